	.target	sm_103a

	.elftype	@"ET_EXEC"


//--------------------- .note.nv.tkinfo           --------------------------
	.section	.note.nv.tkinfo,"",@"SHT_NOTE"
	.sectionflags	@"SHF_NOTE_NV_TKINFO"
	.tkinfo
        /*0018*/ 	.word	0x00000002
        /*0030*/ 	.string	""
        /*0030*/ 	.string	"ptxas"
        /*0030*/ 	.string	"Cuda compilation tools, release 13.0, V13.0.88"
        /*0030*/ 	.string	"Build cuda_13.0.r13.0/compiler.36424714_0"
        /*0030*/ 	.string	"-arch sm_103a -m 64 "



//--------------------- .note.nv.cuinfo           --------------------------
	.section	.note.nv.cuinfo,"",@"SHT_NOTE"
	.sectionflags	@"SHF_NOTE_NV_CUINFO"
        /*0018*/ 	.short	0x0002
        /*001a*/ 	.short	0x0067
        /*001c*/ 	.short	0x0082
	.zero		2


//--------------------- .nv.info                  --------------------------
	.section	.nv.info,"",@"SHT_CUDA_INFO"
	.align	4


	//----- nvinfo : EIATTR_REGCOUNT
	.align		4
        /*0000*/ 	.byte	0x04, 0x2f
        /*0002*/ 	.short	(.L_10 - .L_9)
	.align		4
.L_9:
        /*0004*/ 	.word	index@(_ZN10layer_norm13ln_fwd_kernelINS_13Kernel_traitsIfffffjLj6144ELj1ELj1ELj8ELj16ENS_18Kernel_traits_baseILj6144EfffffjLj256EEEEELb1ELb1ELb1ELb1EEEvNS_9FwdParamsE)
        /*0008*/ 	.word	0x00000080


	//----- nvinfo : EIATTR_FRAME_SIZE
	.align		4
.L_10:
        /*000c*/ 	.byte	0x04, 0x11
        /*000e*/ 	.short	(.L_12 - .L_11)
	.align		4
.L_11:
        /*0010*/ 	.word	index@(_ZN10layer_norm13ln_fwd_kernelINS_13Kernel_traitsIfffffjLj6144ELj1ELj1ELj8ELj16ENS_18Kernel_traits_baseILj6144EfffffjLj256EEEEELb1ELb1ELb1ELb1EEEvNS_9FwdParamsE)
        /*0014*/ 	.word	0x00000000


	//----- nvinfo : EIATTR_REGCOUNT
	.align		4
.L_12:
        /*0018*/ 	.byte	0x04, 0x2f
        /*001a*/ 	.short	(.L_14 - .L_13)
	.align		4
.L_13:
        /*001c*/ 	.word	index@(_ZN10layer_norm13ln_fwd_kernelINS_13Kernel_traitsIfffffjLj6144ELj1ELj1ELj8ELj16ENS_18Kernel_traits_baseILj6144EfffffjLj256EEEEELb1ELb1ELb1ELb0EEEvNS_9FwdParamsE)
        /*0020*/ 	.word	0x00000094


	//----- nvinfo : EIATTR_FRAME_SIZE
	.align		4
.L_14:
        /*0024*/ 	.byte	0x04, 0x11
        /*0026*/ 	.short	(.L_16 - .L_15)
	.align		4
.L_15:
        /*0028*/ 	.word	index@(_ZN10layer_norm13ln_fwd_kernelINS_13Kernel_traitsIfffffjLj6144ELj1ELj1ELj8ELj16ENS_18Kernel_traits_baseILj6144EfffffjLj256EEEEELb1ELb1ELb1ELb0EEEvNS_9FwdParamsE)
        /*002c*/ 	.word	0x00000000


	//----- nvinfo : EIATTR_REGCOUNT
	.align		4
.L_16:
        /*0030*/ 	.byte	0x04, 0x2f
        /*0032*/ 	.short	(.L_18 - .L_17)
	.align		4
.L_17:
        /*0034*/ 	.word	index@(_ZN10layer_norm13ln_fwd_kernelINS_13Kernel_traitsIfffffjLj6144ELj1ELj1ELj8ELj16ENS_18Kernel_traits_baseILj6144EfffffjLj256EEEEELb1ELb1ELb0ELb1EEEvNS_9FwdParamsE)
        /*0038*/ 	.word	0x00000080


	//----- nvinfo : EIATTR_FRAME_SIZE
	.align		4
.L_18:
        /*003c*/ 	.byte	0x04, 0x11
        /*003e*/ 	.short	(.L_20 - .L_19)
	.align		4
.L_19:
        /*0040*/ 	.word	index@(_ZN10layer_norm13ln_fwd_kernelINS_13Kernel_traitsIfffffjLj6144ELj1ELj1ELj8ELj16ENS_18Kernel_traits_baseILj6144EfffffjLj256EEEEELb1ELb1ELb0ELb1EEEvNS_9FwdParamsE)
        /*0044*/ 	.word	0x00000000


	//----- nvinfo : EIATTR_REGCOUNT
	.align		4
.L_20:
        /*0048*/ 	.byte	0x04, 0x2f
        /*004a*/ 	.short	(.L_22 - .L_21)
	.align		4
.L_21:
        /*004c*/ 	.word	index@(_ZN10layer_norm13ln_fwd_kernelINS_13Kernel_traitsIfffffjLj6144ELj1ELj1ELj8ELj16ENS_18Kernel_traits_baseILj6144EfffffjLj256EEEEELb1ELb1ELb0ELb0EEEvNS_9FwdParamsE)
        /*0050*/ 	.word	0x00000080


	//----- nvinfo : EIATTR_FRAME_SIZE
	.align		4
.L_22:
        /*0054*/ 	.byte	0x04, 0x11
        /*0056*/ 	.short	(.L_24 - .L_23)
	.align		4
.L_23:
        /*0058*/ 	.word	index@(_ZN10layer_norm13ln_fwd_kernelINS_13Kernel_traitsIfffffjLj6144ELj1ELj1ELj8ELj16ENS_18Kernel_traits_baseILj6144EfffffjLj256EEEEELb1ELb1ELb0ELb0EEEvNS_9FwdParamsE)
        /*005c*/ 	.word	0x00000008


	//----- nvinfo : EIATTR_REGCOUNT
	.align		4
.L_24:
        /*0060*/ 	.byte	0x04, 0x2f
        /*0062*/ 	.short	(.L_26 - .L_25)
	.align		4
.L_25:
        /*0064*/ 	.word	index@(_ZN10layer_norm13ln_fwd_kernelINS_13Kernel_traitsIfffffjLj6144ELj1ELj1ELj8ELj16ENS_18Kernel_traits_baseILj6144EfffffjLj256EEEEELb1ELb0ELb1ELb1EEEvNS_9FwdParamsE)
        /*0068*/ 	.word	0x00000080


	//----- nvinfo : EIATTR_FRAME_SIZE
	.align		4
.L_26:
        /*006c*/ 	.byte	0x04, 0x11
        /*006e*/ 	.short	(.L_28 - .L_27)
	.align		4
.L_27:
        /*0070*/ 	.word	index@(_ZN10layer_norm13ln_fwd_kernelINS_13Kernel_traitsIfffffjLj6144ELj1ELj1ELj8ELj16ENS_18Kernel_traits_baseILj6144EfffffjLj256EEEEELb1ELb0ELb1ELb1EEEvNS_9FwdParamsE)
        /*0074*/ 	.word	0x00000000


	//----- nvinfo : EIATTR_REGCOUNT
	.align		4
.L_28:
        /*0078*/ 	.byte	0x04, 0x2f
        /*007a*/ 	.short	(.L_30 - .L_29)
	.align		4
.L_29:
        /*007c*/ 	.word	index@(_ZN10layer_norm13ln_fwd_kernelINS_13Kernel_traitsIfffffjLj6144ELj1ELj1ELj8ELj16ENS_18Kernel_traits_baseILj6144EfffffjLj256EEEEELb1ELb0ELb1ELb0EEEvNS_9FwdParamsE)
        /*0080*/ 	.word	0x0000006f


	//----- nvinfo : EIATTR_FRAME_SIZE
	.align		4
.L_30:
        /*0084*/ 	.byte	0x04, 0x11
        /*0086*/ 	.short	(.L_32 - .L_31)
	.align		4
.L_31:
        /*0088*/ 	.word	index@(_ZN10layer_norm13ln_fwd_kernelINS_13Kernel_traitsIfffffjLj6144ELj1ELj1ELj8ELj16ENS_18Kernel_traits_baseILj6144EfffffjLj256EEEEELb1ELb0ELb1ELb0EEEvNS_9FwdParamsE)
        /*008c*/ 	.word	0x00000000


	//----- nvinfo : EIATTR_REGCOUNT
	.align		4
.L_32:
        /*0090*/ 	.byte	0x04, 0x2f
        /*0092*/ 	.short	(.L_34 - .L_33)
	.align		4
.L_33:
        /*0094*/ 	.word	index@(_ZN10layer_norm13ln_fwd_kernelINS_13Kernel_traitsIfffffjLj6144ELj1ELj1ELj8ELj16ENS_18Kernel_traits_baseILj6144EfffffjLj256EEEEELb1ELb0ELb0ELb1EEEvNS_9FwdParamsE)
        /*0098*/ 	.word	0x0000007f


	//----- nvinfo : EIATTR_FRAME_SIZE
	.align		4
.L_34:
        /*009c*/ 	.byte	0x04, 0x11
        /*009e*/ 	.short	(.L_36 - .L_35)
	.align		4
.L_35:
        /*00a0*/ 	.word	index@(_ZN10layer_norm13ln_fwd_kernelINS_13Kernel_traitsIfffffjLj6144ELj1ELj1ELj8ELj16ENS_18Kernel_traits_baseILj6144EfffffjLj256EEEEELb1ELb0ELb0ELb1EEEvNS_9FwdParamsE)
        /*00a4*/ 	.word	0x00000000


	//----- nvinfo : EIATTR_REGCOUNT
	.align		4
.L_36:
        /*00a8*/ 	.byte	0x04, 0x2f
        /*00aa*/ 	.short	(.L_38 - .L_37)
	.align		4
.L_37:
        /*00ac*/ 	.word	index@(_ZN10layer_norm13ln_fwd_kernelINS_13Kernel_traitsIfffffjLj6144ELj1ELj1ELj8ELj16ENS_18Kernel_traits_baseILj6144EfffffjLj256EEEEELb1ELb0ELb0ELb0EEEvNS_9FwdParamsE)
        /*00b0*/ 	.word	0x0000006c


	//----- nvinfo : EIATTR_FRAME_SIZE
	.align		4
.L_38:
        /*00b4*/ 	.byte	0x04, 0x11
        /*00b6*/ 	.short	(.L_40 - .L_39)
	.align		4
.L_39:
        /*00b8*/ 	.word	index@(_ZN10layer_norm13ln_fwd_kernelINS_13Kernel_traitsIfffffjLj6144ELj1ELj1ELj8ELj16ENS_18Kernel_traits_baseILj6144EfffffjLj256EEEEELb1ELb0ELb0ELb0EEEvNS_9FwdParamsE)
        /*00bc*/ 	.word	0x00000000


	//----- nvinfo : EIATTR_REGCOUNT
	.align		4
.L_40:
        /*00c0*/ 	.byte	0x04, 0x2f
        /*00c2*/ 	.short	(.L_42 - .L_41)
	.align		4
.L_41:
        /*00c4*/ 	.word	index@(_ZN10layer_norm13ln_fwd_kernelINS_13Kernel_traitsIfffffjLj6144ELj1ELj1ELj8ELj16ENS_18Kernel_traits_baseILj6144EfffffjLj256EEEEELb0ELb1ELb1ELb1EEEvNS_9FwdParamsE)
        /*00c8*/ 	.word	0x0000007e


	//----- nvinfo : EIATTR_FRAME_SIZE
	.align		4
.L_42:
        /*00cc*/ 	.byte	0x04, 0x11
        /*00ce*/ 	.short	(.L_44 - .L_43)
	.align		4
.L_43:
        /*00d0*/ 	.word	index@(_ZN10layer_norm13ln_fwd_kernelINS_13Kernel_traitsIfffffjLj6144ELj1ELj1ELj8ELj16ENS_18Kernel_traits_baseILj6144EfffffjLj256EEEEELb0ELb1ELb1ELb1EEEvNS_9FwdParamsE)
        /*00d4*/ 	.word	0x00000000


	//----- nvinfo : EIATTR_REGCOUNT
	.align		4
.L_44:
        /*00d8*/ 	.byte	0x04, 0x2f
        /*00da*/ 	.short	(.L_46 - .L_45)
	.align		4
.L_45:
        /*00dc*/ 	.word	index@(_ZN10layer_norm13ln_fwd_kernelINS_13Kernel_traitsIfffffjLj6144ELj1ELj1ELj8ELj16ENS_18Kernel_traits_baseILj6144EfffffjLj256EEEEELb0ELb1ELb1ELb0EEEvNS_9FwdParamsE)
        /*00e0*/ 	.word	0x0000007c


	//----- nvinfo : EIATTR_FRAME_SIZE
	.align		4
.L_46:
        /*00e4*/ 	.byte	0x04, 0x11
        /*00e6*/ 	.short	(.L_48 - .L_47)
	.align		4
.L_47:
        /*00e8*/ 	.word	index@(_ZN10layer_norm13ln_fwd_kernelINS_13Kernel_traitsIfffffjLj6144ELj1ELj1ELj8ELj16ENS_18Kernel_traits_baseILj6144EfffffjLj256EEEEELb0ELb1ELb1ELb0EEEvNS_9FwdParamsE)
        /*00ec*/ 	.word	0x00000000


	//----- nvinfo : EIATTR_REGCOUNT
	.align		4
.L_48:
        /*00f0*/ 	.byte	0x04, 0x2f
        /*00f2*/ 	.short	(.L_50 - .L_49)
	.align		4
.L_49:
        /*00f4*/ 	.word	index@(_ZN10layer_norm13ln_fwd_kernelINS_13Kernel_traitsIfffffjLj6144ELj1ELj1ELj8ELj16ENS_18Kernel_traits_baseILj6144EfffffjLj256EEEEELb0ELb1ELb0ELb1EEEvNS_9FwdParamsE)
        /*00f8*/ 	.word	0x0000007e


	//----- nvinfo : EIATTR_FRAME_SIZE
	.align		4
.L_50:
        /*00fc*/ 	.byte	0x04, 0x11
        /*00fe*/ 	.short	(.L_52 - .L_51)
	.align		4
.L_51:
        /*0100*/ 	.word	index@(_ZN10layer_norm13ln_fwd_kernelINS_13Kernel_traitsIfffffjLj6144ELj1ELj1ELj8ELj16ENS_18Kernel_traits_baseILj6144EfffffjLj256EEEEELb0ELb1ELb0ELb1EEEvNS_9FwdParamsE)
        /*0104*/ 	.word	0x00000000


	//----- nvinfo : EIATTR_REGCOUNT
	.align		4
.L_52:
        /*0108*/ 	.byte	0x04, 0x2f
        /*010a*/ 	.short	(.L_54 - .L_53)
	.align		4
.L_53:
        /*010c*/ 	.word	index@(_ZN10layer_norm13ln_fwd_kernelINS_13Kernel_traitsIfffffjLj6144ELj1ELj1ELj8ELj16ENS_18Kernel_traits_baseILj6144EfffffjLj256EEEEELb0ELb1ELb0ELb0EEEvNS_9FwdParamsE)
        /*0110*/ 	.word	0x00000079


	//----- nvinfo : EIATTR_FRAME_SIZE
	.align		4
.L_54:
        /*0114*/ 	.byte	0x04, 0x11
        /*0116*/ 	.short	(.L_56 - .L_55)
	.align		4
.L_55:
        /*0118*/ 	.word	index@(_ZN10layer_norm13ln_fwd_kernelINS_13Kernel_traitsIfffffjLj6144ELj1ELj1ELj8ELj16ENS_18Kernel_traits_baseILj6144EfffffjLj256EEEEELb0ELb1ELb0ELb0EEEvNS_9FwdParamsE)
        /*011c*/ 	.word	0x00000000


	//----- nvinfo : EIATTR_REGCOUNT
	.align		4
.L_56:
        /*0120*/ 	.byte	0x04, 0x2f
        /*0122*/ 	.short	(.L_58 - .L_57)
	.align		4
.L_57:
        /*0124*/ 	.word	index@(_ZN10layer_norm13ln_fwd_kernelINS_13Kernel_traitsIfffffjLj6144ELj1ELj1ELj8ELj16ENS_18Kernel_traits_baseILj6144EfffffjLj256EEEEELb0ELb0ELb1ELb1EEEvNS_9FwdParamsE)
        /*0128*/ 	.word	0x0000006e


	//----- nvinfo : EIATTR_FRAME_SIZE
	.align		4
.L_58:
        /*012c*/ 	.byte	0x04, 0x11
        /*012e*/ 	.short	(.L_60 - .L_59)
	.align		4
.L_59:
        /*0130*/ 	.word	index@(_ZN10layer_norm13ln_fwd_kernelINS_13Kernel_traitsIfffffjLj6144ELj1ELj1ELj8ELj16ENS_18Kernel_traits_baseILj6144EfffffjLj256EEEEELb0ELb0ELb1ELb1EEEvNS_9FwdParamsE)
        /*0134*/ 	.word	0x00000000


	//----- nvinfo : EIATTR_REGCOUNT
	.align		4
.L_60:
        /*0138*/ 	.byte	0x04, 0x2f
        /*013a*/ 	.short	(.L_62 - .L_61)
	.align		4
.L_61:
        /*013c*/ 	.word	index@(_ZN10layer_norm13ln_fwd_kernelINS_13Kernel_traitsIfffffjLj6144ELj1ELj1ELj8ELj16ENS_18Kernel_traits_baseILj6144EfffffjLj256EEEEELb0ELb0ELb1ELb0EEEvNS_9FwdParamsE)
        /*0140*/ 	.word	0x00000060


	//----- nvinfo : EIATTR_FRAME_SIZE
	.align		4
.L_62:
        /*0144*/ 	.byte	0x04, 0x11
        /*0146*/ 	.short	(.L_64 - .L_63)
	.align		4
.L_63:
        /*0148*/ 	.word	index@(_ZN10layer_norm13ln_fwd_kernelINS_13Kernel_traitsIfffffjLj6144ELj1ELj1ELj8ELj16ENS_18Kernel_traits_baseILj6144EfffffjLj256EEEEELb0ELb0ELb1ELb0EEEvNS_9FwdParamsE)
        /*014c*/ 	.word	0x00000000


	//----- nvinfo : EIATTR_REGCOUNT
	.align		4
.L_64:
        /*0150*/ 	.byte	0x04, 0x2f
        /*0152*/ 	.short	(.L_66 - .L_65)
	.align		4
.L_65:
        /*0154*/ 	.word	index@(_ZN10layer_norm13ln_fwd_kernelINS_13Kernel_traitsIfffffjLj6144ELj1ELj1ELj8ELj16ENS_18Kernel_traits_baseILj6144EfffffjLj256EEEEELb0ELb0ELb0ELb1EEEvNS_9FwdParamsE)
        /*0158*/ 	.word	0x0000007e


	//----- nvinfo : EIATTR_FRAME_SIZE
	.align		4
.L_66:
        /*015c*/ 	.byte	0x04, 0x11
        /*015e*/ 	.short	(.L_68 - .L_67)
	.align		4
.L_67:
        /*0160*/ 	.word	index@(_ZN10layer_norm13ln_fwd_kernelINS_13Kernel_traitsIfffffjLj6144ELj1ELj1ELj8ELj16ENS_18Kernel_traits_baseILj6144EfffffjLj256EEEEELb0ELb0ELb0ELb1EEEvNS_9FwdParamsE)
        /*0164*/ 	.word	0x00000000


	//----- nvinfo : EIATTR_REGCOUNT
	.align		4
.L_68:
        /*0168*/ 	.byte	0x04, 0x2f
        /*016a*/ 	.short	(.L_70 - .L_69)
	.align		4
.L_69:
        /*016c*/ 	.word	index@(_ZN10layer_norm13ln_fwd_kernelINS_13Kernel_traitsIfffffjLj6144ELj1ELj1ELj8ELj16ENS_18Kernel_traits_baseILj6144EfffffjLj256EEEEELb0ELb0ELb0ELb0EEEvNS_9FwdParamsE)
        /*0170*/ 	.word	0x00000074


	//----- nvinfo : EIATTR_FRAME_SIZE
	.align		4
.L_70:
        /*0174*/ 	.byte	0x04, 0x11
        /*0176*/ 	.short	(.L_72 - .L_71)
	.align		4
.L_71:
        /*0178*/ 	.word	index@(_ZN10layer_norm13ln_fwd_kernelINS_13Kernel_traitsIfffffjLj6144ELj1ELj1ELj8ELj16ENS_18Kernel_traits_baseILj6144EfffffjLj256EEEEELb0ELb0ELb0ELb0EEEvNS_9FwdParamsE)
        /*017c*/ 	.word	0x00000000


	//----- nvinfo : EIATTR_REGCOUNT
	.align		4
.L_72:
        /*0180*/ 	.byte	0x04, 0x2f
        /*0182*/ 	.short	(.L_74 - .L_73)
	.align		4
.L_73:
        /*0184*/ 	.word	index@(_ZN10layer_norm13ln_fwd_kernelINS_13Kernel_traitsI6__halfffffjLj6144ELj1ELj1ELj8ELj16ENS_18Kernel_traits_baseILj6144ES2_ffffjLj256EEEEELb1ELb1ELb1ELb1EEEvNS_9FwdParamsE)
        /*0188*/ 	.word	0x00000076


	//----- nvinfo : EIATTR_FRAME_SIZE
	.align		4
.L_74:
        /*018c*/ 	.byte	0x04, 0x11
        /*018e*/ 	.short	(.L_76 - .L_75)
	.align		4
.L_75:
        /*0190*/ 	.word	index@(_ZN10layer_norm13ln_fwd_kernelINS_13Kernel_traitsI6__halfffffjLj6144ELj1ELj1ELj8ELj16ENS_18Kernel_traits_baseILj6144ES2_ffffjLj256EEEEELb1ELb1ELb1ELb1EEEvNS_9FwdParamsE)
        /*0194*/ 	.word	0x00000000


	//----- nvinfo : EIATTR_REGCOUNT
	.align		4
.L_76:
        /*0198*/ 	.byte	0x04, 0x2f
        /*019a*/ 	.short	(.L_78 - .L_77)
	.align		4
.L_77:
        /*019c*/ 	.word	index@(_ZN10layer_norm13ln_fwd_kernelINS_13Kernel_traitsI6__halfffffjLj6144ELj1ELj1ELj8ELj16ENS_18Kernel_traits_baseILj6144ES2_ffffjLj256EEEEELb1ELb1ELb1ELb0EEEvNS_9FwdParamsE)
        /*01a0*/ 	.word	0x00000078


	//----- nvinfo : EIATTR_FRAME_SIZE
	.align		4
.L_78:
        /*01a4*/ 	.byte	0x04, 0x11
        /*01a6*/ 	.short	(.L_80 - .L_79)
	.align		4
.L_79:
        /*01a8*/ 	.word	index@(_ZN10layer_norm13ln_fwd_kernelINS_13Kernel_traitsI6__halfffffjLj6144ELj1ELj1ELj8ELj16ENS_18Kernel_traits_baseILj6144ES2_ffffjLj256EEEEELb1ELb1ELb1ELb0EEEvNS_9FwdParamsE)
        /*01ac*/ 	.word	0x00000000


	//----- nvinfo : EIATTR_REGCOUNT
	.align		4
.L_80:
        /*01b0*/ 	.byte	0x04, 0x2f
        /*01b2*/ 	.short	(.L_82 - .L_81)
	.align		4
.L_81:
        /*01b4*/ 	.word	index@(_ZN10layer_norm13ln_fwd_kernelINS_13Kernel_traitsI6__halfffffjLj6144ELj1ELj1ELj8ELj16ENS_18Kernel_traits_baseILj6144ES2_ffffjLj256EEEEELb1ELb1ELb0ELb1EEEvNS_9FwdParamsE)
        /*01b8*/ 	.word	0x00000080


	//----- nvinfo : EIATTR_FRAME_SIZE
	.align		4
.L_82:
        /*01bc*/ 	.byte	0x04, 0x11
        /*01be*/ 	.short	(.L_84 - .L_83)
	.align		4
.L_83:
        /*01c0*/ 	.word	index@(_ZN10layer_norm13ln_fwd_kernelINS_13Kernel_traitsI6__halfffffjLj6144ELj1ELj1ELj8ELj16ENS_18Kernel_traits_baseILj6144ES2_ffffjLj256EEEEELb1ELb1ELb0ELb1EEEvNS_9FwdParamsE)
        /*01c4*/ 	.word	0x00000000


	//----- nvinfo : EIATTR_REGCOUNT
	.align		4
.L_84:
        /*01c8*/ 	.byte	0x04, 0x2f
        /*01ca*/ 	.short	(.L_86 - .L_85)
	.align		4
.L_85:
        /*01cc*/ 	.word	index@(_ZN10layer_norm13ln_fwd_kernelINS_13Kernel_traitsI6__halfffffjLj6144ELj1ELj1ELj8ELj16ENS_18Kernel_traits_baseILj6144ES2_ffffjLj256EEEEELb1ELb1ELb0ELb0EEEvNS_9FwdParamsE)
        /*01d0*/ 	.word	0x00000070


	//----- nvinfo : EIATTR_FRAME_SIZE
	.align		4
.L_86:
        /*01d4*/ 	.byte	0x04, 0x11
        /*01d6*/ 	.short	(.L_88 - .L_87)
	.align		4
.L_87:
        /*01d8*/ 	.word	index@(_ZN10layer_norm13ln_fwd_kernelINS_13Kernel_traitsI6__halfffffjLj6144ELj1ELj1ELj8ELj16ENS_18Kernel_traits_baseILj6144ES2_ffffjLj256EEEEELb1ELb1ELb0ELb0EEEvNS_9FwdParamsE)
        /*01dc*/ 	.word	0x00000000


	//----- nvinfo : EIATTR_REGCOUNT
	.align		4
.L_88:
        /*01e0*/ 	.byte	0x04, 0x2f
        /*01e2*/ 	.short	(.L_90 - .L_89)
	.align		4
.L_89:
        /*01e4*/ 	.word	index@(_ZN10layer_norm13ln_fwd_kernelINS_13Kernel_traitsI6__halfffffjLj6144ELj1ELj1ELj8ELj16ENS_18Kernel_traits_baseILj6144ES2_ffffjLj256EEEEELb1ELb0ELb1ELb1EEEvNS_9FwdParamsE)
        /*01e8*/ 	.word	0x0000006b


	//----- nvinfo : EIATTR_FRAME_SIZE
	.align		4
.L_90:
        /*01ec*/ 	.byte	0x04, 0x11
        /*01ee*/ 	.short	(.L_92 - .L_91)
	.align		4
.L_91:
        /*01f0*/ 	.word	index@(_ZN10layer_norm13ln_fwd_kernelINS_13Kernel_traitsI6__halfffffjLj6144ELj1ELj1ELj8ELj16ENS_18Kernel_traits_baseILj6144ES2_ffffjLj256EEEEELb1ELb0ELb1ELb1EEEvNS_9FwdParamsE)
        /*01f4*/ 	.word	0x00000000


	//----- nvinfo : EIATTR_REGCOUNT
	.align		4
.L_92:
        /*01f8*/ 	.byte	0x04, 0x2f
        /*01fa*/ 	.short	(.L_94 - .L_93)
	.align		4
.L_93:
        /*01fc*/ 	.word	index@(_ZN10layer_norm13ln_fwd_kernelINS_13Kernel_traitsI6__halfffffjLj6144ELj1ELj1ELj8ELj16ENS_18Kernel_traits_baseILj6144ES2_ffffjLj256EEEEELb1ELb0ELb1ELb0EEEvNS_9FwdParamsE)
        /*0200*/ 	.word	0x00000060


	//----- nvinfo : EIATTR_FRAME_SIZE
	.align		4
.L_94:
        /*0204*/ 	.byte	0x04, 0x11
        /*0206*/ 	.short	(.L_96 - .L_95)
	.align		4
.L_95:
        /*0208*/ 	.word	index@(_ZN10layer_norm13ln_fwd_kernelINS_13Kernel_traitsI6__halfffffjLj6144ELj1ELj1ELj8ELj16ENS_18Kernel_traits_baseILj6144ES2_ffffjLj256EEEEELb1ELb0ELb1ELb0EEEvNS_9FwdParamsE)
        /*020c*/ 	.word	0x00000000


	//----- nvinfo : EIATTR_REGCOUNT
	.align		4
.L_96:
        /*0210*/ 	.byte	0x04, 0x2f
        /*0212*/ 	.short	(.L_98 - .L_97)
	.align		4
.L_97:
        /*0214*/ 	.word	index@(_ZN10layer_norm13ln_fwd_kernelINS_13Kernel_traitsI6__halfffffjLj6144ELj1ELj1ELj8ELj16ENS_18Kernel_traits_baseILj6144ES2_ffffjLj256EEEEELb1ELb0ELb0ELb1EEEvNS_9FwdParamsE)
        /*0218*/ 	.word	0x00000077


	//----- nvinfo : EIATTR_FRAME_SIZE
	.align		4
.L_98:
        /*021c*/ 	.byte	0x04, 0x11
        /*021e*/ 	.short	(.L_100 - .L_99)
	.align		4
.L_99:
        /*0220*/ 	.word	index@(_ZN10layer_norm13ln_fwd_kernelINS_13Kernel_traitsI6__halfffffjLj6144ELj1ELj1ELj8ELj16ENS_18Kernel_traits_baseILj6144ES2_ffffjLj256EEEEELb1ELb0ELb0ELb1EEEvNS_9FwdParamsE)
        /*0224*/ 	.word	0x00000000


	//----- nvinfo : EIATTR_REGCOUNT
	.align		4
.L_100:
        /*0228*/ 	.byte	0x04, 0x2f
        /*022a*/ 	.short	(.L_102 - .L_101)
	.align		4
.L_101:
        /*022c*/ 	.word	index@(_ZN10layer_norm13ln_fwd_kernelINS_13Kernel_traitsI6__halfffffjLj6144ELj1ELj1ELj8ELj16ENS_18Kernel_traits_baseILj6144ES2_ffffjLj256EEEEELb1ELb0ELb0ELb0EEEvNS_9FwdParamsE)
        /*0230*/ 	.word	0x00000061


	//----- nvinfo : EIATTR_FRAME_SIZE
	.align		4
.L_102:
        /*0234*/ 	.byte	0x04, 0x11
        /*0236*/ 	.short	(.L_104 - .L_103)
	.align		4
.L_103:
        /*0238*/ 	.word	index@(_ZN10layer_norm13ln_fwd_kernelINS_13Kernel_traitsI6__halfffffjLj6144ELj1ELj1ELj8ELj16ENS_18Kernel_traits_baseILj6144ES2_ffffjLj256EEEEELb1ELb0ELb0ELb0EEEvNS_9FwdParamsE)
        /*023c*/ 	.word	0x00000000


	//----- nvinfo : EIATTR_REGCOUNT
	.align		4
.L_104:
        /*0240*/ 	.byte	0x04, 0x2f
        /*0242*/ 	.short	(.L_106 - .L_105)
	.align		4
.L_105:
        /*0244*/ 	.word	index@(_ZN10layer_norm13ln_fwd_kernelINS_13Kernel_traitsI6__halfffffjLj6144ELj1ELj1ELj8ELj16ENS_18Kernel_traits_baseILj6144ES2_ffffjLj256EEEEELb0ELb1ELb1ELb1EEEvNS_9FwdParamsE)
        /*0248*/ 	.word	0x00000073


	//----- nvinfo : EIATTR_FRAME_SIZE
	.align		4
.L_106:
        /*024c*/ 	.byte	0x04, 0x11
        /*024e*/ 	.short	(.L_108 - .L_107)
	.align		4
.L_107:
        /*0250*/ 	.word	index@(_ZN10layer_norm13ln_fwd_kernelINS_13Kernel_traitsI6__halfffffjLj6144ELj1ELj1ELj8ELj16ENS_18Kernel_traits_baseILj6144ES2_ffffjLj256EEEEELb0ELb1ELb1ELb1EEEvNS_9FwdParamsE)
        /*0254*/ 	.word	0x00000000


	//----- nvinfo : EIATTR_REGCOUNT
	.align		4
.L_108:
        /*0258*/ 	.byte	0x04, 0x2f
        /*025a*/ 	.short	(.L_110 - .L_109)
	.align		4
.L_109:
        /*025c*/ 	.word	index@(_ZN10layer_norm13ln_fwd_kernelINS_13Kernel_traitsI6__halfffffjLj6144ELj1ELj1ELj8ELj16ENS_18Kernel_traits_baseILj6144ES2_ffffjLj256EEEEELb0ELb1ELb1ELb0EEEvNS_9FwdParamsE)
        /*0260*/ 	.word	0x00000061


	//----- nvinfo : EIATTR_FRAME_SIZE
	.align		4
.L_110:
        /*0264*/ 	.byte	0x04, 0x11
        /*0266*/ 	.short	(.L_112 - .L_111)
	.align		4
.L_111:
        /*0268*/ 	.word	index@(_ZN10layer_norm13ln_fwd_kernelINS_13Kernel_traitsI6__halfffffjLj6144ELj1ELj1ELj8ELj16ENS_18Kernel_traits_baseILj6144ES2_ffffjLj256EEEEELb0ELb1ELb1ELb0EEEvNS_9FwdParamsE)
        /*026c*/ 	.word	0x00000000


	//----- nvinfo : EIATTR_REGCOUNT
	.align		4
.L_112:
        /*0270*/ 	.byte	0x04, 0x2f
        /*0272*/ 	.short	(.L_114 - .L_113)
	.align		4
.L_113:
        /*0274*/ 	.word	index@(_ZN10layer_norm13ln_fwd_kernelINS_13Kernel_traitsI6__halfffffjLj6144ELj1ELj1ELj8ELj16ENS_18Kernel_traits_baseILj6144ES2_ffffjLj256EEEEELb0ELb1ELb0ELb1EEEvNS_9FwdParamsE)
        /*0278*/ 	.word	0x00000080


	//----- nvinfo : EIATTR_FRAME_SIZE
	.align		4
.L_114:
        /*027c*/ 	.byte	0x04, 0x11
        /*027e*/ 	.short	(.L_116 - .L_115)
	.align		4
.L_115:
        /*0280*/ 	.word	index@(_ZN10layer_norm13ln_fwd_kernelINS_13Kernel_traitsI6__halfffffjLj6144ELj1ELj1ELj8ELj16ENS_18Kernel_traits_baseILj6144ES2_ffffjLj256EEEEELb0ELb1ELb0ELb1EEEvNS_9FwdParamsE)
        /*0284*/ 	.word	0x00000000


	//----- nvinfo : EIATTR_REGCOUNT
	.align		4
.L_116:
        /*0288*/ 	.byte	0x04, 0x2f
        /*028a*/ 	.short	(.L_118 - .L_117)
	.align		4
.L_117:
        /*028c*/ 	.word	index@(_ZN10layer_norm13ln_fwd_kernelINS_13Kernel_traitsI6__halfffffjLj6144ELj1ELj1ELj8ELj16ENS_18Kernel_traits_baseILj6144ES2_ffffjLj256EEEEELb0ELb1ELb0ELb0EEEvNS_9FwdParamsE)
        /*0290*/ 	.word	0x0000005e


	//----- nvinfo : EIATTR_FRAME_SIZE
	.align		4
.L_118:
        /*0294*/ 	.byte	0x04, 0x11
        /*0296*/ 	.short	(.L_120 - .L_119)
	.align		4
.L_119:
        /*0298*/ 	.word	index@(_ZN10layer_norm13ln_fwd_kernelINS_13Kernel_traitsI6__halfffffjLj6144ELj1ELj1ELj8ELj16ENS_18Kernel_traits_baseILj6144ES2_ffffjLj256EEEEELb0ELb1ELb0ELb0EEEvNS_9FwdParamsE)
        /*029c*/ 	.word	0x00000000


	//----- nvinfo : EIATTR_REGCOUNT
	.align		4
.L_120:
        /*02a0*/ 	.byte	0x04, 0x2f
        /*02a2*/ 	.short	(.L_122 - .L_121)
	.align		4
.L_121:
        /*02a4*/ 	.word	index@(_ZN10layer_norm13ln_fwd_kernelINS_13Kernel_traitsI6__halfffffjLj6144ELj1ELj1ELj8ELj16ENS_18Kernel_traits_baseILj6144ES2_ffffjLj256EEEEELb0ELb0ELb1ELb1EEEvNS_9FwdParamsE)
        /*02a8*/ 	.word	0x0000004c


	//----- nvinfo : EIATTR_FRAME_SIZE
	.align		4
.L_122:
        /*02ac*/ 	.byte	0x04, 0x11
        /*02ae*/ 	.short	(.L_124 - .L_123)
	.align		4
.L_123:
        /*02b0*/ 	.word	index@(_ZN10layer_norm13ln_fwd_kernelINS_13Kernel_traitsI6__halfffffjLj6144ELj1ELj1ELj8ELj16ENS_18Kernel_traits_baseILj6144ES2_ffffjLj256EEEEELb0ELb0ELb1ELb1EEEvNS_9FwdParamsE)
        /*02b4*/ 	.word	0x00000000


	//----- nvinfo : EIATTR_REGCOUNT
	.align		4
.L_124:
        /*02b8*/ 	.byte	0x04, 0x2f
        /*02ba*/ 	.short	(.L_126 - .L_125)
	.align		4
.L_125:
        /*02bc*/ 	.word	index@(_ZN10layer_norm13ln_fwd_kernelINS_13Kernel_traitsI6__halfffffjLj6144ELj1ELj1ELj8ELj16ENS_18Kernel_traits_baseILj6144ES2_ffffjLj256EEEEELb0ELb0ELb1ELb0EEEvNS_9FwdParamsE)
        /*02c0*/ 	.word	0x00000050


	//----- nvinfo : EIATTR_FRAME_SIZE
	.align		4
.L_126:
        /*02c4*/ 	.byte	0x04, 0x11
        /*02c6*/ 	.short	(.L_128 - .L_127)
	.align		4
.L_127:
        /*02c8*/ 	.word	index@(_ZN10layer_norm13ln_fwd_kernelINS_13Kernel_traitsI6__halfffffjLj6144ELj1ELj1ELj8ELj16ENS_18Kernel_traits_baseILj6144ES2_ffffjLj256EEEEELb0ELb0ELb1ELb0EEEvNS_9FwdParamsE)
        /*02cc*/ 	.word	0x00000000


	//----- nvinfo : EIATTR_REGCOUNT
	.align		4
.L_128:
        /*02d0*/ 	.byte	0x04, 0x2f
        /*02d2*/ 	.short	(.L_130 - .L_129)
	.align		4
.L_129:
        /*02d4*/ 	.word	index@(_ZN10layer_norm13ln_fwd_kernelINS_13Kernel_traitsI6__halfffffjLj6144ELj1ELj1ELj8ELj16ENS_18Kernel_traits_baseILj6144ES2_ffffjLj256EEEEELb0ELb0ELb0ELb1EEEvNS_9FwdParamsE)
        /*02d8*/ 	.word	0x00000080


	//----- nvinfo : EIATTR_FRAME_SIZE
	.align		4
.L_130:
        /*02dc*/ 	.byte	0x04, 0x11
        /*02de*/ 	.short	(.L_132 - .L_131)
	.align		4
.L_131:
        /*02e0*/ 	.word	index@(_ZN10layer_norm13ln_fwd_kernelINS_13Kernel_traitsI6__halfffffjLj6144ELj1ELj1ELj8ELj16ENS_18Kernel_traits_baseILj6144ES2_ffffjLj256EEEEELb0ELb0ELb0ELb1EEEvNS_9FwdParamsE)
        /*02e4*/ 	.word	0x00000000


	//----- nvinfo : EIATTR_REGCOUNT
	.align		4
.L_132:
        /*02e8*/ 	.byte	0x04, 0x2f
        /*02ea*/ 	.short	(.L_134 - .L_133)
	.align		4
.L_133:
        /*02ec*/ 	.word	index@(_ZN10layer_norm13ln_fwd_kernelINS_13Kernel_traitsI6__halfffffjLj6144ELj1ELj1ELj8ELj16ENS_18Kernel_traits_baseILj6144ES2_ffffjLj256EEEEELb0ELb0ELb0ELb0EEEvNS_9FwdParamsE)
        /*02f0*/ 	.word	0x00000052


	//----- nvinfo : EIATTR_FRAME_SIZE
	.align		4
.L_134:
        /*02f4*/ 	.byte	0x04, 0x11
        /*02f6*/ 	.short	(.L_136 - .L_135)
	.align		4
.L_135:
        /*02f8*/ 	.word	index@(_ZN10layer_norm13ln_fwd_kernelINS_13Kernel_traitsI6__halfffffjLj6144ELj1ELj1ELj8ELj16ENS_18Kernel_traits_baseILj6144ES2_ffffjLj256EEEEELb0ELb0ELb0ELb0EEEvNS_9FwdParamsE)
        /*02fc*/ 	.word	0x00000000


	//----- nvinfo : EIATTR_REGCOUNT
	.align		4
.L_136:
        /*0300*/ 	.byte	0x04, 0x2f
        /*0302*/ 	.short	(.L_138 - .L_137)
	.align		4
.L_137:
        /*0304*/ 	.word	index@(_ZN10layer_norm13ln_fwd_kernelINS_13Kernel_traitsIf6__halffS2_fjLj6144ELj1ELj1ELj8ELj16ENS_18Kernel_traits_baseILj6144EfS2_fS2_fjLj256EEEEELb1ELb1ELb1ELb1EEEvNS_9FwdParamsE)
        /*0308*/ 	.word	0x00000096


	//----- nvinfo : EIATTR_FRAME_SIZE
	.align		4
.L_138:
        /*030c*/ 	.byte	0x04, 0x11
        /*030e*/ 	.short	(.L_140 - .L_139)
	.align		4
.L_139:
        /*0310*/ 	.word	index@(_ZN10layer_norm13ln_fwd_kernelINS_13Kernel_traitsIf6__halffS2_fjLj6144ELj1ELj1ELj8ELj16ENS_18Kernel_traits_baseILj6144EfS2_fS2_fjLj256EEEEELb1ELb1ELb1ELb1EEEvNS_9FwdParamsE)
        /*0314*/ 	.word	0x00000000


	//----- nvinfo : EIATTR_REGCOUNT
	.align		4
.L_140:
        /*0318*/ 	.byte	0x04, 0x2f
        /*031a*/ 	.short	(.L_142 - .L_141)
	.align		4
.L_141:
        /*031c*/ 	.word	index@(_ZN10layer_norm13ln_fwd_kernelINS_13Kernel_traitsIf6__halffS2_fjLj6144ELj1ELj1ELj8ELj16ENS_18Kernel_traits_baseILj6144EfS2_fS2_fjLj256EEEEELb1ELb1ELb1ELb0EEEvNS_9FwdParamsE)
        /*0320*/ 	.word	0x0000009b


	//----- nvinfo : EIATTR_FRAME_SIZE
	.align		4
.L_142:
        /*0324*/ 	.byte	0x04, 0x11
        /*0326*/ 	.short	(.L_144 - .L_143)
	.align		4
.L_143:
        /*0328*/ 	.word	index@(_ZN10layer_norm13ln_fwd_kernelINS_13Kernel_traitsIf6__halffS2_fjLj6144ELj1ELj1ELj8ELj16ENS_18Kernel_traits_baseILj6144EfS2_fS2_fjLj256EEEEELb1ELb1ELb1ELb0EEEvNS_9FwdParamsE)
        /*032c*/ 	.word	0x00000000


	//----- nvinfo : EIATTR_REGCOUNT
	.align		4
.L_144:
        /*0330*/ 	.byte	0x04, 0x2f
        /*0332*/ 	.short	(.L_146 - .L_145)
	.align		4
.L_145:
        /*0334*/ 	.word	index@(_ZN10layer_norm13ln_fwd_kernelINS_13Kernel_traitsIf6__halffS2_fjLj6144ELj1ELj1ELj8ELj16ENS_18Kernel_traits_baseILj6144EfS2_fS2_fjLj256EEEEELb1ELb1ELb0ELb1EEEvNS_9FwdParamsE)
        /*0338*/ 	.word	0x00000080


	//----- nvinfo : EIATTR_FRAME_SIZE
	.align		4
.L_146:
        /*033c*/ 	.byte	0x04, 0x11
        /*033e*/ 	.short	(.L_148 - .L_147)
	.align		4
.L_147:
        /*0340*/ 	.word	index@(_ZN10layer_norm13ln_fwd_kernelINS_13Kernel_traitsIf6__halffS2_fjLj6144ELj1ELj1ELj8ELj16ENS_18Kernel_traits_baseILj6144EfS2_fS2_fjLj256EEEEELb1ELb1ELb0ELb1EEEvNS_9FwdParamsE)
        /*0344*/ 	.word	0x00000010


	//----- nvinfo : EIATTR_REGCOUNT
	.align		4
.L_148:
        /*0348*/ 	.byte	0x04, 0x2f
        /*034a*/ 	.short	(.L_150 - .L_149)
	.align		4
.L_149:
        /*034c*/ 	.word	index@(_ZN10layer_norm13ln_fwd_kernelINS_13Kernel_traitsIf6__halffS2_fjLj6144ELj1ELj1ELj8ELj16ENS_18Kernel_traits_baseILj6144EfS2_fS2_fjLj256EEEEELb1ELb1ELb0ELb0EEEvNS_9FwdParamsE)
        /*0350*/ 	.word	0x0000008c


	//----- nvinfo : EIATTR_FRAME_SIZE
	.align		4
.L_150:
        /*0354*/ 	.byte	0x04, 0x11
        /*0356*/ 	.short	(.L_152 - .L_151)
	.align		4
.L_151:
        /*0358*/ 	.word	index@(_ZN10layer_norm13ln_fwd_kernelINS_13Kernel_traitsIf6__halffS2_fjLj6144ELj1ELj1ELj8ELj16ENS_18Kernel_traits_baseILj6144EfS2_fS2_fjLj256EEEEELb1ELb1ELb0ELb0EEEvNS_9FwdParamsE)
        /*035c*/ 	.word	0x00000000


	//----- nvinfo : EIATTR_REGCOUNT
	.align		4
.L_152:
        /*0360*/ 	.byte	0x04, 0x2f
        /*0362*/ 	.short	(.L_154 - .L_153)
	.align		4
.L_153:
        /*0364*/ 	.word	index@(_ZN10layer_norm13ln_fwd_kernelINS_13Kernel_traitsIf6__halffS2_fjLj6144ELj1ELj1ELj8ELj16ENS_18Kernel_traits_baseILj6144EfS2_fS2_fjLj256EEEEELb1ELb0ELb1ELb1EEEvNS_9FwdParamsE)
        /*0368*/ 	.word	0x00000080


	//----- nvinfo : EIATTR_FRAME_SIZE
	.align		4
.L_154:
        /*036c*/ 	.byte	0x04, 0x11
        /*036e*/ 	.short	(.L_156 - .L_155)
	.align		4
.L_155:
        /*0370*/ 	.word	index@(_ZN10layer_norm13ln_fwd_kernelINS_13Kernel_traitsIf6__halffS2_fjLj6144ELj1ELj1ELj8ELj16ENS_18Kernel_traits_baseILj6144EfS2_fS2_fjLj256EEEEELb1ELb0ELb1ELb1EEEvNS_9FwdParamsE)
        /*0374*/ 	.word	0x00000000


	//----- nvinfo : EIATTR_REGCOUNT
	.align		4
.L_156:
        /*0378*/ 	.byte	0x04, 0x2f
        /*037a*/ 	.short	(.L_158 - .L_157)
	.align		4
.L_157:
        /*037c*/ 	.word	index@(_ZN10layer_norm13ln_fwd_kernelINS_13Kernel_traitsIf6__halffS2_fjLj6144ELj1ELj1ELj8ELj16ENS_18Kernel_traits_baseILj6144EfS2_fS2_fjLj256EEEEELb1ELb0ELb1ELb0EEEvNS_9FwdParamsE)
        /*0380*/ 	.word	0x00000077


	//----- nvinfo : EIATTR_FRAME_SIZE
	.align		4
.L_158:
        /*0384*/ 	.byte	0x04, 0x11
        /*0386*/ 	.short	(.L_160 - .L_159)
	.align		4
.L_159:
        /*0388*/ 	.word	index@(_ZN10layer_norm13ln_fwd_kernelINS_13Kernel_traitsIf6__halffS2_fjLj6144ELj1ELj1ELj8ELj16ENS_18Kernel_traits_baseILj6144EfS2_fS2_fjLj256EEEEELb1ELb0ELb1ELb0EEEvNS_9FwdParamsE)
        /*038c*/ 	.word	0x00000000


	//----- nvinfo : EIATTR_REGCOUNT
	.align		4
.L_160:
        /*0390*/ 	.byte	0x04, 0x2f
        /*0392*/ 	.short	(.L_162 - .L_161)
	.align		4
.L_161:
        /*0394*/ 	.word	index@(_ZN10layer_norm13ln_fwd_kernelINS_13Kernel_traitsIf6__halffS2_fjLj6144ELj1ELj1ELj8ELj16ENS_18Kernel_traits_baseILj6144EfS2_fS2_fjLj256EEEEELb1ELb0ELb0ELb1EEEvNS_9FwdParamsE)
        /*0398*/ 	.word	0x0000007b


	//----- nvinfo : EIATTR_FRAME_SIZE
	.align		4
.L_162:
        /*039c*/ 	.byte	0x04, 0x11
        /*039e*/ 	.short	(.L_164 - .L_163)
	.align		4
.L_163:
        /*03a0*/ 	.word	index@(_ZN10layer_norm13ln_fwd_kernelINS_13Kernel_traitsIf6__halffS2_fjLj6144ELj1ELj1ELj8ELj16ENS_18Kernel_traits_baseILj6144EfS2_fS2_fjLj256EEEEELb1ELb0ELb0ELb1EEEvNS_9FwdParamsE)
        /*03a4*/ 	.word	0x00000000


	//----- nvinfo : EIATTR_REGCOUNT
	.align		4
.L_164:
        /*03a8*/ 	.byte	0x04, 0x2f
        /*03aa*/ 	.short	(.L_166 - .L_165)
	.align		4
.L_165:
        /*03ac*/ 	.word	index@(_ZN10layer_norm13ln_fwd_kernelINS_13Kernel_traitsIf6__halffS2_fjLj6144ELj1ELj1ELj8ELj16ENS_18Kernel_traits_baseILj6144EfS2_fS2_fjLj256EEEEELb1ELb0ELb0ELb0EEEvNS_9FwdParamsE)
        /*03b0*/ 	.word	0x00000070


	//----- nvinfo : EIATTR_FRAME_SIZE
	.align		4
.L_166:
        /*03b4*/ 	.byte	0x04, 0x11
        /*03b6*/ 	.short	(.L_168 - .L_167)
	.align		4
.L_167:
        /*03b8*/ 	.word	index@(_ZN10layer_norm13ln_fwd_kernelINS_13Kernel_traitsIf6__halffS2_fjLj6144ELj1ELj1ELj8ELj16ENS_18Kernel_traits_baseILj6144EfS2_fS2_fjLj256EEEEELb1ELb0ELb0ELb0EEEvNS_9FwdParamsE)
        /*03bc*/ 	.word	0x00000000


	//----- nvinfo : EIATTR_REGCOUNT
	.align		4
.L_168:
        /*03c0*/ 	.byte	0x04, 0x2f
        /*03c2*/ 	.short	(.L_170 - .L_169)
	.align		4
.L_169:
        /*03c4*/ 	.word	index@(_ZN10layer_norm13ln_fwd_kernelINS_13Kernel_traitsIf6__halffS2_fjLj6144ELj1ELj1ELj8ELj16ENS_18Kernel_traits_baseILj6144EfS2_fS2_fjLj256EEEEELb0ELb1ELb1ELb1EEEvNS_9FwdParamsE)
        /*03c8*/ 	.word	0x00000080


	//----- nvinfo : EIATTR_FRAME_SIZE
	.align		4
.L_170:
        /*03cc*/ 	.byte	0x04, 0x11
        /*03ce*/ 	.short	(.L_172 - .L_171)
	.align		4
.L_171:
        /*03d0*/ 	.word	index@(_ZN10layer_norm13ln_fwd_kernelINS_13Kernel_traitsIf6__halffS2_fjLj6144ELj1ELj1ELj8ELj16ENS_18Kernel_traits_baseILj6144EfS2_fS2_fjLj256EEEEELb0ELb1ELb1ELb1EEEvNS_9FwdParamsE)
        /*03d4*/ 	.word	0x00000000


	//----- nvinfo : EIATTR_REGCOUNT
	.align		4
.L_172:
        /*03d8*/ 	.byte	0x04, 0x2f
        /*03da*/ 	.short	(.L_174 - .L_173)
	.align		4
.L_173:
        /*03dc*/ 	.word	index@(_ZN10layer_norm13ln_fwd_kernelINS_13Kernel_traitsIf6__halffS2_fjLj6144ELj1ELj1ELj8ELj16ENS_18Kernel_traits_baseILj6144EfS2_fS2_fjLj256EEEEELb0ELb1ELb1ELb0EEEvNS_9FwdParamsE)
        /*03e0*/ 	.word	0x0000007f


	//----- nvinfo : EIATTR_FRAME_SIZE
	.align		4
.L_174:
        /*03e4*/ 	.byte	0x04, 0x11
        /*03e6*/ 	.short	(.L_176 - .L_175)
	.align		4
.L_175:
        /*03e8*/ 	.word	index@(_ZN10layer_norm13ln_fwd_kernelINS_13Kernel_traitsIf6__halffS2_fjLj6144ELj1ELj1ELj8ELj16ENS_18Kernel_traits_baseILj6144EfS2_fS2_fjLj256EEEEELb0ELb1ELb1ELb0EEEvNS_9FwdParamsE)
        /*03ec*/ 	.word	0x00000000


	//----- nvinfo : EIATTR_REGCOUNT
	.align		4
.L_176:
        /*03f0*/ 	.byte	0x04, 0x2f
        /*03f2*/ 	.short	(.L_178 - .L_177)
	.align		4
.L_177:
        /*03f4*/ 	.word	index@(_ZN10layer_norm13ln_fwd_kernelINS_13Kernel_traitsIf6__halffS2_fjLj6144ELj1ELj1ELj8ELj16ENS_18Kernel_traits_baseILj6144EfS2_fS2_fjLj256EEEEELb0ELb1ELb0ELb1EEEvNS_9FwdParamsE)
        /*03f8*/ 	.word	0x0000007f


	//----- nvinfo : EIATTR_FRAME_SIZE
	.align		4
.L_178:
        /*03fc*/ 	.byte	0x04, 0x11
        /*03fe*/ 	.short	(.L_180 - .L_179)
	.align		4
.L_179:
        /*0400*/ 	.word	index@(_ZN10layer_norm13ln_fwd_kernelINS_13Kernel_traitsIf6__halffS2_fjLj6144ELj1ELj1ELj8ELj16ENS_18Kernel_traits_baseILj6144EfS2_fS2_fjLj256EEEEELb0ELb1ELb0ELb1EEEvNS_9FwdParamsE)
        /*0404*/ 	.word	0x00000000


	//----- nvinfo : EIATTR_REGCOUNT
	.align		4
.L_180:
        /*0408*/ 	.byte	0x04, 0x2f
        /*040a*/ 	.short	(.L_182 - .L_181)
	.align		4
.L_181:
        /*040c*/ 	.word	index@(_ZN10layer_norm13ln_fwd_kernelINS_13Kernel_traitsIf6__halffS2_fjLj6144ELj1ELj1ELj8ELj16ENS_18Kernel_traits_baseILj6144EfS2_fS2_fjLj256EEEEELb0ELb1ELb0ELb0EEEvNS_9FwdParamsE)
        /*0410*/ 	.word	0x00000080


	//----- nvinfo : EIATTR_FRAME_SIZE
	.align		4
.L_182:
        /*0414*/ 	.byte	0x04, 0x11
        /*0416*/ 	.short	(.L_184 - .L_183)
	.align		4
.L_183:
        /*0418*/ 	.word	index@(_ZN10layer_norm13ln_fwd_kernelINS_13Kernel_traitsIf6__halffS2_fjLj6144ELj1ELj1ELj8ELj16ENS_18Kernel_traits_baseILj6144EfS2_fS2_fjLj256EEEEELb0ELb1ELb0ELb0EEEvNS_9FwdParamsE)
        /*041c*/ 	.word	0x00000000


	//----- nvinfo : EIATTR_REGCOUNT
	.align		4
.L_184:
        /*0420*/ 	.byte	0x04, 0x2f
        /*0422*/ 	.short	(.L_186 - .L_185)
	.align		4
.L_185:
        /*0424*/ 	.word	index@(_ZN10layer_norm13ln_fwd_kernelINS_13Kernel_traitsIf6__halffS2_fjLj6144ELj1ELj1ELj8ELj16ENS_18Kernel_traits_baseILj6144EfS2_fS2_fjLj256EEEEELb0ELb0ELb1ELb1EEEvNS_9FwdParamsE)
        /*0428*/ 	.word	0x0000006f


	//----- nvinfo : EIATTR_FRAME_SIZE
	.align		4
.L_186:
        /*042c*/ 	.byte	0x04, 0x11
        /*042e*/ 	.short	(.L_188 - .L_187)
	.align		4
.L_187:
        /*0430*/ 	.word	index@(_ZN10layer_norm13ln_fwd_kernelINS_13Kernel_traitsIf6__halffS2_fjLj6144ELj1ELj1ELj8ELj16ENS_18Kernel_traits_baseILj6144EfS2_fS2_fjLj256EEEEELb0ELb0ELb1ELb1EEEvNS_9FwdParamsE)
        /*0434*/ 	.word	0x00000000


	//----- nvinfo : EIATTR_REGCOUNT
	.align		4
.L_188:
        /*0438*/ 	.byte	0x04, 0x2f
        /*043a*/ 	.short	(.L_190 - .L_189)
	.align		4
.L_189:
        /*043c*/ 	.word	index@(_ZN10layer_norm13ln_fwd_kernelINS_13Kernel_traitsIf6__halffS2_fjLj6144ELj1ELj1ELj8ELj16ENS_18Kernel_traits_baseILj6144EfS2_fS2_fjLj256EEEEELb0ELb0ELb1ELb0EEEvNS_9FwdParamsE)
        /*0440*/ 	.word	0x00000066


	//----- nvinfo : EIATTR_FRAME_SIZE
	.align		4
.L_190:
        /*0444*/ 	.byte	0x04, 0x11
        /*0446*/ 	.short	(.L_192 - .L_191)
	.align		4
.L_191:
        /*0448*/ 	.word	index@(_ZN10layer_norm13ln_fwd_kernelINS_13Kernel_traitsIf6__halffS2_fjLj6144ELj1ELj1ELj8ELj16ENS_18Kernel_traits_baseILj6144EfS2_fS2_fjLj256EEEEELb0ELb0ELb1ELb0EEEvNS_9FwdParamsE)
        /*044c*/ 	.word	0x00000000


	//----- nvinfo : EIATTR_REGCOUNT
	.align		4
.L_192:
        /*0450*/ 	.byte	0x04, 0x2f
        /*0452*/ 	.short	(.L_194 - .L_193)
	.align		4
.L_193:
        /*0454*/ 	.word	index@(_ZN10layer_norm13ln_fwd_kernelINS_13Kernel_traitsIf6__halffS2_fjLj6144ELj1ELj1ELj8ELj16ENS_18Kernel_traits_baseILj6144EfS2_fS2_fjLj256EEEEELb0ELb0ELb0ELb1EEEvNS_9FwdParamsE)
        /*0458*/ 	.word	0x00000073


	//----- nvinfo : EIATTR_FRAME_SIZE
	.align		4
.L_194:
        /*045c*/ 	.byte	0x04, 0x11
        /*045e*/ 	.short	(.L_196 - .L_195)
	.align		4
.L_195:
        /*0460*/ 	.word	index@(_ZN10layer_norm13ln_fwd_kernelINS_13Kernel_traitsIf6__halffS2_fjLj6144ELj1ELj1ELj8ELj16ENS_18Kernel_traits_baseILj6144EfS2_fS2_fjLj256EEEEELb0ELb0ELb0ELb1EEEvNS_9FwdParamsE)
        /*0464*/ 	.word	0x00000000


	//----- nvinfo : EIATTR_REGCOUNT
	.align		4
.L_196:
        /*0468*/ 	.byte	0x04, 0x2f
        /*046a*/ 	.short	(.L_198 - .L_197)
	.align		4
.L_197:
        /*046c*/ 	.word	index@(_ZN10layer_norm13ln_fwd_kernelINS_13Kernel_traitsIf6__halffS2_fjLj6144ELj1ELj1ELj8ELj16ENS_18Kernel_traits_baseILj6144EfS2_fS2_fjLj256EEEEELb0ELb0ELb0ELb0EEEvNS_9FwdParamsE)
        /*0470*/ 	.word	0x00000062


	//----- nvinfo : EIATTR_FRAME_SIZE
	.align		4
.L_198:
        /*0474*/ 	.byte	0x04, 0x11
        /*0476*/ 	.short	(.L_200 - .L_199)
	.align		4
.L_199:
        /*0478*/ 	.word	index@(_ZN10layer_norm13ln_fwd_kernelINS_13Kernel_traitsIf6__halffS2_fjLj6144ELj1ELj1ELj8ELj16ENS_18Kernel_traits_baseILj6144EfS2_fS2_fjLj256EEEEELb0ELb0ELb0ELb0EEEvNS_9FwdParamsE)
        /*047c*/ 	.word	0x00000000


	//----- nvinfo : EIATTR_REGCOUNT
	.align		4
.L_200:
        /*0480*/ 	.byte	0x04, 0x2f
        /*0482*/ 	.short	(.L_202 - .L_201)
	.align		4
.L_201:
        /*0484*/ 	.word	index@(_ZN10layer_norm13ln_fwd_kernelINS_13Kernel_traitsI6__halfS2_fS2_fjLj6144ELj1ELj1ELj8ELj16ENS_18Kernel_traits_baseILj6144ES2_S2_fS2_fjLj256EEEEELb1ELb1ELb1ELb1EEEvNS_9FwdParamsE)
        /*0488*/ 	.word	0x0000007f


	//----- nvinfo : EIATTR_FRAME_SIZE
	.align		4
.L_202:
        /*048c*/ 	.byte	0x04, 0x11
        /*048e*/ 	.short	(.L_204 - .L_203)
	.align		4
.L_203:
        /*0490*/ 	.word	index@(_ZN10layer_norm13ln_fwd_kernelINS_13Kernel_traitsI6__halfS2_fS2_fjLj6144ELj1ELj1ELj8ELj16ENS_18Kernel_traits_baseILj6144ES2_S2_fS2_fjLj256EEEEELb1ELb1ELb1ELb1EEEvNS_9FwdParamsE)
        /*0494*/ 	.word	0x00000000


	//----- nvinfo : EIATTR_REGCOUNT
	.align		4
.L_204:
        /*0498*/ 	.byte	0x04, 0x2f
        /*049a*/ 	.short	(.L_206 - .L_205)
	.align		4
.L_205:
        /*049c*/ 	.word	index@(_ZN10layer_norm13ln_fwd_kernelINS_13Kernel_traitsI6__halfS2_fS2_fjLj6144ELj1ELj1ELj8ELj16ENS_18Kernel_traits_baseILj6144ES2_S2_fS2_fjLj256EEEEELb1ELb1ELb1ELb0EEEvNS_9FwdParamsE)
        /*04a0*/ 	.word	0x00000079


	//----- nvinfo : EIATTR_FRAME_SIZE
	.align		4
.L_206:
        /*04a4*/ 	.byte	0x04, 0x11
        /*04a6*/ 	.short	(.L_208 - .L_207)
	.align		4
.L_207:
        /*04a8*/ 	.word	index@(_ZN10layer_norm13ln_fwd_kernelINS_13Kernel_traitsI6__halfS2_fS2_fjLj6144ELj1ELj1ELj8ELj16ENS_18Kernel_traits_baseILj6144ES2_S2_fS2_fjLj256EEEEELb1ELb1ELb1ELb0EEEvNS_9FwdParamsE)
        /*04ac*/ 	.word	0x00000000


	//----- nvinfo : EIATTR_REGCOUNT
	.align		4
.L_208:
        /*04b0*/ 	.byte	0x04, 0x2f
        /*04b2*/ 	.short	(.L_210 - .L_209)
	.align		4
.L_209:
        /*04b4*/ 	.word	index@(_ZN10layer_norm13ln_fwd_kernelINS_13Kernel_traitsI6__halfS2_fS2_fjLj6144ELj1ELj1ELj8ELj16ENS_18Kernel_traits_baseILj6144ES2_S2_fS2_fjLj256EEEEELb1ELb1ELb0ELb1EEEvNS_9FwdParamsE)
        /*04b8*/ 	.word	0x0000007c


	//----- nvinfo : EIATTR_FRAME_SIZE
	.align		4
.L_210:
        /*04bc*/ 	.byte	0x04, 0x11
        /*04be*/ 	.short	(.L_212 - .L_211)
	.align		4
.L_211:
        /*04c0*/ 	.word	index@(_ZN10layer_norm13ln_fwd_kernelINS_13Kernel_traitsI6__halfS2_fS2_fjLj6144ELj1ELj1ELj8ELj16ENS_18Kernel_traits_baseILj6144ES2_S2_fS2_fjLj256EEEEELb1ELb1ELb0ELb1EEEvNS_9FwdParamsE)
        /*04c4*/ 	.word	0x00000000


	//----- nvinfo : EIATTR_REGCOUNT
	.align		4
.L_212:
        /*04c8*/ 	.byte	0x04, 0x2f
        /*04ca*/ 	.short	(.L_214 - .L_213)
	.align		4
.L_213:
        /*04cc*/ 	.word	index@(_ZN10layer_norm13ln_fwd_kernelINS_13Kernel_traitsI6__halfS2_fS2_fjLj6144ELj1ELj1ELj8ELj16ENS_18Kernel_traits_baseILj6144ES2_S2_fS2_fjLj256EEEEELb1ELb1ELb0ELb0EEEvNS_9FwdParamsE)
        /*04d0*/ 	.word	0x00000071


	//----- nvinfo : EIATTR_FRAME_SIZE
	.align		4
.L_214:
        /*04d4*/ 	.byte	0x04, 0x11
        /*04d6*/ 	.short	(.L_216 - .L_215)
	.align		4
.L_215:
        /*04d8*/ 	.word	index@(_ZN10layer_norm13ln_fwd_kernelINS_13Kernel_traitsI6__halfS2_fS2_fjLj6144ELj1ELj1ELj8ELj16ENS_18Kernel_traits_baseILj6144ES2_S2_fS2_fjLj256EEEEELb1ELb1ELb0ELb0EEEvNS_9FwdParamsE)
        /*04dc*/ 	.word	0x00000000


	//----- nvinfo : EIATTR_REGCOUNT
	.align		4
.L_216:
        /*04e0*/ 	.byte	0x04, 0x2f
        /*04e2*/ 	.short	(.L_218 - .L_217)
	.align		4
.L_217:
        /*04e4*/ 	.word	index@(_ZN10layer_norm13ln_fwd_kernelINS_13Kernel_traitsI6__halfS2_fS2_fjLj6144ELj1ELj1ELj8ELj16ENS_18Kernel_traits_baseILj6144ES2_S2_fS2_fjLj256EEEEELb1ELb0ELb1ELb1EEEvNS_9FwdParamsE)
        /*04e8*/ 	.word	0x00000052


	//----- nvinfo : EIATTR_FRAME_SIZE
	.align		4
.L_218:
        /*04ec*/ 	.byte	0x04, 0x11
        /*04ee*/ 	.short	(.L_220 - .L_219)
	.align		4
.L_219:
        /*04f0*/ 	.word	index@(_ZN10layer_norm13ln_fwd_kernelINS_13Kernel_traitsI6__halfS2_fS2_fjLj6144ELj1ELj1ELj8ELj16ENS_18Kernel_traits_baseILj6144ES2_S2_fS2_fjLj256EEEEELb1ELb0ELb1ELb1EEEvNS_9FwdParamsE)
        /*04f4*/ 	.word	0x00000000


	//----- nvinfo : EIATTR_REGCOUNT
	.align		4
.L_220:
        /*04f8*/ 	.byte	0x04, 0x2f
        /*04fa*/ 	.short	(.L_222 - .L_221)
	.align		4
.L_221:
        /*04fc*/ 	.word	index@(_ZN10layer_norm13ln_fwd_kernelINS_13Kernel_traitsI6__halfS2_fS2_fjLj6144ELj1ELj1ELj8ELj16ENS_18Kernel_traits_baseILj6144ES2_S2_fS2_fjLj256EEEEELb1ELb0ELb1ELb0EEEvNS_9FwdParamsE)
        /*0500*/ 	.word	0x00000072


	//----- nvinfo : EIATTR_FRAME_SIZE
	.align		4
.L_222:
        /*0504*/ 	.byte	0x04, 0x11
        /*0506*/ 	.short	(.L_224 - .L_223)
	.align		4
.L_223:
        /*0508*/ 	.word	index@(_ZN10layer_norm13ln_fwd_kernelINS_13Kernel_traitsI6__halfS2_fS2_fjLj6144ELj1ELj1ELj8ELj16ENS_18Kernel_traits_baseILj6144ES2_S2_fS2_fjLj256EEEEELb1ELb0ELb1ELb0EEEvNS_9FwdParamsE)
        /*050c*/ 	.word	0x00000000


	//----- nvinfo : EIATTR_REGCOUNT
	.align		4
.L_224:
        /*0510*/ 	.byte	0x04, 0x2f
        /*0512*/ 	.short	(.L_226 - .L_225)
	.align		4
.L_225:
        /*0514*/ 	.word	index@(_ZN10layer_norm13ln_fwd_kernelINS_13Kernel_traitsI6__halfS2_fS2_fjLj6144ELj1ELj1ELj8ELj16ENS_18Kernel_traits_baseILj6144ES2_S2_fS2_fjLj256EEEEELb1ELb0ELb0ELb1EEEvNS_9FwdParamsE)
        /*0518*/ 	.word	0x0000007b


	//----- nvinfo : EIATTR_FRAME_SIZE
	.align		4
.L_226:
        /*051c*/ 	.byte	0x04, 0x11
        /*051e*/ 	.short	(.L_228 - .L_227)
	.align		4
.L_227:
        /*0520*/ 	.word	index@(_ZN10layer_norm13ln_fwd_kernelINS_13Kernel_traitsI6__halfS2_fS2_fjLj6144ELj1ELj1ELj8ELj16ENS_18Kernel_traits_baseILj6144ES2_S2_fS2_fjLj256EEEEELb1ELb0ELb0ELb1EEEvNS_9FwdParamsE)
        /*0524*/ 	.word	0x00000000


	//----- nvinfo : EIATTR_REGCOUNT
	.align		4
.L_228:
        /*0528*/ 	.byte	0x04, 0x2f
        /*052a*/ 	.short	(.L_230 - .L_229)
	.align		4
.L_229:
        /*052c*/ 	.word	index@(_ZN10layer_norm13ln_fwd_kernelINS_13Kernel_traitsI6__halfS2_fS2_fjLj6144ELj1ELj1ELj8ELj16ENS_18Kernel_traits_baseILj6144ES2_S2_fS2_fjLj256EEEEELb1ELb0ELb0ELb0EEEvNS_9FwdParamsE)
        /*0530*/ 	.word	0x00000050


	//----- nvinfo : EIATTR_FRAME_SIZE
	.align		4
.L_230:
        /*0534*/ 	.byte	0x04, 0x11
        /*0536*/ 	.short	(.L_232 - .L_231)
	.align		4
.L_231:
        /*0538*/ 	.word	index@(_ZN10layer_norm13ln_fwd_kernelINS_13Kernel_traitsI6__halfS2_fS2_fjLj6144ELj1ELj1ELj8ELj16ENS_18Kernel_traits_baseILj6144ES2_S2_fS2_fjLj256EEEEELb1ELb0ELb0ELb0EEEvNS_9FwdParamsE)
        /*053c*/ 	.word	0x00000008


	//----- nvinfo : EIATTR_REGCOUNT
	.align		4
.L_232:
        /*0540*/ 	.byte	0x04, 0x2f
        /*0542*/ 	.short	(.L_234 - .L_233)
	.align		4
.L_233:
        /*0544*/ 	.word	index@(_ZN10layer_norm13ln_fwd_kernelINS_13Kernel_traitsI6__halfS2_fS2_fjLj6144ELj1ELj1ELj8ELj16ENS_18Kernel_traits_baseILj6144ES2_S2_fS2_fjLj256EEEEELb0ELb1ELb1ELb1EEEvNS_9FwdParamsE)
        /*0548*/ 	.word	0x0000005c


	//----- nvinfo : EIATTR_FRAME_SIZE
	.align		4
.L_234:
        /*054c*/ 	.byte	0x04, 0x11
        /*054e*/ 	.short	(.L_236 - .L_235)
	.align		4
.L_235:
        /*0550*/ 	.word	index@(_ZN10layer_norm13ln_fwd_kernelINS_13Kernel_traitsI6__halfS2_fS2_fjLj6144ELj1ELj1ELj8ELj16ENS_18Kernel_traits_baseILj6144ES2_S2_fS2_fjLj256EEEEELb0ELb1ELb1ELb1EEEvNS_9FwdParamsE)
        /*0554*/ 	.word	0x00000000


	//----- nvinfo : EIATTR_REGCOUNT
	.align		4
.L_236:
        /*0558*/ 	.byte	0x04, 0x2f
        /*055a*/ 	.short	(.L_238 - .L_237)
	.align		4
.L_237:
        /*055c*/ 	.word	index@(_ZN10layer_norm13ln_fwd_kernelINS_13Kernel_traitsI6__halfS2_fS2_fjLj6144ELj1ELj1ELj8ELj16ENS_18Kernel_traits_baseILj6144ES2_S2_fS2_fjLj256EEEEELb0ELb1ELb1ELb0EEEvNS_9FwdParamsE)
        /*0560*/ 	.word	0x0000005f


	//----- nvinfo : EIATTR_FRAME_SIZE
	.align		4
.L_238:
        /*0564*/ 	.byte	0x04, 0x11
        /*0566*/ 	.short	(.L_240 - .L_239)
	.align		4
.L_239:
        /*0568*/ 	.word	index@(_ZN10layer_norm13ln_fwd_kernelINS_13Kernel_traitsI6__halfS2_fS2_fjLj6144ELj1ELj1ELj8ELj16ENS_18Kernel_traits_baseILj6144ES2_S2_fS2_fjLj256EEEEELb0ELb1ELb1ELb0EEEvNS_9FwdParamsE)
        /*056c*/ 	.word	0x00000000


	//----- nvinfo : EIATTR_REGCOUNT
	.align		4
.L_240:
        /*0570*/ 	.byte	0x04, 0x2f
        /*0572*/ 	.short	(.L_242 - .L_241)
	.align		4
.L_241:
        /*0574*/ 	.word	index@(_ZN10layer_norm13ln_fwd_kernelINS_13Kernel_traitsI6__halfS2_fS2_fjLj6144ELj1ELj1ELj8ELj16ENS_18Kernel_traits_baseILj6144ES2_S2_fS2_fjLj256EEEEELb0ELb1ELb0ELb1EEEvNS_9FwdParamsE)
        /*0578*/ 	.word	0x0000007f


	//----- nvinfo : EIATTR_FRAME_SIZE
	.align		4
.L_242:
        /*057c*/ 	.byte	0x04, 0x11
        /*057e*/ 	.short	(.L_244 - .L_243)
	.align		4
.L_243:
        /*0580*/ 	.word	index@(_ZN10layer_norm13ln_fwd_kernelINS_13Kernel_traitsI6__halfS2_fS2_fjLj6144ELj1ELj1ELj8ELj16ENS_18Kernel_traits_baseILj6144ES2_S2_fS2_fjLj256EEEEELb0ELb1ELb0ELb1EEEvNS_9FwdParamsE)
        /*0584*/ 	.word	0x00000000


	//----- nvinfo : EIATTR_REGCOUNT
	.align		4
.L_244:
        /*0588*/ 	.byte	0x04, 0x2f
        /*058a*/ 	.short	(.L_246 - .L_245)
	.align		4
.L_245:
        /*058c*/ 	.word	index@(_ZN10layer_norm13ln_fwd_kernelINS_13Kernel_traitsI6__halfS2_fS2_fjLj6144ELj1ELj1ELj8ELj16ENS_18Kernel_traits_baseILj6144ES2_S2_fS2_fjLj256EEEEELb0ELb1ELb0ELb0EEEvNS_9FwdParamsE)
        /*0590*/ 	.word	0x0000005e


	//----- nvinfo : EIATTR_FRAME_SIZE
	.align		4
.L_246:
        /*0594*/ 	.byte	0x04, 0x11
        /*0596*/ 	.short	(.L_248 - .L_247)
	.align		4
.L_247:
        /*0598*/ 	.word	index@(_ZN10layer_norm13ln_fwd_kernelINS_13Kernel_traitsI6__halfS2_fS2_fjLj6144ELj1ELj1ELj8ELj16ENS_18Kernel_traits_baseILj6144ES2_S2_fS2_fjLj256EEEEELb0ELb1ELb0ELb0EEEvNS_9FwdParamsE)
        /*059c*/ 	.word	0x00000000


	//----- nvinfo : EIATTR_REGCOUNT
	.align		4
.L_248:
        /*05a0*/ 	.byte	0x04, 0x2f
        /*05a2*/ 	.short	(.L_250 - .L_249)
	.align		4
.L_249:
        /*05a4*/ 	.word	index@(_ZN10layer_norm13ln_fwd_kernelINS_13Kernel_traitsI6__halfS2_fS2_fjLj6144ELj1ELj1ELj8ELj16ENS_18Kernel_traits_baseILj6144ES2_S2_fS2_fjLj256EEEEELb0ELb0ELb1ELb1EEEvNS_9FwdParamsE)
        /*05a8*/ 	.word	0x00000048


	//----- nvinfo : EIATTR_FRAME_SIZE
	.align		4
.L_250:
        /*05ac*/ 	.byte	0x04, 0x11
        /*05ae*/ 	.short	(.L_252 - .L_251)
	.align		4
.L_251:
        /*05b0*/ 	.word	index@(_ZN10layer_norm13ln_fwd_kernelINS_13Kernel_traitsI6__halfS2_fS2_fjLj6144ELj1ELj1ELj8ELj16ENS_18Kernel_traits_baseILj6144ES2_S2_fS2_fjLj256EEEEELb0ELb0ELb1ELb1EEEvNS_9FwdParamsE)
        /*05b4*/ 	.word	0x00000000


	//----- nvinfo : EIATTR_REGCOUNT
	.align		4
.L_252:
        /*05b8*/ 	.byte	0x04, 0x2f
        /*05ba*/ 	.short	(.L_254 - .L_253)
	.align		4
.L_253:
        /*05bc*/ 	.word	index@(_ZN10layer_norm13ln_fwd_kernelINS_13Kernel_traitsI6__halfS2_fS2_fjLj6144ELj1ELj1ELj8ELj16ENS_18Kernel_traits_baseILj6144ES2_S2_fS2_fjLj256EEEEELb0ELb0ELb1ELb0EEEvNS_9FwdParamsE)
        /*05c0*/ 	.word	0x00000048


	//----- nvinfo : EIATTR_FRAME_SIZE
	.align		4
.L_254:
        /*05c4*/ 	.byte	0x04, 0x11
        /*05c6*/ 	.short	(.L_256 - .L_255)
	.align		4
.L_255:
        /*05c8*/ 	.word	index@(_ZN10layer_norm13ln_fwd_kernelINS_13Kernel_traitsI6__halfS2_fS2_fjLj6144ELj1ELj1ELj8ELj16ENS_18Kernel_traits_baseILj6144ES2_S2_fS2_fjLj256EEEEELb0ELb0ELb1ELb0EEEvNS_9FwdParamsE)
        /*05cc*/ 	.word	0x00000000


	//----- nvinfo : EIATTR_REGCOUNT
	.align		4
.L_256:
        /*05d0*/ 	.byte	0x04, 0x2f
        /*05d2*/ 	.short	(.L_258 - .L_257)
	.align		4
.L_257:
        /*05d4*/ 	.word	index@(_ZN10layer_norm13ln_fwd_kernelINS_13Kernel_traitsI6__halfS2_fS2_fjLj6144ELj1ELj1ELj8ELj16ENS_18Kernel_traits_baseILj6144ES2_S2_fS2_fjLj256EEEEELb0ELb0ELb0ELb1EEEvNS_9FwdParamsE)
        /*05d8*/ 	.word	0x00000071


	//----- nvinfo : EIATTR_FRAME_SIZE
	.align		4
.L_258:
        /*05dc*/ 	.byte	0x04, 0x11
        /*05de*/ 	.short	(.L_260 - .L_259)
	.align		4
.L_259:
        /*05e0*/ 	.word	index@(_ZN10layer_norm13ln_fwd_kernelINS_13Kernel_traitsI6__halfS2_fS2_fjLj6144ELj1ELj1ELj8ELj16ENS_18Kernel_traits_baseILj6144ES2_S2_fS2_fjLj256EEEEELb0ELb0ELb0ELb1EEEvNS_9FwdParamsE)
        /*05e4*/ 	.word	0x00000000


	//----- nvinfo : EIATTR_REGCOUNT
	.align		4
.L_260:
        /*05e8*/ 	.byte	0x04, 0x2f
        /*05ea*/ 	.short	(.L_262 - .L_261)
	.align		4
.L_261:
        /*05ec*/ 	.word	index@(_ZN10layer_norm13ln_fwd_kernelINS_13Kernel_traitsI6__halfS2_fS2_fjLj6144ELj1ELj1ELj8ELj16ENS_18Kernel_traits_baseILj6144ES2_S2_fS2_fjLj256EEEEELb0ELb0ELb0ELb0EEEvNS_9FwdParamsE)
        /*05f0*/ 	.word	0x00000045


	//----- nvinfo : EIATTR_FRAME_SIZE
	.align		4
.L_262:
        /*05f4*/ 	.byte	0x04, 0x11
        /*05f6*/ 	.short	(.L_264 - .L_263)
	.align		4
.L_263:
        /*05f8*/ 	.word	index@(_ZN10layer_norm13ln_fwd_kernelINS_13Kernel_traitsI6__halfS2_fS2_fjLj6144ELj1ELj1ELj8ELj16ENS_18Kernel_traits_baseILj6144ES2_S2_fS2_fjLj256EEEEELb0ELb0ELb0ELb0EEEvNS_9FwdParamsE)
        /*05fc*/ 	.word	0x00000000


	//----- nvinfo : EIATTR_REGCOUNT
	.align		4
.L_264:
        /*0600*/ 	.byte	0x04, 0x2f
        /*0602*/ 	.short	(.L_266 - .L_265)
	.align		4
.L_265:
        /*0604*/ 	.word	index@(_ZN10layer_norm13ln_fwd_kernelINS_13Kernel_traitsIf6__halfS2_S2_fjLj6144ELj1ELj1ELj8ELj16ENS_18Kernel_traits_baseILj6144EfS2_S2_S2_fjLj256EEEEELb1ELb1ELb1ELb1EEEvNS_9FwdParamsE)
        /*0608*/ 	.word	0x000000aa


	//----- nvinfo : EIATTR_FRAME_SIZE
	.align		4
.L_266:
        /*060c*/ 	.byte	0x04, 0x11
        /*060e*/ 	.short	(.L_268 - .L_267)
	.align		4
.L_267:
        /*0610*/ 	.word	index@(_ZN10layer_norm13ln_fwd_kernelINS_13Kernel_traitsIf6__halfS2_S2_fjLj6144ELj1ELj1ELj8ELj16ENS_18Kernel_traits_baseILj6144EfS2_S2_S2_fjLj256EEEEELb1ELb1ELb1ELb1EEEvNS_9FwdParamsE)
        /*0614*/ 	.word	0x00000000


	//----- nvinfo : EIATTR_REGCOUNT
	.align		4
.L_268:
        /*0618*/ 	.byte	0x04, 0x2f
        /*061a*/ 	.short	(.L_270 - .L_269)
	.align		4
.L_269:
        /*061c*/ 	.word	index@(_ZN10layer_norm13ln_fwd_kernelINS_13Kernel_traitsIf6__halfS2_S2_fjLj6144ELj1ELj1ELj8ELj16ENS_18Kernel_traits_baseILj6144EfS2_S2_S2_fjLj256EEEEELb1ELb1ELb1ELb0EEEvNS_9FwdParamsE)
        /*0620*/ 	.word	0x000000a0


	//----- nvinfo : EIATTR_FRAME_SIZE
	.align		4
.L_270:
        /*0624*/ 	.byte	0x04, 0x11
        /*0626*/ 	.short	(.L_272 - .L_271)
	.align		4
.L_271:
        /*0628*/ 	.word	index@(_ZN10layer_norm13ln_fwd_kernelINS_13Kernel_traitsIf6__halfS2_S2_fjLj6144ELj1ELj1ELj8ELj16ENS_18Kernel_traits_baseILj6144EfS2_S2_S2_fjLj256EEEEELb1ELb1ELb1ELb0EEEvNS_9FwdParamsE)
        /*062c*/ 	.word	0x00000000


	//----- nvinfo : EIATTR_REGCOUNT
	.align		4
.L_272:
        /*0630*/ 	.byte	0x04, 0x2f
        /*0632*/ 	.short	(.L_274 - .L_273)
	.align		4
.L_273:
        /*0634*/ 	.word	index@(_ZN10layer_norm13ln_fwd_kernelINS_13Kernel_traitsIf6__halfS2_S2_fjLj6144ELj1ELj1ELj8ELj16ENS_18Kernel_traits_baseILj6144EfS2_S2_S2_fjLj256EEEEELb1ELb1ELb0ELb1EEEvNS_9FwdParamsE)
        /*0638*/ 	.word	0x00000098


	//----- nvinfo : EIATTR_FRAME_SIZE
	.align		4
.L_274:
        /*063c*/ 	.byte	0x04, 0x11
        /*063e*/ 	.short	(.L_276 - .L_275)
	.align		4
.L_275:
        /*0640*/ 	.word	index@(_ZN10layer_norm13ln_fwd_kernelINS_13Kernel_traitsIf6__halfS2_S2_fjLj6144ELj1ELj1ELj8ELj16ENS_18Kernel_traits_baseILj6144EfS2_S2_S2_fjLj256EEEEELb1ELb1ELb0ELb1EEEvNS_9FwdParamsE)
        /*0644*/ 	.word	0x00000000


	//----- nvinfo : EIATTR_REGCOUNT
	.align		4
.L_276:
        /*0648*/ 	.byte	0x04, 0x2f
        /*064a*/ 	.short	(.L_278 - .L_277)
	.align		4
.L_277:
        /*064c*/ 	.word	index@(_ZN10layer_norm13ln_fwd_kernelINS_13Kernel_traitsIf6__halfS2_S2_fjLj6144ELj1ELj1ELj8ELj16ENS_18Kernel_traits_baseILj6144EfS2_S2_S2_fjLj256EEEEELb1ELb1ELb0ELb0EEEvNS_9FwdParamsE)
        /*0650*/ 	.word	0x00000094


	//----- nvinfo : EIATTR_FRAME_SIZE
	.align		4
.L_278:
        /*0654*/ 	.byte	0x04, 0x11
        /*0656*/ 	.short	(.L_280 - .L_279)
	.align		4
.L_279:
        /*0658*/ 	.word	index@(_ZN10layer_norm13ln_fwd_kernelINS_13Kernel_traitsIf6__halfS2_S2_fjLj6144ELj1ELj1ELj8ELj16ENS_18Kernel_traits_baseILj6144EfS2_S2_S2_fjLj256EEEEELb1ELb1ELb0ELb0EEEvNS_9FwdParamsE)
        /*065c*/ 	.word	0x00000000


	//----- nvinfo : EIATTR_REGCOUNT
	.align		4
.L_280:
        /*0660*/ 	.byte	0x04, 0x2f
        /*0662*/ 	.short	(.L_282 - .L_281)
	.align		4
.L_281:
        /*0664*/ 	.word	index@(_ZN10layer_norm13ln_fwd_kernelINS_13Kernel_traitsIf6__halfS2_S2_fjLj6144ELj1ELj1ELj8ELj16ENS_18Kernel_traits_baseILj6144EfS2_S2_S2_fjLj256EEEEELb1ELb0ELb1ELb1EEEvNS_9FwdParamsE)
        /*0668*/ 	.word	0x00000080


	//----- nvinfo : EIATTR_FRAME_SIZE
	.align		4
.L_282:
        /*066c*/ 	.byte	0x04, 0x11
        /*066e*/ 	.short	(.L_284 - .L_283)
	.align		4
.L_283:
        /*0670*/ 	.word	index@(_ZN10layer_norm13ln_fwd_kernelINS_13Kernel_traitsIf6__halfS2_S2_fjLj6144ELj1ELj1ELj8ELj16ENS_18Kernel_traits_baseILj6144EfS2_S2_S2_fjLj256EEEEELb1ELb0ELb1ELb1EEEvNS_9FwdParamsE)
        /*0674*/ 	.word	0x00000000


	//----- nvinfo : EIATTR_REGCOUNT
	.align		4
.L_284:
        /*0678*/ 	.byte	0x04, 0x2f
        /*067a*/ 	.short	(.L_286 - .L_285)
	.align		4
.L_285:
        /*067c*/ 	.word	index@(_ZN10layer_norm13ln_fwd_kernelINS_13Kernel_traitsIf6__halfS2_S2_fjLj6144ELj1ELj1ELj8ELj16ENS_18Kernel_traits_baseILj6144EfS2_S2_S2_fjLj256EEEEELb1ELb0ELb1ELb0EEEvNS_9FwdParamsE)
        /*0680*/ 	.word	0x00000080


	//----- nvinfo : EIATTR_FRAME_SIZE
	.align		4
.L_286:
        /*0684*/ 	.byte	0x04, 0x11
        /*0686*/ 	.short	(.L_288 - .L_287)
	.align		4
.L_287:
        /*0688*/ 	.word	index@(_ZN10layer_norm13ln_fwd_kernelINS_13Kernel_traitsIf6__halfS2_S2_fjLj6144ELj1ELj1ELj8ELj16ENS_18Kernel_traits_baseILj6144EfS2_S2_S2_fjLj256EEEEELb1ELb0ELb1ELb0EEEvNS_9FwdParamsE)
        /*068c*/ 	.word	0x00000000


	//----- nvinfo : EIATTR_REGCOUNT
	.align		4
.L_288:
        /*0690*/ 	.byte	0x04, 0x2f
        /*0692*/ 	.short	(.L_290 - .L_289)
	.align		4
.L_289:
        /*0694*/ 	.word	index@(_ZN10layer_norm13ln_fwd_kernelINS_13Kernel_traitsIf6__halfS2_S2_fjLj6144ELj1ELj1ELj8ELj16ENS_18Kernel_traits_baseILj6144EfS2_S2_S2_fjLj256EEEEELb1ELb0ELb0ELb1EEEvNS_9FwdParamsE)
        /*0698*/ 	.word	0x0000007f


	//----- nvinfo : EIATTR_FRAME_SIZE
	.align		4
.L_290:
        /*069c*/ 	.byte	0x04, 0x11
        /*069e*/ 	.short	(.L_292 - .L_291)
	.align		4
.L_291:
        /*06a0*/ 	.word	index@(_ZN10layer_norm13ln_fwd_kernelINS_13Kernel_traitsIf6__halfS2_S2_fjLj6144ELj1ELj1ELj8ELj16ENS_18Kernel_traits_baseILj6144EfS2_S2_S2_fjLj256EEEEELb1ELb0ELb0ELb1EEEvNS_9FwdParamsE)
        /*06a4*/ 	.word	0x00000000


	//----- nvinfo : EIATTR_REGCOUNT
	.align		4
.L_292:
        /*06a8*/ 	.byte	0x04, 0x2f
        /*06aa*/ 	.short	(.L_294 - .L_293)
	.align		4
.L_293:
        /*06ac*/ 	.word	index@(_ZN10layer_norm13ln_fwd_kernelINS_13Kernel_traitsIf6__halfS2_S2_fjLj6144ELj1ELj1ELj8ELj16ENS_18Kernel_traits_baseILj6144EfS2_S2_S2_fjLj256EEEEELb1ELb0ELb0ELb0EEEvNS_9FwdParamsE)
        /*06b0*/ 	.word	0x0000007a


	//----- nvinfo : EIATTR_FRAME_SIZE
	.align		4
.L_294:
        /*06b4*/ 	.byte	0x04, 0x11
        /*06b6*/ 	.short	(.L_296 - .L_295)
	.align		4
.L_295:
        /*06b8*/ 	.word	index@(_ZN10layer_norm13ln_fwd_kernelINS_13Kernel_traitsIf6__halfS2_S2_fjLj6144ELj1ELj1ELj8ELj16ENS_18Kernel_traits_baseILj6144EfS2_S2_S2_fjLj256EEEEELb1ELb0ELb0ELb0EEEvNS_9FwdParamsE)
        /*06bc*/ 	.word	0x00000000


	//----- nvinfo : EIATTR_REGCOUNT
	.align		4
.L_296:
        /*06c0*/ 	.byte	0x04, 0x2f
        /*06c2*/ 	.short	(.L_298 - .L_297)
	.align		4
.L_297:
        /*06c4*/ 	.word	index@(_ZN10layer_norm13ln_fwd_kernelINS_13Kernel_traitsIf6__halfS2_S2_fjLj6144ELj1ELj1ELj8ELj16ENS_18Kernel_traits_baseILj6144EfS2_S2_S2_fjLj256EEEEELb0ELb1ELb1ELb1EEEvNS_9FwdParamsE)
        /*06c8*/ 	.word	0x00000080


	//----- nvinfo : EIATTR_FRAME_SIZE
	.align		4
.L_298:
        /*06cc*/ 	.byte	0x04, 0x11
        /*06ce*/ 	.short	(.L_300 - .L_299)
	.align		4
.L_299:
        /*06d0*/ 	.word	index@(_ZN10layer_norm13ln_fwd_kernelINS_13Kernel_traitsIf6__halfS2_S2_fjLj6144ELj1ELj1ELj8ELj16ENS_18Kernel_traits_baseILj6144EfS2_S2_S2_fjLj256EEEEELb0ELb1ELb1ELb1EEEvNS_9FwdParamsE)
        /*06d4*/ 	.word	0x00000000


	//----- nvinfo : EIATTR_REGCOUNT
	.align		4
.L_300:
        /*06d8*/ 	.byte	0x04, 0x2f
        /*06da*/ 	.short	(.L_302 - .L_301)
	.align		4
.L_301:
        /*06dc*/ 	.word	index@(_ZN10layer_norm13ln_fwd_kernelINS_13Kernel_traitsIf6__halfS2_S2_fjLj6144ELj1ELj1ELj8ELj16ENS_18Kernel_traits_baseILj6144EfS2_S2_S2_fjLj256EEEEELb0ELb1ELb1ELb0EEEvNS_9FwdParamsE)
        /*06e0*/ 	.word	0x0000007f


	//----- nvinfo : EIATTR_FRAME_SIZE
	.align		4
.L_302:
        /*06e4*/ 	.byte	0x04, 0x11
        /*06e6*/ 	.short	(.L_304 - .L_303)
	.align		4
.L_303:
        /*06e8*/ 	.word	index@(_ZN10layer_norm13ln_fwd_kernelINS_13Kernel_traitsIf6__halfS2_S2_fjLj6144ELj1ELj1ELj8ELj16ENS_18Kernel_traits_baseILj6144EfS2_S2_S2_fjLj256EEEEELb0ELb1ELb1ELb0EEEvNS_9FwdParamsE)
        /*06ec*/ 	.word	0x00000000


	//----- nvinfo : EIATTR_REGCOUNT
	.align		4
.L_304:
        /*06f0*/ 	.byte	0x04, 0x2f
        /*06f2*/ 	.short	(.L_306 - .L_305)
	.align		4
.L_305:
        /*06f4*/ 	.word	index@(_ZN10layer_norm13ln_fwd_kernelINS_13Kernel_traitsIf6__halfS2_S2_fjLj6144ELj1ELj1ELj8ELj16ENS_18Kernel_traits_baseILj6144EfS2_S2_S2_fjLj256EEEEELb0ELb1ELb0ELb1EEEvNS_9FwdParamsE)
        /*06f8*/ 	.word	0x0000007f


	//----- nvinfo : EIATTR_FRAME_SIZE
	.align		4
.L_306:
        /*06fc*/ 	.byte	0x04, 0x11
        /*06fe*/ 	.short	(.L_308 - .L_307)
	.align		4
.L_307:
        /*0700*/ 	.word	index@(_ZN10layer_norm13ln_fwd_kernelINS_13Kernel_traitsIf6__halfS2_S2_fjLj6144ELj1ELj1ELj8ELj16ENS_18Kernel_traits_baseILj6144EfS2_S2_S2_fjLj256EEEEELb0ELb1ELb0ELb1EEEvNS_9FwdParamsE)
        /*0704*/ 	.word	0x00000000


	//----- nvinfo : EIATTR_REGCOUNT
	.align		4
.L_308:
        /*0708*/ 	.byte	0x04, 0x2f
        /*070a*/ 	.short	(.L_310 - .L_309)
	.align		4
.L_309:
        /*070c*/ 	.word	index@(_ZN10layer_norm13ln_fwd_kernelINS_13Kernel_traitsIf6__halfS2_S2_fjLj6144ELj1ELj1ELj8ELj16ENS_18Kernel_traits_baseILj6144EfS2_S2_S2_fjLj256EEEEELb0ELb1ELb0ELb0EEEvNS_9FwdParamsE)
        /*0710*/ 	.word	0x00000080


	//----- nvinfo : EIATTR_FRAME_SIZE
	.align		4
.L_310:
        /*0714*/ 	.byte	0x04, 0x11
        /*0716*/ 	.short	(.L_312 - .L_311)
	.align		4
.L_311:
        /*0718*/ 	.word	index@(_ZN10layer_norm13ln_fwd_kernelINS_13Kernel_traitsIf6__halfS2_S2_fjLj6144ELj1ELj1ELj8ELj16ENS_18Kernel_traits_baseILj6144EfS2_S2_S2_fjLj256EEEEELb0ELb1ELb0ELb0EEEvNS_9FwdParamsE)
        /*071c*/ 	.word	0x00000000


	//----- nvinfo : EIATTR_REGCOUNT
	.align		4
.L_312:
        /*0720*/ 	.byte	0x04, 0x2f
        /*0722*/ 	.short	(.L_314 - .L_313)
	.align		4
.L_313:
        /*0724*/ 	.word	index@(_ZN10layer_norm13ln_fwd_kernelINS_13Kernel_traitsIf6__halfS2_S2_fjLj6144ELj1ELj1ELj8ELj16ENS_18Kernel_traits_baseILj6144EfS2_S2_S2_fjLj256EEEEELb0ELb0ELb1ELb1EEEvNS_9FwdParamsE)
        /*0728*/ 	.word	0x00000078


	//----- nvinfo : EIATTR_FRAME_SIZE
	.align		4
.L_314:
        /*072c*/ 	.byte	0x04, 0x11
        /*072e*/ 	.short	(.L_316 - .L_315)
	.align		4
.L_315:
        /*0730*/ 	.word	index@(_ZN10layer_norm13ln_fwd_kernelINS_13Kernel_traitsIf6__halfS2_S2_fjLj6144ELj1ELj1ELj8ELj16ENS_18Kernel_traits_baseILj6144EfS2_S2_S2_fjLj256EEEEELb0ELb0ELb1ELb1EEEvNS_9FwdParamsE)
        /*0734*/ 	.word	0x00000000


	//----- nvinfo : EIATTR_REGCOUNT
	.align		4
.L_316:
        /*0738*/ 	.byte	0x04, 0x2f
        /*073a*/ 	.short	(.L_318 - .L_317)
	.align		4
.L_317:
        /*073c*/ 	.word	index@(_ZN10layer_norm13ln_fwd_kernelINS_13Kernel_traitsIf6__halfS2_S2_fjLj6144ELj1ELj1ELj8ELj16ENS_18Kernel_traits_baseILj6144EfS2_S2_S2_fjLj256EEEEELb0ELb0ELb1ELb0EEEvNS_9FwdParamsE)
        /*0740*/ 	.word	0x0000007e


	//----- nvinfo : EIATTR_FRAME_SIZE
	.align		4
.L_318:
        /*0744*/ 	.byte	0x04, 0x11
        /*0746*/ 	.short	(.L_320 - .L_319)
	.align		4
.L_319:
        /*0748*/ 	.word	index@(_ZN10layer_norm13ln_fwd_kernelINS_13Kernel_traitsIf6__halfS2_S2_fjLj6144ELj1ELj1ELj8ELj16ENS_18Kernel_traits_baseILj6144EfS2_S2_S2_fjLj256EEEEELb0ELb0ELb1ELb0EEEvNS_9FwdParamsE)
        /*074c*/ 	.word	0x00000000


	//----- nvinfo : EIATTR_REGCOUNT
	.align		4
.L_320:
        /*0750*/ 	.byte	0x04, 0x2f
        /*0752*/ 	.short	(.L_322 - .L_321)
	.align		4
.L_321:
        /*0754*/ 	.word	index@(_ZN10layer_norm13ln_fwd_kernelINS_13Kernel_traitsIf6__halfS2_S2_fjLj6144ELj1ELj1ELj8ELj16ENS_18Kernel_traits_baseILj6144EfS2_S2_S2_fjLj256EEEEELb0ELb0ELb0ELb1EEEvNS_9FwdParamsE)
        /*0758*/ 	.word	0x00000073


	//----- nvinfo : EIATTR_FRAME_SIZE
	.align		4
.L_322:
        /*075c*/ 	.byte	0x04, 0x11
        /*075e*/ 	.short	(.L_324 - .L_323)
	.align		4
.L_323:
        /*0760*/ 	.word	index@(_ZN10layer_norm13ln_fwd_kernelINS_13Kernel_traitsIf6__halfS2_S2_fjLj6144ELj1ELj1ELj8ELj16ENS_18Kernel_traits_baseILj6144EfS2_S2_S2_fjLj256EEEEELb0ELb0ELb0ELb1EEEvNS_9FwdParamsE)
        /*0764*/ 	.word	0x00000000


	//----- nvinfo : EIATTR_REGCOUNT
	.align		4
.L_324:
        /*0768*/ 	.byte	0x04, 0x2f
        /*076a*/ 	.short	(.L_326 - .L_325)
	.align		4
.L_325:
        /*076c*/ 	.word	index@(_ZN10layer_norm13ln_fwd_kernelINS_13Kernel_traitsIf6__halfS2_S2_fjLj6144ELj1ELj1ELj8ELj16ENS_18Kernel_traits_baseILj6144EfS2_S2_S2_fjLj256EEEEELb0ELb0ELb0ELb0EEEvNS_9FwdParamsE)
        /*0770*/ 	.word	0x00000063


	//----- nvinfo : EIATTR_FRAME_SIZE
	.align		4
.L_326:
        /*0774*/ 	.byte	0x04, 0x11
        /*0776*/ 	.short	(.L_328 - .L_327)
	.align		4
.L_327:
        /*0778*/ 	.word	index@(_ZN10layer_norm13ln_fwd_kernelINS_13Kernel_traitsIf6__halfS2_S2_fjLj6144ELj1ELj1ELj8ELj16ENS_18Kernel_traits_baseILj6144EfS2_S2_S2_fjLj256EEEEELb0ELb0ELb0ELb0EEEvNS_9FwdParamsE)
        /*077c*/ 	.word	0x00000000


	//----- nvinfo : EIATTR_REGCOUNT
	.align		4
.L_328:
        /*0780*/ 	.byte	0x04, 0x2f
        /*0782*/ 	.short	(.L_330 - .L_329)
	.align		4
.L_329:
        /*0784*/ 	.word	index@(_ZN10layer_norm13ln_fwd_kernelINS_13Kernel_traitsIf13__nv_bfloat16fS2_fjLj6144ELj1ELj1ELj8ELj16ENS_18Kernel_traits_baseILj6144EfS2_fS2_fjLj256EEEEELb1ELb1ELb1ELb1EEEvNS_9FwdParamsE)
        /*0788*/ 	.word	0x00000096


	//----- nvinfo : EIATTR_FRAME_SIZE
	.align		4
.L_330:
        /*078c*/ 	.byte	0x04, 0x11
        /*078e*/ 	.short	(.L_332 - .L_331)
	.align		4
.L_331:
        /*0790*/ 	.word	index@(_ZN10layer_norm13ln_fwd_kernelINS_13Kernel_traitsIf13__nv_bfloat16fS2_fjLj6144ELj1ELj1ELj8ELj16ENS_18Kernel_traits_baseILj6144EfS2_fS2_fjLj256EEEEELb1ELb1ELb1ELb1EEEvNS_9FwdParamsE)
        /*0794*/ 	.word	0x00000000


	//----- nvinfo : EIATTR_REGCOUNT
	.align		4
.L_332:
        /*0798*/ 	.byte	0x04, 0x2f
        /*079a*/ 	.short	(.L_334 - .L_333)
	.align		4
.L_333:
        /*079c*/ 	.word	index@(_ZN10layer_norm13ln_fwd_kernelINS_13Kernel_traitsIf13__nv_bfloat16fS2_fjLj6144ELj1ELj1ELj8ELj16ENS_18Kernel_traits_baseILj6144EfS2_fS2_fjLj256EEEEELb1ELb1ELb1ELb0EEEvNS_9FwdParamsE)
        /*07a0*/ 	.word	0x0000009b


	//----- nvinfo : EIATTR_FRAME_SIZE
	.align		4
.L_334:
        /*07a4*/ 	.byte	0x04, 0x11
        /*07a6*/ 	.short	(.L_336 - .L_335)
	.align		4
.L_335:
        /*07a8*/ 	.word	index@(_ZN10layer_norm13ln_fwd_kernelINS_13Kernel_traitsIf13__nv_bfloat16fS2_fjLj6144ELj1ELj1ELj8ELj16ENS_18Kernel_traits_baseILj6144EfS2_fS2_fjLj256EEEEELb1ELb1ELb1ELb0EEEvNS_9FwdParamsE)
        /*07ac*/ 	.word	0x00000000


	//----- nvinfo : EIATTR_REGCOUNT
	.align		4
.L_336:
        /*07b0*/ 	.byte	0x04, 0x2f
        /*07b2*/ 	.short	(.L_338 - .L_337)
	.align		4
.L_337:
        /*07b4*/ 	.word	index@(_ZN10layer_norm13ln_fwd_kernelINS_13Kernel_traitsIf13__nv_bfloat16fS2_fjLj6144ELj1ELj1ELj8ELj16ENS_18Kernel_traits_baseILj6144EfS2_fS2_fjLj256EEEEELb1ELb1ELb0ELb1EEEvNS_9FwdParamsE)
        /*07b8*/ 	.word	0x00000080


	//----- nvinfo : EIATTR_FRAME_SIZE
	.align		4
.L_338:
        /*07bc*/ 	.byte	0x04, 0x11
        /*07be*/ 	.short	(.L_340 - .L_339)
	.align		4
.L_339:
        /*07c0*/ 	.word	index@(_ZN10layer_norm13ln_fwd_kernelINS_13Kernel_traitsIf13__nv_bfloat16fS2_fjLj6144ELj1ELj1ELj8ELj16ENS_18Kernel_traits_baseILj6144EfS2_fS2_fjLj256EEEEELb1ELb1ELb0ELb1EEEvNS_9FwdParamsE)
        /*07c4*/ 	.word	0x00000010


	//----- nvinfo : EIATTR_REGCOUNT
	.align		4
.L_340:
        /*07c8*/ 	.byte	0x04, 0x2f
        /*07ca*/ 	.short	(.L_342 - .L_341)
	.align		4
.L_341:
        /*07cc*/ 	.word	index@(_ZN10layer_norm13ln_fwd_kernelINS_13Kernel_traitsIf13__nv_bfloat16fS2_fjLj6144ELj1ELj1ELj8ELj16ENS_18Kernel_traits_baseILj6144EfS2_fS2_fjLj256EEEEELb1ELb1ELb0ELb0EEEvNS_9FwdParamsE)
        /*07d0*/ 	.word	0x0000008c


	//----- nvinfo : EIATTR_FRAME_SIZE
	.align		4
.L_342:
        /*07d4*/ 	.byte	0x04, 0x11
        /*07d6*/ 	.short	(.L_344 - .L_343)
	.align		4
.L_343:
        /*07d8*/ 	.word	index@(_ZN10layer_norm13ln_fwd_kernelINS_13Kernel_traitsIf13__nv_bfloat16fS2_fjLj6144ELj1ELj1ELj8ELj16ENS_18Kernel_traits_baseILj6144EfS2_fS2_fjLj256EEEEELb1ELb1ELb0ELb0EEEvNS_9FwdParamsE)
        /*07dc*/ 	.word	0x00000000


	//----- nvinfo : EIATTR_REGCOUNT
	.align		4
.L_344:
        /*07e0*/ 	.byte	0x04, 0x2f
        /*07e2*/ 	.short	(.L_346 - .L_345)
	.align		4
.L_345:
        /*07e4*/ 	.word	index@(_ZN10layer_norm13ln_fwd_kernelINS_13Kernel_traitsIf13__nv_bfloat16fS2_fjLj6144ELj1ELj1ELj8ELj16ENS_18Kernel_traits_baseILj6144EfS2_fS2_fjLj256EEEEELb1ELb0ELb1ELb1EEEvNS_9FwdParamsE)
        /*07e8*/ 	.word	0x00000080


	//----- nvinfo : EIATTR_FRAME_SIZE
	.align		4
.L_346:
        /*07ec*/ 	.byte	0x04, 0x11
        /*07ee*/ 	.short	(.L_348 - .L_347)
	.align		4
.L_347:
        /*07f0*/ 	.word	index@(_ZN10layer_norm13ln_fwd_kernelINS_13Kernel_traitsIf13__nv_bfloat16fS2_fjLj6144ELj1ELj1ELj8ELj16ENS_18Kernel_traits_baseILj6144EfS2_fS2_fjLj256EEEEELb1ELb0ELb1ELb1EEEvNS_9FwdParamsE)
        /*07f4*/ 	.word	0x00000000


	//----- nvinfo : EIATTR_REGCOUNT
	.align		4
.L_348:
        /*07f8*/ 	.byte	0x04, 0x2f
        /*07fa*/ 	.short	(.L_350 - .L_349)
	.align		4
.L_349:
        /*07fc*/ 	.word	index@(_ZN10layer_norm13ln_fwd_kernelINS_13Kernel_traitsIf13__nv_bfloat16fS2_fjLj6144ELj1ELj1ELj8ELj16ENS_18Kernel_traits_baseILj6144EfS2_fS2_fjLj256EEEEELb1ELb0ELb1ELb0EEEvNS_9FwdParamsE)
        /*0800*/ 	.word	0x00000077


	//----- nvinfo : EIATTR_FRAME_SIZE
	.align		4
.L_350:
        /*0804*/ 	.byte	0x04, 0x11
        /*0806*/ 	.short	(.L_352 - .L_351)
	.align		4
.L_351:
        /*0808*/ 	.word	index@(_ZN10layer_norm13ln_fwd_kernelINS_13Kernel_traitsIf13__nv_bfloat16fS2_fjLj6144ELj1ELj1ELj8ELj16ENS_18Kernel_traits_baseILj6144EfS2_fS2_fjLj256EEEEELb1ELb0ELb1ELb0EEEvNS_9FwdParamsE)
        /*080c*/ 	.word	0x00000000


	//----- nvinfo : EIATTR_REGCOUNT
	.align		4
.L_352:
        /*0810*/ 	.byte	0x04, 0x2f
        /*0812*/ 	.short	(.L_354 - .L_353)
	.align		4
.L_353:
        /*0814*/ 	.word	index@(_ZN10layer_norm13ln_fwd_kernelINS_13Kernel_traitsIf13__nv_bfloat16fS2_fjLj6144ELj1ELj1ELj8ELj16ENS_18Kernel_traits_baseILj6144EfS2_fS2_fjLj256EEEEELb1ELb0ELb0ELb1EEEvNS_9FwdParamsE)
        /*0818*/ 	.word	0x0000007b


	//----- nvinfo : EIATTR_FRAME_SIZE
	.align		4
.L_354:
        /*081c*/ 	.byte	0x04, 0x11
        /*081e*/ 	.short	(.L_356 - .L_355)
	.align		4
.L_355:
        /*0820*/ 	.word	index@(_ZN10layer_norm13ln_fwd_kernelINS_13Kernel_traitsIf13__nv_bfloat16fS2_fjLj6144ELj1ELj1ELj8ELj16ENS_18Kernel_traits_baseILj6144EfS2_fS2_fjLj256EEEEELb1ELb0ELb0ELb1EEEvNS_9FwdParamsE)
        /*0824*/ 	.word	0x00000000


	//----- nvinfo : EIATTR_REGCOUNT
	.align		4
.L_356:
        /*0828*/ 	.byte	0x04, 0x2f
        /*082a*/ 	.short	(.L_358 - .L_357)
	.align		4
.L_357:
        /*082c*/ 	.word	index@(_ZN10layer_norm13ln_fwd_kernelINS_13Kernel_traitsIf13__nv_bfloat16fS2_fjLj6144ELj1ELj1ELj8ELj16ENS_18Kernel_traits_baseILj6144EfS2_fS2_fjLj256EEEEELb1ELb0ELb0ELb0EEEvNS_9FwdParamsE)
        /*0830*/ 	.word	0x0000006f


	//----- nvinfo : EIATTR_FRAME_SIZE
	.align		4
.L_358:
        /*0834*/ 	.byte	0x04, 0x11
        /*0836*/ 	.short	(.L_360 - .L_359)
	.align		4
.L_359:
        /*0838*/ 	.word	index@(_ZN10layer_norm13ln_fwd_kernelINS_13Kernel_traitsIf13__nv_bfloat16fS2_fjLj6144ELj1ELj1ELj8ELj16ENS_18Kernel_traits_baseILj6144EfS2_fS2_fjLj256EEEEELb1ELb0ELb0ELb0EEEvNS_9FwdParamsE)
        /*083c*/ 	.word	0x00000000


	//----- nvinfo : EIATTR_REGCOUNT
	.align		4
.L_360:
        /*0840*/ 	.byte	0x04, 0x2f
        /*0842*/ 	.short	(.L_362 - .L_361)
	.align		4
.L_361:
        /*0844*/ 	.word	index@(_ZN10layer_norm13ln_fwd_kernelINS_13Kernel_traitsIf13__nv_bfloat16fS2_fjLj6144ELj1ELj1ELj8ELj16ENS_18Kernel_traits_baseILj6144EfS2_fS2_fjLj256EEEEELb0ELb1ELb1ELb1EEEvNS_9FwdParamsE)
        /*0848*/ 	.word	0x00000080


	//----- nvinfo : EIATTR_FRAME_SIZE
	.align		4
.L_362:
        /*084c*/ 	.byte	0x04, 0x11
        /*084e*/ 	.short	(.L_364 - .L_363)
	.align		4
.L_363:
        /*0850*/ 	.word	index@(_ZN10layer_norm13ln_fwd_kernelINS_13Kernel_traitsIf13__nv_bfloat16fS2_fjLj6144ELj1ELj1ELj8ELj16ENS_18Kernel_traits_baseILj6144EfS2_fS2_fjLj256EEEEELb0ELb1ELb1ELb1EEEvNS_9FwdParamsE)
        /*0854*/ 	.word	0x00000000


	//----- nvinfo : EIATTR_REGCOUNT
	.align		4
.L_364:
        /*0858*/ 	.byte	0x04, 0x2f
        /*085a*/ 	.short	(.L_366 - .L_365)
	.align		4
.L_365:
        /*085c*/ 	.word	index@(_ZN10layer_norm13ln_fwd_kernelINS_13Kernel_traitsIf13__nv_bfloat16fS2_fjLj6144ELj1ELj1ELj8ELj16ENS_18Kernel_traits_baseILj6144EfS2_fS2_fjLj256EEEEELb0ELb1ELb1ELb0EEEvNS_9FwdParamsE)
        /*0860*/ 	.word	0x0000007f


	//----- nvinfo : EIATTR_FRAME_SIZE
	.align		4
.L_366:
        /*0864*/ 	.byte	0x04, 0x11
        /*0866*/ 	.short	(.L_368 - .L_367)
	.align		4
.L_367:
        /*0868*/ 	.word	index@(_ZN10layer_norm13ln_fwd_kernelINS_13Kernel_traitsIf13__nv_bfloat16fS2_fjLj6144ELj1ELj1ELj8ELj16ENS_18Kernel_traits_baseILj6144EfS2_fS2_fjLj256EEEEELb0ELb1ELb1ELb0EEEvNS_9FwdParamsE)
        /*086c*/ 	.word	0x00000000


	//----- nvinfo : EIATTR_REGCOUNT
	.align		4
.L_368:
        /*0870*/ 	.byte	0x04, 0x2f
        /*0872*/ 	.short	(.L_370 - .L_369)
	.align		4
.L_369:
        /*0874*/ 	.word	index@(_ZN10layer_norm13ln_fwd_kernelINS_13Kernel_traitsIf13__nv_bfloat16fS2_fjLj6144ELj1ELj1ELj8ELj16ENS_18Kernel_traits_baseILj6144EfS2_fS2_fjLj256EEEEELb0ELb1ELb0ELb1EEEvNS_9FwdParamsE)
        /*0878*/ 	.word	0x0000007f


	//----- nvinfo : EIATTR_FRAME_SIZE
	.align		4
.L_370:
        /*087c*/ 	.byte	0x04, 0x11
        /*087e*/ 	.short	(.L_372 - .L_371)
	.align		4
.L_371:
        /*0880*/ 	.word	index@(_ZN10layer_norm13ln_fwd_kernelINS_13Kernel_traitsIf13__nv_bfloat16fS2_fjLj6144ELj1ELj1ELj8ELj16ENS_18Kernel_traits_baseILj6144EfS2_fS2_fjLj256EEEEELb0ELb1ELb0ELb1EEEvNS_9FwdParamsE)
        /*0884*/ 	.word	0x00000000


	//----- nvinfo : EIATTR_REGCOUNT
	.align		4
.L_372:
        /*0888*/ 	.byte	0x04, 0x2f
        /*088a*/ 	.short	(.L_374 - .L_373)
	.align		4
.L_373:
        /*088c*/ 	.word	index@(_ZN10layer_norm13ln_fwd_kernelINS_13Kernel_traitsIf13__nv_bfloat16fS2_fjLj6144ELj1ELj1ELj8ELj16ENS_18Kernel_traits_baseILj6144EfS2_fS2_fjLj256EEEEELb0ELb1ELb0ELb0EEEvNS_9FwdParamsE)
        /*0890*/ 	.word	0x00000080


	//----- nvinfo : EIATTR_FRAME_SIZE
	.align		4
.L_374:
        /*0894*/ 	.byte	0x04, 0x11
        /*0896*/ 	.short	(.L_376 - .L_375)
	.align		4
.L_375:
        /*0898*/ 	.word	index@(_ZN10layer_norm13ln_fwd_kernelINS_13Kernel_traitsIf13__nv_bfloat16fS2_fjLj6144ELj1ELj1ELj8ELj16ENS_18Kernel_traits_baseILj6144EfS2_fS2_fjLj256EEEEELb0ELb1ELb0ELb0EEEvNS_9FwdParamsE)
        /*089c*/ 	.word	0x00000000


	//----- nvinfo : EIATTR_REGCOUNT
	.align		4
.L_376:
        /*08a0*/ 	.byte	0x04, 0x2f
        /*08a2*/ 	.short	(.L_378 - .L_377)
	.align		4
.L_377:
        /*08a4*/ 	.word	index@(_ZN10layer_norm13ln_fwd_kernelINS_13Kernel_traitsIf13__nv_bfloat16fS2_fjLj6144ELj1ELj1ELj8ELj16ENS_18Kernel_traits_baseILj6144EfS2_fS2_fjLj256EEEEELb0ELb0ELb1ELb1EEEvNS_9FwdParamsE)
        /*08a8*/ 	.word	0x0000006f


	//----- nvinfo : EIATTR_FRAME_SIZE
	.align		4
.L_378:
        /*08ac*/ 	.byte	0x04, 0x11
        /*08ae*/ 	.short	(.L_380 - .L_379)
	.align		4
.L_379:
        /*08b0*/ 	.word	index@(_ZN10layer_norm13ln_fwd_kernelINS_13Kernel_traitsIf13__nv_bfloat16fS2_fjLj6144ELj1ELj1ELj8ELj16ENS_18Kernel_traits_baseILj6144EfS2_fS2_fjLj256EEEEELb0ELb0ELb1ELb1EEEvNS_9FwdParamsE)
        /*08b4*/ 	.word	0x00000000


	//----- nvinfo : EIATTR_REGCOUNT
	.align		4
.L_380:
        /*08b8*/ 	.byte	0x04, 0x2f
        /*08ba*/ 	.short	(.L_382 - .L_381)
	.align		4
.L_381:
        /*08bc*/ 	.word	index@(_ZN10layer_norm13ln_fwd_kernelINS_13Kernel_traitsIf13__nv_bfloat16fS2_fjLj6144ELj1ELj1ELj8ELj16ENS_18Kernel_traits_baseILj6144EfS2_fS2_fjLj256EEEEELb0ELb0ELb1ELb0EEEvNS_9FwdParamsE)
        /*08c0*/ 	.word	0x00000066


	//----- nvinfo : EIATTR_FRAME_SIZE
	.align		4
.L_382:
        /*08c4*/ 	.byte	0x04, 0x11
        /*08c6*/ 	.short	(.L_384 - .L_383)
	.align		4
.L_383:
        /*08c8*/ 	.word	index@(_ZN10layer_norm13ln_fwd_kernelINS_13Kernel_traitsIf13__nv_bfloat16fS2_fjLj6144ELj1ELj1ELj8ELj16ENS_18Kernel_traits_baseILj6144EfS2_fS2_fjLj256EEEEELb0ELb0ELb1ELb0EEEvNS_9FwdParamsE)
        /*08cc*/ 	.word	0x00000000


	//----- nvinfo : EIATTR_REGCOUNT
	.align		4
.L_384:
        /*08d0*/ 	.byte	0x04, 0x2f
        /*08d2*/ 	.short	(.L_386 - .L_385)
	.align		4
.L_385:
        /*08d4*/ 	.word	index@(_ZN10layer_norm13ln_fwd_kernelINS_13Kernel_traitsIf13__nv_bfloat16fS2_fjLj6144ELj1ELj1ELj8ELj16ENS_18Kernel_traits_baseILj6144EfS2_fS2_fjLj256EEEEELb0ELb0ELb0ELb1EEEvNS_9FwdParamsE)
        /*08d8*/ 	.word	0x00000073


	//----- nvinfo : EIATTR_FRAME_SIZE
	.align		4
.L_386:
        /*08dc*/ 	.byte	0x04, 0x11
        /*08de*/ 	.short	(.L_388 - .L_387)
	.align		4
.L_387:
        /*08e0*/ 	.word	index@(_ZN10layer_norm13ln_fwd_kernelINS_13Kernel_traitsIf13__nv_bfloat16fS2_fjLj6144ELj1ELj1ELj8ELj16ENS_18Kernel_traits_baseILj6144EfS2_fS2_fjLj256EEEEELb0ELb0ELb0ELb1EEEvNS_9FwdParamsE)
        /*08e4*/ 	.word	0x00000000


	//----- nvinfo : EIATTR_REGCOUNT
	.align		4
.L_388:
        /*08e8*/ 	.byte	0x04, 0x2f
        /*08ea*/ 	.short	(.L_390 - .L_389)
	.align		4
.L_389:
        /*08ec*/ 	.word	index@(_ZN10layer_norm13ln_fwd_kernelINS_13Kernel_traitsIf13__nv_bfloat16fS2_fjLj6144ELj1ELj1ELj8ELj16ENS_18Kernel_traits_baseILj6144EfS2_fS2_fjLj256EEEEELb0ELb0ELb0ELb0EEEvNS_9FwdParamsE)
        /*08f0*/ 	.word	0x00000062


	//----- nvinfo : EIATTR_FRAME_SIZE
	.align		4
.L_390:
        /*08f4*/ 	.byte	0x04, 0x11
        /*08f6*/ 	.short	(.L_392 - .L_391)
	.align		4
.L_391:
        /*08f8*/ 	.word	index@(_ZN10layer_norm13ln_fwd_kernelINS_13Kernel_traitsIf13__nv_bfloat16fS2_fjLj6144ELj1ELj1ELj8ELj16ENS_18Kernel_traits_baseILj6144EfS2_fS2_fjLj256EEEEELb0ELb0ELb0ELb0EEEvNS_9FwdParamsE)
        /*08fc*/ 	.word	0x00000000


	//----- nvinfo : EIATTR_REGCOUNT
	.align		4
.L_392:
        /*0900*/ 	.byte	0x04, 0x2f
        /*0902*/ 	.short	(.L_394 - .L_393)
	.align		4
.L_393:
        /*0904*/ 	.word	index@(_ZN10layer_norm13ln_fwd_kernelINS_13Kernel_traitsI13__nv_bfloat16S2_fS2_fjLj6144ELj1ELj1ELj8ELj16ENS_18Kernel_traits_baseILj6144ES2_S2_fS2_fjLj256EEEEELb1ELb1ELb1ELb1EEEvNS_9FwdParamsE)
        /*0908*/ 	.word	0x00000096


	//----- nvinfo : EIATTR_FRAME_SIZE
	.align		4
.L_394:
        /*090c*/ 	.byte	0x04, 0x11
        /*090e*/ 	.short	(.L_396 - .L_395)
	.align		4
.L_395:
        /*0910*/ 	.word	index@(_ZN10layer_norm13ln_fwd_kernelINS_13Kernel_traitsI13__nv_bfloat16S2_fS2_fjLj6144ELj1ELj1ELj8ELj16ENS_18Kernel_traits_baseILj6144ES2_S2_fS2_fjLj256EEEEELb1ELb1ELb1ELb1EEEvNS_9FwdParamsE)
        /*0914*/ 	.word	0x00000000


	//----- nvinfo : EIATTR_REGCOUNT
	.align		4
.L_396:
        /*0918*/ 	.byte	0x04, 0x2f
        /*091a*/ 	.short	(.L_398 - .L_397)
	.align		4
.L_397:
        /*091c*/ 	.word	index@(_ZN10layer_norm13ln_fwd_kernelINS_13Kernel_traitsI13__nv_bfloat16S2_fS2_fjLj6144ELj1ELj1ELj8ELj16ENS_18Kernel_traits_baseILj6144ES2_S2_fS2_fjLj256EEEEELb1ELb1ELb1ELb0EEEvNS_9FwdParamsE)
        /*0920*/ 	.word	0x0000009d


	//----- nvinfo : EIATTR_FRAME_SIZE
	.align		4
.L_398:
        /*0924*/ 	.byte	0x04, 0x11
        /*0926*/ 	.short	(.L_400 - .L_399)
	.align		4
.L_399:
        /*0928*/ 	.word	index@(_ZN10layer_norm13ln_fwd_kernelINS_13Kernel_traitsI13__nv_bfloat16S2_fS2_fjLj6144ELj1ELj1ELj8ELj16ENS_18Kernel_traits_baseILj6144ES2_S2_fS2_fjLj256EEEEELb1ELb1ELb1ELb0EEEvNS_9FwdParamsE)
        /*092c*/ 	.word	0x00000000


	//----- nvinfo : EIATTR_REGCOUNT
	.align		4
.L_400:
        /*0930*/ 	.byte	0x04, 0x2f
        /*0932*/ 	.short	(.L_402 - .L_401)
	.align		4
.L_401:
        /*0934*/ 	.word	index@(_ZN10layer_norm13ln_fwd_kernelINS_13Kernel_traitsI13__nv_bfloat16S2_fS2_fjLj6144ELj1ELj1ELj8ELj16ENS_18Kernel_traits_baseILj6144ES2_S2_fS2_fjLj256EEEEELb1ELb1ELb0ELb1EEEvNS_9FwdParamsE)
        /*0938*/ 	.word	0x00000080


	//----- nvinfo : EIATTR_FRAME_SIZE
	.align		4
.L_402:
        /*093c*/ 	.byte	0x04, 0x11
        /*093e*/ 	.short	(.L_404 - .L_403)
	.align		4
.L_403:
        /*0940*/ 	.word	index@(_ZN10layer_norm13ln_fwd_kernelINS_13Kernel_traitsI13__nv_bfloat16S2_fS2_fjLj6144ELj1ELj1ELj8ELj16ENS_18Kernel_traits_baseILj6144ES2_S2_fS2_fjLj256EEEEELb1ELb1ELb0ELb1EEEvNS_9FwdParamsE)
        /*0944*/ 	.word	0x00000008


	//----- nvinfo : EIATTR_REGCOUNT
	.align		4
.L_404:
        /*0948*/ 	.byte	0x04, 0x2f
        /*094a*/ 	.short	(.L_406 - .L_405)
	.align		4
.L_405:
        /*094c*/ 	.word	index@(_ZN10layer_norm13ln_fwd_kernelINS_13Kernel_traitsI13__nv_bfloat16S2_fS2_fjLj6144ELj1ELj1ELj8ELj16ENS_18Kernel_traits_baseILj6144ES2_S2_fS2_fjLj256EEEEELb1ELb1ELb0ELb0EEEvNS_9FwdParamsE)
        /*0950*/ 	.word	0x00000090


	//----- nvinfo : EIATTR_FRAME_SIZE
	.align		4
.L_406:
        /*0954*/ 	.byte	0x04, 0x11
        /*0956*/ 	.short	(.L_408 - .L_407)
	.align		4
.L_407:
        /*0958*/ 	.word	index@(_ZN10layer_norm13ln_fwd_kernelINS_13Kernel_traitsI13__nv_bfloat16S2_fS2_fjLj6144ELj1ELj1ELj8ELj16ENS_18Kernel_traits_baseILj6144ES2_S2_fS2_fjLj256EEEEELb1ELb1ELb0ELb0EEEvNS_9FwdParamsE)
        /*095c*/ 	.word	0x00000000


	//----- nvinfo : EIATTR_REGCOUNT
	.align		4
.L_408:
        /*0960*/ 	.byte	0x04, 0x2f
        /*0962*/ 	.short	(.L_410 - .L_409)
	.align		4
.L_409:
        /*0964*/ 	.word	index@(_ZN10layer_norm13ln_fwd_kernelINS_13Kernel_traitsI13__nv_bfloat16S2_fS2_fjLj6144ELj1ELj1ELj8ELj16ENS_18Kernel_traits_baseILj6144ES2_S2_fS2_fjLj256EEEEELb1ELb0ELb1ELb1EEEvNS_9FwdParamsE)
        /*0968*/ 	.word	0x0000007f


	//----- nvinfo : EIATTR_FRAME_SIZE
	.align		4
.L_410:
        /*096c*/ 	.byte	0x04, 0x11
        /*096e*/ 	.short	(.L_412 - .L_411)
	.align		4
.L_411:
        /*0970*/ 	.word	index@(_ZN10layer_norm13ln_fwd_kernelINS_13Kernel_traitsI13__nv_bfloat16S2_fS2_fjLj6144ELj1ELj1ELj8ELj16ENS_18Kernel_traits_baseILj6144ES2_S2_fS2_fjLj256EEEEELb1ELb0ELb1ELb1EEEvNS_9FwdParamsE)
        /*0974*/ 	.word	0x00000000


	//----- nvinfo : EIATTR_REGCOUNT
	.align		4
.L_412:
        /*0978*/ 	.byte	0x04, 0x2f
        /*097a*/ 	.short	(.L_414 - .L_413)
	.align		4
.L_413:
        /*097c*/ 	.word	index@(_ZN10layer_norm13ln_fwd_kernelINS_13Kernel_traitsI13__nv_bfloat16S2_fS2_fjLj6144ELj1ELj1ELj8ELj16ENS_18Kernel_traits_baseILj6144ES2_S2_fS2_fjLj256EEEEELb1ELb0ELb1ELb0EEEvNS_9FwdParamsE)
        /*0980*/ 	.word	0x00000076


	//----- nvinfo : EIATTR_FRAME_SIZE
	.align		4
.L_414:
        /*0984*/ 	.byte	0x04, 0x11
        /*0986*/ 	.short	(.L_416 - .L_415)
	.align		4
.L_415:
        /*0988*/ 	.word	index@(_ZN10layer_norm13ln_fwd_kernelINS_13Kernel_traitsI13__nv_bfloat16S2_fS2_fjLj6144ELj1ELj1ELj8ELj16ENS_18Kernel_traits_baseILj6144ES2_S2_fS2_fjLj256EEEEELb1ELb0ELb1ELb0EEEvNS_9FwdParamsE)
        /*098c*/ 	.word	0x00000000


	//----- nvinfo : EIATTR_REGCOUNT
	.align		4
.L_416:
        /*0990*/ 	.byte	0x04, 0x2f
        /*0992*/ 	.short	(.L_418 - .L_417)
	.align		4
.L_417:
        /*0994*/ 	.word	index@(_ZN10layer_norm13ln_fwd_kernelINS_13Kernel_traitsI13__nv_bfloat16S2_fS2_fjLj6144ELj1ELj1ELj8ELj16ENS_18Kernel_traits_baseILj6144ES2_S2_fS2_fjLj256EEEEELb1ELb0ELb0ELb1EEEvNS_9FwdParamsE)
        /*0998*/ 	.word	0x00000079


	//----- nvinfo : EIATTR_FRAME_SIZE
	.align		4
.L_418:
        /*099c*/ 	.byte	0x04, 0x11
        /*099e*/ 	.short	(.L_420 - .L_419)
	.align		4
.L_419:
        /*09a0*/ 	.word	index@(_ZN10layer_norm13ln_fwd_kernelINS_13Kernel_traitsI13__nv_bfloat16S2_fS2_fjLj6144ELj1ELj1ELj8ELj16ENS_18Kernel_traits_baseILj6144ES2_S2_fS2_fjLj256EEEEELb1ELb0ELb0ELb1EEEvNS_9FwdParamsE)
        /*09a4*/ 	.word	0x00000000


	//----- nvinfo : EIATTR_REGCOUNT
	.align		4
.L_420:
        /*09a8*/ 	.byte	0x04, 0x2f
        /*09aa*/ 	.short	(.L_422 - .L_421)
	.align		4
.L_421:
        /*09ac*/ 	.word	index@(_ZN10layer_norm13ln_fwd_kernelINS_13Kernel_traitsI13__nv_bfloat16S2_fS2_fjLj6144ELj1ELj1ELj8ELj16ENS_18Kernel_traits_baseILj6144ES2_S2_fS2_fjLj256EEEEELb1ELb0ELb0ELb0EEEvNS_9FwdParamsE)
        /*09b0*/ 	.word	0x0000006e


	//----- nvinfo : EIATTR_FRAME_SIZE
	.align		4
.L_422:
        /*09b4*/ 	.byte	0x04, 0x11
        /*09b6*/ 	.short	(.L_424 - .L_423)
	.align		4
.L_423:
        /*09b8*/ 	.word	index@(_ZN10layer_norm13ln_fwd_kernelINS_13Kernel_traitsI13__nv_bfloat16S2_fS2_fjLj6144ELj1ELj1ELj8ELj16ENS_18Kernel_traits_baseILj6144ES2_S2_fS2_fjLj256EEEEELb1ELb0ELb0ELb0EEEvNS_9FwdParamsE)
        /*09bc*/ 	.word	0x00000000


	//----- nvinfo : EIATTR_REGCOUNT
	.align		4
.L_424:
        /*09c0*/ 	.byte	0x04, 0x2f
        /*09c2*/ 	.short	(.L_426 - .L_425)
	.align		4
.L_425:
        /*09c4*/ 	.word	index@(_ZN10layer_norm13ln_fwd_kernelINS_13Kernel_traitsI13__nv_bfloat16S2_fS2_fjLj6144ELj1ELj1ELj8ELj16ENS_18Kernel_traits_baseILj6144ES2_S2_fS2_fjLj256EEEEELb0ELb1ELb1ELb1EEEvNS_9FwdParamsE)
        /*09c8*/ 	.word	0x0000007c


	//----- nvinfo : EIATTR_FRAME_SIZE
	.align		4
.L_426:
        /*09cc*/ 	.byte	0x04, 0x11
        /*09ce*/ 	.short	(.L_428 - .L_427)
	.align		4
.L_427:
        /*09d0*/ 	.word	index@(_ZN10layer_norm13ln_fwd_kernelINS_13Kernel_traitsI13__nv_bfloat16S2_fS2_fjLj6144ELj1ELj1ELj8ELj16ENS_18Kernel_traits_baseILj6144ES2_S2_fS2_fjLj256EEEEELb0ELb1ELb1ELb1EEEvNS_9FwdParamsE)
        /*09d4*/ 	.word	0x00000000


	//----- nvinfo : EIATTR_REGCOUNT
	.align		4
.L_428:
        /*09d8*/ 	.byte	0x04, 0x2f
        /*09da*/ 	.short	(.L_430 - .L_429)
	.align		4
.L_429:
        /*09dc*/ 	.word	index@(_ZN10layer_norm13ln_fwd_kernelINS_13Kernel_traitsI13__nv_bfloat16S2_fS2_fjLj6144ELj1ELj1ELj8ELj16ENS_18Kernel_traits_baseILj6144ES2_S2_fS2_fjLj256EEEEELb0ELb1ELb1ELb0EEEvNS_9FwdParamsE)
        /*09e0*/ 	.word	0x0000007d


	//----- nvinfo : EIATTR_FRAME_SIZE
	.align		4
.L_430:
        /*09e4*/ 	.byte	0x04, 0x11
        /*09e6*/ 	.short	(.L_432 - .L_431)
	.align		4
.L_431:
        /*09e8*/ 	.word	index@(_ZN10layer_norm13ln_fwd_kernelINS_13Kernel_traitsI13__nv_bfloat16S2_fS2_fjLj6144ELj1ELj1ELj8ELj16ENS_18Kernel_traits_baseILj6144ES2_S2_fS2_fjLj256EEEEELb0ELb1ELb1ELb0EEEvNS_9FwdParamsE)
        /*09ec*/ 	.word	0x00000000


	//----- nvinfo : EIATTR_REGCOUNT
	.align		4
.L_432:
        /*09f0*/ 	.byte	0x04, 0x2f
        /*09f2*/ 	.short	(.L_434 - .L_433)
	.align		4
.L_433:
        /*09f4*/ 	.word	index@(_ZN10layer_norm13ln_fwd_kernelINS_13Kernel_traitsI13__nv_bfloat16S2_fS2_fjLj6144ELj1ELj1ELj8ELj16ENS_18Kernel_traits_baseILj6144ES2_S2_fS2_fjLj256EEEEELb0ELb1ELb0ELb1EEEvNS_9FwdParamsE)
        /*09f8*/ 	.word	0x00000080


	//----- nvinfo : EIATTR_FRAME_SIZE
	.align		4
.L_434:
        /*09fc*/ 	.byte	0x04, 0x11
        /*09fe*/ 	.short	(.L_436 - .L_435)
	.align		4
.L_435:
        /*0a00*/ 	.word	index@(_ZN10layer_norm13ln_fwd_kernelINS_13Kernel_traitsI13__nv_bfloat16S2_fS2_fjLj6144ELj1ELj1ELj8ELj16ENS_18Kernel_traits_baseILj6144ES2_S2_fS2_fjLj256EEEEELb0ELb1ELb0ELb1EEEvNS_9FwdParamsE)
        /*0a04*/ 	.word	0x00000000


	//----- nvinfo : EIATTR_REGCOUNT
	.align		4
.L_436:
        /*0a08*/ 	.byte	0x04, 0x2f
        /*0a0a*/ 	.short	(.L_438 - .L_437)
	.align		4
.L_437:
        /*0a0c*/ 	.word	index@(_ZN10layer_norm13ln_fwd_kernelINS_13Kernel_traitsI13__nv_bfloat16S2_fS2_fjLj6144ELj1ELj1ELj8ELj16ENS_18Kernel_traits_baseILj6144ES2_S2_fS2_fjLj256EEEEELb0ELb1ELb0ELb0EEEvNS_9FwdParamsE)
        /*0a10*/ 	.word	0x0000007d


	//----- nvinfo : EIATTR_FRAME_SIZE
	.align		4
.L_438:
        /*0a14*/ 	.byte	0x04, 0x11
        /*0a16*/ 	.short	(.L_440 - .L_439)
	.align		4
.L_439:
        /*0a18*/ 	.word	index@(_ZN10layer_norm13ln_fwd_kernelINS_13Kernel_traitsI13__nv_bfloat16S2_fS2_fjLj6144ELj1ELj1ELj8ELj16ENS_18Kernel_traits_baseILj6144ES2_S2_fS2_fjLj256EEEEELb0ELb1ELb0ELb0EEEvNS_9FwdParamsE)
        /*0a1c*/ 	.word	0x00000000


	//----- nvinfo : EIATTR_REGCOUNT
	.align		4
.L_440:
        /*0a20*/ 	.byte	0x04, 0x2f
        /*0a22*/ 	.short	(.L_442 - .L_441)
	.align		4
.L_441:
        /*0a24*/ 	.word	index@(_ZN10layer_norm13ln_fwd_kernelINS_13Kernel_traitsI13__nv_bfloat16S2_fS2_fjLj6144ELj1ELj1ELj8ELj16ENS_18Kernel_traits_baseILj6144ES2_S2_fS2_fjLj256EEEEELb0ELb0ELb1ELb1EEEvNS_9FwdParamsE)
        /*0a28*/ 	.word	0x00000050


	//----- nvinfo : EIATTR_FRAME_SIZE
	.align		4
.L_442:
        /*0a2c*/ 	.byte	0x04, 0x11
        /*0a2e*/ 	.short	(.L_444 - .L_443)
	.align		4
.L_443:
        /*0a30*/ 	.word	index@(_ZN10layer_norm13ln_fwd_kernelINS_13Kernel_traitsI13__nv_bfloat16S2_fS2_fjLj6144ELj1ELj1ELj8ELj16ENS_18Kernel_traits_baseILj6144ES2_S2_fS2_fjLj256EEEEELb0ELb0ELb1ELb1EEEvNS_9FwdParamsE)
        /*0a34*/ 	.word	0x00000000


	//----- nvinfo : EIATTR_REGCOUNT
	.align		4
.L_444:
        /*0a38*/ 	.byte	0x04, 0x2f
        /*0a3a*/ 	.short	(.L_446 - .L_445)
	.align		4
.L_445:
        /*0a3c*/ 	.word	index@(_ZN10layer_norm13ln_fwd_kernelINS_13Kernel_traitsI13__nv_bfloat16S2_fS2_fjLj6144ELj1ELj1ELj8ELj16ENS_18Kernel_traits_baseILj6144ES2_S2_fS2_fjLj256EEEEELb0ELb0ELb1ELb0EEEvNS_9FwdParamsE)
        /*0a40*/ 	.word	0x00000060


	//----- nvinfo : EIATTR_FRAME_SIZE
	.align		4
.L_446:
        /*0a44*/ 	.byte	0x04, 0x11
        /*0a46*/ 	.short	(.L_448 - .L_447)
	.align		4
.L_447:
        /*0a48*/ 	.word	index@(_ZN10layer_norm13ln_fwd_kernelINS_13Kernel_traitsI13__nv_bfloat16S2_fS2_fjLj6144ELj1ELj1ELj8ELj16ENS_18Kernel_traits_baseILj6144ES2_S2_fS2_fjLj256EEEEELb0ELb0ELb1ELb0EEEvNS_9FwdParamsE)
        /*0a4c*/ 	.word	0x00000000


	//----- nvinfo : EIATTR_REGCOUNT
	.align		4
.L_448:
        /*0a50*/ 	.byte	0x04, 0x2f
        /*0a52*/ 	.short	(.L_450 - .L_449)
	.align		4
.L_449:
        /*0a54*/ 	.word	index@(_ZN10layer_norm13ln_fwd_kernelINS_13Kernel_traitsI13__nv_bfloat16S2_fS2_fjLj6144ELj1ELj1ELj8ELj16ENS_18Kernel_traits_baseILj6144ES2_S2_fS2_fjLj256EEEEELb0ELb0ELb0ELb1EEEvNS_9FwdParamsE)
        /*0a58*/ 	.word	0x0000006f


	//----- nvinfo : EIATTR_FRAME_SIZE
	.align		4
.L_450:
        /*0a5c*/ 	.byte	0x04, 0x11
        /*0a5e*/ 	.short	(.L_452 - .L_451)
	.align		4
.L_451:
        /*0a60*/ 	.word	index@(_ZN10layer_norm13ln_fwd_kernelINS_13Kernel_traitsI13__nv_bfloat16S2_fS2_fjLj6144ELj1ELj1ELj8ELj16ENS_18Kernel_traits_baseILj6144ES2_S2_fS2_fjLj256EEEEELb0ELb0ELb0ELb1EEEvNS_9FwdParamsE)
        /*0a64*/ 	.word	0x00000000


	//----- nvinfo : EIATTR_REGCOUNT
	.align		4
.L_452:
        /*0a68*/ 	.byte	0x04, 0x2f
        /*0a6a*/ 	.short	(.L_454 - .L_453)
	.align		4
.L_453:
        /*0a6c*/ 	.word	index@(_ZN10layer_norm13ln_fwd_kernelINS_13Kernel_traitsI13__nv_bfloat16S2_fS2_fjLj6144ELj1ELj1ELj8ELj16ENS_18Kernel_traits_baseILj6144ES2_S2_fS2_fjLj256EEEEELb0ELb0ELb0ELb0EEEvNS_9FwdParamsE)
        /*0a70*/ 	.word	0x0000005c


	//----- nvinfo : EIATTR_FRAME_SIZE
	.align		4
.L_454:
        /*0a74*/ 	.byte	0x04, 0x11
        /*0a76*/ 	.short	(.L_456 - .L_455)
	.align		4
.L_455:
        /*0a78*/ 	.word	index@(_ZN10layer_norm13ln_fwd_kernelINS_13Kernel_traitsI13__nv_bfloat16S2_fS2_fjLj6144ELj1ELj1ELj8ELj16ENS_18Kernel_traits_baseILj6144ES2_S2_fS2_fjLj256EEEEELb0ELb0ELb0ELb0EEEvNS_9FwdParamsE)
        /*0a7c*/ 	.word	0x00000000


	//----- nvinfo : EIATTR_REGCOUNT
	.align		4
.L_456:
        /*0a80*/ 	.byte	0x04, 0x2f
        /*0a82*/ 	.short	(.L_458 - .L_457)
	.align		4
.L_457:
        /*0a84*/ 	.word	index@(_ZN10layer_norm13ln_fwd_kernelINS_13Kernel_traitsIf13__nv_bfloat16S2_S2_fjLj6144ELj1ELj1ELj8ELj16ENS_18Kernel_traits_baseILj6144EfS2_S2_S2_fjLj256EEEEELb1ELb1ELb1ELb1EEEvNS_9FwdParamsE)
        /*0a88*/ 	.word	0x000000aa


	//----- nvinfo : EIATTR_FRAME_SIZE
	.align		4
.L_458:
        /*0a8c*/ 	.byte	0x04, 0x11
        /*0a8e*/ 	.short	(.L_460 - .L_459)
	.align		4
.L_459:
        /*0a90*/ 	.word	index@(_ZN10layer_norm13ln_fwd_kernelINS_13Kernel_traitsIf13__nv_bfloat16S2_S2_fjLj6144ELj1ELj1ELj8ELj16ENS_18Kernel_traits_baseILj6144EfS2_S2_S2_fjLj256EEEEELb1ELb1ELb1ELb1EEEvNS_9FwdParamsE)
        /*0a94*/ 	.word	0x00000000


	//----- nvinfo : EIATTR_REGCOUNT
	.align		4
.L_460:
        /*0a98*/ 	.byte	0x04, 0x2f
        /*0a9a*/ 	.short	(.L_462 - .L_461)
	.align		4
.L_461:
        /*0a9c*/ 	.word	index@(_ZN10layer_norm13ln_fwd_kernelINS_13Kernel_traitsIf13__nv_bfloat16S2_S2_fjLj6144ELj1ELj1ELj8ELj16ENS_18Kernel_traits_baseILj6144EfS2_S2_S2_fjLj256EEEEELb1ELb1ELb1ELb0EEEvNS_9FwdParamsE)
        /*0aa0*/ 	.word	0x000000a0


	//----- nvinfo : EIATTR_FRAME_SIZE
	.align		4
.L_462:
        /*0aa4*/ 	.byte	0x04, 0x11
        /*0aa6*/ 	.short	(.L_464 - .L_463)
	.align		4
.L_463:
        /*0aa8*/ 	.word	index@(_ZN10layer_norm13ln_fwd_kernelINS_13Kernel_traitsIf13__nv_bfloat16S2_S2_fjLj6144ELj1ELj1ELj8ELj16ENS_18Kernel_traits_baseILj6144EfS2_S2_S2_fjLj256EEEEELb1ELb1ELb1ELb0EEEvNS_9FwdParamsE)
        /*0aac*/ 	.word	0x00000000


	//----- nvinfo : EIATTR_REGCOUNT
	.align		4
.L_464:
        /*0ab0*/ 	.byte	0x04, 0x2f
        /*0ab2*/ 	.short	(.L_466 - .L_465)
	.align		4
.L_465:
        /*0ab4*/ 	.word	index@(_ZN10layer_norm13ln_fwd_kernelINS_13Kernel_traitsIf13__nv_bfloat16S2_S2_fjLj6144ELj1ELj1ELj8ELj16ENS_18Kernel_traits_baseILj6144EfS2_S2_S2_fjLj256EEEEELb1ELb1ELb0ELb1EEEvNS_9FwdParamsE)
        /*0ab8*/ 	.word	0x00000098


	//----- nvinfo : EIATTR_FRAME_SIZE
	.align		4
.L_466:
        /*0abc*/ 	.byte	0x04, 0x11
        /*0abe*/ 	.short	(.L_468 - .L_467)
	.align		4
.L_467:
        /*0ac0*/ 	.word	index@(_ZN10layer_norm13ln_fwd_kernelINS_13Kernel_traitsIf13__nv_bfloat16S2_S2_fjLj6144ELj1ELj1ELj8ELj16ENS_18Kernel_traits_baseILj6144EfS2_S2_S2_fjLj256EEEEELb1ELb1ELb0ELb1EEEvNS_9FwdParamsE)
        /*0ac4*/ 	.word	0x00000000


	//----- nvinfo : EIATTR_REGCOUNT
	.align		4
.L_468:
        /*0ac8*/ 	.byte	0x04, 0x2f
        /*0aca*/ 	.short	(.L_470 - .L_469)
	.align		4
.L_469:
        /*0acc*/ 	.word	index@(_ZN10layer_norm13ln_fwd_kernelINS_13Kernel_traitsIf13__nv_bfloat16S2_S2_fjLj6144ELj1ELj1ELj8ELj16ENS_18Kernel_traits_baseILj6144EfS2_S2_S2_fjLj256EEEEELb1ELb1ELb0ELb0EEEvNS_9FwdParamsE)
        /*0ad0*/ 	.word	0x00000080


	//----- nvinfo : EIATTR_FRAME_SIZE
	.align		4
.L_470:
        /*0ad4*/ 	.byte	0x04, 0x11
        /*0ad6*/ 	.short	(.L_472 - .L_471)
	.align		4
.L_471:
        /*0ad8*/ 	.word	index@(_ZN10layer_norm13ln_fwd_kernelINS_13Kernel_traitsIf13__nv_bfloat16S2_S2_fjLj6144ELj1ELj1ELj8ELj16ENS_18Kernel_traits_baseILj6144EfS2_S2_S2_fjLj256EEEEELb1ELb1ELb0ELb0EEEvNS_9FwdParamsE)
        /*0adc*/ 	.word	0x00000008


	//----- nvinfo : EIATTR_REGCOUNT
	.align		4
.L_472:
        /*0ae0*/ 	.byte	0x04, 0x2f
        /*0ae2*/ 	.short	(.L_474 - .L_473)
	.align		4
.L_473:
        /*0ae4*/ 	.word	index@(_ZN10layer_norm13ln_fwd_kernelINS_13Kernel_traitsIf13__nv_bfloat16S2_S2_fjLj6144ELj1ELj1ELj8ELj16ENS_18Kernel_traits_baseILj6144EfS2_S2_S2_fjLj256EEEEELb1ELb0ELb1ELb1EEEvNS_9FwdParamsE)
        /*0ae8*/ 	.word	0x00000080


	//----- nvinfo : EIATTR_FRAME_SIZE
	.align		4
.L_474:
        /*0aec*/ 	.byte	0x04, 0x11
        /*0aee*/ 	.short	(.L_476 - .L_475)
	.align		4
.L_475:
        /*0af0*/ 	.word	index@(_ZN10layer_norm13ln_fwd_kernelINS_13Kernel_traitsIf13__nv_bfloat16S2_S2_fjLj6144ELj1ELj1ELj8ELj16ENS_18Kernel_traits_baseILj6144EfS2_S2_S2_fjLj256EEEEELb1ELb0ELb1ELb1EEEvNS_9FwdParamsE)
        /*0af4*/ 	.word	0x00000000


	//----- nvinfo : EIATTR_REGCOUNT
	.align		4
.L_476:
        /*0af8*/ 	.byte	0x04, 0x2f
        /*0afa*/ 	.short	(.L_478 - .L_477)
	.align		4
.L_477:
        /*0afc*/ 	.word	index@(_ZN10layer_norm13ln_fwd_kernelINS_13Kernel_traitsIf13__nv_bfloat16S2_S2_fjLj6144ELj1ELj1ELj8ELj16ENS_18Kernel_traits_baseILj6144EfS2_S2_S2_fjLj256EEEEELb1ELb0ELb1ELb0EEEvNS_9FwdParamsE)
        /*0b00*/ 	.word	0x00000080


	//----- nvinfo : EIATTR_FRAME_SIZE
	.align		4
.L_478:
        /*0b04*/ 	.byte	0x04, 0x11
        /*0b06*/ 	.short	(.L_480 - .L_479)
	.align		4
.L_479:
        /*0b08*/ 	.word	index@(_ZN10layer_norm13ln_fwd_kernelINS_13Kernel_traitsIf13__nv_bfloat16S2_S2_fjLj6144ELj1ELj1ELj8ELj16ENS_18Kernel_traits_baseILj6144EfS2_S2_S2_fjLj256EEEEELb1ELb0ELb1ELb0EEEvNS_9FwdParamsE)
        /*0b0c*/ 	.word	0x00000000


	//----- nvinfo : EIATTR_REGCOUNT
	.align		4
.L_480:
        /*0b10*/ 	.byte	0x04, 0x2f
        /*0b12*/ 	.short	(.L_482 - .L_481)
	.align		4
.L_481:
        /*0b14*/ 	.word	index@(_ZN10layer_norm13ln_fwd_kernelINS_13Kernel_traitsIf13__nv_bfloat16S2_S2_fjLj6144ELj1ELj1ELj8ELj16ENS_18Kernel_traits_baseILj6144EfS2_S2_S2_fjLj256EEEEELb1ELb0ELb0ELb1EEEvNS_9FwdParamsE)
        /*0b18*/ 	.word	0x0000007f


	//----- nvinfo : EIATTR_FRAME_SIZE
	.align		4
.L_482:
        /*0b1c*/ 	.byte	0x04, 0x11
        /*0b1e*/ 	.short	(.L_484 - .L_483)
	.align		4
.L_483:
        /*0b20*/ 	.word	index@(_ZN10layer_norm13ln_fwd_kernelINS_13Kernel_traitsIf13__nv_bfloat16S2_S2_fjLj6144ELj1ELj1ELj8ELj16ENS_18Kernel_traits_baseILj6144EfS2_S2_S2_fjLj256EEEEELb1ELb0ELb0ELb1EEEvNS_9FwdParamsE)
        /*0b24*/ 	.word	0x00000000


	//----- nvinfo : EIATTR_REGCOUNT
	.align		4
.L_484:
        /*0b28*/ 	.byte	0x04, 0x2f
        /*0b2a*/ 	.short	(.L_486 - .L_485)
	.align		4
.L_485:
        /*0b2c*/ 	.word	index@(_ZN10layer_norm13ln_fwd_kernelINS_13Kernel_traitsIf13__nv_bfloat16S2_S2_fjLj6144ELj1ELj1ELj8ELj16ENS_18Kernel_traits_baseILj6144EfS2_S2_S2_fjLj256EEEEELb1ELb0ELb0ELb0EEEvNS_9FwdParamsE)
        /*0b30*/ 	.word	0x0000007c


	//----- nvinfo : EIATTR_FRAME_SIZE
	.align		4
.L_486:
        /*0b34*/ 	.byte	0x04, 0x11
        /*0b36*/ 	.short	(.L_488 - .L_487)
	.align		4
.L_487:
        /*0b38*/ 	.word	index@(_ZN10layer_norm13ln_fwd_kernelINS_13Kernel_traitsIf13__nv_bfloat16S2_S2_fjLj6144ELj1ELj1ELj8ELj16ENS_18Kernel_traits_baseILj6144EfS2_S2_S2_fjLj256EEEEELb1ELb0ELb0ELb0EEEvNS_9FwdParamsE)
        /*0b3c*/ 	.word	0x00000000


	//----- nvinfo : EIATTR_REGCOUNT
	.align		4
.L_488:
        /*0b40*/ 	.byte	0x04, 0x2f
        /*0b42*/ 	.short	(.L_490 - .L_489)
	.align		4
.L_489:
        /*0b44*/ 	.word	index@(_ZN10layer_norm13ln_fwd_kernelINS_13Kernel_traitsIf13__nv_bfloat16S2_S2_fjLj6144ELj1ELj1ELj8ELj16ENS_18Kernel_traits_baseILj6144EfS2_S2_S2_fjLj256EEEEELb0ELb1ELb1ELb1EEEvNS_9FwdParamsE)
        /*0b48*/ 	.word	0x00000080


	//----- nvinfo : EIATTR_FRAME_SIZE
	.align		4
.L_490:
        /*0b4c*/ 	.byte	0x04, 0x11
        /*0b4e*/ 	.short	(.L_492 - .L_491)
	.align		4
.L_491:
        /*0b50*/ 	.word	index@(_ZN10layer_norm13ln_fwd_kernelINS_13Kernel_traitsIf13__nv_bfloat16S2_S2_fjLj6144ELj1ELj1ELj8ELj16ENS_18Kernel_traits_baseILj6144EfS2_S2_S2_fjLj256EEEEELb0ELb1ELb1ELb1EEEvNS_9FwdParamsE)
        /*0b54*/ 	.word	0x00000000


	//----- nvinfo : EIATTR_REGCOUNT
	.align		4
.L_492:
        /*0b58*/ 	.byte	0x04, 0x2f
        /*0b5a*/ 	.short	(.L_494 - .L_493)
	.align		4
.L_493:
        /*0b5c*/ 	.word	index@(_ZN10layer_norm13ln_fwd_kernelINS_13Kernel_traitsIf13__nv_bfloat16S2_S2_fjLj6144ELj1ELj1ELj8ELj16ENS_18Kernel_traits_baseILj6144EfS2_S2_S2_fjLj256EEEEELb0ELb1ELb1ELb0EEEvNS_9FwdParamsE)
        /*0b60*/ 	.word	0x0000007f


	//----- nvinfo : EIATTR_FRAME_SIZE
	.align		4
.L_494:
        /*0b64*/ 	.byte	0x04, 0x11
        /*0b66*/ 	.short	(.L_496 - .L_495)
	.align		4
.L_495:
        /*0b68*/ 	.word	index@(_ZN10layer_norm13ln_fwd_kernelINS_13Kernel_traitsIf13__nv_bfloat16S2_S2_fjLj6144ELj1ELj1ELj8ELj16ENS_18Kernel_traits_baseILj6144EfS2_S2_S2_fjLj256EEEEELb0ELb1ELb1ELb0EEEvNS_9FwdParamsE)
        /*0b6c*/ 	.word	0x00000000


	//----- nvinfo : EIATTR_REGCOUNT
	.align		4
.L_496:
        /*0b70*/ 	.byte	0x04, 0x2f
        /*0b72*/ 	.short	(.L_498 - .L_497)
	.align		4
.L_497:
        /*0b74*/ 	.word	index@(_ZN10layer_norm13ln_fwd_kernelINS_13Kernel_traitsIf13__nv_bfloat16S2_S2_fjLj6144ELj1ELj1ELj8ELj16ENS_18Kernel_traits_baseILj6144EfS2_S2_S2_fjLj256EEEEELb0ELb1ELb0ELb1EEEvNS_9FwdParamsE)
        /*0b78*/ 	.word	0x0000007f


	//----- nvinfo : EIATTR_FRAME_SIZE
	.align		4
.L_498:
        /*0b7c*/ 	.byte	0x04, 0x11
        /*0b7e*/ 	.short	(.L_500 - .L_499)
	.align		4
.L_499:
        /*0b80*/ 	.word	index@(_ZN10layer_norm13ln_fwd_kernelINS_13Kernel_traitsIf13__nv_bfloat16S2_S2_fjLj6144ELj1ELj1ELj8ELj16ENS_18Kernel_traits_baseILj6144EfS2_S2_S2_fjLj256EEEEELb0ELb1ELb0ELb1EEEvNS_9FwdParamsE)
        /*0b84*/ 	.word	0x00000000


	//----- nvinfo : EIATTR_REGCOUNT
	.align		4
.L_500:
        /*0b88*/ 	.byte	0x04, 0x2f
        /*0b8a*/ 	.short	(.L_502 - .L_501)
	.align		4
.L_501:
        /*0b8c*/ 	.word	index@(_ZN10layer_norm13ln_fwd_kernelINS_13Kernel_traitsIf13__nv_bfloat16S2_S2_fjLj6144ELj1ELj1ELj8ELj16ENS_18Kernel_traits_baseILj6144EfS2_S2_S2_fjLj256EEEEELb0ELb1ELb0ELb0EEEvNS_9FwdParamsE)
        /*0b90*/ 	.word	0x00000080


	//----- nvinfo : EIATTR_FRAME_SIZE
	.align		4
.L_502:
        /*0b94*/ 	.byte	0x04, 0x11
        /*0b96*/ 	.short	(.L_504 - .L_503)
	.align		4
.L_503:
        /*0b98*/ 	.word	index@(_ZN10layer_norm13ln_fwd_kernelINS_13Kernel_traitsIf13__nv_bfloat16S2_S2_fjLj6144ELj1ELj1ELj8ELj16ENS_18Kernel_traits_baseILj6144EfS2_S2_S2_fjLj256EEEEELb0ELb1ELb0ELb0EEEvNS_9FwdParamsE)
        /*0b9c*/ 	.word	0x00000000


	//----- nvinfo : EIATTR_REGCOUNT
	.align		4
.L_504:
        /*0ba0*/ 	.byte	0x04, 0x2f
        /*0ba2*/ 	.short	(.L_506 - .L_505)
	.align		4
.L_505:
        /*0ba4*/ 	.word	index@(_ZN10layer_norm13ln_fwd_kernelINS_13Kernel_traitsIf13__nv_bfloat16S2_S2_fjLj6144ELj1ELj1ELj8ELj16ENS_18Kernel_traits_baseILj6144EfS2_S2_S2_fjLj256EEEEELb0ELb0ELb1ELb1EEEvNS_9FwdParamsE)
        /*0ba8*/ 	.word	0x00000078


	//----- nvinfo : EIATTR_FRAME_SIZE
	.align		4
.L_506:
        /*0bac*/ 	.byte	0x04, 0x11
        /*0bae*/ 	.short	(.L_508 - .L_507)
	.align		4
.L_507:
        /*0bb0*/ 	.word	index@(_ZN10layer_norm13ln_fwd_kernelINS_13Kernel_traitsIf13__nv_bfloat16S2_S2_fjLj6144ELj1ELj1ELj8ELj16ENS_18Kernel_traits_baseILj6144EfS2_S2_S2_fjLj256EEEEELb0ELb0ELb1ELb1EEEvNS_9FwdParamsE)
        /*0bb4*/ 	.word	0x00000000


	//----- nvinfo : EIATTR_REGCOUNT
	.align		4
.L_508:
        /*0bb8*/ 	.byte	0x04, 0x2f
        /*0bba*/ 	.short	(.L_510 - .L_509)
	.align		4
.L_509:
        /*0bbc*/ 	.word	index@(_ZN10layer_norm13ln_fwd_kernelINS_13Kernel_traitsIf13__nv_bfloat16S2_S2_fjLj6144ELj1ELj1ELj8ELj16ENS_18Kernel_traits_baseILj6144EfS2_S2_S2_fjLj256EEEEELb0ELb0ELb1ELb0EEEvNS_9FwdParamsE)
        /*0bc0*/ 	.word	0x0000007e


	//----- nvinfo : EIATTR_FRAME_SIZE
	.align		4
.L_510:
        /*0bc4*/ 	.byte	0x04, 0x11
        /*0bc6*/ 	.short	(.L_512 - .L_511)
	.align		4
.L_511:
        /*0bc8*/ 	.word	index@(_ZN10layer_norm13ln_fwd_kernelINS_13Kernel_traitsIf13__nv_bfloat16S2_S2_fjLj6144ELj1ELj1ELj8ELj16ENS_18Kernel_traits_baseILj6144EfS2_S2_S2_fjLj256EEEEELb0ELb0ELb1ELb0EEEvNS_9FwdParamsE)
        /*0bcc*/ 	.word	0x00000000


	//----- nvinfo : EIATTR_REGCOUNT
	.align		4
.L_512:
        /*0bd0*/ 	.byte	0x04, 0x2f
        /*0bd2*/ 	.short	(.L_514 - .L_513)
	.align		4
.L_513:
        /*0bd4*/ 	.word	index@(_ZN10layer_norm13ln_fwd_kernelINS_13Kernel_traitsIf13__nv_bfloat16S2_S2_fjLj6144ELj1ELj1ELj8ELj16ENS_18Kernel_traits_baseILj6144EfS2_S2_S2_fjLj256EEEEELb0ELb0ELb0ELb1EEEvNS_9FwdParamsE)
        /*0bd8*/ 	.word	0x00000073


	//----- nvinfo : EIATTR_FRAME_SIZE
	.align		4
.L_514:
        /*0bdc*/ 	.byte	0x04, 0x11
        /*0bde*/ 	.short	(.L_516 - .L_515)
	.align		4
.L_515:
        /*0be0*/ 	.word	index@(_ZN10layer_norm13ln_fwd_kernelINS_13Kernel_traitsIf13__nv_bfloat16S2_S2_fjLj6144ELj1ELj1ELj8ELj16ENS_18Kernel_traits_baseILj6144EfS2_S2_S2_fjLj256EEEEELb0ELb0ELb0ELb1EEEvNS_9FwdParamsE)
        /*0be4*/ 	.word	0x00000000


	//----- nvinfo : EIATTR_REGCOUNT
	.align		4
.L_516:
        /*0be8*/ 	.byte	0x04, 0x2f
        /*0bea*/ 	.short	(.L_518 - .L_517)
	.align		4
.L_517:
        /*0bec*/ 	.word	index@(_ZN10layer_norm13ln_fwd_kernelINS_13Kernel_traitsIf13__nv_bfloat16S2_S2_fjLj6144ELj1ELj1ELj8ELj16ENS_18Kernel_traits_baseILj6144EfS2_S2_S2_fjLj256EEEEELb0ELb0ELb0ELb0EEEvNS_9FwdParamsE)
        /*0bf0*/ 	.word	0x00000063


	//----- nvinfo : EIATTR_FRAME_SIZE
	.align		4
.L_518:
        /*0bf4*/ 	.byte	0x04, 0x11
        /*0bf6*/ 	.short	(.L_520 - .L_519)
	.align		4
.L_519:
        /*0bf8*/ 	.word	index@(_ZN10layer_norm13ln_fwd_kernelINS_13Kernel_traitsIf13__nv_bfloat16S2_S2_fjLj6144ELj1ELj1ELj8ELj16ENS_18Kernel_traits_baseILj6144EfS2_S2_S2_fjLj256EEEEELb0ELb0ELb0ELb0EEEvNS_9FwdParamsE)
        /*0bfc*/ 	.word	0x00000000


	//----- nvinfo : EIATTR_REGCOUNT
	.align		4
.L_520:
        /*0c00*/ 	.byte	0x04, 0x2f
        /*0c02*/ 	.short	(.L_522 - .L_521)
	.align		4
.L_521:
        /*0c04*/ 	.word	index@(_ZN10layer_norm13ln_fwd_kernelINS_13Kernel_traitsI6__halfS2_S2_S2_fjLj6144ELj1ELj1ELj8ELj16ENS_18Kernel_traits_baseILj6144ES2_S2_S2_S2_fjLj256EEEEELb1ELb1ELb1ELb1EEEvNS_9FwdParamsE)
        /*0c08*/ 	.word	0x00000080


	//----- nvinfo : EIATTR_FRAME_SIZE
	.align		4
.L_522:
        /*0c0c*/ 	.byte	0x04, 0x11
        /*0c0e*/ 	.short	(.L_524 - .L_523)
	.align		4
.L_523:
        /*0c10*/ 	.word	index@(_ZN10layer_norm13ln_fwd_kernelINS_13Kernel_traitsI6__halfS2_S2_S2_fjLj6144ELj1ELj1ELj8ELj16ENS_18Kernel_traits_baseILj6144ES2_S2_S2_S2_fjLj256EEEEELb1ELb1ELb1ELb1EEEvNS_9FwdParamsE)
        /*0c14*/ 	.word	0x00000000


	//----- nvinfo : EIATTR_REGCOUNT
	.align		4
.L_524:
        /*0c18*/ 	.byte	0x04, 0x2f
        /*0c1a*/ 	.short	(.L_526 - .L_525)
	.align		4
.L_525:
        /*0c1c*/ 	.word	index@(_ZN10layer_norm13ln_fwd_kernelINS_13Kernel_traitsI6__halfS2_S2_S2_fjLj6144ELj1ELj1ELj8ELj16ENS_18Kernel_traits_baseILj6144ES2_S2_S2_S2_fjLj256EEEEELb1ELb1ELb1ELb0EEEvNS_9FwdParamsE)
        /*0c20*/ 	.word	0x00000080


	//----- nvinfo : EIATTR_FRAME_SIZE
	.align		4
.L_526:
        /*0c24*/ 	.byte	0x04, 0x11
        /*0c26*/ 	.short	(.L_528 - .L_527)
	.align		4
.L_527:
        /*0c28*/ 	.word	index@(_ZN10layer_norm13ln_fwd_kernelINS_13Kernel_traitsI6__halfS2_S2_S2_fjLj6144ELj1ELj1ELj8ELj16ENS_18Kernel_traits_baseILj6144ES2_S2_S2_S2_fjLj256EEEEELb1ELb1ELb1ELb0EEEvNS_9FwdParamsE)
        /*0c2c*/ 	.word	0x00000000


	//----- nvinfo : EIATTR_REGCOUNT
	.align		4
.L_528:
        /*0c30*/ 	.byte	0x04, 0x2f
        /*0c32*/ 	.short	(.L_530 - .L_529)
	.align		4
.L_529:
        /*0c34*/ 	.word	index@(_ZN10layer_norm13ln_fwd_kernelINS_13Kernel_traitsI6__halfS2_S2_S2_fjLj6144ELj1ELj1ELj8ELj16ENS_18Kernel_traits_baseILj6144ES2_S2_S2_S2_fjLj256EEEEELb1ELb1ELb0ELb1EEEvNS_9FwdParamsE)
        /*0c38*/ 	.word	0x0000007b


	//----- nvinfo : EIATTR_FRAME_SIZE
	.align		4
.L_530:
        /*0c3c*/ 	.byte	0x04, 0x11
        /*0c3e*/ 	.short	(.L_532 - .L_531)
	.align		4
.L_531:
        /*0c40*/ 	.word	index@(_ZN10layer_norm13ln_fwd_kernelINS_13Kernel_traitsI6__halfS2_S2_S2_fjLj6144ELj1ELj1ELj8ELj16ENS_18Kernel_traits_baseILj6144ES2_S2_S2_S2_fjLj256EEEEELb1ELb1ELb0ELb1EEEvNS_9FwdParamsE)
        /*0c44*/ 	.word	0x00000000


	//----- nvinfo : EIATTR_REGCOUNT
	.align		4
.L_532:
        /*0c48*/ 	.byte	0x04, 0x2f
        /*0c4a*/ 	.short	(.L_534 - .L_533)
	.align		4
.L_533:
        /*0c4c*/ 	.word	index@(_ZN10layer_norm13ln_fwd_kernelINS_13Kernel_traitsI6__halfS2_S2_S2_fjLj6144ELj1ELj1ELj8ELj16ENS_18Kernel_traits_baseILj6144ES2_S2_S2_S2_fjLj256EEEEELb1ELb1ELb0ELb0EEEvNS_9FwdParamsE)
        /*0c50*/ 	.word	0x0000007c


	//----- nvinfo : EIATTR_FRAME_SIZE
	.align		4
.L_534:
        /*0c54*/ 	.byte	0x04, 0x11
        /*0c56*/ 	.short	(.L_536 - .L_535)
	.align		4
.L_535:
        /*0c58*/ 	.word	index@(_ZN10layer_norm13ln_fwd_kernelINS_13Kernel_traitsI6__halfS2_S2_S2_fjLj6144ELj1ELj1ELj8ELj16ENS_18Kernel_traits_baseILj6144ES2_S2_S2_S2_fjLj256EEEEELb1ELb1ELb0ELb0EEEvNS_9FwdParamsE)
        /*0c5c*/ 	.word	0x00000000


	//----- nvinfo : EIATTR_REGCOUNT
	.align		4
.L_536:
        /*0c60*/ 	.byte	0x04, 0x2f
        /*0c62*/ 	.short	(.L_538 - .L_537)
	.align		4
.L_537:
        /*0c64*/ 	.word	index@(_ZN10layer_norm13ln_fwd_kernelINS_13Kernel_traitsI6__halfS2_S2_S2_fjLj6144ELj1ELj1ELj8ELj16ENS_18Kernel_traits_baseILj6144ES2_S2_S2_S2_fjLj256EEEEELb1ELb0ELb1ELb1EEEvNS_9FwdParamsE)
        /*0c68*/ 	.word	0x00000080


	//----- nvinfo : EIATTR_FRAME_SIZE
	.align		4
.L_538:
        /*0c6c*/ 	.byte	0x04, 0x11
        /*0c6e*/ 	.short	(.L_540 - .L_539)
	.align		4
.L_539:
        /*0c70*/ 	.word	index@(_ZN10layer_norm13ln_fwd_kernelINS_13Kernel_traitsI6__halfS2_S2_S2_fjLj6144ELj1ELj1ELj8ELj16ENS_18Kernel_traits_baseILj6144ES2_S2_S2_S2_fjLj256EEEEELb1ELb0ELb1ELb1EEEvNS_9FwdParamsE)
        /*0c74*/ 	.word	0x00000000


	//----- nvinfo : EIATTR_REGCOUNT
	.align		4
.L_540:
        /*0c78*/ 	.byte	0x04, 0x2f
        /*0c7a*/ 	.short	(.L_542 - .L_541)
	.align		4
.L_541:
        /*0c7c*/ 	.word	index@(_ZN10layer_norm13ln_fwd_kernelINS_13Kernel_traitsI6__halfS2_S2_S2_fjLj6144ELj1ELj1ELj8ELj16ENS_18Kernel_traits_baseILj6144ES2_S2_S2_S2_fjLj256EEEEELb1ELb0ELb1ELb0EEEvNS_9FwdParamsE)
        /*0c80*/ 	.word	0x00000080


	//----- nvinfo : EIATTR_FRAME_SIZE
	.align		4
.L_542:
        /*0c84*/ 	.byte	0x04, 0x11
        /*0c86*/ 	.short	(.L_544 - .L_543)
	.align		4
.L_543:
        /*0c88*/ 	.word	index@(_ZN10layer_norm13ln_fwd_kernelINS_13Kernel_traitsI6__halfS2_S2_S2_fjLj6144ELj1ELj1ELj8ELj16ENS_18Kernel_traits_baseILj6144ES2_S2_S2_S2_fjLj256EEEEELb1ELb0ELb1ELb0EEEvNS_9FwdParamsE)
        /*0c8c*/ 	.word	0x00000000


	//----- nvinfo : EIATTR_REGCOUNT
	.align		4
.L_544:
        /*0c90*/ 	.byte	0x04, 0x2f
        /*0c92*/ 	.short	(.L_546 - .L_545)
	.align		4
.L_545:
        /*0c94*/ 	.word	index@(_ZN10layer_norm13ln_fwd_kernelINS_13Kernel_traitsI6__halfS2_S2_S2_fjLj6144ELj1ELj1ELj8ELj16ENS_18Kernel_traits_baseILj6144ES2_S2_S2_S2_fjLj256EEEEELb1ELb0ELb0ELb1EEEvNS_9FwdParamsE)
        /*0c98*/ 	.word	0x0000007e


	//----- nvinfo : EIATTR_FRAME_SIZE
	.align		4
.L_546:
        /*0c9c*/ 	.byte	0x04, 0x11
        /*0c9e*/ 	.short	(.L_548 - .L_547)
	.align		4
.L_547:
        /*0ca0*/ 	.word	index@(_ZN10layer_norm13ln_fwd_kernelINS_13Kernel_traitsI6__halfS2_S2_S2_fjLj6144ELj1ELj1ELj8ELj16ENS_18Kernel_traits_baseILj6144ES2_S2_S2_S2_fjLj256EEEEELb1ELb0ELb0ELb1EEEvNS_9FwdParamsE)
        /*0ca4*/ 	.word	0x00000000


	//----- nvinfo : EIATTR_REGCOUNT
	.align		4
.L_548:
        /*0ca8*/ 	.byte	0x04, 0x2f
        /*0caa*/ 	.short	(.L_550 - .L_549)
	.align		4
.L_549:
        /*0cac*/ 	.word	index@(_ZN10layer_norm13ln_fwd_kernelINS_13Kernel_traitsI6__halfS2_S2_S2_fjLj6144ELj1ELj1ELj8ELj16ENS_18Kernel_traits_baseILj6144ES2_S2_S2_S2_fjLj256EEEEELb1ELb0ELb0ELb0EEEvNS_9FwdParamsE)
        /*0cb0*/ 	.word	0x00000060


	//----- nvinfo : EIATTR_FRAME_SIZE
	.align		4
.L_550:
        /*0cb4*/ 	.byte	0x04, 0x11
        /*0cb6*/ 	.short	(.L_552 - .L_551)
	.align		4
.L_551:
        /*0cb8*/ 	.word	index@(_ZN10layer_norm13ln_fwd_kernelINS_13Kernel_traitsI6__halfS2_S2_S2_fjLj6144ELj1ELj1ELj8ELj16ENS_18Kernel_traits_baseILj6144ES2_S2_S2_S2_fjLj256EEEEELb1ELb0ELb0ELb0EEEvNS_9FwdParamsE)
        /*0cbc*/ 	.word	0x00000000


	//----- nvinfo : EIATTR_REGCOUNT
	.align		4
.L_552:
        /*0cc0*/ 	.byte	0x04, 0x2f
        /*0cc2*/ 	.short	(.L_554 - .L_553)
	.align		4
.L_553:
        /*0cc4*/ 	.word	index@(_ZN10layer_norm13ln_fwd_kernelINS_13Kernel_traitsI6__halfS2_S2_S2_fjLj6144ELj1ELj1ELj8ELj16ENS_18Kernel_traits_baseILj6144ES2_S2_S2_S2_fjLj256EEEEELb0ELb1ELb1ELb1EEEvNS_9FwdParamsE)
        /*0cc8*/ 	.word	0x00000050


	//----- nvinfo : EIATTR_FRAME_SIZE
	.align		4
.L_554:
        /*0ccc*/ 	.byte	0x04, 0x11
        /*0cce*/ 	.short	(.L_556 - .L_555)
	.align		4
.L_555:
        /*0cd0*/ 	.word	index@(_ZN10layer_norm13ln_fwd_kernelINS_13Kernel_traitsI6__halfS2_S2_S2_fjLj6144ELj1ELj1ELj8ELj16ENS_18Kernel_traits_baseILj6144ES2_S2_S2_S2_fjLj256EEEEELb0ELb1ELb1ELb1EEEvNS_9FwdParamsE)
        /*0cd4*/ 	.word	0x00000000


	//----- nvinfo : EIATTR_REGCOUNT
	.align		4
.L_556:
        /*0cd8*/ 	.byte	0x04, 0x2f
        /*0cda*/ 	.short	(.L_558 - .L_557)
	.align		4
.L_557:
        /*0cdc*/ 	.word	index@(_ZN10layer_norm13ln_fwd_kernelINS_13Kernel_traitsI6__halfS2_S2_S2_fjLj6144ELj1ELj1ELj8ELj16ENS_18Kernel_traits_baseILj6144ES2_S2_S2_S2_fjLj256EEEEELb0ELb1ELb1ELb0EEEvNS_9FwdParamsE)
        /*0ce0*/ 	.word	0x00000074


	//----- nvinfo : EIATTR_FRAME_SIZE
	.align		4
.L_558:
        /*0ce4*/ 	.byte	0x04, 0x11
        /*0ce6*/ 	.short	(.L_560 - .L_559)
	.align		4
.L_559:
        /*0ce8*/ 	.word	index@(_ZN10layer_norm13ln_fwd_kernelINS_13Kernel_traitsI6__halfS2_S2_S2_fjLj6144ELj1ELj1ELj8ELj16ENS_18Kernel_traits_baseILj6144ES2_S2_S2_S2_fjLj256EEEEELb0ELb1ELb1ELb0EEEvNS_9FwdParamsE)
        /*0cec*/ 	.word	0x00000000


	//----- nvinfo : EIATTR_REGCOUNT
	.align		4
.L_560:
        /*0cf0*/ 	.byte	0x04, 0x2f
        /*0cf2*/ 	.short	(.L_562 - .L_561)
	.align		4
.L_561:
        /*0cf4*/ 	.word	index@(_ZN10layer_norm13ln_fwd_kernelINS_13Kernel_traitsI6__halfS2_S2_S2_fjLj6144ELj1ELj1ELj8ELj16ENS_18Kernel_traits_baseILj6144ES2_S2_S2_S2_fjLj256EEEEELb0ELb1ELb0ELb1EEEvNS_9FwdParamsE)
        /*0cf8*/ 	.word	0x0000007b


	//----- nvinfo : EIATTR_FRAME_SIZE
	.align		4
.L_562:
        /*0cfc*/ 	.byte	0x04, 0x11
        /*0cfe*/ 	.short	(.L_564 - .L_563)
	.align		4
.L_563:
        /*0d00*/ 	.word	index@(_ZN10layer_norm13ln_fwd_kernelINS_13Kernel_traitsI6__halfS2_S2_S2_fjLj6144ELj1ELj1ELj8ELj16ENS_18Kernel_traits_baseILj6144ES2_S2_S2_S2_fjLj256EEEEELb0ELb1ELb0ELb1EEEvNS_9FwdParamsE)
        /*0d04*/ 	.word	0x00000000


	//----- nvinfo : EIATTR_REGCOUNT
	.align		4
.L_564:
        /*0d08*/ 	.byte	0x04, 0x2f
        /*0d0a*/ 	.short	(.L_566 - .L_565)
	.align		4
.L_565:
        /*0d0c*/ 	.word	index@(_ZN10layer_norm13ln_fwd_kernelINS_13Kernel_traitsI6__halfS2_S2_S2_fjLj6144ELj1ELj1ELj8ELj16ENS_18Kernel_traits_baseILj6144ES2_S2_S2_S2_fjLj256EEEEELb0ELb1ELb0ELb0EEEvNS_9FwdParamsE)
        /*0d10*/ 	.word	0x0000005d


	//----- nvinfo : EIATTR_FRAME_SIZE
	.align		4
.L_566:
        /*0d14*/ 	.byte	0x04, 0x11
        /*0d16*/ 	.short	(.L_568 - .L_567)
	.align		4
.L_567:
        /*0d18*/ 	.word	index@(_ZN10layer_norm13ln_fwd_kernelINS_13Kernel_traitsI6__halfS2_S2_S2_fjLj6144ELj1ELj1ELj8ELj16ENS_18Kernel_traits_baseILj6144ES2_S2_S2_S2_fjLj256EEEEELb0ELb1ELb0ELb0EEEvNS_9FwdParamsE)
        /*0d1c*/ 	.word	0x00000000


	//----- nvinfo : EIATTR_REGCOUNT
	.align		4
.L_568:
        /*0d20*/ 	.byte	0x04, 0x2f
        /*0d22*/ 	.short	(.L_570 - .L_569)
	.align		4
.L_569:
        /*0d24*/ 	.word	index@(_ZN10layer_norm13ln_fwd_kernelINS_13Kernel_traitsI6__halfS2_S2_S2_fjLj6144ELj1ELj1ELj8ELj16ENS_18Kernel_traits_baseILj6144ES2_S2_S2_S2_fjLj256EEEEELb0ELb0ELb1ELb1EEEvNS_9FwdParamsE)
        /*0d28*/ 	.word	0x0000004a


	//----- nvinfo : EIATTR_FRAME_SIZE
	.align		4
.L_570:
        /*0d2c*/ 	.byte	0x04, 0x11
        /*0d2e*/ 	.short	(.L_572 - .L_571)
	.align		4
.L_571:
        /*0d30*/ 	.word	index@(_ZN10layer_norm13ln_fwd_kernelINS_13Kernel_traitsI6__halfS2_S2_S2_fjLj6144ELj1ELj1ELj8ELj16ENS_18Kernel_traits_baseILj6144ES2_S2_S2_S2_fjLj256EEEEELb0ELb0ELb1ELb1EEEvNS_9FwdParamsE)
        /*0d34*/ 	.word	0x00000000


	//----- nvinfo : EIATTR_REGCOUNT
	.align		4
.L_572:
        /*0d38*/ 	.byte	0x04, 0x2f
        /*0d3a*/ 	.short	(.L_574 - .L_573)
	.align		4
.L_573:
        /*0d3c*/ 	.word	index@(_ZN10layer_norm13ln_fwd_kernelINS_13Kernel_traitsI6__halfS2_S2_S2_fjLj6144ELj1ELj1ELj8ELj16ENS_18Kernel_traits_baseILj6144ES2_S2_S2_S2_fjLj256EEEEELb0ELb0ELb1ELb0EEEvNS_9FwdParamsE)
        /*0d40*/ 	.word	0x0000004a


	//----- nvinfo : EIATTR_FRAME_SIZE
	.align		4
.L_574:
        /*0d44*/ 	.byte	0x04, 0x11
        /*0d46*/ 	.short	(.L_576 - .L_575)
	.align		4
.L_575:
        /*0d48*/ 	.word	index@(_ZN10layer_norm13ln_fwd_kernelINS_13Kernel_traitsI6__halfS2_S2_S2_fjLj6144ELj1ELj1ELj8ELj16ENS_18Kernel_traits_baseILj6144ES2_S2_S2_S2_fjLj256EEEEELb0ELb0ELb1ELb0EEEvNS_9FwdParamsE)
        /*0d4c*/ 	.word	0x00000000


	//----- nvinfo : EIATTR_REGCOUNT
	.align		4
.L_576:
        /*0d50*/ 	.byte	0x04, 0x2f
        /*0d52*/ 	.short	(.L_578 - .L_577)
	.align		4
.L_577:
        /*0d54*/ 	.word	index@(_ZN10layer_norm13ln_fwd_kernelINS_13Kernel_traitsI6__halfS2_S2_S2_fjLj6144ELj1ELj1ELj8ELj16ENS_18Kernel_traits_baseILj6144ES2_S2_S2_S2_fjLj256EEEEELb0ELb0ELb0ELb1EEEvNS_9FwdParamsE)
        /*0d58*/ 	.word	0x0000006f


	//----- nvinfo : EIATTR_FRAME_SIZE
	.align		4
.L_578:
        /*0d5c*/ 	.byte	0x04, 0x11
        /*0d5e*/ 	.short	(.L_580 - .L_579)
	.align		4
.L_579:
        /*0d60*/ 	.word	index@(_ZN10layer_norm13ln_fwd_kernelINS_13Kernel_traitsI6__halfS2_S2_S2_fjLj6144ELj1ELj1ELj8ELj16ENS_18Kernel_traits_baseILj6144ES2_S2_S2_S2_fjLj256EEEEELb0ELb0ELb0ELb1EEEvNS_9FwdParamsE)
        /*0d64*/ 	.word	0x00000000


	//----- nvinfo : EIATTR_REGCOUNT
	.align		4
.L_580:
        /*0d68*/ 	.byte	0x04, 0x2f
        /*0d6a*/ 	.short	(.L_582 - .L_581)
	.align		4
.L_581:
        /*0d6c*/ 	.word	index@(_ZN10layer_norm13ln_fwd_kernelINS_13Kernel_traitsI6__halfS2_S2_S2_fjLj6144ELj1ELj1ELj8ELj16ENS_18Kernel_traits_baseILj6144ES2_S2_S2_S2_fjLj256EEEEELb0ELb0ELb0ELb0EEEvNS_9FwdParamsE)
        /*0d70*/ 	.word	0x00000049


	//----- nvinfo : EIATTR_FRAME_SIZE
	.align		4
.L_582:
        /*0d74*/ 	.byte	0x04, 0x11
        /*0d76*/ 	.short	(.L_584 - .L_583)
	.align		4
.L_583:
        /*0d78*/ 	.word	index@(_ZN10layer_norm13ln_fwd_kernelINS_13Kernel_traitsI6__halfS2_S2_S2_fjLj6144ELj1ELj1ELj8ELj16ENS_18Kernel_traits_baseILj6144ES2_S2_S2_S2_fjLj256EEEEELb0ELb0ELb0ELb0EEEvNS_9FwdParamsE)
        /*0d7c*/ 	.word	0x00000000


	//----- nvinfo : EIATTR_REGCOUNT
	.align		4
.L_584:
        /*0d80*/ 	.byte	0x04, 0x2f
        /*0d82*/ 	.short	(.L_586 - .L_585)
	.align		4
.L_585:
        /*0d84*/ 	.word	index@(_ZN10layer_norm13ln_fwd_kernelINS_13Kernel_traitsI13__nv_bfloat16S2_S2_S2_fjLj6144ELj1ELj1ELj8ELj16ENS_18Kernel_traits_baseILj6144ES2_S2_S2_S2_fjLj256EEEEELb1ELb1ELb1ELb1EEEvNS_9FwdParamsE)
        /*0d88*/ 	.word	0x000000a7


	//----- nvinfo : EIATTR_FRAME_SIZE
	.align		4
.L_586:
        /*0d8c*/ 	.byte	0x04, 0x11
        /*0d8e*/ 	.short	(.L_588 - .L_587)
	.align		4
.L_587:
        /*0d90*/ 	.word	index@(_ZN10layer_norm13ln_fwd_kernelINS_13Kernel_traitsI13__nv_bfloat16S2_S2_S2_fjLj6144ELj1ELj1ELj8ELj16ENS_18Kernel_traits_baseILj6144ES2_S2_S2_S2_fjLj256EEEEELb1ELb1ELb1ELb1EEEvNS_9FwdParamsE)
        /*0d94*/ 	.word	0x00000000


	//----- nvinfo : EIATTR_REGCOUNT
	.align		4
.L_588:
        /*0d98*/ 	.byte	0x04, 0x2f
        /*0d9a*/ 	.short	(.L_590 - .L_589)
	.align		4
.L_589:
        /*0d9c*/ 	.word	index@(_ZN10layer_norm13ln_fwd_kernelINS_13Kernel_traitsI13__nv_bfloat16S2_S2_S2_fjLj6144ELj1ELj1ELj8ELj16ENS_18Kernel_traits_baseILj6144ES2_S2_S2_S2_fjLj256EEEEELb1ELb1ELb1ELb0EEEvNS_9FwdParamsE)
        /*0da0*/ 	.word	0x0000009e


	//----- nvinfo : EIATTR_FRAME_SIZE
	.align		4
.L_590:
        /*0da4*/ 	.byte	0x04, 0x11
        /*0da6*/ 	.short	(.L_592 - .L_591)
	.align		4
.L_591:
        /*0da8*/ 	.word	index@(_ZN10layer_norm13ln_fwd_kernelINS_13Kernel_traitsI13__nv_bfloat16S2_S2_S2_fjLj6144ELj1ELj1ELj8ELj16ENS_18Kernel_traits_baseILj6144ES2_S2_S2_S2_fjLj256EEEEELb1ELb1ELb1ELb0EEEvNS_9FwdParamsE)
        /*0dac*/ 	.word	0x00000000


	//----- nvinfo : EIATTR_REGCOUNT
	.align		4
.L_592:
        /*0db0*/ 	.byte	0x04, 0x2f
        /*0db2*/ 	.short	(.L_594 - .L_593)
	.align		4
.L_593:
        /*0db4*/ 	.word	index@(_ZN10layer_norm13ln_fwd_kernelINS_13Kernel_traitsI13__nv_bfloat16S2_S2_S2_fjLj6144ELj1ELj1ELj8ELj16ENS_18Kernel_traits_baseILj6144ES2_S2_S2_S2_fjLj256EEEEELb1ELb1ELb0ELb1EEEvNS_9FwdParamsE)
        /*0db8*/ 	.word	0x00000080


	//----- nvinfo : EIATTR_FRAME_SIZE
	.align		4
.L_594:
        /*0dbc*/ 	.byte	0x04, 0x11
        /*0dbe*/ 	.short	(.L_596 - .L_595)
	.align		4
.L_595:
        /*0dc0*/ 	.word	index@(_ZN10layer_norm13ln_fwd_kernelINS_13Kernel_traitsI13__nv_bfloat16S2_S2_S2_fjLj6144ELj1ELj1ELj8ELj16ENS_18Kernel_traits_baseILj6144ES2_S2_S2_S2_fjLj256EEEEELb1ELb1ELb0ELb1EEEvNS_9FwdParamsE)
        /*0dc4*/ 	.word	0x00000018


	//----- nvinfo : EIATTR_REGCOUNT
	.align		4
.L_596:
        /*0dc8*/ 	.byte	0x04, 0x2f
        /*0dca*/ 	.short	(.L_598 - .L_597)
	.align		4
.L_597:
        /*0dcc*/ 	.word	index@(_ZN10layer_norm13ln_fwd_kernelINS_13Kernel_traitsI13__nv_bfloat16S2_S2_S2_fjLj6144ELj1ELj1ELj8ELj16ENS_18Kernel_traits_baseILj6144ES2_S2_S2_S2_fjLj256EEEEELb1ELb1ELb0ELb0EEEvNS_9FwdParamsE)
        /*0dd0*/ 	.word	0x00000092


	//----- nvinfo : EIATTR_FRAME_SIZE
	.align		4
.L_598:
        /*0dd4*/ 	.byte	0x04, 0x11
        /*0dd6*/ 	.short	(.L_600 - .L_599)
	.align		4
.L_599:
        /*0dd8*/ 	.word	index@(_ZN10layer_norm13ln_fwd_kernelINS_13Kernel_traitsI13__nv_bfloat16S2_S2_S2_fjLj6144ELj1ELj1ELj8ELj16ENS_18Kernel_traits_baseILj6144ES2_S2_S2_S2_fjLj256EEEEELb1ELb1ELb0ELb0EEEvNS_9FwdParamsE)
        /*0ddc*/ 	.word	0x00000000


	//----- nvinfo : EIATTR_REGCOUNT
	.align		4
.L_600:
        /*0de0*/ 	.byte	0x04, 0x2f
        /*0de2*/ 	.short	(.L_602 - .L_601)
	.align		4
.L_601:
        /*0de4*/ 	.word	index@(_ZN10layer_norm13ln_fwd_kernelINS_13Kernel_traitsI13__nv_bfloat16S2_S2_S2_fjLj6144ELj1ELj1ELj8ELj16ENS_18Kernel_traits_baseILj6144ES2_S2_S2_S2_fjLj256EEEEELb1ELb0ELb1ELb1EEEvNS_9FwdParamsE)
        /*0de8*/ 	.word	0x0000007d


	//----- nvinfo : EIATTR_FRAME_SIZE
	.align		4
.L_602:
        /*0dec*/ 	.byte	0x04, 0x11
        /*0dee*/ 	.short	(.L_604 - .L_603)
	.align		4
.L_603:
        /*0df0*/ 	.word	index@(_ZN10layer_norm13ln_fwd_kernelINS_13Kernel_traitsI13__nv_bfloat16S2_S2_S2_fjLj6144ELj1ELj1ELj8ELj16ENS_18Kernel_traits_baseILj6144ES2_S2_S2_S2_fjLj256EEEEELb1ELb0ELb1ELb1EEEvNS_9FwdParamsE)
        /*0df4*/ 	.word	0x00000000


	//----- nvinfo : EIATTR_REGCOUNT
	.align		4
.L_604:
        /*0df8*/ 	.byte	0x04, 0x2f
        /*0dfa*/ 	.short	(.L_606 - .L_605)
	.align		4
.L_605:
        /*0dfc*/ 	.word	index@(_ZN10layer_norm13ln_fwd_kernelINS_13Kernel_traitsI13__nv_bfloat16S2_S2_S2_fjLj6144ELj1ELj1ELj8ELj16ENS_18Kernel_traits_baseILj6144ES2_S2_S2_S2_fjLj256EEEEELb1ELb0ELb1ELb0EEEvNS_9FwdParamsE)
        /*0e00*/ 	.word	0x00000080


	//----- nvinfo : EIATTR_FRAME_SIZE
	.align		4
.L_606:
        /*0e04*/ 	.byte	0x04, 0x11
        /*0e06*/ 	.short	(.L_608 - .L_607)
	.align		4
.L_607:
        /*0e08*/ 	.word	index@(_ZN10layer_norm13ln_fwd_kernelINS_13Kernel_traitsI13__nv_bfloat16S2_S2_S2_fjLj6144ELj1ELj1ELj8ELj16ENS_18Kernel_traits_baseILj6144ES2_S2_S2_S2_fjLj256EEEEELb1ELb0ELb1ELb0EEEvNS_9FwdParamsE)
        /*0e0c*/ 	.word	0x00000000


	//----- nvinfo : EIATTR_REGCOUNT
	.align		4
.L_608:
        /*0e10*/ 	.byte	0x04, 0x2f
        /*0e12*/ 	.short	(.L_610 - .L_609)
	.align		4
.L_609:
        /*0e14*/ 	.word	index@(_ZN10layer_norm13ln_fwd_kernelINS_13Kernel_traitsI13__nv_bfloat16S2_S2_S2_fjLj6144ELj1ELj1ELj8ELj16ENS_18Kernel_traits_baseILj6144ES2_S2_S2_S2_fjLj256EEEEELb1ELb0ELb0ELb1EEEvNS_9FwdParamsE)
        /*0e18*/ 	.word	0x0000007c


	//----- nvinfo : EIATTR_FRAME_SIZE
	.align		4
.L_610:
        /*0e1c*/ 	.byte	0x04, 0x11
        /*0e1e*/ 	.short	(.L_612 - .L_611)
	.align		4
.L_611:
        /*0e20*/ 	.word	index@(_ZN10layer_norm13ln_fwd_kernelINS_13Kernel_traitsI13__nv_bfloat16S2_S2_S2_fjLj6144ELj1ELj1ELj8ELj16ENS_18Kernel_traits_baseILj6144ES2_S2_S2_S2_fjLj256EEEEELb1ELb0ELb0ELb1EEEvNS_9FwdParamsE)
        /*0e24*/ 	.word	0x00000000


	//----- nvinfo : EIATTR_REGCOUNT
	.align		4
.L_612:
        /*0e28*/ 	.byte	0x04, 0x2f
        /*0e2a*/ 	.short	(.L_614 - .L_613)
	.align		4
.L_613:
        /*0e2c*/ 	.word	index@(_ZN10layer_norm13ln_fwd_kernelINS_13Kernel_traitsI13__nv_bfloat16S2_S2_S2_fjLj6144ELj1ELj1ELj8ELj16ENS_18Kernel_traits_baseILj6144ES2_S2_S2_S2_fjLj256EEEEELb1ELb0ELb0ELb0EEEvNS_9FwdParamsE)
        /*0e30*/ 	.word	0x00000074


	//----- nvinfo : EIATTR_FRAME_SIZE
	.align		4
.L_614:
        /*0e34*/ 	.byte	0x04, 0x11
        /*0e36*/ 	.short	(.L_616 - .L_615)
	.align		4
.L_615:
        /*0e38*/ 	.word	index@(_ZN10layer_norm13ln_fwd_kernelINS_13Kernel_traitsI13__nv_bfloat16S2_S2_S2_fjLj6144ELj1ELj1ELj8ELj16ENS_18Kernel_traits_baseILj6144ES2_S2_S2_S2_fjLj256EEEEELb1ELb0ELb0ELb0EEEvNS_9FwdParamsE)
        /*0e3c*/ 	.word	0x00000000


	//----- nvinfo : EIATTR_REGCOUNT
	.align		4
.L_616:
        /*0e40*/ 	.byte	0x04, 0x2f
        /*0e42*/ 	.short	(.L_618 - .L_617)
	.align		4
.L_617:
        /*0e44*/ 	.word	index@(_ZN10layer_norm13ln_fwd_kernelINS_13Kernel_traitsI13__nv_bfloat16S2_S2_S2_fjLj6144ELj1ELj1ELj8ELj16ENS_18Kernel_traits_baseILj6144ES2_S2_S2_S2_fjLj256EEEEELb0ELb1ELb1ELb1EEEvNS_9FwdParamsE)
        /*0e48*/ 	.word	0x00000080


	//----- nvinfo : EIATTR_FRAME_SIZE
	.align		4
.L_618:
        /*0e4c*/ 	.byte	0x04, 0x11
        /*0e4e*/ 	.short	(.L_620 - .L_619)
	.align		4
.L_619:
        /*0e50*/ 	.word	index@(_ZN10layer_norm13ln_fwd_kernelINS_13Kernel_traitsI13__nv_bfloat16S2_S2_S2_fjLj6144ELj1ELj1ELj8ELj16ENS_18Kernel_traits_baseILj6144ES2_S2_S2_S2_fjLj256EEEEELb0ELb1ELb1ELb1EEEvNS_9FwdParamsE)
        /*0e54*/ 	.word	0x00000000


	//----- nvinfo : EIATTR_REGCOUNT
	.align		4
.L_620:
        /*0e58*/ 	.byte	0x04, 0x2f
        /*0e5a*/ 	.short	(.L_622 - .L_621)
	.align		4
.L_621:
        /*0e5c*/ 	.word	index@(_ZN10layer_norm13ln_fwd_kernelINS_13Kernel_traitsI13__nv_bfloat16S2_S2_S2_fjLj6144ELj1ELj1ELj8ELj16ENS_18Kernel_traits_baseILj6144ES2_S2_S2_S2_fjLj256EEEEELb0ELb1ELb1ELb0EEEvNS_9FwdParamsE)
        /*0e60*/ 	.word	0x0000007c


	//----- nvinfo : EIATTR_FRAME_SIZE
	.align		4
.L_622:
        /*0e64*/ 	.byte	0x04, 0x11
        /*0e66*/ 	.short	(.L_624 - .L_623)
	.align		4
.L_623:
        /*0e68*/ 	.word	index@(_ZN10layer_norm13ln_fwd_kernelINS_13Kernel_traitsI13__nv_bfloat16S2_S2_S2_fjLj6144ELj1ELj1ELj8ELj16ENS_18Kernel_traits_baseILj6144ES2_S2_S2_S2_fjLj256EEEEELb0ELb1ELb1ELb0EEEvNS_9FwdParamsE)
        /*0e6c*/ 	.word	0x00000000


	//----- nvinfo : EIATTR_REGCOUNT
	.align		4
.L_624:
        /*0e70*/ 	.byte	0x04, 0x2f
        /*0e72*/ 	.short	(.L_626 - .L_625)
	.align		4
.L_625:
        /*0e74*/ 	.word	index@(_ZN10layer_norm13ln_fwd_kernelINS_13Kernel_traitsI13__nv_bfloat16S2_S2_S2_fjLj6144ELj1ELj1ELj8ELj16ENS_18Kernel_traits_baseILj6144ES2_S2_S2_S2_fjLj256EEEEELb0ELb1ELb0ELb1EEEvNS_9FwdParamsE)
        /*0e78*/ 	.word	0x00000080


	//----- nvinfo : EIATTR_FRAME_SIZE
	.align		4
.L_626:
        /*0e7c*/ 	.byte	0x04, 0x11
        /*0e7e*/ 	.short	(.L_628 - .L_627)
	.align		4
.L_627:
        /*0e80*/ 	.word	index@(_ZN10layer_norm13ln_fwd_kernelINS_13Kernel_traitsI13__nv_bfloat16S2_S2_S2_fjLj6144ELj1ELj1ELj8ELj16ENS_18Kernel_traits_baseILj6144ES2_S2_S2_S2_fjLj256EEEEELb0ELb1ELb0ELb1EEEvNS_9FwdParamsE)
        /*0e84*/ 	.word	0x00000000


	//----- nvinfo : EIATTR_REGCOUNT
	.align		4
.L_628:
        /*0e88*/ 	.byte	0x04, 0x2f
        /*0e8a*/ 	.short	(.L_630 - .L_629)
	.align		4
.L_629:
        /*0e8c*/ 	.word	index@(_ZN10layer_norm13ln_fwd_kernelINS_13Kernel_traitsI13__nv_bfloat16S2_S2_S2_fjLj6144ELj1ELj1ELj8ELj16ENS_18Kernel_traits_baseILj6144ES2_S2_S2_S2_fjLj256EEEEELb0ELb1ELb0ELb0EEEvNS_9FwdParamsE)
        /*0e90*/ 	.word	0x0000007f


	//----- nvinfo : EIATTR_FRAME_SIZE
	.align		4
.L_630:
        /*0e94*/ 	.byte	0x04, 0x11
        /*0e96*/ 	.short	(.L_632 - .L_631)
	.align		4
.L_631:
        /*0e98*/ 	.word	index@(_ZN10layer_norm13ln_fwd_kernelINS_13Kernel_traitsI13__nv_bfloat16S2_S2_S2_fjLj6144ELj1ELj1ELj8ELj16ENS_18Kernel_traits_baseILj6144ES2_S2_S2_S2_fjLj256EEEEELb0ELb1ELb0ELb0EEEvNS_9FwdParamsE)
        /*0e9c*/ 	.word	0x00000000


	//----- nvinfo : EIATTR_REGCOUNT
	.align		4
.L_632:
        /*0ea0*/ 	.byte	0x04, 0x2f
        /*0ea2*/ 	.short	(.L_634 - .L_633)
	.align		4
.L_633:
        /*0ea4*/ 	.word	index@(_ZN10layer_norm13ln_fwd_kernelINS_13Kernel_traitsI13__nv_bfloat16S2_S2_S2_fjLj6144ELj1ELj1ELj8ELj16ENS_18Kernel_traits_baseILj6144ES2_S2_S2_S2_fjLj256EEEEELb0ELb0ELb1ELb1EEEvNS_9FwdParamsE)
        /*0ea8*/ 	.word	0x0000004a


	//----- nvinfo : EIATTR_FRAME_SIZE
	.align		4
.L_634:
        /*0eac*/ 	.byte	0x04, 0x11
        /*0eae*/ 	.short	(.L_636 - .L_635)
	.align		4
.L_635:
        /*0eb0*/ 	.word	index@(_ZN10layer_norm13ln_fwd_kernelINS_13Kernel_traitsI13__nv_bfloat16S2_S2_S2_fjLj6144ELj1ELj1ELj8ELj16ENS_18Kernel_traits_baseILj6144ES2_S2_S2_S2_fjLj256EEEEELb0ELb0ELb1ELb1EEEvNS_9FwdParamsE)
        /*0eb4*/ 	.word	0x00000000


	//----- nvinfo : EIATTR_REGCOUNT
	.align		4
.L_636:
        /*0eb8*/ 	.byte	0x04, 0x2f
        /*0eba*/ 	.short	(.L_638 - .L_637)
	.align		4
.L_637:
        /*0ebc*/ 	.word	index@(_ZN10layer_norm13ln_fwd_kernelINS_13Kernel_traitsI13__nv_bfloat16S2_S2_S2_fjLj6144ELj1ELj1ELj8ELj16ENS_18Kernel_traits_baseILj6144ES2_S2_S2_S2_fjLj256EEEEELb0ELb0ELb1ELb0EEEvNS_9FwdParamsE)
        /*0ec0*/ 	.word	0x00000076


	//----- nvinfo : EIATTR_FRAME_SIZE
	.align		4
.L_638:
        /*0ec4*/ 	.byte	0x04, 0x11
        /*0ec6*/ 	.short	(.L_640 - .L_639)
	.align		4
.L_639:
        /*0ec8*/ 	.word	index@(_ZN10layer_norm13ln_fwd_kernelINS_13Kernel_traitsI13__nv_bfloat16S2_S2_S2_fjLj6144ELj1ELj1ELj8ELj16ENS_18Kernel_traits_baseILj6144ES2_S2_S2_S2_fjLj256EEEEELb0ELb0ELb1ELb0EEEvNS_9FwdParamsE)
        /*0ecc*/ 	.word	0x00000000


	//----- nvinfo : EIATTR_REGCOUNT
	.align		4
.L_640:
        /*0ed0*/ 	.byte	0x04, 0x2f
        /*0ed2*/ 	.short	(.L_642 - .L_641)
	.align		4
.L_641:
        /*0ed4*/ 	.word	index@(_ZN10layer_norm13ln_fwd_kernelINS_13Kernel_traitsI13__nv_bfloat16S2_S2_S2_fjLj6144ELj1ELj1ELj8ELj16ENS_18Kernel_traits_baseILj6144ES2_S2_S2_S2_fjLj256EEEEELb0ELb0ELb0ELb1EEEvNS_9FwdParamsE)
        /*0ed8*/ 	.word	0x0000006f


	//----- nvinfo : EIATTR_FRAME_SIZE
	.align		4
.L_642:
        /*0edc*/ 	.byte	0x04, 0x11
        /*0ede*/ 	.short	(.L_644 - .L_643)
	.align		4
.L_643:
        /*0ee0*/ 	.word	index@(_ZN10layer_norm13ln_fwd_kernelINS_13Kernel_traitsI13__nv_bfloat16S2_S2_S2_fjLj6144ELj1ELj1ELj8ELj16ENS_18Kernel_traits_baseILj6144ES2_S2_S2_S2_fjLj256EEEEELb0ELb0ELb0ELb1EEEvNS_9FwdParamsE)
        /*0ee4*/ 	.word	0x00000000


	//----- nvinfo : EIATTR_REGCOUNT
	.align		4
.L_644:
        /*0ee8*/ 	.byte	0x04, 0x2f
        /*0eea*/ 	.short	(.L_646 - .L_645)
	.align		4
.L_645:
        /*0eec*/ 	.word	index@(_ZN10layer_norm13ln_fwd_kernelINS_13Kernel_traitsI13__nv_bfloat16S2_S2_S2_fjLj6144ELj1ELj1ELj8ELj16ENS_18Kernel_traits_baseILj6144ES2_S2_S2_S2_fjLj256EEEEELb0ELb0ELb0ELb0EEEvNS_9FwdParamsE)
        /*0ef0*/ 	.word	0x00000065


	//----- nvinfo : EIATTR_FRAME_SIZE
	.align		4
.L_646:
        /*0ef4*/ 	.byte	0x04, 0x11
        /*0ef6*/ 	.short	(.L_648 - .L_647)
	.align		4
.L_647:
        /*0ef8*/ 	.word	index@(_ZN10layer_norm13ln_fwd_kernelINS_13Kernel_traitsI13__nv_bfloat16S2_S2_S2_fjLj6144ELj1ELj1ELj8ELj16ENS_18Kernel_traits_baseILj6144ES2_S2_S2_S2_fjLj256EEEEELb0ELb0ELb0ELb0EEEvNS_9FwdParamsE)
        /*0efc*/ 	.word	0x00000000


	//----- nvinfo : EIATTR_MIN_STACK_SIZE
	.align		4
.L_648:
        /*0f00*/ 	.byte	0x04, 0x12
        /*0f02*/ 	.short	(.L_650 - .L_649)
	.align		4
.L_649:
        /*0f04*/ 	.word	index@(_ZN10layer_norm13ln_fwd_kernelINS_13Kernel_traitsI13__nv_bfloat16S2_S2_S2_fjLj6144ELj1ELj1ELj8ELj16ENS_18Kernel_traits_baseILj6144ES2_S2_S2_S2_fjLj256EEEEELb0ELb0ELb0ELb0EEEvNS_9FwdParamsE)
        /*0f08*/ 	.word	0x00000000


	//----- nvinfo : EIATTR_MIN_STACK_SIZE
	.align		4
.L_650:
        /*0f0c*/ 	.byte	0x04, 0x12
        /*0f0e*/ 	.short	(.L_652 - .L_651)
	.align		4
.L_651:
        /*0f10*/ 	.word	index@(_ZN10layer_norm13ln_fwd_kernelINS_13Kernel_traitsI13__nv_bfloat16S2_S2_S2_fjLj6144ELj1ELj1ELj8ELj16ENS_18Kernel_traits_baseILj6144ES2_S2_S2_S2_fjLj256EEEEELb0ELb0ELb0ELb1EEEvNS_9FwdParamsE)
        /*0f14*/ 	.word	0x00000000


	//----- nvinfo : EIATTR_MIN_STACK_SIZE
	.align		4
.L_652:
        /*0f18*/ 	.byte	0x04, 0x12
        /*0f1a*/ 	.short	(.L_654 - .L_653)
	.align		4
.L_653:
        /*0f1c*/ 	.word	index@(_ZN10layer_norm13ln_fwd_kernelINS_13Kernel_traitsI13__nv_bfloat16S2_S2_S2_fjLj6144ELj1ELj1ELj8ELj16ENS_18Kernel_traits_baseILj6144ES2_S2_S2_S2_fjLj256EEEEELb0ELb0ELb1ELb0EEEvNS_9FwdParamsE)
        /*0f20*/ 	.word	0x00000000


	//----- nvinfo : EIATTR_MIN_STACK_SIZE
	.align		4
.L_654:
        /*0f24*/ 	.byte	0x04, 0x12
        /*0f26*/ 	.short	(.L_656 - .L_655)
	.align		4
.L_655:
        /*0f28*/ 	.word	index@(_ZN10layer_norm13ln_fwd_kernelINS_13Kernel_traitsI13__nv_bfloat16S2_S2_S2_fjLj6144ELj1ELj1ELj8ELj16ENS_18Kernel_traits_baseILj6144ES2_S2_S2_S2_fjLj256EEEEELb0ELb0ELb1ELb1EEEvNS_9FwdParamsE)
        /*0f2c*/ 	.word	0x00000000


	//----- nvinfo : EIATTR_MIN_STACK_SIZE
	.align		4
.L_656:
        /*0f30*/ 	.byte	0x04, 0x12
        /*0f32*/ 	.short	(.L_658 - .L_657)
	.align		4
.L_657:
        /*0f34*/ 	.word	index@(_ZN10layer_norm13ln_fwd_kernelINS_13Kernel_traitsI13__nv_bfloat16S2_S2_S2_fjLj6144ELj1ELj1ELj8ELj16ENS_18Kernel_traits_baseILj6144ES2_S2_S2_S2_fjLj256EEEEELb0ELb1ELb0ELb0EEEvNS_9FwdParamsE)
        /*0f38*/ 	.word	0x00000000


	//----- nvinfo : EIATTR_MIN_STACK_SIZE
	.align		4
.L_658:
        /*0f3c*/ 	.byte	0x04, 0x12
        /*0f3e*/ 	.short	(.L_660 - .L_659)
	.align		4
.L_659:
        /*0f40*/ 	.word	index@(_ZN10layer_norm13ln_fwd_kernelINS_13Kernel_traitsI13__nv_bfloat16S2_S2_S2_fjLj6144ELj1ELj1ELj8ELj16ENS_18Kernel_traits_baseILj6144ES2_S2_S2_S2_fjLj256EEEEELb0ELb1ELb0ELb1EEEvNS_9FwdParamsE)
        /*0f44*/ 	.word	0x00000000


	//----- nvinfo : EIATTR_MIN_STACK_SIZE
	.align		4
.L_660:
        /*0f48*/ 	.byte	0x04, 0x12
        /*0f4a*/ 	.short	(.L_662 - .L_661)
	.align		4
.L_661:
        /*0f4c*/ 	.word	index@(_ZN10layer_norm13ln_fwd_kernelINS_13Kernel_traitsI13__nv_bfloat16S2_S2_S2_fjLj6144ELj1ELj1ELj8ELj16ENS_18Kernel_traits_baseILj6144ES2_S2_S2_S2_fjLj256EEEEELb0ELb1ELb1ELb0EEEvNS_9FwdParamsE)
        /*0f50*/ 	.word	0x00000000


	//----- nvinfo : EIATTR_MIN_STACK_SIZE
	.align		4
.L_662:
        /*0f54*/ 	.byte	0x04, 0x12
        /*0f56*/ 	.short	(.L_664 - .L_663)
	.align		4
.L_663:
        /*0f58*/ 	.word	index@(_ZN10layer_norm13ln_fwd_kernelINS_13Kernel_traitsI13__nv_bfloat16S2_S2_S2_fjLj6144ELj1ELj1ELj8ELj16ENS_18Kernel_traits_baseILj6144ES2_S2_S2_S2_fjLj256EEEEELb0ELb1ELb1ELb1EEEvNS_9FwdParamsE)
        /*0f5c*/ 	.word	0x00000000


	//----- nvinfo : EIATTR_MIN_STACK_SIZE
	.align		4
.L_664:
        /*0f60*/ 	.byte	0x04, 0x12
        /*0f62*/ 	.short	(.L_666 - .L_665)
	.align		4
.L_665:
        /*0f64*/ 	.word	index@(_ZN10layer_norm13ln_fwd_kernelINS_13Kernel_traitsI13__nv_bfloat16S2_S2_S2_fjLj6144ELj1ELj1ELj8ELj16ENS_18Kernel_traits_baseILj6144ES2_S2_S2_S2_fjLj256EEEEELb1ELb0ELb0ELb0EEEvNS_9FwdParamsE)
        /*0f68*/ 	.word	0x00000000


	//----- nvinfo : EIATTR_MIN_STACK_SIZE
	.align		4
.L_666:
        /*0f6c*/ 	.byte	0x04, 0x12
        /*0f6e*/ 	.short	(.L_668 - .L_667)
	.align		4
.L_667:
        /*0f70*/ 	.word	index@(_ZN10layer_norm13ln_fwd_kernelINS_13Kernel_traitsI13__nv_bfloat16S2_S2_S2_fjLj6144ELj1ELj1ELj8ELj16ENS_18Kernel_traits_baseILj6144ES2_S2_S2_S2_fjLj256EEEEELb1ELb0ELb0ELb1EEEvNS_9FwdParamsE)
        /*0f74*/ 	.word	0x00000000


	//----- nvinfo : EIATTR_MIN_STACK_SIZE
	.align		4
.L_668:
        /*0f78*/ 	.byte	0x04, 0x12
        /*0f7a*/ 	.short	(.L_670 - .L_669)
	.align		4
.L_669:
        /*0f7c*/ 	.word	index@(_ZN10layer_norm13ln_fwd_kernelINS_13Kernel_traitsI13__nv_bfloat16S2_S2_S2_fjLj6144ELj1ELj1ELj8ELj16ENS_18Kernel_traits_baseILj6144ES2_S2_S2_S2_fjLj256EEEEELb1ELb0ELb1ELb0EEEvNS_9FwdParamsE)
        /*0f80*/ 	.word	0x00000000


	//----- nvinfo : EIATTR_MIN_STACK_SIZE
	.align		4
.L_670:
        /*0f84*/ 	.byte	0x04, 0x12
        /*0f86*/ 	.short	(.L_672 - .L_671)
	.align		4
.L_671:
        /*0f88*/ 	.word	index@(_ZN10layer_norm13ln_fwd_kernelINS_13Kernel_traitsI13__nv_bfloat16S2_S2_S2_fjLj6144ELj1ELj1ELj8ELj16ENS_18Kernel_traits_baseILj6144ES2_S2_S2_S2_fjLj256EEEEELb1ELb0ELb1ELb1EEEvNS_9FwdParamsE)
        /*0f8c*/ 	.word	0x00000000


	//----- nvinfo : EIATTR_MIN_STACK_SIZE
	.align		4
.L_672:
        /*0f90*/ 	.byte	0x04, 0x12
        /*0f92*/ 	.short	(.L_674 - .L_673)
	.align		4
.L_673:
        /*0f94*/ 	.word	index@(_ZN10layer_norm13ln_fwd_kernelINS_13Kernel_traitsI13__nv_bfloat16S2_S2_S2_fjLj6144ELj1ELj1ELj8ELj16ENS_18Kernel_traits_baseILj6144ES2_S2_S2_S2_fjLj256EEEEELb1ELb1ELb0ELb0EEEvNS_9FwdParamsE)
        /*0f98*/ 	.word	0x00000000


	//----- nvinfo : EIATTR_MIN_STACK_SIZE
	.align		4
.L_674:
        /*0f9c*/ 	.byte	0x04, 0x12
        /*0f9e*/ 	.short	(.L_676 - .L_675)
	.align		4
.L_675:
        /*0fa0*/ 	.word	index@(_ZN10layer_norm13ln_fwd_kernelINS_13Kernel_traitsI13__nv_bfloat16S2_S2_S2_fjLj6144ELj1ELj1ELj8ELj16ENS_18Kernel_traits_baseILj6144ES2_S2_S2_S2_fjLj256EEEEELb1ELb1ELb0ELb1EEEvNS_9FwdParamsE)
        /*0fa4*/ 	.word	0x00000018


	//----- nvinfo : EIATTR_MIN_STACK_SIZE
	.align		4
.L_676:
        /*0fa8*/ 	.byte	0x04, 0x12
        /*0faa*/ 	.short	(.L_678 - .L_677)
	.align		4
.L_677:
        /*0fac*/ 	.word	index@(_ZN10layer_norm13ln_fwd_kernelINS_13Kernel_traitsI13__nv_bfloat16S2_S2_S2_fjLj6144ELj1ELj1ELj8ELj16ENS_18Kernel_traits_baseILj6144ES2_S2_S2_S2_fjLj256EEEEELb1ELb1ELb1ELb0EEEvNS_9FwdParamsE)
        /*0fb0*/ 	.word	0x00000000


	//----- nvinfo : EIATTR_MIN_STACK_SIZE
	.align		4
.L_678:
        /*0fb4*/ 	.byte	0x04, 0x12
        /*0fb6*/ 	.short	(.L_680 - .L_679)
	.align		4
.L_679:
        /*0fb8*/ 	.word	index@(_ZN10layer_norm13ln_fwd_kernelINS_13Kernel_traitsI13__nv_bfloat16S2_S2_S2_fjLj6144ELj1ELj1ELj8ELj16ENS_18Kernel_traits_baseILj6144ES2_S2_S2_S2_fjLj256EEEEELb1ELb1ELb1ELb1EEEvNS_9FwdParamsE)
        /*0fbc*/ 	.word	0x00000000


	//----- nvinfo : EIATTR_MIN_STACK_SIZE
	.align		4
.L_680:
        /*0fc0*/ 	.byte	0x04, 0x12
        /*0fc2*/ 	.short	(.L_682 - .L_681)
	.align		4
.L_681:
        /*0fc4*/ 	.word	index@(_ZN10layer_norm13ln_fwd_kernelINS_13Kernel_traitsI6__halfS2_S2_S2_fjLj6144ELj1ELj1ELj8ELj16ENS_18Kernel_traits_baseILj6144ES2_S2_S2_S2_fjLj256EEEEELb0ELb0ELb0ELb0EEEvNS_9FwdParamsE)
        /*0fc8*/ 	.word	0x00000000


	//----- nvinfo : EIATTR_MIN_STACK_SIZE
	.align		4
.L_682:
        /*0fcc*/ 	.byte	0x04, 0x12
        /*0fce*/ 	.short	(.L_684 - .L_683)
	.align		4
.L_683:
        /*0fd0*/ 	.word	index@(_ZN10layer_norm13ln_fwd_kernelINS_13Kernel_traitsI6__halfS2_S2_S2_fjLj6144ELj1ELj1ELj8ELj16ENS_18Kernel_traits_baseILj6144ES2_S2_S2_S2_fjLj256EEEEELb0ELb0ELb0ELb1EEEvNS_9FwdParamsE)
        /*0fd4*/ 	.word	0x00000000


	//----- nvinfo : EIATTR_MIN_STACK_SIZE
	.align		4
.L_684:
        /*0fd8*/ 	.byte	0x04, 0x12
        /*0fda*/ 	.short	(.L_686 - .L_685)
	.align		4
.L_685:
        /*0fdc*/ 	.word	index@(_ZN10layer_norm13ln_fwd_kernelINS_13Kernel_traitsI6__halfS2_S2_S2_fjLj6144ELj1ELj1ELj8ELj16ENS_18Kernel_traits_baseILj6144ES2_S2_S2_S2_fjLj256EEEEELb0ELb0ELb1ELb0EEEvNS_9FwdParamsE)
        /*0fe0*/ 	.word	0x00000000


	//----- nvinfo : EIATTR_MIN_STACK_SIZE
	.align		4
.L_686:
        /*0fe4*/ 	.byte	0x04, 0x12
        /*0fe6*/ 	.short	(.L_688 - .L_687)
	.align		4
.L_687:
        /*0fe8*/ 	.word	index@(_ZN10layer_norm13ln_fwd_kernelINS_13Kernel_traitsI6__halfS2_S2_S2_fjLj6144ELj1ELj1ELj8ELj16ENS_18Kernel_traits_baseILj6144ES2_S2_S2_S2_fjLj256EEEEELb0ELb0ELb1ELb1EEEvNS_9FwdParamsE)
        /*0fec*/ 	.word	0x00000000


	//----- nvinfo : EIATTR_MIN_STACK_SIZE
	.align		4
.L_688:
        /*0ff0*/ 	.byte	0x04, 0x12
        /*0ff2*/ 	.short	(.L_690 - .L_689)
	.align		4
.L_689:
        /*0ff4*/ 	.word	index@(_ZN10layer_norm13ln_fwd_kernelINS_13Kernel_traitsI6__halfS2_S2_S2_fjLj6144ELj1ELj1ELj8ELj16ENS_18Kernel_traits_baseILj6144ES2_S2_S2_S2_fjLj256EEEEELb0ELb1ELb0ELb0EEEvNS_9FwdParamsE)
        /*0ff8*/ 	.word	0x00000000


	//----- nvinfo : EIATTR_MIN_STACK_SIZE
	.align		4
.L_690:
        /*0ffc*/ 	.byte	0x04, 0x12
        /*0ffe*/ 	.short	(.L_692 - .L_691)
	.align		4
.L_691:
        /*1000*/ 	.word	index@(_ZN10layer_norm13ln_fwd_kernelINS_13Kernel_traitsI6__halfS2_S2_S2_fjLj6144ELj1ELj1ELj8ELj16ENS_18Kernel_traits_baseILj6144ES2_S2_S2_S2_fjLj256EEEEELb0ELb1ELb0ELb1EEEvNS_9FwdParamsE)
        /*1004*/ 	.word	0x00000000


	//----- nvinfo : EIATTR_MIN_STACK_SIZE
	.align		4
.L_692:
        /*1008*/ 	.byte	0x04, 0x12
        /*100a*/ 	.short	(.L_694 - .L_693)
	.align		4
.L_693:
        /*100c*/ 	.word	index@(_ZN10layer_norm13ln_fwd_kernelINS_13Kernel_traitsI6__halfS2_S2_S2_fjLj6144ELj1ELj1ELj8ELj16ENS_18Kernel_traits_baseILj6144ES2_S2_S2_S2_fjLj256EEEEELb0ELb1ELb1ELb0EEEvNS_9FwdParamsE)
        /*1010*/ 	.word	0x00000000


	//----- nvinfo : EIATTR_MIN_STACK_SIZE
	.align		4
.L_694:
        /*1014*/ 	.byte	0x04, 0x12
        /*1016*/ 	.short	(.L_696 - .L_695)
	.align		4
.L_695:
        /*1018*/ 	.word	index@(_ZN10layer_norm13ln_fwd_kernelINS_13Kernel_traitsI6__halfS2_S2_S2_fjLj6144ELj1ELj1ELj8ELj16ENS_18Kernel_traits_baseILj6144ES2_S2_S2_S2_fjLj256EEEEELb0ELb1ELb1ELb1EEEvNS_9FwdParamsE)
        /*101c*/ 	.word	0x00000000


	//----- nvinfo : EIATTR_MIN_STACK_SIZE
	.align		4
.L_696:
        /*1020*/ 	.byte	0x04, 0x12
        /*1022*/ 	.short	(.L_698 - .L_697)
	.align		4
.L_697:
        /*1024*/ 	.word	index@(_ZN10layer_norm13ln_fwd_kernelINS_13Kernel_traitsI6__halfS2_S2_S2_fjLj6144ELj1ELj1ELj8ELj16ENS_18Kernel_traits_baseILj6144ES2_S2_S2_S2_fjLj256EEEEELb1ELb0ELb0ELb0EEEvNS_9FwdParamsE)
        /*1028*/ 	.word	0x00000000


	//----- nvinfo : EIATTR_MIN_STACK_SIZE
	.align		4
.L_698:
        /*102c*/ 	.byte	0x04, 0x12
        /*102e*/ 	.short	(.L_700 - .L_699)
	.align		4
.L_699:
        /*1030*/ 	.word	index@(_ZN10layer_norm13ln_fwd_kernelINS_13Kernel_traitsI6__halfS2_S2_S2_fjLj6144ELj1ELj1ELj8ELj16ENS_18Kernel_traits_baseILj6144ES2_S2_S2_S2_fjLj256EEEEELb1ELb0ELb0ELb1EEEvNS_9FwdParamsE)
        /*1034*/ 	.word	0x00000000


	//----- nvinfo : EIATTR_MIN_STACK_SIZE
	.align		4
.L_700:
        /*1038*/ 	.byte	0x04, 0x12
        /*103a*/ 	.short	(.L_702 - .L_701)
	.align		4
.L_701:
        /*103c*/ 	.word	index@(_ZN10layer_norm13ln_fwd_kernelINS_13Kernel_traitsI6__halfS2_S2_S2_fjLj6144ELj1ELj1ELj8ELj16ENS_18Kernel_traits_baseILj6144ES2_S2_S2_S2_fjLj256EEEEELb1ELb0ELb1ELb0EEEvNS_9FwdParamsE)
        /*1040*/ 	.word	0x00000000


	//----- nvinfo : EIATTR_MIN_STACK_SIZE
	.align		4
.L_702:
        /*1044*/ 	.byte	0x04, 0x12
        /*1046*/ 	.short	(.L_704 - .L_703)
	.align		4
.L_703:
        /*1048*/ 	.word	index@(_ZN10layer_norm13ln_fwd_kernelINS_13Kernel_traitsI6__halfS2_S2_S2_fjLj6144ELj1ELj1ELj8ELj16ENS_18Kernel_traits_baseILj6144ES2_S2_S2_S2_fjLj256EEEEELb1ELb0ELb1ELb1EEEvNS_9FwdParamsE)
        /*104c*/ 	.word	0x00000000


	//----- nvinfo : EIATTR_MIN_STACK_SIZE
	.align		4
.L_704:
        /*1050*/ 	.byte	0x04, 0x12
        /*1052*/ 	.short	(.L_706 - .L_705)
	.align		4
.L_705:
        /*1054*/ 	.word	index@(_ZN10layer_norm13ln_fwd_kernelINS_13Kernel_traitsI6__halfS2_S2_S2_fjLj6144ELj1ELj1ELj8ELj16ENS_18Kernel_traits_baseILj6144ES2_S2_S2_S2_fjLj256EEEEELb1ELb1ELb0ELb0EEEvNS_9FwdParamsE)
        /*1058*/ 	.word	0x00000000


	//----- nvinfo : EIATTR_MIN_STACK_SIZE
	.align		4
.L_706:
        /*105c*/ 	.byte	0x04, 0x12
        /*105e*/ 	.short	(.L_708 - .L_707)
	.align		4
.L_707:
        /*1060*/ 	.word	index@(_ZN10layer_norm13ln_fwd_kernelINS_13Kernel_traitsI6__halfS2_S2_S2_fjLj6144ELj1ELj1ELj8ELj16ENS_18Kernel_traits_baseILj6144ES2_S2_S2_S2_fjLj256EEEEELb1ELb1ELb0ELb1EEEvNS_9FwdParamsE)
        /*1064*/ 	.word	0x00000000


	//----- nvinfo : EIATTR_MIN_STACK_SIZE
	.align		4
.L_708:
        /*1068*/ 	.byte	0x04, 0x12
        /*106a*/ 	.short	(.L_710 - .L_709)
	.align		4
.L_709:
        /*106c*/ 	.word	index@(_ZN10layer_norm13ln_fwd_kernelINS_13Kernel_traitsI6__halfS2_S2_S2_fjLj6144ELj1ELj1ELj8ELj16ENS_18Kernel_traits_baseILj6144ES2_S2_S2_S2_fjLj256EEEEELb1ELb1ELb1ELb0EEEvNS_9FwdParamsE)
        /*1070*/ 	.word	0x00000000


	//----- nvinfo : EIATTR_MIN_STACK_SIZE
	.align		4
.L_710:
        /*1074*/ 	.byte	0x04, 0x12
        /*1076*/ 	.short	(.L_712 - .L_711)
	.align		4
.L_711:
        /*1078*/ 	.word	index@(_ZN10layer_norm13ln_fwd_kernelINS_13Kernel_traitsI6__halfS2_S2_S2_fjLj6144ELj1ELj1ELj8ELj16ENS_18Kernel_traits_baseILj6144ES2_S2_S2_S2_fjLj256EEEEELb1ELb1ELb1ELb1EEEvNS_9FwdParamsE)
        /*107c*/ 	.word	0x00000000


	//----- nvinfo : EIATTR_MIN_STACK_SIZE
	.align		4
.L_712:
        /*1080*/ 	.byte	0x04, 0x12
        /*1082*/ 	.short	(.L_714 - .L_713)
	.align		4
.L_713:
        /*1084*/ 	.word	index@(_ZN10layer_norm13ln_fwd_kernelINS_13Kernel_traitsIf13__nv_bfloat16S2_S2_fjLj6144ELj1ELj1ELj8ELj16ENS_18Kernel_traits_baseILj6144EfS2_S2_S2_fjLj256EEEEELb0ELb0ELb0ELb0EEEvNS_9FwdParamsE)
        /*1088*/ 	.word	0x00000000


	//----- nvinfo : EIATTR_MIN_STACK_SIZE
	.align		4
.L_714:
        /*108c*/ 	.byte	0x04, 0x12
        /*108e*/ 	.short	(.L_716 - .L_715)
	.align		4
.L_715:
        /*1090*/ 	.word	index@(_ZN10layer_norm13ln_fwd_kernelINS_13Kernel_traitsIf13__nv_bfloat16S2_S2_fjLj6144ELj1ELj1ELj8ELj16ENS_18Kernel_traits_baseILj6144EfS2_S2_S2_fjLj256EEEEELb0ELb0ELb0ELb1EEEvNS_9FwdParamsE)
        /*1094*/ 	.word	0x00000000


	//----- nvinfo : EIATTR_MIN_STACK_SIZE
	.align		4
.L_716:
        /*1098*/ 	.byte	0x04, 0x12
        /*109a*/ 	.short	(.L_718 - .L_717)
	.align		4
.L_717:
        /*109c*/ 	.word	index@(_ZN10layer_norm13ln_fwd_kernelINS_13Kernel_traitsIf13__nv_bfloat16S2_S2_fjLj6144ELj1ELj1ELj8ELj16ENS_18Kernel_traits_baseILj6144EfS2_S2_S2_fjLj256EEEEELb0ELb0ELb1ELb0EEEvNS_9FwdParamsE)
        /*10a0*/ 	.word	0x00000000


	//----- nvinfo : EIATTR_MIN_STACK_SIZE
	.align		4
.L_718:
        /*10a4*/ 	.byte	0x04, 0x12
        /*10a6*/ 	.short	(.L_720 - .L_719)
	.align		4
.L_719:
        /*10a8*/ 	.word	index@(_ZN10layer_norm13ln_fwd_kernelINS_13Kernel_traitsIf13__nv_bfloat16S2_S2_fjLj6144ELj1ELj1ELj8ELj16ENS_18Kernel_traits_baseILj6144EfS2_S2_S2_fjLj256EEEEELb0ELb0ELb1ELb1EEEvNS_9FwdParamsE)
        /*10ac*/ 	.word	0x00000000


	//----- nvinfo : EIATTR_MIN_STACK_SIZE
	.align		4
.L_720:
        /*10b0*/ 	.byte	0x04, 0x12
        /*10b2*/ 	.short	(.L_722 - .L_721)
	.align		4
.L_721:
        /*10b4*/ 	.word	index@(_ZN10layer_norm13ln_fwd_kernelINS_13Kernel_traitsIf13__nv_bfloat16S2_S2_fjLj6144ELj1ELj1ELj8ELj16ENS_18Kernel_traits_baseILj6144EfS2_S2_S2_fjLj256EEEEELb0ELb1ELb0ELb0EEEvNS_9FwdParamsE)
        /*10b8*/ 	.word	0x00000000


	//----- nvinfo : EIATTR_MIN_STACK_SIZE
	.align		4
.L_722:
        /*10bc*/ 	.byte	0x04, 0x12
        /*10be*/ 	.short	(.L_724 - .L_723)
	.align		4
.L_723:
        /*10c0*/ 	.word	index@(_ZN10layer_norm13ln_fwd_kernelINS_13Kernel_traitsIf13__nv_bfloat16S2_S2_fjLj6144ELj1ELj1ELj8ELj16ENS_18Kernel_traits_baseILj6144EfS2_S2_S2_fjLj256EEEEELb0ELb1ELb0ELb1EEEvNS_9FwdParamsE)
        /*10c4*/ 	.word	0x00000000


	//----- nvinfo : EIATTR_MIN_STACK_SIZE
	.align		4
.L_724:
        /*10c8*/ 	.byte	0x04, 0x12
        /*10ca*/ 	.short	(.L_726 - .L_725)
	.align		4
.L_725:
        /*10cc*/ 	.word	index@(_ZN10layer_norm13ln_fwd_kernelINS_13Kernel_traitsIf13__nv_bfloat16S2_S2_fjLj6144ELj1ELj1ELj8ELj16ENS_18Kernel_traits_baseILj6144EfS2_S2_S2_fjLj256EEEEELb0ELb1ELb1ELb0EEEvNS_9FwdParamsE)
        /*10d0*/ 	.word	0x00000000


	//----- nvinfo : EIATTR_MIN_STACK_SIZE
	.align		4
.L_726:
        /*10d4*/ 	.byte	0x04, 0x12
        /*10d6*/ 	.short	(.L_728 - .L_727)
	.align		4
.L_727:
        /*10d8*/ 	.word	index@(_ZN10layer_norm13ln_fwd_kernelINS_13Kernel_traitsIf13__nv_bfloat16S2_S2_fjLj6144ELj1ELj1ELj8ELj16ENS_18Kernel_traits_baseILj6144EfS2_S2_S2_fjLj256EEEEELb0ELb1ELb1ELb1EEEvNS_9FwdParamsE)
        /*10dc*/ 	.word	0x00000000


	//----- nvinfo : EIATTR_MIN_STACK_SIZE
	.align		4
.L_728:
        /*10e0*/ 	.byte	0x04, 0x12
        /*10e2*/ 	.short	(.L_730 - .L_729)
	.align		4
.L_729:
        /*10e4*/ 	.word	index@(_ZN10layer_norm13ln_fwd_kernelINS_13Kernel_traitsIf13__nv_bfloat16S2_S2_fjLj6144ELj1ELj1ELj8ELj16ENS_18Kernel_traits_baseILj6144EfS2_S2_S2_fjLj256EEEEELb1ELb0ELb0ELb0EEEvNS_9FwdParamsE)
        /*10e8*/ 	.word	0x00000000


	//----- nvinfo : EIATTR_MIN_STACK_SIZE
	.align		4
.L_730:
        /*10ec*/ 	.byte	0x04, 0x12
        /*10ee*/ 	.short	(.L_732 - .L_731)
	.align		4
.L_731:
        /*10f0*/ 	.word	index@(_ZN10layer_norm13ln_fwd_kernelINS_13Kernel_traitsIf13__nv_bfloat16S2_S2_fjLj6144ELj1ELj1ELj8ELj16ENS_18Kernel_traits_baseILj6144EfS2_S2_S2_fjLj256EEEEELb1ELb0ELb0ELb1EEEvNS_9FwdParamsE)
        /*10f4*/ 	.word	0x00000000


	//----- nvinfo : EIATTR_MIN_STACK_SIZE
	.align		4
.L_732:
        /*10f8*/ 	.byte	0x04, 0x12
        /*10fa*/ 	.short	(.L_734 - .L_733)
	.align		4
.L_733:
        /*10fc*/ 	.word	index@(_ZN10layer_norm13ln_fwd_kernelINS_13Kernel_traitsIf13__nv_bfloat16S2_S2_fjLj6144ELj1ELj1ELj8ELj16ENS_18Kernel_traits_baseILj6144EfS2_S2_S2_fjLj256EEEEELb1ELb0ELb1ELb0EEEvNS_9FwdParamsE)
        /*1100*/ 	.word	0x00000000


	//----- nvinfo : EIATTR_MIN_STACK_SIZE
	.align		4
.L_734:
        /*1104*/ 	.byte	0x04, 0x12
        /*1106*/ 	.short	(.L_736 - .L_735)
	.align		4
.L_735:
        /*1108*/ 	.word	index@(_ZN10layer_norm13ln_fwd_kernelINS_13Kernel_traitsIf13__nv_bfloat16S2_S2_fjLj6144ELj1ELj1ELj8ELj16ENS_18Kernel_traits_baseILj6144EfS2_S2_S2_fjLj256EEEEELb1ELb0ELb1ELb1EEEvNS_9FwdParamsE)
        /*110c*/ 	.word	0x00000000


	//----- nvinfo : EIATTR_MIN_STACK_SIZE
	.align		4
.L_736:
        /*1110*/ 	.byte	0x04, 0x12
        /*1112*/ 	.short	(.L_738 - .L_737)
	.align		4
.L_737:
        /*1114*/ 	.word	index@(_ZN10layer_norm13ln_fwd_kernelINS_13Kernel_traitsIf13__nv_bfloat16S2_S2_fjLj6144ELj1ELj1ELj8ELj16ENS_18Kernel_traits_baseILj6144EfS2_S2_S2_fjLj256EEEEELb1ELb1ELb0ELb0EEEvNS_9FwdParamsE)
        /*1118*/ 	.word	0x00000008


	//----- nvinfo : EIATTR_MIN_STACK_SIZE
	.align		4
.L_738:
        /*111c*/ 	.byte	0x04, 0x12
        /*111e*/ 	.short	(.L_740 - .L_739)
	.align		4
.L_739:
        /*1120*/ 	.word	index@(_ZN10layer_norm13ln_fwd_kernelINS_13Kernel_traitsIf13__nv_bfloat16S2_S2_fjLj6144ELj1ELj1ELj8ELj16ENS_18Kernel_traits_baseILj6144EfS2_S2_S2_fjLj256EEEEELb1ELb1ELb0ELb1EEEvNS_9FwdParamsE)
        /*1124*/ 	.word	0x00000000


	//----- nvinfo : EIATTR_MIN_STACK_SIZE
	.align		4
.L_740:
        /*1128*/ 	.byte	0x04, 0x12
        /*112a*/ 	.short	(.L_742 - .L_741)
	.align		4
.L_741:
        /*112c*/ 	.word	index@(_ZN10layer_norm13ln_fwd_kernelINS_13Kernel_traitsIf13__nv_bfloat16S2_S2_fjLj6144ELj1ELj1ELj8ELj16ENS_18Kernel_traits_baseILj6144EfS2_S2_S2_fjLj256EEEEELb1ELb1ELb1ELb0EEEvNS_9FwdParamsE)
        /*1130*/ 	.word	0x00000000


	//----- nvinfo : EIATTR_MIN_STACK_SIZE
	.align		4
.L_742:
        /*1134*/ 	.byte	0x04, 0x12
        /*1136*/ 	.short	(.L_744 - .L_743)
	.align		4
.L_743:
        /*1138*/ 	.word	index@(_ZN10layer_norm13ln_fwd_kernelINS_13Kernel_traitsIf13__nv_bfloat16S2_S2_fjLj6144ELj1ELj1ELj8ELj16ENS_18Kernel_traits_baseILj6144EfS2_S2_S2_fjLj256EEEEELb1ELb1ELb1ELb1EEEvNS_9FwdParamsE)
        /*113c*/ 	.word	0x00000000


	//----- nvinfo : EIATTR_MIN_STACK_SIZE
	.align		4
.L_744:
        /*1140*/ 	.byte	0x04, 0x12
        /*1142*/ 	.short	(.L_746 - .L_745)
	.align		4
.L_745:
        /*1144*/ 	.word	index@(_ZN10layer_norm13ln_fwd_kernelINS_13Kernel_traitsI13__nv_bfloat16S2_fS2_fjLj6144ELj1ELj1ELj8ELj16ENS_18Kernel_traits_baseILj6144ES2_S2_fS2_fjLj256EEEEELb0ELb0ELb0ELb0EEEvNS_9FwdParamsE)
        /*1148*/ 	.word	0x00000000


	//----- nvinfo : EIATTR_MIN_STACK_SIZE
	.align		4
.L_746:
        /*114c*/ 	.byte	0x04, 0x12
        /*114e*/ 	.short	(.L_748 - .L_747)
	.align		4
.L_747:
        /*1150*/ 	.word	index@(_ZN10layer_norm13ln_fwd_kernelINS_13Kernel_traitsI13__nv_bfloat16S2_fS2_fjLj6144ELj1ELj1ELj8ELj16ENS_18Kernel_traits_baseILj6144ES2_S2_fS2_fjLj256EEEEELb0ELb0ELb0ELb1EEEvNS_9FwdParamsE)
        /*1154*/ 	.word	0x00000000


	//----- nvinfo : EIATTR_MIN_STACK_SIZE
	.align		4
.L_748:
        /*1158*/ 	.byte	0x04, 0x12
        /*115a*/ 	.short	(.L_750 - .L_749)
	.align		4
.L_749:
        /*115c*/ 	.word	index@(_ZN10layer_norm13ln_fwd_kernelINS_13Kernel_traitsI13__nv_bfloat16S2_fS2_fjLj6144ELj1ELj1ELj8ELj16ENS_18Kernel_traits_baseILj6144ES2_S2_fS2_fjLj256EEEEELb0ELb0ELb1ELb0EEEvNS_9FwdParamsE)
        /*1160*/ 	.word	0x00000000


	//----- nvinfo : EIATTR_MIN_STACK_SIZE
	.align		4
.L_750:
        /*1164*/ 	.byte	0x04, 0x12
        /*1166*/ 	.short	(.L_752 - .L_751)
	.align		4
.L_751:
        /*1168*/ 	.word	index@(_ZN10layer_norm13ln_fwd_kernelINS_13Kernel_traitsI13__nv_bfloat16S2_fS2_fjLj6144ELj1ELj1ELj8ELj16ENS_18Kernel_traits_baseILj6144ES2_S2_fS2_fjLj256EEEEELb0ELb0ELb1ELb1EEEvNS_9FwdParamsE)
        /*116c*/ 	.word	0x00000000


	//----- nvinfo : EIATTR_MIN_STACK_SIZE
	.align		4
.L_752:
        /*1170*/ 	.byte	0x04, 0x12
        /*1172*/ 	.short	(.L_754 - .L_753)
	.align		4
.L_753:
        /*1174*/ 	.word	index@(_ZN10layer_norm13ln_fwd_kernelINS_13Kernel_traitsI13__nv_bfloat16S2_fS2_fjLj6144ELj1ELj1ELj8ELj16ENS_18Kernel_traits_baseILj6144ES2_S2_fS2_fjLj256EEEEELb0ELb1ELb0ELb0EEEvNS_9FwdParamsE)
        /*1178*/ 	.word	0x00000000


	//----- nvinfo : EIATTR_MIN_STACK_SIZE
	.align		4
.L_754:
        /*117c*/ 	.byte	0x04, 0x12
        /*117e*/ 	.short	(.L_756 - .L_755)
	.align		4
.L_755:
        /*1180*/ 	.word	index@(_ZN10layer_norm13ln_fwd_kernelINS_13Kernel_traitsI13__nv_bfloat16S2_fS2_fjLj6144ELj1ELj1ELj8ELj16ENS_18Kernel_traits_baseILj6144ES2_S2_fS2_fjLj256EEEEELb0ELb1ELb0ELb1EEEvNS_9FwdParamsE)
        /*1184*/ 	.word	0x00000000


	//----- nvinfo : EIATTR_MIN_STACK_SIZE
	.align		4
.L_756:
        /*1188*/ 	.byte	0x04, 0x12
        /*118a*/ 	.short	(.L_758 - .L_757)
	.align		4
.L_757:
        /*118c*/ 	.word	index@(_ZN10layer_norm13ln_fwd_kernelINS_13Kernel_traitsI13__nv_bfloat16S2_fS2_fjLj6144ELj1ELj1ELj8ELj16ENS_18Kernel_traits_baseILj6144ES2_S2_fS2_fjLj256EEEEELb0ELb1ELb1ELb0EEEvNS_9FwdParamsE)
        /*1190*/ 	.word	0x00000000


	//----- nvinfo : EIATTR_MIN_STACK_SIZE
	.align		4
.L_758:
        /*1194*/ 	.byte	0x04, 0x12
        /*1196*/ 	.short	(.L_760 - .L_759)
	.align		4
.L_759:
        /*1198*/ 	.word	index@(_ZN10layer_norm13ln_fwd_kernelINS_13Kernel_traitsI13__nv_bfloat16S2_fS2_fjLj6144ELj1ELj1ELj8ELj16ENS_18Kernel_traits_baseILj6144ES2_S2_fS2_fjLj256EEEEELb0ELb1ELb1ELb1EEEvNS_9FwdParamsE)
        /*119c*/ 	.word	0x00000000


	//----- nvinfo : EIATTR_MIN_STACK_SIZE
	.align		4
.L_760:
        /*11a0*/ 	.byte	0x04, 0x12
        /*11a2*/ 	.short	(.L_762 - .L_761)
	.align		4
.L_761:
        /*11a4*/ 	.word	index@(_ZN10layer_norm13ln_fwd_kernelINS_13Kernel_traitsI13__nv_bfloat16S2_fS2_fjLj6144ELj1ELj1ELj8ELj16ENS_18Kernel_traits_baseILj6144ES2_S2_fS2_fjLj256EEEEELb1ELb0ELb0ELb0EEEvNS_9FwdParamsE)
        /*11a8*/ 	.word	0x00000000


	//----- nvinfo : EIATTR_MIN_STACK_SIZE
	.align		4
.L_762:
        /*11ac*/ 	.byte	0x04, 0x12
        /*11ae*/ 	.short	(.L_764 - .L_763)
	.align		4
.L_763:
        /*11b0*/ 	.word	index@(_ZN10layer_norm13ln_fwd_kernelINS_13Kernel_traitsI13__nv_bfloat16S2_fS2_fjLj6144ELj1ELj1ELj8ELj16ENS_18Kernel_traits_baseILj6144ES2_S2_fS2_fjLj256EEEEELb1ELb0ELb0ELb1EEEvNS_9FwdParamsE)
        /*11b4*/ 	.word	0x00000000


	//----- nvinfo : EIATTR_MIN_STACK_SIZE
	.align		4
.L_764:
        /*11b8*/ 	.byte	0x04, 0x12
        /*11ba*/ 	.short	(.L_766 - .L_765)
	.align		4
.L_765:
        /*11bc*/ 	.word	index@(_ZN10layer_norm13ln_fwd_kernelINS_13Kernel_traitsI13__nv_bfloat16S2_fS2_fjLj6144ELj1ELj1ELj8ELj16ENS_18Kernel_traits_baseILj6144ES2_S2_fS2_fjLj256EEEEELb1ELb0ELb1ELb0EEEvNS_9FwdParamsE)
        /*11c0*/ 	.word	0x00000000


	//----- nvinfo : EIATTR_MIN_STACK_SIZE
	.align		4
.L_766:
        /*11c4*/ 	.byte	0x04, 0x12
        /*11c6*/ 	.short	(.L_768 - .L_767)
	.align		4
.L_767:
        /*11c8*/ 	.word	index@(_ZN10layer_norm13ln_fwd_kernelINS_13Kernel_traitsI13__nv_bfloat16S2_fS2_fjLj6144ELj1ELj1ELj8ELj16ENS_18Kernel_traits_baseILj6144ES2_S2_fS2_fjLj256EEEEELb1ELb0ELb1ELb1EEEvNS_9FwdParamsE)
        /*11cc*/ 	.word	0x00000000


	//----- nvinfo : EIATTR_MIN_STACK_SIZE
	.align		4
.L_768:
        /*11d0*/ 	.byte	0x04, 0x12
        /*11d2*/ 	.short	(.L_770 - .L_769)
	.align		4
.L_769:
        /*11d4*/ 	.word	index@(_ZN10layer_norm13ln_fwd_kernelINS_13Kernel_traitsI13__nv_bfloat16S2_fS2_fjLj6144ELj1ELj1ELj8ELj16ENS_18Kernel_traits_baseILj6144ES2_S2_fS2_fjLj256EEEEELb1ELb1ELb0ELb0EEEvNS_9FwdParamsE)
        /*11d8*/ 	.word	0x00000000


	//----- nvinfo : EIATTR_MIN_STACK_SIZE
	.align		4
.L_770:
        /*11dc*/ 	.byte	0x04, 0x12
        /*11de*/ 	.short	(.L_772 - .L_771)
	.align		4
.L_771:
        /*11e0*/ 	.word	index@(_ZN10layer_norm13ln_fwd_kernelINS_13Kernel_traitsI13__nv_bfloat16S2_fS2_fjLj6144ELj1ELj1ELj8ELj16ENS_18Kernel_traits_baseILj6144ES2_S2_fS2_fjLj256EEEEELb1ELb1ELb0ELb1EEEvNS_9FwdParamsE)
        /*11e4*/ 	.word	0x00000008


	//----- nvinfo : EIATTR_MIN_STACK_SIZE
	.align		4
.L_772:
        /*11e8*/ 	.byte	0x04, 0x12
        /*11ea*/ 	.short	(.L_774 - .L_773)
	.align		4
.L_773:
        /*11ec*/ 	.word	index@(_ZN10layer_norm13ln_fwd_kernelINS_13Kernel_traitsI13__nv_bfloat16S2_fS2_fjLj6144ELj1ELj1ELj8ELj16ENS_18Kernel_traits_baseILj6144ES2_S2_fS2_fjLj256EEEEELb1ELb1ELb1ELb0EEEvNS_9FwdParamsE)
        /*11f0*/ 	.word	0x00000000


	//----- nvinfo : EIATTR_MIN_STACK_SIZE
	.align		4
.L_774:
        /*11f4*/ 	.byte	0x04, 0x12
        /*11f6*/ 	.short	(.L_776 - .L_775)
	.align		4
.L_775:
        /*11f8*/ 	.word	index@(_ZN10layer_norm13ln_fwd_kernelINS_13Kernel_traitsI13__nv_bfloat16S2_fS2_fjLj6144ELj1ELj1ELj8ELj16ENS_18Kernel_traits_baseILj6144ES2_S2_fS2_fjLj256EEEEELb1ELb1ELb1ELb1EEEvNS_9FwdParamsE)
        /*11fc*/ 	.word	0x00000000


	//----- nvinfo : EIATTR_MIN_STACK_SIZE
	.align		4
.L_776:
        /*1200*/ 	.byte	0x04, 0x12
        /*1202*/ 	.short	(.L_778 - .L_777)
	.align		4
.L_777:
        /*1204*/ 	.word	index@(_ZN10layer_norm13ln_fwd_kernelINS_13Kernel_traitsIf13__nv_bfloat16fS2_fjLj6144ELj1ELj1ELj8ELj16ENS_18Kernel_traits_baseILj6144EfS2_fS2_fjLj256EEEEELb0ELb0ELb0ELb0EEEvNS_9FwdParamsE)
        /*1208*/ 	.word	0x00000000


	//----- nvinfo : EIATTR_MIN_STACK_SIZE
	.align		4
.L_778:
        /*120c*/ 	.byte	0x04, 0x12
        /*120e*/ 	.short	(.L_780 - .L_779)
	.align		4
.L_779:
        /*1210*/ 	.word	index@(_ZN10layer_norm13ln_fwd_kernelINS_13Kernel_traitsIf13__nv_bfloat16fS2_fjLj6144ELj1ELj1ELj8ELj16ENS_18Kernel_traits_baseILj6144EfS2_fS2_fjLj256EEEEELb0ELb0ELb0ELb1EEEvNS_9FwdParamsE)
        /*1214*/ 	.word	0x00000000


	//----- nvinfo : EIATTR_MIN_STACK_SIZE
	.align		4
.L_780:
        /*1218*/ 	.byte	0x04, 0x12
        /*121a*/ 	.short	(.L_782 - .L_781)
	.align		4
.L_781:
        /*121c*/ 	.word	index@(_ZN10layer_norm13ln_fwd_kernelINS_13Kernel_traitsIf13__nv_bfloat16fS2_fjLj6144ELj1ELj1ELj8ELj16ENS_18Kernel_traits_baseILj6144EfS2_fS2_fjLj256EEEEELb0ELb0ELb1ELb0EEEvNS_9FwdParamsE)
        /*1220*/ 	.word	0x00000000


	//----- nvinfo : EIATTR_MIN_STACK_SIZE
	.align		4
.L_782:
        /*1224*/ 	.byte	0x04, 0x12
        /*1226*/ 	.short	(.L_784 - .L_783)
	.align		4
.L_783:
        /*1228*/ 	.word	index@(_ZN10layer_norm13ln_fwd_kernelINS_13Kernel_traitsIf13__nv_bfloat16fS2_fjLj6144ELj1ELj1ELj8ELj16ENS_18Kernel_traits_baseILj6144EfS2_fS2_fjLj256EEEEELb0ELb0ELb1ELb1EEEvNS_9FwdParamsE)
        /*122c*/ 	.word	0x00000000


	//----- nvinfo : EIATTR_MIN_STACK_SIZE
	.align		4
.L_784:
        /*1230*/ 	.byte	0x04, 0x12
        /*1232*/ 	.short	(.L_786 - .L_785)
	.align		4
.L_785:
        /*1234*/ 	.word	index@(_ZN10layer_norm13ln_fwd_kernelINS_13Kernel_traitsIf13__nv_bfloat16fS2_fjLj6144ELj1ELj1ELj8ELj16ENS_18Kernel_traits_baseILj6144EfS2_fS2_fjLj256EEEEELb0ELb1ELb0ELb0EEEvNS_9FwdParamsE)
        /*1238*/ 	.word	0x00000000


	//----- nvinfo : EIATTR_MIN_STACK_SIZE
	.align		4
.L_786:
        /*123c*/ 	.byte	0x04, 0x12
        /*123e*/ 	.short	(.L_788 - .L_787)
	.align		4
.L_787:
        /*1240*/ 	.word	index@(_ZN10layer_norm13ln_fwd_kernelINS_13Kernel_traitsIf13__nv_bfloat16fS2_fjLj6144ELj1ELj1ELj8ELj16ENS_18Kernel_traits_baseILj6144EfS2_fS2_fjLj256EEEEELb0ELb1ELb0ELb1EEEvNS_9FwdParamsE)
        /*1244*/ 	.word	0x00000000


	//----- nvinfo : EIATTR_MIN_STACK_SIZE
	.align		4
.L_788:
        /*1248*/ 	.byte	0x04, 0x12
        /*124a*/ 	.short	(.L_790 - .L_789)
	.align		4
.L_789:
        /*124c*/ 	.word	index@(_ZN10layer_norm13ln_fwd_kernelINS_13Kernel_traitsIf13__nv_bfloat16fS2_fjLj6144ELj1ELj1ELj8ELj16ENS_18Kernel_traits_baseILj6144EfS2_fS2_fjLj256EEEEELb0ELb1ELb1ELb0EEEvNS_9FwdParamsE)
        /*1250*/ 	.word	0x00000000


	//----- nvinfo : EIATTR_MIN_STACK_SIZE
	.align		4
.L_790:
        /*1254*/ 	.byte	0x04, 0x12
        /*1256*/ 	.short	(.L_792 - .L_791)
	.align		4
.L_791:
        /*1258*/ 	.word	index@(_ZN10layer_norm13ln_fwd_kernelINS_13Kernel_traitsIf13__nv_bfloat16fS2_fjLj6144ELj1ELj1ELj8ELj16ENS_18Kernel_traits_baseILj6144EfS2_fS2_fjLj256EEEEELb0ELb1ELb1ELb1EEEvNS_9FwdParamsE)
        /*125c*/ 	.word	0x00000000


	//----- nvinfo : EIATTR_MIN_STACK_SIZE
	.align		4
.L_792:
        /*1260*/ 	.byte	0x04, 0x12
        /*1262*/ 	.short	(.L_794 - .L_793)
	.align		4
.L_793:
        /*1264*/ 	.word	index@(_ZN10layer_norm13ln_fwd_kernelINS_13Kernel_traitsIf13__nv_bfloat16fS2_fjLj6144ELj1ELj1ELj8ELj16ENS_18Kernel_traits_baseILj6144EfS2_fS2_fjLj256EEEEELb1ELb0ELb0ELb0EEEvNS_9FwdParamsE)
        /*1268*/ 	.word	0x00000000


	//----- nvinfo : EIATTR_MIN_STACK_SIZE
	.align		4
.L_794:
        /*126c*/ 	.byte	0x04, 0x12
        /*126e*/ 	.short	(.L_796 - .L_795)
	.align		4
.L_795:
        /*1270*/ 	.word	index@(_ZN10layer_norm13ln_fwd_kernelINS_13Kernel_traitsIf13__nv_bfloat16fS2_fjLj6144ELj1ELj1ELj8ELj16ENS_18Kernel_traits_baseILj6144EfS2_fS2_fjLj256EEEEELb1ELb0ELb0ELb1EEEvNS_9FwdParamsE)
        /*1274*/ 	.word	0x00000000


	//----- nvinfo : EIATTR_MIN_STACK_SIZE
	.align		4
.L_796:
        /*1278*/ 	.byte	0x04, 0x12
        /*127a*/ 	.short	(.L_798 - .L_797)
	.align		4
.L_797:
        /*127c*/ 	.word	index@(_ZN10layer_norm13ln_fwd_kernelINS_13Kernel_traitsIf13__nv_bfloat16fS2_fjLj6144ELj1ELj1ELj8ELj16ENS_18Kernel_traits_baseILj6144EfS2_fS2_fjLj256EEEEELb1ELb0ELb1ELb0EEEvNS_9FwdParamsE)
        /*1280*/ 	.word	0x00000000


	//----- nvinfo : EIATTR_MIN_STACK_SIZE
	.align		4
.L_798:
        /*1284*/ 	.byte	0x04, 0x12
        /*1286*/ 	.short	(.L_800 - .L_799)
	.align		4
.L_799:
        /*1288*/ 	.word	index@(_ZN10layer_norm13ln_fwd_kernelINS_13Kernel_traitsIf13__nv_bfloat16fS2_fjLj6144ELj1ELj1ELj8ELj16ENS_18Kernel_traits_baseILj6144EfS2_fS2_fjLj256EEEEELb1ELb0ELb1ELb1EEEvNS_9FwdParamsE)
        /*128c*/ 	.word	0x00000000


	//----- nvinfo : EIATTR_MIN_STACK_SIZE
	.align		4
.L_800:
        /*1290*/ 	.byte	0x04, 0x12
        /*1292*/ 	.short	(.L_802 - .L_801)
	.align		4
.L_801:
        /*1294*/ 	.word	index@(_ZN10layer_norm13ln_fwd_kernelINS_13Kernel_traitsIf13__nv_bfloat16fS2_fjLj6144ELj1ELj1ELj8ELj16ENS_18Kernel_traits_baseILj6144EfS2_fS2_fjLj256EEEEELb1ELb1ELb0ELb0EEEvNS_9FwdParamsE)
        /*1298*/ 	.word	0x00000000


	//----- nvinfo : EIATTR_MIN_STACK_SIZE
	.align		4
.L_802:
        /*129c*/ 	.byte	0x04, 0x12
        /*129e*/ 	.short	(.L_804 - .L_803)
	.align		4
.L_803:
        /*12a0*/ 	.word	index@(_ZN10layer_norm13ln_fwd_kernelINS_13Kernel_traitsIf13__nv_bfloat16fS2_fjLj6144ELj1ELj1ELj8ELj16ENS_18Kernel_traits_baseILj6144EfS2_fS2_fjLj256EEEEELb1ELb1ELb0ELb1EEEvNS_9FwdParamsE)
        /*12a4*/ 	.word	0x00000010


	//----- nvinfo : EIATTR_MIN_STACK_SIZE
	.align		4
.L_804:
        /*12a8*/ 	.byte	0x04, 0x12
        /*12aa*/ 	.short	(.L_806 - .L_805)
	.align		4
.L_805:
        /*12ac*/ 	.word	index@(_ZN10layer_norm13ln_fwd_kernelINS_13Kernel_traitsIf13__nv_bfloat16fS2_fjLj6144ELj1ELj1ELj8ELj16ENS_18Kernel_traits_baseILj6144EfS2_fS2_fjLj256EEEEELb1ELb1ELb1ELb0EEEvNS_9FwdParamsE)
        /*12b0*/ 	.word	0x00000000


	//----- nvinfo : EIATTR_MIN_STACK_SIZE
	.align		4
.L_806:
        /*12b4*/ 	.byte	0x04, 0x12
        /*12b6*/ 	.short	(.L_808 - .L_807)
	.align		4
.L_807:
        /*12b8*/ 	.word	index@(_ZN10layer_norm13ln_fwd_kernelINS_13Kernel_traitsIf13__nv_bfloat16fS2_fjLj6144ELj1ELj1ELj8ELj16ENS_18Kernel_traits_baseILj6144EfS2_fS2_fjLj256EEEEELb1ELb1ELb1ELb1EEEvNS_9FwdParamsE)
        /*12bc*/ 	.word	0x00000000


	//----- nvinfo : EIATTR_MIN_STACK_SIZE
	.align		4
.L_808:
        /*12c0*/ 	.byte	0x04, 0x12
        /*12c2*/ 	.short	(.L_810 - .L_809)
	.align		4
.L_809:
        /*12c4*/ 	.word	index@(_ZN10layer_norm13ln_fwd_kernelINS_13Kernel_traitsIf6__halfS2_S2_fjLj6144ELj1ELj1ELj8ELj16ENS_18Kernel_traits_baseILj6144EfS2_S2_S2_fjLj256EEEEELb0ELb0ELb0ELb0EEEvNS_9FwdParamsE)
        /*12c8*/ 	.word	0x00000000


	//----- nvinfo : EIATTR_MIN_STACK_SIZE
	.align		4
.L_810:
        /*12cc*/ 	.byte	0x04, 0x12
        /*12ce*/ 	.short	(.L_812 - .L_811)
	.align		4
.L_811:
        /*12d0*/ 	.word	index@(_ZN10layer_norm13ln_fwd_kernelINS_13Kernel_traitsIf6__halfS2_S2_fjLj6144ELj1ELj1ELj8ELj16ENS_18Kernel_traits_baseILj6144EfS2_S2_S2_fjLj256EEEEELb0ELb0ELb0ELb1EEEvNS_9FwdParamsE)
        /*12d4*/ 	.word	0x00000000


	//----- nvinfo : EIATTR_MIN_STACK_SIZE
	.align		4
.L_812:
        /*12d8*/ 	.byte	0x04, 0x12
        /*12da*/ 	.short	(.L_814 - .L_813)
	.align		4
.L_813:
        /*12dc*/ 	.word	index@(_ZN10layer_norm13ln_fwd_kernelINS_13Kernel_traitsIf6__halfS2_S2_fjLj6144ELj1ELj1ELj8ELj16ENS_18Kernel_traits_baseILj6144EfS2_S2_S2_fjLj256EEEEELb0ELb0ELb1ELb0EEEvNS_9FwdParamsE)
        /*12e0*/ 	.word	0x00000000


	//----- nvinfo : EIATTR_MIN_STACK_SIZE
	.align		4
.L_814:
        /*12e4*/ 	.byte	0x04, 0x12
        /*12e6*/ 	.short	(.L_816 - .L_815)
	.align		4
.L_815:
        /*12e8*/ 	.word	index@(_ZN10layer_norm13ln_fwd_kernelINS_13Kernel_traitsIf6__halfS2_S2_fjLj6144ELj1ELj1ELj8ELj16ENS_18Kernel_traits_baseILj6144EfS2_S2_S2_fjLj256EEEEELb0ELb0ELb1ELb1EEEvNS_9FwdParamsE)
        /*12ec*/ 	.word	0x00000000


	//----- nvinfo : EIATTR_MIN_STACK_SIZE
	.align		4
.L_816:
        /*12f0*/ 	.byte	0x04, 0x12
        /*12f2*/ 	.short	(.L_818 - .L_817)
	.align		4
.L_817:
        /*12f4*/ 	.word	index@(_ZN10layer_norm13ln_fwd_kernelINS_13Kernel_traitsIf6__halfS2_S2_fjLj6144ELj1ELj1ELj8ELj16ENS_18Kernel_traits_baseILj6144EfS2_S2_S2_fjLj256EEEEELb0ELb1ELb0ELb0EEEvNS_9FwdParamsE)
        /*12f8*/ 	.word	0x00000000


	//----- nvinfo : EIATTR_MIN_STACK_SIZE
	.align		4
.L_818:
        /*12fc*/ 	.byte	0x04, 0x12
        /*12fe*/ 	.short	(.L_820 - .L_819)
	.align		4
.L_819:
        /*1300*/ 	.word	index@(_ZN10layer_norm13ln_fwd_kernelINS_13Kernel_traitsIf6__halfS2_S2_fjLj6144ELj1ELj1ELj8ELj16ENS_18Kernel_traits_baseILj6144EfS2_S2_S2_fjLj256EEEEELb0ELb1ELb0ELb1EEEvNS_9FwdParamsE)
        /*1304*/ 	.word	0x00000000


	//----- nvinfo : EIATTR_MIN_STACK_SIZE
	.align		4
.L_820:
        /*1308*/ 	.byte	0x04, 0x12
        /*130a*/ 	.short	(.L_822 - .L_821)
	.align		4
.L_821:
        /*130c*/ 	.word	index@(_ZN10layer_norm13ln_fwd_kernelINS_13Kernel_traitsIf6__halfS2_S2_fjLj6144ELj1ELj1ELj8ELj16ENS_18Kernel_traits_baseILj6144EfS2_S2_S2_fjLj256EEEEELb0ELb1ELb1ELb0EEEvNS_9FwdParamsE)
        /*1310*/ 	.word	0x00000000


	//----- nvinfo : EIATTR_MIN_STACK_SIZE
	.align		4
.L_822:
        /*1314*/ 	.byte	0x04, 0x12
        /*1316*/ 	.short	(.L_824 - .L_823)
	.align		4
.L_823:
        /*1318*/ 	.word	index@(_ZN10layer_norm13ln_fwd_kernelINS_13Kernel_traitsIf6__halfS2_S2_fjLj6144ELj1ELj1ELj8ELj16ENS_18Kernel_traits_baseILj6144EfS2_S2_S2_fjLj256EEEEELb0ELb1ELb1ELb1EEEvNS_9FwdParamsE)
        /*131c*/ 	.word	0x00000000


	//----- nvinfo : EIATTR_MIN_STACK_SIZE
	.align		4
.L_824:
        /*1320*/ 	.byte	0x04, 0x12
        /*1322*/ 	.short	(.L_826 - .L_825)
	.align		4
.L_825:
        /*1324*/ 	.word	index@(_ZN10layer_norm13ln_fwd_kernelINS_13Kernel_traitsIf6__halfS2_S2_fjLj6144ELj1ELj1ELj8ELj16ENS_18Kernel_traits_baseILj6144EfS2_S2_S2_fjLj256EEEEELb1ELb0ELb0ELb0EEEvNS_9FwdParamsE)
        /*1328*/ 	.word	0x00000000


	//----- nvinfo : EIATTR_MIN_STACK_SIZE
	.align		4
.L_826:
        /*132c*/ 	.byte	0x04, 0x12
        /*132e*/ 	.short	(.L_828 - .L_827)
	.align		4
.L_827:
        /*1330*/ 	.word	index@(_ZN10layer_norm13ln_fwd_kernelINS_13Kernel_traitsIf6__halfS2_S2_fjLj6144ELj1ELj1ELj8ELj16ENS_18Kernel_traits_baseILj6144EfS2_S2_S2_fjLj256EEEEELb1ELb0ELb0ELb1EEEvNS_9FwdParamsE)
        /*1334*/ 	.word	0x00000000


	//----- nvinfo : EIATTR_MIN_STACK_SIZE
	.align		4
.L_828:
        /*1338*/ 	.byte	0x04, 0x12
        /*133a*/ 	.short	(.L_830 - .L_829)
	.align		4
.L_829:
        /*133c*/ 	.word	index@(_ZN10layer_norm13ln_fwd_kernelINS_13Kernel_traitsIf6__halfS2_S2_fjLj6144ELj1ELj1ELj8ELj16ENS_18Kernel_traits_baseILj6144EfS2_S2_S2_fjLj256EEEEELb1ELb0ELb1ELb0EEEvNS_9FwdParamsE)
        /*1340*/ 	.word	0x00000000


	//----- nvinfo : EIATTR_MIN_STACK_SIZE
	.align		4
.L_830:
        /*1344*/ 	.byte	0x04, 0x12
        /*1346*/ 	.short	(.L_832 - .L_831)
	.align		4
.L_831:
        /*1348*/ 	.word	index@(_ZN10layer_norm13ln_fwd_kernelINS_13Kernel_traitsIf6__halfS2_S2_fjLj6144ELj1ELj1ELj8ELj16ENS_18Kernel_traits_baseILj6144EfS2_S2_S2_fjLj256EEEEELb1ELb0ELb1ELb1EEEvNS_9FwdParamsE)
        /*134c*/ 	.word	0x00000000


	//----- nvinfo : EIATTR_MIN_STACK_SIZE
	.align		4
.L_832:
        /*1350*/ 	.byte	0x04, 0x12
        /*1352*/ 	.short	(.L_834 - .L_833)
	.align		4
.L_833:
        /*1354*/ 	.word	index@(_ZN10layer_norm13ln_fwd_kernelINS_13Kernel_traitsIf6__halfS2_S2_fjLj6144ELj1ELj1ELj8ELj16ENS_18Kernel_traits_baseILj6144EfS2_S2_S2_fjLj256EEEEELb1ELb1ELb0ELb0EEEvNS_9FwdParamsE)
        /*1358*/ 	.word	0x00000000


	//----- nvinfo : EIATTR_MIN_STACK_SIZE
	.align		4
.L_834:
        /*135c*/ 	.byte	0x04, 0x12
        /*135e*/ 	.short	(.L_836 - .L_835)
	.align		4
.L_835:
        /*1360*/ 	.word	index@(_ZN10layer_norm13ln_fwd_kernelINS_13Kernel_traitsIf6__halfS2_S2_fjLj6144ELj1ELj1ELj8ELj16ENS_18Kernel_traits_baseILj6144EfS2_S2_S2_fjLj256EEEEELb1ELb1ELb0ELb1EEEvNS_9FwdParamsE)
        /*1364*/ 	.word	0x00000000


	//----- nvinfo : EIATTR_MIN_STACK_SIZE
	.align		4
.L_836:
        /*1368*/ 	.byte	0x04, 0x12
        /*136a*/ 	.short	(.L_838 - .L_837)
	.align		4
.L_837:
        /*136c*/ 	.word	index@(_ZN10layer_norm13ln_fwd_kernelINS_13Kernel_traitsIf6__halfS2_S2_fjLj6144ELj1ELj1ELj8ELj16ENS_18Kernel_traits_baseILj6144EfS2_S2_S2_fjLj256EEEEELb1ELb1ELb1ELb0EEEvNS_9FwdParamsE)
        /*1370*/ 	.word	0x00000000


	//----- nvinfo : EIATTR_MIN_STACK_SIZE
	.align		4
.L_838:
        /*1374*/ 	.byte	0x04, 0x12
        /*1376*/ 	.short	(.L_840 - .L_839)
	.align		4
.L_839:
        /*1378*/ 	.word	index@(_ZN10layer_norm13ln_fwd_kernelINS_13Kernel_traitsIf6__halfS2_S2_fjLj6144ELj1ELj1ELj8ELj16ENS_18Kernel_traits_baseILj6144EfS2_S2_S2_fjLj256EEEEELb1ELb1ELb1ELb1EEEvNS_9FwdParamsE)
        /*137c*/ 	.word	0x00000000


	//----- nvinfo : EIATTR_MIN_STACK_SIZE
	.align		4
.L_840:
        /*1380*/ 	.byte	0x04, 0x12
        /*1382*/ 	.short	(.L_842 - .L_841)
	.align		4
.L_841:
        /*1384*/ 	.word	index@(_ZN10layer_norm13ln_fwd_kernelINS_13Kernel_traitsI6__halfS2_fS2_fjLj6144ELj1ELj1ELj8ELj16ENS_18Kernel_traits_baseILj6144ES2_S2_fS2_fjLj256EEEEELb0ELb0ELb0ELb0EEEvNS_9FwdParamsE)
        /*1388*/ 	.word	0x00000000


	//----- nvinfo : EIATTR_MIN_STACK_SIZE
	.align		4
.L_842:
        /*138c*/ 	.byte	0x04, 0x12
        /*138e*/ 	.short	(.L_844 - .L_843)
	.align		4
.L_843:
        /*1390*/ 	.word	index@(_ZN10layer_norm13ln_fwd_kernelINS_13Kernel_traitsI6__halfS2_fS2_fjLj6144ELj1ELj1ELj8ELj16ENS_18Kernel_traits_baseILj6144ES2_S2_fS2_fjLj256EEEEELb0ELb0ELb0ELb1EEEvNS_9FwdParamsE)
        /*1394*/ 	.word	0x00000000


	//----- nvinfo : EIATTR_MIN_STACK_SIZE
	.align		4
.L_844:
        /*1398*/ 	.byte	0x04, 0x12
        /*139a*/ 	.short	(.L_846 - .L_845)
	.align		4
.L_845:
        /*139c*/ 	.word	index@(_ZN10layer_norm13ln_fwd_kernelINS_13Kernel_traitsI6__halfS2_fS2_fjLj6144ELj1ELj1ELj8ELj16ENS_18Kernel_traits_baseILj6144ES2_S2_fS2_fjLj256EEEEELb0ELb0ELb1ELb0EEEvNS_9FwdParamsE)
        /*13a0*/ 	.word	0x00000000


	//----- nvinfo : EIATTR_MIN_STACK_SIZE
	.align		4
.L_846:
        /*13a4*/ 	.byte	0x04, 0x12
        /*13a6*/ 	.short	(.L_848 - .L_847)
	.align		4
.L_847:
        /*13a8*/ 	.word	index@(_ZN10layer_norm13ln_fwd_kernelINS_13Kernel_traitsI6__halfS2_fS2_fjLj6144ELj1ELj1ELj8ELj16ENS_18Kernel_traits_baseILj6144ES2_S2_fS2_fjLj256EEEEELb0ELb0ELb1ELb1EEEvNS_9FwdParamsE)
        /*13ac*/ 	.word	0x00000000


	//----- nvinfo : EIATTR_MIN_STACK_SIZE
	.align		4
.L_848:
        /*13b0*/ 	.byte	0x04, 0x12
        /*13b2*/ 	.short	(.L_850 - .L_849)
	.align		4
.L_849:
        /*13b4*/ 	.word	index@(_ZN10layer_norm13ln_fwd_kernelINS_13Kernel_traitsI6__halfS2_fS2_fjLj6144ELj1ELj1ELj8ELj16ENS_18Kernel_traits_baseILj6144ES2_S2_fS2_fjLj256EEEEELb0ELb1ELb0ELb0EEEvNS_9FwdParamsE)
        /*13b8*/ 	.word	0x00000000


	//----- nvinfo : EIATTR_MIN_STACK_SIZE
	.align		4
.L_850:
        /*13bc*/ 	.byte	0x04, 0x12
        /*13be*/ 	.short	(.L_852 - .L_851)
	.align		4
.L_851:
        /*13c0*/ 	.word	index@(_ZN10layer_norm13ln_fwd_kernelINS_13Kernel_traitsI6__halfS2_fS2_fjLj6144ELj1ELj1ELj8ELj16ENS_18Kernel_traits_baseILj6144ES2_S2_fS2_fjLj256EEEEELb0ELb1ELb0ELb1EEEvNS_9FwdParamsE)
        /*13c4*/ 	.word	0x00000000


	//----- nvinfo : EIATTR_MIN_STACK_SIZE
	.align		4
.L_852:
        /*13c8*/ 	.byte	0x04, 0x12
        /*13ca*/ 	.short	(.L_854 - .L_853)
	.align		4
.L_853:
        /*13cc*/ 	.word	index@(_ZN10layer_norm13ln_fwd_kernelINS_13Kernel_traitsI6__halfS2_fS2_fjLj6144ELj1ELj1ELj8ELj16ENS_18Kernel_traits_baseILj6144ES2_S2_fS2_fjLj256EEEEELb0ELb1ELb1ELb0EEEvNS_9FwdParamsE)
        /*13d0*/ 	.word	0x00000000


	//----- nvinfo : EIATTR_MIN_STACK_SIZE
	.align		4
.L_854:
        /*13d4*/ 	.byte	0x04, 0x12
        /*13d6*/ 	.short	(.L_856 - .L_855)
	.align		4
.L_855:
        /*13d8*/ 	.word	index@(_ZN10layer_norm13ln_fwd_kernelINS_13Kernel_traitsI6__halfS2_fS2_fjLj6144ELj1ELj1ELj8ELj16ENS_18Kernel_traits_baseILj6144ES2_S2_fS2_fjLj256EEEEELb0ELb1ELb1ELb1EEEvNS_9FwdParamsE)
        /*13dc*/ 	.word	0x00000000


	//----- nvinfo : EIATTR_MIN_STACK_SIZE
	.align		4
.L_856:
        /*13e0*/ 	.byte	0x04, 0x12
        /*13e2*/ 	.short	(.L_858 - .L_857)
	.align		4
.L_857:
        /*13e4*/ 	.word	index@(_ZN10layer_norm13ln_fwd_kernelINS_13Kernel_traitsI6__halfS2_fS2_fjLj6144ELj1ELj1ELj8ELj16ENS_18Kernel_traits_baseILj6144ES2_S2_fS2_fjLj256EEEEELb1ELb0ELb0ELb0EEEvNS_9FwdParamsE)
        /*13e8*/ 	.word	0x00000008


	//----- nvinfo : EIATTR_MIN_STACK_SIZE
	.align		4
.L_858:
        /*13ec*/ 	.byte	0x04, 0x12
        /*13ee*/ 	.short	(.L_860 - .L_859)
	.align		4
.L_859:
        /*13f0*/ 	.word	index@(_ZN10layer_norm13ln_fwd_kernelINS_13Kernel_traitsI6__halfS2_fS2_fjLj6144ELj1ELj1ELj8ELj16ENS_18Kernel_traits_baseILj6144ES2_S2_fS2_fjLj256EEEEELb1ELb0ELb0ELb1EEEvNS_9FwdParamsE)
        /*13f4*/ 	.word	0x00000000


	//----- nvinfo : EIATTR_MIN_STACK_SIZE
	.align		4
.L_860:
        /*13f8*/ 	.byte	0x04, 0x12
        /*13fa*/ 	.short	(.L_862 - .L_861)
	.align		4
.L_861:
        /*13fc*/ 	.word	index@(_ZN10layer_norm13ln_fwd_kernelINS_13Kernel_traitsI6__halfS2_fS2_fjLj6144ELj1ELj1ELj8ELj16ENS_18Kernel_traits_baseILj6144ES2_S2_fS2_fjLj256EEEEELb1ELb0ELb1ELb0EEEvNS_9FwdParamsE)
        /*1400*/ 	.word	0x00000000


	//----- nvinfo : EIATTR_MIN_STACK_SIZE
	.align		4
.L_862:
        /*1404*/ 	.byte	0x04, 0x12
        /*1406*/ 	.short	(.L_864 - .L_863)
	.align		4
.L_863:
        /*1408*/ 	.word	index@(_ZN10layer_norm13ln_fwd_kernelINS_13Kernel_traitsI6__halfS2_fS2_fjLj6144ELj1ELj1ELj8ELj16ENS_18Kernel_traits_baseILj6144ES2_S2_fS2_fjLj256EEEEELb1ELb0ELb1ELb1EEEvNS_9FwdParamsE)
        /*140c*/ 	.word	0x00000000


	//----- nvinfo : EIATTR_MIN_STACK_SIZE
	.align		4
.L_864:
        /*1410*/ 	.byte	0x04, 0x12
        /*1412*/ 	.short	(.L_866 - .L_865)
	.align		4
.L_865:
        /*1414*/ 	.word	index@(_ZN10layer_norm13ln_fwd_kernelINS_13Kernel_traitsI6__halfS2_fS2_fjLj6144ELj1ELj1ELj8ELj16ENS_18Kernel_traits_baseILj6144ES2_S2_fS2_fjLj256EEEEELb1ELb1ELb0ELb0EEEvNS_9FwdParamsE)
        /*1418*/ 	.word	0x00000000


	//----- nvinfo : EIATTR_MIN_STACK_SIZE
	.align		4
.L_866:
        /*141c*/ 	.byte	0x04, 0x12
        /*141e*/ 	.short	(.L_868 - .L_867)
	.align		4
.L_867:
        /*1420*/ 	.word	index@(_ZN10layer_norm13ln_fwd_kernelINS_13Kernel_traitsI6__halfS2_fS2_fjLj6144ELj1ELj1ELj8ELj16ENS_18Kernel_traits_baseILj6144ES2_S2_fS2_fjLj256EEEEELb1ELb1ELb0ELb1EEEvNS_9FwdParamsE)
        /*1424*/ 	.word	0x00000000


	//----- nvinfo : EIATTR_MIN_STACK_SIZE
	.align		4
.L_868:
        /*1428*/ 	.byte	0x04, 0x12
        /*142a*/ 	.short	(.L_870 - .L_869)
	.align		4
.L_869:
        /*142c*/ 	.word	index@(_ZN10layer_norm13ln_fwd_kernelINS_13Kernel_traitsI6__halfS2_fS2_fjLj6144ELj1ELj1ELj8ELj16ENS_18Kernel_traits_baseILj6144ES2_S2_fS2_fjLj256EEEEELb1ELb1ELb1ELb0EEEvNS_9FwdParamsE)
        /*1430*/ 	.word	0x00000000


	//----- nvinfo : EIATTR_MIN_STACK_SIZE
	.align		4
.L_870:
        /*1434*/ 	.byte	0x04, 0x12
        /*1436*/ 	.short	(.L_872 - .L_871)
	.align		4
.L_871:
        /*1438*/ 	.word	index@(_ZN10layer_norm13ln_fwd_kernelINS_13Kernel_traitsI6__halfS2_fS2_fjLj6144ELj1ELj1ELj8ELj16ENS_18Kernel_traits_baseILj6144ES2_S2_fS2_fjLj256EEEEELb1ELb1ELb1ELb1EEEvNS_9FwdParamsE)
        /*143c*/ 	.word	0x00000000


	//----- nvinfo : EIATTR_MIN_STACK_SIZE
	.align		4
.L_872:
        /*1440*/ 	.byte	0x04, 0x12
        /*1442*/ 	.short	(.L_874 - .L_873)
	.align		4
.L_873:
        /*1444*/ 	.word	index@(_ZN10layer_norm13ln_fwd_kernelINS_13Kernel_traitsIf6__halffS2_fjLj6144ELj1ELj1ELj8ELj16ENS_18Kernel_traits_baseILj6144EfS2_fS2_fjLj256EEEEELb0ELb0ELb0ELb0EEEvNS_9FwdParamsE)
        /*1448*/ 	.word	0x00000000


	//----- nvinfo : EIATTR_MIN_STACK_SIZE
	.align		4
.L_874:
        /*144c*/ 	.byte	0x04, 0x12
        /*144e*/ 	.short	(.L_876 - .L_875)
	.align		4
.L_875:
        /*1450*/ 	.word	index@(_ZN10layer_norm13ln_fwd_kernelINS_13Kernel_traitsIf6__halffS2_fjLj6144ELj1ELj1ELj8ELj16ENS_18Kernel_traits_baseILj6144EfS2_fS2_fjLj256EEEEELb0ELb0ELb0ELb1EEEvNS_9FwdParamsE)
        /*1454*/ 	.word	0x00000000


	//----- nvinfo : EIATTR_MIN_STACK_SIZE
	.align		4
.L_876:
        /*1458*/ 	.byte	0x04, 0x12
        /*145a*/ 	.short	(.L_878 - .L_877)
	.align		4
.L_877:
        /*145c*/ 	.word	index@(_ZN10layer_norm13ln_fwd_kernelINS_13Kernel_traitsIf6__halffS2_fjLj6144ELj1ELj1ELj8ELj16ENS_18Kernel_traits_baseILj6144EfS2_fS2_fjLj256EEEEELb0ELb0ELb1ELb0EEEvNS_9FwdParamsE)
        /*1460*/ 	.word	0x00000000


	//----- nvinfo : EIATTR_MIN_STACK_SIZE
	.align		4
.L_878:
        /*1464*/ 	.byte	0x04, 0x12
        /*1466*/ 	.short	(.L_880 - .L_879)
	.align		4
.L_879:
        /*1468*/ 	.word	index@(_ZN10layer_norm13ln_fwd_kernelINS_13Kernel_traitsIf6__halffS2_fjLj6144ELj1ELj1ELj8ELj16ENS_18Kernel_traits_baseILj6144EfS2_fS2_fjLj256EEEEELb0ELb0ELb1ELb1EEEvNS_9FwdParamsE)
        /*146c*/ 	.word	0x00000000


	//----- nvinfo : EIATTR_MIN_STACK_SIZE
	.align		4
.L_880:
        /*1470*/ 	.byte	0x04, 0x12
        /*1472*/ 	.short	(.L_882 - .L_881)
	.align		4
.L_881:
        /*1474*/ 	.word	index@(_ZN10layer_norm13ln_fwd_kernelINS_13Kernel_traitsIf6__halffS2_fjLj6144ELj1ELj1ELj8ELj16ENS_18Kernel_traits_baseILj6144EfS2_fS2_fjLj256EEEEELb0ELb1ELb0ELb0EEEvNS_9FwdParamsE)
        /*1478*/ 	.word	0x00000000


	//----- nvinfo : EIATTR_MIN_STACK_SIZE
	.align		4
.L_882:
        /*147c*/ 	.byte	0x04, 0x12
        /*147e*/ 	.short	(.L_884 - .L_883)
	.align		4
.L_883:
        /*1480*/ 	.word	index@(_ZN10layer_norm13ln_fwd_kernelINS_13Kernel_traitsIf6__halffS2_fjLj6144ELj1ELj1ELj8ELj16ENS_18Kernel_traits_baseILj6144EfS2_fS2_fjLj256EEEEELb0ELb1ELb0ELb1EEEvNS_9FwdParamsE)
        /*1484*/ 	.word	0x00000000


	//----- nvinfo : EIATTR_MIN_STACK_SIZE
	.align		4
.L_884:
        /*1488*/ 	.byte	0x04, 0x12
        /*148a*/ 	.short	(.L_886 - .L_885)
	.align		4
.L_885:
        /*148c*/ 	.word	index@(_ZN10layer_norm13ln_fwd_kernelINS_13Kernel_traitsIf6__halffS2_fjLj6144ELj1ELj1ELj8ELj16ENS_18Kernel_traits_baseILj6144EfS2_fS2_fjLj256EEEEELb0ELb1ELb1ELb0EEEvNS_9FwdParamsE)
        /*1490*/ 	.word	0x00000000


	//----- nvinfo : EIATTR_MIN_STACK_SIZE
	.align		4
.L_886:
        /*1494*/ 	.byte	0x04, 0x12
        /*1496*/ 	.short	(.L_888 - .L_887)
	.align		4
.L_887:
        /*1498*/ 	.word	index@(_ZN10layer_norm13ln_fwd_kernelINS_13Kernel_traitsIf6__halffS2_fjLj6144ELj1ELj1ELj8ELj16ENS_18Kernel_traits_baseILj6144EfS2_fS2_fjLj256EEEEELb0ELb1ELb1ELb1EEEvNS_9FwdParamsE)
        /*149c*/ 	.word	0x00000000


	//----- nvinfo : EIATTR_MIN_STACK_SIZE
	.align		4
.L_888:
        /*14a0*/ 	.byte	0x04, 0x12
        /*14a2*/ 	.short	(.L_890 - .L_889)
	.align		4
.L_889:
        /*14a4*/ 	.word	index@(_ZN10layer_norm13ln_fwd_kernelINS_13Kernel_traitsIf6__halffS2_fjLj6144ELj1ELj1ELj8ELj16ENS_18Kernel_traits_baseILj6144EfS2_fS2_fjLj256EEEEELb1ELb0ELb0ELb0EEEvNS_9FwdParamsE)
        /*14a8*/ 	.word	0x00000000


	//----- nvinfo : EIATTR_MIN_STACK_SIZE
	.align		4
.L_890:
        /*14ac*/ 	.byte	0x04, 0x12
        /*14ae*/ 	.short	(.L_892 - .L_891)
	.align		4
.L_891:
        /*14b0*/ 	.word	index@(_ZN10layer_norm13ln_fwd_kernelINS_13Kernel_traitsIf6__halffS2_fjLj6144ELj1ELj1ELj8ELj16ENS_18Kernel_traits_baseILj6144EfS2_fS2_fjLj256EEEEELb1ELb0ELb0ELb1EEEvNS_9FwdParamsE)
        /*14b4*/ 	.word	0x00000000


	//----- nvinfo : EIATTR_MIN_STACK_SIZE
	.align		4
.L_892:
        /*14b8*/ 	.byte	0x04, 0x12
        /*14ba*/ 	.short	(.L_894 - .L_893)
	.align		4
.L_893:
        /*14bc*/ 	.word	index@(_ZN10layer_norm13ln_fwd_kernelINS_13Kernel_traitsIf6__halffS2_fjLj6144ELj1ELj1ELj8ELj16ENS_18Kernel_traits_baseILj6144EfS2_fS2_fjLj256EEEEELb1ELb0ELb1ELb0EEEvNS_9FwdParamsE)
        /*14c0*/ 	.word	0x00000000


	//----- nvinfo : EIATTR_MIN_STACK_SIZE
	.align		4
.L_894:
        /*14c4*/ 	.byte	0x04, 0x12
        /*14c6*/ 	.short	(.L_896 - .L_895)
	.align		4
.L_895:
        /*14c8*/ 	.word	index@(_ZN10layer_norm13ln_fwd_kernelINS_13Kernel_traitsIf6__halffS2_fjLj6144ELj1ELj1ELj8ELj16ENS_18Kernel_traits_baseILj6144EfS2_fS2_fjLj256EEEEELb1ELb0ELb1ELb1EEEvNS_9FwdParamsE)
        /*14cc*/ 	.word	0x00000000


	//----- nvinfo : EIATTR_MIN_STACK_SIZE
	.align		4
.L_896:
        /*14d0*/ 	.byte	0x04, 0x12
        /*14d2*/ 	.short	(.L_898 - .L_897)
	.align		4
.L_897:
        /*14d4*/ 	.word	index@(_ZN10layer_norm13ln_fwd_kernelINS_13Kernel_traitsIf6__halffS2_fjLj6144ELj1ELj1ELj8ELj16ENS_18Kernel_traits_baseILj6144EfS2_fS2_fjLj256EEEEELb1ELb1ELb0ELb0EEEvNS_9FwdParamsE)
        /*14d8*/ 	.word	0x00000000


	//----- nvinfo : EIATTR_MIN_STACK_SIZE
	.align		4
.L_898:
        /*14dc*/ 	.byte	0x04, 0x12
        /*14de*/ 	.short	(.L_900 - .L_899)
	.align		4
.L_899:
        /*14e0*/ 	.word	index@(_ZN10layer_norm13ln_fwd_kernelINS_13Kernel_traitsIf6__halffS2_fjLj6144ELj1ELj1ELj8ELj16ENS_18Kernel_traits_baseILj6144EfS2_fS2_fjLj256EEEEELb1ELb1ELb0ELb1EEEvNS_9FwdParamsE)
        /*14e4*/ 	.word	0x00000010


	//----- nvinfo : EIATTR_MIN_STACK_SIZE
	.align		4
.L_900:
        /*14e8*/ 	.byte	0x04, 0x12
        /*14ea*/ 	.short	(.L_902 - .L_901)
	.align		4
.L_901:
        /*14ec*/ 	.word	index@(_ZN10layer_norm13ln_fwd_kernelINS_13Kernel_traitsIf6__halffS2_fjLj6144ELj1ELj1ELj8ELj16ENS_18Kernel_traits_baseILj6144EfS2_fS2_fjLj256EEEEELb1ELb1ELb1ELb0EEEvNS_9FwdParamsE)
        /*14f0*/ 	.word	0x00000000


	//----- nvinfo : EIATTR_MIN_STACK_SIZE
	.align		4
.L_902:
        /*14f4*/ 	.byte	0x04, 0x12
        /*14f6*/ 	.short	(.L_904 - .L_903)
	.align		4
.L_903:
        /*14f8*/ 	.word	index@(_ZN10layer_norm13ln_fwd_kernelINS_13Kernel_traitsIf6__halffS2_fjLj6144ELj1ELj1ELj8ELj16ENS_18Kernel_traits_baseILj6144EfS2_fS2_fjLj256EEEEELb1ELb1ELb1ELb1EEEvNS_9FwdParamsE)
        /*14fc*/ 	.word	0x00000000


	//----- nvinfo : EIATTR_MIN_STACK_SIZE
	.align		4
.L_904:
        /*1500*/ 	.byte	0x04, 0x12
        /*1502*/ 	.short	(.L_906 - .L_905)
	.align		4
.L_905:
        /*1504*/ 	.word	index@(_ZN10layer_norm13ln_fwd_kernelINS_13Kernel_traitsI6__halfffffjLj6144ELj1ELj1ELj8ELj16ENS_18Kernel_traits_baseILj6144ES2_ffffjLj256EEEEELb0ELb0ELb0ELb0EEEvNS_9FwdParamsE)
        /*1508*/ 	.word	0x00000000


	//----- nvinfo : EIATTR_MIN_STACK_SIZE
	.align		4
.L_906:
        /*150c*/ 	.byte	0x04, 0x12
        /*150e*/ 	.short	(.L_908 - .L_907)
	.align		4
.L_907:
        /*1510*/ 	.word	index@(_ZN10layer_norm13ln_fwd_kernelINS_13Kernel_traitsI6__halfffffjLj6144ELj1ELj1ELj8ELj16ENS_18Kernel_traits_baseILj6144ES2_ffffjLj256EEEEELb0ELb0ELb0ELb1EEEvNS_9FwdParamsE)
        /*1514*/ 	.word	0x00000000


	//----- nvinfo : EIATTR_MIN_STACK_SIZE
	.align		4
.L_908:
        /*1518*/ 	.byte	0x04, 0x12
        /*151a*/ 	.short	(.L_910 - .L_909)
	.align		4
.L_909:
        /*151c*/ 	.word	index@(_ZN10layer_norm13ln_fwd_kernelINS_13Kernel_traitsI6__halfffffjLj6144ELj1ELj1ELj8ELj16ENS_18Kernel_traits_baseILj6144ES2_ffffjLj256EEEEELb0ELb0ELb1ELb0EEEvNS_9FwdParamsE)
        /*1520*/ 	.word	0x00000000


	//----- nvinfo : EIATTR_MIN_STACK_SIZE
	.align		4
.L_910:
        /*1524*/ 	.byte	0x04, 0x12
        /*1526*/ 	.short	(.L_912 - .L_911)
	.align		4
.L_911:
        /*1528*/ 	.word	index@(_ZN10layer_norm13ln_fwd_kernelINS_13Kernel_traitsI6__halfffffjLj6144ELj1ELj1ELj8ELj16ENS_18Kernel_traits_baseILj6144ES2_ffffjLj256EEEEELb0ELb0ELb1ELb1EEEvNS_9FwdParamsE)
        /*152c*/ 	.word	0x00000000


	//----- nvinfo : EIATTR_MIN_STACK_SIZE
	.align		4
.L_912:
        /*1530*/ 	.byte	0x04, 0x12
        /*1532*/ 	.short	(.L_914 - .L_913)
	.align		4
.L_913:
        /*1534*/ 	.word	index@(_ZN10layer_norm13ln_fwd_kernelINS_13Kernel_traitsI6__halfffffjLj6144ELj1ELj1ELj8ELj16ENS_18Kernel_traits_baseILj6144ES2_ffffjLj256EEEEELb0ELb1ELb0ELb0EEEvNS_9FwdParamsE)
        /*1538*/ 	.word	0x00000000


	//----- nvinfo : EIATTR_MIN_STACK_SIZE
	.align		4
.L_914:
        /*153c*/ 	.byte	0x04, 0x12
        /*153e*/ 	.short	(.L_916 - .L_915)
	.align		4
.L_915:
        /*1540*/ 	.word	index@(_ZN10layer_norm13ln_fwd_kernelINS_13Kernel_traitsI6__halfffffjLj6144ELj1ELj1ELj8ELj16ENS_18Kernel_traits_baseILj6144ES2_ffffjLj256EEEEELb0ELb1ELb0ELb1EEEvNS_9FwdParamsE)
        /*1544*/ 	.word	0x00000000


	//----- nvinfo : EIATTR_MIN_STACK_SIZE
	.align		4
.L_916:
        /*1548*/ 	.byte	0x04, 0x12
        /*154a*/ 	.short	(.L_918 - .L_917)
	.align		4
.L_917:
        /*154c*/ 	.word	index@(_ZN10layer_norm13ln_fwd_kernelINS_13Kernel_traitsI6__halfffffjLj6144ELj1ELj1ELj8ELj16ENS_18Kernel_traits_baseILj6144ES2_ffffjLj256EEEEELb0ELb1ELb1ELb0EEEvNS_9FwdParamsE)
        /*1550*/ 	.word	0x00000000


	//----- nvinfo : EIATTR_MIN_STACK_SIZE
	.align		4
.L_918:
        /*1554*/ 	.byte	0x04, 0x12
        /*1556*/ 	.short	(.L_920 - .L_919)
	.align		4
.L_919:
        /*1558*/ 	.word	index@(_ZN10layer_norm13ln_fwd_kernelINS_13Kernel_traitsI6__halfffffjLj6144ELj1ELj1ELj8ELj16ENS_18Kernel_traits_baseILj6144ES2_ffffjLj256EEEEELb0ELb1ELb1ELb1EEEvNS_9FwdParamsE)
        /*155c*/ 	.word	0x00000000


	//----- nvinfo : EIATTR_MIN_STACK_SIZE
	.align		4
.L_920:
        /*1560*/ 	.byte	0x04, 0x12
        /*1562*/ 	.short	(.L_922 - .L_921)
	.align		4
.L_921:
        /*1564*/ 	.word	index@(_ZN10layer_norm13ln_fwd_kernelINS_13Kernel_traitsI6__halfffffjLj6144ELj1ELj1ELj8ELj16ENS_18Kernel_traits_baseILj6144ES2_ffffjLj256EEEEELb1ELb0ELb0ELb0EEEvNS_9FwdParamsE)
        /*1568*/ 	.word	0x00000000


	//----- nvinfo : EIATTR_MIN_STACK_SIZE
	.align		4
.L_922:
        /*156c*/ 	.byte	0x04, 0x12
        /*156e*/ 	.short	(.L_924 - .L_923)
	.align		4
.L_923:
        /*1570*/ 	.word	index@(_ZN10layer_norm13ln_fwd_kernelINS_13Kernel_traitsI6__halfffffjLj6144ELj1ELj1ELj8ELj16ENS_18Kernel_traits_baseILj6144ES2_ffffjLj256EEEEELb1ELb0ELb0ELb1EEEvNS_9FwdParamsE)
        /*1574*/ 	.word	0x00000000


	//----- nvinfo : EIATTR_MIN_STACK_SIZE
	.align		4
.L_924:
        /*1578*/ 	.byte	0x04, 0x12
        /*157a*/ 	.short	(.L_926 - .L_925)
	.align		4
.L_925:
        /*157c*/ 	.word	index@(_ZN10layer_norm13ln_fwd_kernelINS_13Kernel_traitsI6__halfffffjLj6144ELj1ELj1ELj8ELj16ENS_18Kernel_traits_baseILj6144ES2_ffffjLj256EEEEELb1ELb0ELb1ELb0EEEvNS_9FwdParamsE)
        /*1580*/ 	.word	0x00000000


	//----- nvinfo : EIATTR_MIN_STACK_SIZE
	.align		4
.L_926:
        /*1584*/ 	.byte	0x04, 0x12
        /*1586*/ 	.short	(.L_928 - .L_927)
	.align		4
.L_927:
        /*1588*/ 	.word	index@(_ZN10layer_norm13ln_fwd_kernelINS_13Kernel_traitsI6__halfffffjLj6144ELj1ELj1ELj8ELj16ENS_18Kernel_traits_baseILj6144ES2_ffffjLj256EEEEELb1ELb0ELb1ELb1EEEvNS_9FwdParamsE)
        /*158c*/ 	.word	0x00000000


	//----- nvinfo : EIATTR_MIN_STACK_SIZE
	.align		4
.L_928:
        /*1590*/ 	.byte	0x04, 0x12
        /*1592*/ 	.short	(.L_930 - .L_929)
	.align		4
.L_929:
        /*1594*/ 	.word	index@(_ZN10layer_norm13ln_fwd_kernelINS_13Kernel_traitsI6__halfffffjLj6144ELj1ELj1ELj8ELj16ENS_18Kernel_traits_baseILj6144ES2_ffffjLj256EEEEELb1ELb1ELb0ELb0EEEvNS_9FwdParamsE)
        /*1598*/ 	.word	0x00000000


	//----- nvinfo : EIATTR_MIN_STACK_SIZE
	.align		4
.L_930:
        /*159c*/ 	.byte	0x04, 0x12
        /*159e*/ 	.short	(.L_932 - .L_931)
	.align		4
.L_931:
        /*15a0*/ 	.word	index@(_ZN10layer_norm13ln_fwd_kernelINS_13Kernel_traitsI6__halfffffjLj6144ELj1ELj1ELj8ELj16ENS_18Kernel_traits_baseILj6144ES2_ffffjLj256EEEEELb1ELb1ELb0ELb1EEEvNS_9FwdParamsE)
        /*15a4*/ 	.word	0x00000000


	//----- nvinfo : EIATTR_MIN_STACK_SIZE
	.align		4
.L_932:
        /*15a8*/ 	.byte	0x04, 0x12
        /*15aa*/ 	.short	(.L_934 - .L_933)
	.align		4
.L_933:
        /*15ac*/ 	.word	index@(_ZN10layer_norm13ln_fwd_kernelINS_13Kernel_traitsI6__halfffffjLj6144ELj1ELj1ELj8ELj16ENS_18Kernel_traits_baseILj6144ES2_ffffjLj256EEEEELb1ELb1ELb1ELb0EEEvNS_9FwdParamsE)
        /*15b0*/ 	.word	0x00000000


	//----- nvinfo : EIATTR_MIN_STACK_SIZE
	.align		4
.L_934:
        /*15b4*/ 	.byte	0x04, 0x12
        /*15b6*/ 	.short	(.L_936 - .L_935)
	.align		4
.L_935:
        /*15b8*/ 	.word	index@(_ZN10layer_norm13ln_fwd_kernelINS_13Kernel_traitsI6__halfffffjLj6144ELj1ELj1ELj8ELj16ENS_18Kernel_traits_baseILj6144ES2_ffffjLj256EEEEELb1ELb1ELb1ELb1EEEvNS_9FwdParamsE)
        /*15bc*/ 	.word	0x00000000


	//----- nvinfo : EIATTR_MIN_STACK_SIZE
	.align		4
.L_936:
        /*15c0*/ 	.byte	0x04, 0x12
        /*15c2*/ 	.short	(.L_938 - .L_937)
	.align		4
.L_937:
        /*15c4*/ 	.word	index@(_ZN10layer_norm13ln_fwd_kernelINS_13Kernel_traitsIfffffjLj6144ELj1ELj1ELj8ELj16ENS_18Kernel_traits_baseILj6144EfffffjLj256EEEEELb0ELb0ELb0ELb0EEEvNS_9FwdParamsE)
        /*15c8*/ 	.word	0x00000000


	//----- nvinfo : EIATTR_MIN_STACK_SIZE
	.align		4
.L_938:
        /*15cc*/ 	.byte	0x04, 0x12
        /*15ce*/ 	.short	(.L_940 - .L_939)
	.align		4
.L_939:
        /*15d0*/ 	.word	index@(_ZN10layer_norm13ln_fwd_kernelINS_13Kernel_traitsIfffffjLj6144ELj1ELj1ELj8ELj16ENS_18Kernel_traits_baseILj6144EfffffjLj256EEEEELb0ELb0ELb0ELb1EEEvNS_9FwdParamsE)
        /*15d4*/ 	.word	0x00000000


	//----- nvinfo : EIATTR_MIN_STACK_SIZE
	.align		4
.L_940:
        /*15d8*/ 	.byte	0x04, 0x12
        /*15da*/ 	.short	(.L_942 - .L_941)
	.align		4
.L_941:
        /*15dc*/ 	.word	index@(_ZN10layer_norm13ln_fwd_kernelINS_13Kernel_traitsIfffffjLj6144ELj1ELj1ELj8ELj16ENS_18Kernel_traits_baseILj6144EfffffjLj256EEEEELb0ELb0ELb1ELb0EEEvNS_9FwdParamsE)
        /*15e0*/ 	.word	0x00000000


	//----- nvinfo : EIATTR_MIN_STACK_SIZE
	.align		4
.L_942:
        /*15e4*/ 	.byte	0x04, 0x12
        /*15e6*/ 	.short	(.L_944 - .L_943)
	.align		4
.L_943:
        /*15e8*/ 	.word	index@(_ZN10layer_norm13ln_fwd_kernelINS_13Kernel_traitsIfffffjLj6144ELj1ELj1ELj8ELj16ENS_18Kernel_traits_baseILj6144EfffffjLj256EEEEELb0ELb0ELb1ELb1EEEvNS_9FwdParamsE)
        /*15ec*/ 	.word	0x00000000


	//----- nvinfo : EIATTR_MIN_STACK_SIZE
	.align		4
.L_944:
        /*15f0*/ 	.byte	0x04, 0x12
        /*15f2*/ 	.short	(.L_946 - .L_945)
	.align		4
.L_945:
        /*15f4*/ 	.word	index@(_ZN10layer_norm13ln_fwd_kernelINS_13Kernel_traitsIfffffjLj6144ELj1ELj1ELj8ELj16ENS_18Kernel_traits_baseILj6144EfffffjLj256EEEEELb0ELb1ELb0ELb0EEEvNS_9FwdParamsE)
        /*15f8*/ 	.word	0x00000000


	//----- nvinfo : EIATTR_MIN_STACK_SIZE
	.align		4
.L_946:
        /*15fc*/ 	.byte	0x04, 0x12
        /*15fe*/ 	.short	(.L_948 - .L_947)
	.align		4
.L_947:
        /*1600*/ 	.word	index@(_ZN10layer_norm13ln_fwd_kernelINS_13Kernel_traitsIfffffjLj6144ELj1ELj1ELj8ELj16ENS_18Kernel_traits_baseILj6144EfffffjLj256EEEEELb0ELb1ELb0ELb1EEEvNS_9FwdParamsE)
        /*1604*/ 	.word	0x00000000


	//----- nvinfo : EIATTR_MIN_STACK_SIZE
	.align		4
.L_948:
        /*1608*/ 	.byte	0x04, 0x12
        /*160a*/ 	.short	(.L_950 - .L_949)
	.align		4
.L_949:
        /*160c*/ 	.word	index@(_ZN10layer_norm13ln_fwd_kernelINS_13Kernel_traitsIfffffjLj6144ELj1ELj1ELj8ELj16ENS_18Kernel_traits_baseILj6144EfffffjLj256EEEEELb0ELb1ELb1ELb0EEEvNS_9FwdParamsE)
        /*1610*/ 	.word	0x00000000


	//----- nvinfo : EIATTR_MIN_STACK_SIZE
	.align		4
.L_950:
        /*1614*/ 	.byte	0x04, 0x12
        /*1616*/ 	.short	(.L_952 - .L_951)
	.align		4
.L_951:
        /*1618*/ 	.word	index@(_ZN10layer_norm13ln_fwd_kernelINS_13Kernel_traitsIfffffjLj6144ELj1ELj1ELj8ELj16ENS_18Kernel_traits_baseILj6144EfffffjLj256EEEEELb0ELb1ELb1ELb1EEEvNS_9FwdParamsE)
        /*161c*/ 	.word	0x00000000


	//----- nvinfo : EIATTR_MIN_STACK_SIZE
	.align		4
.L_952:
        /*1620*/ 	.byte	0x04, 0x12
        /*1622*/ 	.short	(.L_954 - .L_953)
	.align		4
.L_953:
        /*1624*/ 	.word	index@(_ZN10layer_norm13ln_fwd_kernelINS_13Kernel_traitsIfffffjLj6144ELj1ELj1ELj8ELj16ENS_18Kernel_traits_baseILj6144EfffffjLj256EEEEELb1ELb0ELb0ELb0EEEvNS_9FwdParamsE)
        /*1628*/ 	.word	0x00000000


	//----- nvinfo : EIATTR_MIN_STACK_SIZE
	.align		4
.L_954:
        /*162c*/ 	.byte	0x04, 0x12
        /*162e*/ 	.short	(.L_956 - .L_955)
	.align		4
.L_955:
        /*1630*/ 	.word	index@(_ZN10layer_norm13ln_fwd_kernelINS_13Kernel_traitsIfffffjLj6144ELj1ELj1ELj8ELj16ENS_18Kernel_traits_baseILj6144EfffffjLj256EEEEELb1ELb0ELb0ELb1EEEvNS_9FwdParamsE)
        /*1634*/ 	.word	0x00000000


	//----- nvinfo : EIATTR_MIN_STACK_SIZE
	.align		4
.L_956:
        /*1638*/ 	.byte	0x04, 0x12
        /*163a*/ 	.short	(.L_958 - .L_957)
	.align		4
.L_957:
        /*163c*/ 	.word	index@(_ZN10layer_norm13ln_fwd_kernelINS_13Kernel_traitsIfffffjLj6144ELj1ELj1ELj8ELj16ENS_18Kernel_traits_baseILj6144EfffffjLj256EEEEELb1ELb0ELb1ELb0EEEvNS_9FwdParamsE)
        /*1640*/ 	.word	0x00000000


	//----- nvinfo : EIATTR_MIN_STACK_SIZE
	.align		4
.L_958:
        /*1644*/ 	.byte	0x04, 0x12
        /*1646*/ 	.short	(.L_960 - .L_959)
	.align		4
.L_959:
        /*1648*/ 	.word	index@(_ZN10layer_norm13ln_fwd_kernelINS_13Kernel_traitsIfffffjLj6144ELj1ELj1ELj8ELj16ENS_18Kernel_traits_baseILj6144EfffffjLj256EEEEELb1ELb0ELb1ELb1EEEvNS_9FwdParamsE)
        /*164c*/ 	.word	0x00000000


	//----- nvinfo : EIATTR_MIN_STACK_SIZE
	.align		4
.L_960:
        /*1650*/ 	.byte	0x04, 0x12
        /*1652*/ 	.short	(.L_962 - .L_961)
	.align		4
.L_961:
        /*1654*/ 	.word	index@(_ZN10layer_norm13ln_fwd_kernelINS_13Kernel_traitsIfffffjLj6144ELj1ELj1ELj8ELj16ENS_18Kernel_traits_baseILj6144EfffffjLj256EEEEELb1ELb1ELb0ELb0EEEvNS_9FwdParamsE)
        /*1658*/ 	.word	0x00000008


	//----- nvinfo : EIATTR_MIN_STACK_SIZE
	.align		4
.L_962:
        /*165c*/ 	.byte	0x04, 0x12
        /*165e*/ 	.short	(.L_964 - .L_963)
	.align		4
.L_963:
        /*1660*/ 	.word	index@(_ZN10layer_norm13ln_fwd_kernelINS_13Kernel_traitsIfffffjLj6144ELj1ELj1ELj8ELj16ENS_18Kernel_traits_baseILj6144EfffffjLj256EEEEELb1ELb1ELb0ELb1EEEvNS_9FwdParamsE)
        /*1664*/ 	.word	0x00000000


	//----- nvinfo : EIATTR_MIN_STACK_SIZE
	.align		4
.L_964:
        /*1668*/ 	.byte	0x04, 0x12
        /*166a*/ 	.short	(.L_966 - .L_965)
	.align		4
.L_965:
        /*166c*/ 	.word	index@(_ZN10layer_norm13ln_fwd_kernelINS_13Kernel_traitsIfffffjLj6144ELj1ELj1ELj8ELj16ENS_18Kernel_traits_baseILj6144EfffffjLj256EEEEELb1ELb1ELb1ELb0EEEvNS_9FwdParamsE)
        /*1670*/ 	.word	0x00000000


	//----- nvinfo : EIATTR_MIN_STACK_SIZE
	.align		4
.L_966:
        /*1674*/ 	.byte	0x04, 0x12
        /*1676*/ 	.short	(.L_968 - .L_967)
	.align		4
.L_967:
        /*1678*/ 	.word	index@(_ZN10layer_norm13ln_fwd_kernelINS_13Kernel_traitsIfffffjLj6144ELj1ELj1ELj8ELj16ENS_18Kernel_traits_baseILj6144EfffffjLj256EEEEELb1ELb1ELb1ELb1EEEvNS_9FwdParamsE)
        /*167c*/ 	.word	0x00000000
.L_968:


//--------------------- .nv.compat                --------------------------
	.section	.nv.compat,"",@"SHT_CUDA_COMPAT_INFO"
	.align	4
        /*0000*/ 	.byte	0x02, 0x09, 0x01, 0x00, 0x02, 0x02, 0x01, 0x00, 0x02, 0x05, 0x05, 0x00, 0x03, 0x07, 0x01, 0x01
        /*0010*/ 	.byte	0x02, 0x03, 0x00, 0x00, 0x02, 0x06, 0x01, 0x00, 0x04, 0x0b, 0x08, 0x00, 0x00, 0x00, 0x00, 0x00
        /*0020*/ 	.byte	0x00, 0x00, 0x00, 0x00


//--------------------- .nv.info._ZN10layer_norm13ln_fwd_kernelINS_13Kernel_traitsI13__nv_bfloat16S2_S2_S2_fjLj6144ELj1ELj1ELj8ELj16ENS_18Kernel_traits_baseILj6144ES2_S2_S2_S2_fjLj256EEEEELb0ELb0ELb0ELb0EEEvNS_9FwdParamsE --------------------------
	.section	.nv.info._ZN10layer_norm13ln_fwd_kernelINS_13Kernel_traitsI13__nv_bfloat16S2_S2_S2_fjLj6144ELj1ELj1ELj8ELj16ENS_18Kernel_traits_baseILj6144ES2_S2_S2_S2_fjLj256EEEEELb0ELb0ELb0ELb0EEEvNS_9FwdParamsE,"",@"SHT_CUDA_INFO"
	.sectionflags	@""
	.align	4


	//----- nvinfo : EIATTR_CUDA_API_VERSION
	.align		4
        /*0000*/ 	.byte	0x04, 0x37
        /*0002*/ 	.short	(.L_970 - .L_969)
.L_969:
        /*0004*/ 	.word	0x00000082


	//----- nvinfo : EIATTR_KPARAM_INFO
	.align		4
.L_970:
        /*0008*/ 	.byte	0x04, 0x17
        /*000a*/ 	.short	(.L_972 - .L_971)
.L_971:
        /*000c*/ 	.word	0x00000000
        /*0010*/ 	.short	0x0000
        /*0012*/ 	.short	0x0000
        /*0014*/ 	.byte	0x00, 0xf0, 0xa1, 0x03


	//----- nvinfo : EIATTR_SPARSE_MMA_MASK
	.align		4
.L_972:
        /*0018*/ 	.byte	0x03, 0x50
        /*001a*/ 	.short	0x0000


	//----- nvinfo : EIATTR_MAXREG_COUNT
	.align		4
        /*001c*/ 	.byte	0x03, 0x1b
        /*001e*/ 	.short	0x00ff


	//----- nvinfo : EIATTR_NUM_BARRIERS
	.align		4
        /*0020*/ 	.byte	0x02, 0x4c
        /*0022*/ 	.byte	0x01
	.zero		1


	//----- nvinfo : EIATTR_MERCURY_ISA_VERSION
	.align		4
        /*0024*/ 	.byte	0x03, 0x5f
        /*0026*/ 	.short	0x0101


	//----- nvinfo : EIATTR_COOP_GROUP_MASK_REGIDS
	.align		4
        /*0028*/ 	.byte	0x04, 0x29
        /*002a*/ 	.short	(.L_974 - .L_973)


	//   ....[0]....
.L_973:
        /*002c*/ 	.word	0xffffffff


	//   ....[1]....
        /*0030*/ 	.word	0xffffffff


	//   ....[2]....
        /*0034*/ 	.word	0xffffffff


	//   ....[3]....
        /*0038*/ 	.word	0xffffffff


	//   ....[4]....
        /*003c*/ 	.word	0xffffffff


	//   ....[5]....
        /*0040*/ 	.word	0xffffffff


	//   ....[6]....
        /*0044*/ 	.word	0xffffffff


	//   ....[7]....
        /*0048*/ 	.word	0xffffffff


	//   ....[8]....
        /*004c*/ 	.word	0xffffffff


	//   ....[9]....
        /*0050*/ 	.word	0xffffffff


	//   ....[10]....
        /*0054*/ 	.word	0xffffffff


	//   ....[11]....
        /*0058*/ 	.word	0xffffffff


	//   ....[12]....
        /*005c*/ 	.word	0xffffffff


	//   ....[13]....
        /*0060*/ 	.word	0xffffffff


	//   ....[14]....
        /*0064*/ 	.word	0xffffffff


	//   ....[15]....
        /*0068*/ 	.word	0xffffffff


	//   ....[16]....
        /*006c*/ 	.word	0xffffffff


	//   ....[17]....
        /*0070*/ 	.word	0xffffffff


	//   ....[18]....
        /*0074*/ 	.word	0xffffffff


	//   ....[19]....
        /*0078*/ 	.word	0xffffffff


	//   ....[20]....
        /*007c*/ 	.word	0xffffffff


	//----- nvinfo : EIATTR_COOP_GROUP_INSTR_OFFSETS
	.align		4
.L_974:
        /*0080*/ 	.byte	0x04, 0x28
        /*0082*/ 	.short	(.L_976 - .L_975)


	//   ....[0]....
.L_975:
        /*0084*/ 	.word	0x00001ce0


	//   ....[1]....
        /*0088*/ 	.word	0x00001d00


	//   ....[2]....
        /*008c*/ 	.word	0x00001d20


	//   ....[3]....
        /*0090*/ 	.word	0x00001d40


	//   ....[4]....
        /*0094*/ 	.word	0x00001d70


	//   ....[5]....
        /*0098*/ 	.word	0x000020d0


	//   ....[6]....
        /*009c*/ 	.word	0x000020f0


	//   ....[7]....
        /*00a0*/ 	.word	0x00002110


	//   ....[8]....
        /*00a4*/ 	.word	0x00002130


	//   ....[9]....
        /*00a8*/ 	.word	0x00002150


	//   ....[10]....
        /*00ac*/ 	.word	0x000022e0


	//   ....[11]....
        /*00b0*/ 	.word	0x00002320


	//   ....[12]....
        /*00b4*/ 	.word	0x000023b0


	//   ....[13]....
        /*00b8*/ 	.word	0x000023f0


	//   ....[14]....
        /*00bc*/ 	.word	0x00002420


	//   ....[15]....
        /*00c0*/ 	.word	0x000024a0


	//   ....[16]....
        /*00c4*/ 	.word	0x00002520


	//   ....[17]....
        /*00c8*/ 	.word	0x00002530


	//   ....[18]....
        /*00cc*/ 	.word	0x00002540


	//   ....[19]....
        /*00d0*/ 	.word	0x00002630


	//   ....[20]....
        /*00d4*/ 	.word	0x00002640


	//----- nvinfo : EIATTR_VRC_CTA_INIT_COUNT
	.align		4
.L_976:
        /*00d8*/ 	.byte	0x02, 0x4a
	.zero		1
	.zero		1


	//----- nvinfo : EIATTR_EXIT_INSTR_OFFSETS
	.align		4
        /*00dc*/ 	.byte	0x04, 0x1c
        /*00de*/ 	.short	(.L_978 - .L_977)


	//   ....[0]....
.L_977:
        /*00e0*/ 	.word	0x00000460


	//   ....[1]....
        /*00e4*/ 	.word	0x000030d0


	//----- nvinfo : EIATTR_MAX_THREADS
	.align		4
.L_978:
        /*00e8*/ 	.byte	0x04, 0x05
        /*00ea*/ 	.short	(.L_980 - .L_979)
.L_979:
        /*00ec*/ 	.word	0x00000100
        /*00f0*/ 	.word	0x00000001
        /*00f4*/ 	.word	0x00000001


	//----- nvinfo : EIATTR_CRS_STACK_SIZE
	.align		4
.L_980:
        /*00f8*/ 	.byte	0x04, 0x1e
        /*00fa*/ 	.short	(.L_982 - .L_981)
.L_981:
        /*00fc*/ 	.word	0x00000000


	//----- nvinfo : EIATTR_CBANK_PARAM_SIZE
	.align		4
.L_982:
        /*0100*/ 	.byte	0x03, 0x19
        /*0102*/ 	.short	0x00e8


	//----- nvinfo : EIATTR_PARAM_CBANK
	.align		4
        /*0104*/ 	.byte	0x04, 0x0a
        /*0106*/ 	.short	(.L_984 - .L_983)
	.align		4
.L_983:
        /*0108*/ 	.word	index@(.nv.constant0._ZN10layer_norm13ln_fwd_kernelINS_13Kernel_traitsI13__nv_bfloat16S2_S2_S2_fjLj6144ELj1ELj1ELj8ELj16ENS_18Kernel_traits_baseILj6144ES2_S2_S2_S2_fjLj256EEEEELb0ELb0ELb0ELb0EEEvNS_9FwdParamsE)
        /*010c*/ 	.short	0x0380
        /*010e*/ 	.short	0x00e8


	//----- nvinfo : EIATTR_SW_WAR
	.align		4
.L_984:
        /*0110*/ 	.byte	0x04, 0x36
        /*0112*/ 	.short	(.L_986 - .L_985)
.L_985:
        /*0114*/ 	.word	0x00000008
.L_986:


//--------------------- .nv.info._ZN10layer_norm13ln_fwd_kernelINS_13Kernel_traitsI13__nv_bfloat16S2_S2_S2_fjLj6144ELj1ELj1ELj8ELj16ENS_18Kernel_traits_baseILj6144ES2_S2_S2_S2_fjLj256EEEEELb0ELb0ELb0ELb1EEEvNS_9FwdParamsE --------------------------
	.section	.nv.info._ZN10layer_norm13ln_fwd_kernelINS_13Kernel_traitsI13__nv_bfloat16S2_S2_S2_fjLj6144ELj1ELj1ELj8ELj16ENS_18Kernel_traits_baseILj6144ES2_S2_S2_S2_fjLj256EEEEELb0ELb0ELb0ELb1EEEvNS_9FwdParamsE,"",@"SHT_CUDA_INFO"
	.sectionflags	@""
	.align	4


	//----- nvinfo : EIATTR_CUDA_API_VERSION
	.align		4
        /*0000*/ 	.byte	0x04, 0x37
        /*0002*/ 	.short	(.L_988 - .L_987)
.L_987:
        /*0004*/ 	.word	0x00000082


	//----- nvinfo : EIATTR_KPARAM_INFO
	.align		4
.L_988:
        /*0008*/ 	.byte	0x04, 0x17
        /*000a*/ 	.short	(.L_990 - .L_989)
.L_989:
        /*000c*/ 	.word	0x00000000
        /*0010*/ 	.short	0x0000
        /*0012*/ 	.short	0x0000
        /*0014*/ 	.byte	0x00, 0xf0, 0xa1, 0x03


	//----- nvinfo : EIATTR_SPARSE_MMA_MASK
	.align		4
.L_990:
        /*0018*/ 	.byte	0x03, 0x50
        /*001a*/ 	.short	0x0000


	//----- nvinfo : EIATTR_MAXREG_COUNT
	.align		4
        /*001c*/ 	.byte	0x03, 0x1b
        /*001e*/ 	.short	0x00ff


	//----- nvinfo : EIATTR_NUM_BARRIERS
	.align		4
        /*0020*/ 	.byte	0x02, 0x4c
        /*0022*/ 	.byte	0x01
	.zero		1


	//----- nvinfo : EIATTR_MERCURY_ISA_VERSION
	.align		4
        /*0024*/ 	.byte	0x03, 0x5f
        /*0026*/ 	.short	0x0101


	//----- nvinfo : EIATTR_COOP_GROUP_MASK_REGIDS
	.align		4
        /*0028*/ 	.byte	0x04, 0x29
        /*002a*/ 	.short	(.L_992 - .L_991)


	//   ....[0]....
.L_991:
        /*002c*/ 	.word	0xffffffff


	//   ....[1]....
        /*0030*/ 	.word	0xffffffff


	//   ....[2]....
        /*0034*/ 	.word	0xffffffff


	//   ....[3]....
        /*0038*/ 	.word	0xffffffff


	//   ....[4]....
        /*003c*/ 	.word	0xffffffff


	//   ....[5]....
        /*0040*/ 	.word	0xffffffff


	//   ....[6]....
        /*0044*/ 	.word	0xffffffff


	//   ....[7]....
        /*0048*/ 	.word	0xffffffff


	//   ....[8]....
        /*004c*/ 	.word	0xffffffff


	//   ....[9]....
        /*0050*/ 	.word	0xffffffff


	//   ....[10]....
        /*0054*/ 	.word	0xffffffff


	//   ....[11]....
        /*0058*/ 	.word	0xffffffff


	//   ....[12]....
        /*005c*/ 	.word	0xffffffff


	//   ....[13]....
        /*0060*/ 	.word	0xffffffff


	//   ....[14]....
        /*0064*/ 	.word	0xffffffff


	//   ....[15]....
        /*0068*/ 	.word	0xffffffff


	//   ....[16]....
        /*006c*/ 	.word	0xffffffff


	//   ....[17]....
        /*0070*/ 	.word	0xffffffff


	//   ....[18]....
        /*0074*/ 	.word	0xffffffff


	//   ....[19]....
        /*0078*/ 	.word	0xffffffff


	//   ....[20]....
        /*007c*/ 	.word	0xffffffff


	//----- nvinfo : EIATTR_COOP_GROUP_INSTR_OFFSETS
	.align		4
.L_992:
        /*0080*/ 	.byte	0x04, 0x28
        /*0082*/ 	.short	(.L_994 - .L_993)


	//   ....[0]....
.L_993:
        /*0084*/ 	.word	0x00001c80


	//   ....[1]....
        /*0088*/ 	.word	0x00001ca0


	//   ....[2]....
        /*008c*/ 	.word	0x00001cc0


	//   ....[3]....
        /*0090*/ 	.word	0x00001ce0


	//   ....[4]....
        /*0094*/ 	.word	0x00001d00


	//   ....[5]....
        /*0098*/ 	.word	0x00002030


	//   ....[6]....
        /*009c*/ 	.word	0x00002050


	//   ....[7]....
        /*00a0*/ 	.word	0x00002070


	//   ....[8]....
        /*00a4*/ 	.word	0x000020a0


	//   ....[9]....
        /*00a8*/ 	.word	0x000020e0


	//   ....[10]....
        /*00ac*/ 	.word	0x00002290


	//   ....[11]....
        /*00b0*/ 	.word	0x000022d0


	//   ....[12]....
        /*00b4*/ 	.word	0x00002380


	//   ....[13]....
        /*00b8*/ 	.word	0x000023b0


	//   ....[14]....
        /*00bc*/ 	.word	0x000023d0


	//   ....[15]....
        /*00c0*/ 	.word	0x00002480


	//   ....[16]....
        /*00c4*/ 	.word	0x000024a0


	//   ....[17]....
        /*00c8*/ 	.word	0x000024c0


	//   ....[18]....
        /*00cc*/ 	.word	0x00002520


	//   ....[19]....
        /*00d0*/ 	.word	0x000025e0


	//   ....[20]....
        /*00d4*/ 	.word	0x000025f0


	//----- nvinfo : EIATTR_VRC_CTA_INIT_COUNT
	.align		4
.L_994:
        /*00d8*/ 	.byte	0x02, 0x4a
	.zero		1
	.zero		1


	//----- nvinfo : EIATTR_EXIT_INSTR_OFFSETS
	.align		4
        /*00dc*/ 	.byte	0x04, 0x1c
        /*00de*/ 	.short	(.L_996 - .L_995)


	//   ....[0]....
.L_995:
        /*00e0*/ 	.word	0x000002d0


	//   ....[1]....
        /*00e4*/ 	.word	0x00002cb0


	//----- nvinfo : EIATTR_MAX_THREADS
	.align		4
.L_996:
        /*00e8*/ 	.byte	0x04, 0x05
        /*00ea*/ 	.short	(.L_998 - .L_997)
.L_997:
        /*00ec*/ 	.word	0x00000100
        /*00f0*/ 	.word	0x00000001
        /*00f4*/ 	.word	0x00000001


	//----- nvinfo : EIATTR_CRS_STACK_SIZE
	.align		4
.L_998:
        /*00f8*/ 	.byte	0x04, 0x1e
        /*00fa*/ 	.short	(.L_1000 - .L_999)
.L_999:
        /*00fc*/ 	.word	0x00000000


	//----- nvinfo : EIATTR_CBANK_PARAM_SIZE
	.align		4
.L_1000:
        /*0100*/ 	.byte	0x03, 0x19
        /*0102*/ 	.short	0x00e8


	//----- nvinfo : EIATTR_PARAM_CBANK
	.align		4
        /*0104*/ 	.byte	0x04, 0x0a
        /*0106*/ 	.short	(.L_1002 - .L_1001)
	.align		4
.L_1001:
        /*0108*/ 	.word	index@(.nv.constant0._ZN10layer_norm13ln_fwd_kernelINS_13Kernel_traitsI13__nv_bfloat16S2_S2_S2_fjLj6144ELj1ELj1ELj8ELj16ENS_18Kernel_traits_baseILj6144ES2_S2_S2_S2_fjLj256EEEEELb0ELb0ELb0ELb1EEEvNS_9FwdParamsE)
        /*010c*/ 	.short	0x0380
        /*010e*/ 	.short	0x00e8


	//----- nvinfo : EIATTR_SW_WAR
	.align		4
.L_1002:
        /*0110*/ 	.byte	0x04, 0x36
        /*0112*/ 	.short	(.L_1004 - .L_1003)
.L_1003:
        /*0114*/ 	.word	0x00000008
.L_1004:


//--------------------- .nv.info._ZN10layer_norm13ln_fwd_kernelINS_13Kernel_traitsI13__nv_bfloat16S2_S2_S2_fjLj6144ELj1ELj1ELj8ELj16ENS_18Kernel_traits_baseILj6144ES2_S2_S2_S2_fjLj256EEEEELb0ELb0ELb1ELb0EEEvNS_9FwdParamsE --------------------------
	.section	.nv.info._ZN10layer_norm13ln_fwd_kernelINS_13Kernel_traitsI13__nv_bfloat16S2_S2_S2_fjLj6144ELj1ELj1ELj8ELj16ENS_18Kernel_traits_baseILj6144ES2_S2_S2_S2_fjLj256EEEEELb0ELb0ELb1ELb0EEEvNS_9FwdParamsE,"",@"SHT_CUDA_INFO"
	.sectionflags	@""
	.align	4


	//----- nvinfo : EIATTR_CUDA_API_VERSION
	.align		4
        /*0000*/ 	.byte	0x04, 0x37
        /*0002*/ 	.short	(.L_1006 - .L_1005)
.L_1005:
        /*0004*/ 	.word	0x00000082


	//----- nvinfo : EIATTR_KPARAM_INFO
	.align		4
.L_1006:
        /*0008*/ 	.byte	0x04, 0x17
        /*000a*/ 	.short	(.L_1008 - .L_1007)
.L_1007:
        /*000c*/ 	.word	0x00000000
        /*0010*/ 	.short	0x0000
        /*0012*/ 	.short	0x0000
        /*0014*/ 	.byte	0x00, 0xf0, 0xa1, 0x03


	//----- nvinfo : EIATTR_SPARSE_MMA_MASK
	.align		4
.L_1008:
        /*0018*/ 	.byte	0x03, 0x50
        /*001a*/ 	.short	0x0000


	//----- nvinfo : EIATTR_MAXREG_COUNT
	.align		4
        /*001c*/ 	.byte	0x03, 0x1b
        /*001e*/ 	.short	0x00ff


	//----- nvinfo : EIATTR_NUM_BARRIERS
	.align		4
        /*0020*/ 	.byte	0x02, 0x4c
        /*0022*/ 	.byte	0x01
	.zero		1


	//----- nvinfo : EIATTR_MERCURY_ISA_VERSION
	.align		4
        /*0024*/ 	.byte	0x03, 0x5f
        /*0026*/ 	.short	0x0101


	//----- nvinfo : EIATTR_COOP_GROUP_MASK_REGIDS
	.align		4
        /*0028*/ 	.byte	0x04, 0x29
        /*002a*/ 	.short	(.L_1010 - .L_1009)


	//   ....[0]....
.L_1009:
        /*002c*/ 	.word	0xffffffff


	//   ....[1]....
        /*0030*/ 	.word	0xffffffff


	//   ....[2]....
        /*0034*/ 	.word	0xffffffff


	//   ....[3]....
        /*0038*/ 	.word	0xffffffff


	//   ....[4]....
        /*003c*/ 	.word	0xffffffff


	//   ....[5]....
        /*0040*/ 	.word	0xffffffff


	//   ....[6]....
        /*0044*/ 	.word	0xffffffff


	//   ....[7]....
        /*0048*/ 	.word	0xffffffff


	//   ....[8]....
        /*004c*/ 	.word	0xffffffff


	//   ....[9]....
        /*0050*/ 	.word	0xffffffff


	//   ....[10]....
        /*0054*/ 	.word	0xffffffff


	//   ....[11]....
        /*0058*/ 	.word	0xffffffff


	//   ....[12]....
        /*005c*/ 	.word	0xffffffff


	//   ....[13]....
        /*0060*/ 	.word	0xffffffff


	//   ....[14]....
        /*0064*/ 	.word	0xffffffff


	//   ....[15]....
        /*0068*/ 	.word	0xffffffff


	//   ....[16]....
        /*006c*/ 	.word	0xffffffff


	//   ....[17]....
        /*0070*/ 	.word	0xffffffff


	//   ....[18]....
        /*0074*/ 	.word	0xffffffff


	//   ....[19]....
        /*0078*/ 	.word	0xffffffff


	//   ....[20]....
        /*007c*/ 	.word	0xffffffff


	//----- nvinfo : EIATTR_COOP_GROUP_INSTR_OFFSETS
	.align		4
.L_1010:
        /*0080*/ 	.byte	0x04, 0x28
        /*0082*/ 	.short	(.L_1012 - .L_1011)


	//   ....[0]....
.L_1011:
        /*0084*/ 	.word	0x00002060


	//   ....[1]....
        /*0088*/ 	.word	0x00002080


	//   ....[2]....
        /*008c*/ 	.word	0x000020a0


	//   ....[3]....
        /*0090*/ 	.word	0x000020c0


	//   ....[4]....
        /*0094*/ 	.word	0x000020e0


	//   ....[5]....
        /*0098*/ 	.word	0x00002450


	//   ....[6]....
        /*009c*/ 	.word	0x00002470


	//   ....[7]....
        /*00a0*/ 	.word	0x00002490


	//   ....[8]....
        /*00a4*/ 	.word	0x000024b0


	//   ....[9]....
        /*00a8*/ 	.word	0x000024d0


	//   ....[10]....
        /*00ac*/ 	.word	0x00002660


	//   ....[11]....
        /*00b0*/ 	.word	0x00002690


	//   ....[12]....
        /*00b4*/ 	.word	0x00002720


	//   ....[13]....
        /*00b8*/ 	.word	0x00002740


	//   ....[14]....
        /*00bc*/ 	.word	0x000027a0


	//   ....[15]....
        /*00c0*/ 	.word	0x00002830


	//   ....[16]....
        /*00c4*/ 	.word	0x00002890


	//   ....[17]....
        /*00c8*/ 	.word	0x000028a0


	//   ....[18]....
        /*00cc*/ 	.word	0x00002950


	//   ....[19]....
        /*00d0*/ 	.word	0x00002980


	//   ....[20]....
        /*00d4*/ 	.word	0x000029b0


	//----- nvinfo : EIATTR_VRC_CTA_INIT_COUNT
	.align		4
.L_1012:
        /*00d8*/ 	.byte	0x02, 0x4a
	.zero		1
	.zero		1


	//----- nvinfo : EIATTR_EXIT_INSTR_OFFSETS
	.align		4
        /*00dc*/ 	.byte	0x04, 0x1c
        /*00de*/ 	.short	(.L_1014 - .L_1013)


	//   ....[0]....
.L_1013:
        /*00e0*/ 	.word	0x00000440


	//   ....[1]....
        /*00e4*/ 	.word	0x000034c0


	//----- nvinfo : EIATTR_MAX_THREADS
	.align		4
.L_1014:
        /*00e8*/ 	.byte	0x04, 0x05
        /*00ea*/ 	.short	(.L_1016 - .L_1015)
.L_1015:
        /*00ec*/ 	.word	0x00000100
        /*00f0*/ 	.word	0x00000001
        /*00f4*/ 	.word	0x00000001


	//----- nvinfo : EIATTR_CRS_STACK_SIZE
	.align		4
.L_1016:
        /*00f8*/ 	.byte	0x04, 0x1e
        /*00fa*/ 	.short	(.L_1018 - .L_1017)
.L_1017:
        /*00fc*/ 	.word	0x00000000


	//----- nvinfo : EIATTR_CBANK_PARAM_SIZE
	.align		4
.L_1018:
        /*0100*/ 	.byte	0x03, 0x19
        /*0102*/ 	.short	0x00e8


	//----- nvinfo : EIATTR_PARAM_CBANK
	.align		4
        /*0104*/ 	.byte	0x04, 0x0a
        /*0106*/ 	.short	(.L_1020 - .L_1019)
	.align		4
.L_1019:
        /*0108*/ 	.word	index@(.nv.constant0._ZN10layer_norm13ln_fwd_kernelINS_13Kernel_traitsI13__nv_bfloat16S2_S2_S2_fjLj6144ELj1ELj1ELj8ELj16ENS_18Kernel_traits_baseILj6144ES2_S2_S2_S2_fjLj256EEEEELb0ELb0ELb1ELb0EEEvNS_9FwdParamsE)
        /*010c*/ 	.short	0x0380
        /*010e*/ 	.short	0x00e8


	//----- nvinfo : EIATTR_SW_WAR
	.align		4
.L_1020:
        /*0110*/ 	.byte	0x04, 0x36
        /*0112*/ 	.short	(.L_1022 - .L_1021)
.L_1021:
        /*0114*/ 	.word	0x00000008
.L_1022:


//--------------------- .nv.info._ZN10layer_norm13ln_fwd_kernelINS_13Kernel_traitsI13__nv_bfloat16S2_S2_S2_fjLj6144ELj1ELj1ELj8ELj16ENS_18Kernel_traits_baseILj6144ES2_S2_S2_S2_fjLj256EEEEELb0ELb0ELb1ELb1EEEvNS_9FwdParamsE --------------------------
	.section	.nv.info._ZN10layer_norm13ln_fwd_kernelINS_13Kernel_traitsI13__nv_bfloat16S2_S2_S2_fjLj6144ELj1ELj1ELj8ELj16ENS_18Kernel_traits_baseILj6144ES2_S2_S2_S2_fjLj256EEEEELb0ELb0ELb1ELb1EEEvNS_9FwdParamsE,"",@"SHT_CUDA_INFO"
	.sectionflags	@""
	.align	4


	//----- nvinfo : EIATTR_CUDA_API_VERSION
	.align		4
        /*0000*/ 	.byte	0x04, 0x37
        /*0002*/ 	.short	(.L_1024 - .L_1023)
.L_1023:
        /*0004*/ 	.word	0x00000082


	//----- nvinfo : EIATTR_KPARAM_INFO
	.align		4
.L_1024:
        /*0008*/ 	.byte	0x04, 0x17
        /*000a*/ 	.short	(.L_1026 - .L_1025)
.L_1025:
        /*000c*/ 	.word	0x00000000
        /*0010*/ 	.short	0x0000
        /*0012*/ 	.short	0x0000
        /*0014*/ 	.byte	0x00, 0xf0, 0xa1, 0x03


	//----- nvinfo : EIATTR_SPARSE_MMA_MASK
	.align		4
.L_1026:
        /*0018*/ 	.byte	0x03, 0x50
        /*001a*/ 	.short	0x0000


	//----- nvinfo : EIATTR_MAXREG_COUNT
	.align		4
        /*001c*/ 	.byte	0x03, 0x1b
        /*001e*/ 	.short	0x00ff


	//----- nvinfo : EIATTR_NUM_BARRIERS
	.align		4
        /*0020*/ 	.byte	0x02, 0x4c
        /*0022*/ 	.byte	0x01
	.zero		1


	//----- nvinfo : EIATTR_MERCURY_ISA_VERSION
	.align		4
        /*0024*/ 	.byte	0x03, 0x5f
        /*0026*/ 	.short	0x0101


	//----- nvinfo : EIATTR_COOP_GROUP_MASK_REGIDS
	.align		4
        /*0028*/ 	.byte	0x04, 0x29
        /*002a*/ 	.short	(.L_1028 - .L_1027)


	//   ....[0]....
.L_1027:
        /*002c*/ 	.word	0xffffffff


	//   ....[1]....
        /*0030*/ 	.word	0xffffffff


	//   ....[2]....
        /*0034*/ 	.word	0xffffffff


	//   ....[3]....
        /*0038*/ 	.word	0xffffffff


	//   ....[4]....
        /*003c*/ 	.word	0xffffffff


	//   ....[5]....
        /*0040*/ 	.word	0xffffffff


	//   ....[6]....
        /*0044*/ 	.word	0xffffffff


	//   ....[7]....
        /*0048*/ 	.word	0xffffffff


	//   ....[8]....
        /*004c*/ 	.word	0xffffffff


	//   ....[9]....
        /*0050*/ 	.word	0xffffffff


	//   ....[10]....
        /*0054*/ 	.word	0xffffffff


	//   ....[11]....
        /*0058*/ 	.word	0xffffffff


	//   ....[12]....
        /*005c*/ 	.word	0xffffffff


	//   ....[13]....
        /*0060*/ 	.word	0xffffffff


	//   ....[14]....
        /*0064*/ 	.word	0xffffffff


	//   ....[15]....
        /*0068*/ 	.word	0xffffffff


	//   ....[16]....
        /*006c*/ 	.word	0xffffffff


	//   ....[17]....
        /*0070*/ 	.word	0xffffffff


	//   ....[18]....
        /*0074*/ 	.word	0xffffffff


	//   ....[19]....
        /*0078*/ 	.word	0xffffffff


	//   ....[20]....
        /*007c*/ 	.word	0xffffffff


	//----- nvinfo : EIATTR_COOP_GROUP_INSTR_OFFSETS
	.align		4
.L_1028:
        /*0080*/ 	.byte	0x04, 0x28
        /*0082*/ 	.short	(.L_1030 - .L_1029)


	//   ....[0]....
.L_1029:
        /*0084*/ 	.word	0x00001b00


	//   ....[1]....
        /*0088*/ 	.word	0x00001b20


	//   ....[2]....
        /*008c*/ 	.word	0x00001b40


	//   ....[3]....
        /*0090*/ 	.word	0x00001b60


	//   ....[4]....
        /*0094*/ 	.word	0x00001b80


	//   ....[5]....
        /*0098*/ 	.word	0x00001eb0


	//   ....[6]....
        /*009c*/ 	.word	0x00001ed0


	//   ....[7]....
        /*00a0*/ 	.word	0x00001ef0


	//   ....[8]....
        /*00a4*/ 	.word	0x00001f20


	//   ....[9]....
        /*00a8*/ 	.word	0x00001f50


	//   ....[10]....
        /*00ac*/ 	.word	0x00002100


	//   ....[11]....
        /*00b0*/ 	.word	0x00002140


	//   ....[12]....
        /*00b4*/ 	.word	0x000021e0


	//   ....[13]....
        /*00b8*/ 	.word	0x000021f0


	//   ....[14]....
        /*00bc*/ 	.word	0x00002250


	//   ....[15]....
        /*00c0*/ 	.word	0x000022e0


	//   ....[16]....
        /*00c4*/ 	.word	0x00002340


	//   ....[17]....
        /*00c8*/ 	.word	0x00002350


	//   ....[18]....
        /*00cc*/ 	.word	0x00002400


	//   ....[19]....
        /*00d0*/ 	.word	0x00002460


	//   ....[20]....
        /*00d4*/ 	.word	0x00002490


	//----- nvinfo : EIATTR_VRC_CTA_INIT_COUNT
	.align		4
.L_1030:
        /*00d8*/ 	.byte	0x02, 0x4a
	.zero		1
	.zero		1


	//----- nvinfo : EIATTR_EXIT_INSTR_OFFSETS
	.align		4
        /*00dc*/ 	.byte	0x04, 0x1c
        /*00de*/ 	.short	(.L_1032 - .L_1031)


	//   ....[0]....
.L_1031:
        /*00e0*/ 	.word	0x00000180


	//   ....[1]....
        /*00e4*/ 	.word	0x00002fd0


	//----- nvinfo : EIATTR_MAX_THREADS
	.align		4
.L_1032:
        /*00e8*/ 	.byte	0x04, 0x05
        /*00ea*/ 	.short	(.L_1034 - .L_1033)
.L_1033:
        /*00ec*/ 	.word	0x00000100
        /*00f0*/ 	.word	0x00000001
        /*00f4*/ 	.word	0x00000001


	//----- nvinfo : EIATTR_CRS_STACK_SIZE
	.align		4
.L_1034:
        /*00f8*/ 	.byte	0x04, 0x1e
        /*00fa*/ 	.short	(.L_1036 - .L_1035)
.L_1035:
        /*00fc*/ 	.word	0x00000000


	//----- nvinfo : EIATTR_CBANK_PARAM_SIZE
	.align		4
.L_1036:
        /*0100*/ 	.byte	0x03, 0x19
        /*0102*/ 	.short	0x00e8


	//----- nvinfo : EIATTR_PARAM_CBANK
	.align		4
        /*0104*/ 	.byte	0x04, 0x0a
        /*0106*/ 	.short	(.L_1038 - .L_1037)
	.align		4
.L_1037:
        /*0108*/ 	.word	index@(.nv.constant0._ZN10layer_norm13ln_fwd_kernelINS_13Kernel_traitsI13__nv_bfloat16S2_S2_S2_fjLj6144ELj1ELj1ELj8ELj16ENS_18Kernel_traits_baseILj6144ES2_S2_S2_S2_fjLj256EEEEELb0ELb0ELb1ELb1EEEvNS_9FwdParamsE)
        /*010c*/ 	.short	0x0380
        /*010e*/ 	.short	0x00e8


	//----- nvinfo : EIATTR_SW_WAR
	.align		4
.L_1038:
        /*0110*/ 	.byte	0x04, 0x36
        /*0112*/ 	.short	(.L_1040 - .L_1039)
.L_1039:
        /*0114*/ 	.word	0x00000008
.L_1040:


//--------------------- .nv.info._ZN10layer_norm13ln_fwd_kernelINS_13Kernel_traitsI13__nv_bfloat16S2_S2_S2_fjLj6144ELj1ELj1ELj8ELj16ENS_18Kernel_traits_baseILj6144ES2_S2_S2_S2_fjLj256EEEEELb0ELb1ELb0ELb0EEEvNS_9FwdParamsE --------------------------
	.section	.nv.info._ZN10layer_norm13ln_fwd_kernelINS_13Kernel_traitsI13__nv_bfloat16S2_S2_S2_fjLj6144ELj1ELj1ELj8ELj16ENS_18Kernel_traits_baseILj6144ES2_S2_S2_S2_fjLj256EEEEELb0ELb1ELb0ELb0EEEvNS_9FwdParamsE,"",@"SHT_CUDA_INFO"
	.sectionflags	@""
	.align	4


	//----- nvinfo : EIATTR_CUDA_API_VERSION
	.align		4
        /*0000*/ 	.byte	0x04, 0x37
        /*0002*/ 	.short	(.L_1042 - .L_1041)
.L_1041:
        /*0004*/ 	.word	0x00000082


	//----- nvinfo : EIATTR_KPARAM_INFO
	.align		4
.L_1042:
        /*0008*/ 	.byte	0x04, 0x17
        /*000a*/ 	.short	(.L_1044 - .L_1043)
.L_1043:
        /*000c*/ 	.word	0x00000000
        /*0010*/ 	.short	0x0000
        /*0012*/ 	.short	0x0000
        /*0014*/ 	.byte	0x00, 0xf0, 0xa1, 0x03


	//----- nvinfo : EIATTR_SPARSE_MMA_MASK
	.align		4
.L_1044:
        /*0018*/ 	.byte	0x03, 0x50
        /*001a*/ 	.short	0x0000


	//----- nvinfo : EIATTR_MAXREG_COUNT
	.align		4
        /*001c*/ 	.byte	0x03, 0x1b
        /*001e*/ 	.short	0x00ff


	//----- nvinfo : EIATTR_NUM_BARRIERS
	.align		4
        /*0020*/ 	.byte	0x02, 0x4c
        /*0022*/ 	.byte	0x01
	.zero		1


	//----- nvinfo : EIATTR_MERCURY_ISA_VERSION
	.align		4
        /*0024*/ 	.byte	0x03, 0x5f
        /*0026*/ 	.short	0x0101


	//----- nvinfo : EIATTR_COOP_GROUP_MASK_REGIDS
	.align		4
        /*0028*/ 	.byte	0x04, 0x29
        /*002a*/ 	.short	(.L_1046 - .L_1045)


	//   ....[0]....
.L_1045:
        /*002c*/ 	.word	0xffffffff


	//   ....[1]....
        /*0030*/ 	.word	0xffffffff


	//   ....[2]....
        /*0034*/ 	.word	0xffffffff


	//   ....[3]....
        /*0038*/ 	.word	0xffffffff


	//   ....[4]....
        /*003c*/ 	.word	0xffffffff


	//   ....[5]....
        /*0040*/ 	.word	0xffffffff


	//   ....[6]....
        /*0044*/ 	.word	0xffffffff


	//   ....[7]....
        /*0048*/ 	.word	0xffffffff


	//   ....[8]....
        /*004c*/ 	.word	0xffffffff


	//   ....[9]....
        /*0050*/ 	.word	0xffffffff


	//   ....[10]....
        /*0054*/ 	.word	0xffffffff


	//   ....[11]....
        /*0058*/ 	.word	0xffffffff


	//   ....[12]....
        /*005c*/ 	.word	0xffffffff


	//   ....[13]....
        /*0060*/ 	.word	0xffffffff


	//   ....[14]....
        /*0064*/ 	.word	0xffffffff


	//   ....[15]....
        /*0068*/ 	.word	0xffffffff


	//   ....[16]....
        /*006c*/ 	.word	0xffffffff


	//   ....[17]....
        /*0070*/ 	.word	0xffffffff


	//   ....[18]....
        /*0074*/ 	.word	0xffffffff


	//   ....[19]....
        /*0078*/ 	.word	0xffffffff


	//   ....[20]....
        /*007c*/ 	.word	0xffffffff


	//----- nvinfo : EIATTR_COOP_GROUP_INSTR_OFFSETS
	.align		4
.L_1046:
        /*0080*/ 	.byte	0x04, 0x28
        /*0082*/ 	.short	(.L_1048 - .L_1047)


	//   ....[0]....
.L_1047:
        /*0084*/ 	.word	0x00002070


	//   ....[1]....
        /*0088*/ 	.word	0x00002090


	//   ....[2]....
        /*008c*/ 	.word	0x000020b0


	//   ....[3]....
        /*0090*/ 	.word	0x000020d0


	//   ....[4]....
        /*0094*/ 	.word	0x000020f0


	//   ....[5]....
        /*0098*/ 	.word	0x00002450


	//   ....[6]....
        /*009c*/ 	.word	0x000024b0


	//   ....[7]....
        /*00a0*/ 	.word	0x00002510


	//   ....[8]....
        /*00a4*/ 	.word	0x00002530


	//   ....[9]....
        /*00a8*/ 	.word	0x00002550


	//   ....[10]....
        /*00ac*/ 	.word	0x00002660


	//   ....[11]....
        /*00b0*/ 	.word	0x000026b0


	//   ....[12]....
        /*00b4*/ 	.word	0x000026c0


	//   ....[13]....
        /*00b8*/ 	.word	0x000026d0


	//   ....[14]....
        /*00bc*/ 	.word	0x000027d0


	//   ....[15]....
        /*00c0*/ 	.word	0x000027e0


	//   ....[16]....
        /*00c4*/ 	.word	0x00002830


	//   ....[17]....
        /*00c8*/ 	.word	0x00002890


	//   ....[18]....
        /*00cc*/ 	.word	0x000028b0


	//   ....[19]....
        /*00d0*/ 	.word	0x000029b0


	//   ....[20]....
        /*00d4*/ 	.word	0x000029d0


	//----- nvinfo : EIATTR_VRC_CTA_INIT_COUNT
	.align		4
.L_1048:
        /*00d8*/ 	.byte	0x02, 0x4a
	.zero		1
	.zero		1


	//----- nvinfo : EIATTR_EXIT_INSTR_OFFSETS
	.align		4
        /*00dc*/ 	.byte	0x04, 0x1c
        /*00de*/ 	.short	(.L_1050 - .L_1049)


	//   ....[0]....
.L_1049:
        /*00e0*/ 	.word	0x00000580


	//   ....[1]....
        /*00e4*/ 	.word	0x00003440


	//----- nvinfo : EIATTR_MAX_THREADS
	.align		4
.L_1050:
        /*00e8*/ 	.byte	0x04, 0x05
        /*00ea*/ 	.short	(.L_1052 - .L_1051)
.L_1051:
        /*00ec*/ 	.word	0x00000100
        /*00f0*/ 	.word	0x00000001
        /*00f4*/ 	.word	0x00000001


	//----- nvinfo : EIATTR_CRS_STACK_SIZE
	.align		4
.L_1052:
        /*00f8*/ 	.byte	0x04, 0x1e
        /*00fa*/ 	.short	(.L_1054 - .L_1053)
.L_1053:
        /*00fc*/ 	.word	0x00000000


	//----- nvinfo : EIATTR_CBANK_PARAM_SIZE
	.align		4
.L_1054:
        /*0100*/ 	.byte	0x03, 0x19
        /*0102*/ 	.short	0x00e8


	//----- nvinfo : EIATTR_PARAM_CBANK
	.align		4
        /*0104*/ 	.byte	0x04, 0x0a
        /*0106*/ 	.short	(.L_1056 - .L_1055)
	.align		4
.L_1055:
        /*0108*/ 	.word	index@(.nv.constant0._ZN10layer_norm13ln_fwd_kernelINS_13Kernel_traitsI13__nv_bfloat16S2_S2_S2_fjLj6144ELj1ELj1ELj8ELj16ENS_18Kernel_traits_baseILj6144ES2_S2_S2_S2_fjLj256EEEEELb0ELb1ELb0ELb0EEEvNS_9FwdParamsE)
        /*010c*/ 	.short	0x0380
        /*010e*/ 	.short	0x00e8


	//----- nvinfo : EIATTR_SW_WAR
	.align		4
.L_1056:
        /*0110*/ 	.byte	0x04, 0x36
        /*0112*/ 	.short	(.L_1058 - .L_1057)
.L_1057:
        /*0114*/ 	.word	0x00000008
.L_1058:


//--------------------- .nv.info._ZN10layer_norm13ln_fwd_kernelINS_13Kernel_traitsI13__nv_bfloat16S2_S2_S2_fjLj6144ELj1ELj1ELj8ELj16ENS_18Kernel_traits_baseILj6144ES2_S2_S2_S2_fjLj256EEEEELb0ELb1ELb0ELb1EEEvNS_9FwdParamsE --------------------------
	.section	.nv.info._ZN10layer_norm13ln_fwd_kernelINS_13Kernel_traitsI13__nv_bfloat16S2_S2_S2_fjLj6144ELj1ELj1ELj8ELj16ENS_18Kernel_traits_baseILj6144ES2_S2_S2_S2_fjLj256EEEEELb0ELb1ELb0ELb1EEEvNS_9FwdParamsE,"",@"SHT_CUDA_INFO"
	.sectionflags	@""
	.align	4


	//----- nvinfo : EIATTR_CUDA_API_VERSION
	.align		4
        /*0000*/ 	.byte	0x04, 0x37
        /*0002*/ 	.short	(.L_1060 - .L_1059)
.L_1059:
        /*0004*/ 	.word	0x00000082


	//----- nvinfo : EIATTR_KPARAM_INFO
	.align		4
.L_1060:
        /*0008*/ 	.byte	0x04, 0x17
        /*000a*/ 	.short	(.L_1062 - .L_1061)
.L_1061:
        /*000c*/ 	.word	0x00000000
        /*0010*/ 	.short	0x0000
        /*0012*/ 	.short	0x0000
        /*0014*/ 	.byte	0x00, 0xf0, 0xa1, 0x03


	//----- nvinfo : EIATTR_SPARSE_MMA_MASK
	.align		4
.L_1062:
        /*0018*/ 	.byte	0x03, 0x50
        /*001a*/ 	.short	0x0000


	//----- nvinfo : EIATTR_MAXREG_COUNT
	.align		4
        /*001c*/ 	.byte	0x03, 0x1b
        /*001e*/ 	.short	0x00ff


	//----- nvinfo : EIATTR_NUM_BARRIERS
	.align		4
        /*0020*/ 	.byte	0x02, 0x4c
        /*0022*/ 	.byte	0x01
	.zero		1


	//----- nvinfo : EIATTR_MERCURY_ISA_VERSION
	.align		4
        /*0024*/ 	.byte	0x03, 0x5f
        /*0026*/ 	.short	0x0101


	//----- nvinfo : EIATTR_COOP_GROUP_MASK_REGIDS
	.align		4
        /*0028*/ 	.byte	0x04, 0x29
        /*002a*/ 	.short	(.L_1064 - .L_1063)


	//   ....[0]....
.L_1063:
        /*002c*/ 	.word	0xffffffff


	//   ....[1]....
        /*0030*/ 	.word	0xffffffff


	//   ....[2]....
        /*0034*/ 	.word	0xffffffff


	//   ....[3]....
        /*0038*/ 	.word	0xffffffff


	//   ....[4]....
        /*003c*/ 	.word	0xffffffff


	//   ....[5]....
        /*0040*/ 	.word	0xffffffff


	//   ....[6]....
        /*0044*/ 	.word	0xffffffff


	//   ....[7]....
        /*0048*/ 	.word	0xffffffff


	//   ....[8]....
        /*004c*/ 	.word	0xffffffff


	//   ....[9]....
        /*0050*/ 	.word	0xffffffff


	//   ....[10]....
        /*0054*/ 	.word	0xffffffff


	//   ....[11]....
        /*0058*/ 	.word	0xffffffff


	//   ....[12]....
        /*005c*/ 	.word	0xffffffff


	//   ....[13]....
        /*0060*/ 	.word	0xffffffff


	//   ....[14]....
        /*0064*/ 	.word	0xffffffff


	//   ....[15]....
        /*0068*/ 	.word	0xffffffff


	//   ....[16]....
        /*006c*/ 	.word	0xffffffff


	//   ....[17]....
        /*0070*/ 	.word	0xffffffff


	//   ....[18]....
        /*0074*/ 	.word	0xffffffff


	//   ....[19]....
        /*0078*/ 	.word	0xffffffff


	//   ....[20]....
        /*007c*/ 	.word	0xffffffff


	//----- nvinfo : EIATTR_COOP_GROUP_INSTR_OFFSETS
	.align		4
.L_1064:
        /*0080*/ 	.byte	0x04, 0x28
        /*0082*/ 	.short	(.L_1066 - .L_1065)


	//   ....[0]....
.L_1065:
        /*0084*/ 	.word	0x00002060


	//   ....[1]....
        /*0088*/ 	.word	0x00002080


	//   ....[2]....
        /*008c*/ 	.word	0x000020a0


	//   ....[3]....
        /*0090*/ 	.word	0x000020c0


	//   ....[4]....
        /*0094*/ 	.word	0x000020e0


	//   ....[5]....
        /*0098*/ 	.word	0x00002410


	//   ....[6]....
        /*009c*/ 	.word	0x00002430


	//   ....[7]....
        /*00a0*/ 	.word	0x00002450


	//   ....[8]....
        /*00a4*/ 	.word	0x00002470


	//   ....[9]....
        /*00a8*/ 	.word	0x00002490


	//   ....[10]....
        /*00ac*/ 	.word	0x000025e0


	//   ....[11]....
        /*00b0*/ 	.word	0x000026a0


	//   ....[12]....
        /*00b4*/ 	.word	0x000026d0


	//   ....[13]....
        /*00b8*/ 	.word	0x000026e0


	//   ....[14]....
        /*00bc*/ 	.word	0x00002750


	//   ....[15]....
        /*00c0*/ 	.word	0x00002790


	//   ....[16]....
        /*00c4*/ 	.word	0x000027c0


	//   ....[17]....
        /*00c8*/ 	.word	0x00002890


	//   ....[18]....
        /*00cc*/ 	.word	0x000028b0


	//   ....[19]....
        /*00d0*/ 	.word	0x00002940


	//   ....[20]....
        /*00d4*/ 	.word	0x00002970


	//----- nvinfo : EIATTR_VRC_CTA_INIT_COUNT
	.align		4
.L_1066:
        /*00d8*/ 	.byte	0x02, 0x4a
	.zero		1
	.zero		1


	//----- nvinfo : EIATTR_EXIT_INSTR_OFFSETS
	.align		4
        /*00dc*/ 	.byte	0x04, 0x1c
        /*00de*/ 	.short	(.L_1068 - .L_1067)


	//   ....[0]....
.L_1067:
        /*00e0*/ 	.word	0x00000470


	//   ....[1]....
        /*00e4*/ 	.word	0x00003030


	//----- nvinfo : EIATTR_MAX_THREADS
	.align		4
.L_1068:
        /*00e8*/ 	.byte	0x04, 0x05
        /*00ea*/ 	.short	(.L_1070 - .L_1069)
.L_1069:
        /*00ec*/ 	.word	0x00000100
        /*00f0*/ 	.word	0x00000001
        /*00f4*/ 	.word	0x00000001


	//----- nvinfo : EIATTR_CRS_STACK_SIZE
	.align		4
.L_1070:
        /*00f8*/ 	.byte	0x04, 0x1e
        /*00fa*/ 	.short	(.L_1072 - .L_1071)
.L_1071:
        /*00fc*/ 	.word	0x00000000


	//----- nvinfo : EIATTR_CBANK_PARAM_SIZE
	.align		4
.L_1072:
        /*0100*/ 	.byte	0x03, 0x19
        /*0102*/ 	.short	0x00e8


	//----- nvinfo : EIATTR_PARAM_CBANK
	.align		4
        /*0104*/ 	.byte	0x04, 0x0a
        /*0106*/ 	.short	(.L_1074 - .L_1073)
	.align		4
.L_1073:
        /*0108*/ 	.word	index@(.nv.constant0._ZN10layer_norm13ln_fwd_kernelINS_13Kernel_traitsI13__nv_bfloat16S2_S2_S2_fjLj6144ELj1ELj1ELj8ELj16ENS_18Kernel_traits_baseILj6144ES2_S2_S2_S2_fjLj256EEEEELb0ELb1ELb0ELb1EEEvNS_9FwdParamsE)
        /*010c*/ 	.short	0x0380
        /*010e*/ 	.short	0x00e8


	//----- nvinfo : EIATTR_SW_WAR
	.align		4
.L_1074:
        /*0110*/ 	.byte	0x04, 0x36
        /*0112*/ 	.short	(.L_1076 - .L_1075)
.L_1075:
        /*0114*/ 	.word	0x00000008
.L_1076:


//--------------------- .nv.info._ZN10layer_norm13ln_fwd_kernelINS_13Kernel_traitsI13__nv_bfloat16S2_S2_S2_fjLj6144ELj1ELj1ELj8ELj16ENS_18Kernel_traits_baseILj6144ES2_S2_S2_S2_fjLj256EEEEELb0ELb1ELb1ELb0EEEvNS_9FwdParamsE --------------------------
	.section	.nv.info._ZN10layer_norm13ln_fwd_kernelINS_13Kernel_traitsI13__nv_bfloat16S2_S2_S2_fjLj6144ELj1ELj1ELj8ELj16ENS_18Kernel_traits_baseILj6144ES2_S2_S2_S2_fjLj256EEEEELb0ELb1ELb1ELb0EEEvNS_9FwdParamsE,"",@"SHT_CUDA_INFO"
	.sectionflags	@""
	.align	4


	//----- nvinfo : EIATTR_CUDA_API_VERSION
	.align		4
        /*0000*/ 	.byte	0x04, 0x37
        /*0002*/ 	.short	(.L_1078 - .L_1077)
.L_1077:
        /*0004*/ 	.word	0x00000082


	//----- nvinfo : EIATTR_KPARAM_INFO
	.align		4
.L_1078:
        /*0008*/ 	.byte	0x04, 0x17
        /*000a*/ 	.short	(.L_1080 - .L_1079)
.L_1079:
        /*000c*/ 	.word	0x00000000
        /*0010*/ 	.short	0x0000
        /*0012*/ 	.short	0x0000
        /*0014*/ 	.byte	0x00, 0xf0, 0xa1, 0x03


	//----- nvinfo : EIATTR_SPARSE_MMA_MASK
	.align		4
.L_1080:
        /*0018*/ 	.byte	0x03, 0x50
        /*001a*/ 	.short	0x0000


	//----- nvinfo : EIATTR_MAXREG_COUNT
	.align		4
        /*001c*/ 	.byte	0x03, 0x1b
        /*001e*/ 	.short	0x00ff


	//----- nvinfo : EIATTR_NUM_BARRIERS
	.align		4
        /*0020*/ 	.byte	0x02, 0x4c
        /*0022*/ 	.byte	0x01
	.zero		1


	//----- nvinfo : EIATTR_MERCURY_ISA_VERSION
	.align		4
        /*0024*/ 	.byte	0x03, 0x5f
        /*0026*/ 	.short	0x0101


	//----- nvinfo : EIATTR_COOP_GROUP_MASK_REGIDS
	.align		4
        /*0028*/ 	.byte	0x04, 0x29
        /*002a*/ 	.short	(.L_1082 - .L_1081)


	//   ....[0]....
.L_1081:
        /*002c*/ 	.word	0xffffffff


	//   ....[1]....
        /*0030*/ 	.word	0xffffffff


	//   ....[2]....
        /*0034*/ 	.word	0xffffffff


	//   ....[3]....
        /*0038*/ 	.word	0xffffffff


	//   ....[4]....
        /*003c*/ 	.word	0xffffffff


	//   ....[5]....
        /*0040*/ 	.word	0xffffffff


	//   ....[6]....
        /*0044*/ 	.word	0xffffffff


	//   ....[7]....
        /*0048*/ 	.word	0xffffffff


	//   ....[8]....
        /*004c*/ 	.word	0xffffffff


	//   ....[9]....
        /*0050*/ 	.word	0xffffffff


	//   ....[10]....
        /*0054*/ 	.word	0xffffffff


	//   ....[11]....
        /*0058*/ 	.word	0xffffffff


	//   ....[12]....
        /*005c*/ 	.word	0xffffffff


	//   ....[13]....
        /*0060*/ 	.word	0xffffffff


	//   ....[14]....
        /*0064*/ 	.word	0xffffffff


	//   ....[15]....
        /*0068*/ 	.word	0xffffffff


	//   ....[16]....
        /*006c*/ 	.word	0xffffffff


	//   ....[17]....
        /*0070*/ 	.word	0xffffffff


	//   ....[18]....
        /*0074*/ 	.word	0xffffffff


	//   ....[19]....
        /*0078*/ 	.word	0xffffffff


	//   ....[20]....
        /*007c*/ 	.word	0xffffffff


	//----- nvinfo : EIATTR_COOP_GROUP_INSTR_OFFSETS
	.align		4
.L_1082:
        /*0080*/ 	.byte	0x04, 0x28
        /*0082*/ 	.short	(.L_1084 - .L_1083)


	//   ....[0]....
.L_1083:
        /*0084*/ 	.word	0x000028e0


	//   ....[1]....
        /*0088*/ 	.word	0x00002900


	//   ....[2]....
        /*008c*/ 	.word	0x00002920


	//   ....[3]....
        /*0090*/ 	.word	0x00002940


	//   ....[4]....
        /*0094*/ 	.word	0x00002960


	//   ....[5]....
        /*0098*/ 	.word	0x00002ca0


	//   ....[6]....
        /*009c*/ 	.word	0x00002cc0


	//   ....[7]....
        /*00a0*/ 	.word	0x00002ce0


	//   ....[8]....
        /*00a4*/ 	.word	0x00002d10


	//   ....[9]....
        /*00a8*/ 	.word	0x00002d40


	//   ....[10]....
        /*00ac*/ 	.word	0x00002ec0


	//   ....[11]....
        /*00b0*/ 	.word	0x00002f00


	//   ....[12]....
        /*00b4*/ 	.word	0x00002f20


	//   ....[13]....
        /*00b8*/ 	.word	0x00002f60


	//   ....[14]....
        /*00bc*/ 	.word	0x00003020


	//   ....[15]....
        /*00c0*/ 	.word	0x00003050


	//   ....[16]....
        /*00c4*/ 	.word	0x00003070


	//   ....[17]....
        /*00c8*/ 	.word	0x00003100


	//   ....[18]....
        /*00cc*/ 	.word	0x00003170


	//   ....[19]....
        /*00d0*/ 	.word	0x00003220


	//   ....[20]....
        /*00d4*/ 	.word	0x00003250


	//----- nvinfo : EIATTR_VRC_CTA_INIT_COUNT
	.align		4
.L_1084:
        /*00d8*/ 	.byte	0x02, 0x4a
	.zero		1
	.zero		1


	//----- nvinfo : EIATTR_EXIT_INSTR_OFFSETS
	.align		4
        /*00dc*/ 	.byte	0x04, 0x1c
        /*00de*/ 	.short	(.L_1086 - .L_1085)


	//   ....[0]....
.L_1085:
        /*00e0*/ 	.word	0x00000580


	//   ....[1]....
        /*00e4*/ 	.word	0x00003d90


	//----- nvinfo : EIATTR_MAX_THREADS
	.align		4
.L_1086:
        /*00e8*/ 	.byte	0x04, 0x05
        /*00ea*/ 	.short	(.L_1088 - .L_1087)
.L_1087:
        /*00ec*/ 	.word	0x00000100
        /*00f0*/ 	.word	0x00000001
        /*00f4*/ 	.word	0x00000001


	//----- nvinfo : EIATTR_CRS_STACK_SIZE
	.align		4
.L_1088:
        /*00f8*/ 	.byte	0x04, 0x1e
        /*00fa*/ 	.short	(.L_1090 - .L_1089)
.L_1089:
        /*00fc*/ 	.word	0x00000000


	//----- nvinfo : EIATTR_CBANK_PARAM_SIZE
	.align		4
.L_1090:
        /*0100*/ 	.byte	0x03, 0x19
        /*0102*/ 	.short	0x00e8


	//----- nvinfo : EIATTR_PARAM_CBANK
	.align		4
        /*0104*/ 	.byte	0x04, 0x0a
        /*0106*/ 	.short	(.L_1092 - .L_1091)
	.align		4
.L_1091:
        /*0108*/ 	.word	index@(.nv.constant0._ZN10layer_norm13ln_fwd_kernelINS_13Kernel_traitsI13__nv_bfloat16S2_S2_S2_fjLj6144ELj1ELj1ELj8ELj16ENS_18Kernel_traits_baseILj6144ES2_S2_S2_S2_fjLj256EEEEELb0ELb1ELb1ELb0EEEvNS_9FwdParamsE)
        /*010c*/ 	.short	0x0380
        /*010e*/ 	.short	0x00e8


	//----- nvinfo : EIATTR_SW_WAR
	.align		4
.L_1092:
        /*0110*/ 	.byte	0x04, 0x36
        /*0112*/ 	.short	(.L_1094 - .L_1093)
.L_1093:
        /*0114*/ 	.word	0x00000008
.L_1094:


//--------------------- .nv.info._ZN10layer_norm13ln_fwd_kernelINS_13Kernel_traitsI13__nv_bfloat16S2_S2_S2_fjLj6144ELj1ELj1ELj8ELj16ENS_18Kernel_traits_baseILj6144ES2_S2_S2_S2_fjLj256EEEEELb0ELb1ELb1ELb1EEEvNS_9FwdParamsE --------------------------
	.section	.nv.info._ZN10layer_norm13ln_fwd_kernelINS_13Kernel_traitsI13__nv_bfloat16S2_S2_S2_fjLj6144ELj1ELj1ELj8ELj16ENS_18Kernel_traits_baseILj6144ES2_S2_S2_S2_fjLj256EEEEELb0ELb1ELb1ELb1EEEvNS_9FwdParamsE,"",@"SHT_CUDA_INFO"
	.sectionflags	@""
	.align	4


	//----- nvinfo : EIATTR_CUDA_API_VERSION
	.align		4
        /*0000*/ 	.byte	0x04, 0x37
        /*0002*/ 	.short	(.L_1096 - .L_1095)
.L_1095:
        /*0004*/ 	.word	0x00000082


	//----- nvinfo : EIATTR_KPARAM_INFO
	.align		4
.L_1096:
        /*0008*/ 	.byte	0x04, 0x17
        /*000a*/ 	.short	(.L_1098 - .L_1097)
.L_1097:
        /*000c*/ 	.word	0x00000000
        /*0010*/ 	.short	0x0000
        /*0012*/ 	.short	0x0000
        /*0014*/ 	.byte	0x00, 0xf0, 0xa1, 0x03


	//----- nvinfo : EIATTR_SPARSE_MMA_MASK
	.align		4
.L_1098:
        /*0018*/ 	.byte	0x03, 0x50
        /*001a*/ 	.short	0x0000


	//----- nvinfo : EIATTR_MAXREG_COUNT
	.align		4
        /*001c*/ 	.byte	0x03, 0x1b
        /*001e*/ 	.short	0x00ff


	//----- nvinfo : EIATTR_NUM_BARRIERS
	.align		4
        /*0020*/ 	.byte	0x02, 0x4c
        /*0022*/ 	.byte	0x01
	.zero		1


	//----- nvinfo : EIATTR_MERCURY_ISA_VERSION
	.align		4
        /*0024*/ 	.byte	0x03, 0x5f
        /*0026*/ 	.short	0x0101


	//----- nvinfo : EIATTR_COOP_GROUP_MASK_REGIDS
	.align		4
        /*0028*/ 	.byte	0x04, 0x29
        /*002a*/ 	.short	(.L_1100 - .L_1099)


	//   ....[0]....
.L_1099:
        /*002c*/ 	.word	0xffffffff


	//   ....[1]....
        /*0030*/ 	.word	0xffffffff


	//   ....[2]....
        /*0034*/ 	.word	0xffffffff


	//   ....[3]....
        /*0038*/ 	.word	0xffffffff


	//   ....[4]....
        /*003c*/ 	.word	0xffffffff


	//   ....[5]....
        /*0040*/ 	.word	0xffffffff


	//   ....[6]....
        /*0044*/ 	.word	0xffffffff


	//   ....[7]....
        /*0048*/ 	.word	0xffffffff


	//   ....[8]....
        /*004c*/ 	.word	0xffffffff


	//   ....[9]....
        /*0050*/ 	.word	0xffffffff


	//   ....[10]....
        /*0054*/ 	.word	0xffffffff


	//   ....[11]....
        /*0058*/ 	.word	0xffffffff


	//   ....[12]....
        /*005c*/ 	.word	0xffffffff


	//   ....[13]....
        /*0060*/ 	.word	0xffffffff


	//   ....[14]....
        /*0064*/ 	.word	0xffffffff


	//   ....[15]....
        /*0068*/ 	.word	0xffffffff


	//   ....[16]....
        /*006c*/ 	.word	0xffffffff


	//   ....[17]....
        /*0070*/ 	.word	0xffffffff


	//   ....[18]....
        /*0074*/ 	.word	0xffffffff


	//   ....[19]....
        /*0078*/ 	.word	0xffffffff


	//   ....[20]....
        /*007c*/ 	.word	0xffffffff


	//----- nvinfo : EIATTR_COOP_GROUP_INSTR_OFFSETS
	.align		4
.L_1100:
        /*0080*/ 	.byte	0x04, 0x28
        /*0082*/ 	.short	(.L_1102 - .L_1101)


	//   ....[0]....
.L_1101:
        /*0084*/ 	.word	0x000026c0


	//   ....[1]....
        /*0088*/ 	.word	0x000026e0


	//   ....[2]....
        /*008c*/ 	.word	0x00002700


	//   ....[3]....
        /*0090*/ 	.word	0x00002720


	//   ....[4]....
        /*0094*/ 	.word	0x00002740


	//   ....[5]....
        /*0098*/ 	.word	0x00002a70


	//   ....[6]....
        /*009c*/ 	.word	0x00002aa0


	//   ....[7]....
        /*00a0*/ 	.word	0x00002ad0


	//   ....[8]....
        /*00a4*/ 	.word	0x00002af0


	//   ....[9]....
        /*00a8*/ 	.word	0x00002b10


	//   ....[10]....
        /*00ac*/ 	.word	0x00002ca0


	//   ....[11]....
        /*00b0*/ 	.word	0x00002ce0


	//   ....[12]....
        /*00b4*/ 	.word	0x00002d20


	//   ....[13]....
        /*00b8*/ 	.word	0x00002d50


	//   ....[14]....
        /*00bc*/ 	.word	0x00002df0


	//   ....[15]....
        /*00c0*/ 	.word	0x00002e30


	//   ....[16]....
        /*00c4*/ 	.word	0x00002e50


	//   ....[17]....
        /*00c8*/ 	.word	0x00002f10


	//   ....[18]....
        /*00cc*/ 	.word	0x00002f50


	//   ....[19]....
        /*00d0*/ 	.word	0x00002ff0


	//   ....[20]....
        /*00d4*/ 	.word	0x00003020


	//----- nvinfo : EIATTR_VRC_CTA_INIT_COUNT
	.align		4
.L_1102:
        /*00d8*/ 	.byte	0x02, 0x4a
	.zero		1
	.zero		1


	//----- nvinfo : EIATTR_EXIT_INSTR_OFFSETS
	.align		4
        /*00dc*/ 	.byte	0x04, 0x1c
        /*00de*/ 	.short	(.L_1104 - .L_1103)


	//   ....[0]....
.L_1103:
        /*00e0*/ 	.word	0x00000400


	//   ....[1]....
        /*00e4*/ 	.word	0x00003a70


	//----- nvinfo : EIATTR_MAX_THREADS
	.align		4
.L_1104:
        /*00e8*/ 	.byte	0x04, 0x05
        /*00ea*/ 	.short	(.L_1106 - .L_1105)
.L_1105:
        /*00ec*/ 	.word	0x00000100
        /*00f0*/ 	.word	0x00000001
        /*00f4*/ 	.word	0x00000001


	//----- nvinfo : EIATTR_CRS_STACK_SIZE
	.align		4
.L_1106:
        /*00f8*/ 	.byte	0x04, 0x1e
        /*00fa*/ 	.short	(.L_1108 - .L_1107)
.L_1107:
        /*00fc*/ 	.word	0x00000000


	//----- nvinfo : EIATTR_CBANK_PARAM_SIZE
	.align		4
.L_1108:
        /*0100*/ 	.byte	0x03, 0x19
        /*0102*/ 	.short	0x00e8


	//----- nvinfo : EIATTR_PARAM_CBANK
	.align		4
        /*0104*/ 	.byte	0x04, 0x0a
        /*0106*/ 	.short	(.L_1110 - .L_1109)
	.align		4
.L_1109:
        /*0108*/ 	.word	index@(.nv.constant0._ZN10layer_norm13ln_fwd_kernelINS_13Kernel_traitsI13__nv_bfloat16S2_S2_S2_fjLj6144ELj1ELj1ELj8ELj16ENS_18Kernel_traits_baseILj6144ES2_S2_S2_S2_fjLj256EEEEELb0ELb1ELb1ELb1EEEvNS_9FwdParamsE)
        /*010c*/ 	.short	0x0380
        /*010e*/ 	.short	0x00e8


	//----- nvinfo : EIATTR_SW_WAR
	.align		4
.L_1110:
        /*0110*/ 	.byte	0x04, 0x36
        /*0112*/ 	.short	(.L_1112 - .L_1111)
.L_1111:
        /*0114*/ 	.word	0x00000008
.L_1112:


//--------------------- .nv.info._ZN10layer_norm13ln_fwd_kernelINS_13Kernel_traitsI13__nv_bfloat16S2_S2_S2_fjLj6144ELj1ELj1ELj8ELj16ENS_18Kernel_traits_baseILj6144ES2_S2_S2_S2_fjLj256EEEEELb1ELb0ELb0ELb0EEEvNS_9FwdParamsE --------------------------
	.section	.nv.info._ZN10layer_norm13ln_fwd_kernelINS_13Kernel_traitsI13__nv_bfloat16S2_S2_S2_fjLj6144ELj1ELj1ELj8ELj16ENS_18Kernel_traits_baseILj6144ES2_S2_S2_S2_fjLj256EEEEELb1ELb0ELb0ELb0EEEvNS_9FwdParamsE,"",@"SHT_CUDA_INFO"
	.sectionflags	@""
	.align	4


	//----- nvinfo : EIATTR_CUDA_API_VERSION
	.align		4
        /*0000*/ 	.byte	0x04, 0x37
        /*0002*/ 	.short	(.L_1114 - .L_1113)
.L_1113:
        /*0004*/ 	.word	0x00000082


	//----- nvinfo : EIATTR_KPARAM_INFO
	.align		4
.L_1114:
        /*0008*/ 	.byte	0x04, 0x17
        /*000a*/ 	.short	(.L_1116 - .L_1115)
.L_1115:
        /*000c*/ 	.word	0x00000000
        /*0010*/ 	.short	0x0000
        /*0012*/ 	.short	0x0000
        /*0014*/ 	.byte	0x00, 0xf0, 0xa1, 0x03


	//----- nvinfo : EIATTR_SPARSE_MMA_MASK
	.align		4
.L_1116:
        /*0018*/ 	.byte	0x03, 0x50
        /*001a*/ 	.short	0x0000


	//----- nvinfo : EIATTR_MAXREG_COUNT
	.align		4
        /*001c*/ 	.byte	0x03, 0x1b
        /*001e*/ 	.short	0x00ff


	//----- nvinfo : EIATTR_NUM_BARRIERS
	.align		4
        /*0020*/ 	.byte	0x02, 0x4c
        /*0022*/ 	.byte	0x01
	.zero		1


	//----- nvinfo : EIATTR_MERCURY_ISA_VERSION
	.align		4
        /*0024*/ 	.byte	0x03, 0x5f
        /*0026*/ 	.short	0x0101


	//----- nvinfo : EIATTR_COOP_GROUP_MASK_REGIDS
	.align		4
        /*0028*/ 	.byte	0x04, 0x29
        /*002a*/ 	.short	(.L_1118 - .L_1117)


	//   ....[0]....
.L_1117:
        /*002c*/ 	.word	0xffffffff


	//   ....[1]....
        /*0030*/ 	.word	0xffffffff


	//   ....[2]....
        /*0034*/ 	.word	0xffffffff


	//   ....[3]....
        /*0038*/ 	.word	0xffffffff


	//   ....[4]....
        /*003c*/ 	.word	0xffffffff


	//   ....[5]....
        /*0040*/ 	.word	0xffffffff


	//   ....[6]....
        /*0044*/ 	.word	0xffffffff


	//   ....[7]....
        /*0048*/ 	.word	0xffffffff


	//   ....[8]....
        /*004c*/ 	.word	0xffffffff


	//   ....[9]....
        /*0050*/ 	.word	0xffffffff


	//   ....[10]....
        /*0054*/ 	.word	0xffffffff


	//   ....[11]....
        /*0058*/ 	.word	0xffffffff


	//   ....[12]....
        /*005c*/ 	.word	0xffffffff


	//   ....[13]....
        /*0060*/ 	.word	0xffffffff


	//   ....[14]....
        /*0064*/ 	.word	0xffffffff


	//   ....[15]....
        /*0068*/ 	.word	0xffffffff


	//   ....[16]....
        /*006c*/ 	.word	0xffffffff


	//   ....[17]....
        /*0070*/ 	.word	0xffffffff


	//   ....[18]....
        /*0074*/ 	.word	0xffffffff


	//   ....[19]....
        /*0078*/ 	.word	0xffffffff


	//   ....[20]....
        /*007c*/ 	.word	0xffffffff


	//----- nvinfo : EIATTR_COOP_GROUP_INSTR_OFFSETS
	.align		4
.L_1118:
        /*0080*/ 	.byte	0x04, 0x28
        /*0082*/ 	.short	(.L_1120 - .L_1119)


	//   ....[0]....
.L_1119:
        /*0084*/ 	.word	0x00010dd0


	//   ....[1]....
        /*0088*/ 	.word	0x00010df0


	//   ....[2]....
        /*008c*/ 	.word	0x00010e10


	//   ....[3]....
        /*0090*/ 	.word	0x00010e30


	//   ....[4]....
        /*0094*/ 	.word	0x00010e50


	//   ....[5]....
        /*0098*/ 	.word	0x00011190


	//   ....[6]....
        /*009c*/ 	.word	0x000111b0


	//   ....[7]....
        /*00a0*/ 	.word	0x000111d0


	//   ....[8]....
        /*00a4*/ 	.word	0x00011200


	//   ....[9]....
        /*00a8*/ 	.word	0x00011270


	//   ....[10]....
        /*00ac*/ 	.word	0x000112f0


	//   ....[11]....
        /*00b0*/ 	.word	0x00011360


	//   ....[12]....
        /*00b4*/ 	.word	0x000113a0


	//   ....[13]....
        /*00b8*/ 	.word	0x000113b0


	//   ....[14]....
        /*00bc*/ 	.word	0x000113c0


	//   ....[15]....
        /*00c0*/ 	.word	0x00011460


	//   ....[16]....
        /*00c4*/ 	.word	0x000114d0


	//   ....[17]....
        /*00c8*/ 	.word	0x00011560


	//   ....[18]....
        /*00cc*/ 	.word	0x00011590


	//   ....[19]....
        /*00d0*/ 	.word	0x00011640


	//   ....[20]....
        /*00d4*/ 	.word	0x00011660


	//----- nvinfo : EIATTR_VRC_CTA_INIT_COUNT
	.align		4
.L_1120:
        /*00d8*/ 	.byte	0x02, 0x4a
	.zero		1
	.zero		1


	//----- nvinfo : EIATTR_EXIT_INSTR_OFFSETS
	.align		4
        /*00dc*/ 	.byte	0x04, 0x1c
        /*00de*/ 	.short	(.L_1122 - .L_1121)


	//   ....[0]....
.L_1121:
        /*00e0*/ 	.word	0x000006b0


	//   ....[1]....
        /*00e4*/ 	.word	0x000121a0


	//----- nvinfo : EIATTR_INDIRECT_BRANCH_TARGETS
	.align		4
.L_1122:
        /*00e8*/ 	.byte	0x04, 0x34
        /*00ea*/ 	.short	(.L_1124 - .L_1123)


	//   ....[0]....
.L_1123:
        /*00ec*/ 	.word	.L_x_20743@srel
        /*00f0*/ 	.short	0x0
        /*00f2*/ 	.short	0x0
        /*00f4*/ 	.word	0x3
        /*00f8*/ 	.word	.L_x_20744@srel
        /*00fc*/ 	.word	.L_x_20745@srel
        /*0100*/ 	.word	.L_x_20746@srel


	//----- nvinfo : EIATTR_MAX_THREADS
	.align		4
.L_1124:
        /*0104*/ 	.byte	0x04, 0x05
        /*0106*/ 	.short	(.L_1126 - .L_1125)
.L_1125:
        /*0108*/ 	.word	0x00000100
        /*010c*/ 	.word	0x00000001
        /*0110*/ 	.word	0x00000001


	//----- nvinfo : EIATTR_CRS_STACK_SIZE
	.align		4
.L_1126:
        /*0114*/ 	.byte	0x04, 0x1e
        /*0116*/ 	.short	(.L_1128 - .L_1127)
.L_1127:
        /*0118*/ 	.word	0x00000000


	//----- nvinfo : EIATTR_CBANK_PARAM_SIZE
	.align		4
.L_1128:
        /*011c*/ 	.byte	0x03, 0x19
        /*011e*/ 	.short	0x00e8


	//----- nvinfo : EIATTR_PARAM_CBANK
	.align		4
        /*0120*/ 	.byte	0x04, 0x0a
        /*0122*/ 	.short	(.L_1130 - .L_1129)
	.align		4
.L_1129:
        /*0124*/ 	.word	index@(.nv.constant0._ZN10layer_norm13ln_fwd_kernelINS_13Kernel_traitsI13__nv_bfloat16S2_S2_S2_fjLj6144ELj1ELj1ELj8ELj16ENS_18Kernel_traits_baseILj6144ES2_S2_S2_S2_fjLj256EEEEELb1ELb0ELb0ELb0EEEvNS_9FwdParamsE)
        /*0128*/ 	.short	0x0380
        /*012a*/ 	.short	0x00e8


	//----- nvinfo : EIATTR_SW_WAR
	.align		4
.L_1130:
        /*012c*/ 	.byte	0x04, 0x36
        /*012e*/ 	.short	(.L_1132 - .L_1131)
.L_1131:
        /*0130*/ 	.word	0x00000008
.L_1132:


//--------------------- .nv.info._ZN10layer_norm13ln_fwd_kernelINS_13Kernel_traitsI13__nv_bfloat16S2_S2_S2_fjLj6144ELj1ELj1ELj8ELj16ENS_18Kernel_traits_baseILj6144ES2_S2_S2_S2_fjLj256EEEEELb1ELb0ELb0ELb1EEEvNS_9FwdParamsE --------------------------
	.section	.nv.info._ZN10layer_norm13ln_fwd_kernelINS_13Kernel_traitsI13__nv_bfloat16S2_S2_S2_fjLj6144ELj1ELj1ELj8ELj16ENS_18Kernel_traits_baseILj6144ES2_S2_S2_S2_fjLj256EEEEELb1ELb0ELb0ELb1EEEvNS_9FwdParamsE,"",@"SHT_CUDA_INFO"
	.sectionflags	@""
	.align	4


	//----- nvinfo : EIATTR_CUDA_API_VERSION
	.align		4
        /*0000*/ 	.byte	0x04, 0x37
        /*0002*/ 	.short	(.L_1134 - .L_1133)
.L_1133:
        /*0004*/ 	.word	0x00000082


	//----- nvinfo : EIATTR_KPARAM_INFO
	.align		4
.L_1134:
        /*0008*/ 	.byte	0x04, 0x17
        /*000a*/ 	.short	(.L_1136 - .L_1135)
.L_1135:
        /*000c*/ 	.word	0x00000000
        /*0010*/ 	.short	0x0000
        /*0012*/ 	.short	0x0000
        /*0014*/ 	.byte	0x00, 0xf0, 0xa1, 0x03


	//----- nvinfo : EIATTR_SPARSE_MMA_MASK
	.align		4
.L_1136:
        /*0018*/ 	.byte	0x03, 0x50
        /*001a*/ 	.short	0x0000


	//----- nvinfo : EIATTR_MAXREG_COUNT
	.align		4
        /*001c*/ 	.byte	0x03, 0x1b
        /*001e*/ 	.short	0x00ff


	//----- nvinfo : EIATTR_NUM_BARRIERS
	.align		4
        /*0020*/ 	.byte	0x02, 0x4c
        /*0022*/ 	.byte	0x01
	.zero		1


	//----- nvinfo : EIATTR_MERCURY_ISA_VERSION
	.align		4
        /*0024*/ 	.byte	0x03, 0x5f
        /*0026*/ 	.short	0x0101


	//----- nvinfo : EIATTR_COOP_GROUP_MASK_REGIDS
	.align		4
        /*0028*/ 	.byte	0x04, 0x29
        /*002a*/ 	.short	(.L_1138 - .L_1137)


	//   ....[0]....
.L_1137:
        /*002c*/ 	.word	0xffffffff


	//   ....[1]....
        /*0030*/ 	.word	0xffffffff


	//   ....[2]....
        /*0034*/ 	.word	0xffffffff


	//   ....[3]....
        /*0038*/ 	.word	0xffffffff


	//   ....[4]....
        /*003c*/ 	.word	0xffffffff


	//   ....[5]....
        /*0040*/ 	.word	0xffffffff


	//   ....[6]....
        /*0044*/ 	.word	0xffffffff


	//   ....[7]....
        /*0048*/ 	.word	0xffffffff


	//   ....[8]....
        /*004c*/ 	.word	0xffffffff


	//   ....[9]....
        /*0050*/ 	.word	0xffffffff


	//   ....[10]....
        /*0054*/ 	.word	0xffffffff


	//   ....[11]....
        /*0058*/ 	.word	0xffffffff


	//   ....[12]....
        /*005c*/ 	.word	0xffffffff


	//   ....[13]....
        /*0060*/ 	.word	0xffffffff


	//   ....[14]....
        /*0064*/ 	.word	0xffffffff


	//   ....[15]....
        /*0068*/ 	.word	0xffffffff


	//   ....[16]....
        /*006c*/ 	.word	0xffffffff


	//   ....[17]....
        /*0070*/ 	.word	0xffffffff


	//   ....[18]....
        /*0074*/ 	.word	0xffffffff


	//   ....[19]....
        /*0078*/ 	.word	0xffffffff


	//   ....[20]....
        /*007c*/ 	.word	0xffffffff


	//----- nvinfo : EIATTR_COOP_GROUP_INSTR_OFFSETS
	.align		4
.L_1138:
        /*0080*/ 	.byte	0x04, 0x28
        /*0082*/ 	.short	(.L_1140 - .L_1139)


	//   ....[0]....
.L_1139:
        /*0084*/ 	.word	0x0000fdf0


	//   ....[1]....
        /*0088*/ 	.word	0x0000fe10


	//   ....[2]....
        /*008c*/ 	.word	0x0000fe30


	//   ....[3]....
        /*0090*/ 	.word	0x0000fe50


	//   ....[4]....
        /*0094*/ 	.word	0x0000fe70


	//   ....[5]....
        /*0098*/ 	.word	0x000101f0


	//   ....[6]....
        /*009c*/ 	.word	0x00010220


	//   ....[7]....
        /*00a0*/ 	.word	0x00010270


	//   ....[8]....
        /*00a4*/ 	.word	0x000102b0


	//   ....[9]....
        /*00a8*/ 	.word	0x000102e0


	//   ....[10]....
        /*00ac*/ 	.word	0x00010480


	//   ....[11]....
        /*00b0*/ 	.word	0x000104c0


	//   ....[12]....
        /*00b4*/ 	.word	0x000104d0


	//   ....[13]....
        /*00b8*/ 	.word	0x00010510


	//   ....[14]....
        /*00bc*/ 	.word	0x000105f0


	//   ....[15]....
        /*00c0*/ 	.word	0x00010610


	//   ....[16]....
        /*00c4*/ 	.word	0x00010630


	//   ....[17]....
        /*00c8*/ 	.word	0x000106d0


	//   ....[18]....
        /*00cc*/ 	.word	0x00010750


	//   ....[19]....
        /*00d0*/ 	.word	0x00010800


	//   ....[20]....
        /*00d4*/ 	.word	0x00010820


	//----- nvinfo : EIATTR_VRC_CTA_INIT_COUNT
	.align		4
.L_1140:
        /*00d8*/ 	.byte	0x02, 0x4a
	.zero		1
	.zero		1


	//----- nvinfo : EIATTR_EXIT_INSTR_OFFSETS
	.align		4
        /*00dc*/ 	.byte	0x04, 0x1c
        /*00de*/ 	.short	(.L_1142 - .L_1141)


	//   ....[0]....
.L_1141:
        /*00e0*/ 	.word	0x000001e0


	//   ....[1]....
        /*00e4*/ 	.word	0x00010eb0


	//----- nvinfo : EIATTR_INDIRECT_BRANCH_TARGETS
	.align		4
.L_1142:
        /*00e8*/ 	.byte	0x04, 0x34
        /*00ea*/ 	.short	(.L_1144 - .L_1143)


	//   ....[0]....
.L_1143:
        /*00ec*/ 	.word	.L_x_20747@srel
        /*00f0*/ 	.short	0x0
        /*00f2*/ 	.short	0x0
        /*00f4*/ 	.word	0x3
        /*00f8*/ 	.word	.L_x_20748@srel
        /*00fc*/ 	.word	.L_x_20749@srel
        /*0100*/ 	.word	.L_x_20750@srel


	//----- nvinfo : EIATTR_MAX_THREADS
	.align		4
.L_1144:
        /*0104*/ 	.byte	0x04, 0x05
        /*0106*/ 	.short	(.L_1146 - .L_1145)
.L_1145:
        /*0108*/ 	.word	0x00000100
        /*010c*/ 	.word	0x00000001
        /*0110*/ 	.word	0x00000001


	//----- nvinfo : EIATTR_CRS_STACK_SIZE
	.align		4
.L_1146:
        /*0114*/ 	.byte	0x04, 0x1e
        /*0116*/ 	.short	(.L_1148 - .L_1147)
.L_1147:
        /*0118*/ 	.word	0x00000000


	//----- nvinfo : EIATTR_CBANK_PARAM_SIZE
	.align		4
.L_1148:
        /*011c*/ 	.byte	0x03, 0x19
        /*011e*/ 	.short	0x00e8


	//----- nvinfo : EIATTR_PARAM_CBANK
	.align		4
        /*0120*/ 	.byte	0x04, 0x0a
        /*0122*/ 	.short	(.L_1150 - .L_1149)
	.align		4
.L_1149:
        /*0124*/ 	.word	index@(.nv.constant0._ZN10layer_norm13ln_fwd_kernelINS_13Kernel_traitsI13__nv_bfloat16S2_S2_S2_fjLj6144ELj1ELj1ELj8ELj16ENS_18Kernel_traits_baseILj6144ES2_S2_S2_S2_fjLj256EEEEELb1ELb0ELb0ELb1EEEvNS_9FwdParamsE)
        /*0128*/ 	.short	0x0380
        /*012a*/ 	.short	0x00e8


	//----- nvinfo : EIATTR_SW_WAR
	.align		4
.L_1150:
        /*012c*/ 	.byte	0x04, 0x36
        /*012e*/ 	.short	(.L_1152 - .L_1151)
.L_1151:
        /*0130*/ 	.word	0x00000008
.L_1152:


//--------------------- .nv.info._ZN10layer_norm13ln_fwd_kernelINS_13Kernel_traitsI13__nv_bfloat16S2_S2_S2_fjLj6144ELj1ELj1ELj8ELj16ENS_18Kernel_traits_baseILj6144ES2_S2_S2_S2_fjLj256EEEEELb1ELb0ELb1ELb0EEEvNS_9FwdParamsE --------------------------
	.section	.nv.info._ZN10layer_norm13ln_fwd_kernelINS_13Kernel_traitsI13__nv_bfloat16S2_S2_S2_fjLj6144ELj1ELj1ELj8ELj16ENS_18Kernel_traits_baseILj6144ES2_S2_S2_S2_fjLj256EEEEELb1ELb0ELb1ELb0EEEvNS_9FwdParamsE,"",@"SHT_CUDA_INFO"
	.sectionflags	@""
	.align	4


	//----- nvinfo : EIATTR_CUDA_API_VERSION
	.align		4
        /*0000*/ 	.byte	0x04, 0x37
        /*0002*/ 	.short	(.L_1154 - .L_1153)
.L_1153:
        /*0004*/ 	.word	0x00000082


	//----- nvinfo : EIATTR_KPARAM_INFO
	.align		4
.L_1154:
        /*0008*/ 	.byte	0x04, 0x17
        /*000a*/ 	.short	(.L_1156 - .L_1155)
.L_1155:
        /*000c*/ 	.word	0x00000000
        /*0010*/ 	.short	0x0000
        /*0012*/ 	.short	0x0000
        /*0014*/ 	.byte	0x00, 0xf0, 0xa1, 0x03


	//----- nvinfo : EIATTR_SPARSE_MMA_MASK
	.align		4
.L_1156:
        /*0018*/ 	.byte	0x03, 0x50
        /*001a*/ 	.short	0x0000


	//----- nvinfo : EIATTR_MAXREG_COUNT
	.align		4
        /*001c*/ 	.byte	0x03, 0x1b
        /*001e*/ 	.short	0x00ff


	//----- nvinfo : EIATTR_NUM_BARRIERS
	.align		4
        /*0020*/ 	.byte	0x02, 0x4c
        /*0022*/ 	.byte	0x01
	.zero		1


	//----- nvinfo : EIATTR_MERCURY_ISA_VERSION
	.align		4
        /*0024*/ 	.byte	0x03, 0x5f
        /*0026*/ 	.short	0x0101


	//----- nvinfo : EIATTR_COOP_GROUP_MASK_REGIDS
	.align		4
        /*0028*/ 	.byte	0x04, 0x29
        /*002a*/ 	.short	(.L_1158 - .L_1157)


	//   ....[0]....
.L_1157:
        /*002c*/ 	.word	0xffffffff


	//   ....[1]....
        /*0030*/ 	.word	0xffffffff


	//   ....[2]....
        /*0034*/ 	.word	0xffffffff


	//   ....[3]....
        /*0038*/ 	.word	0xffffffff


	//   ....[4]....
        /*003c*/ 	.word	0xffffffff


	//   ....[5]....
        /*0040*/ 	.word	0xffffffff


	//   ....[6]....
        /*0044*/ 	.word	0xffffffff


	//   ....[7]....
        /*0048*/ 	.word	0xffffffff


	//   ....[8]....
        /*004c*/ 	.word	0xffffffff


	//   ....[9]....
        /*0050*/ 	.word	0xffffffff


	//   ....[10]....
        /*0054*/ 	.word	0xffffffff


	//   ....[11]....
        /*0058*/ 	.word	0xffffffff


	//   ....[12]....
        /*005c*/ 	.word	0xffffffff


	//   ....[13]....
        /*0060*/ 	.word	0xffffffff


	//   ....[14]....
        /*0064*/ 	.word	0xffffffff


	//   ....[15]....
        /*0068*/ 	.word	0xffffffff


	//   ....[16]....
        /*006c*/ 	.word	0xffffffff


	//   ....[17]....
        /*0070*/ 	.word	0xffffffff


	//   ....[18]....
        /*0074*/ 	.word	0xffffffff


	//   ....[19]....
        /*0078*/ 	.word	0xffffffff


	//   ....[20]....
        /*007c*/ 	.word	0xffffffff


	//----- nvinfo : EIATTR_COOP_GROUP_INSTR_OFFSETS
	.align		4
.L_1158:
        /*0080*/ 	.byte	0x04, 0x28
        /*0082*/ 	.short	(.L_1160 - .L_1159)


	//   ....[0]....
.L_1159:
        /*0084*/ 	.word	0x00013300


	//   ....[1]....
        /*0088*/ 	.word	0x00013320


	//   ....[2]....
        /*008c*/ 	.word	0x00013340


	//   ....[3]....
        /*0090*/ 	.word	0x00013360


	//   ....[4]....
        /*0094*/ 	.word	0x00013380


	//   ....[5]....
        /*0098*/ 	.word	0x000136d0


	//   ....[6]....
        /*009c*/ 	.word	0x000136f0


	//   ....[7]....
        /*00a0*/ 	.word	0x00013710


	//   ....[8]....
        /*00a4*/ 	.word	0x00013730


	//   ....[9]....
        /*00a8*/ 	.word	0x00013760


	//   ....[10]....
        /*00ac*/ 	.word	0x000138f0


	//   ....[11]....
        /*00b0*/ 	.word	0x00013930


	//   ....[12]....
        /*00b4*/ 	.word	0x00013940


	//   ....[13]....
        /*00b8*/ 	.word	0x00013990


	//   ....[14]....
        /*00bc*/ 	.word	0x00013a50


	//   ....[15]....
        /*00c0*/ 	.word	0x00013a80


	//   ....[16]....
        /*00c4*/ 	.word	0x00013aa0


	//   ....[17]....
        /*00c8*/ 	.word	0x00013b40


	//   ....[18]....
        /*00cc*/ 	.word	0x00013b90


	//   ....[19]....
        /*00d0*/ 	.word	0x00013c40


	//   ....[20]....
        /*00d4*/ 	.word	0x00013c70


	//----- nvinfo : EIATTR_VRC_CTA_INIT_COUNT
	.align		4
.L_1160:
        /*00d8*/ 	.byte	0x02, 0x4a
	.zero		1
	.zero		1


	//----- nvinfo : EIATTR_EXIT_INSTR_OFFSETS
	.align		4
        /*00dc*/ 	.byte	0x04, 0x1c
        /*00de*/ 	.short	(.L_1162 - .L_1161)


	//   ....[0]....
.L_1161:
        /*00e0*/ 	.word	0x000006b0


	//   ....[1]....
        /*00e4*/ 	.word	0x000147e0


	//----- nvinfo : EIATTR_MAX_THREADS
	.align		4
.L_1162:
        /*00e8*/ 	.byte	0x04, 0x05
        /*00ea*/ 	.short	(.L_1164 - .L_1163)
.L_1163:
        /*00ec*/ 	.word	0x00000100
        /*00f0*/ 	.word	0x00000001
        /*00f4*/ 	.word	0x00000001


	//----- nvinfo : EIATTR_CRS_STACK_SIZE
	.align		4
.L_1164:
        /*00f8*/ 	.byte	0x04, 0x1e
        /*00fa*/ 	.short	(.L_1166 - .L_1165)
.L_1165:
        /*00fc*/ 	.word	0x00000000


	//----- nvinfo : EIATTR_CBANK_PARAM_SIZE
	.align		4
.L_1166:
        /*0100*/ 	.byte	0x03, 0x19
        /*0102*/ 	.short	0x00e8


	//----- nvinfo : EIATTR_PARAM_CBANK
	.align		4
        /*0104*/ 	.byte	0x04, 0x0a
        /*0106*/ 	.short	(.L_1168 - .L_1167)
	.align		4
.L_1167:
        /*0108*/ 	.word	index@(.nv.constant0._ZN10layer_norm13ln_fwd_kernelINS_13Kernel_traitsI13__nv_bfloat16S2_S2_S2_fjLj6144ELj1ELj1ELj8ELj16ENS_18Kernel_traits_baseILj6144ES2_S2_S2_S2_fjLj256EEEEELb1ELb0ELb1ELb0EEEvNS_9FwdParamsE)
        /*010c*/ 	.short	0x0380
        /*010e*/ 	.short	0x00e8


	//----- nvinfo : EIATTR_SW_WAR
	.align		4
.L_1168:
        /*0110*/ 	.byte	0x04, 0x36
        /*0112*/ 	.short	(.L_1170 - .L_1169)
.L_1169:
        /*0114*/ 	.word	0x00000008
.L_1170:


//--------------------- .nv.info._ZN10layer_norm13ln_fwd_kernelINS_13Kernel_traitsI13__nv_bfloat16S2_S2_S2_fjLj6144ELj1ELj1ELj8ELj16ENS_18Kernel_traits_baseILj6144ES2_S2_S2_S2_fjLj256EEEEELb1ELb0ELb1ELb1EEEvNS_9FwdParamsE --------------------------
	.section	.nv.info._ZN10layer_norm13ln_fwd_kernelINS_13Kernel_traitsI13__nv_bfloat16S2_S2_S2_fjLj6144ELj1ELj1ELj8ELj16ENS_18Kernel_traits_baseILj6144ES2_S2_S2_S2_fjLj256EEEEELb1ELb0ELb1ELb1EEEvNS_9FwdParamsE,"",@"SHT_CUDA_INFO"
	.sectionflags	@""
	.align	4


	//----- nvinfo : EIATTR_CUDA_API_VERSION
	.align		4
        /*0000*/ 	.byte	0x04, 0x37
        /*0002*/ 	.short	(.L_1172 - .L_1171)
.L_1171:
        /*0004*/ 	.word	0x00000082


	//----- nvinfo : EIATTR_KPARAM_INFO
	.align		4
.L_1172:
        /*0008*/ 	.byte	0x04, 0x17
        /*000a*/ 	.short	(.L_1174 - .L_1173)
.L_1173:
        /*000c*/ 	.word	0x00000000
        /*0010*/ 	.short	0x0000
        /*0012*/ 	.short	0x0000
        /*0014*/ 	.byte	0x00, 0xf0, 0xa1, 0x03


	//----- nvinfo : EIATTR_SPARSE_MMA_MASK
	.align		4
.L_1174:
        /*0018*/ 	.byte	0x03, 0x50
        /*001a*/ 	.short	0x0000


	//----- nvinfo : EIATTR_MAXREG_COUNT
	.align		4
        /*001c*/ 	.byte	0x03, 0x1b
        /*001e*/ 	.short	0x00ff


	//----- nvinfo : EIATTR_NUM_BARRIERS
	.align		4
        /*0020*/ 	.byte	0x02, 0x4c
        /*0022*/ 	.byte	0x01
	.zero		1


	//----- nvinfo : EIATTR_MERCURY_ISA_VERSION
	.align		4
        /*0024*/ 	.byte	0x03, 0x5f
        /*0026*/ 	.short	0x0101


	//----- nvinfo : EIATTR_COOP_GROUP_MASK_REGIDS
	.align		4
        /*0028*/ 	.byte	0x04, 0x29
        /*002a*/ 	.short	(.L_1176 - .L_1175)


	//   ....[0]....
.L_1175:
        /*002c*/ 	.word	0xffffffff


	//   ....[1]....
        /*0030*/ 	.word	0xffffffff


	//   ....[2]....
        /*0034*/ 	.word	0xffffffff


	//   ....[3]....
        /*0038*/ 	.word	0xffffffff


	//   ....[4]....
        /*003c*/ 	.word	0xffffffff


	//   ....[5]....
        /*0040*/ 	.word	0xffffffff


	//   ....[6]....
        /*0044*/ 	.word	0xffffffff


	//   ....[7]....
        /*0048*/ 	.word	0xffffffff


	//   ....[8]....
        /*004c*/ 	.word	0xffffffff


	//   ....[9]....
        /*0050*/ 	.word	0xffffffff


	//   ....[10]....
        /*0054*/ 	.word	0xffffffff


	//   ....[11]....
        /*0058*/ 	.word	0xffffffff


	//   ....[12]....
        /*005c*/ 	.word	0xffffffff


	//   ....[13]....
        /*0060*/ 	.word	0xffffffff


	//   ....[14]....
        /*0064*/ 	.word	0xffffffff


	//   ....[15]....
        /*0068*/ 	.word	0xffffffff


	//   ....[16]....
        /*006c*/ 	.word	0xffffffff


	//   ....[17]....
        /*0070*/ 	.word	0xffffffff


	//   ....[18]....
        /*0074*/ 	.word	0xffffffff


	//   ....[19]....
        /*0078*/ 	.word	0xffffffff


	//   ....[20]....
        /*007c*/ 	.word	0xffffffff


	//----- nvinfo : EIATTR_COOP_GROUP_INSTR_OFFSETS
	.align		4
.L_1176:
        /*0080*/ 	.byte	0x04, 0x28
        /*0082*/ 	.short	(.L_1178 - .L_1177)


	//   ....[0]....
.L_1177:
        /*0084*/ 	.word	0x00010e40


	//   ....[1]....
        /*0088*/ 	.word	0x00010e80


	//   ....[2]....
        /*008c*/ 	.word	0x00010ea0


	//   ....[3]....
        /*0090*/ 	.word	0x00010ec0


	//   ....[4]....
        /*0094*/ 	.word	0x00010ee0


	//   ....[5]....
        /*0098*/ 	.word	0x00011210


	//   ....[6]....
        /*009c*/ 	.word	0x00011240


	//   ....[7]....
        /*00a0*/ 	.word	0x00011260


	//   ....[8]....
        /*00a4*/ 	.word	0x00011280


	//   ....[9]....
        /*00a8*/ 	.word	0x000112b0


	//   ....[10]....
        /*00ac*/ 	.word	0x00011440


	//   ....[11]....
        /*00b0*/ 	.word	0x00011480


	//   ....[12]....
        /*00b4*/ 	.word	0x00011490


	//   ....[13]....
        /*00b8*/ 	.word	0x000114e0


	//   ....[14]....
        /*00bc*/ 	.word	0x000115a0


	//   ....[15]....
        /*00c0*/ 	.word	0x000115d0


	//   ....[16]....
        /*00c4*/ 	.word	0x000115f0


	//   ....[17]....
        /*00c8*/ 	.word	0x00011690


	//   ....[18]....
        /*00cc*/ 	.word	0x000116e0


	//   ....[19]....
        /*00d0*/ 	.word	0x00011780


	//   ....[20]....
        /*00d4*/ 	.word	0x000117a0


	//----- nvinfo : EIATTR_VRC_CTA_INIT_COUNT
	.align		4
.L_1178:
        /*00d8*/ 	.byte	0x02, 0x4a
	.zero		1
	.zero		1


	//----- nvinfo : EIATTR_EXIT_INSTR_OFFSETS
	.align		4
        /*00dc*/ 	.byte	0x04, 0x1c
        /*00de*/ 	.short	(.L_1180 - .L_1179)


	//   ....[0]....
.L_1179:
        /*00e0*/ 	.word	0x00000240


	//   ....[1]....
        /*00e4*/ 	.word	0x00012280


	//----- nvinfo : EIATTR_MAX_THREADS
	.align		4
.L_1180:
        /*00e8*/ 	.byte	0x04, 0x05
        /*00ea*/ 	.short	(.L_1182 - .L_1181)
.L_1181:
        /*00ec*/ 	.word	0x00000100
        /*00f0*/ 	.word	0x00000001
        /*00f4*/ 	.word	0x00000001


	//----- nvinfo : EIATTR_CRS_STACK_SIZE
	.align		4
.L_1182:
        /*00f8*/ 	.byte	0x04, 0x1e
        /*00fa*/ 	.short	(.L_1184 - .L_1183)
.L_1183:
        /*00fc*/ 	.word	0x00000000


	//----- nvinfo : EIATTR_CBANK_PARAM_SIZE
	.align		4
.L_1184:
        /*0100*/ 	.byte	0x03, 0x19
        /*0102*/ 	.short	0x00e8


	//----- nvinfo : EIATTR_PARAM_CBANK
	.align		4
        /*0104*/ 	.byte	0x04, 0x0a
        /*0106*/ 	.short	(.L_1186 - .L_1185)
	.align		4
.L_1185:
        /*0108*/ 	.word	index@(.nv.constant0._ZN10layer_norm13ln_fwd_kernelINS_13Kernel_traitsI13__nv_bfloat16S2_S2_S2_fjLj6144ELj1ELj1ELj8ELj16ENS_18Kernel_traits_baseILj6144ES2_S2_S2_S2_fjLj256EEEEELb1ELb0ELb1ELb1EEEvNS_9FwdParamsE)
        /*010c*/ 	.short	0x0380
        /*010e*/ 	.short	0x00e8


	//----- nvinfo : EIATTR_SW_WAR
	.align		4
.L_1186:
        /*0110*/ 	.byte	0x04, 0x36
        /*0112*/ 	.short	(.L_1188 - .L_1187)
.L_1187:
        /*0114*/ 	.word	0x00000008
.L_1188:


//--------------------- .nv.info._ZN10layer_norm13ln_fwd_kernelINS_13Kernel_traitsI13__nv_bfloat16S2_S2_S2_fjLj6144ELj1ELj1ELj8ELj16ENS_18Kernel_traits_baseILj6144ES2_S2_S2_S2_fjLj256EEEEELb1ELb1ELb0ELb0EEEvNS_9FwdParamsE --------------------------
	.section	.nv.info._ZN10layer_norm13ln_fwd_kernelINS_13Kernel_traitsI13__nv_bfloat16S2_S2_S2_fjLj6144ELj1ELj1ELj8ELj16ENS_18Kernel_traits_baseILj6144ES2_S2_S2_S2_fjLj256EEEEELb1ELb1ELb0ELb0EEEvNS_9FwdParamsE,"",@"SHT_CUDA_INFO"
	.sectionflags	@""
	.align	4


	//----- nvinfo : EIATTR_CUDA_API_VERSION
	.align		4
        /*0000*/ 	.byte	0x04, 0x37
        /*0002*/ 	.short	(.L_1190 - .L_1189)
.L_1189:
        /*0004*/ 	.word	0x00000082


	//----- nvinfo : EIATTR_KPARAM_INFO
	.align		4
.L_1190:
        /*0008*/ 	.byte	0x04, 0x17
        /*000a*/ 	.short	(.L_1192 - .L_1191)
.L_1191:
        /*000c*/ 	.word	0x00000000
        /*0010*/ 	.short	0x0000
        /*0012*/ 	.short	0x0000
        /*0014*/ 	.byte	0x00, 0xf0, 0xa1, 0x03


	//----- nvinfo : EIATTR_SPARSE_MMA_MASK
	.align		4
.L_1192:
        /*0018*/ 	.byte	0x03, 0x50
        /*001a*/ 	.short	0x0000


	//----- nvinfo : EIATTR_MAXREG_COUNT
	.align		4
        /*001c*/ 	.byte	0x03, 0x1b
        /*001e*/ 	.short	0x00ff


	//----- nvinfo : EIATTR_NUM_BARRIERS
	.align		4
        /*0020*/ 	.byte	0x02, 0x4c
        /*0022*/ 	.byte	0x01
	.zero		1


	//----- nvinfo : EIATTR_MERCURY_ISA_VERSION
	.align		4
        /*0024*/ 	.byte	0x03, 0x5f
        /*0026*/ 	.short	0x0101


	//----- nvinfo : EIATTR_COOP_GROUP_MASK_REGIDS
	.align		4
        /*0028*/ 	.byte	0x04, 0x29
        /*002a*/ 	.short	(.L_1194 - .L_1193)


	//   ....[0]....
.L_1193:
        /*002c*/ 	.word	0xffffffff


	//   ....[1]....
        /*0030*/ 	.word	0xffffffff


	//   ....[2]....
        /*0034*/ 	.word	0xffffffff


	//   ....[3]....
        /*0038*/ 	.word	0xffffffff


	//   ....[4]....
        /*003c*/ 	.word	0xffffffff


	//   ....[5]....
        /*0040*/ 	.word	0xffffffff


	//   ....[6]....
        /*0044*/ 	.word	0xffffffff


	//   ....[7]....
        /*0048*/ 	.word	0xffffffff


	//   ....[8]....
        /*004c*/ 	.word	0xffffffff


	//   ....[9]....
        /*0050*/ 	.word	0xffffffff


	//   ....[10]....
        /*0054*/ 	.word	0xffffffff


	//   ....[11]....
        /*0058*/ 	.word	0xffffffff


	//   ....[12]....
        /*005c*/ 	.word	0xffffffff


	//   ....[13]....
        /*0060*/ 	.word	0xffffffff


	//   ....[14]....
        /*0064*/ 	.word	0xffffffff


	//   ....[15]....
        /*0068*/ 	.word	0xffffffff


	//   ....[16]....
        /*006c*/ 	.word	0xffffffff


	//   ....[17]....
        /*0070*/ 	.word	0xffffffff


	//   ....[18]....
        /*0074*/ 	.word	0xffffffff


	//   ....[19]....
        /*0078*/ 	.word	0xffffffff


	//   ....[20]....
        /*007c*/ 	.word	0xffffffff


	//----- nvinfo : EIATTR_COOP_GROUP_INSTR_OFFSETS
	.align		4
.L_1194:
        /*0080*/ 	.byte	0x04, 0x28
        /*0082*/ 	.short	(.L_1196 - .L_1195)


	//   ....[0]....
.L_1195:
        /*0084*/ 	.word	0x00014ac0


	//   ....[1]....
        /*0088*/ 	.word	0x00014ae0


	//   ....[2]....
        /*008c*/ 	.word	0x00014b00


	//   ....[3]....
        /*0090*/ 	.word	0x00014b20


	//   ....[4]....
        /*0094*/ 	.word	0x00014b40


	//   ....[5]....
        /*0098*/ 	.word	0x00014e80


	//   ....[6]....
        /*009c*/ 	.word	0x00014ea0


	//   ....[7]....
        /*00a0*/ 	.word	0x00014ec0


	//   ....[8]....
        /*00a4*/ 	.word	0x00014ef0


	//   ....[9]....
        /*00a8*/ 	.word	0x00014f20


	//   ....[10]....
        /*00ac*/ 	.word	0x000150a0


	//   ....[11]....
        /*00b0*/ 	.word	0x000150e0


	//   ....[12]....
        /*00b4*/ 	.word	0x000150f0


	//   ....[13]....
        /*00b8*/ 	.word	0x00015130


	//   ....[14]....
        /*00bc*/ 	.word	0x00015210


	//   ....[15]....
        /*00c0*/ 	.word	0x00015230


	//   ....[16]....
        /*00c4*/ 	.word	0x00015250


	//   ....[17]....
        /*00c8*/ 	.word	0x000152e0


	//   ....[18]....
        /*00cc*/ 	.word	0x00015340


	//   ....[19]....
        /*00d0*/ 	.word	0x000153e0


	//   ....[20]....
        /*00d4*/ 	.word	0x00015400


	//----- nvinfo : EIATTR_VRC_CTA_INIT_COUNT
	.align		4
.L_1196:
        /*00d8*/ 	.byte	0x02, 0x4a
	.zero		1
	.zero		1


	//----- nvinfo : EIATTR_EXIT_INSTR_OFFSETS
	.align		4
        /*00dc*/ 	.byte	0x04, 0x1c
        /*00de*/ 	.short	(.L_1198 - .L_1197)


	//   ....[0]....
.L_1197:
        /*00e0*/ 	.word	0x00000700


	//   ....[1]....
        /*00e4*/ 	.word	0x00015eb0


	//----- nvinfo : EIATTR_INDIRECT_BRANCH_TARGETS
	.align		4
.L_1198:
        /*00e8*/ 	.byte	0x04, 0x34
        /*00ea*/ 	.short	(.L_1200 - .L_1199)


	//   ....[0]....
.L_1199:
        /*00ec*/ 	.word	.L_x_20751@srel
        /*00f0*/ 	.short	0x0
        /*00f2*/ 	.short	0x0
        /*00f4*/ 	.word	0x3
        /*00f8*/ 	.word	.L_x_20752@srel
        /*00fc*/ 	.word	.L_x_20753@srel
        /*0100*/ 	.word	.L_x_20754@srel


	//----- nvinfo : EIATTR_MAX_THREADS
	.align		4
.L_1200:
        /*0104*/ 	.byte	0x04, 0x05
        /*0106*/ 	.short	(.L_1202 - .L_1201)
.L_1201:
        /*0108*/ 	.word	0x00000100
        /*010c*/ 	.word	0x00000001
        /*0110*/ 	.word	0x00000001


	//----- nvinfo : EIATTR_CRS_STACK_SIZE
	.align		4
.L_1202:
        /*0114*/ 	.byte	0x04, 0x1e
        /*0116*/ 	.short	(.L_1204 - .L_1203)
.L_1203:
        /*0118*/ 	.word	0x00000000


	//----- nvinfo : EIATTR_CBANK_PARAM_SIZE
	.align		4
.L_1204:
        /*011c*/ 	.byte	0x03, 0x19
        /*011e*/ 	.short	0x00e8


	//----- nvinfo : EIATTR_PARAM_CBANK
	.align		4
        /*0120*/ 	.byte	0x04, 0x0a
        /*0122*/ 	.short	(.L_1206 - .L_1205)
	.align		4
.L_1205:
        /*0124*/ 	.word	index@(.nv.constant0._ZN10layer_norm13ln_fwd_kernelINS_13Kernel_traitsI13__nv_bfloat16S2_S2_S2_fjLj6144ELj1ELj1ELj8ELj16ENS_18Kernel_traits_baseILj6144ES2_S2_S2_S2_fjLj256EEEEELb1ELb1ELb0ELb0EEEvNS_9FwdParamsE)
        /*0128*/ 	.short	0x0380
        /*012a*/ 	.short	0x00e8


	//----- nvinfo : EIATTR_SW_WAR
	.align		4
.L_1206:
        /*012c*/ 	.byte	0x04, 0x36
        /*012e*/ 	.short	(.L_1208 - .L_1207)
.L_1207:
        /*0130*/ 	.word	0x00000008
.L_1208:


//--------------------- .nv.info._ZN10layer_norm13ln_fwd_kernelINS_13Kernel_traitsI13__nv_bfloat16S2_S2_S2_fjLj6144ELj1ELj1ELj8ELj16ENS_18Kernel_traits_baseILj6144ES2_S2_S2_S2_fjLj256EEEEELb1ELb1ELb0ELb1EEEvNS_9FwdParamsE --------------------------
	.section	.nv.info._ZN10layer_norm13ln_fwd_kernelINS_13Kernel_traitsI13__nv_bfloat16S2_S2_S2_fjLj6144ELj1ELj1ELj8ELj16ENS_18Kernel_traits_baseILj6144ES2_S2_S2_S2_fjLj256EEEEELb1ELb1ELb0ELb1EEEvNS_9FwdParamsE,"",@"SHT_CUDA_INFO"
	.sectionflags	@""
	.align	4


	//----- nvinfo : EIATTR_CUDA_API_VERSION
	.align		4
        /*0000*/ 	.byte	0x04, 0x37
        /*0002*/ 	.short	(.L_1210 - .L_1209)
.L_1209:
        /*0004*/ 	.word	0x00000082


	//----- nvinfo : EIATTR_KPARAM_INFO
	.align		4
.L_1210:
        /*0008*/ 	.byte	0x04, 0x17
        /*000a*/ 	.short	(.L_1212 - .L_1211)
.L_1211:
        /*000c*/ 	.word	0x00000000
        /*0010*/ 	.short	0x0000
        /*0012*/ 	.short	0x0000
        /*0014*/ 	.byte	0x00, 0xf0, 0xa1, 0x03


	//----- nvinfo : EIATTR_SPARSE_MMA_MASK
	.align		4
.L_1212:
        /*0018*/ 	.byte	0x03, 0x50
        /*001a*/ 	.short	0x0000


	//----- nvinfo : EIATTR_MAXREG_COUNT
	.align		4
        /*001c*/ 	.byte	0x03, 0x1b
        /*001e*/ 	.short	0x00ff


	//----- nvinfo : EIATTR_NUM_BARRIERS
	.align		4
        /*0020*/ 	.byte	0x02, 0x4c
        /*0022*/ 	.byte	0x01
	.zero		1


	//----- nvinfo : EIATTR_ANNOTATIONS
	.align		4
        /*0024*/ 	.byte	0x04, 0x55
        /*0026*/ 	.short	(.L_1214 - .L_1213)


	//   ....[0]....
.L_1213:
        /*0028*/ 	.word	0x00000001
        /*002c*/ 	.byte	0x70, 0x0a, 0x00, 0x00, 0x01, 0x00, 0x00, 0x00, 0xa0, 0x0a, 0x00, 0x00, 0x01, 0x00, 0x00, 0x00
        /*003c*/ 	.byte	0xe0, 0x0a, 0x00, 0x00, 0x01, 0x00, 0x00, 0x00, 0x20, 0x0b, 0x00, 0x00, 0x01, 0x00, 0x00, 0x00
        /*004c*/ 	.byte	0x20, 0x0c, 0x00, 0x00, 0x01, 0x00, 0x00, 0x00, 0xb0, 0x14, 0x01, 0x00, 0x01, 0x00, 0x00, 0x00
        /*005c*/ 	.byte	0xf0, 0x14, 0x01, 0x00, 0x01, 0x00, 0x00, 0x00, 0xb0, 0x15, 0x01, 0x00, 0x01, 0x00, 0x00, 0x00
        /*006c*/ 	.byte	0xf0, 0x15, 0x01, 0x00, 0x01, 0x00, 0x00, 0x00, 0x00, 0x16, 0x01, 0x00


	//----- nvinfo : EIATTR_MERCURY_ISA_VERSION
	.align		4
.L_1214:
        /*0078*/ 	.byte	0x03, 0x5f
        /*007a*/ 	.short	0x0101


	//----- nvinfo : EIATTR_COOP_GROUP_MASK_REGIDS
	.align		4
        /*007c*/ 	.byte	0x04, 0x29
        /*007e*/ 	.short	(.L_1216 - .L_1215)


	//   ....[0]....
.L_1215:
        /*0080*/ 	.word	0xffffffff


	//   ....[1]....
        /*0084*/ 	.word	0xffffffff


	//   ....[2]....
        /*0088*/ 	.word	0xffffffff


	//   ....[3]....
        /*008c*/ 	.word	0xffffffff


	//   ....[4]....
        /*0090*/ 	.word	0xffffffff


	//   ....[5]....
        /*0094*/ 	.word	0xffffffff


	//   ....[6]....
        /*0098*/ 	.word	0xffffffff


	//   ....[7]....
        /*009c*/ 	.word	0xffffffff


	//   ....[8]....
        /*00a0*/ 	.word	0xffffffff


	//   ....[9]....
        /*00a4*/ 	.word	0xffffffff


	//   ....[10]....
        /*00a8*/ 	.word	0xffffffff


	//   ....[11]....
        /*00ac*/ 	.word	0xffffffff


	//   ....[12]....
        /*00b0*/ 	.word	0xffffffff


	//   ....[13]....
        /*00b4*/ 	.word	0xffffffff


	//   ....[14]....
        /*00b8*/ 	.word	0xffffffff


	//   ....[15]....
        /*00bc*/ 	.word	0xffffffff


	//   ....[16]....
        /*00c0*/ 	.word	0xffffffff


	//   ....[17]....
        /*00c4*/ 	.word	0xffffffff


	//   ....[18]....
        /*00c8*/ 	.word	0xffffffff


	//   ....[19]....
        /*00cc*/ 	.word	0xffffffff


	//   ....[20]....
        /*00d0*/ 	.word	0xffffffff


	//----- nvinfo : EIATTR_COOP_GROUP_INSTR_OFFSETS
	.align		4
.L_1216:
        /*00d4*/ 	.byte	0x04, 0x28
        /*00d6*/ 	.short	(.L_1218 - .L_1217)


	//   ....[0]....
.L_1217:
        /*00d8*/ 	.word	0x00010940


	//   ....[1]....
        /*00dc*/ 	.word	0x00010960


	//   ....[2]....
        /*00e0*/ 	.word	0x00010980


	//   ....[3]....
        /*00e4*/ 	.word	0x000109a0


	//   ....[4]....
        /*00e8*/ 	.word	0x000109c0


	//   ....[5]....
        /*00ec*/ 	.word	0x00010d20


	//   ....[6]....
        /*00f0*/ 	.word	0x00010d50


	//   ....[7]....
        /*00f4*/ 	.word	0x00010d90


	//   ....[8]....
        /*00f8*/ 	.word	0x00010e00


	//   ....[9]....
        /*00fc*/ 	.word	0x00010e40


	//   ....[10]....
        /*0100*/ 	.word	0x00011000


	//   ....[11]....
        /*0104*/ 	.word	0x00011040


	//   ....[12]....
        /*0108*/ 	.word	0x00011050


	//   ....[13]....
        /*010c*/ 	.word	0x00011090


	//   ....[14]....
        /*0110*/ 	.word	0x00011170


	//   ....[15]....
        /*0114*/ 	.word	0x00011190


	//   ....[16]....
        /*0118*/ 	.word	0x000111b0


	//   ....[17]....
        /*011c*/ 	.word	0x00011240


	//   ....[18]....
        /*0120*/ 	.word	0x000112a0


	//   ....[19]....
        /*0124*/ 	.word	0x00011350


	//   ....[20]....
        /*0128*/ 	.word	0x00011370


	//----- nvinfo : EIATTR_VRC_CTA_INIT_COUNT
	.align		4
.L_1218:
        /*012c*/ 	.byte	0x02, 0x4a
	.zero		1
	.zero		1


	//----- nvinfo : EIATTR_EXIT_INSTR_OFFSETS
	.align		4
        /*0130*/ 	.byte	0x04, 0x1c
        /*0132*/ 	.short	(.L_1220 - .L_1219)


	//   ....[0]....
.L_1219:
        /*0134*/ 	.word	0x00000240


	//   ....[1]....
        /*0138*/ 	.word	0x00011a80


	//----- nvinfo : EIATTR_INDIRECT_BRANCH_TARGETS
	.align		4
.L_1220:
        /*013c*/ 	.byte	0x04, 0x34
        /*013e*/ 	.short	(.L_1222 - .L_1221)


	//   ....[0]....
.L_1221:
        /*0140*/ 	.word	.L_x_20755@srel
        /*0144*/ 	.short	0x0
        /*0146*/ 	.short	0x0
        /*0148*/ 	.word	0x3
        /*014c*/ 	.word	.L_x_20756@srel
        /*0150*/ 	.word	.L_x_20757@srel
        /*0154*/ 	.word	.L_x_20758@srel


	//----- nvinfo : EIATTR_MAX_THREADS
	.align		4
.L_1222:
        /*0158*/ 	.byte	0x04, 0x05
        /*015a*/ 	.short	(.L_1224 - .L_1223)
.L_1223:
        /*015c*/ 	.word	0x00000100
        /*0160*/ 	.word	0x00000001
        /*0164*/ 	.word	0x00000001


	//----- nvinfo : EIATTR_CRS_STACK_SIZE
	.align		4
.L_1224:
        /*0168*/ 	.byte	0x04, 0x1e
        /*016a*/ 	.short	(.L_1226 - .L_1225)
.L_1225:
        /*016c*/ 	.word	0x00000000


	//----- nvinfo : EIATTR_CBANK_PARAM_SIZE
	.align		4
.L_1226:
        /*0170*/ 	.byte	0x03, 0x19
        /*0172*/ 	.short	0x00e8


	//----- nvinfo : EIATTR_PARAM_CBANK
	.align		4
        /*0174*/ 	.byte	0x04, 0x0a
        /*0176*/ 	.short	(.L_1228 - .L_1227)
	.align		4
.L_1227:
        /*0178*/ 	.word	index@(.nv.constant0._ZN10layer_norm13ln_fwd_kernelINS_13Kernel_traitsI13__nv_bfloat16S2_S2_S2_fjLj6144ELj1ELj1ELj8ELj16ENS_18Kernel_traits_baseILj6144ES2_S2_S2_S2_fjLj256EEEEELb1ELb1ELb0ELb1EEEvNS_9FwdParamsE)
        /*017c*/ 	.short	0x0380
        /*017e*/ 	.short	0x00e8


	//----- nvinfo : EIATTR_SW_WAR
	.align		4
.L_1228:
        /*0180*/ 	.byte	0x04, 0x36
        /*0182*/ 	.short	(.L_1230 - .L_1229)
.L_1229:
        /*0184*/ 	.word	0x00000008
.L_1230:


//--------------------- .nv.info._ZN10layer_norm13ln_fwd_kernelINS_13Kernel_traitsI13__nv_bfloat16S2_S2_S2_fjLj6144ELj1ELj1ELj8ELj16ENS_18Kernel_traits_baseILj6144ES2_S2_S2_S2_fjLj256EEEEELb1ELb1ELb1ELb0EEEvNS_9FwdParamsE --------------------------
	.section	.nv.info._ZN10layer_norm13ln_fwd_kernelINS_13Kernel_traitsI13__nv_bfloat16S2_S2_S2_fjLj6144ELj1ELj1ELj8ELj16ENS_18Kernel_traits_baseILj6144ES2_S2_S2_S2_fjLj256EEEEELb1ELb1ELb1ELb0EEEvNS_9FwdParamsE,"",@"SHT_CUDA_INFO"
	.sectionflags	@""
	.align	4


	//----- nvinfo : EIATTR_CUDA_API_VERSION
	.align		4
        /*0000*/ 	.byte	0x04, 0x37
        /*0002*/ 	.short	(.L_1232 - .L_1231)
.L_1231:
        /*0004*/ 	.word	0x00000082


	//----- nvinfo : EIATTR_KPARAM_INFO
	.align		4
.L_1232:
        /*0008*/ 	.byte	0x04, 0x17
        /*000a*/ 	.short	(.L_1234 - .L_1233)
.L_1233:
        /*000c*/ 	.word	0x00000000
        /*0010*/ 	.short	0x0000
        /*0012*/ 	.short	0x0000
        /*0014*/ 	.byte	0x00, 0xf0, 0xa1, 0x03


	//----- nvinfo : EIATTR_SPARSE_MMA_MASK
	.align		4
.L_1234:
        /*0018*/ 	.byte	0x03, 0x50
        /*001a*/ 	.short	0x0000


	//----- nvinfo : EIATTR_MAXREG_COUNT
	.align		4
        /*001c*/ 	.byte	0x03, 0x1b
        /*001e*/ 	.short	0x00ff


	//----- nvinfo : EIATTR_NUM_BARRIERS
	.align		4
        /*0020*/ 	.byte	0x02, 0x4c
        /*0022*/ 	.byte	0x01
	.zero		1


	//----- nvinfo : EIATTR_MERCURY_ISA_VERSION
	.align		4
        /*0024*/ 	.byte	0x03, 0x5f
        /*0026*/ 	.short	0x0101


	//----- nvinfo : EIATTR_COOP_GROUP_MASK_REGIDS
	.align		4
        /*0028*/ 	.byte	0x04, 0x29
        /*002a*/ 	.short	(.L_1236 - .L_1235)


	//   ....[0]....
.L_1235:
        /*002c*/ 	.word	0xffffffff


	//   ....[1]....
        /*0030*/ 	.word	0xffffffff


	//   ....[2]....
        /*0034*/ 	.word	0xffffffff


	//   ....[3]....
        /*0038*/ 	.word	0xffffffff


	//   ....[4]....
        /*003c*/ 	.word	0xffffffff


	//   ....[5]....
        /*0040*/ 	.word	0xffffffff


	//   ....[6]....
        /*0044*/ 	.word	0xffffffff


	//   ....[7]....
        /*0048*/ 	.word	0xffffffff


	//   ....[8]....
        /*004c*/ 	.word	0xffffffff


	//   ....[9]....
        /*0050*/ 	.word	0xffffffff


	//   ....[10]....
        /*0054*/ 	.word	0xffffffff


	//   ....[11]....
        /*0058*/ 	.word	0xffffffff


	//   ....[12]....
        /*005c*/ 	.word	0xffffffff


	//   ....[13]....
        /*0060*/ 	.word	0xffffffff


	//   ....[14]....
        /*0064*/ 	.word	0xffffffff


	//   ....[15]....
        /*0068*/ 	.word	0xffffffff


	//   ....[16]....
        /*006c*/ 	.word	0xffffffff


	//   ....[17]....
        /*0070*/ 	.word	0xffffffff


	//   ....[18]....
        /*0074*/ 	.word	0xffffffff


	//   ....[19]....
        /*0078*/ 	.word	0xffffffff


	//   ....[20]....
        /*007c*/ 	.word	0xffffffff


	//----- nvinfo : EIATTR_COOP_GROUP_INSTR_OFFSETS
	.align		4
.L_1236:
        /*0080*/ 	.byte	0x04, 0x28
        /*0082*/ 	.short	(.L_1238 - .L_1237)


	//   ....[0]....
.L_1237:
        /*0084*/ 	.word	0x00015e40


	//   ....[1]....
        /*0088*/ 	.word	0x00015e60


	//   ....[2]....
        /*008c*/ 	.word	0x00015e80


	//   ....[3]....
        /*0090*/ 	.word	0x00015ea0


	//   ....[4]....
        /*0094*/ 	.word	0x00015ec0


	//   ....[5]....
        /*0098*/ 	.word	0x00016230


	//   ....[6]....
        /*009c*/ 	.word	0x00016250


	//   ....[7]....
        /*00a0*/ 	.word	0x00016270


	//   ....[8]....
        /*00a4*/ 	.word	0x00016290


	//   ....[9]....
        /*00a8*/ 	.word	0x000162b0


	//   ....[10]....
        /*00ac*/ 	.word	0x00016430


	//   ....[11]....
        /*00b0*/ 	.word	0x00016460


	//   ....[12]....
        /*00b4*/ 	.word	0x00016470


	//   ....[13]....
        /*00b8*/ 	.word	0x000164b0


	//   ....[14]....
        /*00bc*/ 	.word	0x00016590


	//   ....[15]....
        /*00c0*/ 	.word	0x000165b0


	//   ....[16]....
        /*00c4*/ 	.word	0x000165d0


	//   ....[17]....
        /*00c8*/ 	.word	0x00016660


	//   ....[18]....
        /*00cc*/ 	.word	0x000166c0


	//   ....[19]....
        /*00d0*/ 	.word	0x00016760


	//   ....[20]....
        /*00d4*/ 	.word	0x00016790


	//----- nvinfo : EIATTR_VRC_CTA_INIT_COUNT
	.align		4
.L_1238:
        /*00d8*/ 	.byte	0x02, 0x4a
	.zero		1
	.zero		1


	//----- nvinfo : EIATTR_EXIT_INSTR_OFFSETS
	.align		4
        /*00dc*/ 	.byte	0x04, 0x1c
        /*00de*/ 	.short	(.L_1240 - .L_1239)


	//   ....[0]....
.L_1239:
        /*00e0*/ 	.word	0x000006f0


	//   ....[1]....
        /*00e4*/ 	.word	0x00017290


	//----- nvinfo : EIATTR_MAX_THREADS
	.align		4
.L_1240:
        /*00e8*/ 	.byte	0x04, 0x05
        /*00ea*/ 	.short	(.L_1242 - .L_1241)
.L_1241:
        /*00ec*/ 	.word	0x00000100
        /*00f0*/ 	.word	0x00000001
        /*00f4*/ 	.word	0x00000001


	//----- nvinfo : EIATTR_CRS_STACK_SIZE
	.align		4
.L_1242:
        /*00f8*/ 	.byte	0x04, 0x1e
        /*00fa*/ 	.short	(.L_1244 - .L_1243)
.L_1243:
        /*00fc*/ 	.word	0x00000000


	//----- nvinfo : EIATTR_CBANK_PARAM_SIZE
	.align		4
.L_1244:
        /*0100*/ 	.byte	0x03, 0x19
        /*0102*/ 	.short	0x00e8


	//----- nvinfo : EIATTR_PARAM_CBANK
	.align		4
        /*0104*/ 	.byte	0x04, 0x0a
        /*0106*/ 	.short	(.L_1246 - .L_1245)
	.align		4
.L_1245:
        /*0108*/ 	.word	index@(.nv.constant0._ZN10layer_norm13ln_fwd_kernelINS_13Kernel_traitsI13__nv_bfloat16S2_S2_S2_fjLj6144ELj1ELj1ELj8ELj16ENS_18Kernel_traits_baseILj6144ES2_S2_S2_S2_fjLj256EEEEELb1ELb1ELb1ELb0EEEvNS_9FwdParamsE)
        /*010c*/ 	.short	0x0380
        /*010e*/ 	.short	0x00e8


	//----- nvinfo : EIATTR_SW_WAR
	.align		4
.L_1246:
        /*0110*/ 	.byte	0x04, 0x36
        /*0112*/ 	.short	(.L_1248 - .L_1247)
.L_1247:
        /*0114*/ 	.word	0x00000008
.L_1248:


//--------------------- .nv.info._ZN10layer_norm13ln_fwd_kernelINS_13Kernel_traitsI13__nv_bfloat16S2_S2_S2_fjLj6144ELj1ELj1ELj8ELj16ENS_18Kernel_traits_baseILj6144ES2_S2_S2_S2_fjLj256EEEEELb1ELb1ELb1ELb1EEEvNS_9FwdParamsE --------------------------
	.section	.nv.info._ZN10layer_norm13ln_fwd_kernelINS_13Kernel_traitsI13__nv_bfloat16S2_S2_S2_fjLj6144ELj1ELj1ELj8ELj16ENS_18Kernel_traits_baseILj6144ES2_S2_S2_S2_fjLj256EEEEELb1ELb1ELb1ELb1EEEvNS_9FwdParamsE,"",@"SHT_CUDA_INFO"
	.sectionflags	@""
	.align	4


	//----- nvinfo : EIATTR_CUDA_API_VERSION
	.align		4
        /*0000*/ 	.byte	0x04, 0x37
        /*0002*/ 	.short	(.L_1250 - .L_1249)
.L_1249:
        /*0004*/ 	.word	0x00000082


	//----- nvinfo : EIATTR_KPARAM_INFO
	.align		4
.L_1250:
        /*0008*/ 	.byte	0x04, 0x17
        /*000a*/ 	.short	(.L_1252 - .L_1251)
.L_1251:
        /*000c*/ 	.word	0x00000000
        /*0010*/ 	.short	0x0000
        /*0012*/ 	.short	0x0000
        /*0014*/ 	.byte	0x00, 0xf0, 0xa1, 0x03


	//----- nvinfo : EIATTR_SPARSE_MMA_MASK
	.align		4
.L_1252:
        /*0018*/ 	.byte	0x03, 0x50
        /*001a*/ 	.short	0x0000


	//----- nvinfo : EIATTR_MAXREG_COUNT
	.align		4
        /*001c*/ 	.byte	0x03, 0x1b
        /*001e*/ 	.short	0x00ff


	//----- nvinfo : EIATTR_NUM_BARRIERS
	.align		4
        /*0020*/ 	.byte	0x02, 0x4c
        /*0022*/ 	.byte	0x01
	.zero		1


	//----- nvinfo : EIATTR_MERCURY_ISA_VERSION
	.align		4
        /*0024*/ 	.byte	0x03, 0x5f
        /*0026*/ 	.short	0x0101


	//----- nvinfo : EIATTR_COOP_GROUP_MASK_REGIDS
	.align		4
        /*0028*/ 	.byte	0x04, 0x29
        /*002a*/ 	.short	(.L_1254 - .L_1253)


	//   ....[0]....
.L_1253:
        /*002c*/ 	.word	0xffffffff


	//   ....[1]....
        /*0030*/ 	.word	0xffffffff


	//   ....[2]....
        /*0034*/ 	.word	0xffffffff


	//   ....[3]....
        /*0038*/ 	.word	0xffffffff


	//   ....[4]....
        /*003c*/ 	.word	0xffffffff


	//   ....[5]....
        /*0040*/ 	.word	0xffffffff


	//   ....[6]....
        /*0044*/ 	.word	0xffffffff


	//   ....[7]....
        /*0048*/ 	.word	0xffffffff


	//   ....[8]....
        /*004c*/ 	.word	0xffffffff


	//   ....[9]....
        /*0050*/ 	.word	0xffffffff


	//   ....[10]....
        /*0054*/ 	.word	0xffffffff


	//   ....[11]....
        /*0058*/ 	.word	0xffffffff


	//   ....[12]....
        /*005c*/ 	.word	0xffffffff


	//   ....[13]....
        /*0060*/ 	.word	0xffffffff


	//   ....[14]....
        /*0064*/ 	.word	0xffffffff


	//   ....[15]....
        /*0068*/ 	.word	0xffffffff


	//   ....[16]....
        /*006c*/ 	.word	0xffffffff


	//   ....[17]....
        /*0070*/ 	.word	0xffffffff


	//   ....[18]....
        /*0074*/ 	.word	0xffffffff


	//   ....[19]....
        /*0078*/ 	.word	0xffffffff


	//   ....[20]....
        /*007c*/ 	.word	0xffffffff


	//----- nvinfo : EIATTR_COOP_GROUP_INSTR_OFFSETS
	.align		4
.L_1254:
        /*0080*/ 	.byte	0x04, 0x28
        /*0082*/ 	.short	(.L_1256 - .L_1255)


	//   ....[0]....
.L_1255:
        /*0084*/ 	.word	0x00013b50


	//   ....[1]....
        /*0088*/ 	.word	0x00013ba0


	//   ....[2]....
        /*008c*/ 	.word	0x00013be0


	//   ....[3]....
        /*0090*/ 	.word	0x00013c00


	//   ....[4]....
        /*0094*/ 	.word	0x00013c20


	//   ....[5]....
        /*0098*/ 	.word	0x00013f50


	//   ....[6]....
        /*009c*/ 	.word	0x00013f70


	//   ....[7]....
        /*00a0*/ 	.word	0x00013f90


	//   ....[8]....
        /*00a4*/ 	.word	0x00013fb0


	//   ....[9]....
        /*00a8*/ 	.word	0x00013fd0


	//   ....[10]....
        /*00ac*/ 	.word	0x00014150


	//   ....[11]....
        /*00b0*/ 	.word	0x00014180


	//   ....[12]....
        /*00b4*/ 	.word	0x00014190


	//   ....[13]....
        /*00b8*/ 	.word	0x000141d0


	//   ....[14]....
        /*00bc*/ 	.word	0x000142b0


	//   ....[15]....
        /*00c0*/ 	.word	0x000142d0


	//   ....[16]....
        /*00c4*/ 	.word	0x000142f0


	//   ....[17]....
        /*00c8*/ 	.word	0x00014390


	//   ....[18]....
        /*00cc*/ 	.word	0x000143e0


	//   ....[19]....
        /*00d0*/ 	.word	0x00014480


	//   ....[20]....
        /*00d4*/ 	.word	0x000144b0


	//----- nvinfo : EIATTR_VRC_CTA_INIT_COUNT
	.align		4
.L_1256:
        /*00d8*/ 	.byte	0x02, 0x4a
	.zero		1
	.zero		1


	//----- nvinfo : EIATTR_EXIT_INSTR_OFFSETS
	.align		4
        /*00dc*/ 	.byte	0x04, 0x1c
        /*00de*/ 	.short	(.L_1258 - .L_1257)


	//   ....[0]....
.L_1257:
        /*00e0*/ 	.word	0x00000250


	//   ....[1]....
        /*00e4*/ 	.word	0x00014f00


	//----- nvinfo : EIATTR_MAX_THREADS
	.align		4
.L_1258:
        /*00e8*/ 	.byte	0x04, 0x05
        /*00ea*/ 	.short	(.L_1260 - .L_1259)
.L_1259:
        /*00ec*/ 	.word	0x00000100
        /*00f0*/ 	.word	0x00000001
        /*00f4*/ 	.word	0x00000001


	//----- nvinfo : EIATTR_CRS_STACK_SIZE
	.align		4
.L_1260:
        /*00f8*/ 	.byte	0x04, 0x1e
        /*00fa*/ 	.short	(.L_1262 - .L_1261)
.L_1261:
        /*00fc*/ 	.word	0x00000000


	//----- nvinfo : EIATTR_CBANK_PARAM_SIZE
	.align		4
.L_1262:
        /*0100*/ 	.byte	0x03, 0x19
        /*0102*/ 	.short	0x00e8


	//----- nvinfo : EIATTR_PARAM_CBANK
	.align		4
        /*0104*/ 	.byte	0x04, 0x0a
        /*0106*/ 	.short	(.L_1264 - .L_1263)
	.align		4
.L_1263:
        /*0108*/ 	.word	index@(.nv.constant0._ZN10layer_norm13ln_fwd_kernelINS_13Kernel_traitsI13__nv_bfloat16S2_S2_S2_fjLj6144ELj1ELj1ELj8ELj16ENS_18Kernel_traits_baseILj6144ES2_S2_S2_S2_fjLj256EEEEELb1ELb1ELb1ELb1EEEvNS_9FwdParamsE)
        /*010c*/ 	.short	0x0380
        /*010e*/ 	.short	0x00e8


	//----- nvinfo : EIATTR_SW_WAR
	.align		4
.L_1264:
        /*0110*/ 	.byte	0x04, 0x36
        /*0112*/ 	.short	(.L_1266 - .L_1265)
.L_1265:
        /*0114*/ 	.word	0x00000008
.L_1266:


//--------------------- .nv.info._ZN10layer_norm13ln_fwd_kernelINS_13Kernel_traitsI6__halfS2_S2_S2_fjLj6144ELj1ELj1ELj8ELj16ENS_18Kernel_traits_baseILj6144ES2_S2_S2_S2_fjLj256EEEEELb0ELb0ELb0ELb0EEEvNS_9FwdParamsE --------------------------
	.section	.nv.info._ZN10layer_norm13ln_fwd_kernelINS_13Kernel_traitsI6__halfS2_S2_S2_fjLj6144ELj1ELj1ELj8ELj16ENS_18Kernel_traits_baseILj6144ES2_S2_S2_S2_fjLj256EEEEELb0ELb0ELb0ELb0EEEvNS_9FwdParamsE,"",@"SHT_CUDA_INFO"
	.sectionflags	@""
	.align	4


	//----- nvinfo : EIATTR_CUDA_API_VERSION
	.align		4
        /*0000*/ 	.byte	0x04, 0x37
        /*0002*/ 	.short	(.L_1268 - .L_1267)
.L_1267:
        /*0004*/ 	.word	0x00000082


	//----- nvinfo : EIATTR_KPARAM_INFO
	.align		4
.L_1268:
        /*0008*/ 	.byte	0x04, 0x17
        /*000a*/ 	.short	(.L_1270 - .L_1269)
.L_1269:
        /*000c*/ 	.word	0x00000000
        /*0010*/ 	.short	0x0000
        /*0012*/ 	.short	0x0000
        /*0014*/ 	.byte	0x00, 0xf0, 0xa1, 0x03


	//----- nvinfo : EIATTR_SPARSE_MMA_MASK
	.align		4
.L_1270:
        /*0018*/ 	.byte	0x03, 0x50
        /*001a*/ 	.short	0x0000


	//----- nvinfo : EIATTR_MAXREG_COUNT
	.align		4
        /*001c*/ 	.byte	0x03, 0x1b
        /*001e*/ 	.short	0x00ff


	//----- nvinfo : EIATTR_NUM_BARRIERS
	.align		4
        /*0020*/ 	.byte	0x02, 0x4c
        /*0022*/ 	.byte	0x01
	.zero		1


	//----- nvinfo : EIATTR_MERCURY_ISA_VERSION
	.align		4
        /*0024*/ 	.byte	0x03, 0x5f
        /*0026*/ 	.short	0x0101


	//----- nvinfo : EIATTR_COOP_GROUP_MASK_REGIDS
	.align		4
        /*0028*/ 	.byte	0x04, 0x29
        /*002a*/ 	.short	(.L_1272 - .L_1271)


	//   ....[0]....
.L_1271:
        /*002c*/ 	.word	0xffffffff


	//   ....[1]....
        /*0030*/ 	.word	0xffffffff


	//   ....[2]....
        /*0034*/ 	.word	0xffffffff


	//   ....[3]....
        /*0038*/ 	.word	0xffffffff


	//   ....[4]....
        /*003c*/ 	.word	0xffffffff


	//   ....[5]....
        /*0040*/ 	.word	0xffffffff


	//   ....[6]....
        /*0044*/ 	.word	0xffffffff


	//   ....[7]....
        /*0048*/ 	.word	0xffffffff


	//   ....[8]....
        /*004c*/ 	.word	0xffffffff


	//   ....[9]....
        /*0050*/ 	.word	0xffffffff


	//   ....[10]....
        /*0054*/ 	.word	0xffffffff


	//   ....[11]....
        /*0058*/ 	.word	0xffffffff


	//   ....[12]....
        /*005c*/ 	.word	0xffffffff


	//   ....[13]....
        /*0060*/ 	.word	0xffffffff


	//   ....[14]....
        /*0064*/ 	.word	0xffffffff


	//   ....[15]....
        /*0068*/ 	.word	0xffffffff


	//   ....[16]....
        /*006c*/ 	.word	0xffffffff


	//   ....[17]....
        /*0070*/ 	.word	0xffffffff


	//   ....[18]....
        /*0074*/ 	.word	0xffffffff


	//   ....[19]....
        /*0078*/ 	.word	0xffffffff


	//   ....[20]....
        /*007c*/ 	.word	0xffffffff


	//----- nvinfo : EIATTR_COOP_GROUP_INSTR_OFFSETS
	.align		4
.L_1272:
        /*0080*/ 	.byte	0x04, 0x28
        /*0082*/ 	.short	(.L_1274 - .L_1273)


	//   ....[0]....
.L_1273:
        /*0084*/ 	.word	0x00001860


	//   ....[1]....
        /*0088*/ 	.word	0x00001880


	//   ....[2]....
        /*008c*/ 	.word	0x000018a0


	//   ....[3]....
        /*0090*/ 	.word	0x000018c0


	//   ....[4]....
        /*0094*/ 	.word	0x000018f0


	//   ....[5]....
        /*0098*/ 	.word	0x00001c50


	//   ....[6]....
        /*009c*/ 	.word	0x00001c70


	//   ....[7]....
        /*00a0*/ 	.word	0x00001c90


	//   ....[8]....
        /*00a4*/ 	.word	0x00001cb0


	//   ....[9]....
        /*00a8*/ 	.word	0x00001cd0


	//   ....[10]....
        /*00ac*/ 	.word	0x00001e60


	//   ....[11]....
        /*00b0*/ 	.word	0x00001ea0


	//   ....[12]....
        /*00b4*/ 	.word	0x00001f50


	//   ....[13]....
        /*00b8*/ 	.word	0x00001f80


	//   ....[14]....
        /*00bc*/ 	.word	0x00001fb0


	//   ....[15]....
        /*00c0*/ 	.word	0x00002040


	//   ....[16]....
        /*00c4*/ 	.word	0x00002090


	//   ....[17]....
        /*00c8*/ 	.word	0x000020b0


	//   ....[18]....
        /*00cc*/ 	.word	0x00002150


	//   ....[19]....
        /*00d0*/ 	.word	0x000021a0


	//   ....[20]....
        /*00d4*/ 	.word	0x000021d0


	//----- nvinfo : EIATTR_VRC_CTA_INIT_COUNT
	.align		4
.L_1274:
        /*00d8*/ 	.byte	0x02, 0x4a
	.zero		1
	.zero		1


	//----- nvinfo : EIATTR_EXIT_INSTR_OFFSETS
	.align		4
        /*00dc*/ 	.byte	0x04, 0x1c
        /*00de*/ 	.short	(.L_1276 - .L_1275)


	//   ....[0]....
.L_1275:
        /*00e0*/ 	.word	0x00000460


	//   ....[1]....
        /*00e4*/ 	.word	0x00002c50


	//----- nvinfo : EIATTR_MAX_THREADS
	.align		4
.L_1276:
        /*00e8*/ 	.byte	0x04, 0x05
        /*00ea*/ 	.short	(.L_1278 - .L_1277)
.L_1277:
        /*00ec*/ 	.word	0x00000100
        /*00f0*/ 	.word	0x00000001
        /*00f4*/ 	.word	0x00000001


	//----- nvinfo : EIATTR_CRS_STACK_SIZE
	.align		4
.L_1278:
        /*00f8*/ 	.byte	0x04, 0x1e
        /*00fa*/ 	.short	(.L_1280 - .L_1279)
.L_1279:
        /*00fc*/ 	.word	0x00000000


	//----- nvinfo : EIATTR_CBANK_PARAM_SIZE
	.align		4
.L_1280:
        /*0100*/ 	.byte	0x03, 0x19
        /*0102*/ 	.short	0x00e8


	//----- nvinfo : EIATTR_PARAM_CBANK
	.align		4
        /*0104*/ 	.byte	0x04, 0x0a
        /*0106*/ 	.short	(.L_1282 - .L_1281)
	.align		4
.L_1281:
        /*0108*/ 	.word	index@(.nv.constant0._ZN10layer_norm13ln_fwd_kernelINS_13Kernel_traitsI6__halfS2_S2_S2_fjLj6144ELj1ELj1ELj8ELj16ENS_18Kernel_traits_baseILj6144ES2_S2_S2_S2_fjLj256EEEEELb0ELb0ELb0ELb0EEEvNS_9FwdParamsE)
        /*010c*/ 	.short	0x0380
        /*010e*/ 	.short	0x00e8


	//----- nvinfo : EIATTR_SW_WAR
	.align		4
.L_1282:
        /*0110*/ 	.byte	0x04, 0x36
        /*0112*/ 	.short	(.L_1284 - .L_1283)
.L_1283:
        /*0114*/ 	.word	0x00000008
.L_1284:


//--------------------- .nv.info._ZN10layer_norm13ln_fwd_kernelINS_13Kernel_traitsI6__halfS2_S2_S2_fjLj6144ELj1ELj1ELj8ELj16ENS_18Kernel_traits_baseILj6144ES2_S2_S2_S2_fjLj256EEEEELb0ELb0ELb0ELb1EEEvNS_9FwdParamsE --------------------------
	.section	.nv.info._ZN10layer_norm13ln_fwd_kernelINS_13Kernel_traitsI6__halfS2_S2_S2_fjLj6144ELj1ELj1ELj8ELj16ENS_18Kernel_traits_baseILj6144ES2_S2_S2_S2_fjLj256EEEEELb0ELb0ELb0ELb1EEEvNS_9FwdParamsE,"",@"SHT_CUDA_INFO"
	.sectionflags	@""
	.align	4


	//----- nvinfo : EIATTR_CUDA_API_VERSION
	.align		4
        /*0000*/ 	.byte	0x04, 0x37
        /*0002*/ 	.short	(.L_1286 - .L_1285)
.L_1285:
        /*0004*/ 	.word	0x00000082


	//----- nvinfo : EIATTR_KPARAM_INFO
	.align		4
.L_1286:
        /*0008*/ 	.byte	0x04, 0x17
        /*000a*/ 	.short	(.L_1288 - .L_1287)
.L_1287:
        /*000c*/ 	.word	0x00000000
        /*0010*/ 	.short	0x0000
        /*0012*/ 	.short	0x0000
        /*0014*/ 	.byte	0x00, 0xf0, 0xa1, 0x03


	//----- nvinfo : EIATTR_SPARSE_MMA_MASK
	.align		4
.L_1288:
        /*0018*/ 	.byte	0x03, 0x50
        /*001a*/ 	.short	0x0000


	//----- nvinfo : EIATTR_MAXREG_COUNT
	.align		4
        /*001c*/ 	.byte	0x03, 0x1b
        /*001e*/ 	.short	0x00ff


	//----- nvinfo : EIATTR_NUM_BARRIERS
	.align		4
        /*0020*/ 	.byte	0x02, 0x4c
        /*0022*/ 	.byte	0x01
	.zero		1


	//----- nvinfo : EIATTR_MERCURY_ISA_VERSION
	.align		4
        /*0024*/ 	.byte	0x03, 0x5f
        /*0026*/ 	.short	0x0101


	//----- nvinfo : EIATTR_COOP_GROUP_MASK_REGIDS
	.align		4
        /*0028*/ 	.byte	0x04, 0x29
        /*002a*/ 	.short	(.L_1290 - .L_1289)


	//   ....[0]....
.L_1289:
        /*002c*/ 	.word	0xffffffff


	//   ....[1]....
        /*0030*/ 	.word	0xffffffff


	//   ....[2]....
        /*0034*/ 	.word	0xffffffff


	//   ....[3]....
        /*0038*/ 	.word	0xffffffff


	//   ....[4]....
        /*003c*/ 	.word	0xffffffff


	//   ....[5]....
        /*0040*/ 	.word	0xffffffff


	//   ....[6]....
        /*0044*/ 	.word	0xffffffff


	//   ....[7]....
        /*0048*/ 	.word	0xffffffff


	//   ....[8]....
        /*004c*/ 	.word	0xffffffff


	//   ....[9]....
        /*0050*/ 	.word	0xffffffff


	//   ....[10]....
        /*0054*/ 	.word	0xffffffff


	//   ....[11]....
        /*0058*/ 	.word	0xffffffff


	//   ....[12]....
        /*005c*/ 	.word	0xffffffff


	//   ....[13]....
        /*0060*/ 	.word	0xffffffff


	//   ....[14]....
        /*0064*/ 	.word	0xffffffff


	//   ....[15]....
        /*0068*/ 	.word	0xffffffff


	//   ....[16]....
        /*006c*/ 	.word	0xffffffff


	//   ....[17]....
        /*0070*/ 	.word	0xffffffff


	//   ....[18]....
        /*0074*/ 	.word	0xffffffff


	//   ....[19]....
        /*0078*/ 	.word	0xffffffff


	//   ....[20]....
        /*007c*/ 	.word	0xffffffff


	//----- nvinfo : EIATTR_COOP_GROUP_INSTR_OFFSETS
	.align		4
.L_1290:
        /*0080*/ 	.byte	0x04, 0x28
        /*0082*/ 	.short	(.L_1292 - .L_1291)


	//   ....[0]....
.L_1291:
        /*0084*/ 	.word	0x00001800


	//   ....[1]....
        /*0088*/ 	.word	0x00001820


	//   ....[2]....
        /*008c*/ 	.word	0x00001840


	//   ....[3]....
        /*0090*/ 	.word	0x00001860


	//   ....[4]....
        /*0094*/ 	.word	0x00001880


	//   ....[5]....
        /*0098*/ 	.word	0x00001bb0


	//   ....[6]....
        /*009c*/ 	.word	0x00001bd0


	//   ....[7]....
        /*00a0*/ 	.word	0x00001bf0


	//   ....[8]....
        /*00a4*/ 	.word	0x00001c20


	//   ....[9]....
        /*00a8*/ 	.word	0x00001c60


	//   ....[10]....
        /*00ac*/ 	.word	0x00001e10


	//   ....[11]....
        /*00b0*/ 	.word	0x00001e50


	//   ....[12]....
        /*00b4*/ 	.word	0x00001f00


	//   ....[13]....
        /*00b8*/ 	.word	0x00001f30


	//   ....[14]....
        /*00bc*/ 	.word	0x00001f50


	//   ....[15]....
        /*00c0*/ 	.word	0x00002000


	//   ....[16]....
        /*00c4*/ 	.word	0x00002020


	//   ....[17]....
        /*00c8*/ 	.word	0x00002040


	//   ....[18]....
        /*00cc*/ 	.word	0x000020a0


	//   ....[19]....
        /*00d0*/ 	.word	0x00002160


	//   ....[20]....
        /*00d4*/ 	.word	0x00002170


	//----- nvinfo : EIATTR_VRC_CTA_INIT_COUNT
	.align		4
.L_1292:
        /*00d8*/ 	.byte	0x02, 0x4a
	.zero		1
	.zero		1


	//----- nvinfo : EIATTR_EXIT_INSTR_OFFSETS
	.align		4
        /*00dc*/ 	.byte	0x04, 0x1c
        /*00de*/ 	.short	(.L_1294 - .L_1293)


	//   ....[0]....
.L_1293:
        /*00e0*/ 	.word	0x000002d0


	//   ....[1]....
        /*00e4*/ 	.word	0x00002830


	//----- nvinfo : EIATTR_MAX_THREADS
	.align		4
.L_1294:
        /*00e8*/ 	.byte	0x04, 0x05
        /*00ea*/ 	.short	(.L_1296 - .L_1295)
.L_1295:
        /*00ec*/ 	.word	0x00000100
        /*00f0*/ 	.word	0x00000001
        /*00f4*/ 	.word	0x00000001


	//----- nvinfo : EIATTR_CRS_STACK_SIZE
	.align		4
.L_1296:
        /*00f8*/ 	.byte	0x04, 0x1e
        /*00fa*/ 	.short	(.L_1298 - .L_1297)
.L_1297:
        /*00fc*/ 	.word	0x00000000


	//----- nvinfo : EIATTR_CBANK_PARAM_SIZE
	.align		4
.L_1298:
        /*0100*/ 	.byte	0x03, 0x19
        /*0102*/ 	.short	0x00e8


	//----- nvinfo : EIATTR_PARAM_CBANK
	.align		4
        /*0104*/ 	.byte	0x04, 0x0a
        /*0106*/ 	.short	(.L_1300 - .L_1299)
	.align		4
.L_1299:
        /*0108*/ 	.word	index@(.nv.constant0._ZN10layer_norm13ln_fwd_kernelINS_13Kernel_traitsI6__halfS2_S2_S2_fjLj6144ELj1ELj1ELj8ELj16ENS_18Kernel_traits_baseILj6144ES2_S2_S2_S2_fjLj256EEEEELb0ELb0ELb0ELb1EEEvNS_9FwdParamsE)
        /*010c*/ 	.short	0x0380
        /*010e*/ 	.short	0x00e8


	//----- nvinfo : EIATTR_SW_WAR
	.align		4
.L_1300:
        /*0110*/ 	.byte	0x04, 0x36
        /*0112*/ 	.short	(.L_1302 - .L_1301)
.L_1301:
        /*0114*/ 	.word	0x00000008
.L_1302:


//--------------------- .nv.info._ZN10layer_norm13ln_fwd_kernelINS_13Kernel_traitsI6__halfS2_S2_S2_fjLj6144ELj1ELj1ELj8ELj16ENS_18Kernel_traits_baseILj6144ES2_S2_S2_S2_fjLj256EEEEELb0ELb0ELb1ELb0EEEvNS_9FwdParamsE --------------------------
	.section	.nv.info._ZN10layer_norm13ln_fwd_kernelINS_13Kernel_traitsI6__halfS2_S2_S2_fjLj6144ELj1ELj1ELj8ELj16ENS_18Kernel_traits_baseILj6144ES2_S2_S2_S2_fjLj256EEEEELb0ELb0ELb1ELb0EEEvNS_9FwdParamsE,"",@"SHT_CUDA_INFO"
	.sectionflags	@""
	.align	4


	//----- nvinfo : EIATTR_CUDA_API_VERSION
	.align		4
        /*0000*/ 	.byte	0x04, 0x37
        /*0002*/ 	.short	(.L_1304 - .L_1303)
.L_1303:
        /*0004*/ 	.word	0x00000082


	//----- nvinfo : EIATTR_KPARAM_INFO
	.align		4
.L_1304:
        /*0008*/ 	.byte	0x04, 0x17
        /*000a*/ 	.short	(.L_1306 - .L_1305)
.L_1305:
        /*000c*/ 	.word	0x00000000
        /*0010*/ 	.short	0x0000
        /*0012*/ 	.short	0x0000
        /*0014*/ 	.byte	0x00, 0xf0, 0xa1, 0x03


	//----- nvinfo : EIATTR_SPARSE_MMA_MASK
	.align		4
.L_1306:
        /*0018*/ 	.byte	0x03, 0x50
        /*001a*/ 	.short	0x0000


	//----- nvinfo : EIATTR_MAXREG_COUNT
	.align		4
        /*001c*/ 	.byte	0x03, 0x1b
        /*001e*/ 	.short	0x00ff


	//----- nvinfo : EIATTR_NUM_BARRIERS
	.align		4
        /*0020*/ 	.byte	0x02, 0x4c
        /*0022*/ 	.byte	0x01
	.zero		1


	//----- nvinfo : EIATTR_MERCURY_ISA_VERSION
	.align		4
        /*0024*/ 	.byte	0x03, 0x5f
        /*0026*/ 	.short	0x0101


	//----- nvinfo : EIATTR_COOP_GROUP_MASK_REGIDS
	.align		4
        /*0028*/ 	.byte	0x04, 0x29
        /*002a*/ 	.short	(.L_1308 - .L_1307)


	//   ....[0]....
.L_1307:
        /*002c*/ 	.word	0xffffffff


	//   ....[1]....
        /*0030*/ 	.word	0xffffffff


	//   ....[2]....
        /*0034*/ 	.word	0xffffffff


	//   ....[3]....
        /*0038*/ 	.word	0xffffffff


	//   ....[4]....
        /*003c*/ 	.word	0xffffffff


	//   ....[5]....
        /*0040*/ 	.word	0xffffffff


	//   ....[6]....
        /*0044*/ 	.word	0xffffffff


	//   ....[7]....
        /*0048*/ 	.word	0xffffffff


	//   ....[8]....
        /*004c*/ 	.word	0xffffffff


	//   ....[9]....
        /*0050*/ 	.word	0xffffffff


	//   ....[10]....
        /*0054*/ 	.word	0xffffffff


	//   ....[11]....
        /*0058*/ 	.word	0xffffffff


	//   ....[12]....
        /*005c*/ 	.word	0xffffffff


	//   ....[13]....
        /*0060*/ 	.word	0xffffffff


	//   ....[14]....
        /*0064*/ 	.word	0xffffffff


	//   ....[15]....
        /*0068*/ 	.word	0xffffffff


	//   ....[16]....
        /*006c*/ 	.word	0xffffffff


	//   ....[17]....
        /*0070*/ 	.word	0xffffffff


	//   ....[18]....
        /*0074*/ 	.word	0xffffffff


	//   ....[19]....
        /*0078*/ 	.word	0xffffffff


	//   ....[20]....
        /*007c*/ 	.word	0xffffffff


	//----- nvinfo : EIATTR_COOP_GROUP_INSTR_OFFSETS
	.align		4
.L_1308:
        /*0080*/ 	.byte	0x04, 0x28
        /*0082*/ 	.short	(.L_1310 - .L_1309)


	//   ....[0]....
.L_1309:
        /*0084*/ 	.word	0x00001ce0


	//   ....[1]....
        /*0088*/ 	.word	0x00001d00


	//   ....[2]....
        /*008c*/ 	.word	0x00001d20


	//   ....[3]....
        /*0090*/ 	.word	0x00001d40


	//   ....[4]....
        /*0094*/ 	.word	0x00001d60


	//   ....[5]....
        /*0098*/ 	.word	0x000020e0


	//   ....[6]....
        /*009c*/ 	.word	0x00002100


	//   ....[7]....
        /*00a0*/ 	.word	0x00002120


	//   ....[8]....
        /*00a4*/ 	.word	0x00002140


	//   ....[9]....
        /*00a8*/ 	.word	0x00002160


	//   ....[10]....
        /*00ac*/ 	.word	0x000022e0


	//   ....[11]....
        /*00b0*/ 	.word	0x00002320


	//   ....[12]....
        /*00b4*/ 	.word	0x000023b0


	//   ....[13]....
        /*00b8*/ 	.word	0x000023e0


	//   ....[14]....
        /*00bc*/ 	.word	0x00002410


	//   ....[15]....
        /*00c0*/ 	.word	0x00002460


	//   ....[16]....
        /*00c4*/ 	.word	0x00002470


	//   ....[17]....
        /*00c8*/ 	.word	0x00002550


	//   ....[18]....
        /*00cc*/ 	.word	0x00002570


	//   ....[19]....
        /*00d0*/ 	.word	0x00002630


	//   ....[20]....
        /*00d4*/ 	.word	0x00002650


	//----- nvinfo : EIATTR_VRC_CTA_INIT_COUNT
	.align		4
.L_1310:
        /*00d8*/ 	.byte	0x02, 0x4a
	.zero		1
	.zero		1


	//----- nvinfo : EIATTR_EXIT_INSTR_OFFSETS
	.align		4
        /*00dc*/ 	.byte	0x04, 0x1c
        /*00de*/ 	.short	(.L_1312 - .L_1311)


	//   ....[0]....
.L_1311:
        /*00e0*/ 	.word	0x00000440


	//   ....[1]....
        /*00e4*/ 	.word	0x00003160


	//----- nvinfo : EIATTR_MAX_THREADS
	.align		4
.L_1312:
        /*00e8*/ 	.byte	0x04, 0x05
        /*00ea*/ 	.short	(.L_1314 - .L_1313)
.L_1313:
        /*00ec*/ 	.word	0x00000100
        /*00f0*/ 	.word	0x00000001
        /*00f4*/ 	.word	0x00000001


	//----- nvinfo : EIATTR_CRS_STACK_SIZE
	.align		4
.L_1314:
        /*00f8*/ 	.byte	0x04, 0x1e
        /*00fa*/ 	.short	(.L_1316 - .L_1315)
.L_1315:
        /*00fc*/ 	.word	0x00000000


	//----- nvinfo : EIATTR_CBANK_PARAM_SIZE
	.align		4
.L_1316:
        /*0100*/ 	.byte	0x03, 0x19
        /*0102*/ 	.short	0x00e8


	//----- nvinfo : EIATTR_PARAM_CBANK
	.align		4
        /*0104*/ 	.byte	0x04, 0x0a
        /*0106*/ 	.short	(.L_1318 - .L_1317)
	.align		4
.L_1317:
        /*0108*/ 	.word	index@(.nv.constant0._ZN10layer_norm13ln_fwd_kernelINS_13Kernel_traitsI6__halfS2_S2_S2_fjLj6144ELj1ELj1ELj8ELj16ENS_18Kernel_traits_baseILj6144ES2_S2_S2_S2_fjLj256EEEEELb0ELb0ELb1ELb0EEEvNS_9FwdParamsE)
        /*010c*/ 	.short	0x0380
        /*010e*/ 	.short	0x00e8


	//----- nvinfo : EIATTR_SW_WAR
	.align		4
.L_1318:
        /*0110*/ 	.byte	0x04, 0x36
        /*0112*/ 	.short	(.L_1320 - .L_1319)
.L_1319:
        /*0114*/ 	.word	0x00000008
.L_1320:


//--------------------- .nv.info._ZN10layer_norm13ln_fwd_kernelINS_13Kernel_traitsI6__halfS2_S2_S2_fjLj6144ELj1ELj1ELj8ELj16ENS_18Kernel_traits_baseILj6144ES2_S2_S2_S2_fjLj256EEEEELb0ELb0ELb1ELb1EEEvNS_9FwdParamsE --------------------------
	.section	.nv.info._ZN10layer_norm13ln_fwd_kernelINS_13Kernel_traitsI6__halfS2_S2_S2_fjLj6144ELj1ELj1ELj8ELj16ENS_18Kernel_traits_baseILj6144ES2_S2_S2_S2_fjLj256EEEEELb0ELb0ELb1ELb1EEEvNS_9FwdParamsE,"",@"SHT_CUDA_INFO"
	.sectionflags	@""
	.align	4


	//----- nvinfo : EIATTR_CUDA_API_VERSION
	.align		4
        /*0000*/ 	.byte	0x04, 0x37
        /*0002*/ 	.short	(.L_1322 - .L_1321)
.L_1321:
        /*0004*/ 	.word	0x00000082


	//----- nvinfo : EIATTR_KPARAM_INFO
	.align		4
.L_1322:
        /*0008*/ 	.byte	0x04, 0x17
        /*000a*/ 	.short	(.L_1324 - .L_1323)
.L_1323:
        /*000c*/ 	.word	0x00000000
        /*0010*/ 	.short	0x0000
        /*0012*/ 	.short	0x0000
        /*0014*/ 	.byte	0x00, 0xf0, 0xa1, 0x03


	//----- nvinfo : EIATTR_SPARSE_MMA_MASK
	.align		4
.L_1324:
        /*0018*/ 	.byte	0x03, 0x50
        /*001a*/ 	.short	0x0000


	//----- nvinfo : EIATTR_MAXREG_COUNT
	.align		4
        /*001c*/ 	.byte	0x03, 0x1b
        /*001e*/ 	.short	0x00ff


	//----- nvinfo : EIATTR_NUM_BARRIERS
	.align		4
        /*0020*/ 	.byte	0x02, 0x4c
        /*0022*/ 	.byte	0x01
	.zero		1


	//----- nvinfo : EIATTR_MERCURY_ISA_VERSION
	.align		4
        /*0024*/ 	.byte	0x03, 0x5f
        /*0026*/ 	.short	0x0101


	//----- nvinfo : EIATTR_COOP_GROUP_MASK_REGIDS
	.align		4
        /*0028*/ 	.byte	0x04, 0x29
        /*002a*/ 	.short	(.L_1326 - .L_1325)


	//   ....[0]....
.L_1325:
        /*002c*/ 	.word	0xffffffff


	//   ....[1]....
        /*0030*/ 	.word	0xffffffff


	//   ....[2]....
        /*0034*/ 	.word	0xffffffff


	//   ....[3]....
        /*0038*/ 	.word	0xffffffff


	//   ....[4]....
        /*003c*/ 	.word	0xffffffff


	//   ....[5]....
        /*0040*/ 	.word	0xffffffff


	//   ....[6]....
        /*0044*/ 	.word	0xffffffff


	//   ....[7]....
        /*0048*/ 	.word	0xffffffff


	//   ....[8]....
        /*004c*/ 	.word	0xffffffff


	//   ....[9]....
        /*0050*/ 	.word	0xffffffff


	//   ....[10]....
        /*0054*/ 	.word	0xffffffff


	//   ....[11]....
        /*0058*/ 	.word	0xffffffff


	//   ....[12]....
        /*005c*/ 	.word	0xffffffff


	//   ....[13]....
        /*0060*/ 	.word	0xffffffff


	//   ....[14]....
        /*0064*/ 	.word	0xffffffff


	//   ....[15]....
        /*0068*/ 	.word	0xffffffff


	//   ....[16]....
        /*006c*/ 	.word	0xffffffff


	//   ....[17]....
        /*0070*/ 	.word	0xffffffff


	//   ....[18]....
        /*0074*/ 	.word	0xffffffff


	//   ....[19]....
        /*0078*/ 	.word	0xffffffff


	//   ....[20]....
        /*007c*/ 	.word	0xffffffff


	//----- nvinfo : EIATTR_COOP_GROUP_INSTR_OFFSETS
	.align		4
.L_1326:
        /*0080*/ 	.byte	0x04, 0x28
        /*0082*/ 	.short	(.L_1328 - .L_1327)


	//   ....[0]....
.L_1327:
        /*0084*/ 	.word	0x000018e0


	//   ....[1]....
        /*0088*/ 	.word	0x00001900


	//   ....[2]....
        /*008c*/ 	.word	0x00001920


	//   ....[3]....
        /*0090*/ 	.word	0x00001940


	//   ....[4]....
        /*0094*/ 	.word	0x00001960


	//   ....[5]....
        /*0098*/ 	.word	0x00001c90


	//   ....[6]....
        /*009c*/ 	.word	0x00001cb0


	//   ....[7]....
        /*00a0*/ 	.word	0x00001ce0


	//   ....[8]....
        /*00a4*/ 	.word	0x00001d10


	//   ....[9]....
        /*00a8*/ 	.word	0x00001d50


	//   ....[10]....
        /*00ac*/ 	.word	0x00001ee0


	//   ....[11]....
        /*00b0*/ 	.word	0x00001f20


	//   ....[12]....
        /*00b4*/ 	.word	0x00001fc0


	//   ....[13]....
        /*00b8*/ 	.word	0x00001fe0


	//   ....[14]....
        /*00bc*/ 	.word	0x00002050


	//   ....[15]....
        /*00c0*/ 	.word	0x00002090


	//   ....[16]....
        /*00c4*/ 	.word	0x000020d0


	//   ....[17]....
        /*00c8*/ 	.word	0x00002150


	//   ....[18]....
        /*00cc*/ 	.word	0x000021e0


	//   ....[19]....
        /*00d0*/ 	.word	0x00002220


	//   ....[20]....
        /*00d4*/ 	.word	0x00002270


	//----- nvinfo : EIATTR_VRC_CTA_INIT_COUNT
	.align		4
.L_1328:
        /*00d8*/ 	.byte	0x02, 0x4a
	.zero		1
	.zero		1


	//----- nvinfo : EIATTR_EXIT_INSTR_OFFSETS
	.align		4
        /*00dc*/ 	.byte	0x04, 0x1c
        /*00de*/ 	.short	(.L_1330 - .L_1329)


	//   ....[0]....
.L_1329:
        /*00e0*/ 	.word	0x00000180


	//   ....[1]....
        /*00e4*/ 	.word	0x00002cb0


	//----- nvinfo : EIATTR_MAX_THREADS
	.align		4
.L_1330:
        /*00e8*/ 	.byte	0x04, 0x05
        /*00ea*/ 	.short	(.L_1332 - .L_1331)
.L_1331:
        /*00ec*/ 	.word	0x00000100
        /*00f0*/ 	.word	0x00000001
        /*00f4*/ 	.word	0x00000001


	//----- nvinfo : EIATTR_CRS_STACK_SIZE
	.align		4
.L_1332:
        /*00f8*/ 	.byte	0x04, 0x1e
        /*00fa*/ 	.short	(.L_1334 - .L_1333)
.L_1333:
        /*00fc*/ 	.word	0x00000000


	//----- nvinfo : EIATTR_CBANK_PARAM_SIZE
	.align		4
.L_1334:
        /*0100*/ 	.byte	0x03, 0x19
        /*0102*/ 	.short	0x00e8


	//----- nvinfo : EIATTR_PARAM_CBANK
	.align		4
        /*0104*/ 	.byte	0x04, 0x0a
        /*0106*/ 	.short	(.L_1336 - .L_1335)
	.align		4
.L_1335:
        /*0108*/ 	.word	index@(.nv.constant0._ZN10layer_norm13ln_fwd_kernelINS_13Kernel_traitsI6__halfS2_S2_S2_fjLj6144ELj1ELj1ELj8ELj16ENS_18Kernel_traits_baseILj6144ES2_S2_S2_S2_fjLj256EEEEELb0ELb0ELb1ELb1EEEvNS_9FwdParamsE)
        /*010c*/ 	.short	0x0380
        /*010e*/ 	.short	0x00e8


	//----- nvinfo : EIATTR_SW_WAR
	.align		4
.L_1336:
        /*0110*/ 	.byte	0x04, 0x36
        /*0112*/ 	.short	(.L_1338 - .L_1337)
.L_1337:
        /*0114*/ 	.word	0x00000008
.L_1338:


//--------------------- .nv.info._ZN10layer_norm13ln_fwd_kernelINS_13Kernel_traitsI6__halfS2_S2_S2_fjLj6144ELj1ELj1ELj8ELj16ENS_18Kernel_traits_baseILj6144ES2_S2_S2_S2_fjLj256EEEEELb0ELb1ELb0ELb0EEEvNS_9FwdParamsE --------------------------
	.section	.nv.info._ZN10layer_norm13ln_fwd_kernelINS_13Kernel_traitsI6__halfS2_S2_S2_fjLj6144ELj1ELj1ELj8ELj16ENS_18Kernel_traits_baseILj6144ES2_S2_S2_S2_fjLj256EEEEELb0ELb1ELb0ELb0EEEvNS_9FwdParamsE,"",@"SHT_CUDA_INFO"
	.sectionflags	@""
	.align	4


	//----- nvinfo : EIATTR_CUDA_API_VERSION
	.align		4
        /*0000*/ 	.byte	0x04, 0x37
        /*0002*/ 	.short	(.L_1340 - .L_1339)
.L_1339:
        /*0004*/ 	.word	0x00000082


	//----- nvinfo : EIATTR_KPARAM_INFO
	.align		4
.L_1340:
        /*0008*/ 	.byte	0x04, 0x17
        /*000a*/ 	.short	(.L_1342 - .L_1341)
.L_1341:
        /*000c*/ 	.word	0x00000000
        /*0010*/ 	.short	0x0000
        /*0012*/ 	.short	0x0000
        /*0014*/ 	.byte	0x00, 0xf0, 0xa1, 0x03


	//----- nvinfo : EIATTR_SPARSE_MMA_MASK
	.align		4
.L_1342:
        /*0018*/ 	.byte	0x03, 0x50
        /*001a*/ 	.short	0x0000


	//----- nvinfo : EIATTR_MAXREG_COUNT
	.align		4
        /*001c*/ 	.byte	0x03, 0x1b
        /*001e*/ 	.short	0x00ff


	//----- nvinfo : EIATTR_NUM_BARRIERS
	.align		4
        /*0020*/ 	.byte	0x02, 0x4c
        /*0022*/ 	.byte	0x01
	.zero		1


	//----- nvinfo : EIATTR_MERCURY_ISA_VERSION
	.align		4
        /*0024*/ 	.byte	0x03, 0x5f
        /*0026*/ 	.short	0x0101


	//----- nvinfo : EIATTR_COOP_GROUP_MASK_REGIDS
	.align		4
        /*0028*/ 	.byte	0x04, 0x29
        /*002a*/ 	.short	(.L_1344 - .L_1343)


	//   ....[0]....
.L_1343:
        /*002c*/ 	.word	0xffffffff


	//   ....[1]....
        /*0030*/ 	.word	0xffffffff


	//   ....[2]....
        /*0034*/ 	.word	0xffffffff


	//   ....[3]....
        /*0038*/ 	.word	0xffffffff


	//   ....[4]....
        /*003c*/ 	.word	0xffffffff


	//   ....[5]....
        /*0040*/ 	.word	0xffffffff


	//   ....[6]....
        /*0044*/ 	.word	0xffffffff


	//   ....[7]....
        /*0048*/ 	.word	0xffffffff


	//   ....[8]....
        /*004c*/ 	.word	0xffffffff


	//   ....[9]....
        /*0050*/ 	.word	0xffffffff


	//   ....[10]....
        /*0054*/ 	.word	0xffffffff


	//   ....[11]....
        /*0058*/ 	.word	0xffffffff


	//   ....[12]....
        /*005c*/ 	.word	0xffffffff


	//   ....[13]....
        /*0060*/ 	.word	0xffffffff


	//   ....[14]....
        /*0064*/ 	.word	0xffffffff


	//   ....[15]....
        /*0068*/ 	.word	0xffffffff


	//   ....[16]....
        /*006c*/ 	.word	0xffffffff


	//   ....[17]....
        /*0070*/ 	.word	0xffffffff


	//   ....[18]....
        /*0074*/ 	.word	0xffffffff


	//   ....[19]....
        /*0078*/ 	.word	0xffffffff


	//   ....[20]....
        /*007c*/ 	.word	0xffffffff


	//----- nvinfo : EIATTR_COOP_GROUP_INSTR_OFFSETS
	.align		4
.L_1344:
        /*0080*/ 	.byte	0x04, 0x28
        /*0082*/ 	.short	(.L_1346 - .L_1345)


	//   ....[0]....
.L_1345:
        /*0084*/ 	.word	0x00001b90


	//   ....[1]....
        /*0088*/ 	.word	0x00001bb0


	//   ....[2]....
        /*008c*/ 	.word	0x00001bd0


	//   ....[3]....
        /*0090*/ 	.word	0x00001bf0


	//   ....[4]....
        /*0094*/ 	.word	0x00001c10


	//   ....[5]....
        /*0098*/ 	.word	0x00001f70


	//   ....[6]....
        /*009c*/ 	.word	0x00001fd0


	//   ....[7]....
        /*00a0*/ 	.word	0x00002020


	//   ....[8]....
        /*00a4*/ 	.word	0x00002040


	//   ....[9]....
        /*00a8*/ 	.word	0x00002070


	//   ....[10]....
        /*00ac*/ 	.word	0x00002170


	//   ....[11]....
        /*00b0*/ 	.word	0x000021d0


	//   ....[12]....
        /*00b4*/ 	.word	0x00002220


	//   ....[13]....
        /*00b8*/ 	.word	0x00002230


	//   ....[14]....
        /*00bc*/ 	.word	0x00002240


	//   ....[15]....
        /*00c0*/ 	.word	0x000022e0


	//   ....[16]....
        /*00c4*/ 	.word	0x00002340


	//   ....[17]....
        /*00c8*/ 	.word	0x000023d0


	//   ....[18]....
        /*00cc*/ 	.word	0x00002400


	//   ....[19]....
        /*00d0*/ 	.word	0x000024a0


	//   ....[20]....
        /*00d4*/ 	.word	0x000024d0


	//----- nvinfo : EIATTR_VRC_CTA_INIT_COUNT
	.align		4
.L_1346:
        /*00d8*/ 	.byte	0x02, 0x4a
	.zero		1
	.zero		1


	//----- nvinfo : EIATTR_EXIT_INSTR_OFFSETS
	.align		4
        /*00dc*/ 	.byte	0x04, 0x1c
        /*00de*/ 	.short	(.L_1348 - .L_1347)


	//   ....[0]....
.L_1347:
        /*00e0*/ 	.word	0x00000580


	//   ....[1]....
        /*00e4*/ 	.word	0x00002f50


	//----- nvinfo : EIATTR_MAX_THREADS
	.align		4
.L_1348:
        /*00e8*/ 	.byte	0x04, 0x05
        /*00ea*/ 	.short	(.L_1350 - .L_1349)
.L_1349:
        /*00ec*/ 	.word	0x00000100
        /*00f0*/ 	.word	0x00000001
        /*00f4*/ 	.word	0x00000001


	//----- nvinfo : EIATTR_CRS_STACK_SIZE
	.align		4
.L_1350:
        /*00f8*/ 	.byte	0x04, 0x1e
        /*00fa*/ 	.short	(.L_1352 - .L_1351)
.L_1351:
        /*00fc*/ 	.word	0x00000000


	//----- nvinfo : EIATTR_CBANK_PARAM_SIZE
	.align		4
.L_1352:
        /*0100*/ 	.byte	0x03, 0x19
        /*0102*/ 	.short	0x00e8


	//----- nvinfo : EIATTR_PARAM_CBANK
	.align		4
        /*0104*/ 	.byte	0x04, 0x0a
        /*0106*/ 	.short	(.L_1354 - .L_1353)
	.align		4
.L_1353:
        /*0108*/ 	.word	index@(.nv.constant0._ZN10layer_norm13ln_fwd_kernelINS_13Kernel_traitsI6__halfS2_S2_S2_fjLj6144ELj1ELj1ELj8ELj16ENS_18Kernel_traits_baseILj6144ES2_S2_S2_S2_fjLj256EEEEELb0ELb1ELb0ELb0EEEvNS_9FwdParamsE)
        /*010c*/ 	.short	0x0380
        /*010e*/ 	.short	0x00e8


	//----- nvinfo : EIATTR_SW_WAR
	.align		4
.L_1354:
        /*0110*/ 	.byte	0x04, 0x36
        /*0112*/ 	.short	(.L_1356 - .L_1355)
.L_1355:
        /*0114*/ 	.word	0x00000008
.L_1356:


//--------------------- .nv.info._ZN10layer_norm13ln_fwd_kernelINS_13Kernel_traitsI6__halfS2_S2_S2_fjLj6144ELj1ELj1ELj8ELj16ENS_18Kernel_traits_baseILj6144ES2_S2_S2_S2_fjLj256EEEEELb0ELb1ELb0ELb1EEEvNS_9FwdParamsE --------------------------
	.section	.nv.info._ZN10layer_norm13ln_fwd_kernelINS_13Kernel_traitsI6__halfS2_S2_S2_fjLj6144ELj1ELj1ELj8ELj16ENS_18Kernel_traits_baseILj6144ES2_S2_S2_S2_fjLj256EEEEELb0ELb1ELb0ELb1EEEvNS_9FwdParamsE,"",@"SHT_CUDA_INFO"
	.sectionflags	@""
	.align	4


	//----- nvinfo : EIATTR_CUDA_API_VERSION
	.align		4
        /*0000*/ 	.byte	0x04, 0x37
        /*0002*/ 	.short	(.L_1358 - .L_1357)
.L_1357:
        /*0004*/ 	.word	0x00000082


	//----- nvinfo : EIATTR_KPARAM_INFO
	.align		4
.L_1358:
        /*0008*/ 	.byte	0x04, 0x17
        /*000a*/ 	.short	(.L_1360 - .L_1359)
.L_1359:
        /*000c*/ 	.word	0x00000000
        /*0010*/ 	.short	0x0000
        /*0012*/ 	.short	0x0000
        /*0014*/ 	.byte	0x00, 0xf0, 0xa1, 0x03


	//----- nvinfo : EIATTR_SPARSE_MMA_MASK
	.align		4
.L_1360:
        /*0018*/ 	.byte	0x03, 0x50
        /*001a*/ 	.short	0x0000


	//----- nvinfo : EIATTR_MAXREG_COUNT
	.align		4
        /*001c*/ 	.byte	0x03, 0x1b
        /*001e*/ 	.short	0x00ff


	//----- nvinfo : EIATTR_NUM_BARRIERS
	.align		4
        /*0020*/ 	.byte	0x02, 0x4c
        /*0022*/ 	.byte	0x01
	.zero		1


	//----- nvinfo : EIATTR_MERCURY_ISA_VERSION
	.align		4
        /*0024*/ 	.byte	0x03, 0x5f
        /*0026*/ 	.short	0x0101


	//----- nvinfo : EIATTR_COOP_GROUP_MASK_REGIDS
	.align		4
        /*0028*/ 	.byte	0x04, 0x29
        /*002a*/ 	.short	(.L_1362 - .L_1361)


	//   ....[0]....
.L_1361:
        /*002c*/ 	.word	0xffffffff


	//   ....[1]....
        /*0030*/ 	.word	0xffffffff


	//   ....[2]....
        /*0034*/ 	.word	0xffffffff


	//   ....[3]....
        /*0038*/ 	.word	0xffffffff


	//   ....[4]....
        /*003c*/ 	.word	0xffffffff


	//   ....[5]....
        /*0040*/ 	.word	0xffffffff


	//   ....[6]....
        /*0044*/ 	.word	0xffffffff


	//   ....[7]....
        /*0048*/ 	.word	0xffffffff


	//   ....[8]....
        /*004c*/ 	.word	0xffffffff


	//   ....[9]....
        /*0050*/ 	.word	0xffffffff


	//   ....[10]....
        /*0054*/ 	.word	0xffffffff


	//   ....[11]....
        /*0058*/ 	.word	0xffffffff


	//   ....[12]....
        /*005c*/ 	.word	0xffffffff


	//   ....[13]....
        /*0060*/ 	.word	0xffffffff


	//   ....[14]....
        /*0064*/ 	.word	0xffffffff


	//   ....[15]....
        /*0068*/ 	.word	0xffffffff


	//   ....[16]....
        /*006c*/ 	.word	0xffffffff


	//   ....[17]....
        /*0070*/ 	.word	0xffffffff


	//   ....[18]....
        /*0074*/ 	.word	0xffffffff


	//   ....[19]....
        /*0078*/ 	.word	0xffffffff


	//   ....[20]....
        /*007c*/ 	.word	0xffffffff


	//----- nvinfo : EIATTR_COOP_GROUP_INSTR_OFFSETS
	.align		4
.L_1362:
        /*0080*/ 	.byte	0x04, 0x28
        /*0082*/ 	.short	(.L_1364 - .L_1363)


	//   ....[0]....
.L_1363:
        /*0084*/ 	.word	0x00001bc0


	//   ....[1]....
        /*0088*/ 	.word	0x00001be0


	//   ....[2]....
        /*008c*/ 	.word	0x00001c00


	//   ....[3]....
        /*0090*/ 	.word	0x00001c20


	//   ....[4]....
        /*0094*/ 	.word	0x00001c40


	//   ....[5]....
        /*0098*/ 	.word	0x00001f70


	//   ....[6]....
        /*009c*/ 	.word	0x00001f90


	//   ....[7]....
        /*00a0*/ 	.word	0x00001fb0


	//   ....[8]....
        /*00a4*/ 	.word	0x00001fd0


	//   ....[9]....
        /*00a8*/ 	.word	0x00001ff0


	//   ....[10]....
        /*00ac*/ 	.word	0x000021a0


	//   ....[11]....
        /*00b0*/ 	.word	0x000021f0


	//   ....[12]....
        /*00b4*/ 	.word	0x00002210


	//   ....[13]....
        /*00b8*/ 	.word	0x00002220


	//   ....[14]....
        /*00bc*/ 	.word	0x000022e0


	//   ....[15]....
        /*00c0*/ 	.word	0x00002310


	//   ....[16]....
        /*00c4*/ 	.word	0x00002320


	//   ....[17]....
        /*00c8*/ 	.word	0x000023d0


	//   ....[18]....
        /*00cc*/ 	.word	0x00002410


	//   ....[19]....
        /*00d0*/ 	.word	0x000024b0


	//   ....[20]....
        /*00d4*/ 	.word	0x000024e0


	//----- nvinfo : EIATTR_VRC_CTA_INIT_COUNT
	.align		4
.L_1364:
        /*00d8*/ 	.byte	0x02, 0x4a
	.zero		1
	.zero		1


	//----- nvinfo : EIATTR_EXIT_INSTR_OFFSETS
	.align		4
        /*00dc*/ 	.byte	0x04, 0x1c
        /*00de*/ 	.short	(.L_1366 - .L_1365)


	//   ....[0]....
.L_1365:
        /*00e0*/ 	.word	0x00000450


	//   ....[1]....
        /*00e4*/ 	.word	0x00002b90


	//----- nvinfo : EIATTR_MAX_THREADS
	.align		4
.L_1366:
        /*00e8*/ 	.byte	0x04, 0x05
        /*00ea*/ 	.short	(.L_1368 - .L_1367)
.L_1367:
        /*00ec*/ 	.word	0x00000100
        /*00f0*/ 	.word	0x00000001
        /*00f4*/ 	.word	0x00000001


	//----- nvinfo : EIATTR_CRS_STACK_SIZE
	.align		4
.L_1368:
        /*00f8*/ 	.byte	0x04, 0x1e
        /*00fa*/ 	.short	(.L_1370 - .L_1369)
.L_1369:
        /*00fc*/ 	.word	0x00000000


	//----- nvinfo : EIATTR_CBANK_PARAM_SIZE
	.align		4
.L_1370:
        /*0100*/ 	.byte	0x03, 0x19
        /*0102*/ 	.short	0x00e8


	//----- nvinfo : EIATTR_PARAM_CBANK
	.align		4
        /*0104*/ 	.byte	0x04, 0x0a
        /*0106*/ 	.short	(.L_1372 - .L_1371)
	.align		4
.L_1371:
        /*0108*/ 	.word	index@(.nv.constant0._ZN10layer_norm13ln_fwd_kernelINS_13Kernel_traitsI6__halfS2_S2_S2_fjLj6144ELj1ELj1ELj8ELj16ENS_18Kernel_traits_baseILj6144ES2_S2_S2_S2_fjLj256EEEEELb0ELb1ELb0ELb1EEEvNS_9FwdParamsE)
        /*010c*/ 	.short	0x0380
        /*010e*/ 	.short	0x00e8


	//----- nvinfo : EIATTR_SW_WAR
	.align		4
.L_1372:
        /*0110*/ 	.byte	0x04, 0x36
        /*0112*/ 	.short	(.L_1374 - .L_1373)
.L_1373:
        /*0114*/ 	.word	0x00000008
.L_1374:


//--------------------- .nv.info._ZN10layer_norm13ln_fwd_kernelINS_13Kernel_traitsI6__halfS2_S2_S2_fjLj6144ELj1ELj1ELj8ELj16ENS_18Kernel_traits_baseILj6144ES2_S2_S2_S2_fjLj256EEEEELb0ELb1ELb1ELb0EEEvNS_9FwdParamsE --------------------------
	.section	.nv.info._ZN10layer_norm13ln_fwd_kernelINS_13Kernel_traitsI6__halfS2_S2_S2_fjLj6144ELj1ELj1ELj8ELj16ENS_18Kernel_traits_baseILj6144ES2_S2_S2_S2_fjLj256EEEEELb0ELb1ELb1ELb0EEEvNS_9FwdParamsE,"",@"SHT_CUDA_INFO"
	.sectionflags	@""
	.align	4


	//----- nvinfo : EIATTR_CUDA_API_VERSION
	.align		4
        /*0000*/ 	.byte	0x04, 0x37
        /*0002*/ 	.short	(.L_1376 - .L_1375)
.L_1375:
        /*0004*/ 	.word	0x00000082


	//----- nvinfo : EIATTR_KPARAM_INFO
	.align		4
.L_1376:
        /*0008*/ 	.byte	0x04, 0x17
        /*000a*/ 	.short	(.L_1378 - .L_1377)
.L_1377:
        /*000c*/ 	.word	0x00000000
        /*0010*/ 	.short	0x0000
        /*0012*/ 	.short	0x0000
        /*0014*/ 	.byte	0x00, 0xf0, 0xa1, 0x03


	//----- nvinfo : EIATTR_SPARSE_MMA_MASK
	.align		4
.L_1378:
        /*0018*/ 	.byte	0x03, 0x50
        /*001a*/ 	.short	0x0000


	//----- nvinfo : EIATTR_MAXREG_COUNT
	.align		4
        /*001c*/ 	.byte	0x03, 0x1b
        /*001e*/ 	.short	0x00ff


	//----- nvinfo : EIATTR_NUM_BARRIERS
	.align		4
        /*0020*/ 	.byte	0x02, 0x4c
        /*0022*/ 	.byte	0x01
	.zero		1


	//----- nvinfo : EIATTR_MERCURY_ISA_VERSION
	.align		4
        /*0024*/ 	.byte	0x03, 0x5f
        /*0026*/ 	.short	0x0101


	//----- nvinfo : EIATTR_COOP_GROUP_MASK_REGIDS
	.align		4
        /*0028*/ 	.byte	0x04, 0x29
        /*002a*/ 	.short	(.L_1380 - .L_1379)


	//   ....[0]....
.L_1379:
        /*002c*/ 	.word	0xffffffff


	//   ....[1]....
        /*0030*/ 	.word	0xffffffff


	//   ....[2]....
        /*0034*/ 	.word	0xffffffff


	//   ....[3]....
        /*0038*/ 	.word	0xffffffff


	//   ....[4]....
        /*003c*/ 	.word	0xffffffff


	//   ....[5]....
        /*0040*/ 	.word	0xffffffff


	//   ....[6]....
        /*0044*/ 	.word	0xffffffff


	//   ....[7]....
        /*0048*/ 	.word	0xffffffff


	//   ....[8]....
        /*004c*/ 	.word	0xffffffff


	//   ....[9]....
        /*0050*/ 	.word	0xffffffff


	//   ....[10]....
        /*0054*/ 	.word	0xffffffff


	//   ....[11]....
        /*0058*/ 	.word	0xffffffff


	//   ....[12]....
        /*005c*/ 	.word	0xffffffff


	//   ....[13]....
        /*0060*/ 	.word	0xffffffff


	//   ....[14]....
        /*0064*/ 	.word	0xffffffff


	//   ....[15]....
        /*0068*/ 	.word	0xffffffff


	//   ....[16]....
        /*006c*/ 	.word	0xffffffff


	//   ....[17]....
        /*0070*/ 	.word	0xffffffff


	//   ....[18]....
        /*0074*/ 	.word	0xffffffff


	//   ....[19]....
        /*0078*/ 	.word	0xffffffff


	//   ....[20]....
        /*007c*/ 	.word	0xffffffff


	//----- nvinfo : EIATTR_COOP_GROUP_INSTR_OFFSETS
	.align		4
.L_1380:
        /*0080*/ 	.byte	0x04, 0x28
        /*0082*/ 	.short	(.L_1382 - .L_1381)


	//   ....[0]....
.L_1381:
        /*0084*/ 	.word	0x00002430


	//   ....[1]....
        /*0088*/ 	.word	0x00002450


	//   ....[2]....
        /*008c*/ 	.word	0x00002470


	//   ....[3]....
        /*0090*/ 	.word	0x00002490


	//   ....[4]....
        /*0094*/ 	.word	0x000024b0


	//   ....[5]....
        /*0098*/ 	.word	0x000027f0


	//   ....[6]....
        /*009c*/ 	.word	0x00002810


	//   ....[7]....
        /*00a0*/ 	.word	0x00002830


	//   ....[8]....
        /*00a4*/ 	.word	0x00002860


	//   ....[9]....
        /*00a8*/ 	.word	0x00002890


	//   ....[10]....
        /*00ac*/ 	.word	0x00002a10


	//   ....[11]....
        /*00b0*/ 	.word	0x00002a40


	//   ....[12]....
        /*00b4*/ 	.word	0x00002a50


	//   ....[13]....
        /*00b8*/ 	.word	0x00002a90


	//   ....[14]....
        /*00bc*/ 	.word	0x00002b60


	//   ....[15]....
        /*00c0*/ 	.word	0x00002b90


	//   ....[16]....
        /*00c4*/ 	.word	0x00002bb0


	//   ....[17]....
        /*00c8*/ 	.word	0x00002c50


	//   ....[18]....
        /*00cc*/ 	.word	0x00002ca0


	//   ....[19]....
        /*00d0*/ 	.word	0x00002d40


	//   ....[20]....
        /*00d4*/ 	.word	0x00002d70


	//----- nvinfo : EIATTR_VRC_CTA_INIT_COUNT
	.align		4
.L_1382:
        /*00d8*/ 	.byte	0x02, 0x4a
	.zero		1
	.zero		1


	//----- nvinfo : EIATTR_EXIT_INSTR_OFFSETS
	.align		4
        /*00dc*/ 	.byte	0x04, 0x1c
        /*00de*/ 	.short	(.L_1384 - .L_1383)


	//   ....[0]....
.L_1383:
        /*00e0*/ 	.word	0x00000580


	//   ....[1]....
        /*00e4*/ 	.word	0x00003870


	//----- nvinfo : EIATTR_MAX_THREADS
	.align		4
.L_1384:
        /*00e8*/ 	.byte	0x04, 0x05
        /*00ea*/ 	.short	(.L_1386 - .L_1385)
.L_1385:
        /*00ec*/ 	.word	0x00000100
        /*00f0*/ 	.word	0x00000001
        /*00f4*/ 	.word	0x00000001


	//----- nvinfo : EIATTR_CRS_STACK_SIZE
	.align		4
.L_1386:
        /*00f8*/ 	.byte	0x04, 0x1e
        /*00fa*/ 	.short	(.L_1388 - .L_1387)
.L_1387:
        /*00fc*/ 	.word	0x00000000


	//----- nvinfo : EIATTR_CBANK_PARAM_SIZE
	.align		4
.L_1388:
        /*0100*/ 	.byte	0x03, 0x19
        /*0102*/ 	.short	0x00e8


	//----- nvinfo : EIATTR_PARAM_CBANK
	.align		4
        /*0104*/ 	.byte	0x04, 0x0a
        /*0106*/ 	.short	(.L_1390 - .L_1389)
	.align		4
.L_1389:
        /*0108*/ 	.word	index@(.nv.constant0._ZN10layer_norm13ln_fwd_kernelINS_13Kernel_traitsI6__halfS2_S2_S2_fjLj6144ELj1ELj1ELj8ELj16ENS_18Kernel_traits_baseILj6144ES2_S2_S2_S2_fjLj256EEEEELb0ELb1ELb1ELb0EEEvNS_9FwdParamsE)
        /*010c*/ 	.short	0x0380
        /*010e*/ 	.short	0x00e8


	//----- nvinfo : EIATTR_SW_WAR
	.align		4
.L_1390:
        /*0110*/ 	.byte	0x04, 0x36
        /*0112*/ 	.short	(.L_1392 - .L_1391)
.L_1391:
        /*0114*/ 	.word	0x00000008
.L_1392:


//--------------------- .nv.info._ZN10layer_norm13ln_fwd_kernelINS_13Kernel_traitsI6__halfS2_S2_S2_fjLj6144ELj1ELj1ELj8ELj16ENS_18Kernel_traits_baseILj6144ES2_S2_S2_S2_fjLj256EEEEELb0ELb1ELb1ELb1EEEvNS_9FwdParamsE --------------------------
	.section	.nv.info._ZN10layer_norm13ln_fwd_kernelINS_13Kernel_traitsI6__halfS2_S2_S2_fjLj6144ELj1ELj1ELj8ELj16ENS_18Kernel_traits_baseILj6144ES2_S2_S2_S2_fjLj256EEEEELb0ELb1ELb1ELb1EEEvNS_9FwdParamsE,"",@"SHT_CUDA_INFO"
	.sectionflags	@""
	.align	4


	//----- nvinfo : EIATTR_CUDA_API_VERSION
	.align		4
        /*0000*/ 	.byte	0x04, 0x37
        /*0002*/ 	.short	(.L_1394 - .L_1393)
.L_1393:
        /*0004*/ 	.word	0x00000082


	//----- nvinfo : EIATTR_KPARAM_INFO
	.align		4
.L_1394:
        /*0008*/ 	.byte	0x04, 0x17
        /*000a*/ 	.short	(.L_1396 - .L_1395)
.L_1395:
        /*000c*/ 	.word	0x00000000
        /*0010*/ 	.short	0x0000
        /*0012*/ 	.short	0x0000
        /*0014*/ 	.byte	0x00, 0xf0, 0xa1, 0x03


	//----- nvinfo : EIATTR_SPARSE_MMA_MASK
	.align		4
.L_1396:
        /*0018*/ 	.byte	0x03, 0x50
        /*001a*/ 	.short	0x0000


	//----- nvinfo : EIATTR_MAXREG_COUNT
	.align		4
        /*001c*/ 	.byte	0x03, 0x1b
        /*001e*/ 	.short	0x00ff


	//----- nvinfo : EIATTR_NUM_BARRIERS
	.align		4
        /*0020*/ 	.byte	0x02, 0x4c
        /*0022*/ 	.byte	0x01
	.zero		1


	//----- nvinfo : EIATTR_MERCURY_ISA_VERSION
	.align		4
        /*0024*/ 	.byte	0x03, 0x5f
        /*0026*/ 	.short	0x0101


	//----- nvinfo : EIATTR_COOP_GROUP_MASK_REGIDS
	.align		4
        /*0028*/ 	.byte	0x04, 0x29
        /*002a*/ 	.short	(.L_1398 - .L_1397)


	//   ....[0]....
.L_1397:
        /*002c*/ 	.word	0xffffffff


	//   ....[1]....
        /*0030*/ 	.word	0xffffffff


	//   ....[2]....
        /*0034*/ 	.word	0xffffffff


	//   ....[3]....
        /*0038*/ 	.word	0xffffffff


	//   ....[4]....
        /*003c*/ 	.word	0xffffffff


	//   ....[5]....
        /*0040*/ 	.word	0xffffffff


	//   ....[6]....
        /*0044*/ 	.word	0xffffffff


	//   ....[7]....
        /*0048*/ 	.word	0xffffffff


	//   ....[8]....
        /*004c*/ 	.word	0xffffffff


	//   ....[9]....
        /*0050*/ 	.word	0xffffffff


	//   ....[10]....
        /*0054*/ 	.word	0xffffffff


	//   ....[11]....
        /*0058*/ 	.word	0xffffffff


	//   ....[12]....
        /*005c*/ 	.word	0xffffffff


	//   ....[13]....
        /*0060*/ 	.word	0xffffffff


	//   ....[14]....
        /*0064*/ 	.word	0xffffffff


	//   ....[15]....
        /*0068*/ 	.word	0xffffffff


	//   ....[16]....
        /*006c*/ 	.word	0xffffffff


	//   ....[17]....
        /*0070*/ 	.word	0xffffffff


	//   ....[18]....
        /*0074*/ 	.word	0xffffffff


	//   ....[19]....
        /*0078*/ 	.word	0xffffffff


	//   ....[20]....
        /*007c*/ 	.word	0xffffffff


	//----- nvinfo : EIATTR_COOP_GROUP_INSTR_OFFSETS
	.align		4
.L_1398:
        /*0080*/ 	.byte	0x04, 0x28
        /*0082*/ 	.short	(.L_1400 - .L_1399)


	//   ....[0]....
.L_1399:
        /*0084*/ 	.word	0x00002190


	//   ....[1]....
        /*0088*/ 	.word	0x000021b0


	//   ....[2]....
        /*008c*/ 	.word	0x000021d0


	//   ....[3]....
        /*0090*/ 	.word	0x000021f0


	//   ....[4]....
        /*0094*/ 	.word	0x00002210


	//   ....[5]....
        /*0098*/ 	.word	0x00002540


	//   ....[6]....
        /*009c*/ 	.word	0x00002560


	//   ....[7]....
        /*00a0*/ 	.word	0x00002590


	//   ....[8]....
        /*00a4*/ 	.word	0x000025c0


	//   ....[9]....
        /*00a8*/ 	.word	0x000025f0


	//   ....[10]....
        /*00ac*/ 	.word	0x00002780


	//   ....[11]....
        /*00b0*/ 	.word	0x000027c0


	//   ....[12]....
        /*00b4*/ 	.word	0x00002820


	//   ....[13]....
        /*00b8*/ 	.word	0x00002860


	//   ....[14]....
        /*00bc*/ 	.word	0x000028e0


	//   ....[15]....
        /*00c0*/ 	.word	0x00002950


	//   ....[16]....
        /*00c4*/ 	.word	0x000029b0


	//   ....[17]....
        /*00c8*/ 	.word	0x000029c0


	//   ....[18]....
        /*00cc*/ 	.word	0x00002a20


	//   ....[19]....
        /*00d0*/ 	.word	0x00002ae0


	//   ....[20]....
        /*00d4*/ 	.word	0x00002af0


	//----- nvinfo : EIATTR_VRC_CTA_INIT_COUNT
	.align		4
.L_1400:
        /*00d8*/ 	.byte	0x02, 0x4a
	.zero		1
	.zero		1


	//----- nvinfo : EIATTR_EXIT_INSTR_OFFSETS
	.align		4
        /*00dc*/ 	.byte	0x04, 0x1c
        /*00de*/ 	.short	(.L_1402 - .L_1401)


	//   ....[0]....
.L_1401:
        /*00e0*/ 	.word	0x00000350


	//   ....[1]....
        /*00e4*/ 	.word	0x00003560


	//----- nvinfo : EIATTR_MAX_THREADS
	.align		4
.L_1402:
        /*00e8*/ 	.byte	0x04, 0x05
        /*00ea*/ 	.short	(.L_1404 - .L_1403)
.L_1403:
        /*00ec*/ 	.word	0x00000100
        /*00f0*/ 	.word	0x00000001
        /*00f4*/ 	.word	0x00000001


	//----- nvinfo : EIATTR_CRS_STACK_SIZE
	.align		4
.L_1404:
        /*00f8*/ 	.byte	0x04, 0x1e
        /*00fa*/ 	.short	(.L_1406 - .L_1405)
.L_1405:
        /*00fc*/ 	.word	0x00000000


	//----- nvinfo : EIATTR_CBANK_PARAM_SIZE
	.align		4
.L_1406:
        /*0100*/ 	.byte	0x03, 0x19
        /*0102*/ 	.short	0x00e8


	//----- nvinfo : EIATTR_PARAM_CBANK
	.align		4
        /*0104*/ 	.byte	0x04, 0x0a
        /*0106*/ 	.short	(.L_1408 - .L_1407)
	.align		4
.L_1407:
        /*0108*/ 	.word	index@(.nv.constant0._ZN10layer_norm13ln_fwd_kernelINS_13Kernel_traitsI6__halfS2_S2_S2_fjLj6144ELj1ELj1ELj8ELj16ENS_18Kernel_traits_baseILj6144ES2_S2_S2_S2_fjLj256EEEEELb0ELb1ELb1ELb1EEEvNS_9FwdParamsE)
        /*010c*/ 	.short	0x0380
        /*010e*/ 	.short	0x00e8


	//----- nvinfo : EIATTR_SW_WAR
	.align		4
.L_1408:
        /*0110*/ 	.byte	0x04, 0x36
        /*0112*/ 	.short	(.L_1410 - .L_1409)
.L_1409:
        /*0114*/ 	.word	0x00000008
.L_1410:


//--------------------- .nv.info._ZN10layer_norm13ln_fwd_kernelINS_13Kernel_traitsI6__halfS2_S2_S2_fjLj6144ELj1ELj1ELj8ELj16ENS_18Kernel_traits_baseILj6144ES2_S2_S2_S2_fjLj256EEEEELb1ELb0ELb0ELb0EEEvNS_9FwdParamsE --------------------------
	.section	.nv.info._ZN10layer_norm13ln_fwd_kernelINS_13Kernel_traitsI6__halfS2_S2_S2_fjLj6144ELj1ELj1ELj8ELj16ENS_18Kernel_traits_baseILj6144ES2_S2_S2_S2_fjLj256EEEEELb1ELb0ELb0ELb0EEEvNS_9FwdParamsE,"",@"SHT_CUDA_INFO"
	.sectionflags	@""
	.align	4


	//----- nvinfo : EIATTR_CUDA_API_VERSION
	.align		4
        /*0000*/ 	.byte	0x04, 0x37
        /*0002*/ 	.short	(.L_1412 - .L_1411)
.L_1411:
        /*0004*/ 	.word	0x00000082


	//----- nvinfo : EIATTR_KPARAM_INFO
	.align		4
.L_1412:
        /*0008*/ 	.byte	0x04, 0x17
        /*000a*/ 	.short	(.L_1414 - .L_1413)
.L_1413:
        /*000c*/ 	.word	0x00000000
        /*0010*/ 	.short	0x0000
        /*0012*/ 	.short	0x0000
        /*0014*/ 	.byte	0x00, 0xf0, 0xa1, 0x03


	//----- nvinfo : EIATTR_SPARSE_MMA_MASK
	.align		4
.L_1414:
        /*0018*/ 	.byte	0x03, 0x50
        /*001a*/ 	.short	0x0000


	//----- nvinfo : EIATTR_MAXREG_COUNT
	.align		4
        /*001c*/ 	.byte	0x03, 0x1b
        /*001e*/ 	.short	0x00ff


	//----- nvinfo : EIATTR_NUM_BARRIERS
	.align		4
        /*0020*/ 	.byte	0x02, 0x4c
        /*0022*/ 	.byte	0x01
	.zero		1


	//----- nvinfo : EIATTR_MERCURY_ISA_VERSION
	.align		4
        /*0024*/ 	.byte	0x03, 0x5f
        /*0026*/ 	.short	0x0101


	//----- nvinfo : EIATTR_COOP_GROUP_MASK_REGIDS
	.align		4
        /*0028*/ 	.byte	0x04, 0x29
        /*002a*/ 	.short	(.L_1416 - .L_1415)


	//   ....[0]....
.L_1415:
        /*002c*/ 	.word	0xffffffff


	//   ....[1]....
        /*0030*/ 	.word	0xffffffff


	//   ....[2]....
        /*0034*/ 	.word	0xffffffff


	//   ....[3]....
        /*0038*/ 	.word	0xffffffff


	//   ....[4]....
        /*003c*/ 	.word	0xffffffff


	//   ....[5]....
        /*0040*/ 	.word	0xffffffff


	//   ....[6]....
        /*0044*/ 	.word	0xffffffff


	//   ....[7]....
        /*0048*/ 	.word	0xffffffff


	//   ....[8]....
        /*004c*/ 	.word	0xffffffff


	//   ....[9]....
        /*0050*/ 	.word	0xffffffff


	//   ....[10]....
        /*0054*/ 	.word	0xffffffff


	//   ....[11]....
        /*0058*/ 	.word	0xffffffff


	//   ....[12]....
        /*005c*/ 	.word	0xffffffff


	//   ....[13]....
        /*0060*/ 	.word	0xffffffff


	//   ....[14]....
        /*0064*/ 	.word	0xffffffff


	//   ....[15]....
        /*0068*/ 	.word	0xffffffff


	//   ....[16]....
        /*006c*/ 	.word	0xffffffff


	//   ....[17]....
        /*0070*/ 	.word	0xffffffff


	//   ....[18]....
        /*0074*/ 	.word	0xffffffff


	//   ....[19]....
        /*0078*/ 	.word	0xffffffff


	//   ....[20]....
        /*007c*/ 	.word	0xffffffff


	//----- nvinfo : EIATTR_COOP_GROUP_INSTR_OFFSETS
	.align		4
.L_1416:
        /*0080*/ 	.byte	0x04, 0x28
        /*0082*/ 	.short	(.L_1418 - .L_1417)


	//   ....[0]....
.L_1417:
        /*0084*/ 	.word	0x00010a50


	//   ....[1]....
        /*0088*/ 	.word	0x00010a70


	//   ....[2]....
        /*008c*/ 	.word	0x00010a90


	//   ....[3]....
        /*0090*/ 	.word	0x00010ab0


	//   ....[4]....
        /*0094*/ 	.word	0x00010ad0


	//   ....[5]....
        /*0098*/ 	.word	0x00010e10


	//   ....[6]....
        /*009c*/ 	.word	0x00010e30


	//   ....[7]....
        /*00a0*/ 	.word	0x00010e50


	//   ....[8]....
        /*00a4*/ 	.word	0x00010e70


	//   ....[9]....
        /*00a8*/ 	.word	0x00010eb0


	//   ....[10]....
        /*00ac*/ 	.word	0x00010f40


	//   ....[11]....
        /*00b0*/ 	.word	0x00010fb0


	//   ....[12]....
        /*00b4*/ 	.word	0x00011010


	//   ....[13]....
        /*00b8*/ 	.word	0x00011020


	//   ....[14]....
        /*00bc*/ 	.word	0x000110a0


	//   ....[15]....
        /*00c0*/ 	.word	0x000110e0


	//   ....[16]....
        /*00c4*/ 	.word	0x00011100


	//   ....[17]....
        /*00c8*/ 	.word	0x000111a0


	//   ....[18]....
        /*00cc*/ 	.word	0x000111e0


	//   ....[19]....
        /*00d0*/ 	.word	0x000112b0


	//   ....[20]....
        /*00d4*/ 	.word	0x000112e0


	//----- nvinfo : EIATTR_VRC_CTA_INIT_COUNT
	.align		4
.L_1418:
        /*00d8*/ 	.byte	0x02, 0x4a
	.zero		1
	.zero		1


	//----- nvinfo : EIATTR_EXIT_INSTR_OFFSETS
	.align		4
        /*00dc*/ 	.byte	0x04, 0x1c
        /*00de*/ 	.short	(.L_1420 - .L_1419)


	//   ....[0]....
.L_1419:
        /*00e0*/ 	.word	0x00000690


	//   ....[1]....
        /*00e4*/ 	.word	0x00011d70


	//----- nvinfo : EIATTR_INDIRECT_BRANCH_TARGETS
	.align		4
.L_1420:
        /*00e8*/ 	.byte	0x04, 0x34
        /*00ea*/ 	.short	(.L_1422 - .L_1421)


	//   ....[0]....
.L_1421:
        /*00ec*/ 	.word	.L_x_20759@srel
        /*00f0*/ 	.short	0x0
        /*00f2*/ 	.short	0x0
        /*00f4*/ 	.word	0x3
        /*00f8*/ 	.word	.L_x_20760@srel
        /*00fc*/ 	.word	.L_x_20761@srel
        /*0100*/ 	.word	.L_x_20762@srel


	//----- nvinfo : EIATTR_MAX_THREADS
	.align		4
.L_1422:
        /*0104*/ 	.byte	0x04, 0x05
        /*0106*/ 	.short	(.L_1424 - .L_1423)
.L_1423:
        /*0108*/ 	.word	0x00000100
        /*010c*/ 	.word	0x00000001
        /*0110*/ 	.word	0x00000001


	//----- nvinfo : EIATTR_CRS_STACK_SIZE
	.align		4
.L_1424:
        /*0114*/ 	.byte	0x04, 0x1e
        /*0116*/ 	.short	(.L_1426 - .L_1425)
.L_1425:
        /*0118*/ 	.word	0x00000000


	//----- nvinfo : EIATTR_CBANK_PARAM_SIZE
	.align		4
.L_1426:
        /*011c*/ 	.byte	0x03, 0x19
        /*011e*/ 	.short	0x00e8


	//----- nvinfo : EIATTR_PARAM_CBANK
	.align		4
        /*0120*/ 	.byte	0x04, 0x0a
        /*0122*/ 	.short	(.L_1428 - .L_1427)
	.align		4
.L_1427:
        /*0124*/ 	.word	index@(.nv.constant0._ZN10layer_norm13ln_fwd_kernelINS_13Kernel_traitsI6__halfS2_S2_S2_fjLj6144ELj1ELj1ELj8ELj16ENS_18Kernel_traits_baseILj6144ES2_S2_S2_S2_fjLj256EEEEELb1ELb0ELb0ELb0EEEvNS_9FwdParamsE)
        /*0128*/ 	.short	0x0380
        /*012a*/ 	.short	0x00e8


	//----- nvinfo : EIATTR_SW_WAR
	.align		4
.L_1428:
        /*012c*/ 	.byte	0x04, 0x36
        /*012e*/ 	.short	(.L_1430 - .L_1429)
.L_1429:
        /*0130*/ 	.word	0x00000008
.L_1430:


//--------------------- .nv.info._ZN10layer_norm13ln_fwd_kernelINS_13Kernel_traitsI6__halfS2_S2_S2_fjLj6144ELj1ELj1ELj8ELj16ENS_18Kernel_traits_baseILj6144ES2_S2_S2_S2_fjLj256EEEEELb1ELb0ELb0ELb1EEEvNS_9FwdParamsE --------------------------
	.section	.nv.info._ZN10layer_norm13ln_fwd_kernelINS_13Kernel_traitsI6__halfS2_S2_S2_fjLj6144ELj1ELj1ELj8ELj16ENS_18Kernel_traits_baseILj6144ES2_S2_S2_S2_fjLj256EEEEELb1ELb0ELb0ELb1EEEvNS_9FwdParamsE,"",@"SHT_CUDA_INFO"
	.sectionflags	@""
	.align	4


	//----- nvinfo : EIATTR_CUDA_API_VERSION
	.align		4
        /*0000*/ 	.byte	0x04, 0x37
        /*0002*/ 	.short	(.L_1432 - .L_1431)
.L_1431:
        /*0004*/ 	.word	0x00000082


	//----- nvinfo : EIATTR_KPARAM_INFO
	.align		4
.L_1432:
        /*0008*/ 	.byte	0x04, 0x17
        /*000a*/ 	.short	(.L_1434 - .L_1433)
.L_1433:
        /*000c*/ 	.word	0x00000000
        /*0010*/ 	.short	0x0000
        /*0012*/ 	.short	0x0000
        /*0014*/ 	.byte	0x00, 0xf0, 0xa1, 0x03


	//----- nvinfo : EIATTR_SPARSE_MMA_MASK
	.align		4
.L_1434:
        /*0018*/ 	.byte	0x03, 0x50
        /*001a*/ 	.short	0x0000


	//----- nvinfo : EIATTR_MAXREG_COUNT
	.align		4
        /*001c*/ 	.byte	0x03, 0x1b
        /*001e*/ 	.short	0x00ff


	//----- nvinfo : EIATTR_NUM_BARRIERS
	.align		4
        /*0020*/ 	.byte	0x02, 0x4c
        /*0022*/ 	.byte	0x01
	.zero		1


	//----- nvinfo : EIATTR_MERCURY_ISA_VERSION
	.align		4
        /*0024*/ 	.byte	0x03, 0x5f
        /*0026*/ 	.short	0x0101


	//----- nvinfo : EIATTR_COOP_GROUP_MASK_REGIDS
	.align		4
        /*0028*/ 	.byte	0x04, 0x29
        /*002a*/ 	.short	(.L_1436 - .L_1435)


	//   ....[0]....
.L_1435:
        /*002c*/ 	.word	0xffffffff


	//   ....[1]....
        /*0030*/ 	.word	0xffffffff


	//   ....[2]....
        /*0034*/ 	.word	0xffffffff


	//   ....[3]....
        /*0038*/ 	.word	0xffffffff


	//   ....[4]....
        /*003c*/ 	.word	0xffffffff


	//   ....[5]....
        /*0040*/ 	.word	0xffffffff


	//   ....[6]....
        /*0044*/ 	.word	0xffffffff


	//   ....[7]....
        /*0048*/ 	.word	0xffffffff


	//   ....[8]....
        /*004c*/ 	.word	0xffffffff


	//   ....[9]....
        /*0050*/ 	.word	0xffffffff


	//   ....[10]....
        /*0054*/ 	.word	0xffffffff


	//   ....[11]....
        /*0058*/ 	.word	0xffffffff


	//   ....[12]....
        /*005c*/ 	.word	0xffffffff


	//   ....[13]....
        /*0060*/ 	.word	0xffffffff


	//   ....[14]....
        /*0064*/ 	.word	0xffffffff


	//   ....[15]....
        /*0068*/ 	.word	0xffffffff


	//   ....[16]....
        /*006c*/ 	.word	0xffffffff


	//   ....[17]....
        /*0070*/ 	.word	0xffffffff


	//   ....[18]....
        /*0074*/ 	.word	0xffffffff


	//   ....[19]....
        /*0078*/ 	.word	0xffffffff


	//   ....[20]....
        /*007c*/ 	.word	0xffffffff


	//----- nvinfo : EIATTR_COOP_GROUP_INSTR_OFFSETS
	.align		4
.L_1436:
        /*0080*/ 	.byte	0x04, 0x28
        /*0082*/ 	.short	(.L_1438 - .L_1437)


	//   ....[0]....
.L_1437:
        /*0084*/ 	.word	0x0000fc10


	//   ....[1]....
        /*0088*/ 	.word	0x0000fc30


	//   ....[2]....
        /*008c*/ 	.word	0x0000fc50


	//   ....[3]....
        /*0090*/ 	.word	0x0000fc70


	//   ....[4]....
        /*0094*/ 	.word	0x0000fc90


	//   ....[5]....
        /*0098*/ 	.word	0x00010000


	//   ....[6]....
        /*009c*/ 	.word	0x00010030


	//   ....[7]....
        /*00a0*/ 	.word	0x00010080


	//   ....[8]....
        /*00a4*/ 	.word	0x000100b0


	//   ....[9]....
        /*00a8*/ 	.word	0x000100f0


	//   ....[10]....
        /*00ac*/ 	.word	0x00010290


	//   ....[11]....
        /*00b0*/ 	.word	0x000102d0


	//   ....[12]....
        /*00b4*/ 	.word	0x000102e0


	//   ....[13]....
        /*00b8*/ 	.word	0x00010320


	//   ....[14]....
        /*00bc*/ 	.word	0x00010400


	//   ....[15]....
        /*00c0*/ 	.word	0x00010420


	//   ....[16]....
        /*00c4*/ 	.word	0x00010440


	//   ....[17]....
        /*00c8*/ 	.word	0x000104e0


	//   ....[18]....
        /*00cc*/ 	.word	0x00010560


	//   ....[19]....
        /*00d0*/ 	.word	0x00010610


	//   ....[20]....
        /*00d4*/ 	.word	0x00010630


	//----- nvinfo : EIATTR_VRC_CTA_INIT_COUNT
	.align		4
.L_1438:
        /*00d8*/ 	.byte	0x02, 0x4a
	.zero		1
	.zero		1


	//----- nvinfo : EIATTR_EXIT_INSTR_OFFSETS
	.align		4
        /*00dc*/ 	.byte	0x04, 0x1c
        /*00de*/ 	.short	(.L_1440 - .L_1439)


	//   ....[0]....
.L_1439:
        /*00e0*/ 	.word	0x000001e0


	//   ....[1]....
        /*00e4*/ 	.word	0x00010cc0


	//----- nvinfo : EIATTR_INDIRECT_BRANCH_TARGETS
	.align		4
.L_1440:
        /*00e8*/ 	.byte	0x04, 0x34
        /*00ea*/ 	.short	(.L_1442 - .L_1441)


	//   ....[0]....
.L_1441:
        /*00ec*/ 	.word	.L_x_20763@srel
        /*00f0*/ 	.short	0x0
        /*00f2*/ 	.short	0x0
        /*00f4*/ 	.word	0x3
        /*00f8*/ 	.word	.L_x_20764@srel
        /*00fc*/ 	.word	.L_x_20765@srel
        /*0100*/ 	.word	.L_x_20766@srel


	//----- nvinfo : EIATTR_MAX_THREADS
	.align		4
.L_1442:
        /*0104*/ 	.byte	0x04, 0x05
        /*0106*/ 	.short	(.L_1444 - .L_1443)
.L_1443:
        /*0108*/ 	.word	0x00000100
        /*010c*/ 	.word	0x00000001
        /*0110*/ 	.word	0x00000001


	//----- nvinfo : EIATTR_CRS_STACK_SIZE
	.align		4
.L_1444:
        /*0114*/ 	.byte	0x04, 0x1e
        /*0116*/ 	.short	(.L_1446 - .L_1445)
.L_1445:
        /*0118*/ 	.word	0x00000000


	//----- nvinfo : EIATTR_CBANK_PARAM_SIZE
	.align		4
.L_1446:
        /*011c*/ 	.byte	0x03, 0x19
        /*011e*/ 	.short	0x00e8


	//----- nvinfo : EIATTR_PARAM_CBANK
	.align		4
        /*0120*/ 	.byte	0x04, 0x0a
        /*0122*/ 	.short	(.L_1448 - .L_1447)
	.align		4
.L_1447:
        /*0124*/ 	.word	index@(.nv.constant0._ZN10layer_norm13ln_fwd_kernelINS_13Kernel_traitsI6__halfS2_S2_S2_fjLj6144ELj1ELj1ELj8ELj16ENS_18Kernel_traits_baseILj6144ES2_S2_S2_S2_fjLj256EEEEELb1ELb0ELb0ELb1EEEvNS_9FwdParamsE)
        /*0128*/ 	.short	0x0380
        /*012a*/ 	.short	0x00e8


	//----- nvinfo : EIATTR_SW_WAR
	.align		4
.L_1448:
        /*012c*/ 	.byte	0x04, 0x36
        /*012e*/ 	.short	(.L_1450 - .L_1449)
.L_1449:
        /*0130*/ 	.word	0x00000008
.L_1450:


//--------------------- .nv.info._ZN10layer_norm13ln_fwd_kernelINS_13Kernel_traitsI6__halfS2_S2_S2_fjLj6144ELj1ELj1ELj8ELj16ENS_18Kernel_traits_baseILj6144ES2_S2_S2_S2_fjLj256EEEEELb1ELb0ELb1ELb0EEEvNS_9FwdParamsE --------------------------
	.section	.nv.info._ZN10layer_norm13ln_fwd_kernelINS_13Kernel_traitsI6__halfS2_S2_S2_fjLj6144ELj1ELj1ELj8ELj16ENS_18Kernel_traits_baseILj6144ES2_S2_S2_S2_fjLj256EEEEELb1ELb0ELb1ELb0EEEvNS_9FwdParamsE,"",@"SHT_CUDA_INFO"
	.sectionflags	@""
	.align	4


	//----- nvinfo : EIATTR_CUDA_API_VERSION
	.align		4
        /*0000*/ 	.byte	0x04, 0x37
        /*0002*/ 	.short	(.L_1452 - .L_1451)
.L_1451:
        /*0004*/ 	.word	0x00000082


	//----- nvinfo : EIATTR_KPARAM_INFO
	.align		4
.L_1452:
        /*0008*/ 	.byte	0x04, 0x17
        /*000a*/ 	.short	(.L_1454 - .L_1453)
.L_1453:
        /*000c*/ 	.word	0x00000000
        /*0010*/ 	.short	0x0000
        /*0012*/ 	.short	0x0000
        /*0014*/ 	.byte	0x00, 0xf0, 0xa1, 0x03


	//----- nvinfo : EIATTR_SPARSE_MMA_MASK
	.align		4
.L_1454:
        /*0018*/ 	.byte	0x03, 0x50
        /*001a*/ 	.short	0x0000


	//----- nvinfo : EIATTR_MAXREG_COUNT
	.align		4
        /*001c*/ 	.byte	0x03, 0x1b
        /*001e*/ 	.short	0x00ff


	//----- nvinfo : EIATTR_NUM_BARRIERS
	.align		4
        /*0020*/ 	.byte	0x02, 0x4c
        /*0022*/ 	.byte	0x01
	.zero		1


	//----- nvinfo : EIATTR_MERCURY_ISA_VERSION
	.align		4
        /*0024*/ 	.byte	0x03, 0x5f
        /*0026*/ 	.short	0x0101


	//----- nvinfo : EIATTR_COOP_GROUP_MASK_REGIDS
	.align		4
        /*0028*/ 	.byte	0x04, 0x29
        /*002a*/ 	.short	(.L_1456 - .L_1455)


	//   ....[0]....
.L_1455:
        /*002c*/ 	.word	0xffffffff


	//   ....[1]....
        /*0030*/ 	.word	0xffffffff


	//   ....[2]....
        /*0034*/ 	.word	0xffffffff


	//   ....[3]....
        /*0038*/ 	.word	0xffffffff


	//   ....[4]....
        /*003c*/ 	.word	0xffffffff


	//   ....[5]....
        /*0040*/ 	.word	0xffffffff


	//   ....[6]....
        /*0044*/ 	.word	0xffffffff


	//   ....[7]....
        /*0048*/ 	.word	0xffffffff


	//   ....[8]....
        /*004c*/ 	.word	0xffffffff


	//   ....[9]....
        /*0050*/ 	.word	0xffffffff


	//   ....[10]....
        /*0054*/ 	.word	0xffffffff


	//   ....[11]....
        /*0058*/ 	.word	0xffffffff


	//   ....[12]....
        /*005c*/ 	.word	0xffffffff


	//   ....[13]....
        /*0060*/ 	.word	0xffffffff


	//   ....[14]....
        /*0064*/ 	.word	0xffffffff


	//   ....[15]....
        /*0068*/ 	.word	0xffffffff


	//   ....[16]....
        /*006c*/ 	.word	0xffffffff


	//   ....[17]....
        /*0070*/ 	.word	0xffffffff


	//   ....[18]....
        /*0074*/ 	.word	0xffffffff


	//   ....[19]....
        /*0078*/ 	.word	0xffffffff


	//   ....[20]....
        /*007c*/ 	.word	0xffffffff


	//----- nvinfo : EIATTR_COOP_GROUP_INSTR_OFFSETS
	.align		4
.L_1456:
        /*0080*/ 	.byte	0x04, 0x28
        /*0082*/ 	.short	(.L_1458 - .L_1457)


	//   ....[0]....
.L_1457:
        /*0084*/ 	.word	0x00012e30


	//   ....[1]....
        /*0088*/ 	.word	0x00012e50


	//   ....[2]....
        /*008c*/ 	.word	0x00012e70


	//   ....[3]....
        /*0090*/ 	.word	0x00012e90


	//   ....[4]....
        /*0094*/ 	.word	0x00012eb0


	//   ....[5]....
        /*0098*/ 	.word	0x00013200


	//   ....[6]....
        /*009c*/ 	.word	0x00013220


	//   ....[7]....
        /*00a0*/ 	.word	0x00013240


	//   ....[8]....
        /*00a4*/ 	.word	0x00013260


	//   ....[9]....
        /*00a8*/ 	.word	0x00013290


	//   ....[10]....
        /*00ac*/ 	.word	0x00013420


	//   ....[11]....
        /*00b0*/ 	.word	0x00013450


	//   ....[12]....
        /*00b4*/ 	.word	0x00013460


	//   ....[13]....
        /*00b8*/ 	.word	0x000134a0


	//   ....[14]....
        /*00bc*/ 	.word	0x00013580


	//   ....[15]....
        /*00c0*/ 	.word	0x000135a0


	//   ....[16]....
        /*00c4*/ 	.word	0x000135c0


	//   ....[17]....
        /*00c8*/ 	.word	0x00013650


	//   ....[18]....
        /*00cc*/ 	.word	0x000136b0


	//   ....[19]....
        /*00d0*/ 	.word	0x00013750


	//   ....[20]....
        /*00d4*/ 	.word	0x00013780


	//----- nvinfo : EIATTR_VRC_CTA_INIT_COUNT
	.align		4
.L_1458:
        /*00d8*/ 	.byte	0x02, 0x4a
	.zero		1
	.zero		1


	//----- nvinfo : EIATTR_EXIT_INSTR_OFFSETS
	.align		4
        /*00dc*/ 	.byte	0x04, 0x1c
        /*00de*/ 	.short	(.L_1460 - .L_1459)


	//   ....[0]....
.L_1459:
        /*00e0*/ 	.word	0x00000690


	//   ....[1]....
        /*00e4*/ 	.word	0x00014280


	//----- nvinfo : EIATTR_MAX_THREADS
	.align		4
.L_1460:
        /*00e8*/ 	.byte	0x04, 0x05
        /*00ea*/ 	.short	(.L_1462 - .L_1461)
.L_1461:
        /*00ec*/ 	.word	0x00000100
        /*00f0*/ 	.word	0x00000001
        /*00f4*/ 	.word	0x00000001


	//----- nvinfo : EIATTR_CRS_STACK_SIZE
	.align		4
.L_1462:
        /*00f8*/ 	.byte	0x04, 0x1e
        /*00fa*/ 	.short	(.L_1464 - .L_1463)
.L_1463:
        /*00fc*/ 	.word	0x00000000


	//----- nvinfo : EIATTR_CBANK_PARAM_SIZE
	.align		4
.L_1464:
        /*0100*/ 	.byte	0x03, 0x19
        /*0102*/ 	.short	0x00e8


	//----- nvinfo : EIATTR_PARAM_CBANK
	.align		4
        /*0104*/ 	.byte	0x04, 0x0a
        /*0106*/ 	.short	(.L_1466 - .L_1465)
	.align		4
.L_1465:
        /*0108*/ 	.word	index@(.nv.constant0._ZN10layer_norm13ln_fwd_kernelINS_13Kernel_traitsI6__halfS2_S2_S2_fjLj6144ELj1ELj1ELj8ELj16ENS_18Kernel_traits_baseILj6144ES2_S2_S2_S2_fjLj256EEEEELb1ELb0ELb1ELb0EEEvNS_9FwdParamsE)
        /*010c*/ 	.short	0x0380
        /*010e*/ 	.short	0x00e8


	//----- nvinfo : EIATTR_SW_WAR
	.align		4
.L_1466:
        /*0110*/ 	.byte	0x04, 0x36
        /*0112*/ 	.short	(.L_1468 - .L_1467)
.L_1467:
        /*0114*/ 	.word	0x00000008
.L_1468:


//--------------------- .nv.info._ZN10layer_norm13ln_fwd_kernelINS_13Kernel_traitsI6__halfS2_S2_S2_fjLj6144ELj1ELj1ELj8ELj16ENS_18Kernel_traits_baseILj6144ES2_S2_S2_S2_fjLj256EEEEELb1ELb0ELb1ELb1EEEvNS_9FwdParamsE --------------------------
	.section	.nv.info._ZN10layer_norm13ln_fwd_kernelINS_13Kernel_traitsI6__halfS2_S2_S2_fjLj6144ELj1ELj1ELj8ELj16ENS_18Kernel_traits_baseILj6144ES2_S2_S2_S2_fjLj256EEEEELb1ELb0ELb1ELb1EEEvNS_9FwdParamsE,"",@"SHT_CUDA_INFO"
	.sectionflags	@""
	.align	4


	//----- nvinfo : EIATTR_CUDA_API_VERSION
	.align		4
        /*0000*/ 	.byte	0x04, 0x37
        /*0002*/ 	.short	(.L_1470 - .L_1469)
.L_1469:
        /*0004*/ 	.word	0x00000082


	//----- nvinfo : EIATTR_KPARAM_INFO
	.align		4
.L_1470:
        /*0008*/ 	.byte	0x04, 0x17
        /*000a*/ 	.short	(.L_1472 - .L_1471)
.L_1471:
        /*000c*/ 	.word	0x00000000
        /*0010*/ 	.short	0x0000
        /*0012*/ 	.short	0x0000
        /*0014*/ 	.byte	0x00, 0xf0, 0xa1, 0x03


	//----- nvinfo : EIATTR_SPARSE_MMA_MASK
	.align		4
.L_1472:
        /*0018*/ 	.byte	0x03, 0x50
        /*001a*/ 	.short	0x0000


	//----- nvinfo : EIATTR_MAXREG_COUNT
	.align		4
        /*001c*/ 	.byte	0x03, 0x1b
        /*001e*/ 	.short	0x00ff


	//----- nvinfo : EIATTR_NUM_BARRIERS
	.align		4
        /*0020*/ 	.byte	0x02, 0x4c
        /*0022*/ 	.byte	0x01
	.zero		1


	//----- nvinfo : EIATTR_MERCURY_ISA_VERSION
	.align		4
        /*0024*/ 	.byte	0x03, 0x5f
        /*0026*/ 	.short	0x0101


	//----- nvinfo : EIATTR_COOP_GROUP_MASK_REGIDS
	.align		4
        /*0028*/ 	.byte	0x04, 0x29
        /*002a*/ 	.short	(.L_1474 - .L_1473)


	//   ....[0]....
.L_1473:
        /*002c*/ 	.word	0xffffffff


	//   ....[1]....
        /*0030*/ 	.word	0xffffffff


	//   ....[2]....
        /*0034*/ 	.word	0xffffffff


	//   ....[3]....
        /*0038*/ 	.word	0xffffffff


	//   ....[4]....
        /*003c*/ 	.word	0xffffffff


	//   ....[5]....
        /*0040*/ 	.word	0xffffffff


	//   ....[6]....
        /*0044*/ 	.word	0xffffffff


	//   ....[7]....
        /*0048*/ 	.word	0xffffffff


	//   ....[8]....
        /*004c*/ 	.word	0xffffffff


	//   ....[9]....
        /*0050*/ 	.word	0xffffffff


	//   ....[10]....
        /*0054*/ 	.word	0xffffffff


	//   ....[11]....
        /*0058*/ 	.word	0xffffffff


	//   ....[12]....
        /*005c*/ 	.word	0xffffffff


	//   ....[13]....
        /*0060*/ 	.word	0xffffffff


	//   ....[14]....
        /*0064*/ 	.word	0xffffffff


	//   ....[15]....
        /*0068*/ 	.word	0xffffffff


	//   ....[16]....
        /*006c*/ 	.word	0xffffffff


	//   ....[17]....
        /*0070*/ 	.word	0xffffffff


	//   ....[18]....
        /*0074*/ 	.word	0xffffffff


	//   ....[19]....
        /*0078*/ 	.word	0xffffffff


	//   ....[20]....
        /*007c*/ 	.word	0xffffffff


	//----- nvinfo : EIATTR_COOP_GROUP_INSTR_OFFSETS
	.align		4
.L_1474:
        /*0080*/ 	.byte	0x04, 0x28
        /*0082*/ 	.short	(.L_1476 - .L_1475)


	//   ....[0]....
.L_1475:
        /*0084*/ 	.word	0x00010a20


	//   ....[1]....
        /*0088*/ 	.word	0x00010a60


	//   ....[2]....
        /*008c*/ 	.word	0x00010a80


	//   ....[3]....
        /*0090*/ 	.word	0x00010aa0


	//   ....[4]....
        /*0094*/ 	.word	0x00010ac0


	//   ....[5]....
        /*0098*/ 	.word	0x00010df0


	//   ....[6]....
        /*009c*/ 	.word	0x00010e20


	//   ....[7]....
        /*00a0*/ 	.word	0x00010e40


	//   ....[8]....
        /*00a4*/ 	.word	0x00010e60


	//   ....[9]....
        /*00a8*/ 	.word	0x00010e90


	//   ....[10]....
        /*00ac*/ 	.word	0x00011020


	//   ....[11]....
        /*00b0*/ 	.word	0x00011050


	//   ....[12]....
        /*00b4*/ 	.word	0x00011060


	//   ....[13]....
        /*00b8*/ 	.word	0x000110a0


	//   ....[14]....
        /*00bc*/ 	.word	0x00011180


	//   ....[15]....
        /*00c0*/ 	.word	0x000111a0


	//   ....[16]....
        /*00c4*/ 	.word	0x000111c0


	//   ....[17]....
        /*00c8*/ 	.word	0x00011250


	//   ....[18]....
        /*00cc*/ 	.word	0x000112b0


	//   ....[19]....
        /*00d0*/ 	.word	0x00011350


	//   ....[20]....
        /*00d4*/ 	.word	0x00011370


	//----- nvinfo : EIATTR_VRC_CTA_INIT_COUNT
	.align		4
.L_1476:
        /*00d8*/ 	.byte	0x02, 0x4a
	.zero		1
	.zero		1


	//----- nvinfo : EIATTR_EXIT_INSTR_OFFSETS
	.align		4
        /*00dc*/ 	.byte	0x04, 0x1c
        /*00de*/ 	.short	(.L_1478 - .L_1477)


	//   ....[0]....
.L_1477:
        /*00e0*/ 	.word	0x00000270


	//   ....[1]....
        /*00e4*/ 	.word	0x00011dd0


	//----- nvinfo : EIATTR_MAX_THREADS
	.align		4
.L_1478:
        /*00e8*/ 	.byte	0x04, 0x05
        /*00ea*/ 	.short	(.L_1480 - .L_1479)
.L_1479:
        /*00ec*/ 	.word	0x00000100
        /*00f0*/ 	.word	0x00000001
        /*00f4*/ 	.word	0x00000001


	//----- nvinfo : EIATTR_CRS_STACK_SIZE
	.align		4
.L_1480:
        /*00f8*/ 	.byte	0x04, 0x1e
        /*00fa*/ 	.short	(.L_1482 - .L_1481)
.L_1481:
        /*00fc*/ 	.word	0x00000000


	//----- nvinfo : EIATTR_CBANK_PARAM_SIZE
	.align		4
.L_1482:
        /*0100*/ 	.byte	0x03, 0x19
        /*0102*/ 	.short	0x00e8


	//----- nvinfo : EIATTR_PARAM_CBANK
	.align		4
        /*0104*/ 	.byte	0x04, 0x0a
        /*0106*/ 	.short	(.L_1484 - .L_1483)
	.align		4
.L_1483:
        /*0108*/ 	.word	index@(.nv.constant0._ZN10layer_norm13ln_fwd_kernelINS_13Kernel_traitsI6__halfS2_S2_S2_fjLj6144ELj1ELj1ELj8ELj16ENS_18Kernel_traits_baseILj6144ES2_S2_S2_S2_fjLj256EEEEELb1ELb0ELb1ELb1EEEvNS_9FwdParamsE)
        /*010c*/ 	.short	0x0380
        /*010e*/ 	.short	0x00e8


	//----- nvinfo : EIATTR_SW_WAR
	.align		4
.L_1484:
        /*0110*/ 	.byte	0x04, 0x36
        /*0112*/ 	.short	(.L_1486 - .L_1485)
.L_1485:
        /*0114*/ 	.word	0x00000008
.L_1486:


//--------------------- .nv.info._ZN10layer_norm13ln_fwd_kernelINS_13Kernel_traitsI6__halfS2_S2_S2_fjLj6144ELj1ELj1ELj8ELj16ENS_18Kernel_traits_baseILj6144ES2_S2_S2_S2_fjLj256EEEEELb1ELb1ELb0ELb0EEEvNS_9FwdParamsE --------------------------
	.section	.nv.info._ZN10layer_norm13ln_fwd_kernelINS_13Kernel_traitsI6__halfS2_S2_S2_fjLj6144ELj1ELj1ELj8ELj16ENS_18Kernel_traits_baseILj6144ES2_S2_S2_S2_fjLj256EEEEELb1ELb1ELb0ELb0EEEvNS_9FwdParamsE,"",@"SHT_CUDA_INFO"
	.sectionflags	@""
	.align	4


	//----- nvinfo : EIATTR_CUDA_API_VERSION
	.align		4
        /*0000*/ 	.byte	0x04, 0x37
        /*0002*/ 	.short	(.L_1488 - .L_1487)
.L_1487:
        /*0004*/ 	.word	0x00000082


	//----- nvinfo : EIATTR_KPARAM_INFO
	.align		4
.L_1488:
        /*0008*/ 	.byte	0x04, 0x17
        /*000a*/ 	.short	(.L_1490 - .L_1489)
.L_1489:
        /*000c*/ 	.word	0x00000000
        /*0010*/ 	.short	0x0000
        /*0012*/ 	.short	0x0000
        /*0014*/ 	.byte	0x00, 0xf0, 0xa1, 0x03


	//----- nvinfo : EIATTR_SPARSE_MMA_MASK
	.align		4
.L_1490:
        /*0018*/ 	.byte	0x03, 0x50
        /*001a*/ 	.short	0x0000


	//----- nvinfo : EIATTR_MAXREG_COUNT
	.align		4
        /*001c*/ 	.byte	0x03, 0x1b
        /*001e*/ 	.short	0x00ff


	//----- nvinfo : EIATTR_NUM_BARRIERS
	.align		4
        /*0020*/ 	.byte	0x02, 0x4c
        /*0022*/ 	.byte	0x01
	.zero		1


	//----- nvinfo : EIATTR_MERCURY_ISA_VERSION
	.align		4
        /*0024*/ 	.byte	0x03, 0x5f
        /*0026*/ 	.short	0x0101


	//----- nvinfo : EIATTR_COOP_GROUP_MASK_REGIDS
	.align		4
        /*0028*/ 	.byte	0x04, 0x29
        /*002a*/ 	.short	(.L_1492 - .L_1491)


	//   ....[0]....
.L_1491:
        /*002c*/ 	.word	0xffffffff


	//   ....[1]....
        /*0030*/ 	.word	0xffffffff


	//   ....[2]....
        /*0034*/ 	.word	0xffffffff


	//   ....[3]....
        /*0038*/ 	.word	0xffffffff


	//   ....[4]....
        /*003c*/ 	.word	0xffffffff


	//   ....[5]....
        /*0040*/ 	.word	0xffffffff


	//   ....[6]....
        /*0044*/ 	.word	0xffffffff


	//   ....[7]....
        /*0048*/ 	.word	0xffffffff


	//   ....[8]....
        /*004c*/ 	.word	0xffffffff


	//   ....[9]....
        /*0050*/ 	.word	0xffffffff


	//   ....[10]....
        /*0054*/ 	.word	0xffffffff


	//   ....[11]....
        /*0058*/ 	.word	0xffffffff


	//   ....[12]....
        /*005c*/ 	.word	0xffffffff


	//   ....[13]....
        /*0060*/ 	.word	0xffffffff


	//   ....[14]....
        /*0064*/ 	.word	0xffffffff


	//   ....[15]....
        /*0068*/ 	.word	0xffffffff


	//   ....[16]....
        /*006c*/ 	.word	0xffffffff


	//   ....[17]....
        /*0070*/ 	.word	0xffffffff


	//   ....[18]....
        /*0074*/ 	.word	0xffffffff


	//   ....[19]....
        /*0078*/ 	.word	0xffffffff


	//   ....[20]....
        /*007c*/ 	.word	0xffffffff


	//----- nvinfo : EIATTR_COOP_GROUP_INSTR_OFFSETS
	.align		4
.L_1492:
        /*0080*/ 	.byte	0x04, 0x28
        /*0082*/ 	.short	(.L_1494 - .L_1493)


	//   ....[0]....
.L_1493:
        /*0084*/ 	.word	0x000142f0


	//   ....[1]....
        /*0088*/ 	.word	0x00014310


	//   ....[2]....
        /*008c*/ 	.word	0x00014330


	//   ....[3]....
        /*0090*/ 	.word	0x00014350


	//   ....[4]....
        /*0094*/ 	.word	0x00014370


	//   ....[5]....
        /*0098*/ 	.word	0x000146c0


	//   ....[6]....
        /*009c*/ 	.word	0x00014700


	//   ....[7]....
        /*00a0*/ 	.word	0x00014720


	//   ....[8]....
        /*00a4*/ 	.word	0x00014740


	//   ....[9]....
        /*00a8*/ 	.word	0x00014760


	//   ....[10]....
        /*00ac*/ 	.word	0x000148e0


	//   ....[11]....
        /*00b0*/ 	.word	0x00014920


	//   ....[12]....
        /*00b4*/ 	.word	0x00014940


	//   ....[13]....
        /*00b8*/ 	.word	0x00014980


	//   ....[14]....
        /*00bc*/ 	.word	0x00014a40


	//   ....[15]....
        /*00c0*/ 	.word	0x00014a70


	//   ....[16]....
        /*00c4*/ 	.word	0x00014a90


	//   ....[17]....
        /*00c8*/ 	.word	0x00014b30


	//   ....[18]....
        /*00cc*/ 	.word	0x00014b80


	//   ....[19]....
        /*00d0*/ 	.word	0x00014c20


	//   ....[20]....
        /*00d4*/ 	.word	0x00014c50


	//----- nvinfo : EIATTR_VRC_CTA_INIT_COUNT
	.align		4
.L_1494:
        /*00d8*/ 	.byte	0x02, 0x4a
	.zero		1
	.zero		1


	//----- nvinfo : EIATTR_EXIT_INSTR_OFFSETS
	.align		4
        /*00dc*/ 	.byte	0x04, 0x1c
        /*00de*/ 	.short	(.L_1496 - .L_1495)


	//   ....[0]....
.L_1495:
        /*00e0*/ 	.word	0x000006e0


	//   ....[1]....
        /*00e4*/ 	.word	0x000156e0


	//----- nvinfo : EIATTR_INDIRECT_BRANCH_TARGETS
	.align		4
.L_1496:
        /*00e8*/ 	.byte	0x04, 0x34
        /*00ea*/ 	.short	(.L_1498 - .L_1497)


	//   ....[0]....
.L_1497:
        /*00ec*/ 	.word	.L_x_20767@srel
        /*00f0*/ 	.short	0x0
        /*00f2*/ 	.short	0x0
        /*00f4*/ 	.word	0x3
        /*00f8*/ 	.word	.L_x_20768@srel
        /*00fc*/ 	.word	.L_x_20769@srel
        /*0100*/ 	.word	.L_x_20770@srel


	//----- nvinfo : EIATTR_MAX_THREADS
	.align		4
.L_1498:
        /*0104*/ 	.byte	0x04, 0x05
        /*0106*/ 	.short	(.L_1500 - .L_1499)
.L_1499:
        /*0108*/ 	.word	0x00000100
        /*010c*/ 	.word	0x00000001
        /*0110*/ 	.word	0x00000001


	//----- nvinfo : EIATTR_CRS_STACK_SIZE
	.align		4
.L_1500:
        /*0114*/ 	.byte	0x04, 0x1e
        /*0116*/ 	.short	(.L_1502 - .L_1501)
.L_1501:
        /*0118*/ 	.word	0x00000000


	//----- nvinfo : EIATTR_CBANK_PARAM_SIZE
	.align		4
.L_1502:
        /*011c*/ 	.byte	0x03, 0x19
        /*011e*/ 	.short	0x00e8


	//----- nvinfo : EIATTR_PARAM_CBANK
	.align		4
        /*0120*/ 	.byte	0x04, 0x0a
        /*0122*/ 	.short	(.L_1504 - .L_1503)
	.align		4
.L_1503:
        /*0124*/ 	.word	index@(.nv.constant0._ZN10layer_norm13ln_fwd_kernelINS_13Kernel_traitsI6__halfS2_S2_S2_fjLj6144ELj1ELj1ELj8ELj16ENS_18Kernel_traits_baseILj6144ES2_S2_S2_S2_fjLj256EEEEELb1ELb1ELb0ELb0EEEvNS_9FwdParamsE)
        /*0128*/ 	.short	0x0380
        /*012a*/ 	.short	0x00e8


	//----- nvinfo : EIATTR_SW_WAR
	.align		4
.L_1504:
        /*012c*/ 	.byte	0x04, 0x36
        /*012e*/ 	.short	(.L_1506 - .L_1505)
.L_1505:
        /*0130*/ 	.word	0x00000008
.L_1506:


//--------------------- .nv.info._ZN10layer_norm13ln_fwd_kernelINS_13Kernel_traitsI6__halfS2_S2_S2_fjLj6144ELj1ELj1ELj8ELj16ENS_18Kernel_traits_baseILj6144ES2_S2_S2_S2_fjLj256EEEEELb1ELb1ELb0ELb1EEEvNS_9FwdParamsE --------------------------
	.section	.nv.info._ZN10layer_norm13ln_fwd_kernelINS_13Kernel_traitsI6__halfS2_S2_S2_fjLj6144ELj1ELj1ELj8ELj16ENS_18Kernel_traits_baseILj6144ES2_S2_S2_S2_fjLj256EEEEELb1ELb1ELb0ELb1EEEvNS_9FwdParamsE,"",@"SHT_CUDA_INFO"
	.sectionflags	@""
	.align	4


	//----- nvinfo : EIATTR_CUDA_API_VERSION
	.align		4
        /*0000*/ 	.byte	0x04, 0x37
        /*0002*/ 	.short	(.L_1508 - .L_1507)
.L_1507:
        /*0004*/ 	.word	0x00000082


	//----- nvinfo : EIATTR_KPARAM_INFO
	.align		4
.L_1508:
        /*0008*/ 	.byte	0x04, 0x17
        /*000a*/ 	.short	(.L_1510 - .L_1509)
.L_1509:
        /*000c*/ 	.word	0x00000000
        /*0010*/ 	.short	0x0000
        /*0012*/ 	.short	0x0000
        /*0014*/ 	.byte	0x00, 0xf0, 0xa1, 0x03


	//----- nvinfo : EIATTR_SPARSE_MMA_MASK
	.align		4
.L_1510:
        /*0018*/ 	.byte	0x03, 0x50
        /*001a*/ 	.short	0x0000


	//----- nvinfo : EIATTR_MAXREG_COUNT
	.align		4
        /*001c*/ 	.byte	0x03, 0x1b
        /*001e*/ 	.short	0x00ff


	//----- nvinfo : EIATTR_NUM_BARRIERS
	.align		4
        /*0020*/ 	.byte	0x02, 0x4c
        /*0022*/ 	.byte	0x01
	.zero		1


	//----- nvinfo : EIATTR_MERCURY_ISA_VERSION
	.align		4
        /*0024*/ 	.byte	0x03, 0x5f
        /*0026*/ 	.short	0x0101


	//----- nvinfo : EIATTR_COOP_GROUP_MASK_REGIDS
	.align		4
        /*0028*/ 	.byte	0x04, 0x29
        /*002a*/ 	.short	(.L_1512 - .L_1511)


	//   ....[0]....
.L_1511:
        /*002c*/ 	.word	0xffffffff


	//   ....[1]....
        /*0030*/ 	.word	0xffffffff


	//   ....[2]....
        /*0034*/ 	.word	0xffffffff


	//   ....[3]....
        /*0038*/ 	.word	0xffffffff


	//   ....[4]....
        /*003c*/ 	.word	0xffffffff


	//   ....[5]....
        /*0040*/ 	.word	0xffffffff


	//   ....[6]....
        /*0044*/ 	.word	0xffffffff


	//   ....[7]....
        /*0048*/ 	.word	0xffffffff


	//   ....[8]....
        /*004c*/ 	.word	0xffffffff


	//   ....[9]....
        /*0050*/ 	.word	0xffffffff


	//   ....[10]....
        /*0054*/ 	.word	0xffffffff


	//   ....[11]....
        /*0058*/ 	.word	0xffffffff


	//   ....[12]....
        /*005c*/ 	.word	0xffffffff


	//   ....[13]....
        /*0060*/ 	.word	0xffffffff


	//   ....[14]....
        /*0064*/ 	.word	0xffffffff


	//   ....[15]....
        /*0068*/ 	.word	0xffffffff


	//   ....[16]....
        /*006c*/ 	.word	0xffffffff


	//   ....[17]....
        /*0070*/ 	.word	0xffffffff


	//   ....[18]....
        /*0074*/ 	.word	0xffffffff


	//   ....[19]....
        /*0078*/ 	.word	0xffffffff


	//   ....[20]....
        /*007c*/ 	.word	0xffffffff


	//----- nvinfo : EIATTR_COOP_GROUP_INSTR_OFFSETS
	.align		4
.L_1512:
        /*0080*/ 	.byte	0x04, 0x28
        /*0082*/ 	.short	(.L_1514 - .L_1513)


	//   ....[0]....
.L_1513:
        /*0084*/ 	.word	0x000109c0


	//   ....[1]....
        /*0088*/ 	.word	0x000109e0


	//   ....[2]....
        /*008c*/ 	.word	0x00010a00


	//   ....[3]....
        /*0090*/ 	.word	0x00010a20


	//   ....[4]....
        /*0094*/ 	.word	0x00010a40


	//   ....[5]....
        /*0098*/ 	.word	0x00010db0


	//   ....[6]....
        /*009c*/ 	.word	0x00010de0


	//   ....[7]....
        /*00a0*/ 	.word	0x00010e30


	//   ....[8]....
        /*00a4*/ 	.word	0x00010e60


	//   ....[9]....
        /*00a8*/ 	.word	0x00010ea0


	//   ....[10]....
        /*00ac*/ 	.word	0x00011050


	//   ....[11]....
        /*00b0*/ 	.word	0x00011090


	//   ....[12]....
        /*00b4*/ 	.word	0x000110b0


	//   ....[13]....
        /*00b8*/ 	.word	0x000110f0


	//   ....[14]....
        /*00bc*/ 	.word	0x000111d0


	//   ....[15]....
        /*00c0*/ 	.word	0x000111f0


	//   ....[16]....
        /*00c4*/ 	.word	0x00011210


	//   ....[17]....
        /*00c8*/ 	.word	0x000112a0


	//   ....[18]....
        /*00cc*/ 	.word	0x00011300


	//   ....[19]....
        /*00d0*/ 	.word	0x000113d0


	//   ....[20]....
        /*00d4*/ 	.word	0x000113f0


	//----- nvinfo : EIATTR_VRC_CTA_INIT_COUNT
	.align		4
.L_1514:
        /*00d8*/ 	.byte	0x02, 0x4a
	.zero		1
	.zero		1


	//----- nvinfo : EIATTR_EXIT_INSTR_OFFSETS
	.align		4
        /*00dc*/ 	.byte	0x04, 0x1c
        /*00de*/ 	.short	(.L_1516 - .L_1515)


	//   ....[0]....
.L_1515:
        /*00e0*/ 	.word	0x00000230


	//   ....[1]....
        /*00e4*/ 	.word	0x00011a80


	//----- nvinfo : EIATTR_INDIRECT_BRANCH_TARGETS
	.align		4
.L_1516:
        /*00e8*/ 	.byte	0x04, 0x34
        /*00ea*/ 	.short	(.L_1518 - .L_1517)


	//   ....[0]....
.L_1517:
        /*00ec*/ 	.word	.L_x_20771@srel
        /*00f0*/ 	.short	0x0
        /*00f2*/ 	.short	0x0
        /*00f4*/ 	.word	0x3
        /*00f8*/ 	.word	.L_x_20772@srel
        /*00fc*/ 	.word	.L_x_20773@srel
        /*0100*/ 	.word	.L_x_20774@srel


	//----- nvinfo : EIATTR_MAX_THREADS
	.align		4
.L_1518:
        /*0104*/ 	.byte	0x04, 0x05
        /*0106*/ 	.short	(.L_1520 - .L_1519)
.L_1519:
        /*0108*/ 	.word	0x00000100
        /*010c*/ 	.word	0x00000001
        /*0110*/ 	.word	0x00000001


	//----- nvinfo : EIATTR_CRS_STACK_SIZE
	.align		4
.L_1520:
        /*0114*/ 	.byte	0x04, 0x1e
        /*0116*/ 	.short	(.L_1522 - .L_1521)
.L_1521:
        /*0118*/ 	.word	0x00000000


	//----- nvinfo : EIATTR_CBANK_PARAM_SIZE
	.align		4
.L_1522:
        /*011c*/ 	.byte	0x03, 0x19
        /*011e*/ 	.short	0x00e8


	//----- nvinfo : EIATTR_PARAM_CBANK
	.align		4
        /*0120*/ 	.byte	0x04, 0x0a
        /*0122*/ 	.short	(.L_1524 - .L_1523)
	.align		4
.L_1523:
        /*0124*/ 	.word	index@(.nv.constant0._ZN10layer_norm13ln_fwd_kernelINS_13Kernel_traitsI6__halfS2_S2_S2_fjLj6144ELj1ELj1ELj8ELj16ENS_18Kernel_traits_baseILj6144ES2_S2_S2_S2_fjLj256EEEEELb1ELb1ELb0ELb1EEEvNS_9FwdParamsE)
        /*0128*/ 	.short	0x0380
        /*012a*/ 	.short	0x00e8


	//----- nvinfo : EIATTR_SW_WAR
	.align		4
.L_1524:
        /*012c*/ 	.byte	0x04, 0x36
        /*012e*/ 	.short	(.L_1526 - .L_1525)
.L_1525:
        /*0130*/ 	.word	0x00000008
.L_1526:


//--------------------- .nv.info._ZN10layer_norm13ln_fwd_kernelINS_13Kernel_traitsI6__halfS2_S2_S2_fjLj6144ELj1ELj1ELj8ELj16ENS_18Kernel_traits_baseILj6144ES2_S2_S2_S2_fjLj256EEEEELb1ELb1ELb1ELb0EEEvNS_9FwdParamsE --------------------------
	.section	.nv.info._ZN10layer_norm13ln_fwd_kernelINS_13Kernel_traitsI6__halfS2_S2_S2_fjLj6144ELj1ELj1ELj8ELj16ENS_18Kernel_traits_baseILj6144ES2_S2_S2_S2_fjLj256EEEEELb1ELb1ELb1ELb0EEEvNS_9FwdParamsE,"",@"SHT_CUDA_INFO"
	.sectionflags	@""
	.align	4


	//----- nvinfo : EIATTR_CUDA_API_VERSION
	.align		4
        /*0000*/ 	.byte	0x04, 0x37
        /*0002*/ 	.short	(.L_1528 - .L_1527)
.L_1527:
        /*0004*/ 	.word	0x00000082


	//----- nvinfo : EIATTR_KPARAM_INFO
	.align		4
.L_1528:
        /*0008*/ 	.byte	0x04, 0x17
        /*000a*/ 	.short	(.L_1530 - .L_1529)
.L_1529:
        /*000c*/ 	.word	0x00000000
        /*0010*/ 	.short	0x0000
        /*0012*/ 	.short	0x0000
        /*0014*/ 	.byte	0x00, 0xf0, 0xa1, 0x03


	//----- nvinfo : EIATTR_SPARSE_MMA_MASK
	.align		4
.L_1530:
        /*0018*/ 	.byte	0x03, 0x50
        /*001a*/ 	.short	0x0000


	//----- nvinfo : EIATTR_MAXREG_COUNT
	.align		4
        /*001c*/ 	.byte	0x03, 0x1b
        /*001e*/ 	.short	0x00ff


	//----- nvinfo : EIATTR_NUM_BARRIERS
	.align		4
        /*0020*/ 	.byte	0x02, 0x4c
        /*0022*/ 	.byte	0x01
	.zero		1


	//----- nvinfo : EIATTR_MERCURY_ISA_VERSION
	.align		4
        /*0024*/ 	.byte	0x03, 0x5f
        /*0026*/ 	.short	0x0101


	//----- nvinfo : EIATTR_COOP_GROUP_MASK_REGIDS
	.align		4
        /*0028*/ 	.byte	0x04, 0x29
        /*002a*/ 	.short	(.L_1532 - .L_1531)


	//   ....[0]....
.L_1531:
        /*002c*/ 	.word	0xffffffff


	//   ....[1]....
        /*0030*/ 	.word	0xffffffff


	//   ....[2]....
        /*0034*/ 	.word	0xffffffff


	//   ....[3]....
        /*0038*/ 	.word	0xffffffff


	//   ....[4]....
        /*003c*/ 	.word	0xffffffff


	//   ....[5]....
        /*0040*/ 	.word	0xffffffff


	//   ....[6]....
        /*0044*/ 	.word	0xffffffff


	//   ....[7]....
        /*0048*/ 	.word	0xffffffff


	//   ....[8]....
        /*004c*/ 	.word	0xffffffff


	//   ....[9]....
        /*0050*/ 	.word	0xffffffff


	//   ....[10]....
        /*0054*/ 	.word	0xffffffff


	//   ....[11]....
        /*0058*/ 	.word	0xffffffff


	//   ....[12]....
        /*005c*/ 	.word	0xffffffff


	//   ....[13]....
        /*0060*/ 	.word	0xffffffff


	//   ....[14]....
        /*0064*/ 	.word	0xffffffff


	//   ....[15]....
        /*0068*/ 	.word	0xffffffff


	//   ....[16]....
        /*006c*/ 	.word	0xffffffff


	//   ....[17]....
        /*0070*/ 	.word	0xffffffff


	//   ....[18]....
        /*0074*/ 	.word	0xffffffff


	//   ....[19]....
        /*0078*/ 	.word	0xffffffff


	//   ....[20]....
        /*007c*/ 	.word	0xffffffff


	//----- nvinfo : EIATTR_COOP_GROUP_INSTR_OFFSETS
	.align		4
.L_1532:
        /*0080*/ 	.byte	0x04, 0x28
        /*0082*/ 	.short	(.L_1534 - .L_1533)


	//   ....[0]....
.L_1533:
        /*0084*/ 	.word	0x000158f0


	//   ....[1]....
        /*0088*/ 	.word	0x00015910


	//   ....[2]....
        /*008c*/ 	.word	0x00015930


	//   ....[3]....
        /*0090*/ 	.word	0x00015950


	//   ....[4]....
        /*0094*/ 	.word	0x00015970


	//   ....[5]....
        /*0098*/ 	.word	0x00015cf0


	//   ....[6]....
        /*009c*/ 	.word	0x00015d10


	//   ....[7]....
        /*00a0*/ 	.word	0x00015d30


	//   ....[8]....
        /*00a4*/ 	.word	0x00015d50


	//   ....[9]....
        /*00a8*/ 	.word	0x00015d70


	//   ....[10]....
        /*00ac*/ 	.word	0x00015ef0


	//   ....[11]....
        /*00b0*/ 	.word	0x00015f20


	//   ....[12]....
        /*00b4*/ 	.word	0x00015f30


	//   ....[13]....
        /*00b8*/ 	.word	0x00015f70


	//   ....[14]....
        /*00bc*/ 	.word	0x00016050


	//   ....[15]....
        /*00c0*/ 	.word	0x00016070


	//   ....[16]....
        /*00c4*/ 	.word	0x00016090


	//   ....[17]....
        /*00c8*/ 	.word	0x00016140


	//   ....[18]....
        /*00cc*/ 	.word	0x00016190


	//   ....[19]....
        /*00d0*/ 	.word	0x00016220


	//   ....[20]....
        /*00d4*/ 	.word	0x00016250


	//----- nvinfo : EIATTR_VRC_CTA_INIT_COUNT
	.align		4
.L_1534:
        /*00d8*/ 	.byte	0x02, 0x4a
	.zero		1
	.zero		1


	//----- nvinfo : EIATTR_EXIT_INSTR_OFFSETS
	.align		4
        /*00dc*/ 	.byte	0x04, 0x1c
        /*00de*/ 	.short	(.L_1536 - .L_1535)


	//   ....[0]....
.L_1535:
        /*00e0*/ 	.word	0x000006f0


	//   ....[1]....
        /*00e4*/ 	.word	0x00016d50


	//----- nvinfo : EIATTR_MAX_THREADS
	.align		4
.L_1536:
        /*00e8*/ 	.byte	0x04, 0x05
        /*00ea*/ 	.short	(.L_1538 - .L_1537)
.L_1537:
        /*00ec*/ 	.word	0x00000100
        /*00f0*/ 	.word	0x00000001
        /*00f4*/ 	.word	0x00000001


	//----- nvinfo : EIATTR_CRS_STACK_SIZE
	.align		4
.L_1538:
        /*00f8*/ 	.byte	0x04, 0x1e
        /*00fa*/ 	.short	(.L_1540 - .L_1539)
.L_1539:
        /*00fc*/ 	.word	0x00000000


	//----- nvinfo : EIATTR_CBANK_PARAM_SIZE
	.align		4
.L_1540:
        /*0100*/ 	.byte	0x03, 0x19
        /*0102*/ 	.short	0x00e8


	//----- nvinfo : EIATTR_PARAM_CBANK
	.align		4
        /*0104*/ 	.byte	0x04, 0x0a
        /*0106*/ 	.short	(.L_1542 - .L_1541)
	.align		4
.L_1541:
        /*0108*/ 	.word	index@(.nv.constant0._ZN10layer_norm13ln_fwd_kernelINS_13Kernel_traitsI6__halfS2_S2_S2_fjLj6144ELj1ELj1ELj8ELj16ENS_18Kernel_traits_baseILj6144ES2_S2_S2_S2_fjLj256EEEEELb1ELb1ELb1ELb0EEEvNS_9FwdParamsE)
        /*010c*/ 	.short	0x0380
        /*010e*/ 	.short	0x00e8


	//----- nvinfo : EIATTR_SW_WAR
	.align		4
.L_1542:
        /*0110*/ 	.byte	0x04, 0x36
        /*0112*/ 	.short	(.L_1544 - .L_1543)
.L_1543:
        /*0114*/ 	.word	0x00000008
.L_1544:


//--------------------- .nv.info._ZN10layer_norm13ln_fwd_kernelINS_13Kernel_traitsI6__halfS2_S2_S2_fjLj6144ELj1ELj1ELj8ELj16ENS_18Kernel_traits_baseILj6144ES2_S2_S2_S2_fjLj256EEEEELb1ELb1ELb1ELb1EEEvNS_9FwdParamsE --------------------------
	.section	.nv.info._ZN10layer_norm13ln_fwd_kernelINS_13Kernel_traitsI6__halfS2_S2_S2_fjLj6144ELj1ELj1ELj8ELj16ENS_18Kernel_traits_baseILj6144ES2_S2_S2_S2_fjLj256EEEEELb1ELb1ELb1ELb1EEEvNS_9FwdParamsE,"",@"SHT_CUDA_INFO"
	.sectionflags	@""
	.align	4


	//----- nvinfo : EIATTR_CUDA_API_VERSION
	.align		4
        /*0000*/ 	.byte	0x04, 0x37
        /*0002*/ 	.short	(.L_1546 - .L_1545)
.L_1545:
        /*0004*/ 	.word	0x00000082


	//----- nvinfo : EIATTR_KPARAM_INFO
	.align		4
.L_1546:
        /*0008*/ 	.byte	0x04, 0x17
        /*000a*/ 	.short	(.L_1548 - .L_1547)
.L_1547:
        /*000c*/ 	.word	0x00000000
        /*0010*/ 	.short	0x0000
        /*0012*/ 	.short	0x0000
        /*0014*/ 	.byte	0x00, 0xf0, 0xa1, 0x03


	//----- nvinfo : EIATTR_SPARSE_MMA_MASK
	.align		4
.L_1548:
        /*0018*/ 	.byte	0x03, 0x50
        /*001a*/ 	.short	0x0000


	//----- nvinfo : EIATTR_MAXREG_COUNT
	.align		4
        /*001c*/ 	.byte	0x03, 0x1b
        /*001e*/ 	.short	0x00ff


	//----- nvinfo : EIATTR_NUM_BARRIERS
	.align		4
        /*0020*/ 	.byte	0x02, 0x4c
        /*0022*/ 	.byte	0x01
	.zero		1


	//----- nvinfo : EIATTR_MERCURY_ISA_VERSION
	.align		4
        /*0024*/ 	.byte	0x03, 0x5f
        /*0026*/ 	.short	0x0101


	//----- nvinfo : EIATTR_COOP_GROUP_MASK_REGIDS
	.align		4
        /*0028*/ 	.byte	0x04, 0x29
        /*002a*/ 	.short	(.L_1550 - .L_1549)


	//   ....[0]....
.L_1549:
        /*002c*/ 	.word	0xffffffff


	//   ....[1]....
        /*0030*/ 	.word	0xffffffff


	//   ....[2]....
        /*0034*/ 	.word	0xffffffff


	//   ....[3]....
        /*0038*/ 	.word	0xffffffff


	//   ....[4]....
        /*003c*/ 	.word	0xffffffff


	//   ....[5]....
        /*0040*/ 	.word	0xffffffff


	//   ....[6]....
        /*0044*/ 	.word	0xffffffff


	//   ....[7]....
        /*0048*/ 	.word	0xffffffff


	//   ....[8]....
        /*004c*/ 	.word	0xffffffff


	//   ....[9]....
        /*0050*/ 	.word	0xffffffff


	//   ....[10]....
        /*0054*/ 	.word	0xffffffff


	//   ....[11]....
        /*0058*/ 	.word	0xffffffff


	//   ....[12]....
        /*005c*/ 	.word	0xffffffff


	//   ....[13]....
        /*0060*/ 	.word	0xffffffff


	//   ....[14]....
        /*0064*/ 	.word	0xffffffff


	//   ....[15]....
        /*0068*/ 	.word	0xffffffff


	//   ....[16]....
        /*006c*/ 	.word	0xffffffff


	//   ....[17]....
        /*0070*/ 	.word	0xffffffff


	//   ....[18]....
        /*0074*/ 	.word	0xffffffff


	//   ....[19]....
        /*0078*/ 	.word	0xffffffff


	//   ....[20]....
        /*007c*/ 	.word	0xffffffff


	//----- nvinfo : EIATTR_COOP_GROUP_INSTR_OFFSETS
	.align		4
.L_1550:
        /*0080*/ 	.byte	0x04, 0x28
        /*0082*/ 	.short	(.L_1552 - .L_1551)


	//   ....[0]....
.L_1551:
        /*0084*/ 	.word	0x00013810


	//   ....[1]....
        /*0088*/ 	.word	0x00013850


	//   ....[2]....
        /*008c*/ 	.word	0x00013870


	//   ....[3]....
        /*0090*/ 	.word	0x00013890


	//   ....[4]....
        /*0094*/ 	.word	0x000138b0


	//   ....[5]....
        /*0098*/ 	.word	0x00013c10


	//   ....[6]....
        /*009c*/ 	.word	0x00013c30


	//   ....[7]....
        /*00a0*/ 	.word	0x00013c50


	//   ....[8]....
        /*00a4*/ 	.word	0x00013c70


	//   ....[9]....
        /*00a8*/ 	.word	0x00013c90


	//   ....[10]....
        /*00ac*/ 	.word	0x00013e10


	//   ....[11]....
        /*00b0*/ 	.word	0x00013e40


	//   ....[12]....
        /*00b4*/ 	.word	0x00013e50


	//   ....[13]....
        /*00b8*/ 	.word	0x00013e90


	//   ....[14]....
        /*00bc*/ 	.word	0x00013f70


	//   ....[15]....
        /*00c0*/ 	.word	0x00013f90


	//   ....[16]....
        /*00c4*/ 	.word	0x00013fb0


	//   ....[17]....
        /*00c8*/ 	.word	0x00014040


	//   ....[18]....
        /*00cc*/ 	.word	0x000140a0


	//   ....[19]....
        /*00d0*/ 	.word	0x00014140


	//   ....[20]....
        /*00d4*/ 	.word	0x00014170


	//----- nvinfo : EIATTR_VRC_CTA_INIT_COUNT
	.align		4
.L_1552:
        /*00d8*/ 	.byte	0x02, 0x4a
	.zero		1
	.zero		1


	//----- nvinfo : EIATTR_EXIT_INSTR_OFFSETS
	.align		4
        /*00dc*/ 	.byte	0x04, 0x1c
        /*00de*/ 	.short	(.L_1554 - .L_1553)


	//   ....[0]....
.L_1553:
        /*00e0*/ 	.word	0x00000230


	//   ....[1]....
        /*00e4*/ 	.word	0x00014bc0


	//----- nvinfo : EIATTR_MAX_THREADS
	.align		4
.L_1554:
        /*00e8*/ 	.byte	0x04, 0x05
        /*00ea*/ 	.short	(.L_1556 - .L_1555)
.L_1555:
        /*00ec*/ 	.word	0x00000100
        /*00f0*/ 	.word	0x00000001
        /*00f4*/ 	.word	0x00000001


	//----- nvinfo : EIATTR_CRS_STACK_SIZE
	.align		4
.L_1556:
        /*00f8*/ 	.byte	0x04, 0x1e
        /*00fa*/ 	.short	(.L_1558 - .L_1557)
.L_1557:
        /*00fc*/ 	.word	0x00000000


	//----- nvinfo : EIATTR_CBANK_PARAM_SIZE
	.align		4
.L_1558:
        /*0100*/ 	.byte	0x03, 0x19
        /*0102*/ 	.short	0x00e8


	//----- nvinfo : EIATTR_PARAM_CBANK
	.align		4
        /*0104*/ 	.byte	0x04, 0x0a
        /*0106*/ 	.short	(.L_1560 - .L_1559)
	.align		4
.L_1559:
        /*0108*/ 	.word	index@(.nv.constant0._ZN10layer_norm13ln_fwd_kernelINS_13Kernel_traitsI6__halfS2_S2_S2_fjLj6144ELj1ELj1ELj8ELj16ENS_18Kernel_traits_baseILj6144ES2_S2_S2_S2_fjLj256EEEEELb1ELb1ELb1ELb1EEEvNS_9FwdParamsE)
        /*010c*/ 	.short	0x0380
        /*010e*/ 	.short	0x00e8


	//----- nvinfo : EIATTR_SW_WAR
	.align		4
.L_1560:
        /*0110*/ 	.byte	0x04, 0x36
        /*0112*/ 	.short	(.L_1562 - .L_1561)
.L_1561:
        /*0114*/ 	.word	0x00000008
.L_1562:


//--------------------- .nv.info._ZN10layer_norm13ln_fwd_kernelINS_13Kernel_traitsIf13__nv_bfloat16S2_S2_fjLj6144ELj1ELj1ELj8ELj16ENS_18Kernel_traits_baseILj6144EfS2_S2_S2_fjLj256EEEEELb0ELb0ELb0ELb0EEEvNS_9FwdParamsE --------------------------
	.section	.nv.info._ZN10layer_norm13ln_fwd_kernelINS_13Kernel_traitsIf13__nv_bfloat16S2_S2_fjLj6144ELj1ELj1ELj8ELj16ENS_18Kernel_traits_baseILj6144EfS2_S2_S2_fjLj256EEEEELb0ELb0ELb0ELb0EEEvNS_9FwdParamsE,"",@"SHT_CUDA_INFO"
	.sectionflags	@""
	.align	4


	//----- nvinfo : EIATTR_CUDA_API_VERSION
	.align		4
        /*0000*/ 	.byte	0x04, 0x37
        /*0002*/ 	.short	(.L_1564 - .L_1563)
.L_1563:
        /*0004*/ 	.word	0x00000082


	//----- nvinfo : EIATTR_KPARAM_INFO
	.align		4
.L_1564:
        /*0008*/ 	.byte	0x04, 0x17
        /*000a*/ 	.short	(.L_1566 - .L_1565)
.L_1565:
        /*000c*/ 	.word	0x00000000
        /*0010*/ 	.short	0x0000
        /*0012*/ 	.short	0x0000
        /*0014*/ 	.byte	0x00, 0xf0, 0xa1, 0x03


	//----- nvinfo : EIATTR_SPARSE_MMA_MASK
	.align		4
.L_1566:
        /*0018*/ 	.byte	0x03, 0x50
        /*001a*/ 	.short	0x0000


	//----- nvinfo : EIATTR_MAXREG_COUNT
	.align		4
        /*001c*/ 	.byte	0x03, 0x1b
        /*001e*/ 	.short	0x00ff


	//----- nvinfo : EIATTR_NUM_BARRIERS
	.align		4
        /*0020*/ 	.byte	0x02, 0x4c
        /*0022*/ 	.byte	0x01
	.zero		1


	//----- nvinfo : EIATTR_MERCURY_ISA_VERSION
	.align		4
        /*0024*/ 	.byte	0x03, 0x5f
        /*0026*/ 	.short	0x0101


	//----- nvinfo : EIATTR_COOP_GROUP_MASK_REGIDS
	.align		4
        /*0028*/ 	.byte	0x04, 0x29
        /*002a*/ 	.short	(.L_1568 - .L_1567)


	//   ....[0]....
.L_1567:
        /*002c*/ 	.word	0xffffffff


	//   ....[1]....
        /*0030*/ 	.word	0xffffffff


	//   ....[2]....
        /*0034*/ 	.word	0xffffffff


	//   ....[3]....
        /*0038*/ 	.word	0xffffffff


	//   ....[4]....
        /*003c*/ 	.word	0xffffffff


	//   ....[5]....
        /*0040*/ 	.word	0xffffffff


	//   ....[6]....
        /*0044*/ 	.word	0xffffffff


	//   ....[7]....
        /*0048*/ 	.word	0xffffffff


	//   ....[8]....
        /*004c*/ 	.word	0xffffffff


	//   ....[9]....
        /*0050*/ 	.word	0xffffffff


	//   ....[10]....
        /*0054*/ 	.word	0xffffffff


	//   ....[11]....
        /*0058*/ 	.word	0xffffffff


	//   ....[12]....
        /*005c*/ 	.word	0xffffffff


	//   ....[13]....
        /*0060*/ 	.word	0xffffffff


	//   ....[14]....
        /*0064*/ 	.word	0xffffffff


	//   ....[15]....
        /*0068*/ 	.word	0xffffffff


	//   ....[16]....
        /*006c*/ 	.word	0xffffffff


	//   ....[17]....
        /*0070*/ 	.word	0xffffffff


	//   ....[18]....
        /*0074*/ 	.word	0xffffffff


	//   ....[19]....
        /*0078*/ 	.word	0xffffffff


	//   ....[20]....
        /*007c*/ 	.word	0xffffffff


	//----- nvinfo : EIATTR_COOP_GROUP_INSTR_OFFSETS
	.align		4
.L_1568:
        /*0080*/ 	.byte	0x04, 0x28
        /*0082*/ 	.short	(.L_1570 - .L_1569)


	//   ....[0]....
.L_1569:
        /*0084*/ 	.word	0x00001c30


	//   ....[1]....
        /*0088*/ 	.word	0x00001c50


	//   ....[2]....
        /*008c*/ 	.word	0x00001c70


	//   ....[3]....
        /*0090*/ 	.word	0x00001c90


	//   ....[4]....
        /*0094*/ 	.word	0x00001cb0


	//   ....[5]....
        /*0098*/ 	.word	0x00002000


	//   ....[6]....
        /*009c*/ 	.word	0x00002020


	//   ....[7]....
        /*00a0*/ 	.word	0x00002040


	//   ....[8]....
        /*00a4*/ 	.word	0x00002060


	//   ....[9]....
        /*00a8*/ 	.word	0x00002090


	//   ....[10]....
        /*00ac*/ 	.word	0x00002230


	//   ....[11]....
        /*00b0*/ 	.word	0x00002270


	//   ....[12]....
        /*00b4*/ 	.word	0x00002300


	//   ....[13]....
        /*00b8*/ 	.word	0x00002370


	//   ....[14]....
        /*00bc*/ 	.word	0x00002380


	//   ....[15]....
        /*00c0*/ 	.word	0x00002420


	//   ....[16]....
        /*00c4*/ 	.word	0x00002460


	//   ....[17]....
        /*00c8*/ 	.word	0x00002480


	//   ....[18]....
        /*00cc*/ 	.word	0x00002490


	//   ....[19]....
        /*00d0*/ 	.word	0x00002580


	//   ....[20]....
        /*00d4*/ 	.word	0x00002590


	//----- nvinfo : EIATTR_VRC_CTA_INIT_COUNT
	.align		4
.L_1570:
        /*00d8*/ 	.byte	0x02, 0x4a
	.zero		1
	.zero		1


	//----- nvinfo : EIATTR_EXIT_INSTR_OFFSETS
	.align		4
        /*00dc*/ 	.byte	0x04, 0x1c
        /*00de*/ 	.short	(.L_1572 - .L_1571)


	//   ....[0]....
.L_1571:
        /*00e0*/ 	.word	0x00000530


	//   ....[1]....
        /*00e4*/ 	.word	0x00002d20


	//----- nvinfo : EIATTR_MAX_THREADS
	.align		4
.L_1572:
        /*00e8*/ 	.byte	0x04, 0x05
        /*00ea*/ 	.short	(.L_1574 - .L_1573)
.L_1573:
        /*00ec*/ 	.word	0x00000100
        /*00f0*/ 	.word	0x00000001
        /*00f4*/ 	.word	0x00000001


	//----- nvinfo : EIATTR_CRS_STACK_SIZE
	.align		4
.L_1574:
        /*00f8*/ 	.byte	0x04, 0x1e
        /*00fa*/ 	.short	(.L_1576 - .L_1575)
.L_1575:
        /*00fc*/ 	.word	0x00000000


	//----- nvinfo : EIATTR_CBANK_PARAM_SIZE
	.align		4
.L_1576:
        /*0100*/ 	.byte	0x03, 0x19
        /*0102*/ 	.short	0x00e8


	//----- nvinfo : EIATTR_PARAM_CBANK
	.align		4
        /*0104*/ 	.byte	0x04, 0x0a
        /*0106*/ 	.short	(.L_1578 - .L_1577)
	.align		4
.L_1577:
        /*0108*/ 	.word	index@(.nv.constant0._ZN10layer_norm13ln_fwd_kernelINS_13Kernel_traitsIf13__nv_bfloat16S2_S2_fjLj6144ELj1ELj1ELj8ELj16ENS_18Kernel_traits_baseILj6144EfS2_S2_S2_fjLj256EEEEELb0ELb0ELb0ELb0EEEvNS_9FwdParamsE)
        /*010c*/ 	.short	0x0380
        /*010e*/ 	.short	0x00e8


	//----- nvinfo : EIATTR_SW_WAR
	.align		4
.L_1578:
        /*0110*/ 	.byte	0x04, 0x36
        /*0112*/ 	.short	(.L_1580 - .L_1579)
.L_1579:
        /*0114*/ 	.word	0x00000008
.L_1580:


//--------------------- .nv.info._ZN10layer_norm13ln_fwd_kernelINS_13Kernel_traitsIf13__nv_bfloat16S2_S2_fjLj6144ELj1ELj1ELj8ELj16ENS_18Kernel_traits_baseILj6144EfS2_S2_S2_fjLj256EEEEELb0ELb0ELb0ELb1EEEvNS_9FwdParamsE --------------------------
	.section	.nv.info._ZN10layer_norm13ln_fwd_kernelINS_13Kernel_traitsIf13__nv_bfloat16S2_S2_fjLj6144ELj1ELj1ELj8ELj16ENS_18Kernel_traits_baseILj6144EfS2_S2_S2_fjLj256EEEEELb0ELb0ELb0ELb1EEEvNS_9FwdParamsE,"",@"SHT_CUDA_INFO"
	.sectionflags	@""
	.align	4


	//----- nvinfo : EIATTR_CUDA_API_VERSION
	.align		4
        /*0000*/ 	.byte	0x04, 0x37
        /*0002*/ 	.short	(.L_1582 - .L_1581)
.L_1581:
        /*0004*/ 	.word	0x00000082


	//----- nvinfo : EIATTR_KPARAM_INFO
	.align		4
.L_1582:
        /*0008*/ 	.byte	0x04, 0x17
        /*000a*/ 	.short	(.L_1584 - .L_1583)
.L_1583:
        /*000c*/ 	.word	0x00000000
        /*0010*/ 	.short	0x0000
        /*0012*/ 	.short	0x0000
        /*0014*/ 	.byte	0x00, 0xf0, 0xa1, 0x03


	//----- nvinfo : EIATTR_SPARSE_MMA_MASK
	.align		4
.L_1584:
        /*0018*/ 	.byte	0x03, 0x50
        /*001a*/ 	.short	0x0000


	//----- nvinfo : EIATTR_MAXREG_COUNT
	.align		4
        /*001c*/ 	.byte	0x03, 0x1b
        /*001e*/ 	.short	0x00ff


	//----- nvinfo : EIATTR_NUM_BARRIERS
	.align		4
        /*0020*/ 	.byte	0x02, 0x4c
        /*0022*/ 	.byte	0x01
	.zero		1


	//----- nvinfo : EIATTR_MERCURY_ISA_VERSION
	.align		4
        /*0024*/ 	.byte	0x03, 0x5f
        /*0026*/ 	.short	0x0101


	//----- nvinfo : EIATTR_COOP_GROUP_MASK_REGIDS
	.align		4
        /*0028*/ 	.byte	0x04, 0x29
        /*002a*/ 	.short	(.L_1586 - .L_1585)


	//   ....[0]....
.L_1585:
        /*002c*/ 	.word	0xffffffff


	//   ....[1]....
        /*0030*/ 	.word	0xffffffff


	//   ....[2]....
        /*0034*/ 	.word	0xffffffff


	//   ....[3]....
        /*0038*/ 	.word	0xffffffff


	//   ....[4]....
        /*003c*/ 	.word	0xffffffff


	//   ....[5]....
        /*0040*/ 	.word	0xffffffff


	//   ....[6]....
        /*0044*/ 	.word	0xffffffff


	//   ....[7]....
        /*0048*/ 	.word	0xffffffff


	//   ....[8]....
        /*004c*/ 	.word	0xffffffff


	//   ....[9]....
        /*0050*/ 	.word	0xffffffff


	//   ....[10]....
        /*0054*/ 	.word	0xffffffff


	//   ....[11]....
        /*0058*/ 	.word	0xffffffff


	//   ....[12]....
        /*005c*/ 	.word	0xffffffff


	//   ....[13]....
        /*0060*/ 	.word	0xffffffff


	//   ....[14]....
        /*0064*/ 	.word	0xffffffff


	//   ....[15]....
        /*0068*/ 	.word	0xffffffff


	//   ....[16]....
        /*006c*/ 	.word	0xffffffff


	//   ....[17]....
        /*0070*/ 	.word	0xffffffff


	//   ....[18]....
        /*0074*/ 	.word	0xffffffff


	//   ....[19]....
        /*0078*/ 	.word	0xffffffff


	//   ....[20]....
        /*007c*/ 	.word	0xffffffff


	//----- nvinfo : EIATTR_COOP_GROUP_INSTR_OFFSETS
	.align		4
.L_1586:
        /*0080*/ 	.byte	0x04, 0x28
        /*0082*/ 	.short	(.L_1588 - .L_1587)


	//   ....[0]....
.L_1587:
        /*0084*/ 	.word	0x000017d0


	//   ....[1]....
        /*0088*/ 	.word	0x000017f0


	//   ....[2]....
        /*008c*/ 	.word	0x00001810


	//   ....[3]....
        /*0090*/ 	.word	0x00001830


	//   ....[4]....
        /*0094*/ 	.word	0x00001850


	//   ....[5]....
        /*0098*/ 	.word	0x00001b80


	//   ....[6]....
        /*009c*/ 	.word	0x00001ba0


	//   ....[7]....
        /*00a0*/ 	.word	0x00001bc0


	//   ....[8]....
        /*00a4*/ 	.word	0x00001bf0


	//   ....[9]....
        /*00a8*/ 	.word	0x00001c30


	//   ....[10]....
        /*00ac*/ 	.word	0x00001de0


	//   ....[11]....
        /*00b0*/ 	.word	0x00001e20


	//   ....[12]....
        /*00b4*/ 	.word	0x00001ed0


	//   ....[13]....
        /*00b8*/ 	.word	0x00001f00


	//   ....[14]....
        /*00bc*/ 	.word	0x00001f20


	//   ....[15]....
        /*00c0*/ 	.word	0x00001fc0


	//   ....[16]....
        /*00c4*/ 	.word	0x00001ff0


	//   ....[17]....
        /*00c8*/ 	.word	0x00002020


	//   ....[18]....
        /*00cc*/ 	.word	0x00002070


	//   ....[19]....
        /*00d0*/ 	.word	0x00002130


	//   ....[20]....
        /*00d4*/ 	.word	0x00002140


	//----- nvinfo : EIATTR_VRC_CTA_INIT_COUNT
	.align		4
.L_1588:
        /*00d8*/ 	.byte	0x02, 0x4a
	.zero		1
	.zero		1


	//----- nvinfo : EIATTR_EXIT_INSTR_OFFSETS
	.align		4
        /*00dc*/ 	.byte	0x04, 0x1c
        /*00de*/ 	.short	(.L_1590 - .L_1589)


	//   ....[0]....
.L_1589:
        /*00e0*/ 	.word	0x00000310


	//   ....[1]....
        /*00e4*/ 	.word	0x00002800


	//----- nvinfo : EIATTR_MAX_THREADS
	.align		4
.L_1590:
        /*00e8*/ 	.byte	0x04, 0x05
        /*00ea*/ 	.short	(.L_1592 - .L_1591)
.L_1591:
        /*00ec*/ 	.word	0x00000100
        /*00f0*/ 	.word	0x00000001
        /*00f4*/ 	.word	0x00000001


	//----- nvinfo : EIATTR_CRS_STACK_SIZE
	.align		4
.L_1592:
        /*00f8*/ 	.byte	0x04, 0x1e
        /*00fa*/ 	.short	(.L_1594 - .L_1593)
.L_1593:
        /*00fc*/ 	.word	0x00000000


	//----- nvinfo : EIATTR_CBANK_PARAM_SIZE
	.align		4
.L_1594:
        /*0100*/ 	.byte	0x03, 0x19
        /*0102*/ 	.short	0x00e8


	//----- nvinfo : EIATTR_PARAM_CBANK
	.align		4
        /*0104*/ 	.byte	0x04, 0x0a
        /*0106*/ 	.short	(.L_1596 - .L_1595)
	.align		4
.L_1595:
        /*0108*/ 	.word	index@(.nv.constant0._ZN10layer_norm13ln_fwd_kernelINS_13Kernel_traitsIf13__nv_bfloat16S2_S2_fjLj6144ELj1ELj1ELj8ELj16ENS_18Kernel_traits_baseILj6144EfS2_S2_S2_fjLj256EEEEELb0ELb0ELb0ELb1EEEvNS_9FwdParamsE)
        /*010c*/ 	.short	0x0380
        /*010e*/ 	.short	0x00e8


	//----- nvinfo : EIATTR_SW_WAR
	.align		4
.L_1596:
        /*0110*/ 	.byte	0x04, 0x36
        /*0112*/ 	.short	(.L_1598 - .L_1597)
.L_1597:
        /*0114*/ 	.word	0x00000008
.L_1598:


//--------------------- .nv.info._ZN10layer_norm13ln_fwd_kernelINS_13Kernel_traitsIf13__nv_bfloat16S2_S2_fjLj6144ELj1ELj1ELj8ELj16ENS_18Kernel_traits_baseILj6144EfS2_S2_S2_fjLj256EEEEELb0ELb0ELb1ELb0EEEvNS_9FwdParamsE --------------------------
	.section	.nv.info._ZN10layer_norm13ln_fwd_kernelINS_13Kernel_traitsIf13__nv_bfloat16S2_S2_fjLj6144ELj1ELj1ELj8ELj16ENS_18Kernel_traits_baseILj6144EfS2_S2_S2_fjLj256EEEEELb0ELb0ELb1ELb0EEEvNS_9FwdParamsE,"",@"SHT_CUDA_INFO"
	.sectionflags	@""
	.align	4


	//----- nvinfo : EIATTR_CUDA_API_VERSION
	.align		4
        /*0000*/ 	.byte	0x04, 0x37
        /*0002*/ 	.short	(.L_1600 - .L_1599)
.L_1599:
        /*0004*/ 	.word	0x00000082


	//----- nvinfo : EIATTR_KPARAM_INFO
	.align		4
.L_1600:
        /*0008*/ 	.byte	0x04, 0x17
        /*000a*/ 	.short	(.L_1602 - .L_1601)
.L_1601:
        /*000c*/ 	.word	0x00000000
        /*0010*/ 	.short	0x0000
        /*0012*/ 	.short	0x0000
        /*0014*/ 	.byte	0x00, 0xf0, 0xa1, 0x03


	//----- nvinfo : EIATTR_SPARSE_MMA_MASK
	.align		4
.L_1602:
        /*0018*/ 	.byte	0x03, 0x50
        /*001a*/ 	.short	0x0000


	//----- nvinfo : EIATTR_MAXREG_COUNT
	.align		4
        /*001c*/ 	.byte	0x03, 0x1b
        /*001e*/ 	.short	0x00ff


	//----- nvinfo : EIATTR_NUM_BARRIERS
	.align		4
        /*0020*/ 	.byte	0x02, 0x4c
        /*0022*/ 	.byte	0x01
	.zero		1


	//----- nvinfo : EIATTR_MERCURY_ISA_VERSION
	.align		4
        /*0024*/ 	.byte	0x03, 0x5f
        /*0026*/ 	.short	0x0101


	//----- nvinfo : EIATTR_COOP_GROUP_MASK_REGIDS
	.align		4
        /*0028*/ 	.byte	0x04, 0x29
        /*002a*/ 	.short	(.L_1604 - .L_1603)


	//   ....[0]....
.L_1603:
        /*002c*/ 	.word	0xffffffff


	//   ....[1]....
        /*0030*/ 	.word	0xffffffff


	//   ....[2]....
        /*0034*/ 	.word	0xffffffff


	//   ....[3]....
        /*0038*/ 	.word	0xffffffff


	//   ....[4]....
        /*003c*/ 	.word	0xffffffff


	//   ....[5]....
        /*0040*/ 	.word	0xffffffff


	//   ....[6]....
        /*0044*/ 	.word	0xffffffff


	//   ....[7]....
        /*0048*/ 	.word	0xffffffff


	//   ....[8]....
        /*004c*/ 	.word	0xffffffff


	//   ....[9]....
        /*0050*/ 	.word	0xffffffff


	//   ....[10]....
        /*0054*/ 	.word	0xffffffff


	//   ....[11]....
        /*0058*/ 	.word	0xffffffff


	//   ....[12]....
        /*005c*/ 	.word	0xffffffff


	//   ....[13]....
        /*0060*/ 	.word	0xffffffff


	//   ....[14]....
        /*0064*/ 	.word	0xffffffff


	//   ....[15]....
        /*0068*/ 	.word	0xffffffff


	//   ....[16]....
        /*006c*/ 	.word	0xffffffff


	//   ....[17]....
        /*0070*/ 	.word	0xffffffff


	//   ....[18]....
        /*0074*/ 	.word	0xffffffff


	//   ....[19]....
        /*0078*/ 	.word	0xffffffff


	//   ....[20]....
        /*007c*/ 	.word	0xffffffff


	//----- nvinfo : EIATTR_COOP_GROUP_INSTR_OFFSETS
	.align		4
.L_1604:
        /*0080*/ 	.byte	0x04, 0x28
        /*0082*/ 	.short	(.L_1606 - .L_1605)


	//   ....[0]....
.L_1605:
        /*0084*/ 	.word	0x00001fc0


	//   ....[1]....
        /*0088*/ 	.word	0x00001fe0


	//   ....[2]....
        /*008c*/ 	.word	0x00002000


	//   ....[3]....
        /*0090*/ 	.word	0x00002020


	//   ....[4]....
        /*0094*/ 	.word	0x00002040


	//   ....[5]....
        /*0098*/ 	.word	0x000023a0


	//   ....[6]....
        /*009c*/ 	.word	0x000023c0


	//   ....[7]....
        /*00a0*/ 	.word	0x000023e0


	//   ....[8]....
        /*00a4*/ 	.word	0x00002400


	//   ....[9]....
        /*00a8*/ 	.word	0x00002420


	//   ....[10]....
        /*00ac*/ 	.word	0x000025b0


	//   ....[11]....
        /*00b0*/ 	.word	0x000025e0


	//   ....[12]....
        /*00b4*/ 	.word	0x00002680


	//   ....[13]....
        /*00b8*/ 	.word	0x000026a0


	//   ....[14]....
        /*00bc*/ 	.word	0x000026f0


	//   ....[15]....
        /*00c0*/ 	.word	0x00002780


	//   ....[16]....
        /*00c4*/ 	.word	0x00002790


	//   ....[17]....
        /*00c8*/ 	.word	0x000027f0


	//   ....[18]....
        /*00cc*/ 	.word	0x000028a0


	//   ....[19]....
        /*00d0*/ 	.word	0x000028c0


	//   ....[20]....
        /*00d4*/ 	.word	0x00002900


	//----- nvinfo : EIATTR_VRC_CTA_INIT_COUNT
	.align		4
.L_1606:
        /*00d8*/ 	.byte	0x02, 0x4a
	.zero		1
	.zero		1


	//----- nvinfo : EIATTR_EXIT_INSTR_OFFSETS
	.align		4
        /*00dc*/ 	.byte	0x04, 0x1c
        /*00de*/ 	.short	(.L_1608 - .L_1607)


	//   ....[0]....
.L_1607:
        /*00e0*/ 	.word	0x00000510


	//   ....[1]....
        /*00e4*/ 	.word	0x00003110


	//----- nvinfo : EIATTR_MAX_THREADS
	.align		4
.L_1608:
        /*00e8*/ 	.byte	0x04, 0x05
        /*00ea*/ 	.short	(.L_1610 - .L_1609)
.L_1609:
        /*00ec*/ 	.word	0x00000100
        /*00f0*/ 	.word	0x00000001
        /*00f4*/ 	.word	0x00000001


	//----- nvinfo : EIATTR_CRS_STACK_SIZE
	.align		4
.L_1610:
        /*00f8*/ 	.byte	0x04, 0x1e
        /*00fa*/ 	.short	(.L_1612 - .L_1611)
.L_1611:
        /*00fc*/ 	.word	0x00000000


	//----- nvinfo : EIATTR_CBANK_PARAM_SIZE
	.align		4
.L_1612:
        /*0100*/ 	.byte	0x03, 0x19
        /*0102*/ 	.short	0x00e8


	//----- nvinfo : EIATTR_PARAM_CBANK
	.align		4
        /*0104*/ 	.byte	0x04, 0x0a
        /*0106*/ 	.short	(.L_1614 - .L_1613)
	.align		4
.L_1613:
        /*0108*/ 	.word	index@(.nv.constant0._ZN10layer_norm13ln_fwd_kernelINS_13Kernel_traitsIf13__nv_bfloat16S2_S2_fjLj6144ELj1ELj1ELj8ELj16ENS_18Kernel_traits_baseILj6144EfS2_S2_S2_fjLj256EEEEELb0ELb0ELb1ELb0EEEvNS_9FwdParamsE)
        /*010c*/ 	.short	0x0380
        /*010e*/ 	.short	0x00e8


	//----- nvinfo : EIATTR_SW_WAR
	.align		4
.L_1614:
        /*0110*/ 	.byte	0x04, 0x36
        /*0112*/ 	.short	(.L_1616 - .L_1615)
.L_1615:
        /*0114*/ 	.word	0x00000008
.L_1616:


//--------------------- .nv.info._ZN10layer_norm13ln_fwd_kernelINS_13Kernel_traitsIf13__nv_bfloat16S2_S2_fjLj6144ELj1ELj1ELj8ELj16ENS_18Kernel_traits_baseILj6144EfS2_S2_S2_fjLj256EEEEELb0ELb0ELb1ELb1EEEvNS_9FwdParamsE --------------------------
	.section	.nv.info._ZN10layer_norm13ln_fwd_kernelINS_13Kernel_traitsIf13__nv_bfloat16S2_S2_fjLj6144ELj1ELj1ELj8ELj16ENS_18Kernel_traits_baseILj6144EfS2_S2_S2_fjLj256EEEEELb0ELb0ELb1ELb1EEEvNS_9FwdParamsE,"",@"SHT_CUDA_INFO"
	.sectionflags	@""
	.align	4


	//----- nvinfo : EIATTR_CUDA_API_VERSION
	.align		4
        /*0000*/ 	.byte	0x04, 0x37
        /*0002*/ 	.short	(.L_1618 - .L_1617)
.L_1617:
        /*0004*/ 	.word	0x00000082


	//----- nvinfo : EIATTR_KPARAM_INFO
	.align		4
.L_1618:
        /*0008*/ 	.byte	0x04, 0x17
        /*000a*/ 	.short	(.L_1620 - .L_1619)
.L_1619:
        /*000c*/ 	.word	0x00000000
        /*0010*/ 	.short	0x0000
        /*0012*/ 	.short	0x0000
        /*0014*/ 	.byte	0x00, 0xf0, 0xa1, 0x03


	//----- nvinfo : EIATTR_SPARSE_MMA_MASK
	.align		4
.L_1620:
        /*0018*/ 	.byte	0x03, 0x50
        /*001a*/ 	.short	0x0000


	//----- nvinfo : EIATTR_MAXREG_COUNT
	.align		4
        /*001c*/ 	.byte	0x03, 0x1b
        /*001e*/ 	.short	0x00ff


	//----- nvinfo : EIATTR_NUM_BARRIERS
	.align		4
        /*0020*/ 	.byte	0x02, 0x4c
        /*0022*/ 	.byte	0x01
	.zero		1


	//----- nvinfo : EIATTR_MERCURY_ISA_VERSION
	.align		4
        /*0024*/ 	.byte	0x03, 0x5f
        /*0026*/ 	.short	0x0101


	//----- nvinfo : EIATTR_COOP_GROUP_MASK_REGIDS
	.align		4
        /*0028*/ 	.byte	0x04, 0x29
        /*002a*/ 	.short	(.L_1622 - .L_1621)


	//   ....[0]....
.L_1621:
        /*002c*/ 	.word	0xffffffff


	//   ....[1]....
        /*0030*/ 	.word	0xffffffff


	//   ....[2]....
        /*0034*/ 	.word	0xffffffff


	//   ....[3]....
        /*0038*/ 	.word	0xffffffff


	//   ....[4]....
        /*003c*/ 	.word	0xffffffff


	//   ....[5]....
        /*0040*/ 	.word	0xffffffff


	//   ....[6]....
        /*0044*/ 	.word	0xffffffff


	//   ....[7]....
        /*0048*/ 	.word	0xffffffff


	//   ....[8]....
        /*004c*/ 	.word	0xffffffff


	//   ....[9]....
        /*0050*/ 	.word	0xffffffff


	//   ....[10]....
        /*0054*/ 	.word	0xffffffff


	//   ....[11]....
        /*0058*/ 	.word	0xffffffff


	//   ....[12]....
        /*005c*/ 	.word	0xffffffff


	//   ....[13]....
        /*0060*/ 	.word	0xffffffff


	//   ....[14]....
        /*0064*/ 	.word	0xffffffff


	//   ....[15]....
        /*0068*/ 	.word	0xffffffff


	//   ....[16]....
        /*006c*/ 	.word	0xffffffff


	//   ....[17]....
        /*0070*/ 	.word	0xffffffff


	//   ....[18]....
        /*0074*/ 	.word	0xffffffff


	//   ....[19]....
        /*0078*/ 	.word	0xffffffff


	//   ....[20]....
        /*007c*/ 	.word	0xffffffff


	//----- nvinfo : EIATTR_COOP_GROUP_INSTR_OFFSETS
	.align		4
.L_1622:
        /*0080*/ 	.byte	0x04, 0x28
        /*0082*/ 	.short	(.L_1624 - .L_1623)


	//   ....[0]....
.L_1623:
        /*0084*/ 	.word	0x00001b50


	//   ....[1]....
        /*0088*/ 	.word	0x00001b70


	//   ....[2]....
        /*008c*/ 	.word	0x00001b90


	//   ....[3]....
        /*0090*/ 	.word	0x00001bb0


	//   ....[4]....
        /*0094*/ 	.word	0x00001bd0


	//   ....[5]....
        /*0098*/ 	.word	0x00001f00


	//   ....[6]....
        /*009c*/ 	.word	0x00001f20


	//   ....[7]....
        /*00a0*/ 	.word	0x00001f40


	//   ....[8]....
        /*00a4*/ 	.word	0x00001f70


	//   ....[9]....
        /*00a8*/ 	.word	0x00001fa0


	//   ....[10]....
        /*00ac*/ 	.word	0x00002150


	//   ....[11]....
        /*00b0*/ 	.word	0x00002180


	//   ....[12]....
        /*00b4*/ 	.word	0x00002210


	//   ....[13]....
        /*00b8*/ 	.word	0x00002240


	//   ....[14]....
        /*00bc*/ 	.word	0x00002270


	//   ....[15]....
        /*00c0*/ 	.word	0x000022c0


	//   ....[16]....
        /*00c4*/ 	.word	0x00002340


	//   ....[17]....
        /*00c8*/ 	.word	0x00002390


	//   ....[18]....
        /*00cc*/ 	.word	0x000023a0


	//   ....[19]....
        /*00d0*/ 	.word	0x00002490


	//   ....[20]....
        /*00d4*/ 	.word	0x000024a0


	//----- nvinfo : EIATTR_VRC_CTA_INIT_COUNT
	.align		4
.L_1624:
        /*00d8*/ 	.byte	0x02, 0x4a
	.zero		1
	.zero		1


	//----- nvinfo : EIATTR_EXIT_INSTR_OFFSETS
	.align		4
        /*00dc*/ 	.byte	0x04, 0x1c
        /*00de*/ 	.short	(.L_1626 - .L_1625)


	//   ....[0]....
.L_1625:
        /*00e0*/ 	.word	0x00000300


	//   ....[1]....
        /*00e4*/ 	.word	0x00002c00


	//----- nvinfo : EIATTR_MAX_THREADS
	.align		4
.L_1626:
        /*00e8*/ 	.byte	0x04, 0x05
        /*00ea*/ 	.short	(.L_1628 - .L_1627)
.L_1627:
        /*00ec*/ 	.word	0x00000100
        /*00f0*/ 	.word	0x00000001
        /*00f4*/ 	.word	0x00000001


	//----- nvinfo : EIATTR_CRS_STACK_SIZE
	.align		4
.L_1628:
        /*00f8*/ 	.byte	0x04, 0x1e
        /*00fa*/ 	.short	(.L_1630 - .L_1629)
.L_1629:
        /*00fc*/ 	.word	0x00000000


	//----- nvinfo : EIATTR_CBANK_PARAM_SIZE
	.align		4
.L_1630:
        /*0100*/ 	.byte	0x03, 0x19
        /*0102*/ 	.short	0x00e8


	//----- nvinfo : EIATTR_PARAM_CBANK
	.align		4
        /*0104*/ 	.byte	0x04, 0x0a
        /*0106*/ 	.short	(.L_1632 - .L_1631)
	.align		4
.L_1631:
        /*0108*/ 	.word	index@(.nv.constant0._ZN10layer_norm13ln_fwd_kernelINS_13Kernel_traitsIf13__nv_bfloat16S2_S2_fjLj6144ELj1ELj1ELj8ELj16ENS_18Kernel_traits_baseILj6144EfS2_S2_S2_fjLj256EEEEELb0ELb0ELb1ELb1EEEvNS_9FwdParamsE)
        /*010c*/ 	.short	0x0380
        /*010e*/ 	.short	0x00e8


	//----- nvinfo : EIATTR_SW_WAR
	.align		4
.L_1632:
        /*0110*/ 	.byte	0x04, 0x36
        /*0112*/ 	.short	(.L_1634 - .L_1633)
.L_1633:
        /*0114*/ 	.word	0x00000008
.L_1634:


//--------------------- .nv.info._ZN10layer_norm13ln_fwd_kernelINS_13Kernel_traitsIf13__nv_bfloat16S2_S2_fjLj6144ELj1ELj1ELj8ELj16ENS_18Kernel_traits_baseILj6144EfS2_S2_S2_fjLj256EEEEELb0ELb1ELb0ELb0EEEvNS_9FwdParamsE --------------------------
	.section	.nv.info._ZN10layer_norm13ln_fwd_kernelINS_13Kernel_traitsIf13__nv_bfloat16S2_S2_fjLj6144ELj1ELj1ELj8ELj16ENS_18Kernel_traits_baseILj6144EfS2_S2_S2_fjLj256EEEEELb0ELb1ELb0ELb0EEEvNS_9FwdParamsE,"",@"SHT_CUDA_INFO"
	.sectionflags	@""
	.align	4


	//----- nvinfo : EIATTR_CUDA_API_VERSION
	.align		4
        /*0000*/ 	.byte	0x04, 0x37
        /*0002*/ 	.short	(.L_1636 - .L_1635)
.L_1635:
        /*0004*/ 	.word	0x00000082


	//----- nvinfo : EIATTR_KPARAM_INFO
	.align		4
.L_1636:
        /*0008*/ 	.byte	0x04, 0x17
        /*000a*/ 	.short	(.L_1638 - .L_1637)
.L_1637:
        /*000c*/ 	.word	0x00000000
        /*0010*/ 	.short	0x0000
        /*0012*/ 	.short	0x0000
        /*0014*/ 	.byte	0x00, 0xf0, 0xa1, 0x03


	//----- nvinfo : EIATTR_SPARSE_MMA_MASK
	.align		4
.L_1638:
        /*0018*/ 	.byte	0x03, 0x50
        /*001a*/ 	.short	0x0000


	//----- nvinfo : EIATTR_MAXREG_COUNT
	.align		4
        /*001c*/ 	.byte	0x03, 0x1b
        /*001e*/ 	.short	0x00ff


	//----- nvinfo : EIATTR_NUM_BARRIERS
	.align		4
        /*0020*/ 	.byte	0x02, 0x4c
        /*0022*/ 	.byte	0x01
	.zero		1


	//----- nvinfo : EIATTR_MERCURY_ISA_VERSION
	.align		4
        /*0024*/ 	.byte	0x03, 0x5f
        /*0026*/ 	.short	0x0101


	//----- nvinfo : EIATTR_COOP_GROUP_MASK_REGIDS
	.align		4
        /*0028*/ 	.byte	0x04, 0x29
        /*002a*/ 	.short	(.L_1640 - .L_1639)


	//   ....[0]....
.L_1639:
        /*002c*/ 	.word	0xffffffff


	//   ....[1]....
        /*0030*/ 	.word	0xffffffff


	//   ....[2]....
        /*0034*/ 	.word	0xffffffff


	//   ....[3]....
        /*0038*/ 	.word	0xffffffff


	//   ....[4]....
        /*003c*/ 	.word	0xffffffff


	//   ....[5]....
        /*0040*/ 	.word	0xffffffff


	//   ....[6]....
        /*0044*/ 	.word	0xffffffff


	//   ....[7]....
        /*0048*/ 	.word	0xffffffff


	//   ....[8]....
        /*004c*/ 	.word	0xffffffff


	//   ....[9]....
        /*0050*/ 	.word	0xffffffff


	//   ....[10]....
        /*0054*/ 	.word	0xffffffff


	//   ....[11]....
        /*0058*/ 	.word	0xffffffff


	//   ....[12]....
        /*005c*/ 	.word	0xffffffff


	//   ....[13]....
        /*0060*/ 	.word	0xffffffff


	//   ....[14]....
        /*0064*/ 	.word	0xffffffff


	//   ....[15]....
        /*0068*/ 	.word	0xffffffff


	//   ....[16]....
        /*006c*/ 	.word	0xffffffff


	//   ....[17]....
        /*0070*/ 	.word	0xffffffff


	//   ....[18]....
        /*0074*/ 	.word	0xffffffff


	//   ....[19]....
        /*0078*/ 	.word	0xffffffff


	//   ....[20]....
        /*007c*/ 	.word	0xffffffff


	//----- nvinfo : EIATTR_COOP_GROUP_INSTR_OFFSETS
	.align		4
.L_1640:
        /*0080*/ 	.byte	0x04, 0x28
        /*0082*/ 	.short	(.L_1642 - .L_1641)


	//   ....[0]....
.L_1641:
        /*0084*/ 	.word	0x00001c90


	//   ....[1]....
        /*0088*/ 	.word	0x00001cb0


	//   ....[2]....
        /*008c*/ 	.word	0x00001cd0


	//   ....[3]....
        /*0090*/ 	.word	0x00001cf0


	//   ....[4]....
        /*0094*/ 	.word	0x00001d10


	//   ....[5]....
        /*0098*/ 	.word	0x00002070


	//   ....[6]....
        /*009c*/ 	.word	0x000020d0


	//   ....[7]....
        /*00a0*/ 	.word	0x000020f0


	//   ....[8]....
        /*00a4*/ 	.word	0x00002130


	//   ....[9]....
        /*00a8*/ 	.word	0x00002170


	//   ....[10]....
        /*00ac*/ 	.word	0x00002280


	//   ....[11]....
        /*00b0*/ 	.word	0x000022e0


	//   ....[12]....
        /*00b4*/ 	.word	0x00002300


	//   ....[13]....
        /*00b8*/ 	.word	0x00002310


	//   ....[14]....
        /*00bc*/ 	.word	0x000023c0


	//   ....[15]....
        /*00c0*/ 	.word	0x000023f0


	//   ....[16]....
        /*00c4*/ 	.word	0x00002450


	//   ....[17]....
        /*00c8*/ 	.word	0x000024a0


	//   ....[18]....
        /*00cc*/ 	.word	0x000024c0


	//   ....[19]....
        /*00d0*/ 	.word	0x000025b0


	//   ....[20]....
        /*00d4*/ 	.word	0x000025c0


	//----- nvinfo : EIATTR_VRC_CTA_INIT_COUNT
	.align		4
.L_1642:
        /*00d8*/ 	.byte	0x02, 0x4a
	.zero		1
	.zero		1


	//----- nvinfo : EIATTR_EXIT_INSTR_OFFSETS
	.align		4
        /*00dc*/ 	.byte	0x04, 0x1c
        /*00de*/ 	.short	(.L_1644 - .L_1643)


	//   ....[0]....
.L_1643:
        /*00e0*/ 	.word	0x000006c0


	//   ....[1]....
        /*00e4*/ 	.word	0x00002d60


	//----- nvinfo : EIATTR_MAX_THREADS
	.align		4
.L_1644:
        /*00e8*/ 	.byte	0x04, 0x05
        /*00ea*/ 	.short	(.L_1646 - .L_1645)
.L_1645:
        /*00ec*/ 	.word	0x00000100
        /*00f0*/ 	.word	0x00000001
        /*00f4*/ 	.word	0x00000001


	//----- nvinfo : EIATTR_CRS_STACK_SIZE
	.align		4
.L_1646:
        /*00f8*/ 	.byte	0x04, 0x1e
        /*00fa*/ 	.short	(.L_1648 - .L_1647)
.L_1647:
        /*00fc*/ 	.word	0x00000000


	//----- nvinfo : EIATTR_CBANK_PARAM_SIZE
	.align		4
.L_1648:
        /*0100*/ 	.byte	0x03, 0x19
        /*0102*/ 	.short	0x00e8


	//----- nvinfo : EIATTR_PARAM_CBANK
	.align		4
        /*0104*/ 	.byte	0x04, 0x0a
        /*0106*/ 	.short	(.L_1650 - .L_1649)
	.align		4
.L_1649:
        /*0108*/ 	.word	index@(.nv.constant0._ZN10layer_norm13ln_fwd_kernelINS_13Kernel_traitsIf13__nv_bfloat16S2_S2_fjLj6144ELj1ELj1ELj8ELj16ENS_18Kernel_traits_baseILj6144EfS2_S2_S2_fjLj256EEEEELb0ELb1ELb0ELb0EEEvNS_9FwdParamsE)
        /*010c*/ 	.short	0x0380
        /*010e*/ 	.short	0x00e8


	//----- nvinfo : EIATTR_SW_WAR
	.align		4
.L_1650:
        /*0110*/ 	.byte	0x04, 0x36
        /*0112*/ 	.short	(.L_1652 - .L_1651)
.L_1651:
        /*0114*/ 	.word	0x00000008
.L_1652:


//--------------------- .nv.info._ZN10layer_norm13ln_fwd_kernelINS_13Kernel_traitsIf13__nv_bfloat16S2_S2_fjLj6144ELj1ELj1ELj8ELj16ENS_18Kernel_traits_baseILj6144EfS2_S2_S2_fjLj256EEEEELb0ELb1ELb0ELb1EEEvNS_9FwdParamsE --------------------------
	.section	.nv.info._ZN10layer_norm13ln_fwd_kernelINS_13Kernel_traitsIf13__nv_bfloat16S2_S2_fjLj6144ELj1ELj1ELj8ELj16ENS_18Kernel_traits_baseILj6144EfS2_S2_S2_fjLj256EEEEELb0ELb1ELb0ELb1EEEvNS_9FwdParamsE,"",@"SHT_CUDA_INFO"
	.sectionflags	@""
	.align	4


	//----- nvinfo : EIATTR_CUDA_API_VERSION
	.align		4
        /*0000*/ 	.byte	0x04, 0x37
        /*0002*/ 	.short	(.L_1654 - .L_1653)
.L_1653:
        /*0004*/ 	.word	0x00000082


	//----- nvinfo : EIATTR_KPARAM_INFO
	.align		4
.L_1654:
        /*0008*/ 	.byte	0x04, 0x17
        /*000a*/ 	.short	(.L_1656 - .L_1655)
.L_1655:
        /*000c*/ 	.word	0x00000000
        /*0010*/ 	.short	0x0000
        /*0012*/ 	.short	0x0000
        /*0014*/ 	.byte	0x00, 0xf0, 0xa1, 0x03


	//----- nvinfo : EIATTR_SPARSE_MMA_MASK
	.align		4
.L_1656:
        /*0018*/ 	.byte	0x03, 0x50
        /*001a*/ 	.short	0x0000


	//----- nvinfo : EIATTR_MAXREG_COUNT
	.align		4
        /*001c*/ 	.byte	0x03, 0x1b
        /*001e*/ 	.short	0x00ff


	//----- nvinfo : EIATTR_NUM_BARRIERS
	.align		4
        /*0020*/ 	.byte	0x02, 0x4c
        /*0022*/ 	.byte	0x01
	.zero		1


	//----- nvinfo : EIATTR_MERCURY_ISA_VERSION
	.align		4
        /*0024*/ 	.byte	0x03, 0x5f
        /*0026*/ 	.short	0x0101


	//----- nvinfo : EIATTR_COOP_GROUP_MASK_REGIDS
	.align		4
        /*0028*/ 	.byte	0x04, 0x29
        /*002a*/ 	.short	(.L_1658 - .L_1657)


	//   ....[0]....
.L_1657:
        /*002c*/ 	.word	0xffffffff


	//   ....[1]....
        /*0030*/ 	.word	0xffffffff


	//   ....[2]....
        /*0034*/ 	.word	0xffffffff


	//   ....[3]....
        /*0038*/ 	.word	0xffffffff


	//   ....[4]....
        /*003c*/ 	.word	0xffffffff


	//   ....[5]....
        /*0040*/ 	.word	0xffffffff


	//   ....[6]....
        /*0044*/ 	.word	0xffffffff


	//   ....[7]....
        /*0048*/ 	.word	0xffffffff


	//   ....[8]....
        /*004c*/ 	.word	0xffffffff


	//   ....[9]....
        /*0050*/ 	.word	0xffffffff


	//   ....[10]....
        /*0054*/ 	.word	0xffffffff


	//   ....[11]....
        /*0058*/ 	.word	0xffffffff


	//   ....[12]....
        /*005c*/ 	.word	0xffffffff


	//   ....[13]....
        /*0060*/ 	.word	0xffffffff


	//   ....[14]....
        /*0064*/ 	.word	0xffffffff


	//   ....[15]....
        /*0068*/ 	.word	0xffffffff


	//   ....[16]....
        /*006c*/ 	.word	0xffffffff


	//   ....[17]....
        /*0070*/ 	.word	0xffffffff


	//   ....[18]....
        /*0074*/ 	.word	0xffffffff


	//   ....[19]....
        /*0078*/ 	.word	0xffffffff


	//   ....[20]....
        /*007c*/ 	.word	0xffffffff


	//----- nvinfo : EIATTR_COOP_GROUP_INSTR_OFFSETS
	.align		4
.L_1658:
        /*0080*/ 	.byte	0x04, 0x28
        /*0082*/ 	.short	(.L_1660 - .L_1659)


	//   ....[0]....
.L_1659:
        /*0084*/ 	.word	0x00001750


	//   ....[1]....
        /*0088*/ 	.word	0x00001770


	//   ....[2]....
        /*008c*/ 	.word	0x00001790


	//   ....[3]....
        /*0090*/ 	.word	0x000017b0


	//   ....[4]....
        /*0094*/ 	.word	0x000017d0


	//   ....[5]....
        /*0098*/ 	.word	0x00001b00


	//   ....[6]....
        /*009c*/ 	.word	0x00001b20


	//   ....[7]....
        /*00a0*/ 	.word	0x00001b40


	//   ....[8]....
        /*00a4*/ 	.word	0x00001b60


	//   ....[9]....
        /*00a8*/ 	.word	0x00001b80


	//   ....[10]....
        /*00ac*/ 	.word	0x00001cd0


	//   ....[11]....
        /*00b0*/ 	.word	0x00001d90


	//   ....[12]....
        /*00b4*/ 	.word	0x00001dc0


	//   ....[13]....
        /*00b8*/ 	.word	0x00001dd0


	//   ....[14]....
        /*00bc*/ 	.word	0x00001e40


	//   ....[15]....
        /*00c0*/ 	.word	0x00001e80


	//   ....[16]....
        /*00c4*/ 	.word	0x00001eb0


	//   ....[17]....
        /*00c8*/ 	.word	0x00001f80


	//   ....[18]....
        /*00cc*/ 	.word	0x00001fa0


	//   ....[19]....
        /*00d0*/ 	.word	0x00002030


	//   ....[20]....
        /*00d4*/ 	.word	0x00002060


	//----- nvinfo : EIATTR_VRC_CTA_INIT_COUNT
	.align		4
.L_1660:
        /*00d8*/ 	.byte	0x02, 0x4a
	.zero		1
	.zero		1


	//----- nvinfo : EIATTR_EXIT_INSTR_OFFSETS
	.align		4
        /*00dc*/ 	.byte	0x04, 0x1c
        /*00de*/ 	.short	(.L_1662 - .L_1661)


	//   ....[0]....
.L_1661:
        /*00e0*/ 	.word	0x00000410


	//   ....[1]....
        /*00e4*/ 	.word	0x00002720


	//----- nvinfo : EIATTR_MAX_THREADS
	.align		4
.L_1662:
        /*00e8*/ 	.byte	0x04, 0x05
        /*00ea*/ 	.short	(.L_1664 - .L_1663)
.L_1663:
        /*00ec*/ 	.word	0x00000100
        /*00f0*/ 	.word	0x00000001
        /*00f4*/ 	.word	0x00000001


	//----- nvinfo : EIATTR_CRS_STACK_SIZE
	.align		4
.L_1664:
        /*00f8*/ 	.byte	0x04, 0x1e
        /*00fa*/ 	.short	(.L_1666 - .L_1665)
.L_1665:
        /*00fc*/ 	.word	0x00000000


	//----- nvinfo : EIATTR_CBANK_PARAM_SIZE
	.align		4
.L_1666:
        /*0100*/ 	.byte	0x03, 0x19
        /*0102*/ 	.short	0x00e8


	//----- nvinfo : EIATTR_PARAM_CBANK
	.align		4
        /*0104*/ 	.byte	0x04, 0x0a
        /*0106*/ 	.short	(.L_1668 - .L_1667)
	.align		4
.L_1667:
        /*0108*/ 	.word	index@(.nv.constant0._ZN10layer_norm13ln_fwd_kernelINS_13Kernel_traitsIf13__nv_bfloat16S2_S2_fjLj6144ELj1ELj1ELj8ELj16ENS_18Kernel_traits_baseILj6144EfS2_S2_S2_fjLj256EEEEELb0ELb1ELb0ELb1EEEvNS_9FwdParamsE)
        /*010c*/ 	.short	0x0380
        /*010e*/ 	.short	0x00e8


	//----- nvinfo : EIATTR_SW_WAR
	.align		4
.L_1668:
        /*0110*/ 	.byte	0x04, 0x36
        /*0112*/ 	.short	(.L_1670 - .L_1669)
.L_1669:
        /*0114*/ 	.word	0x00000008
.L_1670:


//--------------------- .nv.info._ZN10layer_norm13ln_fwd_kernelINS_13Kernel_traitsIf13__nv_bfloat16S2_S2_fjLj6144ELj1ELj1ELj8ELj16ENS_18Kernel_traits_baseILj6144EfS2_S2_S2_fjLj256EEEEELb0ELb1ELb1ELb0EEEvNS_9FwdParamsE --------------------------
	.section	.nv.info._ZN10layer_norm13ln_fwd_kernelINS_13Kernel_traitsIf13__nv_bfloat16S2_S2_fjLj6144ELj1ELj1ELj8ELj16ENS_18Kernel_traits_baseILj6144EfS2_S2_S2_fjLj256EEEEELb0ELb1ELb1ELb0EEEvNS_9FwdParamsE,"",@"SHT_CUDA_INFO"
	.sectionflags	@""
	.align	4


	//----- nvinfo : EIATTR_CUDA_API_VERSION
	.align		4
        /*0000*/ 	.byte	0x04, 0x37
        /*0002*/ 	.short	(.L_1672 - .L_1671)
.L_1671:
        /*0004*/ 	.word	0x00000082


	//----- nvinfo : EIATTR_KPARAM_INFO
	.align		4
.L_1672:
        /*0008*/ 	.byte	0x04, 0x17
        /*000a*/ 	.short	(.L_1674 - .L_1673)
.L_1673:
        /*000c*/ 	.word	0x00000000
        /*0010*/ 	.short	0x0000
        /*0012*/ 	.short	0x0000
        /*0014*/ 	.byte	0x00, 0xf0, 0xa1, 0x03


	//----- nvinfo : EIATTR_SPARSE_MMA_MASK
	.align		4
.L_1674:
        /*0018*/ 	.byte	0x03, 0x50
        /*001a*/ 	.short	0x0000


	//----- nvinfo : EIATTR_MAXREG_COUNT
	.align		4
        /*001c*/ 	.byte	0x03, 0x1b
        /*001e*/ 	.short	0x00ff


	//----- nvinfo : EIATTR_NUM_BARRIERS
	.align		4
        /*0020*/ 	.byte	0x02, 0x4c
        /*0022*/ 	.byte	0x01
	.zero		1


	//----- nvinfo : EIATTR_MERCURY_ISA_VERSION
	.align		4
        /*0024*/ 	.byte	0x03, 0x5f
        /*0026*/ 	.short	0x0101


	//----- nvinfo : EIATTR_COOP_GROUP_MASK_REGIDS
	.align		4
        /*0028*/ 	.byte	0x04, 0x29
        /*002a*/ 	.short	(.L_1676 - .L_1675)


	//   ....[0]....
.L_1675:
        /*002c*/ 	.word	0xffffffff


	//   ....[1]....
        /*0030*/ 	.word	0xffffffff


	//   ....[2]....
        /*0034*/ 	.word	0xffffffff


	//   ....[3]....
        /*0038*/ 	.word	0xffffffff


	//   ....[4]....
        /*003c*/ 	.word	0xffffffff


	//   ....[5]....
        /*0040*/ 	.word	0xffffffff


	//   ....[6]....
        /*0044*/ 	.word	0xffffffff


	//   ....[7]....
        /*0048*/ 	.word	0xffffffff


	//   ....[8]....
        /*004c*/ 	.word	0xffffffff


	//   ....[9]....
        /*0050*/ 	.word	0xffffffff


	//   ....[10]....
        /*0054*/ 	.word	0xffffffff


	//   ....[11]....
        /*0058*/ 	.word	0xffffffff


	//   ....[12]....
        /*005c*/ 	.word	0xffffffff


	//   ....[13]....
        /*0060*/ 	.word	0xffffffff


	//   ....[14]....
        /*0064*/ 	.word	0xffffffff


	//   ....[15]....
        /*0068*/ 	.word	0xffffffff


	//   ....[16]....
        /*006c*/ 	.word	0xffffffff


	//   ....[17]....
        /*0070*/ 	.word	0xffffffff


	//   ....[18]....
        /*0074*/ 	.word	0xffffffff


	//   ....[19]....
        /*0078*/ 	.word	0xffffffff


	//   ....[20]....
        /*007c*/ 	.word	0xffffffff


	//----- nvinfo : EIATTR_COOP_GROUP_INSTR_OFFSETS
	.align		4
.L_1676:
        /*0080*/ 	.byte	0x04, 0x28
        /*0082*/ 	.short	(.L_1678 - .L_1677)


	//   ....[0]....
.L_1677:
        /*0084*/ 	.word	0x00002590


	//   ....[1]....
        /*0088*/ 	.word	0x000025b0


	//   ....[2]....
        /*008c*/ 	.word	0x000025d0


	//   ....[3]....
        /*0090*/ 	.word	0x000025f0


	//   ....[4]....
        /*0094*/ 	.word	0x00002610


	//   ....[5]....
        /*0098*/ 	.word	0x00002950


	//   ....[6]....
        /*009c*/ 	.word	0x00002970


	//   ....[7]....
        /*00a0*/ 	.word	0x00002990


	//   ....[8]....
        /*00a4*/ 	.word	0x000029b0


	//   ....[9]....
        /*00a8*/ 	.word	0x000029e0


	//   ....[10]....
        /*00ac*/ 	.word	0x00002b70


	//   ....[11]....
        /*00b0*/ 	.word	0x00002bb0


	//   ....[12]....
        /*00b4*/ 	.word	0x00002bd0


	//   ....[13]....
        /*00b8*/ 	.word	0x00002c60


	//   ....[14]....
        /*00bc*/ 	.word	0x00002cd0


	//   ....[15]....
        /*00c0*/ 	.word	0x00002d60


	//   ....[16]....
        /*00c4*/ 	.word	0x00002d80


	//   ....[17]....
        /*00c8*/ 	.word	0x00002db0


	//   ....[18]....
        /*00cc*/ 	.word	0x00002e00


	//   ....[19]....
        /*00d0*/ 	.word	0x00002ec0


	//   ....[20]....
        /*00d4*/ 	.word	0x00002ef0


	//----- nvinfo : EIATTR_VRC_CTA_INIT_COUNT
	.align		4
.L_1678:
        /*00d8*/ 	.byte	0x02, 0x4a
	.zero		1
	.zero		1


	//----- nvinfo : EIATTR_EXIT_INSTR_OFFSETS
	.align		4
        /*00dc*/ 	.byte	0x04, 0x1c
        /*00de*/ 	.short	(.L_1680 - .L_1679)


	//   ....[0]....
.L_1679:
        /*00e0*/ 	.word	0x000006c0


	//   ....[1]....
        /*00e4*/ 	.word	0x000036f0


	//----- nvinfo : EIATTR_MAX_THREADS
	.align		4
.L_1680:
        /*00e8*/ 	.byte	0x04, 0x05
        /*00ea*/ 	.short	(.L_1682 - .L_1681)
.L_1681:
        /*00ec*/ 	.word	0x00000100
        /*00f0*/ 	.word	0x00000001
        /*00f4*/ 	.word	0x00000001


	//----- nvinfo : EIATTR_CRS_STACK_SIZE
	.align		4
.L_1682:
        /*00f8*/ 	.byte	0x04, 0x1e
        /*00fa*/ 	.short	(.L_1684 - .L_1683)
.L_1683:
        /*00fc*/ 	.word	0x00000000


	//----- nvinfo : EIATTR_CBANK_PARAM_SIZE
	.align		4
.L_1684:
        /*0100*/ 	.byte	0x03, 0x19
        /*0102*/ 	.short	0x00e8


	//----- nvinfo : EIATTR_PARAM_CBANK
	.align		4
        /*0104*/ 	.byte	0x04, 0x0a
        /*0106*/ 	.short	(.L_1686 - .L_1685)
	.align		4
.L_1685:
        /*0108*/ 	.word	index@(.nv.constant0._ZN10layer_norm13ln_fwd_kernelINS_13Kernel_traitsIf13__nv_bfloat16S2_S2_fjLj6144ELj1ELj1ELj8ELj16ENS_18Kernel_traits_baseILj6144EfS2_S2_S2_fjLj256EEEEELb0ELb1ELb1ELb0EEEvNS_9FwdParamsE)
        /*010c*/ 	.short	0x0380
        /*010e*/ 	.short	0x00e8


	//----- nvinfo : EIATTR_SW_WAR
	.align		4
.L_1686:
        /*0110*/ 	.byte	0x04, 0x36
        /*0112*/ 	.short	(.L_1688 - .L_1687)
.L_1687:
        /*0114*/ 	.word	0x00000008
.L_1688:


//--------------------- .nv.info._ZN10layer_norm13ln_fwd_kernelINS_13Kernel_traitsIf13__nv_bfloat16S2_S2_fjLj6144ELj1ELj1ELj8ELj16ENS_18Kernel_traits_baseILj6144EfS2_S2_S2_fjLj256EEEEELb0ELb1ELb1ELb1EEEvNS_9FwdParamsE --------------------------
	.section	.nv.info._ZN10layer_norm13ln_fwd_kernelINS_13Kernel_traitsIf13__nv_bfloat16S2_S2_fjLj6144ELj1ELj1ELj8ELj16ENS_18Kernel_traits_baseILj6144EfS2_S2_S2_fjLj256EEEEELb0ELb1ELb1ELb1EEEvNS_9FwdParamsE,"",@"SHT_CUDA_INFO"
	.sectionflags	@""
	.align	4


	//----- nvinfo : EIATTR_CUDA_API_VERSION
	.align		4
        /*0000*/ 	.byte	0x04, 0x37
        /*0002*/ 	.short	(.L_1690 - .L_1689)
.L_1689:
        /*0004*/ 	.word	0x00000082


	//----- nvinfo : EIATTR_KPARAM_INFO
	.align		4
.L_1690:
        /*0008*/ 	.byte	0x04, 0x17
        /*000a*/ 	.short	(.L_1692 - .L_1691)
.L_1691:
        /*000c*/ 	.word	0x00000000
        /*0010*/ 	.short	0x0000
        /*0012*/ 	.short	0x0000
        /*0014*/ 	.byte	0x00, 0xf0, 0xa1, 0x03


	//----- nvinfo : EIATTR_SPARSE_MMA_MASK
	.align		4
.L_1692:
        /*0018*/ 	.byte	0x03, 0x50
        /*001a*/ 	.short	0x0000


	//----- nvinfo : EIATTR_MAXREG_COUNT
	.align		4
        /*001c*/ 	.byte	0x03, 0x1b
        /*001e*/ 	.short	0x00ff


	//----- nvinfo : EIATTR_NUM_BARRIERS
	.align		4
        /*0020*/ 	.byte	0x02, 0x4c
        /*0022*/ 	.byte	0x01
	.zero		1


	//----- nvinfo : EIATTR_MERCURY_ISA_VERSION
	.align		4
        /*0024*/ 	.byte	0x03, 0x5f
        /*0026*/ 	.short	0x0101


	//----- nvinfo : EIATTR_COOP_GROUP_MASK_REGIDS
	.align		4
        /*0028*/ 	.byte	0x04, 0x29
        /*002a*/ 	.short	(.L_1694 - .L_1693)


	//   ....[0]....
.L_1693:
        /*002c*/ 	.word	0xffffffff


	//   ....[1]....
        /*0030*/ 	.word	0xffffffff


	//   ....[2]....
        /*0034*/ 	.word	0xffffffff


	//   ....[3]....
        /*0038*/ 	.word	0xffffffff


	//   ....[4]....
        /*003c*/ 	.word	0xffffffff


	//   ....[5]....
        /*0040*/ 	.word	0xffffffff


	//   ....[6]....
        /*0044*/ 	.word	0xffffffff


	//   ....[7]....
        /*0048*/ 	.word	0xffffffff


	//   ....[8]....
        /*004c*/ 	.word	0xffffffff


	//   ....[9]....
        /*0050*/ 	.word	0xffffffff


	//   ....[10]....
        /*0054*/ 	.word	0xffffffff


	//   ....[11]....
        /*0058*/ 	.word	0xffffffff


	//   ....[12]....
        /*005c*/ 	.word	0xffffffff


	//   ....[13]....
        /*0060*/ 	.word	0xffffffff


	//   ....[14]....
        /*0064*/ 	.word	0xffffffff


	//   ....[15]....
        /*0068*/ 	.word	0xffffffff


	//   ....[16]....
        /*006c*/ 	.word	0xffffffff


	//   ....[17]....
        /*0070*/ 	.word	0xffffffff


	//   ....[18]....
        /*0074*/ 	.word	0xffffffff


	//   ....[19]....
        /*0078*/ 	.word	0xffffffff


	//   ....[20]....
        /*007c*/ 	.word	0xffffffff


	//----- nvinfo : EIATTR_COOP_GROUP_INSTR_OFFSETS
	.align		4
.L_1694:
        /*0080*/ 	.byte	0x04, 0x28
        /*0082*/ 	.short	(.L_1696 - .L_1695)


	//   ....[0]....
.L_1695:
        /*0084*/ 	.word	0x000020a0


	//   ....[1]....
        /*0088*/ 	.word	0x000020c0


	//   ....[2]....
        /*008c*/ 	.word	0x000020e0


	//   ....[3]....
        /*0090*/ 	.word	0x00002100


	//   ....[4]....
        /*0094*/ 	.word	0x00002120


	//   ....[5]....
        /*0098*/ 	.word	0x00002450


	//   ....[6]....
        /*009c*/ 	.word	0x00002480


	//   ....[7]....
        /*00a0*/ 	.word	0x000024b0


	//   ....[8]....
        /*00a4*/ 	.word	0x000024d0


	//   ....[9]....
        /*00a8*/ 	.word	0x000024f0


	//   ....[10]....
        /*00ac*/ 	.word	0x00002680


	//   ....[11]....
        /*00b0*/ 	.word	0x000026c0


	//   ....[12]....
        /*00b4*/ 	.word	0x00002710


	//   ....[13]....
        /*00b8*/ 	.word	0x00002740


	//   ....[14]....
        /*00bc*/ 	.word	0x000027c0


	//   ....[15]....
        /*00c0*/ 	.word	0x00002820


	//   ....[16]....
        /*00c4*/ 	.word	0x00002830


	//   ....[17]....
        /*00c8*/ 	.word	0x000028e0


	//   ....[18]....
        /*00cc*/ 	.word	0x00002930


	//   ....[19]....
        /*00d0*/ 	.word	0x000029d0


	//   ....[20]....
        /*00d4*/ 	.word	0x00002a00


	//----- nvinfo : EIATTR_VRC_CTA_INIT_COUNT
	.align		4
.L_1696:
        /*00d8*/ 	.byte	0x02, 0x4a
	.zero		1
	.zero		1


	//----- nvinfo : EIATTR_EXIT_INSTR_OFFSETS
	.align		4
        /*00dc*/ 	.byte	0x04, 0x1c
        /*00de*/ 	.short	(.L_1698 - .L_1697)


	//   ....[0]....
.L_1697:
        /*00e0*/ 	.word	0x00000400


	//   ....[1]....
        /*00e4*/ 	.word	0x00003150


	//----- nvinfo : EIATTR_MAX_THREADS
	.align		4
.L_1698:
        /*00e8*/ 	.byte	0x04, 0x05
        /*00ea*/ 	.short	(.L_1700 - .L_1699)
.L_1699:
        /*00ec*/ 	.word	0x00000100
        /*00f0*/ 	.word	0x00000001
        /*00f4*/ 	.word	0x00000001


	//----- nvinfo : EIATTR_CRS_STACK_SIZE
	.align		4
.L_1700:
        /*00f8*/ 	.byte	0x04, 0x1e
        /*00fa*/ 	.short	(.L_1702 - .L_1701)
.L_1701:
        /*00fc*/ 	.word	0x00000000


	//----- nvinfo : EIATTR_CBANK_PARAM_SIZE
	.align		4
.L_1702:
        /*0100*/ 	.byte	0x03, 0x19
        /*0102*/ 	.short	0x00e8


	//----- nvinfo : EIATTR_PARAM_CBANK
	.align		4
        /*0104*/ 	.byte	0x04, 0x0a
        /*0106*/ 	.short	(.L_1704 - .L_1703)
	.align		4
.L_1703:
        /*0108*/ 	.word	index@(.nv.constant0._ZN10layer_norm13ln_fwd_kernelINS_13Kernel_traitsIf13__nv_bfloat16S2_S2_fjLj6144ELj1ELj1ELj8ELj16ENS_18Kernel_traits_baseILj6144EfS2_S2_S2_fjLj256EEEEELb0ELb1ELb1ELb1EEEvNS_9FwdParamsE)
        /*010c*/ 	.short	0x0380
        /*010e*/ 	.short	0x00e8


	//----- nvinfo : EIATTR_SW_WAR
	.align		4
.L_1704:
        /*0110*/ 	.byte	0x04, 0x36
        /*0112*/ 	.short	(.L_1706 - .L_1705)
.L_1705:
        /*0114*/ 	.word	0x00000008
.L_1706:


//--------------------- .nv.info._ZN10layer_norm13ln_fwd_kernelINS_13Kernel_traitsIf13__nv_bfloat16S2_S2_fjLj6144ELj1ELj1ELj8ELj16ENS_18Kernel_traits_baseILj6144EfS2_S2_S2_fjLj256EEEEELb1ELb0ELb0ELb0EEEvNS_9FwdParamsE --------------------------
	.section	.nv.info._ZN10layer_norm13ln_fwd_kernelINS_13Kernel_traitsIf13__nv_bfloat16S2_S2_fjLj6144ELj1ELj1ELj8ELj16ENS_18Kernel_traits_baseILj6144EfS2_S2_S2_fjLj256EEEEELb1ELb0ELb0ELb0EEEvNS_9FwdParamsE,"",@"SHT_CUDA_INFO"
	.sectionflags	@""
	.align	4


	//----- nvinfo : EIATTR_CUDA_API_VERSION
	.align		4
        /*0000*/ 	.byte	0x04, 0x37
        /*0002*/ 	.short	(.L_1708 - .L_1707)
.L_1707:
        /*0004*/ 	.word	0x00000082


	//----- nvinfo : EIATTR_KPARAM_INFO
	.align		4
.L_1708:
        /*0008*/ 	.byte	0x04, 0x17
        /*000a*/ 	.short	(.L_1710 - .L_1709)
.L_1709:
        /*000c*/ 	.word	0x00000000
        /*0010*/ 	.short	0x0000
        /*0012*/ 	.short	0x0000
        /*0014*/ 	.byte	0x00, 0xf0, 0xa1, 0x03


	//----- nvinfo : EIATTR_SPARSE_MMA_MASK
	.align		4
.L_1710:
        /*0018*/ 	.byte	0x03, 0x50
        /*001a*/ 	.short	0x0000


	//----- nvinfo : EIATTR_MAXREG_COUNT
	.align		4
        /*001c*/ 	.byte	0x03, 0x1b
        /*001e*/ 	.short	0x00ff


	//----- nvinfo : EIATTR_NUM_BARRIERS
	.align		4
        /*0020*/ 	.byte	0x02, 0x4c
        /*0022*/ 	.byte	0x01
	.zero		1


	//----- nvinfo : EIATTR_MERCURY_ISA_VERSION
	.align		4
        /*0024*/ 	.byte	0x03, 0x5f
        /*0026*/ 	.short	0x0101


	//----- nvinfo : EIATTR_COOP_GROUP_MASK_REGIDS
	.align		4
        /*0028*/ 	.byte	0x04, 0x29
        /*002a*/ 	.short	(.L_1712 - .L_1711)


	//   ....[0]....
.L_1711:
        /*002c*/ 	.word	0xffffffff


	//   ....[1]....
        /*0030*/ 	.word	0xffffffff


	//   ....[2]....
        /*0034*/ 	.word	0xffffffff


	//   ....[3]....
        /*0038*/ 	.word	0xffffffff


	//   ....[4]....
        /*003c*/ 	.word	0xffffffff


	//   ....[5]....
        /*0040*/ 	.word	0xffffffff


	//   ....[6]....
        /*0044*/ 	.word	0xffffffff


	//   ....[7]....
        /*0048*/ 	.word	0xffffffff


	//   ....[8]....
        /*004c*/ 	.word	0xffffffff


	//   ....[9]....
        /*0050*/ 	.word	0xffffffff


	//   ....[10]....
        /*0054*/ 	.word	0xffffffff


	//   ....[11]....
        /*0058*/ 	.word	0xffffffff


	//   ....[12]....
        /*005c*/ 	.word	0xffffffff


	//   ....[13]....
        /*0060*/ 	.word	0xffffffff


	//   ....[14]....
        /*0064*/ 	.word	0xffffffff


	//   ....[15]....
        /*0068*/ 	.word	0xffffffff


	//   ....[16]....
        /*006c*/ 	.word	0xffffffff


	//   ....[17]....
        /*0070*/ 	.word	0xffffffff


	//   ....[18]....
        /*0074*/ 	.word	0xffffffff


	//   ....[19]....
        /*0078*/ 	.word	0xffffffff


	//   ....[20]....
        /*007c*/ 	.word	0xffffffff


	//----- nvinfo : EIATTR_COOP_GROUP_INSTR_OFFSETS
	.align		4
.L_1712:
        /*0080*/ 	.byte	0x04, 0x28
        /*0082*/ 	.short	(.L_1714 - .L_1713)


	//   ....[0]....
.L_1713:
        /*0084*/ 	.word	0x00010e00


	//   ....[1]....
        /*0088*/ 	.word	0x00010e20


	//   ....[2]....
        /*008c*/ 	.word	0x00010e40


	//   ....[3]....
        /*0090*/ 	.word	0x00010e60


	//   ....[4]....
        /*0094*/ 	.word	0x00010e80


	//   ....[5]....
        /*0098*/ 	.word	0x000111c0


	//   ....[6]....
        /*009c*/ 	.word	0x000111e0


	//   ....[7]....
        /*00a0*/ 	.word	0x00011200


	//   ....[8]....
        /*00a4*/ 	.word	0x00011240


	//   ....[9]....
        /*00a8*/ 	.word	0x000112a0


	//   ....[10]....
        /*00ac*/ 	.word	0x00011320


	//   ....[11]....
        /*00b0*/ 	.word	0x00011390


	//   ....[12]....
        /*00b4*/ 	.word	0x000113d0


	//   ....[13]....
        /*00b8*/ 	.word	0x000113e0


	//   ....[14]....
        /*00bc*/ 	.word	0x000113f0


	//   ....[15]....
        /*00c0*/ 	.word	0x00011470


	//   ....[16]....
        /*00c4*/ 	.word	0x000114f0


	//   ....[17]....
        /*00c8*/ 	.word	0x00011580


	//   ....[18]....
        /*00cc*/ 	.word	0x000115d0


	//   ....[19]....
        /*00d0*/ 	.word	0x00011660


	//   ....[20]....
        /*00d4*/ 	.word	0x00011690


	//----- nvinfo : EIATTR_VRC_CTA_INIT_COUNT
	.align		4
.L_1714:
        /*00d8*/ 	.byte	0x02, 0x4a
	.zero		1
	.zero		1


	//----- nvinfo : EIATTR_EXIT_INSTR_OFFSETS
	.align		4
        /*00dc*/ 	.byte	0x04, 0x1c
        /*00de*/ 	.short	(.L_1716 - .L_1715)


	//   ....[0]....
.L_1715:
        /*00e0*/ 	.word	0x00000780


	//   ....[1]....
        /*00e4*/ 	.word	0x00011e10


	//----- nvinfo : EIATTR_INDIRECT_BRANCH_TARGETS
	.align		4
.L_1716:
        /*00e8*/ 	.byte	0x04, 0x34
        /*00ea*/ 	.short	(.L_1718 - .L_1717)


	//   ....[0]....
.L_1717:
        /*00ec*/ 	.word	.L_x_20775@srel
        /*00f0*/ 	.short	0x0
        /*00f2*/ 	.short	0x0
        /*00f4*/ 	.word	0x3
        /*00f8*/ 	.word	.L_x_20776@srel
        /*00fc*/ 	.word	.L_x_20777@srel
        /*0100*/ 	.word	.L_x_20778@srel


	//----- nvinfo : EIATTR_MAX_THREADS
	.align		4
.L_1718:
        /*0104*/ 	.byte	0x04, 0x05
        /*0106*/ 	.short	(.L_1720 - .L_1719)
.L_1719:
        /*0108*/ 	.word	0x00000100
        /*010c*/ 	.word	0x00000001
        /*0110*/ 	.word	0x00000001


	//----- nvinfo : EIATTR_CRS_STACK_SIZE
	.align		4
.L_1720:
        /*0114*/ 	.byte	0x04, 0x1e
        /*0116*/ 	.short	(.L_1722 - .L_1721)
.L_1721:
        /*0118*/ 	.word	0x00000000


	//----- nvinfo : EIATTR_CBANK_PARAM_SIZE
	.align		4
.L_1722:
        /*011c*/ 	.byte	0x03, 0x19
        /*011e*/ 	.short	0x00e8


	//----- nvinfo : EIATTR_PARAM_CBANK
	.align		4
        /*0120*/ 	.byte	0x04, 0x0a
        /*0122*/ 	.short	(.L_1724 - .L_1723)
	.align		4
.L_1723:
        /*0124*/ 	.word	index@(.nv.constant0._ZN10layer_norm13ln_fwd_kernelINS_13Kernel_traitsIf13__nv_bfloat16S2_S2_fjLj6144ELj1ELj1ELj8ELj16ENS_18Kernel_traits_baseILj6144EfS2_S2_S2_fjLj256EEEEELb1ELb0ELb0ELb0EEEvNS_9FwdParamsE)
        /*0128*/ 	.short	0x0380
        /*012a*/ 	.short	0x00e8


	//----- nvinfo : EIATTR_SW_WAR
	.align		4
.L_1724:
        /*012c*/ 	.byte	0x04, 0x36
        /*012e*/ 	.short	(.L_1726 - .L_1725)
.L_1725:
        /*0130*/ 	.word	0x00000008
.L_1726:


//--------------------- .nv.info._ZN10layer_norm13ln_fwd_kernelINS_13Kernel_traitsIf13__nv_bfloat16S2_S2_fjLj6144ELj1ELj1ELj8ELj16ENS_18Kernel_traits_baseILj6144EfS2_S2_S2_fjLj256EEEEELb1ELb0ELb0ELb1EEEvNS_9FwdParamsE --------------------------
	.section	.nv.info._ZN10layer_norm13ln_fwd_kernelINS_13Kernel_traitsIf13__nv_bfloat16S2_S2_fjLj6144ELj1ELj1ELj8ELj16ENS_18Kernel_traits_baseILj6144EfS2_S2_S2_fjLj256EEEEELb1ELb0ELb0ELb1EEEvNS_9FwdParamsE,"",@"SHT_CUDA_INFO"
	.sectionflags	@""
	.align	4


	//----- nvinfo : EIATTR_CUDA_API_VERSION
	.align		4
        /*0000*/ 	.byte	0x04, 0x37
        /*0002*/ 	.short	(.L_1728 - .L_1727)
.L_1727:
        /*0004*/ 	.word	0x00000082


	//----- nvinfo : EIATTR_KPARAM_INFO
	.align		4
.L_1728:
        /*0008*/ 	.byte	0x04, 0x17
        /*000a*/ 	.short	(.L_1730 - .L_1729)
.L_1729:
        /*000c*/ 	.word	0x00000000
        /*0010*/ 	.short	0x0000
        /*0012*/ 	.short	0x0000
        /*0014*/ 	.byte	0x00, 0xf0, 0xa1, 0x03


	//----- nvinfo : EIATTR_SPARSE_MMA_MASK
	.align		4
.L_1730:
        /*0018*/ 	.byte	0x03, 0x50
        /*001a*/ 	.short	0x0000


	//----- nvinfo : EIATTR_MAXREG_COUNT
	.align		4
        /*001c*/ 	.byte	0x03, 0x1b
        /*001e*/ 	.short	0x00ff


	//----- nvinfo : EIATTR_NUM_BARRIERS
	.align		4
        /*0020*/ 	.byte	0x02, 0x4c
        /*0022*/ 	.byte	0x01
	.zero		1


	//----- nvinfo : EIATTR_MERCURY_ISA_VERSION
	.align		4
        /*0024*/ 	.byte	0x03, 0x5f
        /*0026*/ 	.short	0x0101


	//----- nvinfo : EIATTR_COOP_GROUP_MASK_REGIDS
	.align		4
        /*0028*/ 	.byte	0x04, 0x29
        /*002a*/ 	.short	(.L_1732 - .L_1731)


	//   ....[0]....
.L_1731:
        /*002c*/ 	.word	0xffffffff


	//   ....[1]....
        /*0030*/ 	.word	0xffffffff


	//   ....[2]....
        /*0034*/ 	.word	0xffffffff


	//   ....[3]....
        /*0038*/ 	.word	0xffffffff


	//   ....[4]....
        /*003c*/ 	.word	0xffffffff


	//   ....[5]....
        /*0040*/ 	.word	0xffffffff


	//   ....[6]....
        /*0044*/ 	.word	0xffffffff


	//   ....[7]....
        /*0048*/ 	.word	0xffffffff


	//   ....[8]....
        /*004c*/ 	.word	0xffffffff


	//   ....[9]....
        /*0050*/ 	.word	0xffffffff


	//   ....[10]....
        /*0054*/ 	.word	0xffffffff


	//   ....[11]....
        /*0058*/ 	.word	0xffffffff


	//   ....[12]....
        /*005c*/ 	.word	0xffffffff


	//   ....[13]....
        /*0060*/ 	.word	0xffffffff


	//   ....[14]....
        /*0064*/ 	.word	0xffffffff


	//   ....[15]....
        /*0068*/ 	.word	0xffffffff


	//   ....[16]....
        /*006c*/ 	.word	0xffffffff


	//   ....[17]....
        /*0070*/ 	.word	0xffffffff


	//   ....[18]....
        /*0074*/ 	.word	0xffffffff


	//   ....[19]....
        /*0078*/ 	.word	0xffffffff


	//   ....[20]....
        /*007c*/ 	.word	0xffffffff


	//----- nvinfo : EIATTR_COOP_GROUP_INSTR_OFFSETS
	.align		4
.L_1732:
        /*0080*/ 	.byte	0x04, 0x28
        /*0082*/ 	.short	(.L_1734 - .L_1733)


	//   ....[0]....
.L_1733:
        /*0084*/ 	.word	0x0000fb30


	//   ....[1]....
        /*0088*/ 	.word	0x0000fb50


	//   ....[2]....
        /*008c*/ 	.word	0x0000fb70


	//   ....[3]....
        /*0090*/ 	.word	0x0000fb90


	//   ....[4]....
        /*0094*/ 	.word	0x0000fbb0


	//   ....[5]....
        /*0098*/ 	.word	0x0000ff10


	//   ....[6]....
        /*009c*/ 	.word	0x0000ff40


	//   ....[7]....
        /*00a0*/ 	.word	0x0000ff80


	//   ....[8]....
        /*00a4*/ 	.word	0x0000ffa0


	//   ....[9]....
        /*00a8*/ 	.word	0x0000ffe0


	//   ....[10]....
        /*00ac*/ 	.word	0x000101a0


	//   ....[11]....
        /*00b0*/ 	.word	0x000101e0


	//   ....[12]....
        /*00b4*/ 	.word	0x000101f0


	//   ....[13]....
        /*00b8*/ 	.word	0x00010230


	//   ....[14]....
        /*00bc*/ 	.word	0x00010310


	//   ....[15]....
        /*00c0*/ 	.word	0x00010330


	//   ....[16]....
        /*00c4*/ 	.word	0x00010350


	//   ....[17]....
        /*00c8*/ 	.word	0x000103f0


	//   ....[18]....
        /*00cc*/ 	.word	0x00010450


	//   ....[19]....
        /*00d0*/ 	.word	0x00010520


	//   ....[20]....
        /*00d4*/ 	.word	0x00010550


	//----- nvinfo : EIATTR_VRC_CTA_INIT_COUNT
	.align		4
.L_1734:
        /*00d8*/ 	.byte	0x02, 0x4a
	.zero		1
	.zero		1


	//----- nvinfo : EIATTR_EXIT_INSTR_OFFSETS
	.align		4
        /*00dc*/ 	.byte	0x04, 0x1c
        /*00de*/ 	.short	(.L_1736 - .L_1735)


	//   ....[0]....
.L_1735:
        /*00e0*/ 	.word	0x00000410


	//   ....[1]....
        /*00e4*/ 	.word	0x00010bd0


	//----- nvinfo : EIATTR_INDIRECT_BRANCH_TARGETS
	.align		4
.L_1736:
        /*00e8*/ 	.byte	0x04, 0x34
        /*00ea*/ 	.short	(.L_1738 - .L_1737)


	//   ....[0]....
.L_1737:
        /*00ec*/ 	.word	.L_x_20779@srel
        /*00f0*/ 	.short	0x0
        /*00f2*/ 	.short	0x0
        /*00f4*/ 	.word	0x3
        /*00f8*/ 	.word	.L_x_20780@srel
        /*00fc*/ 	.word	.L_x_20781@srel
        /*0100*/ 	.word	.L_x_20782@srel


	//----- nvinfo : EIATTR_MAX_THREADS
	.align		4
.L_1738:
        /*0104*/ 	.byte	0x04, 0x05
        /*0106*/ 	.short	(.L_1740 - .L_1739)
.L_1739:
        /*0108*/ 	.word	0x00000100
        /*010c*/ 	.word	0x00000001
        /*0110*/ 	.word	0x00000001


	//----- nvinfo : EIATTR_CRS_STACK_SIZE
	.align		4
.L_1740:
        /*0114*/ 	.byte	0x04, 0x1e
        /*0116*/ 	.short	(.L_1742 - .L_1741)
.L_1741:
        /*0118*/ 	.word	0x00000000


	//----- nvinfo : EIATTR_CBANK_PARAM_SIZE
	.align		4
.L_1742:
        /*011c*/ 	.byte	0x03, 0x19
        /*011e*/ 	.short	0x00e8


	//----- nvinfo : EIATTR_PARAM_CBANK
	.align		4
        /*0120*/ 	.byte	0x04, 0x0a
        /*0122*/ 	.short	(.L_1744 - .L_1743)
	.align		4
.L_1743:
        /*0124*/ 	.word	index@(.nv.constant0._ZN10layer_norm13ln_fwd_kernelINS_13Kernel_traitsIf13__nv_bfloat16S2_S2_fjLj6144ELj1ELj1ELj8ELj16ENS_18Kernel_traits_baseILj6144EfS2_S2_S2_fjLj256EEEEELb1ELb0ELb0ELb1EEEvNS_9FwdParamsE)
        /*0128*/ 	.short	0x0380
        /*012a*/ 	.short	0x00e8


	//----- nvinfo : EIATTR_SW_WAR
	.align		4
.L_1744:
        /*012c*/ 	.byte	0x04, 0x36
        /*012e*/ 	.short	(.L_1746 - .L_1745)
.L_1745:
        /*0130*/ 	.word	0x00000008
.L_1746:


//--------------------- .nv.info._ZN10layer_norm13ln_fwd_kernelINS_13Kernel_traitsIf13__nv_bfloat16S2_S2_fjLj6144ELj1ELj1ELj8ELj16ENS_18Kernel_traits_baseILj6144EfS2_S2_S2_fjLj256EEEEELb1ELb0ELb1ELb0EEEvNS_9FwdParamsE --------------------------
	.section	.nv.info._ZN10layer_norm13ln_fwd_kernelINS_13Kernel_traitsIf13__nv_bfloat16S2_S2_fjLj6144ELj1ELj1ELj8ELj16ENS_18Kernel_traits_baseILj6144EfS2_S2_S2_fjLj256EEEEELb1ELb0ELb1ELb0EEEvNS_9FwdParamsE,"",@"SHT_CUDA_INFO"
	.sectionflags	@""
	.align	4


	//----- nvinfo : EIATTR_CUDA_API_VERSION
	.align		4
        /*0000*/ 	.byte	0x04, 0x37
        /*0002*/ 	.short	(.L_1748 - .L_1747)
.L_1747:
        /*0004*/ 	.word	0x00000082


	//----- nvinfo : EIATTR_KPARAM_INFO
	.align		4
.L_1748:
        /*0008*/ 	.byte	0x04, 0x17
        /*000a*/ 	.short	(.L_1750 - .L_1749)
.L_1749:
        /*000c*/ 	.word	0x00000000
        /*0010*/ 	.short	0x0000
        /*0012*/ 	.short	0x0000
        /*0014*/ 	.byte	0x00, 0xf0, 0xa1, 0x03


	//----- nvinfo : EIATTR_SPARSE_MMA_MASK
	.align		4
.L_1750:
        /*0018*/ 	.byte	0x03, 0x50
        /*001a*/ 	.short	0x0000


	//----- nvinfo : EIATTR_MAXREG_COUNT
	.align		4
        /*001c*/ 	.byte	0x03, 0x1b
        /*001e*/ 	.short	0x00ff


	//----- nvinfo : EIATTR_NUM_BARRIERS
	.align		4
        /*0020*/ 	.byte	0x02, 0x4c
        /*0022*/ 	.byte	0x01
	.zero		1


	//----- nvinfo : EIATTR_MERCURY_ISA_VERSION
	.align		4
        /*0024*/ 	.byte	0x03, 0x5f
        /*0026*/ 	.short	0x0101


	//----- nvinfo : EIATTR_COOP_GROUP_MASK_REGIDS
	.align		4
        /*0028*/ 	.byte	0x04, 0x29
        /*002a*/ 	.short	(.L_1752 - .L_1751)


	//   ....[0]....
.L_1751:
        /*002c*/ 	.word	0xffffffff


	//   ....[1]....
        /*0030*/ 	.word	0xffffffff


	//   ....[2]....
        /*0034*/ 	.word	0xffffffff


	//   ....[3]....
        /*0038*/ 	.word	0xffffffff


	//   ....[4]....
        /*003c*/ 	.word	0xffffffff


	//   ....[5]....
        /*0040*/ 	.word	0xffffffff


	//   ....[6]....
        /*0044*/ 	.word	0xffffffff


	//   ....[7]....
        /*0048*/ 	.word	0xffffffff


	//   ....[8]....
        /*004c*/ 	.word	0xffffffff


	//   ....[9]....
        /*0050*/ 	.word	0xffffffff


	//   ....[10]....
        /*0054*/ 	.word	0xffffffff


	//   ....[11]....
        /*0058*/ 	.word	0xffffffff


	//   ....[12]....
        /*005c*/ 	.word	0xffffffff


	//   ....[13]....
        /*0060*/ 	.word	0xffffffff


	//   ....[14]....
        /*0064*/ 	.word	0xffffffff


	//   ....[15]....
        /*0068*/ 	.word	0xffffffff


	//   ....[16]....
        /*006c*/ 	.word	0xffffffff


	//   ....[17]....
        /*0070*/ 	.word	0xffffffff


	//   ....[18]....
        /*0074*/ 	.word	0xffffffff


	//   ....[19]....
        /*0078*/ 	.word	0xffffffff


	//   ....[20]....
        /*007c*/ 	.word	0xffffffff


	//----- nvinfo : EIATTR_COOP_GROUP_INSTR_OFFSETS
	.align		4
.L_1752:
        /*0080*/ 	.byte	0x04, 0x28
        /*0082*/ 	.short	(.L_1754 - .L_1753)


	//   ....[0]....
.L_1753:
        /*0084*/ 	.word	0x000132c0


	//   ....[1]....
        /*0088*/ 	.word	0x000132e0


	//   ....[2]....
        /*008c*/ 	.word	0x00013300


	//   ....[3]....
        /*0090*/ 	.word	0x00013320


	//   ....[4]....
        /*0094*/ 	.word	0x00013340


	//   ....[5]....
        /*0098*/ 	.word	0x00013690


	//   ....[6]....
        /*009c*/ 	.word	0x000136b0


	//   ....[7]....
        /*00a0*/ 	.word	0x000136d0


	//   ....[8]....
        /*00a4*/ 	.word	0x000136f0


	//   ....[9]....
        /*00a8*/ 	.word	0x00013720


	//   ....[10]....
        /*00ac*/ 	.word	0x000138b0


	//   ....[11]....
        /*00b0*/ 	.word	0x000138f0


	//   ....[12]....
        /*00b4*/ 	.word	0x00013900


	//   ....[13]....
        /*00b8*/ 	.word	0x00013950


	//   ....[14]....
        /*00bc*/ 	.word	0x00013a10


	//   ....[15]....
        /*00c0*/ 	.word	0x00013a40


	//   ....[16]....
        /*00c4*/ 	.word	0x00013a60


	//   ....[17]....
        /*00c8*/ 	.word	0x00013b10


	//   ....[18]....
        /*00cc*/ 	.word	0x00013b60


	//   ....[19]....
        /*00d0*/ 	.word	0x00013c00


	//   ....[20]....
        /*00d4*/ 	.word	0x00013c30


	//----- nvinfo : EIATTR_VRC_CTA_INIT_COUNT
	.align		4
.L_1754:
        /*00d8*/ 	.byte	0x02, 0x4a
	.zero		1
	.zero		1


	//----- nvinfo : EIATTR_EXIT_INSTR_OFFSETS
	.align		4
        /*00dc*/ 	.byte	0x04, 0x1c
        /*00de*/ 	.short	(.L_1756 - .L_1755)


	//   ....[0]....
.L_1755:
        /*00e0*/ 	.word	0x00000780


	//   ....[1]....
        /*00e4*/ 	.word	0x00014430


	//----- nvinfo : EIATTR_MAX_THREADS
	.align		4
.L_1756:
        /*00e8*/ 	.byte	0x04, 0x05
        /*00ea*/ 	.short	(.L_1758 - .L_1757)
.L_1757:
        /*00ec*/ 	.word	0x00000100
        /*00f0*/ 	.word	0x00000001
        /*00f4*/ 	.word	0x00000001


	//----- nvinfo : EIATTR_CRS_STACK_SIZE
	.align		4
.L_1758:
        /*00f8*/ 	.byte	0x04, 0x1e
        /*00fa*/ 	.short	(.L_1760 - .L_1759)
.L_1759:
        /*00fc*/ 	.word	0x00000000


	//----- nvinfo : EIATTR_CBANK_PARAM_SIZE
	.align		4
.L_1760:
        /*0100*/ 	.byte	0x03, 0x19
        /*0102*/ 	.short	0x00e8


	//----- nvinfo : EIATTR_PARAM_CBANK
	.align		4
        /*0104*/ 	.byte	0x04, 0x0a
        /*0106*/ 	.short	(.L_1762 - .L_1761)
	.align		4
.L_1761:
        /*0108*/ 	.word	index@(.nv.constant0._ZN10layer_norm13ln_fwd_kernelINS_13Kernel_traitsIf13__nv_bfloat16S2_S2_fjLj6144ELj1ELj1ELj8ELj16ENS_18Kernel_traits_baseILj6144EfS2_S2_S2_fjLj256EEEEELb1ELb0ELb1ELb0EEEvNS_9FwdParamsE)
        /*010c*/ 	.short	0x0380
        /*010e*/ 	.short	0x00e8


	//----- nvinfo : EIATTR_SW_WAR
	.align		4
.L_1762:
        /*0110*/ 	.byte	0x04, 0x36
        /*0112*/ 	.short	(.L_1764 - .L_1763)
.L_1763:
        /*0114*/ 	.word	0x00000008
.L_1764:


//--------------------- .nv.info._ZN10layer_norm13ln_fwd_kernelINS_13Kernel_traitsIf13__nv_bfloat16S2_S2_fjLj6144ELj1ELj1ELj8ELj16ENS_18Kernel_traits_baseILj6144EfS2_S2_S2_fjLj256EEEEELb1ELb0ELb1ELb1EEEvNS_9FwdParamsE --------------------------
	.section	.nv.info._ZN10layer_norm13ln_fwd_kernelINS_13Kernel_traitsIf13__nv_bfloat16S2_S2_fjLj6144ELj1ELj1ELj8ELj16ENS_18Kernel_traits_baseILj6144EfS2_S2_S2_fjLj256EEEEELb1ELb0ELb1ELb1EEEvNS_9FwdParamsE,"",@"SHT_CUDA_INFO"
	.sectionflags	@""
	.align	4


	//----- nvinfo : EIATTR_CUDA_API_VERSION
	.align		4
        /*0000*/ 	.byte	0x04, 0x37
        /*0002*/ 	.short	(.L_1766 - .L_1765)
.L_1765:
        /*0004*/ 	.word	0x00000082


	//----- nvinfo : EIATTR_KPARAM_INFO
	.align		4
.L_1766:
        /*0008*/ 	.byte	0x04, 0x17
        /*000a*/ 	.short	(.L_1768 - .L_1767)
.L_1767:
        /*000c*/ 	.word	0x00000000
        /*0010*/ 	.short	0x0000
        /*0012*/ 	.short	0x0000
        /*0014*/ 	.byte	0x00, 0xf0, 0xa1, 0x03


	//----- nvinfo : EIATTR_SPARSE_MMA_MASK
	.align		4
.L_1768:
        /*0018*/ 	.byte	0x03, 0x50
        /*001a*/ 	.short	0x0000


	//----- nvinfo : EIATTR_MAXREG_COUNT
	.align		4
        /*001c*/ 	.byte	0x03, 0x1b
        /*001e*/ 	.short	0x00ff


	//----- nvinfo : EIATTR_NUM_BARRIERS
	.align		4
        /*0020*/ 	.byte	0x02, 0x4c
        /*0022*/ 	.byte	0x01
	.zero		1


	//----- nvinfo : EIATTR_MERCURY_ISA_VERSION
	.align		4
        /*0024*/ 	.byte	0x03, 0x5f
        /*0026*/ 	.short	0x0101


	//----- nvinfo : EIATTR_COOP_GROUP_MASK_REGIDS
	.align		4
        /*0028*/ 	.byte	0x04, 0x29
        /*002a*/ 	.short	(.L_1770 - .L_1769)


	//   ....[0]....
.L_1769:
        /*002c*/ 	.word	0xffffffff


	//   ....[1]....
        /*0030*/ 	.word	0xffffffff


	//   ....[2]....
        /*0034*/ 	.word	0xffffffff


	//   ....[3]....
        /*0038*/ 	.word	0xffffffff


	//   ....[4]....
        /*003c*/ 	.word	0xffffffff


	//   ....[5]....
        /*0040*/ 	.word	0xffffffff


	//   ....[6]....
        /*0044*/ 	.word	0xffffffff


	//   ....[7]....
        /*0048*/ 	.word	0xffffffff


	//   ....[8]....
        /*004c*/ 	.word	0xffffffff


	//   ....[9]....
        /*0050*/ 	.word	0xffffffff


	//   ....[10]....
        /*0054*/ 	.word	0xffffffff


	//   ....[11]....
        /*0058*/ 	.word	0xffffffff


	//   ....[12]....
        /*005c*/ 	.word	0xffffffff


	//   ....[13]....
        /*0060*/ 	.word	0xffffffff


	//   ....[14]....
        /*0064*/ 	.word	0xffffffff


	//   ....[15]....
        /*0068*/ 	.word	0xffffffff


	//   ....[16]....
        /*006c*/ 	.word	0xffffffff


	//   ....[17]....
        /*0070*/ 	.word	0xffffffff


	//   ....[18]....
        /*0074*/ 	.word	0xffffffff


	//   ....[19]....
        /*0078*/ 	.word	0xffffffff


	//   ....[20]....
        /*007c*/ 	.word	0xffffffff


	//----- nvinfo : EIATTR_COOP_GROUP_INSTR_OFFSETS
	.align		4
.L_1770:
        /*0080*/ 	.byte	0x04, 0x28
        /*0082*/ 	.short	(.L_1772 - .L_1771)


	//   ....[0]....
.L_1771:
        /*0084*/ 	.word	0x00010f50


	//   ....[1]....
        /*0088*/ 	.word	0x00010f90


	//   ....[2]....
        /*008c*/ 	.word	0x00010fb0


	//   ....[3]....
        /*0090*/ 	.word	0x00010fd0


	//   ....[4]....
        /*0094*/ 	.word	0x00010ff0


	//   ....[5]....
        /*0098*/ 	.word	0x00011320


	//   ....[6]....
        /*009c*/ 	.word	0x00011360


	//   ....[7]....
        /*00a0*/ 	.word	0x00011390


	//   ....[8]....
        /*00a4*/ 	.word	0x000113b0


	//   ....[9]....
        /*00a8*/ 	.word	0x000113d0


	//   ....[10]....
        /*00ac*/ 	.word	0x00011550


	//   ....[11]....
        /*00b0*/ 	.word	0x00011590


	//   ....[12]....
        /*00b4*/ 	.word	0x000115a0


	//   ....[13]....
        /*00b8*/ 	.word	0x000115f0


	//   ....[14]....
        /*00bc*/ 	.word	0x000116b0


	//   ....[15]....
        /*00c0*/ 	.word	0x000116e0


	//   ....[16]....
        /*00c4*/ 	.word	0x00011700


	//   ....[17]....
        /*00c8*/ 	.word	0x000117a0


	//   ....[18]....
        /*00cc*/ 	.word	0x000117f0


	//   ....[19]....
        /*00d0*/ 	.word	0x00011890


	//   ....[20]....
        /*00d4*/ 	.word	0x000118c0


	//----- nvinfo : EIATTR_VRC_CTA_INIT_COUNT
	.align		4
.L_1772:
        /*00d8*/ 	.byte	0x02, 0x4a
	.zero		1
	.zero		1


	//----- nvinfo : EIATTR_EXIT_INSTR_OFFSETS
	.align		4
        /*00dc*/ 	.byte	0x04, 0x1c
        /*00de*/ 	.short	(.L_1774 - .L_1773)


	//   ....[0]....
.L_1773:
        /*00e0*/ 	.word	0x00000400


	//   ....[1]....
        /*00e4*/ 	.word	0x00012020


	//----- nvinfo : EIATTR_MAX_THREADS
	.align		4
.L_1774:
        /*00e8*/ 	.byte	0x04, 0x05
        /*00ea*/ 	.short	(.L_1776 - .L_1775)
.L_1775:
        /*00ec*/ 	.word	0x00000100
        /*00f0*/ 	.word	0x00000001
        /*00f4*/ 	.word	0x00000001


	//----- nvinfo : EIATTR_CRS_STACK_SIZE
	.align		4
.L_1776:
        /*00f8*/ 	.byte	0x04, 0x1e
        /*00fa*/ 	.short	(.L_1778 - .L_1777)
.L_1777:
        /*00fc*/ 	.word	0x00000000


	//----- nvinfo : EIATTR_CBANK_PARAM_SIZE
	.align		4
.L_1778:
        /*0100*/ 	.byte	0x03, 0x19
        /*0102*/ 	.short	0x00e8


	//----- nvinfo : EIATTR_PARAM_CBANK
	.align		4
        /*0104*/ 	.byte	0x04, 0x0a
        /*0106*/ 	.short	(.L_1780 - .L_1779)
	.align		4
.L_1779:
        /*0108*/ 	.word	index@(.nv.constant0._ZN10layer_norm13ln_fwd_kernelINS_13Kernel_traitsIf13__nv_bfloat16S2_S2_fjLj6144ELj1ELj1ELj8ELj16ENS_18Kernel_traits_baseILj6144EfS2_S2_S2_fjLj256EEEEELb1ELb0ELb1ELb1EEEvNS_9FwdParamsE)
        /*010c*/ 	.short	0x0380
        /*010e*/ 	.short	0x00e8


	//----- nvinfo : EIATTR_SW_WAR
	.align		4
.L_1780:
        /*0110*/ 	.byte	0x04, 0x36
        /*0112*/ 	.short	(.L_1782 - .L_1781)
.L_1781:
        /*0114*/ 	.word	0x00000008
.L_1782:


//--------------------- .nv.info._ZN10layer_norm13ln_fwd_kernelINS_13Kernel_traitsIf13__nv_bfloat16S2_S2_fjLj6144ELj1ELj1ELj8ELj16ENS_18Kernel_traits_baseILj6144EfS2_S2_S2_fjLj256EEEEELb1ELb1ELb0ELb0EEEvNS_9FwdParamsE --------------------------
	.section	.nv.info._ZN10layer_norm13ln_fwd_kernelINS_13Kernel_traitsIf13__nv_bfloat16S2_S2_fjLj6144ELj1ELj1ELj8ELj16ENS_18Kernel_traits_baseILj6144EfS2_S2_S2_fjLj256EEEEELb1ELb1ELb0ELb0EEEvNS_9FwdParamsE,"",@"SHT_CUDA_INFO"
	.sectionflags	@""
	.align	4


	//----- nvinfo : EIATTR_CUDA_API_VERSION
	.align		4
        /*0000*/ 	.byte	0x04, 0x37
        /*0002*/ 	.short	(.L_1784 - .L_1783)
.L_1783:
        /*0004*/ 	.word	0x00000082


	//----- nvinfo : EIATTR_KPARAM_INFO
	.align		4
.L_1784:
        /*0008*/ 	.byte	0x04, 0x17
        /*000a*/ 	.short	(.L_1786 - .L_1785)
.L_1785:
        /*000c*/ 	.word	0x00000000
        /*0010*/ 	.short	0x0000
        /*0012*/ 	.short	0x0000
        /*0014*/ 	.byte	0x00, 0xf0, 0xa1, 0x03


	//----- nvinfo : EIATTR_SPARSE_MMA_MASK
	.align		4
.L_1786:
        /*0018*/ 	.byte	0x03, 0x50
        /*001a*/ 	.short	0x0000


	//----- nvinfo : EIATTR_MAXREG_COUNT
	.align		4
        /*001c*/ 	.byte	0x03, 0x1b
        /*001e*/ 	.short	0x00ff


	//----- nvinfo : EIATTR_NUM_BARRIERS
	.align		4
        /*0020*/ 	.byte	0x02, 0x4c
        /*0022*/ 	.byte	0x01
	.zero		1


	//----- nvinfo : EIATTR_ANNOTATIONS
	.align		4
        /*0024*/ 	.byte	0x04, 0x55
        /*0026*/ 	.short	(.L_1788 - .L_1787)


	//   ....[0]....
.L_1787:
        /*0028*/ 	.word	0x00000001
        /*002c*/ 	.byte	0x60, 0x0e, 0x00, 0x00, 0x01, 0x00, 0x00, 0x00, 0x80, 0x0e, 0x00, 0x00, 0x01, 0x00, 0x00, 0x00
        /*003c*/ 	.byte	0x40, 0x47, 0x01, 0x00, 0x01, 0x00, 0x00, 0x00, 0x90, 0x4e, 0x01, 0x00


	//----- nvinfo : EIATTR_MERCURY_ISA_VERSION
	.align		4
.L_1788:
        /*0048*/ 	.byte	0x03, 0x5f
        /*004a*/ 	.short	0x0101


	//----- nvinfo : EIATTR_COOP_GROUP_MASK_REGIDS
	.align		4
        /*004c*/ 	.byte	0x04, 0x29
        /*004e*/ 	.short	(.L_1790 - .L_1789)


	//   ....[0]....
.L_1789:
        /*0050*/ 	.word	0xffffffff


	//   ....[1]....
        /*0054*/ 	.word	0xffffffff


	//   ....[2]....
        /*0058*/ 	.word	0xffffffff


	//   ....[3]....
        /*005c*/ 	.word	0xffffffff


	//   ....[4]....
        /*0060*/ 	.word	0xffffffff


	//   ....[5]....
        /*0064*/ 	.word	0xffffffff


	//   ....[6]....
        /*0068*/ 	.word	0xffffffff


	//   ....[7]....
        /*006c*/ 	.word	0xffffffff


	//   ....[8]....
        /*0070*/ 	.word	0xffffffff


	//   ....[9]....
        /*0074*/ 	.word	0xffffffff


	//   ....[10]....
        /*0078*/ 	.word	0xffffffff


	//   ....[11]....
        /*007c*/ 	.word	0xffffffff


	//   ....[12]....
        /*0080*/ 	.word	0xffffffff


	//   ....[13]....
        /*0084*/ 	.word	0xffffffff


	//   ....[14]....
        /*0088*/ 	.word	0xffffffff


	//   ....[15]....
        /*008c*/ 	.word	0xffffffff


	//   ....[16]....
        /*0090*/ 	.word	0xffffffff


	//   ....[17]....
        /*0094*/ 	.word	0xffffffff


	//   ....[18]....
        /*0098*/ 	.word	0xffffffff


	//   ....[19]....
        /*009c*/ 	.word	0xffffffff


	//   ....[20]....
        /*00a0*/ 	.word	0xffffffff


	//----- nvinfo : EIATTR_COOP_GROUP_INSTR_OFFSETS
	.align		4
.L_1790:
        /*00a4*/ 	.byte	0x04, 0x28
        /*00a6*/ 	.short	(.L_1792 - .L_1791)


	//   ....[0]....
.L_1791:
        /*00a8*/ 	.word	0x00014930


	//   ....[1]....
        /*00ac*/ 	.word	0x00014950


	//   ....[2]....
        /*00b0*/ 	.word	0x00014970


	//   ....[3]....
        /*00b4*/ 	.word	0x00014990


	//   ....[4]....
        /*00b8*/ 	.word	0x000149b0


	//   ....[5]....
        /*00bc*/ 	.word	0x00014cf0


	//   ....[6]....
        /*00c0*/ 	.word	0x00014d10


	//   ....[7]....
        /*00c4*/ 	.word	0x00014d30


	//   ....[8]....
        /*00c8*/ 	.word	0x00014d50


	//   ....[9]....
        /*00cc*/ 	.word	0x00014d80


	//   ....[10]....
        /*00d0*/ 	.word	0x00014f20


	//   ....[11]....
        /*00d4*/ 	.word	0x00014f60


	//   ....[12]....
        /*00d8*/ 	.word	0x00014f80


	//   ....[13]....
        /*00dc*/ 	.word	0x00014fc0


	//   ....[14]....
        /*00e0*/ 	.word	0x00015090


	//   ....[15]....
        /*00e4*/ 	.word	0x000150b0


	//   ....[16]....
        /*00e8*/ 	.word	0x000150d0


	//   ....[17]....
        /*00ec*/ 	.word	0x00015170


	//   ....[18]....
        /*00f0*/ 	.word	0x000151d0


	//   ....[19]....
        /*00f4*/ 	.word	0x00015260


	//   ....[20]....
        /*00f8*/ 	.word	0x00015290


	//----- nvinfo : EIATTR_VRC_CTA_INIT_COUNT
	.align		4
.L_1792:
        /*00fc*/ 	.byte	0x02, 0x4a
	.zero		1
	.zero		1


	//----- nvinfo : EIATTR_EXIT_INSTR_OFFSETS
	.align		4
        /*0100*/ 	.byte	0x04, 0x1c
        /*0102*/ 	.short	(.L_1794 - .L_1793)


	//   ....[0]....
.L_1793:
        /*0104*/ 	.word	0x00000820


	//   ....[1]....
        /*0108*/ 	.word	0x00015a30


	//----- nvinfo : EIATTR_INDIRECT_BRANCH_TARGETS
	.align		4
.L_1794:
        /*010c*/ 	.byte	0x04, 0x34
        /*010e*/ 	.short	(.L_1796 - .L_1795)


	//   ....[0]....
.L_1795:
        /*0110*/ 	.word	.L_x_20783@srel
        /*0114*/ 	.short	0x0
        /*0116*/ 	.short	0x0
        /*0118*/ 	.word	0x3
        /*011c*/ 	.word	.L_x_20784@srel
        /*0120*/ 	.word	.L_x_20785@srel
        /*0124*/ 	.word	.L_x_20786@srel


	//----- nvinfo : EIATTR_MAX_THREADS
	.align		4
.L_1796:
        /*0128*/ 	.byte	0x04, 0x05
        /*012a*/ 	.short	(.L_1798 - .L_1797)
.L_1797:
        /*012c*/ 	.word	0x00000100
        /*0130*/ 	.word	0x00000001
        /*0134*/ 	.word	0x00000001


	//----- nvinfo : EIATTR_CRS_STACK_SIZE
	.align		4
.L_1798:
        /*0138*/ 	.byte	0x04, 0x1e
        /*013a*/ 	.short	(.L_1800 - .L_1799)
.L_1799:
        /*013c*/ 	.word	0x00000000


	//----- nvinfo : EIATTR_CBANK_PARAM_SIZE
	.align		4
.L_1800:
        /*0140*/ 	.byte	0x03, 0x19
        /*0142*/ 	.short	0x00e8


	//----- nvinfo : EIATTR_PARAM_CBANK
	.align		4
        /*0144*/ 	.byte	0x04, 0x0a
        /*0146*/ 	.short	(.L_1802 - .L_1801)
	.align		4
.L_1801:
        /*0148*/ 	.word	index@(.nv.constant0._ZN10layer_norm13ln_fwd_kernelINS_13Kernel_traitsIf13__nv_bfloat16S2_S2_fjLj6144ELj1ELj1ELj8ELj16ENS_18Kernel_traits_baseILj6144EfS2_S2_S2_fjLj256EEEEELb1ELb1ELb0ELb0EEEvNS_9FwdParamsE)
        /*014c*/ 	.short	0x0380
        /*014e*/ 	.short	0x00e8


	//----- nvinfo : EIATTR_SW_WAR
	.align		4
.L_1802:
        /*0150*/ 	.byte	0x04, 0x36
        /*0152*/ 	.short	(.L_1804 - .L_1803)
.L_1803:
        /*0154*/ 	.word	0x00000008
.L_1804:


//--------------------- .nv.info._ZN10layer_norm13ln_fwd_kernelINS_13Kernel_traitsIf13__nv_bfloat16S2_S2_fjLj6144ELj1ELj1ELj8ELj16ENS_18Kernel_traits_baseILj6144EfS2_S2_S2_fjLj256EEEEELb1ELb1ELb0ELb1EEEvNS_9FwdParamsE --------------------------
	.section	.nv.info._ZN10layer_norm13ln_fwd_kernelINS_13Kernel_traitsIf13__nv_bfloat16S2_S2_fjLj6144ELj1ELj1ELj8ELj16ENS_18Kernel_traits_baseILj6144EfS2_S2_S2_fjLj256EEEEELb1ELb1ELb0ELb1EEEvNS_9FwdParamsE,"",@"SHT_CUDA_INFO"
	.sectionflags	@""
	.align	4


	//----- nvinfo : EIATTR_CUDA_API_VERSION
	.align		4
        /*0000*/ 	.byte	0x04, 0x37
        /*0002*/ 	.short	(.L_1806 - .L_1805)
.L_1805:
        /*0004*/ 	.word	0x00000082


	//----- nvinfo : EIATTR_KPARAM_INFO
	.align		4
.L_1806:
        /*0008*/ 	.byte	0x04, 0x17
        /*000a*/ 	.short	(.L_1808 - .L_1807)
.L_1807:
        /*000c*/ 	.word	0x00000000
        /*0010*/ 	.short	0x0000
        /*0012*/ 	.short	0x0000
        /*0014*/ 	.byte	0x00, 0xf0, 0xa1, 0x03


	//----- nvinfo : EIATTR_SPARSE_MMA_MASK
	.align		4
.L_1808:
        /*0018*/ 	.byte	0x03, 0x50
        /*001a*/ 	.short	0x0000


	//----- nvinfo : EIATTR_MAXREG_COUNT
	.align		4
        /*001c*/ 	.byte	0x03, 0x1b
        /*001e*/ 	.short	0x00ff


	//----- nvinfo : EIATTR_NUM_BARRIERS
	.align		4
        /*0020*/ 	.byte	0x02, 0x4c
        /*0022*/ 	.byte	0x01
	.zero		1


	//----- nvinfo : EIATTR_MERCURY_ISA_VERSION
	.align		4
        /*0024*/ 	.byte	0x03, 0x5f
        /*0026*/ 	.short	0x0101


	//----- nvinfo : EIATTR_COOP_GROUP_MASK_REGIDS
	.align		4
        /*0028*/ 	.byte	0x04, 0x29
        /*002a*/ 	.short	(.L_1810 - .L_1809)


	//   ....[0]....
.L_1809:
        /*002c*/ 	.word	0xffffffff


	//   ....[1]....
        /*0030*/ 	.word	0xffffffff


	//   ....[2]....
        /*0034*/ 	.word	0xffffffff


	//   ....[3]....
        /*0038*/ 	.word	0xffffffff


	//   ....[4]....
        /*003c*/ 	.word	0xffffffff


	//   ....[5]....
        /*0040*/ 	.word	0xffffffff


	//   ....[6]....
        /*0044*/ 	.word	0xffffffff


	//   ....[7]....
        /*0048*/ 	.word	0xffffffff


	//   ....[8]....
        /*004c*/ 	.word	0xffffffff


	//   ....[9]....
        /*0050*/ 	.word	0xffffffff


	//   ....[10]....
        /*0054*/ 	.word	0xffffffff


	//   ....[11]....
        /*0058*/ 	.word	0xffffffff


	//   ....[12]....
        /*005c*/ 	.word	0xffffffff


	//   ....[13]....
        /*0060*/ 	.word	0xffffffff


	//   ....[14]....
        /*0064*/ 	.word	0xffffffff


	//   ....[15]....
        /*0068*/ 	.word	0xffffffff


	//   ....[16]....
        /*006c*/ 	.word	0xffffffff


	//   ....[17]....
        /*0070*/ 	.word	0xffffffff


	//   ....[18]....
        /*0074*/ 	.word	0xffffffff


	//   ....[19]....
        /*0078*/ 	.word	0xffffffff


	//   ....[20]....
        /*007c*/ 	.word	0xffffffff


	//----- nvinfo : EIATTR_COOP_GROUP_INSTR_OFFSETS
	.align		4
.L_1810:
        /*0080*/ 	.byte	0x04, 0x28
        /*0082*/ 	.short	(.L_1812 - .L_1811)


	//   ....[0]....
.L_1811:
        /*0084*/ 	.word	0x000104a0


	//   ....[1]....
        /*0088*/ 	.word	0x000104c0


	//   ....[2]....
        /*008c*/ 	.word	0x000104e0


	//   ....[3]....
        /*0090*/ 	.word	0x00010500


	//   ....[4]....
        /*0094*/ 	.word	0x00010520


	//   ....[5]....
        /*0098*/ 	.word	0x00010860


	//   ....[6]....
        /*009c*/ 	.word	0x00010890


	//   ....[7]....
        /*00a0*/ 	.word	0x000108d0


	//   ....[8]....
        /*00a4*/ 	.word	0x000108f0


	//   ....[9]....
        /*00a8*/ 	.word	0x00010930


	//   ....[10]....
        /*00ac*/ 	.word	0x00010af0


	//   ....[11]....
        /*00b0*/ 	.word	0x00010b30


	//   ....[12]....
        /*00b4*/ 	.word	0x00010b40


	//   ....[13]....
        /*00b8*/ 	.word	0x00010b80


	//   ....[14]....
        /*00bc*/ 	.word	0x00010c60


	//   ....[15]....
        /*00c0*/ 	.word	0x00010c80


	//   ....[16]....
        /*00c4*/ 	.word	0x00010ca0


	//   ....[17]....
        /*00c8*/ 	.word	0x00010d40


	//   ....[18]....
        /*00cc*/ 	.word	0x00010d90


	//   ....[19]....
        /*00d0*/ 	.word	0x00010e40


	//   ....[20]....
        /*00d4*/ 	.word	0x00010e90


	//----- nvinfo : EIATTR_VRC_CTA_INIT_COUNT
	.align		4
.L_1812:
        /*00d8*/ 	.byte	0x02, 0x4a
	.zero		1
	.zero		1


	//----- nvinfo : EIATTR_EXIT_INSTR_OFFSETS
	.align		4
        /*00dc*/ 	.byte	0x04, 0x1c
        /*00de*/ 	.short	(.L_1814 - .L_1813)


	//   ....[0]....
.L_1813:
        /*00e0*/ 	.word	0x000005d0


	//   ....[1]....
        /*00e4*/ 	.word	0x00011520


	//----- nvinfo : EIATTR_INDIRECT_BRANCH_TARGETS
	.align		4
.L_1814:
        /*00e8*/ 	.byte	0x04, 0x34
        /*00ea*/ 	.short	(.L_1816 - .L_1815)


	//   ....[0]....
.L_1815:
        /*00ec*/ 	.word	.L_x_20787@srel
        /*00f0*/ 	.short	0x0
        /*00f2*/ 	.short	0x0
        /*00f4*/ 	.word	0x3
        /*00f8*/ 	.word	.L_x_20788@srel
        /*00fc*/ 	.word	.L_x_20789@srel
        /*0100*/ 	.word	.L_x_20790@srel


	//----- nvinfo : EIATTR_MAX_THREADS
	.align		4
.L_1816:
        /*0104*/ 	.byte	0x04, 0x05
        /*0106*/ 	.short	(.L_1818 - .L_1817)
.L_1817:
        /*0108*/ 	.word	0x00000100
        /*010c*/ 	.word	0x00000001
        /*0110*/ 	.word	0x00000001


	//----- nvinfo : EIATTR_CRS_STACK_SIZE
	.align		4
.L_1818:
        /*0114*/ 	.byte	0x04, 0x1e
        /*0116*/ 	.short	(.L_1820 - .L_1819)
.L_1819:
        /*0118*/ 	.word	0x00000000


	//----- nvinfo : EIATTR_CBANK_PARAM_SIZE
	.align		4
.L_1820:
        /*011c*/ 	.byte	0x03, 0x19
        /*011e*/ 	.short	0x00e8


	//----- nvinfo : EIATTR_PARAM_CBANK
	.align		4
        /*0120*/ 	.byte	0x04, 0x0a
        /*0122*/ 	.short	(.L_1822 - .L_1821)
	.align		4
.L_1821:
        /*0124*/ 	.word	index@(.nv.constant0._ZN10layer_norm13ln_fwd_kernelINS_13Kernel_traitsIf13__nv_bfloat16S2_S2_fjLj6144ELj1ELj1ELj8ELj16ENS_18Kernel_traits_baseILj6144EfS2_S2_S2_fjLj256EEEEELb1ELb1ELb0ELb1EEEvNS_9FwdParamsE)
        /*0128*/ 	.short	0x0380
        /*012a*/ 	.short	0x00e8


	//----- nvinfo : EIATTR_SW_WAR
	.align		4
.L_1822:
        /*012c*/ 	.byte	0x04, 0x36
        /*012e*/ 	.short	(.L_1824 - .L_1823)
.L_1823:
        /*0130*/ 	.word	0x00000008
.L_1824:


//--------------------- .nv.info._ZN10layer_norm13ln_fwd_kernelINS_13Kernel_traitsIf13__nv_bfloat16S2_S2_fjLj6144ELj1ELj1ELj8ELj16ENS_18Kernel_traits_baseILj6144EfS2_S2_S2_fjLj256EEEEELb1ELb1ELb1ELb0EEEvNS_9FwdParamsE --------------------------
	.section	.nv.info._ZN10layer_norm13ln_fwd_kernelINS_13Kernel_traitsIf13__nv_bfloat16S2_S2_fjLj6144ELj1ELj1ELj8ELj16ENS_18Kernel_traits_baseILj6144EfS2_S2_S2_fjLj256EEEEELb1ELb1ELb1ELb0EEEvNS_9FwdParamsE,"",@"SHT_CUDA_INFO"
	.sectionflags	@""
	.align	4


	//----- nvinfo : EIATTR_CUDA_API_VERSION
	.align		4
        /*0000*/ 	.byte	0x04, 0x37
        /*0002*/ 	.short	(.L_1826 - .L_1825)
.L_1825:
        /*0004*/ 	.word	0x00000082


	//----- nvinfo : EIATTR_KPARAM_INFO
	.align		4
.L_1826:
        /*0008*/ 	.byte	0x04, 0x17
        /*000a*/ 	.short	(.L_1828 - .L_1827)
.L_1827:
        /*000c*/ 	.word	0x00000000
        /*0010*/ 	.short	0x0000
        /*0012*/ 	.short	0x0000
        /*0014*/ 	.byte	0x00, 0xf0, 0xa1, 0x03


	//----- nvinfo : EIATTR_SPARSE_MMA_MASK
	.align		4
.L_1828:
        /*0018*/ 	.byte	0x03, 0x50
        /*001a*/ 	.short	0x0000


	//----- nvinfo : EIATTR_MAXREG_COUNT
	.align		4
        /*001c*/ 	.byte	0x03, 0x1b
        /*001e*/ 	.short	0x00ff


	//----- nvinfo : EIATTR_NUM_BARRIERS
	.align		4
        /*0020*/ 	.byte	0x02, 0x4c
        /*0022*/ 	.byte	0x01
	.zero		1


	//----- nvinfo : EIATTR_MERCURY_ISA_VERSION
	.align		4
        /*0024*/ 	.byte	0x03, 0x5f
        /*0026*/ 	.short	0x0101


	//----- nvinfo : EIATTR_COOP_GROUP_MASK_REGIDS
	.align		4
        /*0028*/ 	.byte	0x04, 0x29
        /*002a*/ 	.short	(.L_1830 - .L_1829)


	//   ....[0]....
.L_1829:
        /*002c*/ 	.word	0xffffffff


	//   ....[1]....
        /*0030*/ 	.word	0xffffffff


	//   ....[2]....
        /*0034*/ 	.word	0xffffffff


	//   ....[3]....
        /*0038*/ 	.word	0xffffffff


	//   ....[4]....
        /*003c*/ 	.word	0xffffffff


	//   ....[5]....
        /*0040*/ 	.word	0xffffffff


	//   ....[6]....
        /*0044*/ 	.word	0xffffffff


	//   ....[7]....
        /*0048*/ 	.word	0xffffffff


	//   ....[8]....
        /*004c*/ 	.word	0xffffffff


	//   ....[9]....
        /*0050*/ 	.word	0xffffffff


	//   ....[10]....
        /*0054*/ 	.word	0xffffffff


	//   ....[11]....
        /*0058*/ 	.word	0xffffffff


	//   ....[12]....
        /*005c*/ 	.word	0xffffffff


	//   ....[13]....
        /*0060*/ 	.word	0xffffffff


	//   ....[14]....
        /*0064*/ 	.word	0xffffffff


	//   ....[15]....
        /*0068*/ 	.word	0xffffffff


	//   ....[16]....
        /*006c*/ 	.word	0xffffffff


	//   ....[17]....
        /*0070*/ 	.word	0xffffffff


	//   ....[18]....
        /*0074*/ 	.word	0xffffffff


	//   ....[19]....
        /*0078*/ 	.word	0xffffffff


	//   ....[20]....
        /*007c*/ 	.word	0xffffffff


	//----- nvinfo : EIATTR_COOP_GROUP_INSTR_OFFSETS
	.align		4
.L_1830:
        /*0080*/ 	.byte	0x04, 0x28
        /*0082*/ 	.short	(.L_1832 - .L_1831)


	//   ....[0]....
.L_1831:
        /*0084*/ 	.word	0x00015a10


	//   ....[1]....
        /*0088*/ 	.word	0x00015a30


	//   ....[2]....
        /*008c*/ 	.word	0x00015a50


	//   ....[3]....
        /*0090*/ 	.word	0x00015a70


	//   ....[4]....
        /*0094*/ 	.word	0x00015a90


	//   ....[5]....
        /*0098*/ 	.word	0x00015e00


	//   ....[6]....
        /*009c*/ 	.word	0x00015e20


	//   ....[7]....
        /*00a0*/ 	.word	0x00015e40


	//   ....[8]....
        /*00a4*/ 	.word	0x00015e60


	//   ....[9]....
        /*00a8*/ 	.word	0x00015e80


	//   ....[10]....
        /*00ac*/ 	.word	0x00016000


	//   ....[11]....
        /*00b0*/ 	.word	0x00016030


	//   ....[12]....
        /*00b4*/ 	.word	0x00016040


	//   ....[13]....
        /*00b8*/ 	.word	0x00016080


	//   ....[14]....
        /*00bc*/ 	.word	0x00016160


	//   ....[15]....
        /*00c0*/ 	.word	0x00016180


	//   ....[16]....
        /*00c4*/ 	.word	0x000161a0


	//   ....[17]....
        /*00c8*/ 	.word	0x00016230


	//   ....[18]....
        /*00cc*/ 	.word	0x00016290


	//   ....[19]....
        /*00d0*/ 	.word	0x00016330


	//   ....[20]....
        /*00d4*/ 	.word	0x00016360


	//----- nvinfo : EIATTR_VRC_CTA_INIT_COUNT
	.align		4
.L_1832:
        /*00d8*/ 	.byte	0x02, 0x4a
	.zero		1
	.zero		1


	//----- nvinfo : EIATTR_EXIT_INSTR_OFFSETS
	.align		4
        /*00dc*/ 	.byte	0x04, 0x1c
        /*00de*/ 	.short	(.L_1834 - .L_1833)


	//   ....[0]....
.L_1833:
        /*00e0*/ 	.word	0x00000820


	//   ....[1]....
        /*00e4*/ 	.word	0x00016b60


	//----- nvinfo : EIATTR_MAX_THREADS
	.align		4
.L_1834:
        /*00e8*/ 	.byte	0x04, 0x05
        /*00ea*/ 	.short	(.L_1836 - .L_1835)
.L_1835:
        /*00ec*/ 	.word	0x00000100
        /*00f0*/ 	.word	0x00000001
        /*00f4*/ 	.word	0x00000001


	//----- nvinfo : EIATTR_CRS_STACK_SIZE
	.align		4
.L_1836:
        /*00f8*/ 	.byte	0x04, 0x1e
        /*00fa*/ 	.short	(.L_1838 - .L_1837)
.L_1837:
        /*00fc*/ 	.word	0x00000000


	//----- nvinfo : EIATTR_CBANK_PARAM_SIZE
	.align		4
.L_1838:
        /*0100*/ 	.byte	0x03, 0x19
        /*0102*/ 	.short	0x00e8


	//----- nvinfo : EIATTR_PARAM_CBANK
	.align		4
        /*0104*/ 	.byte	0x04, 0x0a
        /*0106*/ 	.short	(.L_1840 - .L_1839)
	.align		4
.L_1839:
        /*0108*/ 	.word	index@(.nv.constant0._ZN10layer_norm13ln_fwd_kernelINS_13Kernel_traitsIf13__nv_bfloat16S2_S2_fjLj6144ELj1ELj1ELj8ELj16ENS_18Kernel_traits_baseILj6144EfS2_S2_S2_fjLj256EEEEELb1ELb1ELb1ELb0EEEvNS_9FwdParamsE)
        /*010c*/ 	.short	0x0380
        /*010e*/ 	.short	0x00e8


	//----- nvinfo : EIATTR_SW_WAR
	.align		4
.L_1840:
        /*0110*/ 	.byte	0x04, 0x36
        /*0112*/ 	.short	(.L_1842 - .L_1841)
.L_1841:
        /*0114*/ 	.word	0x00000008
.L_1842:


//--------------------- .nv.info._ZN10layer_norm13ln_fwd_kernelINS_13Kernel_traitsIf13__nv_bfloat16S2_S2_fjLj6144ELj1ELj1ELj8ELj16ENS_18Kernel_traits_baseILj6144EfS2_S2_S2_fjLj256EEEEELb1ELb1ELb1ELb1EEEvNS_9FwdParamsE --------------------------
	.section	.nv.info._ZN10layer_norm13ln_fwd_kernelINS_13Kernel_traitsIf13__nv_bfloat16S2_S2_fjLj6144ELj1ELj1ELj8ELj16ENS_18Kernel_traits_baseILj6144EfS2_S2_S2_fjLj256EEEEELb1ELb1ELb1ELb1EEEvNS_9FwdParamsE,"",@"SHT_CUDA_INFO"
	.sectionflags	@""
	.align	4


	//----- nvinfo : EIATTR_CUDA_API_VERSION
	.align		4
        /*0000*/ 	.byte	0x04, 0x37
        /*0002*/ 	.short	(.L_1844 - .L_1843)
.L_1843:
        /*0004*/ 	.word	0x00000082


	//----- nvinfo : EIATTR_KPARAM_INFO
	.align		4
.L_1844:
        /*0008*/ 	.byte	0x04, 0x17
        /*000a*/ 	.short	(.L_1846 - .L_1845)
.L_1845:
        /*000c*/ 	.word	0x00000000
        /*0010*/ 	.short	0x0000
        /*0012*/ 	.short	0x0000
        /*0014*/ 	.byte	0x00, 0xf0, 0xa1, 0x03


	//----- nvinfo : EIATTR_SPARSE_MMA_MASK
	.align		4
.L_1846:
        /*0018*/ 	.byte	0x03, 0x50
        /*001a*/ 	.short	0x0000


	//----- nvinfo : EIATTR_MAXREG_COUNT
	.align		4
        /*001c*/ 	.byte	0x03, 0x1b
        /*001e*/ 	.short	0x00ff


	//----- nvinfo : EIATTR_NUM_BARRIERS
	.align		4
        /*0020*/ 	.byte	0x02, 0x4c
        /*0022*/ 	.byte	0x01
	.zero		1


	//----- nvinfo : EIATTR_MERCURY_ISA_VERSION
	.align		4
        /*0024*/ 	.byte	0x03, 0x5f
        /*0026*/ 	.short	0x0101


	//----- nvinfo : EIATTR_COOP_GROUP_MASK_REGIDS
	.align		4
        /*0028*/ 	.byte	0x04, 0x29
        /*002a*/ 	.short	(.L_1848 - .L_1847)


	//   ....[0]....
.L_1847:
        /*002c*/ 	.word	0xffffffff


	//   ....[1]....
        /*0030*/ 	.word	0xffffffff


	//   ....[2]....
        /*0034*/ 	.word	0xffffffff


	//   ....[3]....
        /*0038*/ 	.word	0xffffffff


	//   ....[4]....
        /*003c*/ 	.word	0xffffffff


	//   ....[5]....
        /*0040*/ 	.word	0xffffffff


	//   ....[6]....
        /*0044*/ 	.word	0xffffffff


	//   ....[7]....
        /*0048*/ 	.word	0xffffffff


	//   ....[8]....
        /*004c*/ 	.word	0xffffffff


	//   ....[9]....
        /*0050*/ 	.word	0xffffffff


	//   ....[10]....
        /*0054*/ 	.word	0xffffffff


	//   ....[11]....
        /*0058*/ 	.word	0xffffffff


	//   ....[12]....
        /*005c*/ 	.word	0xffffffff


	//   ....[13]....
        /*0060*/ 	.word	0xffffffff


	//   ....[14]....
        /*0064*/ 	.word	0xffffffff


	//   ....[15]....
        /*0068*/ 	.word	0xffffffff


	//   ....[16]....
        /*006c*/ 	.word	0xffffffff


	//   ....[17]....
        /*0070*/ 	.word	0xffffffff


	//   ....[18]....
        /*0074*/ 	.word	0xffffffff


	//   ....[19]....
        /*0078*/ 	.word	0xffffffff


	//   ....[20]....
        /*007c*/ 	.word	0xffffffff


	//----- nvinfo : EIATTR_COOP_GROUP_INSTR_OFFSETS
	.align		4
.L_1848:
        /*0080*/ 	.byte	0x04, 0x28
        /*0082*/ 	.short	(.L_1850 - .L_1849)


	//   ....[0]....
.L_1849:
        /*0084*/ 	.word	0x000137a0


	//   ....[1]....
        /*0088*/ 	.word	0x00013810


	//   ....[2]....
        /*008c*/ 	.word	0x00013830


	//   ....[3]....
        /*0090*/ 	.word	0x00013850


	//   ....[4]....
        /*0094*/ 	.word	0x00013870


	//   ....[5]....
        /*0098*/ 	.word	0x00013ba0


	//   ....[6]....
        /*009c*/ 	.word	0x00013bc0


	//   ....[7]....
        /*00a0*/ 	.word	0x00013be0


	//   ....[8]....
        /*00a4*/ 	.word	0x00013c00


	//   ....[9]....
        /*00a8*/ 	.word	0x00013c20


	//   ....[10]....
        /*00ac*/ 	.word	0x00013da0


	//   ....[11]....
        /*00b0*/ 	.word	0x00013dd0


	//   ....[12]....
        /*00b4*/ 	.word	0x00013de0


	//   ....[13]....
        /*00b8*/ 	.word	0x00013e20


	//   ....[14]....
        /*00bc*/ 	.word	0x00013f00


	//   ....[15]....
        /*00c0*/ 	.word	0x00013f20


	//   ....[16]....
        /*00c4*/ 	.word	0x00013f40


	//   ....[17]....
        /*00c8*/ 	.word	0x00013fe0


	//   ....[18]....
        /*00cc*/ 	.word	0x00014030


	//   ....[19]....
        /*00d0*/ 	.word	0x000140d0


	//   ....[20]....
        /*00d4*/ 	.word	0x00014100


	//----- nvinfo : EIATTR_VRC_CTA_INIT_COUNT
	.align		4
.L_1850:
        /*00d8*/ 	.byte	0x02, 0x4a
	.zero		1
	.zero		1


	//----- nvinfo : EIATTR_EXIT_INSTR_OFFSETS
	.align		4
        /*00dc*/ 	.byte	0x04, 0x1c
        /*00de*/ 	.short	(.L_1852 - .L_1851)


	//   ....[0]....
.L_1851:
        /*00e0*/ 	.word	0x000005c0


	//   ....[1]....
        /*00e4*/ 	.word	0x00014850


	//----- nvinfo : EIATTR_MAX_THREADS
	.align		4
.L_1852:
        /*00e8*/ 	.byte	0x04, 0x05
        /*00ea*/ 	.short	(.L_1854 - .L_1853)
.L_1853:
        /*00ec*/ 	.word	0x00000100
        /*00f0*/ 	.word	0x00000001
        /*00f4*/ 	.word	0x00000001


	//----- nvinfo : EIATTR_CRS_STACK_SIZE
	.align		4
.L_1854:
        /*00f8*/ 	.byte	0x04, 0x1e
        /*00fa*/ 	.short	(.L_1856 - .L_1855)
.L_1855:
        /*00fc*/ 	.word	0x00000000


	//----- nvinfo : EIATTR_CBANK_PARAM_SIZE
	.align		4
.L_1856:
        /*0100*/ 	.byte	0x03, 0x19
        /*0102*/ 	.short	0x00e8


	//----- nvinfo : EIATTR_PARAM_CBANK
	.align		4
        /*0104*/ 	.byte	0x04, 0x0a
        /*0106*/ 	.short	(.L_1858 - .L_1857)
	.align		4
.L_1857:
        /*0108*/ 	.word	index@(.nv.constant0._ZN10layer_norm13ln_fwd_kernelINS_13Kernel_traitsIf13__nv_bfloat16S2_S2_fjLj6144ELj1ELj1ELj8ELj16ENS_18Kernel_traits_baseILj6144EfS2_S2_S2_fjLj256EEEEELb1ELb1ELb1ELb1EEEvNS_9FwdParamsE)
        /*010c*/ 	.short	0x0380
        /*010e*/ 	.short	0x00e8


	//----- nvinfo : EIATTR_SW_WAR
	.align		4
.L_1858:
        /*0110*/ 	.byte	0x04, 0x36
        /*0112*/ 	.short	(.L_1860 - .L_1859)
.L_1859:
        /*0114*/ 	.word	0x00000008
.L_1860:


//--------------------- .nv.info._ZN10layer_norm13ln_fwd_kernelINS_13Kernel_traitsI13__nv_bfloat16S2_fS2_fjLj6144ELj1ELj1ELj8ELj16ENS_18Kernel_traits_baseILj6144ES2_S2_fS2_fjLj256EEEEELb0ELb0ELb0ELb0EEEvNS_9FwdParamsE --------------------------
	.section	.nv.info._ZN10layer_norm13ln_fwd_kernelINS_13Kernel_traitsI13__nv_bfloat16S2_fS2_fjLj6144ELj1ELj1ELj8ELj16ENS_18Kernel_traits_baseILj6144ES2_S2_fS2_fjLj256EEEEELb0ELb0ELb0ELb0EEEvNS_9FwdParamsE,"",@"SHT_CUDA_INFO"
	.sectionflags	@""
	.align	4


	//----- nvinfo : EIATTR_CUDA_API_VERSION
	.align		4
        /*0000*/ 	.byte	0x04, 0x37
        /*0002*/ 	.short	(.L_1862 - .L_1861)
.L_1861:
        /*0004*/ 	.word	0x00000082


	//----- nvinfo : EIATTR_KPARAM_INFO
	.align		4
.L_1862:
        /*0008*/ 	.byte	0x04, 0x17
        /*000a*/ 	.short	(.L_1864 - .L_1863)
.L_1863:
        /*000c*/ 	.word	0x00000000
        /*0010*/ 	.short	0x0000
        /*0012*/ 	.short	0x0000
        /*0014*/ 	.byte	0x00, 0xf0, 0xa1, 0x03


	//----- nvinfo : EIATTR_SPARSE_MMA_MASK
	.align		4
.L_1864:
        /*0018*/ 	.byte	0x03, 0x50
        /*001a*/ 	.short	0x0000


	//----- nvinfo : EIATTR_MAXREG_COUNT
	.align		4
        /*001c*/ 	.byte	0x03, 0x1b
        /*001e*/ 	.short	0x00ff


	//----- nvinfo : EIATTR_NUM_BARRIERS
	.align		4
        /*0020*/ 	.byte	0x02, 0x4c
        /*0022*/ 	.byte	0x01
	.zero		1


	//----- nvinfo : EIATTR_MERCURY_ISA_VERSION
	.align		4
        /*0024*/ 	.byte	0x03, 0x5f
        /*0026*/ 	.short	0x0101


	//----- nvinfo : EIATTR_COOP_GROUP_MASK_REGIDS
	.align		4
        /*0028*/ 	.byte	0x04, 0x29
        /*002a*/ 	.short	(.L_1866 - .L_1865)


	//   ....[0]....
.L_1865:
        /*002c*/ 	.word	0xffffffff


	//   ....[1]....
        /*0030*/ 	.word	0xffffffff


	//   ....[2]....
        /*0034*/ 	.word	0xffffffff


	//   ....[3]....
        /*0038*/ 	.word	0xffffffff


	//   ....[4]....
        /*003c*/ 	.word	0xffffffff


	//   ....[5]....
        /*0040*/ 	.word	0xffffffff


	//   ....[6]....
        /*0044*/ 	.word	0xffffffff


	//   ....[7]....
        /*0048*/ 	.word	0xffffffff


	//   ....[8]....
        /*004c*/ 	.word	0xffffffff


	//   ....[9]....
        /*0050*/ 	.word	0xffffffff


	//   ....[10]....
        /*0054*/ 	.word	0xffffffff


	//   ....[11]....
        /*0058*/ 	.word	0xffffffff


	//   ....[12]....
        /*005c*/ 	.word	0xffffffff


	//   ....[13]....
        /*0060*/ 	.word	0xffffffff


	//   ....[14]....
        /*0064*/ 	.word	0xffffffff


	//   ....[15]....
        /*0068*/ 	.word	0xffffffff


	//   ....[16]....
        /*006c*/ 	.word	0xffffffff


	//   ....[17]....
        /*0070*/ 	.word	0xffffffff


	//   ....[18]....
        /*0074*/ 	.word	0xffffffff


	//   ....[19]....
        /*0078*/ 	.word	0xffffffff


	//   ....[20]....
        /*007c*/ 	.word	0xffffffff


	//----- nvinfo : EIATTR_COOP_GROUP_INSTR_OFFSETS
	.align		4
.L_1866:
        /*0080*/ 	.byte	0x04, 0x28
        /*0082*/ 	.short	(.L_1868 - .L_1867)


	//   ....[0]....
.L_1867:
        /*0084*/ 	.word	0x000014c0


	//   ....[1]....
        /*0088*/ 	.word	0x000014e0


	//   ....[2]....
        /*008c*/ 	.word	0x00001500


	//   ....[3]....
        /*0090*/ 	.word	0x00001520


	//   ....[4]....
        /*0094*/ 	.word	0x00001540


	//   ....[5]....
        /*0098*/ 	.word	0x000018b0


	//   ....[6]....
        /*009c*/ 	.word	0x000018d0


	//   ....[7]....
        /*00a0*/ 	.word	0x000018f0


	//   ....[8]....
        /*00a4*/ 	.word	0x00001910


	//   ....[9]....
        /*00a8*/ 	.word	0x00001930


	//   ....[10]....
        /*00ac*/ 	.word	0x00001ab0


	//   ....[11]....
        /*00b0*/ 	.word	0x00001af0


	//   ....[12]....
        /*00b4*/ 	.word	0x00001b50


	//   ....[13]....
        /*00b8*/ 	.word	0x00001b90


	//   ....[14]....
        /*00bc*/ 	.word	0x00001be0


	//   ....[15]....
        /*00c0*/ 	.word	0x00001c40


	//   ....[16]....
        /*00c4*/ 	.word	0x00001ca0


	//   ....[17]....
        /*00c8*/ 	.word	0x00001ce0


	//   ....[18]....
        /*00cc*/ 	.word	0x00001d10


	//   ....[19]....
        /*00d0*/ 	.word	0x00001e10


	//   ....[20]....
        /*00d4*/ 	.word	0x00001e20


	//----- nvinfo : EIATTR_VRC_CTA_INIT_COUNT
	.align		4
.L_1868:
        /*00d8*/ 	.byte	0x02, 0x4a
	.zero		1
	.zero		1


	//----- nvinfo : EIATTR_EXIT_INSTR_OFFSETS
	.align		4
        /*00dc*/ 	.byte	0x04, 0x1c
        /*00de*/ 	.short	(.L_1870 - .L_1869)


	//   ....[0]....
.L_1869:
        /*00e0*/ 	.word	0x00000440


	//   ....[1]....
        /*00e4*/ 	.word	0x000028a0


	//----- nvinfo : EIATTR_MAX_THREADS
	.align		4
.L_1870:
        /*00e8*/ 	.byte	0x04, 0x05
        /*00ea*/ 	.short	(.L_1872 - .L_1871)
.L_1871:
        /*00ec*/ 	.word	0x00000100
        /*00f0*/ 	.word	0x00000001
        /*00f4*/ 	.word	0x00000001


	//----- nvinfo : EIATTR_CRS_STACK_SIZE
	.align		4
.L_1872:
        /*00f8*/ 	.byte	0x04, 0x1e
        /*00fa*/ 	.short	(.L_1874 - .L_1873)
.L_1873:
        /*00fc*/ 	.word	0x00000000


	//----- nvinfo : EIATTR_CBANK_PARAM_SIZE
	.align		4
.L_1874:
        /*0100*/ 	.byte	0x03, 0x19
        /*0102*/ 	.short	0x00e8


	//----- nvinfo : EIATTR_PARAM_CBANK
	.align		4
        /*0104*/ 	.byte	0x04, 0x0a
        /*0106*/ 	.short	(.L_1876 - .L_1875)
	.align		4
.L_1875:
        /*0108*/ 	.word	index@(.nv.constant0._ZN10layer_norm13ln_fwd_kernelINS_13Kernel_traitsI13__nv_bfloat16S2_fS2_fjLj6144ELj1ELj1ELj8ELj16ENS_18Kernel_traits_baseILj6144ES2_S2_fS2_fjLj256EEEEELb0ELb0ELb0ELb0EEEvNS_9FwdParamsE)
        /*010c*/ 	.short	0x0380
        /*010e*/ 	.short	0x00e8


	//----- nvinfo : EIATTR_SW_WAR
	.align		4
.L_1876:
        /*0110*/ 	.byte	0x04, 0x36
        /*0112*/ 	.short	(.L_1878 - .L_1877)
.L_1877:
        /*0114*/ 	.word	0x00000008
.L_1878:


//--------------------- .nv.info._ZN10layer_norm13ln_fwd_kernelINS_13Kernel_traitsI13__nv_bfloat16S2_fS2_fjLj6144ELj1ELj1ELj8ELj16ENS_18Kernel_traits_baseILj6144ES2_S2_fS2_fjLj256EEEEELb0ELb0ELb0ELb1EEEvNS_9FwdParamsE --------------------------
	.section	.nv.info._ZN10layer_norm13ln_fwd_kernelINS_13Kernel_traitsI13__nv_bfloat16S2_fS2_fjLj6144ELj1ELj1ELj8ELj16ENS_18Kernel_traits_baseILj6144ES2_S2_fS2_fjLj256EEEEELb0ELb0ELb0ELb1EEEvNS_9FwdParamsE,"",@"SHT_CUDA_INFO"
	.sectionflags	@""
	.align	4


	//----- nvinfo : EIATTR_CUDA_API_VERSION
	.align		4
        /*0000*/ 	.byte	0x04, 0x37
        /*0002*/ 	.short	(.L_1880 - .L_1879)
.L_1879:
        /*0004*/ 	.word	0x00000082


	//----- nvinfo : EIATTR_KPARAM_INFO
	.align		4
.L_1880:
        /*0008*/ 	.byte	0x04, 0x17
        /*000a*/ 	.short	(.L_1882 - .L_1881)
.L_1881:
        /*000c*/ 	.word	0x00000000
        /*0010*/ 	.short	0x0000
        /*0012*/ 	.short	0x0000
        /*0014*/ 	.byte	0x00, 0xf0, 0xa1, 0x03


	//----- nvinfo : EIATTR_SPARSE_MMA_MASK
	.align		4
.L_1882:
        /*0018*/ 	.byte	0x03, 0x50
        /*001a*/ 	.short	0x0000


	//----- nvinfo : EIATTR_MAXREG_COUNT
	.align		4
        /*001c*/ 	.byte	0x03, 0x1b
        /*001e*/ 	.short	0x00ff


	//----- nvinfo : EIATTR_NUM_BARRIERS
	.align		4
        /*0020*/ 	.byte	0x02, 0x4c
        /*0022*/ 	.byte	0x01
	.zero		1


	//----- nvinfo : EIATTR_MERCURY_ISA_VERSION
	.align		4
        /*0024*/ 	.byte	0x03, 0x5f
        /*0026*/ 	.short	0x0101


	//----- nvinfo : EIATTR_COOP_GROUP_MASK_REGIDS
	.align		4
        /*0028*/ 	.byte	0x04, 0x29
        /*002a*/ 	.short	(.L_1884 - .L_1883)


	//   ....[0]....
.L_1883:
        /*002c*/ 	.word	0xffffffff


	//   ....[1]....
        /*0030*/ 	.word	0xffffffff


	//   ....[2]....
        /*0034*/ 	.word	0xffffffff


	//   ....[3]....
        /*0038*/ 	.word	0xffffffff


	//   ....[4]....
        /*003c*/ 	.word	0xffffffff


	//   ....[5]....
        /*0040*/ 	.word	0xffffffff


	//   ....[6]....
        /*0044*/ 	.word	0xffffffff


	//   ....[7]....
        /*0048*/ 	.word	0xffffffff


	//   ....[8]....
        /*004c*/ 	.word	0xffffffff


	//   ....[9]....
        /*0050*/ 	.word	0xffffffff


	//   ....[10]....
        /*0054*/ 	.word	0xffffffff


	//   ....[11]....
        /*0058*/ 	.word	0xffffffff


	//   ....[12]....
        /*005c*/ 	.word	0xffffffff


	//   ....[13]....
        /*0060*/ 	.word	0xffffffff


	//   ....[14]....
        /*0064*/ 	.word	0xffffffff


	//   ....[15]....
        /*0068*/ 	.word	0xffffffff


	//   ....[16]....
        /*006c*/ 	.word	0xffffffff


	//   ....[17]....
        /*0070*/ 	.word	0xffffffff


	//   ....[18]....
        /*0074*/ 	.word	0xffffffff


	//   ....[19]....
        /*0078*/ 	.word	0xffffffff


	//   ....[20]....
        /*007c*/ 	.word	0xffffffff


	//----- nvinfo : EIATTR_COOP_GROUP_INSTR_OFFSETS
	.align		4
.L_1884:
        /*0080*/ 	.byte	0x04, 0x28
        /*0082*/ 	.short	(.L_1886 - .L_1885)


	//   ....[0]....
.L_1885:
        /*0084*/ 	.word	0x00001300


	//   ....[1]....
        /*0088*/ 	.word	0x00001320


	//   ....[2]....
        /*008c*/ 	.word	0x00001340


	//   ....[3]....
        /*0090*/ 	.word	0x00001360


	//   ....[4]....
        /*0094*/ 	.word	0x00001380


	//   ....[5]....
        /*0098*/ 	.word	0x000016b0


	//   ....[6]....
        /*009c*/ 	.word	0x000016d0


	//   ....[7]....
        /*00a0*/ 	.word	0x000016f0


	//   ....[8]....
        /*00a4*/ 	.word	0x00001720


	//   ....[9]....
        /*00a8*/ 	.word	0x00001750


	//   ....[10]....
        /*00ac*/ 	.word	0x00001900


	//   ....[11]....
        /*00b0*/ 	.word	0x00001930


	//   ....[12]....
        /*00b4*/ 	.word	0x00001940


	//   ....[13]....
        /*00b8*/ 	.word	0x00001980


	//   ....[14]....
        /*00bc*/ 	.word	0x00001a50


	//   ....[15]....
        /*00c0*/ 	.word	0x00001a80


	//   ....[16]....
        /*00c4*/ 	.word	0x00001aa0


	//   ....[17]....
        /*00c8*/ 	.word	0x00001b40


	//   ....[18]....
        /*00cc*/ 	.word	0x00001b90


	//   ....[19]....
        /*00d0*/ 	.word	0x00001c20


	//   ....[20]....
        /*00d4*/ 	.word	0x00001c50


	//----- nvinfo : EIATTR_VRC_CTA_INIT_COUNT
	.align		4
.L_1886:
        /*00d8*/ 	.byte	0x02, 0x4a
	.zero		1
	.zero		1


	//----- nvinfo : EIATTR_EXIT_INSTR_OFFSETS
	.align		4
        /*00dc*/ 	.byte	0x04, 0x1c
        /*00de*/ 	.short	(.L_1888 - .L_1887)


	//   ....[0]....
.L_1887:
        /*00e0*/ 	.word	0x00000180


	//   ....[1]....
        /*00e4*/ 	.word	0x00002320


	//----- nvinfo : EIATTR_MAX_THREADS
	.align		4
.L_1888:
        /*00e8*/ 	.byte	0x04, 0x05
        /*00ea*/ 	.short	(.L_1890 - .L_1889)
.L_1889:
        /*00ec*/ 	.word	0x00000100
        /*00f0*/ 	.word	0x00000001
        /*00f4*/ 	.word	0x00000001


	//----- nvinfo : EIATTR_CRS_STACK_SIZE
	.align		4
.L_1890:
        /*00f8*/ 	.byte	0x04, 0x1e
        /*00fa*/ 	.short	(.L_1892 - .L_1891)
.L_1891:
        /*00fc*/ 	.word	0x00000000


	//----- nvinfo : EIATTR_CBANK_PARAM_SIZE
	.align		4
.L_1892:
        /*0100*/ 	.byte	0x03, 0x19
        /*0102*/ 	.short	0x00e8


	//----- nvinfo : EIATTR_PARAM_CBANK
	.align		4
        /*0104*/ 	.byte	0x04, 0x0a
        /*0106*/ 	.short	(.L_1894 - .L_1893)
	.align		4
.L_1893:
        /*0108*/ 	.word	index@(.nv.constant0._ZN10layer_norm13ln_fwd_kernelINS_13Kernel_traitsI13__nv_bfloat16S2_fS2_fjLj6144ELj1ELj1ELj8ELj16ENS_18Kernel_traits_baseILj6144ES2_S2_fS2_fjLj256EEEEELb0ELb0ELb0ELb1EEEvNS_9FwdParamsE)
        /*010c*/ 	.short	0x0380
        /*010e*/ 	.short	0x00e8


	//----- nvinfo : EIATTR_SW_WAR
	.align		4
.L_1894:
        /*0110*/ 	.byte	0x04, 0x36
        /*0112*/ 	.short	(.L_1896 - .L_1895)
.L_1895:
        /*0114*/ 	.word	0x00000008
.L_1896:


//--------------------- .nv.info._ZN10layer_norm13ln_fwd_kernelINS_13Kernel_traitsI13__nv_bfloat16S2_fS2_fjLj6144ELj1ELj1ELj8ELj16ENS_18Kernel_traits_baseILj6144ES2_S2_fS2_fjLj256EEEEELb0ELb0ELb1ELb0EEEvNS_9FwdParamsE --------------------------
	.section	.nv.info._ZN10layer_norm13ln_fwd_kernelINS_13Kernel_traitsI13__nv_bfloat16S2_fS2_fjLj6144ELj1ELj1ELj8ELj16ENS_18Kernel_traits_baseILj6144ES2_S2_fS2_fjLj256EEEEELb0ELb0ELb1ELb0EEEvNS_9FwdParamsE,"",@"SHT_CUDA_INFO"
	.sectionflags	@""
	.align	4


	//----- nvinfo : EIATTR_CUDA_API_VERSION
	.align		4
        /*0000*/ 	.byte	0x04, 0x37
        /*0002*/ 	.short	(.L_1898 - .L_1897)
.L_1897:
        /*0004*/ 	.word	0x00000082


	//----- nvinfo : EIATTR_KPARAM_INFO
	.align		4
.L_1898:
        /*0008*/ 	.byte	0x04, 0x17
        /*000a*/ 	.short	(.L_1900 - .L_1899)
.L_1899:
        /*000c*/ 	.word	0x00000000
        /*0010*/ 	.short	0x0000
        /*0012*/ 	.short	0x0000
        /*0014*/ 	.byte	0x00, 0xf0, 0xa1, 0x03


	//----- nvinfo : EIATTR_SPARSE_MMA_MASK
	.align		4
.L_1900:
        /*0018*/ 	.byte	0x03, 0x50
        /*001a*/ 	.short	0x0000


	//----- nvinfo : EIATTR_MAXREG_COUNT
	.align		4
        /*001c*/ 	.byte	0x03, 0x1b
        /*001e*/ 	.short	0x00ff


	//----- nvinfo : EIATTR_NUM_BARRIERS
	.align		4
        /*0020*/ 	.byte	0x02, 0x4c
        /*0022*/ 	.byte	0x01
	.zero		1


	//----- nvinfo : EIATTR_MERCURY_ISA_VERSION
	.align		4
        /*0024*/ 	.byte	0x03, 0x5f
        /*0026*/ 	.short	0x0101


	//----- nvinfo : EIATTR_COOP_GROUP_MASK_REGIDS
	.align		4
        /*0028*/ 	.byte	0x04, 0x29
        /*002a*/ 	.short	(.L_1902 - .L_1901)


	//   ....[0]....
.L_1901:
        /*002c*/ 	.word	0xffffffff


	//   ....[1]....
        /*0030*/ 	.word	0xffffffff


	//   ....[2]....
        /*0034*/ 	.word	0xffffffff


	//   ....[3]....
        /*0038*/ 	.word	0xffffffff


	//   ....[4]....
        /*003c*/ 	.word	0xffffffff


	//   ....[5]....
        /*0040*/ 	.word	0xffffffff


	//   ....[6]....
        /*0044*/ 	.word	0xffffffff


	//   ....[7]....
        /*0048*/ 	.word	0xffffffff


	//   ....[8]....
        /*004c*/ 	.word	0xffffffff


	//   ....[9]....
        /*0050*/ 	.word	0xffffffff


	//   ....[10]....
        /*0054*/ 	.word	0xffffffff


	//   ....[11]....
        /*0058*/ 	.word	0xffffffff


	//   ....[12]....
        /*005c*/ 	.word	0xffffffff


	//   ....[13]....
        /*0060*/ 	.word	0xffffffff


	//   ....[14]....
        /*0064*/ 	.word	0xffffffff


	//   ....[15]....
        /*0068*/ 	.word	0xffffffff


	//   ....[16]....
        /*006c*/ 	.word	0xffffffff


	//   ....[17]....
        /*0070*/ 	.word	0xffffffff


	//   ....[18]....
        /*0074*/ 	.word	0xffffffff


	//   ....[19]....
        /*0078*/ 	.word	0xffffffff


	//   ....[20]....
        /*007c*/ 	.word	0xffffffff


	//----- nvinfo : EIATTR_COOP_GROUP_INSTR_OFFSETS
	.align		4
.L_1902:
        /*0080*/ 	.byte	0x04, 0x28
        /*0082*/ 	.short	(.L_1904 - .L_1903)


	//   ....[0]....
.L_1903:
        /*0084*/ 	.word	0x000019d0


	//   ....[1]....
        /*0088*/ 	.word	0x000019f0


	//   ....[2]....
        /*008c*/ 	.word	0x00001a10


	//   ....[3]....
        /*0090*/ 	.word	0x00001a30


	//   ....[4]....
        /*0094*/ 	.word	0x00001a50


	//   ....[5]....
        /*0098*/ 	.word	0x00001dc0


	//   ....[6]....
        /*009c*/ 	.word	0x00001de0


	//   ....[7]....
        /*00a0*/ 	.word	0x00001e00


	//   ....[8]....
        /*00a4*/ 	.word	0x00001e20


	//   ....[9]....
        /*00a8*/ 	.word	0x00001e40


	//   ....[10]....
        /*00ac*/ 	.word	0x00001fd0


	//   ....[11]....
        /*00b0*/ 	.word	0x00002000


	//   ....[12]....
        /*00b4*/ 	.word	0x000020c0


	//   ....[13]....
        /*00b8*/ 	.word	0x00002100


	//   ....[14]....
        /*00bc*/ 	.word	0x00002110


	//   ....[15]....
        /*00c0*/ 	.word	0x00002170


	//   ....[16]....
        /*00c4*/ 	.word	0x000021c0


	//   ....[17]....
        /*00c8*/ 	.word	0x00002250


	//   ....[18]....
        /*00cc*/ 	.word	0x000022c0


	//   ....[19]....
        /*00d0*/ 	.word	0x000022e0


	//   ....[20]....
        /*00d4*/ 	.word	0x00002330


	//----- nvinfo : EIATTR_VRC_CTA_INIT_COUNT
	.align		4
.L_1904:
        /*00d8*/ 	.byte	0x02, 0x4a
	.zero		1
	.zero		1


	//----- nvinfo : EIATTR_EXIT_INSTR_OFFSETS
	.align		4
        /*00dc*/ 	.byte	0x04, 0x1c
        /*00de*/ 	.short	(.L_1906 - .L_1905)


	//   ....[0]....
.L_1905:
        /*00e0*/ 	.word	0x00000440


	//   ....[1]....
        /*00e4*/ 	.word	0x00002e30


	//----- nvinfo : EIATTR_MAX_THREADS
	.align		4
.L_1906:
        /*00e8*/ 	.byte	0x04, 0x05
        /*00ea*/ 	.short	(.L_1908 - .L_1907)
.L_1907:
        /*00ec*/ 	.word	0x00000100
        /*00f0*/ 	.word	0x00000001
        /*00f4*/ 	.word	0x00000001


	//----- nvinfo : EIATTR_CRS_STACK_SIZE
	.align		4
.L_1908:
        /*00f8*/ 	.byte	0x04, 0x1e
        /*00fa*/ 	.short	(.L_1910 - .L_1909)
.L_1909:
        /*00fc*/ 	.word	0x00000000


	//----- nvinfo : EIATTR_CBANK_PARAM_SIZE
	.align		4
.L_1910:
        /*0100*/ 	.byte	0x03, 0x19
        /*0102*/ 	.short	0x00e8


	//----- nvinfo : EIATTR_PARAM_CBANK
	.align		4
        /*0104*/ 	.byte	0x04, 0x0a
        /*0106*/ 	.short	(.L_1912 - .L_1911)
	.align		4
.L_1911:
        /*0108*/ 	.word	index@(.nv.constant0._ZN10layer_norm13ln_fwd_kernelINS_13Kernel_traitsI13__nv_bfloat16S2_fS2_fjLj6144ELj1ELj1ELj8ELj16ENS_18Kernel_traits_baseILj6144ES2_S2_fS2_fjLj256EEEEELb0ELb0ELb1ELb0EEEvNS_9FwdParamsE)
        /*010c*/ 	.short	0x0380
        /*010e*/ 	.short	0x00e8


	//----- nvinfo : EIATTR_SW_WAR
	.align		4
.L_1912:
        /*0110*/ 	.byte	0x04, 0x36
        /*0112*/ 	.short	(.L_1914 - .L_1913)
.L_1913:
        /*0114*/ 	.word	0x00000008
.L_1914:


//--------------------- .nv.info._ZN10layer_norm13ln_fwd_kernelINS_13Kernel_traitsI13__nv_bfloat16S2_fS2_fjLj6144ELj1ELj1ELj8ELj16ENS_18Kernel_traits_baseILj6144ES2_S2_fS2_fjLj256EEEEELb0ELb0ELb1ELb1EEEvNS_9FwdParamsE --------------------------
	.section	.nv.info._ZN10layer_norm13ln_fwd_kernelINS_13Kernel_traitsI13__nv_bfloat16S2_fS2_fjLj6144ELj1ELj1ELj8ELj16ENS_18Kernel_traits_baseILj6144ES2_S2_fS2_fjLj256EEEEELb0ELb0ELb1ELb1EEEvNS_9FwdParamsE,"",@"SHT_CUDA_INFO"
	.sectionflags	@""
	.align	4


	//----- nvinfo : EIATTR_CUDA_API_VERSION
	.align		4
        /*0000*/ 	.byte	0x04, 0x37
        /*0002*/ 	.short	(.L_1916 - .L_1915)
.L_1915:
        /*0004*/ 	.word	0x00000082


	//----- nvinfo : EIATTR_KPARAM_INFO
	.align		4
.L_1916:
        /*0008*/ 	.byte	0x04, 0x17
        /*000a*/ 	.short	(.L_1918 - .L_1917)
.L_1917:
        /*000c*/ 	.word	0x00000000
        /*0010*/ 	.short	0x0000
        /*0012*/ 	.short	0x0000
        /*0014*/ 	.byte	0x00, 0xf0, 0xa1, 0x03


	//----- nvinfo : EIATTR_SPARSE_MMA_MASK
	.align		4
.L_1918:
        /*0018*/ 	.byte	0x03, 0x50
        /*001a*/ 	.short	0x0000


	//----- nvinfo : EIATTR_MAXREG_COUNT
	.align		4
        /*001c*/ 	.byte	0x03, 0x1b
        /*001e*/ 	.short	0x00ff


	//----- nvinfo : EIATTR_NUM_BARRIERS
	.align		4
        /*0020*/ 	.byte	0x02, 0x4c
        /*0022*/ 	.byte	0x01
	.zero		1


	//----- nvinfo : EIATTR_MERCURY_ISA_VERSION
	.align		4
        /*0024*/ 	.byte	0x03, 0x5f
        /*0026*/ 	.short	0x0101


	//----- nvinfo : EIATTR_COOP_GROUP_MASK_REGIDS
	.align		4
        /*0028*/ 	.byte	0x04, 0x29
        /*002a*/ 	.short	(.L_1920 - .L_1919)


	//   ....[0]....
.L_1919:
        /*002c*/ 	.word	0xffffffff


	//   ....[1]....
        /*0030*/ 	.word	0xffffffff


	//   ....[2]....
        /*0034*/ 	.word	0xffffffff


	//   ....[3]....
        /*0038*/ 	.word	0xffffffff


	//   ....[4]....
        /*003c*/ 	.word	0xffffffff


	//   ....[5]....
        /*0040*/ 	.word	0xffffffff


	//   ....[6]....
        /*0044*/ 	.word	0xffffffff


	//   ....[7]....
        /*0048*/ 	.word	0xffffffff


	//   ....[8]....
        /*004c*/ 	.word	0xffffffff


	//   ....[9]....
        /*0050*/ 	.word	0xffffffff


	//   ....[10]....
        /*0054*/ 	.word	0xffffffff


	//   ....[11]....
        /*0058*/ 	.word	0xffffffff


	//   ....[12]....
        /*005c*/ 	.word	0xffffffff


	//   ....[13]....
        /*0060*/ 	.word	0xffffffff


	//   ....[14]....
        /*0064*/ 	.word	0xffffffff


	//   ....[15]....
        /*0068*/ 	.word	0xffffffff


	//   ....[16]....
        /*006c*/ 	.word	0xffffffff


	//   ....[17]....
        /*0070*/ 	.word	0xffffffff


	//   ....[18]....
        /*0074*/ 	.word	0xffffffff


	//   ....[19]....
        /*0078*/ 	.word	0xffffffff


	//   ....[20]....
        /*007c*/ 	.word	0xffffffff


	//----- nvinfo : EIATTR_COOP_GROUP_INSTR_OFFSETS
	.align		4
.L_1920:
        /*0080*/ 	.byte	0x04, 0x28
        /*0082*/ 	.short	(.L_1922 - .L_1921)


	//   ....[0]....
.L_1921:
        /*0084*/ 	.word	0x00001430


	//   ....[1]....
        /*0088*/ 	.word	0x00001450


	//   ....[2]....
        /*008c*/ 	.word	0x00001470


	//   ....[3]....
        /*0090*/ 	.word	0x00001490


	//   ....[4]....
        /*0094*/ 	.word	0x000014b0


	//   ....[5]....
        /*0098*/ 	.word	0x000017e0


	//   ....[6]....
        /*009c*/ 	.word	0x00001800


	//   ....[7]....
        /*00a0*/ 	.word	0x00001820


	//   ....[8]....
        /*00a4*/ 	.word	0x00001850


	//   ....[9]....
        /*00a8*/ 	.word	0x00001880


	//   ....[10]....
        /*00ac*/ 	.word	0x00001a30


	//   ....[11]....
        /*00b0*/ 	.word	0x00001a60


	//   ....[12]....
        /*00b4*/ 	.word	0x00001b10


	//   ....[13]....
        /*00b8*/ 	.word	0x00001b30


	//   ....[14]....
        /*00bc*/ 	.word	0x00001b50


	//   ....[15]....
        /*00c0*/ 	.word	0x00001ba0


	//   ....[16]....
        /*00c4*/ 	.word	0x00001bf0


	//   ....[17]....
        /*00c8*/ 	.word	0x00001c60


	//   ....[18]....
        /*00cc*/ 	.word	0x00001ca0


	//   ....[19]....
        /*00d0*/ 	.word	0x00001d60


	//   ....[20]....
        /*00d4*/ 	.word	0x00001d90


	//----- nvinfo : EIATTR_VRC_CTA_INIT_COUNT
	.align		4
.L_1922:
        /*00d8*/ 	.byte	0x02, 0x4a
	.zero		1
	.zero		1


	//----- nvinfo : EIATTR_EXIT_INSTR_OFFSETS
	.align		4
        /*00dc*/ 	.byte	0x04, 0x1c
        /*00de*/ 	.short	(.L_1924 - .L_1923)


	//   ....[0]....
.L_1923:
        /*00e0*/ 	.word	0x00000180


	//   ....[1]....
        /*00e4*/ 	.word	0x000028d0


	//----- nvinfo : EIATTR_MAX_THREADS
	.align		4
.L_1924:
        /*00e8*/ 	.byte	0x04, 0x05
        /*00ea*/ 	.short	(.L_1926 - .L_1925)
.L_1925:
        /*00ec*/ 	.word	0x00000100
        /*00f0*/ 	.word	0x00000001
        /*00f4*/ 	.word	0x00000001


	//----- nvinfo : EIATTR_CRS_STACK_SIZE
	.align		4
.L_1926:
        /*00f8*/ 	.byte	0x04, 0x1e
        /*00fa*/ 	.short	(.L_1928 - .L_1927)
.L_1927:
        /*00fc*/ 	.word	0x00000000


	//----- nvinfo : EIATTR_CBANK_PARAM_SIZE
	.align		4
.L_1928:
        /*0100*/ 	.byte	0x03, 0x19
        /*0102*/ 	.short	0x00e8


	//----- nvinfo : EIATTR_PARAM_CBANK
	.align		4
        /*0104*/ 	.byte	0x04, 0x0a
        /*0106*/ 	.short	(.L_1930 - .L_1929)
	.align		4
.L_1929:
        /*0108*/ 	.word	index@(.nv.constant0._ZN10layer_norm13ln_fwd_kernelINS_13Kernel_traitsI13__nv_bfloat16S2_fS2_fjLj6144ELj1ELj1ELj8ELj16ENS_18Kernel_traits_baseILj6144ES2_S2_fS2_fjLj256EEEEELb0ELb0ELb1ELb1EEEvNS_9FwdParamsE)
        /*010c*/ 	.short	0x0380
        /*010e*/ 	.short	0x00e8


	//----- nvinfo : EIATTR_SW_WAR
	.align		4
.L_1930:
        /*0110*/ 	.byte	0x04, 0x36
        /*0112*/ 	.short	(.L_1932 - .L_1931)
.L_1931:
        /*0114*/ 	.word	0x00000008
.L_1932:


//--------------------- .nv.info._ZN10layer_norm13ln_fwd_kernelINS_13Kernel_traitsI13__nv_bfloat16S2_fS2_fjLj6144ELj1ELj1ELj8ELj16ENS_18Kernel_traits_baseILj6144ES2_S2_fS2_fjLj256EEEEELb0ELb1ELb0ELb0EEEvNS_9FwdParamsE --------------------------
	.section	.nv.info._ZN10layer_norm13ln_fwd_kernelINS_13Kernel_traitsI13__nv_bfloat16S2_fS2_fjLj6144ELj1ELj1ELj8ELj16ENS_18Kernel_traits_baseILj6144ES2_S2_fS2_fjLj256EEEEELb0ELb1ELb0ELb0EEEvNS_9FwdParamsE,"",@"SHT_CUDA_INFO"
	.sectionflags	@""
	.align	4


	//----- nvinfo : EIATTR_CUDA_API_VERSION
	.align		4
        /*0000*/ 	.byte	0x04, 0x37
        /*0002*/ 	.short	(.L_1934 - .L_1933)
.L_1933:
        /*0004*/ 	.word	0x00000082


	//----- nvinfo : EIATTR_KPARAM_INFO
	.align		4
.L_1934:
        /*0008*/ 	.byte	0x04, 0x17
        /*000a*/ 	.short	(.L_1936 - .L_1935)
.L_1935:
        /*000c*/ 	.word	0x00000000
        /*0010*/ 	.short	0x0000
        /*0012*/ 	.short	0x0000
        /*0014*/ 	.byte	0x00, 0xf0, 0xa1, 0x03


	//----- nvinfo : EIATTR_SPARSE_MMA_MASK
	.align		4
.L_1936:
        /*0018*/ 	.byte	0x03, 0x50
        /*001a*/ 	.short	0x0000


	//----- nvinfo : EIATTR_MAXREG_COUNT
	.align		4
        /*001c*/ 	.byte	0x03, 0x1b
        /*001e*/ 	.short	0x00ff


	//----- nvinfo : EIATTR_NUM_BARRIERS
	.align		4
        /*0020*/ 	.byte	0x02, 0x4c
        /*0022*/ 	.byte	0x01
	.zero		1


	//----- nvinfo : EIATTR_MERCURY_ISA_VERSION
	.align		4
        /*0024*/ 	.byte	0x03, 0x5f
        /*0026*/ 	.short	0x0101


	//----- nvinfo : EIATTR_COOP_GROUP_MASK_REGIDS
	.align		4
        /*0028*/ 	.byte	0x04, 0x29
        /*002a*/ 	.short	(.L_1938 - .L_1937)


	//   ....[0]....
.L_1937:
        /*002c*/ 	.word	0xffffffff


	//   ....[1]....
        /*0030*/ 	.word	0xffffffff


	//   ....[2]....
        /*0034*/ 	.word	0xffffffff


	//   ....[3]....
        /*0038*/ 	.word	0xffffffff


	//   ....[4]....
        /*003c*/ 	.word	0xffffffff


	//   ....[5]....
        /*0040*/ 	.word	0xffffffff


	//   ....[6]....
        /*0044*/ 	.word	0xffffffff


	//   ....[7]....
        /*0048*/ 	.word	0xffffffff


	//   ....[8]....
        /*004c*/ 	.word	0xffffffff


	//   ....[9]....
        /*0050*/ 	.word	0xffffffff


	//   ....[10]....
        /*0054*/ 	.word	0xffffffff


	//   ....[11]....
        /*0058*/ 	.word	0xffffffff


	//   ....[12]....
        /*005c*/ 	.word	0xffffffff


	//   ....[13]....
        /*0060*/ 	.word	0xffffffff


	//   ....[14]....
        /*0064*/ 	.word	0xffffffff


	//   ....[15]....
        /*0068*/ 	.word	0xffffffff


	//   ....[16]....
        /*006c*/ 	.word	0xffffffff


	//   ....[17]....
        /*0070*/ 	.word	0xffffffff


	//   ....[18]....
        /*0074*/ 	.word	0xffffffff


	//   ....[19]....
        /*0078*/ 	.word	0xffffffff


	//   ....[20]....
        /*007c*/ 	.word	0xffffffff


	//----- nvinfo : EIATTR_COOP_GROUP_INSTR_OFFSETS
	.align		4
.L_1938:
        /*0080*/ 	.byte	0x04, 0x28
        /*0082*/ 	.short	(.L_1940 - .L_1939)


	//   ....[0]....
.L_1939:
        /*0084*/ 	.word	0x00001d00


	//   ....[1]....
        /*0088*/ 	.word	0x00001d20


	//   ....[2]....
        /*008c*/ 	.word	0x00001d40


	//   ....[3]....
        /*0090*/ 	.word	0x00001d60


	//   ....[4]....
        /*0094*/ 	.word	0x00001d80


	//   ....[5]....
        /*0098*/ 	.word	0x000020e0


	//   ....[6]....
        /*009c*/ 	.word	0x00002140


	//   ....[7]....
        /*00a0*/ 	.word	0x000021a0


	//   ....[8]....
        /*00a4*/ 	.word	0x000021c0


	//   ....[9]....
        /*00a8*/ 	.word	0x000021e0


	//   ....[10]....
        /*00ac*/ 	.word	0x000022f0


	//   ....[11]....
        /*00b0*/ 	.word	0x00002360


	//   ....[12]....
        /*00b4*/ 	.word	0x00002390


	//   ....[13]....
        /*00b8*/ 	.word	0x000023c0


	//   ....[14]....
        /*00bc*/ 	.word	0x000023f0


	//   ....[15]....
        /*00c0*/ 	.word	0x00002480


	//   ....[16]....
        /*00c4*/ 	.word	0x000024c0


	//   ....[17]....
        /*00c8*/ 	.word	0x00002510


	//   ....[18]....
        /*00cc*/ 	.word	0x00002560


	//   ....[19]....
        /*00d0*/ 	.word	0x00002610


	//   ....[20]....
        /*00d4*/ 	.word	0x00002630


	//----- nvinfo : EIATTR_VRC_CTA_INIT_COUNT
	.align		4
.L_1940:
        /*00d8*/ 	.byte	0x02, 0x4a
	.zero		1
	.zero		1


	//----- nvinfo : EIATTR_EXIT_INSTR_OFFSETS
	.align		4
        /*00dc*/ 	.byte	0x04, 0x1c
        /*00de*/ 	.short	(.L_1942 - .L_1941)


	//   ....[0]....
.L_1941:
        /*00e0*/ 	.word	0x00000580


	//   ....[1]....
        /*00e4*/ 	.word	0x000030f0


	//----- nvinfo : EIATTR_MAX_THREADS
	.align		4
.L_1942:
        /*00e8*/ 	.byte	0x04, 0x05
        /*00ea*/ 	.short	(.L_1944 - .L_1943)
.L_1943:
        /*00ec*/ 	.word	0x00000100
        /*00f0*/ 	.word	0x00000001
        /*00f4*/ 	.word	0x00000001


	//----- nvinfo : EIATTR_CRS_STACK_SIZE
	.align		4
.L_1944:
        /*00f8*/ 	.byte	0x04, 0x1e
        /*00fa*/ 	.short	(.L_1946 - .L_1945)
.L_1945:
        /*00fc*/ 	.word	0x00000000


	//----- nvinfo : EIATTR_CBANK_PARAM_SIZE
	.align		4
.L_1946:
        /*0100*/ 	.byte	0x03, 0x19
        /*0102*/ 	.short	0x00e8


	//----- nvinfo : EIATTR_PARAM_CBANK
	.align		4
        /*0104*/ 	.byte	0x04, 0x0a
        /*0106*/ 	.short	(.L_1948 - .L_1947)
	.align		4
.L_1947:
        /*0108*/ 	.word	index@(.nv.constant0._ZN10layer_norm13ln_fwd_kernelINS_13Kernel_traitsI13__nv_bfloat16S2_fS2_fjLj6144ELj1ELj1ELj8ELj16ENS_18Kernel_traits_baseILj6144ES2_S2_fS2_fjLj256EEEEELb0ELb1ELb0ELb0EEEvNS_9FwdParamsE)
        /*010c*/ 	.short	0x0380
        /*010e*/ 	.short	0x00e8


	//----- nvinfo : EIATTR_SW_WAR
	.align		4
.L_1948:
        /*0110*/ 	.byte	0x04, 0x36
        /*0112*/ 	.short	(.L_1950 - .L_1949)
.L_1949:
        /*0114*/ 	.word	0x00000008
.L_1950:


//--------------------- .nv.info._ZN10layer_norm13ln_fwd_kernelINS_13Kernel_traitsI13__nv_bfloat16S2_fS2_fjLj6144ELj1ELj1ELj8ELj16ENS_18Kernel_traits_baseILj6144ES2_S2_fS2_fjLj256EEEEELb0ELb1ELb0ELb1EEEvNS_9FwdParamsE --------------------------
	.section	.nv.info._ZN10layer_norm13ln_fwd_kernelINS_13Kernel_traitsI13__nv_bfloat16S2_fS2_fjLj6144ELj1ELj1ELj8ELj16ENS_18Kernel_traits_baseILj6144ES2_S2_fS2_fjLj256EEEEELb0ELb1ELb0ELb1EEEvNS_9FwdParamsE,"",@"SHT_CUDA_INFO"
	.sectionflags	@""
	.align	4


	//----- nvinfo : EIATTR_CUDA_API_VERSION
	.align		4
        /*0000*/ 	.byte	0x04, 0x37
        /*0002*/ 	.short	(.L_1952 - .L_1951)
.L_1951:
        /*0004*/ 	.word	0x00000082


	//----- nvinfo : EIATTR_KPARAM_INFO
	.align		4
.L_1952:
        /*0008*/ 	.byte	0x04, 0x17
        /*000a*/ 	.short	(.L_1954 - .L_1953)
.L_1953:
        /*000c*/ 	.word	0x00000000
        /*0010*/ 	.short	0x0000
        /*0012*/ 	.short	0x0000
        /*0014*/ 	.byte	0x00, 0xf0, 0xa1, 0x03


	//----- nvinfo : EIATTR_SPARSE_MMA_MASK
	.align		4
.L_1954:
        /*0018*/ 	.byte	0x03, 0x50
        /*001a*/ 	.short	0x0000


	//----- nvinfo : EIATTR_MAXREG_COUNT
	.align		4
        /*001c*/ 	.byte	0x03, 0x1b
        /*001e*/ 	.short	0x00ff


	//----- nvinfo : EIATTR_NUM_BARRIERS
	.align		4
        /*0020*/ 	.byte	0x02, 0x4c
        /*0022*/ 	.byte	0x01
	.zero		1


	//----- nvinfo : EIATTR_MERCURY_ISA_VERSION
	.align		4
        /*0024*/ 	.byte	0x03, 0x5f
        /*0026*/ 	.short	0x0101


	//----- nvinfo : EIATTR_COOP_GROUP_MASK_REGIDS
	.align		4
        /*0028*/ 	.byte	0x04, 0x29
        /*002a*/ 	.short	(.L_1956 - .L_1955)


	//   ....[0]....
.L_1955:
        /*002c*/ 	.word	0xffffffff


	//   ....[1]....
        /*0030*/ 	.word	0xffffffff


	//   ....[2]....
        /*0034*/ 	.word	0xffffffff


	//   ....[3]....
        /*0038*/ 	.word	0xffffffff


	//   ....[4]....
        /*003c*/ 	.word	0xffffffff


	//   ....[5]....
        /*0040*/ 	.word	0xffffffff


	//   ....[6]....
        /*0044*/ 	.word	0xffffffff


	//   ....[7]....
        /*0048*/ 	.word	0xffffffff


	//   ....[8]....
        /*004c*/ 	.word	0xffffffff


	//   ....[9]....
        /*0050*/ 	.word	0xffffffff


	//   ....[10]....
        /*0054*/ 	.word	0xffffffff


	//   ....[11]....
        /*0058*/ 	.word	0xffffffff


	//   ....[12]....
        /*005c*/ 	.word	0xffffffff


	//   ....[13]....
        /*0060*/ 	.word	0xffffffff


	//   ....[14]....
        /*0064*/ 	.word	0xffffffff


	//   ....[15]....
        /*0068*/ 	.word	0xffffffff


	//   ....[16]....
        /*006c*/ 	.word	0xffffffff


	//   ....[17]....
        /*0070*/ 	.word	0xffffffff


	//   ....[18]....
        /*0074*/ 	.word	0xffffffff


	//   ....[19]....
        /*0078*/ 	.word	0xffffffff


	//   ....[20]....
        /*007c*/ 	.word	0xffffffff


	//----- nvinfo : EIATTR_COOP_GROUP_INSTR_OFFSETS
	.align		4
.L_1956:
        /*0080*/ 	.byte	0x04, 0x28
        /*0082*/ 	.short	(.L_1958 - .L_1957)


	//   ....[0]....
.L_1957:
        /*0084*/ 	.word	0x00001c70


	//   ....[1]....
        /*0088*/ 	.word	0x00001c90


	//   ....[2]....
        /*008c*/ 	.word	0x00001cb0


	//   ....[3]....
        /*0090*/ 	.word	0x00001cd0


	//   ....[4]....
        /*0094*/ 	.word	0x00001cf0


	//   ....[5]....
        /*0098*/ 	.word	0x00002020


	//   ....[6]....
        /*009c*/ 	.word	0x00002040


	//   ....[7]....
        /*00a0*/ 	.word	0x00002060


	//   ....[8]....
        /*00a4*/ 	.word	0x00002080


	//   ....[9]....
        /*00a8*/ 	.word	0x000020a0


	//   ....[10]....
        /*00ac*/ 	.word	0x00002260


	//   ....[11]....
        /*00b0*/ 	.word	0x000022b0


	//   ....[12]....
        /*00b4*/ 	.word	0x000022c0


	//   ....[13]....
        /*00b8*/ 	.word	0x000022f0


	//   ....[14]....
        /*00bc*/ 	.word	0x00002360


	//   ....[15]....
        /*00c0*/ 	.word	0x000023b0


	//   ....[16]....
        /*00c4*/ 	.word	0x00002410


	//   ....[17]....
        /*00c8*/ 	.word	0x00002460


	//   ....[18]....
        /*00cc*/ 	.word	0x00002480


	//   ....[19]....
        /*00d0*/ 	.word	0x00002570


	//   ....[20]....
        /*00d4*/ 	.word	0x00002580


	//----- nvinfo : EIATTR_VRC_CTA_INIT_COUNT
	.align		4
.L_1958:
        /*00d8*/ 	.byte	0x02, 0x4a
	.zero		1
	.zero		1


	//----- nvinfo : EIATTR_EXIT_INSTR_OFFSETS
	.align		4
        /*00dc*/ 	.byte	0x04, 0x1c
        /*00de*/ 	.short	(.L_1960 - .L_1959)


	//   ....[0]....
.L_1959:
        /*00e0*/ 	.word	0x000003f0


	//   ....[1]....
        /*00e4*/ 	.word	0x00002c50


	//----- nvinfo : EIATTR_MAX_THREADS
	.align		4
.L_1960:
        /*00e8*/ 	.byte	0x04, 0x05
        /*00ea*/ 	.short	(.L_1962 - .L_1961)
.L_1961:
        /*00ec*/ 	.word	0x00000100
        /*00f0*/ 	.word	0x00000001
        /*00f4*/ 	.word	0x00000001


	//----- nvinfo : EIATTR_CRS_STACK_SIZE
	.align		4
.L_1962:
        /*00f8*/ 	.byte	0x04, 0x1e
        /*00fa*/ 	.short	(.L_1964 - .L_1963)
.L_1963:
        /*00fc*/ 	.word	0x00000000


	//----- nvinfo : EIATTR_CBANK_PARAM_SIZE
	.align		4
.L_1964:
        /*0100*/ 	.byte	0x03, 0x19
        /*0102*/ 	.short	0x00e8


	//----- nvinfo : EIATTR_PARAM_CBANK
	.align		4
        /*0104*/ 	.byte	0x04, 0x0a
        /*0106*/ 	.short	(.L_1966 - .L_1965)
	.align		4
.L_1965:
        /*0108*/ 	.word	index@(.nv.constant0._ZN10layer_norm13ln_fwd_kernelINS_13Kernel_traitsI13__nv_bfloat16S2_fS2_fjLj6144ELj1ELj1ELj8ELj16ENS_18Kernel_traits_baseILj6144ES2_S2_fS2_fjLj256EEEEELb0ELb1ELb0ELb1EEEvNS_9FwdParamsE)
        /*010c*/ 	.short	0x0380
        /*010e*/ 	.short	0x00e8


	//----- nvinfo : EIATTR_SW_WAR
	.align		4
.L_1966:
        /*0110*/ 	.byte	0x04, 0x36
        /*0112*/ 	.short	(.L_1968 - .L_1967)
.L_1967:
        /*0114*/ 	.word	0x00000008
.L_1968:


//--------------------- .nv.info._ZN10layer_norm13ln_fwd_kernelINS_13Kernel_traitsI13__nv_bfloat16S2_fS2_fjLj6144ELj1ELj1ELj8ELj16ENS_18Kernel_traits_baseILj6144ES2_S2_fS2_fjLj256EEEEELb0ELb1ELb1ELb0EEEvNS_9FwdParamsE --------------------------
	.section	.nv.info._ZN10layer_norm13ln_fwd_kernelINS_13Kernel_traitsI13__nv_bfloat16S2_fS2_fjLj6144ELj1ELj1ELj8ELj16ENS_18Kernel_traits_baseILj6144ES2_S2_fS2_fjLj256EEEEELb0ELb1ELb1ELb0EEEvNS_9FwdParamsE,"",@"SHT_CUDA_INFO"
	.sectionflags	@""
	.align	4


	//----- nvinfo : EIATTR_CUDA_API_VERSION
	.align		4
        /*0000*/ 	.byte	0x04, 0x37
        /*0002*/ 	.short	(.L_1970 - .L_1969)
.L_1969:
        /*0004*/ 	.word	0x00000082


	//----- nvinfo : EIATTR_KPARAM_INFO
	.align		4
.L_1970:
        /*0008*/ 	.byte	0x04, 0x17
        /*000a*/ 	.short	(.L_1972 - .L_1971)
.L_1971:
        /*000c*/ 	.word	0x00000000
        /*0010*/ 	.short	0x0000
        /*0012*/ 	.short	0x0000
        /*0014*/ 	.byte	0x00, 0xf0, 0xa1, 0x03


	//----- nvinfo : EIATTR_SPARSE_MMA_MASK
	.align		4
.L_1972:
        /*0018*/ 	.byte	0x03, 0x50
        /*001a*/ 	.short	0x0000


	//----- nvinfo : EIATTR_MAXREG_COUNT
	.align		4
        /*001c*/ 	.byte	0x03, 0x1b
        /*001e*/ 	.short	0x00ff


	//----- nvinfo : EIATTR_NUM_BARRIERS
	.align		4
        /*0020*/ 	.byte	0x02, 0x4c
        /*0022*/ 	.byte	0x01
	.zero		1


	//----- nvinfo : EIATTR_MERCURY_ISA_VERSION
	.align		4
        /*0024*/ 	.byte	0x03, 0x5f
        /*0026*/ 	.short	0x0101


	//----- nvinfo : EIATTR_COOP_GROUP_MASK_REGIDS
	.align		4
        /*0028*/ 	.byte	0x04, 0x29
        /*002a*/ 	.short	(.L_1974 - .L_1973)


	//   ....[0]....
.L_1973:
        /*002c*/ 	.word	0xffffffff


	//   ....[1]....
        /*0030*/ 	.word	0xffffffff


	//   ....[2]....
        /*0034*/ 	.word	0xffffffff


	//   ....[3]....
        /*0038*/ 	.word	0xffffffff


	//   ....[4]....
        /*003c*/ 	.word	0xffffffff


	//   ....[5]....
        /*0040*/ 	.word	0xffffffff


	//   ....[6]....
        /*0044*/ 	.word	0xffffffff


	//   ....[7]....
        /*0048*/ 	.word	0xffffffff


	//   ....[8]....
        /*004c*/ 	.word	0xffffffff


	//   ....[9]....
        /*0050*/ 	.word	0xffffffff


	//   ....[10]....
        /*0054*/ 	.word	0xffffffff


	//   ....[11]....
        /*0058*/ 	.word	0xffffffff


	//   ....[12]....
        /*005c*/ 	.word	0xffffffff


	//   ....[13]....
        /*0060*/ 	.word	0xffffffff


	//   ....[14]....
        /*0064*/ 	.word	0xffffffff


	//   ....[15]....
        /*0068*/ 	.word	0xffffffff


	//   ....[16]....
        /*006c*/ 	.word	0xffffffff


	//   ....[17]....
        /*0070*/ 	.word	0xffffffff


	//   ....[18]....
        /*0074*/ 	.word	0xffffffff


	//   ....[19]....
        /*0078*/ 	.word	0xffffffff


	//   ....[20]....
        /*007c*/ 	.word	0xffffffff


	//----- nvinfo : EIATTR_COOP_GROUP_INSTR_OFFSETS
	.align		4
.L_1974:
        /*0080*/ 	.byte	0x04, 0x28
        /*0082*/ 	.short	(.L_1976 - .L_1975)


	//   ....[0]....
.L_1975:
        /*0084*/ 	.word	0x000023b0


	//   ....[1]....
        /*0088*/ 	.word	0x000023d0


	//   ....[2]....
        /*008c*/ 	.word	0x000023f0


	//   ....[3]....
        /*0090*/ 	.word	0x00002410


	//   ....[4]....
        /*0094*/ 	.word	0x00002430


	//   ....[5]....
        /*0098*/ 	.word	0x00002770


	//   ....[6]....
        /*009c*/ 	.word	0x00002790


	//   ....[7]....
        /*00a0*/ 	.word	0x000027b0


	//   ....[8]....
        /*00a4*/ 	.word	0x000027d0


	//   ....[9]....
        /*00a8*/ 	.word	0x00002800


	//   ....[10]....
        /*00ac*/ 	.word	0x00002990


	//   ....[11]....
        /*00b0*/ 	.word	0x000029d0


	//   ....[12]....
        /*00b4*/ 	.word	0x000029f0


	//   ....[13]....
        /*00b8*/ 	.word	0x00002a40


	//   ....[14]....
        /*00bc*/ 	.word	0x00002b10


	//   ....[15]....
        /*00c0*/ 	.word	0x00002b30


	//   ....[16]....
        /*00c4*/ 	.word	0x00002b80


	//   ....[17]....
        /*00c8*/ 	.word	0x00002bd0


	//   ....[18]....
        /*00cc*/ 	.word	0x00002bf0


	//   ....[19]....
        /*00d0*/ 	.word	0x00002ce0


	//   ....[20]....
        /*00d4*/ 	.word	0x00002cf0


	//----- nvinfo : EIATTR_VRC_CTA_INIT_COUNT
	.align		4
.L_1976:
        /*00d8*/ 	.byte	0x02, 0x4a
	.zero		1
	.zero		1


	//----- nvinfo : EIATTR_EXIT_INSTR_OFFSETS
	.align		4
        /*00dc*/ 	.byte	0x04, 0x1c
        /*00de*/ 	.short	(.L_1978 - .L_1977)


	//   ....[0]....
.L_1977:
        /*00e0*/ 	.word	0x00000560


	//   ....[1]....
        /*00e4*/ 	.word	0x00003860


	//----- nvinfo : EIATTR_MAX_THREADS
	.align		4
.L_1978:
        /*00e8*/ 	.byte	0x04, 0x05
        /*00ea*/ 	.short	(.L_1980 - .L_1979)
.L_1979:
        /*00ec*/ 	.word	0x00000100
        /*00f0*/ 	.word	0x00000001
        /*00f4*/ 	.word	0x00000001


	//----- nvinfo : EIATTR_CRS_STACK_SIZE
	.align		4
.L_1980:
        /*00f8*/ 	.byte	0x04, 0x1e
        /*00fa*/ 	.short	(.L_1982 - .L_1981)
.L_1981:
        /*00fc*/ 	.word	0x00000000


	//----- nvinfo : EIATTR_CBANK_PARAM_SIZE
	.align		4
.L_1982:
        /*0100*/ 	.byte	0x03, 0x19
        /*0102*/ 	.short	0x00e8


	//----- nvinfo : EIATTR_PARAM_CBANK
	.align		4
        /*0104*/ 	.byte	0x04, 0x0a
        /*0106*/ 	.short	(.L_1984 - .L_1983)
	.align		4
.L_1983:
        /*0108*/ 	.word	index@(.nv.constant0._ZN10layer_norm13ln_fwd_kernelINS_13Kernel_traitsI13__nv_bfloat16S2_fS2_fjLj6144ELj1ELj1ELj8ELj16ENS_18Kernel_traits_baseILj6144ES2_S2_fS2_fjLj256EEEEELb0ELb1ELb1ELb0EEEvNS_9FwdParamsE)
        /*010c*/ 	.short	0x0380
        /*010e*/ 	.short	0x00e8


	//----- nvinfo : EIATTR_SW_WAR
	.align		4
.L_1984:
        /*0110*/ 	.byte	0x04, 0x36
        /*0112*/ 	.short	(.L_1986 - .L_1985)
.L_1985:
        /*0114*/ 	.word	0x00000008
.L_1986:


//--------------------- .nv.info._ZN10layer_norm13ln_fwd_kernelINS_13Kernel_traitsI13__nv_bfloat16S2_fS2_fjLj6144ELj1ELj1ELj8ELj16ENS_18Kernel_traits_baseILj6144ES2_S2_fS2_fjLj256EEEEELb0ELb1ELb1ELb1EEEvNS_9FwdParamsE --------------------------
	.section	.nv.info._ZN10layer_norm13ln_fwd_kernelINS_13Kernel_traitsI13__nv_bfloat16S2_fS2_fjLj6144ELj1ELj1ELj8ELj16ENS_18Kernel_traits_baseILj6144ES2_S2_fS2_fjLj256EEEEELb0ELb1ELb1ELb1EEEvNS_9FwdParamsE,"",@"SHT_CUDA_INFO"
	.sectionflags	@""
	.align	4


	//----- nvinfo : EIATTR_CUDA_API_VERSION
	.align		4
        /*0000*/ 	.byte	0x04, 0x37
        /*0002*/ 	.short	(.L_1988 - .L_1987)
.L_1987:
        /*0004*/ 	.word	0x00000082


	//----- nvinfo : EIATTR_KPARAM_INFO
	.align		4
.L_1988:
        /*0008*/ 	.byte	0x04, 0x17
        /*000a*/ 	.short	(.L_1990 - .L_1989)
.L_1989:
        /*000c*/ 	.word	0x00000000
        /*0010*/ 	.short	0x0000
        /*0012*/ 	.short	0x0000
        /*0014*/ 	.byte	0x00, 0xf0, 0xa1, 0x03


	//----- nvinfo : EIATTR_SPARSE_MMA_MASK
	.align		4
.L_1990:
        /*0018*/ 	.byte	0x03, 0x50
        /*001a*/ 	.short	0x0000


	//----- nvinfo : EIATTR_MAXREG_COUNT
	.align		4
        /*001c*/ 	.byte	0x03, 0x1b
        /*001e*/ 	.short	0x00ff


	//----- nvinfo : EIATTR_NUM_BARRIERS
	.align		4
        /*0020*/ 	.byte	0x02, 0x4c
        /*0022*/ 	.byte	0x01
	.zero		1


	//----- nvinfo : EIATTR_MERCURY_ISA_VERSION
	.align		4
        /*0024*/ 	.byte	0x03, 0x5f
        /*0026*/ 	.short	0x0101


	//----- nvinfo : EIATTR_COOP_GROUP_MASK_REGIDS
	.align		4
        /*0028*/ 	.byte	0x04, 0x29
        /*002a*/ 	.short	(.L_1992 - .L_1991)


	//   ....[0]....
.L_1991:
        /*002c*/ 	.word	0xffffffff


	//   ....[1]....
        /*0030*/ 	.word	0xffffffff


	//   ....[2]....
        /*0034*/ 	.word	0xffffffff


	//   ....[3]....
        /*0038*/ 	.word	0xffffffff


	//   ....[4]....
        /*003c*/ 	.word	0xffffffff


	//   ....[5]....
        /*0040*/ 	.word	0xffffffff


	//   ....[6]....
        /*0044*/ 	.word	0xffffffff


	//   ....[7]....
        /*0048*/ 	.word	0xffffffff


	//   ....[8]....
        /*004c*/ 	.word	0xffffffff


	//   ....[9]....
        /*0050*/ 	.word	0xffffffff


	//   ....[10]....
        /*0054*/ 	.word	0xffffffff


	//   ....[11]....
        /*0058*/ 	.word	0xffffffff


	//   ....[12]....
        /*005c*/ 	.word	0xffffffff


	//   ....[13]....
        /*0060*/ 	.word	0xffffffff


	//   ....[14]....
        /*0064*/ 	.word	0xffffffff


	//   ....[15]....
        /*0068*/ 	.word	0xffffffff


	//   ....[16]....
        /*006c*/ 	.word	0xffffffff


	//   ....[17]....
        /*0070*/ 	.word	0xffffffff


	//   ....[18]....
        /*0074*/ 	.word	0xffffffff


	//   ....[19]....
        /*0078*/ 	.word	0xffffffff


	//   ....[20]....
        /*007c*/ 	.word	0xffffffff


	//----- nvinfo : EIATTR_COOP_GROUP_INSTR_OFFSETS
	.align		4
.L_1992:
        /*0080*/ 	.byte	0x04, 0x28
        /*0082*/ 	.short	(.L_1994 - .L_1993)


	//   ....[0]....
.L_1993:
        /*0084*/ 	.word	0x00002110


	//   ....[1]....
        /*0088*/ 	.word	0x00002130


	//   ....[2]....
        /*008c*/ 	.word	0x00002150


	//   ....[3]....
        /*0090*/ 	.word	0x00002170


	//   ....[4]....
        /*0094*/ 	.word	0x00002190


	//   ....[5]....
        /*0098*/ 	.word	0x000024c0


	//   ....[6]....
        /*009c*/ 	.word	0x000024f0


	//   ....[7]....
        /*00a0*/ 	.word	0x00002520


	//   ....[8]....
        /*00a4*/ 	.word	0x00002540


	//   ....[9]....
        /*00a8*/ 	.word	0x00002560


	//   ....[10]....
        /*00ac*/ 	.word	0x000026f0


	//   ....[11]....
        /*00b0*/ 	.word	0x00002730


	//   ....[12]....
        /*00b4*/ 	.word	0x000027a0


	//   ....[13]....
        /*00b8*/ 	.word	0x000027e0


	//   ....[14]....
        /*00bc*/ 	.word	0x00002820


	//   ....[15]....
        /*00c0*/ 	.word	0x000028d0


	//   ....[16]....
        /*00c4*/ 	.word	0x000028f0


	//   ....[17]....
        /*00c8*/ 	.word	0x00002920


	//   ....[18]....
        /*00cc*/ 	.word	0x00002980


	//   ....[19]....
        /*00d0*/ 	.word	0x00002a40


	//   ....[20]....
        /*00d4*/ 	.word	0x00002a70


	//----- nvinfo : EIATTR_VRC_CTA_INIT_COUNT
	.align		4
.L_1994:
        /*00d8*/ 	.byte	0x02, 0x4a
	.zero		1
	.zero		1


	//----- nvinfo : EIATTR_EXIT_INSTR_OFFSETS
	.align		4
        /*00dc*/ 	.byte	0x04, 0x1c
        /*00de*/ 	.short	(.L_1996 - .L_1995)


	//   ....[0]....
.L_1995:
        /*00e0*/ 	.word	0x000003d0


	//   ....[1]....
        /*00e4*/ 	.word	0x000034c0


	//----- nvinfo : EIATTR_MAX_THREADS
	.align		4
.L_1996:
        /*00e8*/ 	.byte	0x04, 0x05
        /*00ea*/ 	.short	(.L_1998 - .L_1997)
.L_1997:
        /*00ec*/ 	.word	0x00000100
        /*00f0*/ 	.word	0x00000001
        /*00f4*/ 	.word	0x00000001


	//----- nvinfo : EIATTR_CRS_STACK_SIZE
	.align		4
.L_1998:
        /*00f8*/ 	.byte	0x04, 0x1e
        /*00fa*/ 	.short	(.L_2000 - .L_1999)
.L_1999:
        /*00fc*/ 	.word	0x00000000


	//----- nvinfo : EIATTR_CBANK_PARAM_SIZE
	.align		4
.L_2000:
        /*0100*/ 	.byte	0x03, 0x19
        /*0102*/ 	.short	0x00e8


	//----- nvinfo : EIATTR_PARAM_CBANK
	.align		4
        /*0104*/ 	.byte	0x04, 0x0a
        /*0106*/ 	.short	(.L_2002 - .L_2001)
	.align		4
.L_2001:
        /*0108*/ 	.word	index@(.nv.constant0._ZN10layer_norm13ln_fwd_kernelINS_13Kernel_traitsI13__nv_bfloat16S2_fS2_fjLj6144ELj1ELj1ELj8ELj16ENS_18Kernel_traits_baseILj6144ES2_S2_fS2_fjLj256EEEEELb0ELb1ELb1ELb1EEEvNS_9FwdParamsE)
        /*010c*/ 	.short	0x0380
        /*010e*/ 	.short	0x00e8


	//----- nvinfo : EIATTR_SW_WAR
	.align		4
.L_2002:
        /*0110*/ 	.byte	0x04, 0x36
        /*0112*/ 	.short	(.L_2004 - .L_2003)
.L_2003:
        /*0114*/ 	.word	0x00000008
.L_2004:


//--------------------- .nv.info._ZN10layer_norm13ln_fwd_kernelINS_13Kernel_traitsI13__nv_bfloat16S2_fS2_fjLj6144ELj1ELj1ELj8ELj16ENS_18Kernel_traits_baseILj6144ES2_S2_fS2_fjLj256EEEEELb1ELb0ELb0ELb0EEEvNS_9FwdParamsE --------------------------
	.section	.nv.info._ZN10layer_norm13ln_fwd_kernelINS_13Kernel_traitsI13__nv_bfloat16S2_fS2_fjLj6144ELj1ELj1ELj8ELj16ENS_18Kernel_traits_baseILj6144ES2_S2_fS2_fjLj256EEEEELb1ELb0ELb0ELb0EEEvNS_9FwdParamsE,"",@"SHT_CUDA_INFO"
	.sectionflags	@""
	.align	4


	//----- nvinfo : EIATTR_CUDA_API_VERSION
	.align		4
        /*0000*/ 	.byte	0x04, 0x37
        /*0002*/ 	.short	(.L_2006 - .L_2005)
.L_2005:
        /*0004*/ 	.word	0x00000082


	//----- nvinfo : EIATTR_KPARAM_INFO
	.align		4
.L_2006:
        /*0008*/ 	.byte	0x04, 0x17
        /*000a*/ 	.short	(.L_2008 - .L_2007)
.L_2007:
        /*000c*/ 	.word	0x00000000
        /*0010*/ 	.short	0x0000
        /*0012*/ 	.short	0x0000
        /*0014*/ 	.byte	0x00, 0xf0, 0xa1, 0x03


	//----- nvinfo : EIATTR_SPARSE_MMA_MASK
	.align		4
.L_2008:
        /*0018*/ 	.byte	0x03, 0x50
        /*001a*/ 	.short	0x0000


	//----- nvinfo : EIATTR_MAXREG_COUNT
	.align		4
        /*001c*/ 	.byte	0x03, 0x1b
        /*001e*/ 	.short	0x00ff


	//----- nvinfo : EIATTR_NUM_BARRIERS
	.align		4
        /*0020*/ 	.byte	0x02, 0x4c
        /*0022*/ 	.byte	0x01
	.zero		1


	//----- nvinfo : EIATTR_MERCURY_ISA_VERSION
	.align		4
        /*0024*/ 	.byte	0x03, 0x5f
        /*0026*/ 	.short	0x0101


	//----- nvinfo : EIATTR_COOP_GROUP_MASK_REGIDS
	.align		4
        /*0028*/ 	.byte	0x04, 0x29
        /*002a*/ 	.short	(.L_2010 - .L_2009)


	//   ....[0]....
.L_2009:
        /*002c*/ 	.word	0xffffffff


	//   ....[1]....
        /*0030*/ 	.word	0xffffffff


	//   ....[2]....
        /*0034*/ 	.word	0xffffffff


	//   ....[3]....
        /*0038*/ 	.word	0xffffffff


	//   ....[4]....
        /*003c*/ 	.word	0xffffffff


	//   ....[5]....
        /*0040*/ 	.word	0xffffffff


	//   ....[6]....
        /*0044*/ 	.word	0xffffffff


	//   ....[7]....
        /*0048*/ 	.word	0xffffffff


	//   ....[8]....
        /*004c*/ 	.word	0xffffffff


	//   ....[9]....
        /*0050*/ 	.word	0xffffffff


	//   ....[10]....
        /*0054*/ 	.word	0xffffffff


	//   ....[11]....
        /*0058*/ 	.word	0xffffffff


	//   ....[12]....
        /*005c*/ 	.word	0xffffffff


	//   ....[13]....
        /*0060*/ 	.word	0xffffffff


	//   ....[14]....
        /*0064*/ 	.word	0xffffffff


	//   ....[15]....
        /*0068*/ 	.word	0xffffffff


	//   ....[16]....
        /*006c*/ 	.word	0xffffffff


	//   ....[17]....
        /*0070*/ 	.word	0xffffffff


	//   ....[18]....
        /*0074*/ 	.word	0xffffffff


	//   ....[19]....
        /*0078*/ 	.word	0xffffffff


	//   ....[20]....
        /*007c*/ 	.word	0xffffffff


	//----- nvinfo : EIATTR_COOP_GROUP_INSTR_OFFSETS
	.align		4
.L_2010:
        /*0080*/ 	.byte	0x04, 0x28
        /*0082*/ 	.short	(.L_2012 - .L_2011)


	//   ....[0]....
.L_2011:
        /*0084*/ 	.word	0x00010950


	//   ....[1]....
        /*0088*/ 	.word	0x00010970


	//   ....[2]....
        /*008c*/ 	.word	0x00010990


	//   ....[3]....
        /*0090*/ 	.word	0x000109b0


	//   ....[4]....
        /*0094*/ 	.word	0x000109e0


	//   ....[5]....
        /*0098*/ 	.word	0x00010d80


	//   ....[6]....
        /*009c*/ 	.word	0x00010db0


	//   ....[7]....
        /*00a0*/ 	.word	0x00010dd0


	//   ....[8]....
        /*00a4*/ 	.word	0x00010df0


	//   ....[9]....
        /*00a8*/ 	.word	0x00010e00


	//   ....[10]....
        /*00ac*/ 	.word	0x00010e50


	//   ....[11]....
        /*00b0*/ 	.word	0x00010e70


	//   ....[12]....
        /*00b4*/ 	.word	0x00010f40


	//   ....[13]....
        /*00b8*/ 	.word	0x00010f50


	//   ....[14]....
        /*00bc*/ 	.word	0x00010ff0


	//   ....[15]....
        /*00c0*/ 	.word	0x00011020


	//   ....[16]....
        /*00c4*/ 	.word	0x00011030


	//   ....[17]....
        /*00c8*/ 	.word	0x000110e0


	//   ....[18]....
        /*00cc*/ 	.word	0x00011120


	//   ....[19]....
        /*00d0*/ 	.word	0x000111d0


	//   ....[20]....
        /*00d4*/ 	.word	0x000111f0


	//----- nvinfo : EIATTR_VRC_CTA_INIT_COUNT
	.align		4
.L_2012:
        /*00d8*/ 	.byte	0x02, 0x4a
	.zero		1
	.zero		1


	//----- nvinfo : EIATTR_EXIT_INSTR_OFFSETS
	.align		4
        /*00dc*/ 	.byte	0x04, 0x1c
        /*00de*/ 	.short	(.L_2014 - .L_2013)


	//   ....[0]....
.L_2013:
        /*00e0*/ 	.word	0x00000690


	//   ....[1]....
        /*00e4*/ 	.word	0x00011cd0


	//----- nvinfo : EIATTR_INDIRECT_BRANCH_TARGETS
	.align		4
.L_2014:
        /*00e8*/ 	.byte	0x04, 0x34
        /*00ea*/ 	.short	(.L_2016 - .L_2015)


	//   ....[0]....
.L_2015:
        /*00ec*/ 	.word	.L_x_20791@srel
        /*00f0*/ 	.short	0x0
        /*00f2*/ 	.short	0x0
        /*00f4*/ 	.word	0x3
        /*00f8*/ 	.word	.L_x_20792@srel
        /*00fc*/ 	.word	.L_x_20793@srel
        /*0100*/ 	.word	.L_x_20794@srel


	//----- nvinfo : EIATTR_MAX_THREADS
	.align		4
.L_2016:
        /*0104*/ 	.byte	0x04, 0x05
        /*0106*/ 	.short	(.L_2018 - .L_2017)
.L_2017:
        /*0108*/ 	.word	0x00000100
        /*010c*/ 	.word	0x00000001
        /*0110*/ 	.word	0x00000001


	//----- nvinfo : EIATTR_CRS_STACK_SIZE
	.align		4
.L_2018:
        /*0114*/ 	.byte	0x04, 0x1e
        /*0116*/ 	.short	(.L_2020 - .L_2019)
.L_2019:
        /*0118*/ 	.word	0x00000000


	//----- nvinfo : EIATTR_CBANK_PARAM_SIZE
	.align		4
.L_2020:
        /*011c*/ 	.byte	0x03, 0x19
        /*011e*/ 	.short	0x00e8


	//----- nvinfo : EIATTR_PARAM_CBANK
	.align		4
        /*0120*/ 	.byte	0x04, 0x0a
        /*0122*/ 	.short	(.L_2022 - .L_2021)
	.align		4
.L_2021:
        /*0124*/ 	.word	index@(.nv.constant0._ZN10layer_norm13ln_fwd_kernelINS_13Kernel_traitsI13__nv_bfloat16S2_fS2_fjLj6144ELj1ELj1ELj8ELj16ENS_18Kernel_traits_baseILj6144ES2_S2_fS2_fjLj256EEEEELb1ELb0ELb0ELb0EEEvNS_9FwdParamsE)
        /*0128*/ 	.short	0x0380
        /*012a*/ 	.short	0x00e8


	//----- nvinfo : EIATTR_SW_WAR
	.align		4
.L_2022:
        /*012c*/ 	.byte	0x04, 0x36
        /*012e*/ 	.short	(.L_2024 - .L_2023)
.L_2023:
        /*0130*/ 	.word	0x00000008
.L_2024:


//--------------------- .nv.info._ZN10layer_norm13ln_fwd_kernelINS_13Kernel_traitsI13__nv_bfloat16S2_fS2_fjLj6144ELj1ELj1ELj8ELj16ENS_18Kernel_traits_baseILj6144ES2_S2_fS2_fjLj256EEEEELb1ELb0ELb0ELb1EEEvNS_9FwdParamsE --------------------------
	.section	.nv.info._ZN10layer_norm13ln_fwd_kernelINS_13Kernel_traitsI13__nv_bfloat16S2_fS2_fjLj6144ELj1ELj1ELj8ELj16ENS_18Kernel_traits_baseILj6144ES2_S2_fS2_fjLj256EEEEELb1ELb0ELb0ELb1EEEvNS_9FwdParamsE,"",@"SHT_CUDA_INFO"
	.sectionflags	@""
	.align	4


	//----- nvinfo : EIATTR_CUDA_API_VERSION
	.align		4
        /*0000*/ 	.byte	0x04, 0x37
        /*0002*/ 	.short	(.L_2026 - .L_2025)
.L_2025:
        /*0004*/ 	.word	0x00000082


	//----- nvinfo : EIATTR_KPARAM_INFO
	.align		4
.L_2026:
        /*0008*/ 	.byte	0x04, 0x17
        /*000a*/ 	.short	(.L_2028 - .L_2027)
.L_2027:
        /*000c*/ 	.word	0x00000000
        /*0010*/ 	.short	0x0000
        /*0012*/ 	.short	0x0000
        /*0014*/ 	.byte	0x00, 0xf0, 0xa1, 0x03


	//----- nvinfo : EIATTR_SPARSE_MMA_MASK
	.align		4
.L_2028:
        /*0018*/ 	.byte	0x03, 0x50
        /*001a*/ 	.short	0x0000


	//----- nvinfo : EIATTR_MAXREG_COUNT
	.align		4
        /*001c*/ 	.byte	0x03, 0x1b
        /*001e*/ 	.short	0x00ff


	//----- nvinfo : EIATTR_NUM_BARRIERS
	.align		4
        /*0020*/ 	.byte	0x02, 0x4c
        /*0022*/ 	.byte	0x01
	.zero		1


	//----- nvinfo : EIATTR_MERCURY_ISA_VERSION
	.align		4
        /*0024*/ 	.byte	0x03, 0x5f
        /*0026*/ 	.short	0x0101


	//----- nvinfo : EIATTR_COOP_GROUP_MASK_REGIDS
	.align		4
        /*0028*/ 	.byte	0x04, 0x29
        /*002a*/ 	.short	(.L_2030 - .L_2029)


	//   ....[0]....
.L_2029:
        /*002c*/ 	.word	0xffffffff


	//   ....[1]....
        /*0030*/ 	.word	0xffffffff


	//   ....[2]....
        /*0034*/ 	.word	0xffffffff


	//   ....[3]....
        /*0038*/ 	.word	0xffffffff


	//   ....[4]....
        /*003c*/ 	.word	0xffffffff


	//   ....[5]....
        /*0040*/ 	.word	0xffffffff


	//   ....[6]....
        /*0044*/ 	.word	0xffffffff


	//   ....[7]....
        /*0048*/ 	.word	0xffffffff


	//   ....[8]....
        /*004c*/ 	.word	0xffffffff


	//   ....[9]....
        /*0050*/ 	.word	0xffffffff


	//   ....[10]....
        /*0054*/ 	.word	0xffffffff


	//   ....[11]....
        /*0058*/ 	.word	0xffffffff


	//   ....[12]....
        /*005c*/ 	.word	0xffffffff


	//   ....[13]....
        /*0060*/ 	.word	0xffffffff


	//   ....[14]....
        /*0064*/ 	.word	0xffffffff


	//   ....[15]....
        /*0068*/ 	.word	0xffffffff


	//   ....[16]....
        /*006c*/ 	.word	0xffffffff


	//   ....[17]....
        /*0070*/ 	.word	0xffffffff


	//   ....[18]....
        /*0074*/ 	.word	0xffffffff


	//   ....[19]....
        /*0078*/ 	.word	0xffffffff


	//   ....[20]....
        /*007c*/ 	.word	0xffffffff


	//----- nvinfo : EIATTR_COOP_GROUP_INSTR_OFFSETS
	.align		4
.L_2030:
        /*0080*/ 	.byte	0x04, 0x28
        /*0082*/ 	.short	(.L_2032 - .L_2031)


	//   ....[0]....
.L_2031:
        /*0084*/ 	.word	0x0000fa80


	//   ....[1]....
        /*0088*/ 	.word	0x0000faa0


	//   ....[2]....
        /*008c*/ 	.word	0x0000fac0


	//   ....[3]....
        /*0090*/ 	.word	0x0000fae0


	//   ....[4]....
        /*0094*/ 	.word	0x0000fb00


	//   ....[5]....
        /*0098*/ 	.word	0x0000fe40


	//   ....[6]....
        /*009c*/ 	.word	0x0000fe70


	//   ....[7]....
        /*00a0*/ 	.word	0x0000feb0


	//   ....[8]....
        /*00a4*/ 	.word	0x0000fef0


	//   ....[9]....
        /*00a8*/ 	.word	0x0000ff60


	//   ....[10]....
        /*00ac*/ 	.word	0x0000ffc0


	//   ....[11]....
        /*00b0*/ 	.word	0x00010050


	//   ....[12]....
        /*00b4*/ 	.word	0x000100c0


	//   ....[13]....
        /*00b8*/ 	.word	0x000100d0


	//   ....[14]....
        /*00bc*/ 	.word	0x000100e0


	//   ....[15]....
        /*00c0*/ 	.word	0x00010170


	//   ....[16]....
        /*00c4*/ 	.word	0x000101b0


	//   ....[17]....
        /*00c8*/ 	.word	0x00010240


	//   ....[18]....
        /*00cc*/ 	.word	0x000102a0


	//   ....[19]....
        /*00d0*/ 	.word	0x00010340


	//   ....[20]....
        /*00d4*/ 	.word	0x00010360


	//----- nvinfo : EIATTR_VRC_CTA_INIT_COUNT
	.align		4
.L_2032:
        /*00d8*/ 	.byte	0x02, 0x4a
	.zero		1
	.zero		1


	//----- nvinfo : EIATTR_EXIT_INSTR_OFFSETS
	.align		4
        /*00dc*/ 	.byte	0x04, 0x1c
        /*00de*/ 	.short	(.L_2034 - .L_2033)


	//   ....[0]....
.L_2033:
        /*00e0*/ 	.word	0x000001e0


	//   ....[1]....
        /*00e4*/ 	.word	0x00010a30


	//----- nvinfo : EIATTR_INDIRECT_BRANCH_TARGETS
	.align		4
.L_2034:
        /*00e8*/ 	.byte	0x04, 0x34
        /*00ea*/ 	.short	(.L_2036 - .L_2035)


	//   ....[0]....
.L_2035:
        /*00ec*/ 	.word	.L_x_20795@srel
        /*00f0*/ 	.short	0x0
        /*00f2*/ 	.short	0x0
        /*00f4*/ 	.word	0x3
        /*00f8*/ 	.word	.L_x_20796@srel
        /*00fc*/ 	.word	.L_x_20797@srel
        /*0100*/ 	.word	.L_x_20798@srel


	//----- nvinfo : EIATTR_MAX_THREADS
	.align		4
.L_2036:
        /*0104*/ 	.byte	0x04, 0x05
        /*0106*/ 	.short	(.L_2038 - .L_2037)
.L_2037:
        /*0108*/ 	.word	0x00000100
        /*010c*/ 	.word	0x00000001
        /*0110*/ 	.word	0x00000001


	//----- nvinfo : EIATTR_CBANK_PARAM_SIZE
	.align		4
.L_2038:
        /*0114*/ 	.byte	0x03, 0x19
        /*0116*/ 	.short	0x00e8


	//----- nvinfo : EIATTR_PARAM_CBANK
	.align		4
        /*0118*/ 	.byte	0x04, 0x0a
        /*011a*/ 	.short	(.L_2040 - .L_2039)
	.align		4
.L_2039:
        /*011c*/ 	.word	index@(.nv.constant0._ZN10layer_norm13ln_fwd_kernelINS_13Kernel_traitsI13__nv_bfloat16S2_fS2_fjLj6144ELj1ELj1ELj8ELj16ENS_18Kernel_traits_baseILj6144ES2_S2_fS2_fjLj256EEEEELb1ELb0ELb0ELb1EEEvNS_9FwdParamsE)
        /*0120*/ 	.short	0x0380
        /*0122*/ 	.short	0x00e8


	//----- nvinfo : EIATTR_SW_WAR
	.align		4
.L_2040:
        /*0124*/ 	.byte	0x04, 0x36
        /*0126*/ 	.short	(.L_2042 - .L_2041)
.L_2041:
        /*0128*/ 	.word	0x00000008
.L_2042:


//--------------------- .nv.info._ZN10layer_norm13ln_fwd_kernelINS_13Kernel_traitsI13__nv_bfloat16S2_fS2_fjLj6144ELj1ELj1ELj8ELj16ENS_18Kernel_traits_baseILj6144ES2_S2_fS2_fjLj256EEEEELb1ELb0ELb1ELb0EEEvNS_9FwdParamsE --------------------------
	.section	.nv.info._ZN10layer_norm13ln_fwd_kernelINS_13Kernel_traitsI13__nv_bfloat16S2_fS2_fjLj6144ELj1ELj1ELj8ELj16ENS_18Kernel_traits_baseILj6144ES2_S2_fS2_fjLj256EEEEELb1ELb0ELb1ELb0EEEvNS_9FwdParamsE,"",@"SHT_CUDA_INFO"
	.sectionflags	@""
	.align	4


	//----- nvinfo : EIATTR_CUDA_API_VERSION
	.align		4
        /*0000*/ 	.byte	0x04, 0x37
        /*0002*/ 	.short	(.L_2044 - .L_2043)
.L_2043:
        /*0004*/ 	.word	0x00000082


	//----- nvinfo : EIATTR_KPARAM_INFO
	.align		4
.L_2044:
        /*0008*/ 	.byte	0x04, 0x17
        /*000a*/ 	.short	(.L_2046 - .L_2045)
.L_2045:
        /*000c*/ 	.word	0x00000000
        /*0010*/ 	.short	0x0000
        /*0012*/ 	.short	0x0000
        /*0014*/ 	.byte	0x00, 0xf0, 0xa1, 0x03


	//----- nvinfo : EIATTR_SPARSE_MMA_MASK
	.align		4
.L_2046:
        /*0018*/ 	.byte	0x03, 0x50
        /*001a*/ 	.short	0x0000


	//----- nvinfo : EIATTR_MAXREG_COUNT
	.align		4
        /*001c*/ 	.byte	0x03, 0x1b
        /*001e*/ 	.short	0x00ff


	//----- nvinfo : EIATTR_NUM_BARRIERS
	.align		4
        /*0020*/ 	.byte	0x02, 0x4c
        /*0022*/ 	.byte	0x01
	.zero		1


	//----- nvinfo : EIATTR_MERCURY_ISA_VERSION
	.align		4
        /*0024*/ 	.byte	0x03, 0x5f
        /*0026*/ 	.short	0x0101


	//----- nvinfo : EIATTR_COOP_GROUP_MASK_REGIDS
	.align		4
        /*0028*/ 	.byte	0x04, 0x29
        /*002a*/ 	.short	(.L_2048 - .L_2047)


	//   ....[0]....
.L_2047:
        /*002c*/ 	.word	0xffffffff


	//   ....[1]....
        /*0030*/ 	.word	0xffffffff


	//   ....[2]....
        /*0034*/ 	.word	0xffffffff


	//   ....[3]....
        /*0038*/ 	.word	0xffffffff


	//   ....[4]....
        /*003c*/ 	.word	0xffffffff


	//   ....[5]....
        /*0040*/ 	.word	0xffffffff


	//   ....[6]....
        /*0044*/ 	.word	0xffffffff


	//   ....[7]....
        /*0048*/ 	.word	0xffffffff


	//   ....[8]....
        /*004c*/ 	.word	0xffffffff


	//   ....[9]....
        /*0050*/ 	.word	0xffffffff


	//   ....[10]....
        /*0054*/ 	.word	0xffffffff


	//   ....[11]....
        /*0058*/ 	.word	0xffffffff


	//   ....[12]....
        /*005c*/ 	.word	0xffffffff


	//   ....[13]....
        /*0060*/ 	.word	0xffffffff


	//   ....[14]....
        /*0064*/ 	.word	0xffffffff


	//   ....[15]....
        /*0068*/ 	.word	0xffffffff


	//   ....[16]....
        /*006c*/ 	.word	0xffffffff


	//   ....[17]....
        /*0070*/ 	.word	0xffffffff


	//   ....[18]....
        /*0074*/ 	.word	0xffffffff


	//   ....[19]....
        /*0078*/ 	.word	0xffffffff


	//   ....[20]....
        /*007c*/ 	.word	0xffffffff


	//----- nvinfo : EIATTR_COOP_GROUP_INSTR_OFFSETS
	.align		4
.L_2048:
        /*0080*/ 	.byte	0x04, 0x28
        /*0082*/ 	.short	(.L_2050 - .L_2049)


	//   ....[0]....
.L_2049:
        /*0084*/ 	.word	0x00012990


	//   ....[1]....
        /*0088*/ 	.word	0x000129b0


	//   ....[2]....
        /*008c*/ 	.word	0x000129d0


	//   ....[3]....
        /*0090*/ 	.word	0x000129f0


	//   ....[4]....
        /*0094*/ 	.word	0x00012a10


	//   ....[5]....
        /*0098*/ 	.word	0x00012d90


	//   ....[6]....
        /*009c*/ 	.word	0x00012db0


	//   ....[7]....
        /*00a0*/ 	.word	0x00012dd0


	//   ....[8]....
        /*00a4*/ 	.word	0x00012df0


	//   ....[9]....
        /*00a8*/ 	.word	0x00012e10


	//   ....[10]....
        /*00ac*/ 	.word	0x00012f90


	//   ....[11]....
        /*00b0*/ 	.word	0x00012fd0


	//   ....[12]....
        /*00b4*/ 	.word	0x00012ff0


	//   ....[13]....
        /*00b8*/ 	.word	0x00013040


	//   ....[14]....
        /*00bc*/ 	.word	0x00013100


	//   ....[15]....
        /*00c0*/ 	.word	0x00013130


	//   ....[16]....
        /*00c4*/ 	.word	0x00013150


	//   ....[17]....
        /*00c8*/ 	.word	0x000131f0


	//   ....[18]....
        /*00cc*/ 	.word	0x00013240


	//   ....[19]....
        /*00d0*/ 	.word	0x000132d0


	//   ....[20]....
        /*00d4*/ 	.word	0x00013300


	//----- nvinfo : EIATTR_VRC_CTA_INIT_COUNT
	.align		4
.L_2050:
        /*00d8*/ 	.byte	0x02, 0x4a
	.zero		1
	.zero		1


	//----- nvinfo : EIATTR_EXIT_INSTR_OFFSETS
	.align		4
        /*00dc*/ 	.byte	0x04, 0x1c
        /*00de*/ 	.short	(.L_2052 - .L_2051)


	//   ....[0]....
.L_2051:
        /*00e0*/ 	.word	0x000006a0


	//   ....[1]....
        /*00e4*/ 	.word	0x00013e50


	//----- nvinfo : EIATTR_MAX_THREADS
	.align		4
.L_2052:
        /*00e8*/ 	.byte	0x04, 0x05
        /*00ea*/ 	.short	(.L_2054 - .L_2053)
.L_2053:
        /*00ec*/ 	.word	0x00000100
        /*00f0*/ 	.word	0x00000001
        /*00f4*/ 	.word	0x00000001


	//----- nvinfo : EIATTR_CRS_STACK_SIZE
	.align		4
.L_2054:
        /*00f8*/ 	.byte	0x04, 0x1e
        /*00fa*/ 	.short	(.L_2056 - .L_2055)
.L_2055:
        /*00fc*/ 	.word	0x00000000


	//----- nvinfo : EIATTR_CBANK_PARAM_SIZE
	.align		4
.L_2056:
        /*0100*/ 	.byte	0x03, 0x19
        /*0102*/ 	.short	0x00e8


	//----- nvinfo : EIATTR_PARAM_CBANK
	.align		4
        /*0104*/ 	.byte	0x04, 0x0a
        /*0106*/ 	.short	(.L_2058 - .L_2057)
	.align		4
.L_2057:
        /*0108*/ 	.word	index@(.nv.constant0._ZN10layer_norm13ln_fwd_kernelINS_13Kernel_traitsI13__nv_bfloat16S2_fS2_fjLj6144ELj1ELj1ELj8ELj16ENS_18Kernel_traits_baseILj6144ES2_S2_fS2_fjLj256EEEEELb1ELb0ELb1ELb0EEEvNS_9FwdParamsE)
        /*010c*/ 	.short	0x0380
        /*010e*/ 	.short	0x00e8


	//----- nvinfo : EIATTR_SW_WAR
	.align		4
.L_2058:
        /*0110*/ 	.byte	0x04, 0x36
        /*0112*/ 	.short	(.L_2060 - .L_2059)
.L_2059:
        /*0114*/ 	.word	0x00000008
.L_2060:


//--------------------- .nv.info._ZN10layer_norm13ln_fwd_kernelINS_13Kernel_traitsI13__nv_bfloat16S2_fS2_fjLj6144ELj1ELj1ELj8ELj16ENS_18Kernel_traits_baseILj6144ES2_S2_fS2_fjLj256EEEEELb1ELb0ELb1ELb1EEEvNS_9FwdParamsE --------------------------
	.section	.nv.info._ZN10layer_norm13ln_fwd_kernelINS_13Kernel_traitsI13__nv_bfloat16S2_fS2_fjLj6144ELj1ELj1ELj8ELj16ENS_18Kernel_traits_baseILj6144ES2_S2_fS2_fjLj256EEEEELb1ELb0ELb1ELb1EEEvNS_9FwdParamsE,"",@"SHT_CUDA_INFO"
	.sectionflags	@""
	.align	4


	//----- nvinfo : EIATTR_CUDA_API_VERSION
	.align		4
        /*0000*/ 	.byte	0x04, 0x37
        /*0002*/ 	.short	(.L_2062 - .L_2061)
.L_2061:
        /*0004*/ 	.word	0x00000082


	//----- nvinfo : EIATTR_KPARAM_INFO
	.align		4
.L_2062:
        /*0008*/ 	.byte	0x04, 0x17
        /*000a*/ 	.short	(.L_2064 - .L_2063)
.L_2063:
        /*000c*/ 	.word	0x00000000
        /*0010*/ 	.short	0x0000
        /*0012*/ 	.short	0x0000
        /*0014*/ 	.byte	0x00, 0xf0, 0xa1, 0x03


	//----- nvinfo : EIATTR_SPARSE_MMA_MASK
	.align		4
.L_2064:
        /*0018*/ 	.byte	0x03, 0x50
        /*001a*/ 	.short	0x0000


	//----- nvinfo : EIATTR_MAXREG_COUNT
	.align		4
        /*001c*/ 	.byte	0x03, 0x1b
        /*001e*/ 	.short	0x00ff


	//----- nvinfo : EIATTR_NUM_BARRIERS
	.align		4
        /*0020*/ 	.byte	0x02, 0x4c
        /*0022*/ 	.byte	0x01
	.zero		1


	//----- nvinfo : EIATTR_MERCURY_ISA_VERSION
	.align		4
        /*0024*/ 	.byte	0x03, 0x5f
        /*0026*/ 	.short	0x0101


	//----- nvinfo : EIATTR_COOP_GROUP_MASK_REGIDS
	.align		4
        /*0028*/ 	.byte	0x04, 0x29
        /*002a*/ 	.short	(.L_2066 - .L_2065)


	//   ....[0]....
.L_2065:
        /*002c*/ 	.word	0xffffffff


	//   ....[1]....
        /*0030*/ 	.word	0xffffffff


	//   ....[2]....
        /*0034*/ 	.word	0xffffffff


	//   ....[3]....
        /*0038*/ 	.word	0xffffffff


	//   ....[4]....
        /*003c*/ 	.word	0xffffffff


	//   ....[5]....
        /*0040*/ 	.word	0xffffffff


	//   ....[6]....
        /*0044*/ 	.word	0xffffffff


	//   ....[7]....
        /*0048*/ 	.word	0xffffffff


	//   ....[8]....
        /*004c*/ 	.word	0xffffffff


	//   ....[9]....
        /*0050*/ 	.word	0xffffffff


	//   ....[10]....
        /*0054*/ 	.word	0xffffffff


	//   ....[11]....
        /*0058*/ 	.word	0xffffffff


	//   ....[12]....
        /*005c*/ 	.word	0xffffffff


	//   ....[13]....
        /*0060*/ 	.word	0xffffffff


	//   ....[14]....
        /*0064*/ 	.word	0xffffffff


	//   ....[15]....
        /*0068*/ 	.word	0xffffffff


	//   ....[16]....
        /*006c*/ 	.word	0xffffffff


	//   ....[17]....
        /*0070*/ 	.word	0xffffffff


	//   ....[18]....
        /*0074*/ 	.word	0xffffffff


	//   ....[19]....
        /*0078*/ 	.word	0xffffffff


	//   ....[20]....
        /*007c*/ 	.word	0xffffffff


	//----- nvinfo : EIATTR_COOP_GROUP_INSTR_OFFSETS
	.align		4
.L_2066:
        /*0080*/ 	.byte	0x04, 0x28
        /*0082*/ 	.short	(.L_2068 - .L_2067)


	//   ....[0]....
.L_2067:
        /*0084*/ 	.word	0x00010820


	//   ....[1]....
        /*0088*/ 	.word	0x00010860


	//   ....[2]....
        /*008c*/ 	.word	0x00010880


	//   ....[3]....
        /*0090*/ 	.word	0x000108a0


	//   ....[4]....
        /*0094*/ 	.word	0x000108c0


	//   ....[5]....
        /*0098*/ 	.word	0x00010bf0


	//   ....[6]....
        /*009c*/ 	.word	0x00010c20


	//   ....[7]....
        /*00a0*/ 	.word	0x00010c40


	//   ....[8]....
        /*00a4*/ 	.word	0x00010c60


	//   ....[9]....
        /*00a8*/ 	.word	0x00010c90


	//   ....[10]....
        /*00ac*/ 	.word	0x00010e20


	//   ....[11]....
        /*00b0*/ 	.word	0x00010e60


	//   ....[12]....
        /*00b4*/ 	.word	0x00010e70


	//   ....[13]....
        /*00b8*/ 	.word	0x00010ec0


	//   ....[14]....
        /*00bc*/ 	.word	0x00010f80


	//   ....[15]....
        /*00c0*/ 	.word	0x00010fc0


	//   ....[16]....
        /*00c4*/ 	.word	0x00010fe0


	//   ....[17]....
        /*00c8*/ 	.word	0x00011080


	//   ....[18]....
        /*00cc*/ 	.word	0x000110d0


	//   ....[19]....
        /*00d0*/ 	.word	0x00011170


	//   ....[20]....
        /*00d4*/ 	.word	0x00011190


	//----- nvinfo : EIATTR_VRC_CTA_INIT_COUNT
	.align		4
.L_2068:
        /*00d8*/ 	.byte	0x02, 0x4a
	.zero		1
	.zero		1


	//----- nvinfo : EIATTR_EXIT_INSTR_OFFSETS
	.align		4
        /*00dc*/ 	.byte	0x04, 0x1c
        /*00de*/ 	.short	(.L_2070 - .L_2069)


	//   ....[0]....
.L_2069:
        /*00e0*/ 	.word	0x00000240


	//   ....[1]....
        /*00e4*/ 	.word	0x00011c20


	//----- nvinfo : EIATTR_MAX_THREADS
	.align		4
.L_2070:
        /*00e8*/ 	.byte	0x04, 0x05
        /*00ea*/ 	.short	(.L_2072 - .L_2071)
.L_2071:
        /*00ec*/ 	.word	0x00000100
        /*00f0*/ 	.word	0x00000001
        /*00f4*/ 	.word	0x00000001


	//----- nvinfo : EIATTR_CRS_STACK_SIZE
	.align		4
.L_2072:
        /*00f8*/ 	.byte	0x04, 0x1e
        /*00fa*/ 	.short	(.L_2074 - .L_2073)
.L_2073:
        /*00fc*/ 	.word	0x00000000


	//----- nvinfo : EIATTR_CBANK_PARAM_SIZE
	.align		4
.L_2074:
        /*0100*/ 	.byte	0x03, 0x19
        /*0102*/ 	.short	0x00e8


	//----- nvinfo : EIATTR_PARAM_CBANK
	.align		4
        /*0104*/ 	.byte	0x04, 0x0a
        /*0106*/ 	.short	(.L_2076 - .L_2075)
	.align		4
.L_2075:
        /*0108*/ 	.word	index@(.nv.constant0._ZN10layer_norm13ln_fwd_kernelINS_13Kernel_traitsI13__nv_bfloat16S2_fS2_fjLj6144ELj1ELj1ELj8ELj16ENS_18Kernel_traits_baseILj6144ES2_S2_fS2_fjLj256EEEEELb1ELb0ELb1ELb1EEEvNS_9FwdParamsE)
        /*010c*/ 	.short	0x0380
        /*010e*/ 	.short	0x00e8


	//----- nvinfo : EIATTR_SW_WAR
	.align		4
.L_2076:
        /*0110*/ 	.byte	0x04, 0x36
        /*0112*/ 	.short	(.L_2078 - .L_2077)
.L_2077:
        /*0114*/ 	.word	0x00000008
.L_2078:


//--------------------- .nv.info._ZN10layer_norm13ln_fwd_kernelINS_13Kernel_traitsI13__nv_bfloat16S2_fS2_fjLj6144ELj1ELj1ELj8ELj16ENS_18Kernel_traits_baseILj6144ES2_S2_fS2_fjLj256EEEEELb1ELb1ELb0ELb0EEEvNS_9FwdParamsE --------------------------
	.section	.nv.info._ZN10layer_norm13ln_fwd_kernelINS_13Kernel_traitsI13__nv_bfloat16S2_fS2_fjLj6144ELj1ELj1ELj8ELj16ENS_18Kernel_traits_baseILj6144ES2_S2_fS2_fjLj256EEEEELb1ELb1ELb0ELb0EEEvNS_9FwdParamsE,"",@"SHT_CUDA_INFO"
	.sectionflags	@""
	.align	4


	//----- nvinfo : EIATTR_CUDA_API_VERSION
	.align		4
        /*0000*/ 	.byte	0x04, 0x37
        /*0002*/ 	.short	(.L_2080 - .L_2079)
.L_2079:
        /*0004*/ 	.word	0x00000082


	//----- nvinfo : EIATTR_KPARAM_INFO
	.align		4
.L_2080:
        /*0008*/ 	.byte	0x04, 0x17
        /*000a*/ 	.short	(.L_2082 - .L_2081)
.L_2081:
        /*000c*/ 	.word	0x00000000
        /*0010*/ 	.short	0x0000
        /*0012*/ 	.short	0x0000
        /*0014*/ 	.byte	0x00, 0xf0, 0xa1, 0x03


	//----- nvinfo : EIATTR_SPARSE_MMA_MASK
	.align		4
.L_2082:
        /*0018*/ 	.byte	0x03, 0x50
        /*001a*/ 	.short	0x0000


	//----- nvinfo : EIATTR_MAXREG_COUNT
	.align		4
        /*001c*/ 	.byte	0x03, 0x1b
        /*001e*/ 	.short	0x00ff


	//----- nvinfo : EIATTR_NUM_BARRIERS
	.align		4
        /*0020*/ 	.byte	0x02, 0x4c
        /*0022*/ 	.byte	0x01
	.zero		1


	//----- nvinfo : EIATTR_MERCURY_ISA_VERSION
	.align		4
        /*0024*/ 	.byte	0x03, 0x5f
        /*0026*/ 	.short	0x0101


	//----- nvinfo : EIATTR_COOP_GROUP_MASK_REGIDS
	.align		4
        /*0028*/ 	.byte	0x04, 0x29
        /*002a*/ 	.short	(.L_2084 - .L_2083)


	//   ....[0]....
.L_2083:
        /*002c*/ 	.word	0xffffffff


	//   ....[1]....
        /*0030*/ 	.word	0xffffffff


	//   ....[2]....
        /*0034*/ 	.word	0xffffffff


	//   ....[3]....
        /*0038*/ 	.word	0xffffffff


	//   ....[4]....
        /*003c*/ 	.word	0xffffffff


	//   ....[5]....
        /*0040*/ 	.word	0xffffffff


	//   ....[6]....
        /*0044*/ 	.word	0xffffffff


	//   ....[7]....
        /*0048*/ 	.word	0xffffffff


	//   ....[8]....
        /*004c*/ 	.word	0xffffffff


	//   ....[9]....
        /*0050*/ 	.word	0xffffffff


	//   ....[10]....
        /*0054*/ 	.word	0xffffffff


	//   ....[11]....
        /*0058*/ 	.word	0xffffffff


	//   ....[12]....
        /*005c*/ 	.word	0xffffffff


	//   ....[13]....
        /*0060*/ 	.word	0xffffffff


	//   ....[14]....
        /*0064*/ 	.word	0xffffffff


	//   ....[15]....
        /*0068*/ 	.word	0xffffffff


	//   ....[16]....
        /*006c*/ 	.word	0xffffffff


	//   ....[17]....
        /*0070*/ 	.word	0xffffffff


	//   ....[18]....
        /*0074*/ 	.word	0xffffffff


	//   ....[19]....
        /*0078*/ 	.word	0xffffffff


	//   ....[20]....
        /*007c*/ 	.word	0xffffffff


	//----- nvinfo : EIATTR_COOP_GROUP_INSTR_OFFSETS
	.align		4
.L_2084:
        /*0080*/ 	.byte	0x04, 0x28
        /*0082*/ 	.short	(.L_2086 - .L_2085)


	//   ....[0]....
.L_2085:
        /*0084*/ 	.word	0x00014610


	//   ....[1]....
        /*0088*/ 	.word	0x00014630


	//   ....[2]....
        /*008c*/ 	.word	0x00014650


	//   ....[3]....
        /*0090*/ 	.word	0x00014670


	//   ....[4]....
        /*0094*/ 	.word	0x00014690


	//   ....[5]....
        /*0098*/ 	.word	0x00014a10


	//   ....[6]....
        /*009c*/ 	.word	0x00014a30


	//   ....[7]....
        /*00a0*/ 	.word	0x00014a50


	//   ....[8]....
        /*00a4*/ 	.word	0x00014a70


	//   ....[9]....
        /*00a8*/ 	.word	0x00014a90


	//   ....[10]....
        /*00ac*/ 	.word	0x00014c10


	//   ....[11]....
        /*00b0*/ 	.word	0x00014c50


	//   ....[12]....
        /*00b4*/ 	.word	0x00014c60


	//   ....[13]....
        /*00b8*/ 	.word	0x00014ca0


	//   ....[14]....
        /*00bc*/ 	.word	0x00014d80


	//   ....[15]....
        /*00c0*/ 	.word	0x00014da0


	//   ....[16]....
        /*00c4*/ 	.word	0x00014dc0


	//   ....[17]....
        /*00c8*/ 	.word	0x00014e70


	//   ....[18]....
        /*00cc*/ 	.word	0x00014ec0


	//   ....[19]....
        /*00d0*/ 	.word	0x00014f60


	//   ....[20]....
        /*00d4*/ 	.word	0x00014f90


	//----- nvinfo : EIATTR_VRC_CTA_INIT_COUNT
	.align		4
.L_2086:
        /*00d8*/ 	.byte	0x02, 0x4a
	.zero		1
	.zero		1


	//----- nvinfo : EIATTR_EXIT_INSTR_OFFSETS
	.align		4
        /*00dc*/ 	.byte	0x04, 0x1c
        /*00de*/ 	.short	(.L_2088 - .L_2087)


	//   ....[0]....
.L_2087:
        /*00e0*/ 	.word	0x00000700


	//   ....[1]....
        /*00e4*/ 	.word	0x00015a20


	//----- nvinfo : EIATTR_INDIRECT_BRANCH_TARGETS
	.align		4
.L_2088:
        /*00e8*/ 	.byte	0x04, 0x34
        /*00ea*/ 	.short	(.L_2090 - .L_2089)


	//   ....[0]....
.L_2089:
        /*00ec*/ 	.word	.L_x_20799@srel
        /*00f0*/ 	.short	0x0
        /*00f2*/ 	.short	0x0
        /*00f4*/ 	.word	0x3
        /*00f8*/ 	.word	.L_x_20800@srel
        /*00fc*/ 	.word	.L_x_20801@srel
        /*0100*/ 	.word	.L_x_20802@srel


	//----- nvinfo : EIATTR_MAX_THREADS
	.align		4
.L_2090:
        /*0104*/ 	.byte	0x04, 0x05
        /*0106*/ 	.short	(.L_2092 - .L_2091)
.L_2091:
        /*0108*/ 	.word	0x00000100
        /*010c*/ 	.word	0x00000001
        /*0110*/ 	.word	0x00000001


	//----- nvinfo : EIATTR_CRS_STACK_SIZE
	.align		4
.L_2092:
        /*0114*/ 	.byte	0x04, 0x1e
        /*0116*/ 	.short	(.L_2094 - .L_2093)
.L_2093:
        /*0118*/ 	.word	0x00000000


	//----- nvinfo : EIATTR_CBANK_PARAM_SIZE
	.align		4
.L_2094:
        /*011c*/ 	.byte	0x03, 0x19
        /*011e*/ 	.short	0x00e8


	//----- nvinfo : EIATTR_PARAM_CBANK
	.align		4
        /*0120*/ 	.byte	0x04, 0x0a
        /*0122*/ 	.short	(.L_2096 - .L_2095)
	.align		4
.L_2095:
        /*0124*/ 	.word	index@(.nv.constant0._ZN10layer_norm13ln_fwd_kernelINS_13Kernel_traitsI13__nv_bfloat16S2_fS2_fjLj6144ELj1ELj1ELj8ELj16ENS_18Kernel_traits_baseILj6144ES2_S2_fS2_fjLj256EEEEELb1ELb1ELb0ELb0EEEvNS_9FwdParamsE)
        /*0128*/ 	.short	0x0380
        /*012a*/ 	.short	0x00e8


	//----- nvinfo : EIATTR_SW_WAR
	.align		4
.L_2096:
        /*012c*/ 	.byte	0x04, 0x36
        /*012e*/ 	.short	(.L_2098 - .L_2097)
.L_2097:
        /*0130*/ 	.word	0x00000008
.L_2098:


//--------------------- .nv.info._ZN10layer_norm13ln_fwd_kernelINS_13Kernel_traitsI13__nv_bfloat16S2_fS2_fjLj6144ELj1ELj1ELj8ELj16ENS_18Kernel_traits_baseILj6144ES2_S2_fS2_fjLj256EEEEELb1ELb1ELb0ELb1EEEvNS_9FwdParamsE --------------------------
	.section	.nv.info._ZN10layer_norm13ln_fwd_kernelINS_13Kernel_traitsI13__nv_bfloat16S2_fS2_fjLj6144ELj1ELj1ELj8ELj16ENS_18Kernel_traits_baseILj6144ES2_S2_fS2_fjLj256EEEEELb1ELb1ELb0ELb1EEEvNS_9FwdParamsE,"",@"SHT_CUDA_INFO"
	.sectionflags	@""
	.align	4


	//----- nvinfo : EIATTR_CUDA_API_VERSION
	.align		4
        /*0000*/ 	.byte	0x04, 0x37
        /*0002*/ 	.short	(.L_2100 - .L_2099)
.L_2099:
        /*0004*/ 	.word	0x00000082


	//----- nvinfo : EIATTR_KPARAM_INFO
	.align		4
.L_2100:
        /*0008*/ 	.byte	0x04, 0x17
        /*000a*/ 	.short	(.L_2102 - .L_2101)
.L_2101:
        /*000c*/ 	.word	0x00000000
        /*0010*/ 	.short	0x0000
        /*0012*/ 	.short	0x0000
        /*0014*/ 	.byte	0x00, 0xf0, 0xa1, 0x03


	//----- nvinfo : EIATTR_SPARSE_MMA_MASK
	.align		4
.L_2102:
        /*0018*/ 	.byte	0x03, 0x50
        /*001a*/ 	.short	0x0000


	//----- nvinfo : EIATTR_MAXREG_COUNT
	.align		4
        /*001c*/ 	.byte	0x03, 0x1b
        /*001e*/ 	.short	0x00ff


	//----- nvinfo : EIATTR_NUM_BARRIERS
	.align		4
        /*0020*/ 	.byte	0x02, 0x4c
        /*0022*/ 	.byte	0x01
	.zero		1


	//----- nvinfo : EIATTR_ANNOTATIONS
	.align		4
        /*0024*/ 	.byte	0x04, 0x55
        /*0026*/ 	.short	(.L_2104 - .L_2103)


	//   ....[0]....
.L_2103:
        /*0028*/ 	.word	0x00000001
        /*002c*/ 	.byte	0x40, 0x03, 0x00, 0x00, 0x01, 0x00, 0x00, 0x00, 0x20, 0x1e, 0x01, 0x00


	//----- nvinfo : EIATTR_MERCURY_ISA_VERSION
	.align		4
.L_2104:
        /*0038*/ 	.byte	0x03, 0x5f
        /*003a*/ 	.short	0x0101


	//----- nvinfo : EIATTR_COOP_GROUP_MASK_REGIDS
	.align		4
        /*003c*/ 	.byte	0x04, 0x29
        /*003e*/ 	.short	(.L_2106 - .L_2105)


	//   ....[0]....
.L_2105:
        /*0040*/ 	.word	0xffffffff


	//   ....[1]....
        /*0044*/ 	.word	0xffffffff


	//   ....[2]....
        /*0048*/ 	.word	0xffffffff


	//   ....[3]....
        /*004c*/ 	.word	0xffffffff


	//   ....[4]....
        /*0050*/ 	.word	0xffffffff


	//   ....[5]....
        /*0054*/ 	.word	0xffffffff


	//   ....[6]....
        /*0058*/ 	.word	0xffffffff


	//   ....[7]....
        /*005c*/ 	.word	0xffffffff


	//   ....[8]....
        /*0060*/ 	.word	0xffffffff


	//   ....[9]....
        /*0064*/ 	.word	0xffffffff


	//   ....[10]....
        /*0068*/ 	.word	0xffffffff


	//   ....[11]....
        /*006c*/ 	.word	0xffffffff


	//   ....[12]....
        /*0070*/ 	.word	0xffffffff


	//   ....[13]....
        /*0074*/ 	.word	0xffffffff


	//   ....[14]....
        /*0078*/ 	.word	0xffffffff


	//   ....[15]....
        /*007c*/ 	.word	0xffffffff


	//   ....[16]....
        /*0080*/ 	.word	0xffffffff


	//   ....[17]....
        /*0084*/ 	.word	0xffffffff


	//   ....[18]....
        /*0088*/ 	.word	0xffffffff


	//   ....[19]....
        /*008c*/ 	.word	0xffffffff


	//   ....[20]....
        /*0090*/ 	.word	0xffffffff


	//----- nvinfo : EIATTR_COOP_GROUP_INSTR_OFFSETS
	.align		4
.L_2106:
        /*0094*/ 	.byte	0x04, 0x28
        /*0096*/ 	.short	(.L_2108 - .L_2107)


	//   ....[0]....
.L_2107:
        /*0098*/ 	.word	0x000112a0


	//   ....[1]....
        /*009c*/ 	.word	0x000112c0


	//   ....[2]....
        /*00a0*/ 	.word	0x000112e0


	//   ....[3]....
        /*00a4*/ 	.word	0x00011300


	//   ....[4]....
        /*00a8*/ 	.word	0x00011320


	//   ....[5]....
        /*00ac*/ 	.word	0x00011650


	//   ....[6]....
        /*00b0*/ 	.word	0x00011670


	//   ....[7]....
        /*00b4*/ 	.word	0x00011690


	//   ....[8]....
        /*00b8*/ 	.word	0x000116b0


	//   ....[9]....
        /*00bc*/ 	.word	0x000116e0


	//   ....[10]....
        /*00c0*/ 	.word	0x00011880


	//   ....[11]....
        /*00c4*/ 	.word	0x000118b0


	//   ....[12]....
        /*00c8*/ 	.word	0x00011920


	//   ....[13]....
        /*00cc*/ 	.word	0x00011960


	//   ....[14]....
        /*00d0*/ 	.word	0x000119c0


	//   ....[15]....
        /*00d4*/ 	.word	0x00011a70


	//   ....[16]....
        /*00d8*/ 	.word	0x00011ab0


	//   ....[17]....
        /*00dc*/ 	.word	0x00011ac0


	//   ....[18]....
        /*00e0*/ 	.word	0x00011b50


	//   ....[19]....
        /*00e4*/ 	.word	0x00011bd0


	//   ....[20]....
        /*00e8*/ 	.word	0x00011bf0


	//----- nvinfo : EIATTR_VRC_CTA_INIT_COUNT
	.align		4
.L_2108:
        /*00ec*/ 	.byte	0x02, 0x4a
	.zero		1
	.zero		1


	//----- nvinfo : EIATTR_EXIT_INSTR_OFFSETS
	.align		4
        /*00f0*/ 	.byte	0x04, 0x1c
        /*00f2*/ 	.short	(.L_2110 - .L_2109)


	//   ....[0]....
.L_2109:
        /*00f4*/ 	.word	0x00000250


	//   ....[1]....
        /*00f8*/ 	.word	0x000122c0


	//----- nvinfo : EIATTR_INDIRECT_BRANCH_TARGETS
	.align		4
.L_2110:
        /*00fc*/ 	.byte	0x04, 0x34
        /*00fe*/ 	.short	(.L_2112 - .L_2111)


	//   ....[0]....
.L_2111:
        /*0100*/ 	.word	.L_x_20803@srel
        /*0104*/ 	.short	0x0
        /*0106*/ 	.short	0x0
        /*0108*/ 	.word	0x3
        /*010c*/ 	.word	.L_x_20804@srel
        /*0110*/ 	.word	.L_x_20805@srel
        /*0114*/ 	.word	.L_x_20806@srel


	//----- nvinfo : EIATTR_MAX_THREADS
	.align		4
.L_2112:
        /*0118*/ 	.byte	0x04, 0x05
        /*011a*/ 	.short	(.L_2114 - .L_2113)
.L_2113:
        /*011c*/ 	.word	0x00000100
        /*0120*/ 	.word	0x00000001
        /*0124*/ 	.word	0x00000001


	//----- nvinfo : EIATTR_CRS_STACK_SIZE
	.align		4
.L_2114:
        /*0128*/ 	.byte	0x04, 0x1e
        /*012a*/ 	.short	(.L_2116 - .L_2115)
.L_2115:
        /*012c*/ 	.word	0x00000000


	//----- nvinfo : EIATTR_CBANK_PARAM_SIZE
	.align		4
.L_2116:
        /*0130*/ 	.byte	0x03, 0x19
        /*0132*/ 	.short	0x00e8


	//----- nvinfo : EIATTR_PARAM_CBANK
	.align		4
        /*0134*/ 	.byte	0x04, 0x0a
        /*0136*/ 	.short	(.L_2118 - .L_2117)
	.align		4
.L_2117:
        /*0138*/ 	.word	index@(.nv.constant0._ZN10layer_norm13ln_fwd_kernelINS_13Kernel_traitsI13__nv_bfloat16S2_fS2_fjLj6144ELj1ELj1ELj8ELj16ENS_18Kernel_traits_baseILj6144ES2_S2_fS2_fjLj256EEEEELb1ELb1ELb0ELb1EEEvNS_9FwdParamsE)
        /*013c*/ 	.short	0x0380
        /*013e*/ 	.short	0x00e8


	//----- nvinfo : EIATTR_SW_WAR
	.align		4
.L_2118:
        /*0140*/ 	.byte	0x04, 0x36
        /*0142*/ 	.short	(.L_2120 - .L_2119)
.L_2119:
        /*0144*/ 	.word	0x00000008
.L_2120:


//--------------------- .nv.info._ZN10layer_norm13ln_fwd_kernelINS_13Kernel_traitsI13__nv_bfloat16S2_fS2_fjLj6144ELj1ELj1ELj8ELj16ENS_18Kernel_traits_baseILj6144ES2_S2_fS2_fjLj256EEEEELb1ELb1ELb1ELb0EEEvNS_9FwdParamsE --------------------------
	.section	.nv.info._ZN10layer_norm13ln_fwd_kernelINS_13Kernel_traitsI13__nv_bfloat16S2_fS2_fjLj6144ELj1ELj1ELj8ELj16ENS_18Kernel_traits_baseILj6144ES2_S2_fS2_fjLj256EEEEELb1ELb1ELb1ELb0EEEvNS_9FwdParamsE,"",@"SHT_CUDA_INFO"
	.sectionflags	@""
	.align	4


	//----- nvinfo : EIATTR_CUDA_API_VERSION
	.align		4
        /*0000*/ 	.byte	0x04, 0x37
        /*0002*/ 	.short	(.L_2122 - .L_2121)
.L_2121:
        /*0004*/ 	.word	0x00000082


	//----- nvinfo : EIATTR_KPARAM_INFO
	.align		4
.L_2122:
        /*0008*/ 	.byte	0x04, 0x17
        /*000a*/ 	.short	(.L_2124 - .L_2123)
.L_2123:
        /*000c*/ 	.word	0x00000000
        /*0010*/ 	.short	0x0000
        /*0012*/ 	.short	0x0000
        /*0014*/ 	.byte	0x00, 0xf0, 0xa1, 0x03


	//----- nvinfo : EIATTR_SPARSE_MMA_MASK
	.align		4
.L_2124:
        /*0018*/ 	.byte	0x03, 0x50
        /*001a*/ 	.short	0x0000


	//----- nvinfo : EIATTR_MAXREG_COUNT
	.align		4
        /*001c*/ 	.byte	0x03, 0x1b
        /*001e*/ 	.short	0x00ff


	//----- nvinfo : EIATTR_NUM_BARRIERS
	.align		4
        /*0020*/ 	.byte	0x02, 0x4c
        /*0022*/ 	.byte	0x01
	.zero		1


	//----- nvinfo : EIATTR_MERCURY_ISA_VERSION
	.align		4
        /*0024*/ 	.byte	0x03, 0x5f
        /*0026*/ 	.short	0x0101


	//----- nvinfo : EIATTR_COOP_GROUP_MASK_REGIDS
	.align		4
        /*0028*/ 	.byte	0x04, 0x29
        /*002a*/ 	.short	(.L_2126 - .L_2125)


	//   ....[0]....
.L_2125:
        /*002c*/ 	.word	0xffffffff


	//   ....[1]....
        /*0030*/ 	.word	0xffffffff


	//   ....[2]....
        /*0034*/ 	.word	0xffffffff


	//   ....[3]....
        /*0038*/ 	.word	0xffffffff


	//   ....[4]....
        /*003c*/ 	.word	0xffffffff


	//   ....[5]....
        /*0040*/ 	.word	0xffffffff


	//   ....[6]....
        /*0044*/ 	.word	0xffffffff


	//   ....[7]....
        /*0048*/ 	.word	0xffffffff


	//   ....[8]....
        /*004c*/ 	.word	0xffffffff


	//   ....[9]....
        /*0050*/ 	.word	0xffffffff


	//   ....[10]....
        /*0054*/ 	.word	0xffffffff


	//   ....[11]....
        /*0058*/ 	.word	0xffffffff


	//   ....[12]....
        /*005c*/ 	.word	0xffffffff


	//   ....[13]....
        /*0060*/ 	.word	0xffffffff


	//   ....[14]....
        /*0064*/ 	.word	0xffffffff


	//   ....[15]....
        /*0068*/ 	.word	0xffffffff


	//   ....[16]....
        /*006c*/ 	.word	0xffffffff


	//   ....[17]....
        /*0070*/ 	.word	0xffffffff


	//   ....[18]....
        /*0074*/ 	.word	0xffffffff


	//   ....[19]....
        /*0078*/ 	.word	0xffffffff


	//   ....[20]....
        /*007c*/ 	.word	0xffffffff


	//----- nvinfo : EIATTR_COOP_GROUP_INSTR_OFFSETS
	.align		4
.L_2126:
        /*0080*/ 	.byte	0x04, 0x28
        /*0082*/ 	.short	(.L_2128 - .L_2127)


	//   ....[0]....
.L_2127:
        /*0084*/ 	.word	0x00015000


	//   ....[1]....
        /*0088*/ 	.word	0x00015020


	//   ....[2]....
        /*008c*/ 	.word	0x00015040


	//   ....[3]....
        /*0090*/ 	.word	0x00015060


	//   ....[4]....
        /*0094*/ 	.word	0x00015080


	//   ....[5]....
        /*0098*/ 	.word	0x00015400


	//   ....[6]....
        /*009c*/ 	.word	0x00015420


	//   ....[7]....
        /*00a0*/ 	.word	0x00015440


	//   ....[8]....
        /*00a4*/ 	.word	0x00015460


	//   ....[9]....
        /*00a8*/ 	.word	0x00015480


	//   ....[10]....
        /*00ac*/ 	.word	0x00015600


	//   ....[11]....
        /*00b0*/ 	.word	0x00015630


	//   ....[12]....
        /*00b4*/ 	.word	0x00015640


	//   ....[13]....
        /*00b8*/ 	.word	0x00015680


	//   ....[14]....
        /*00bc*/ 	.word	0x00015760


	//   ....[15]....
        /*00c0*/ 	.word	0x00015780


	//   ....[16]....
        /*00c4*/ 	.word	0x000157a0


	//   ....[17]....
        /*00c8*/ 	.word	0x00015840


	//   ....[18]....
        /*00cc*/ 	.word	0x00015890


	//   ....[19]....
        /*00d0*/ 	.word	0x00015930


	//   ....[20]....
        /*00d4*/ 	.word	0x00015960


	//----- nvinfo : EIATTR_VRC_CTA_INIT_COUNT
	.align		4
.L_2128:
        /*00d8*/ 	.byte	0x02, 0x4a
	.zero		1
	.zero		1


	//----- nvinfo : EIATTR_EXIT_INSTR_OFFSETS
	.align		4
        /*00dc*/ 	.byte	0x04, 0x1c
        /*00de*/ 	.short	(.L_2130 - .L_2129)


	//   ....[0]....
.L_2129:
        /*00e0*/ 	.word	0x000006f0


	//   ....[1]....
        /*00e4*/ 	.word	0x00016460


	//----- nvinfo : EIATTR_MAX_THREADS
	.align		4
.L_2130:
        /*00e8*/ 	.byte	0x04, 0x05
        /*00ea*/ 	.short	(.L_2132 - .L_2131)
.L_2131:
        /*00ec*/ 	.word	0x00000100
        /*00f0*/ 	.word	0x00000001
        /*00f4*/ 	.word	0x00000001


	//----- nvinfo : EIATTR_CRS_STACK_SIZE
	.align		4
.L_2132:
        /*00f8*/ 	.byte	0x04, 0x1e
        /*00fa*/ 	.short	(.L_2134 - .L_2133)
.L_2133:
        /*00fc*/ 	.word	0x00000000


	//----- nvinfo : EIATTR_CBANK_PARAM_SIZE
	.align		4
.L_2134:
        /*0100*/ 	.byte	0x03, 0x19
        /*0102*/ 	.short	0x00e8


	//----- nvinfo : EIATTR_PARAM_CBANK
	.align		4
        /*0104*/ 	.byte	0x04, 0x0a
        /*0106*/ 	.short	(.L_2136 - .L_2135)
	.align		4
.L_2135:
        /*0108*/ 	.word	index@(.nv.constant0._ZN10layer_norm13ln_fwd_kernelINS_13Kernel_traitsI13__nv_bfloat16S2_fS2_fjLj6144ELj1ELj1ELj8ELj16ENS_18Kernel_traits_baseILj6144ES2_S2_fS2_fjLj256EEEEELb1ELb1ELb1ELb0EEEvNS_9FwdParamsE)
        /*010c*/ 	.short	0x0380
        /*010e*/ 	.short	0x00e8


	//----- nvinfo : EIATTR_SW_WAR
	.align		4
.L_2136:
        /*0110*/ 	.byte	0x04, 0x36
        /*0112*/ 	.short	(.L_2138 - .L_2137)
.L_2137:
        /*0114*/ 	.word	0x00000008
.L_2138:


//--------------------- .nv.info._ZN10layer_norm13ln_fwd_kernelINS_13Kernel_traitsI13__nv_bfloat16S2_fS2_fjLj6144ELj1ELj1ELj8ELj16ENS_18Kernel_traits_baseILj6144ES2_S2_fS2_fjLj256EEEEELb1ELb1ELb1ELb1EEEvNS_9FwdParamsE --------------------------
	.section	.nv.info._ZN10layer_norm13ln_fwd_kernelINS_13Kernel_traitsI13__nv_bfloat16S2_fS2_fjLj6144ELj1ELj1ELj8ELj16ENS_18Kernel_traits_baseILj6144ES2_S2_fS2_fjLj256EEEEELb1ELb1ELb1ELb1EEEvNS_9FwdParamsE,"",@"SHT_CUDA_INFO"
	.sectionflags	@""
	.align	4


	//----- nvinfo : EIATTR_CUDA_API_VERSION
	.align		4
        /*0000*/ 	.byte	0x04, 0x37
        /*0002*/ 	.short	(.L_2140 - .L_2139)
.L_2139:
        /*0004*/ 	.word	0x00000082


	//----- nvinfo : EIATTR_KPARAM_INFO
	.align		4
.L_2140:
        /*0008*/ 	.byte	0x04, 0x17
        /*000a*/ 	.short	(.L_2142 - .L_2141)
.L_2141:
        /*000c*/ 	.word	0x00000000
        /*0010*/ 	.short	0x0000
        /*0012*/ 	.short	0x0000
        /*0014*/ 	.byte	0x00, 0xf0, 0xa1, 0x03


	//----- nvinfo : EIATTR_SPARSE_MMA_MASK
	.align		4
.L_2142:
        /*0018*/ 	.byte	0x03, 0x50
        /*001a*/ 	.short	0x0000


	//----- nvinfo : EIATTR_MAXREG_COUNT
	.align		4
        /*001c*/ 	.byte	0x03, 0x1b
        /*001e*/ 	.short	0x00ff


	//----- nvinfo : EIATTR_NUM_BARRIERS
	.align		4
        /*0020*/ 	.byte	0x02, 0x4c
        /*0022*/ 	.byte	0x01
	.zero		1


	//----- nvinfo : EIATTR_MERCURY_ISA_VERSION
	.align		4
        /*0024*/ 	.byte	0x03, 0x5f
        /*0026*/ 	.short	0x0101


	//----- nvinfo : EIATTR_COOP_GROUP_MASK_REGIDS
	.align		4
        /*0028*/ 	.byte	0x04, 0x29
        /*002a*/ 	.short	(.L_2144 - .L_2143)


	//   ....[0]....
.L_2143:
        /*002c*/ 	.word	0xffffffff


	//   ....[1]....
        /*0030*/ 	.word	0xffffffff


	//   ....[2]....
        /*0034*/ 	.word	0xffffffff


	//   ....[3]....
        /*0038*/ 	.word	0xffffffff


	//   ....[4]....
        /*003c*/ 	.word	0xffffffff


	//   ....[5]....
        /*0040*/ 	.word	0xffffffff


	//   ....[6]....
        /*0044*/ 	.word	0xffffffff


	//   ....[7]....
        /*0048*/ 	.word	0xffffffff


	//   ....[8]....
        /*004c*/ 	.word	0xffffffff


	//   ....[9]....
        /*0050*/ 	.word	0xffffffff


	//   ....[10]....
        /*0054*/ 	.word	0xffffffff


	//   ....[11]....
        /*0058*/ 	.word	0xffffffff


	//   ....[12]....
        /*005c*/ 	.word	0xffffffff


	//   ....[13]....
        /*0060*/ 	.word	0xffffffff


	//   ....[14]....
        /*0064*/ 	.word	0xffffffff


	//   ....[15]....
        /*0068*/ 	.word	0xffffffff


	//   ....[16]....
        /*006c*/ 	.word	0xffffffff


	//   ....[17]....
        /*0070*/ 	.word	0xffffffff


	//   ....[18]....
        /*0074*/ 	.word	0xffffffff


	//   ....[19]....
        /*0078*/ 	.word	0xffffffff


	//   ....[20]....
        /*007c*/ 	.word	0xffffffff


	//----- nvinfo : EIATTR_COOP_GROUP_INSTR_OFFSETS
	.align		4
.L_2144:
        /*0080*/ 	.byte	0x04, 0x28
        /*0082*/ 	.short	(.L_2146 - .L_2145)


	//   ....[0]....
.L_2145:
        /*0084*/ 	.word	0x00013b20


	//   ....[1]....
        /*0088*/ 	.word	0x00013b60


	//   ....[2]....
        /*008c*/ 	.word	0x00013b80


	//   ....[3]....
        /*0090*/ 	.word	0x00013ba0


	//   ....[4]....
        /*0094*/ 	.word	0x00013bc0


	//   ....[5]....
        /*0098*/ 	.word	0x00013f20


	//   ....[6]....
        /*009c*/ 	.word	0x00013f40


	//   ....[7]....
        /*00a0*/ 	.word	0x00013f60


	//   ....[8]....
        /*00a4*/ 	.word	0x00013f80


	//   ....[9]....
        /*00a8*/ 	.word	0x00013fa0


	//   ....[10]....
        /*00ac*/ 	.word	0x00014120


	//   ....[11]....
        /*00b0*/ 	.word	0x00014150


	//   ....[12]....
        /*00b4*/ 	.word	0x00014160


	//   ....[13]....
        /*00b8*/ 	.word	0x000141a0


	//   ....[14]....
        /*00bc*/ 	.word	0x00014280


	//   ....[15]....
        /*00c0*/ 	.word	0x000142a0


	//   ....[16]....
        /*00c4*/ 	.word	0x000142c0


	//   ....[17]....
        /*00c8*/ 	.word	0x00014360


	//   ....[18]....
        /*00cc*/ 	.word	0x000143b0


	//   ....[19]....
        /*00d0*/ 	.word	0x00014450


	//   ....[20]....
        /*00d4*/ 	.word	0x00014480


	//----- nvinfo : EIATTR_VRC_CTA_INIT_COUNT
	.align		4
.L_2146:
        /*00d8*/ 	.byte	0x02, 0x4a
	.zero		1
	.zero		1


	//----- nvinfo : EIATTR_EXIT_INSTR_OFFSETS
	.align		4
        /*00dc*/ 	.byte	0x04, 0x1c
        /*00de*/ 	.short	(.L_2148 - .L_2147)


	//   ....[0]....
.L_2147:
        /*00e0*/ 	.word	0x00000250


	//   ....[1]....
        /*00e4*/ 	.word	0x00014ed0


	//----- nvinfo : EIATTR_MAX_THREADS
	.align		4
.L_2148:
        /*00e8*/ 	.byte	0x04, 0x05
        /*00ea*/ 	.short	(.L_2150 - .L_2149)
.L_2149:
        /*00ec*/ 	.word	0x00000100
        /*00f0*/ 	.word	0x00000001
        /*00f4*/ 	.word	0x00000001


	//----- nvinfo : EIATTR_CRS_STACK_SIZE
	.align		4
.L_2150:
        /*00f8*/ 	.byte	0x04, 0x1e
        /*00fa*/ 	.short	(.L_2152 - .L_2151)
.L_2151:
        /*00fc*/ 	.word	0x00000000


	//----- nvinfo : EIATTR_CBANK_PARAM_SIZE
	.align		4
.L_2152:
        /*0100*/ 	.byte	0x03, 0x19
        /*0102*/ 	.short	0x00e8


	//----- nvinfo : EIATTR_PARAM_CBANK
	.align		4
        /*0104*/ 	.byte	0x04, 0x0a
        /*0106*/ 	.short	(.L_2154 - .L_2153)
	.align		4
.L_2153:
        /*0108*/ 	.word	index@(.nv.constant0._ZN10layer_norm13ln_fwd_kernelINS_13Kernel_traitsI13__nv_bfloat16S2_fS2_fjLj6144ELj1ELj1ELj8ELj16ENS_18Kernel_traits_baseILj6144ES2_S2_fS2_fjLj256EEEEELb1ELb1ELb1ELb1EEEvNS_9FwdParamsE)
        /*010c*/ 	.short	0x0380
        /*010e*/ 	.short	0x00e8


	//----- nvinfo : EIATTR_SW_WAR
	.align		4
.L_2154:
        /*0110*/ 	.byte	0x04, 0x36
        /*0112*/ 	.short	(.L_2156 - .L_2155)
.L_2155:
        /*0114*/ 	.word	0x00000008
.L_2156:


//--------------------- .nv.info._ZN10layer_norm13ln_fwd_kernelINS_13Kernel_traitsIf13__nv_bfloat16fS2_fjLj6144ELj1ELj1ELj8ELj16ENS_18Kernel_traits_baseILj6144EfS2_fS2_fjLj256EEEEELb0ELb0ELb0ELb0EEEvNS_9FwdParamsE --------------------------
	.section	.nv.info._ZN10layer_norm13ln_fwd_kernelINS_13Kernel_traitsIf13__nv_bfloat16fS2_fjLj6144ELj1ELj1ELj8ELj16ENS_18Kernel_traits_baseILj6144EfS2_fS2_fjLj256EEEEELb0ELb0ELb0ELb0EEEvNS_9FwdParamsE,"",@"SHT_CUDA_INFO"
	.sectionflags	@""
	.align	4


	//----- nvinfo : EIATTR_CUDA_API_VERSION
	.align		4
        /*0000*/ 	.byte	0x04, 0x37
        /*0002*/ 	.short	(.L_2158 - .L_2157)
.L_2157:
        /*0004*/ 	.word	0x00000082


	//----- nvinfo : EIATTR_KPARAM_INFO
	.align		4
.L_2158:
        /*0008*/ 	.byte	0x04, 0x17
        /*000a*/ 	.short	(.L_2160 - .L_2159)
.L_2159:
        /*000c*/ 	.word	0x00000000
        /*0010*/ 	.short	0x0000
        /*0012*/ 	.short	0x0000
        /*0014*/ 	.byte	0x00, 0xf0, 0xa1, 0x03


	//----- nvinfo : EIATTR_SPARSE_MMA_MASK
	.align		4
.L_2160:
        /*0018*/ 	.byte	0x03, 0x50
        /*001a*/ 	.short	0x0000


	//----- nvinfo : EIATTR_MAXREG_COUNT
	.align		4
        /*001c*/ 	.byte	0x03, 0x1b
        /*001e*/ 	.short	0x00ff


	//----- nvinfo : EIATTR_NUM_BARRIERS
	.align		4
        /*0020*/ 	.byte	0x02, 0x4c
        /*0022*/ 	.byte	0x01
	.zero		1


	//----- nvinfo : EIATTR_MERCURY_ISA_VERSION
	.align		4
        /*0024*/ 	.byte	0x03, 0x5f
        /*0026*/ 	.short	0x0101


	//----- nvinfo : EIATTR_COOP_GROUP_MASK_REGIDS
	.align		4
        /*0028*/ 	.byte	0x04, 0x29
        /*002a*/ 	.short	(.L_2162 - .L_2161)


	//   ....[0]....
.L_2161:
        /*002c*/ 	.word	0xffffffff


	//   ....[1]....
        /*0030*/ 	.word	0xffffffff


	//   ....[2]....
        /*0034*/ 	.word	0xffffffff


	//   ....[3]....
        /*0038*/ 	.word	0xffffffff


	//   ....[4]....
        /*003c*/ 	.word	0xffffffff


	//   ....[5]....
        /*0040*/ 	.word	0xffffffff


	//   ....[6]....
        /*0044*/ 	.word	0xffffffff


	//   ....[7]....
        /*0048*/ 	.word	0xffffffff


	//   ....[8]....
        /*004c*/ 	.word	0xffffffff


	//   ....[9]....
        /*0050*/ 	.word	0xffffffff


	//   ....[10]....
        /*0054*/ 	.word	0xffffffff


	//   ....[11]....
        /*0058*/ 	.word	0xffffffff


	//   ....[12]....
        /*005c*/ 	.word	0xffffffff


	//   ....[13]....
        /*0060*/ 	.word	0xffffffff


	//   ....[14]....
        /*0064*/ 	.word	0xffffffff


	//   ....[15]....
        /*0068*/ 	.word	0xffffffff


	//   ....[16]....
        /*006c*/ 	.word	0xffffffff


	//   ....[17]....
        /*0070*/ 	.word	0xffffffff


	//   ....[18]....
        /*0074*/ 	.word	0xffffffff


	//   ....[19]....
        /*0078*/ 	.word	0xffffffff


	//   ....[20]....
        /*007c*/ 	.word	0xffffffff


	//----- nvinfo : EIATTR_COOP_GROUP_INSTR_OFFSETS
	.align		4
.L_2162:
        /*0080*/ 	.byte	0x04, 0x28
        /*0082*/ 	.short	(.L_2164 - .L_2163)


	//   ....[0]....
.L_2163:
        /*0084*/ 	.word	0x00001410


	//   ....[1]....
        /*0088*/ 	.word	0x00001430


	//   ....[2]....
        /*008c*/ 	.word	0x00001450


	//   ....[3]....
        /*0090*/ 	.word	0x00001470


	//   ....[4]....
        /*0094*/ 	.word	0x00001490


	//   ....[5]....
        /*0098*/ 	.word	0x00001800


	//   ....[6]....
        /*009c*/ 	.word	0x00001820


	//   ....[7]....
        /*00a0*/ 	.word	0x00001840


	//   ....[8]....
        /*00a4*/ 	.word	0x00001860


	//   ....[9]....
        /*00a8*/ 	.word	0x00001880


	//   ....[10]....
        /*00ac*/ 	.word	0x00001a00


	//   ....[11]....
        /*00b0*/ 	.word	0x00001a40


	//   ....[12]....
        /*00b4*/ 	.word	0x00001aa0


	//   ....[13]....
        /*00b8*/ 	.word	0x00001ae0


	//   ....[14]....
        /*00bc*/ 	.word	0x00001b30


	//   ....[15]....
        /*00c0*/ 	.word	0x00001b90


	//   ....[16]....
        /*00c4*/ 	.word	0x00001bf0


	//   ....[17]....
        /*00c8*/ 	.word	0x00001c30


	//   ....[18]....
        /*00cc*/ 	.word	0x00001c60


	//   ....[19]....
        /*00d0*/ 	.word	0x00001d60


	//   ....[20]....
        /*00d4*/ 	.word	0x00001d70


	//----- nvinfo : EIATTR_VRC_CTA_INIT_COUNT
	.align		4
.L_2164:
        /*00d8*/ 	.byte	0x02, 0x4a
	.zero		1
	.zero		1


	//----- nvinfo : EIATTR_EXIT_INSTR_OFFSETS
	.align		4
        /*00dc*/ 	.byte	0x04, 0x1c
        /*00de*/ 	.short	(.L_2166 - .L_2165)


	//   ....[0]....
.L_2165:
        /*00e0*/ 	.word	0x00000510


	//   ....[1]....
        /*00e4*/ 	.word	0x000024f0


	//----- nvinfo : EIATTR_MAX_THREADS
	.align		4
.L_2166:
        /*00e8*/ 	.byte	0x04, 0x05
        /*00ea*/ 	.short	(.L_2168 - .L_2167)
.L_2167:
        /*00ec*/ 	.word	0x00000100
        /*00f0*/ 	.word	0x00000001
        /*00f4*/ 	.word	0x00000001


	//----- nvinfo : EIATTR_CRS_STACK_SIZE
	.align		4
.L_2168:
        /*00f8*/ 	.byte	0x04, 0x1e
        /*00fa*/ 	.short	(.L_2170 - .L_2169)
.L_2169:
        /*00fc*/ 	.word	0x00000000


	//----- nvinfo : EIATTR_CBANK_PARAM_SIZE
	.align		4
.L_2170:
        /*0100*/ 	.byte	0x03, 0x19
        /*0102*/ 	.short	0x00e8


	//----- nvinfo : EIATTR_PARAM_CBANK
	.align		4
        /*0104*/ 	.byte	0x04, 0x0a
        /*0106*/ 	.short	(.L_2172 - .L_2171)
	.align		4
.L_2171:
        /*0108*/ 	.word	index@(.nv.constant0._ZN10layer_norm13ln_fwd_kernelINS_13Kernel_traitsIf13__nv_bfloat16fS2_fjLj6144ELj1ELj1ELj8ELj16ENS_18Kernel_traits_baseILj6144EfS2_fS2_fjLj256EEEEELb0ELb0ELb0ELb0EEEvNS_9FwdParamsE)
        /*010c*/ 	.short	0x0380
        /*010e*/ 	.short	0x00e8


	//----- nvinfo : EIATTR_SW_WAR
	.align		4
.L_2172:
        /*0110*/ 	.byte	0x04, 0x36
        /*0112*/ 	.short	(.L_2174 - .L_2173)
.L_2173:
        /*0114*/ 	.word	0x00000008
.L_2174:


//--------------------- .nv.info._ZN10layer_norm13ln_fwd_kernelINS_13Kernel_traitsIf13__nv_bfloat16fS2_fjLj6144ELj1ELj1ELj8ELj16ENS_18Kernel_traits_baseILj6144EfS2_fS2_fjLj256EEEEELb0ELb0ELb0ELb1EEEvNS_9FwdParamsE --------------------------
	.section	.nv.info._ZN10layer_norm13ln_fwd_kernelINS_13Kernel_traitsIf13__nv_bfloat16fS2_fjLj6144ELj1ELj1ELj8ELj16ENS_18Kernel_traits_baseILj6144EfS2_fS2_fjLj256EEEEELb0ELb0ELb0ELb1EEEvNS_9FwdParamsE,"",@"SHT_CUDA_INFO"
	.sectionflags	@""
	.align	4


	//----- nvinfo : EIATTR_CUDA_API_VERSION
	.align		4
        /*0000*/ 	.byte	0x04, 0x37
        /*0002*/ 	.short	(.L_2176 - .L_2175)
.L_2175:
        /*0004*/ 	.word	0x00000082


	//----- nvinfo : EIATTR_KPARAM_INFO
	.align		4
.L_2176:
        /*0008*/ 	.byte	0x04, 0x17
        /*000a*/ 	.short	(.L_2178 - .L_2177)
.L_2177:
        /*000c*/ 	.word	0x00000000
        /*0010*/ 	.short	0x0000
        /*0012*/ 	.short	0x0000
        /*0014*/ 	.byte	0x00, 0xf0, 0xa1, 0x03


	//----- nvinfo : EIATTR_SPARSE_MMA_MASK
	.align		4
.L_2178:
        /*0018*/ 	.byte	0x03, 0x50
        /*001a*/ 	.short	0x0000


	//----- nvinfo : EIATTR_MAXREG_COUNT
	.align		4
        /*001c*/ 	.byte	0x03, 0x1b
        /*001e*/ 	.short	0x00ff


	//----- nvinfo : EIATTR_NUM_BARRIERS
	.align		4
        /*0020*/ 	.byte	0x02, 0x4c
        /*0022*/ 	.byte	0x01
	.zero		1


	//----- nvinfo : EIATTR_MERCURY_ISA_VERSION
	.align		4
        /*0024*/ 	.byte	0x03, 0x5f
        /*0026*/ 	.short	0x0101


	//----- nvinfo : EIATTR_COOP_GROUP_MASK_REGIDS
	.align		4
        /*0028*/ 	.byte	0x04, 0x29
        /*002a*/ 	.short	(.L_2180 - .L_2179)


	//   ....[0]....
.L_2179:
        /*002c*/ 	.word	0xffffffff


	//   ....[1]....
        /*0030*/ 	.word	0xffffffff


	//   ....[2]....
        /*0034*/ 	.word	0xffffffff


	//   ....[3]....
        /*0038*/ 	.word	0xffffffff


	//   ....[4]....
        /*003c*/ 	.word	0xffffffff


	//   ....[5]....
        /*0040*/ 	.word	0xffffffff


	//   ....[6]....
        /*0044*/ 	.word	0xffffffff


	//   ....[7]....
        /*0048*/ 	.word	0xffffffff


	//   ....[8]....
        /*004c*/ 	.word	0xffffffff


	//   ....[9]....
        /*0050*/ 	.word	0xffffffff


	//   ....[10]....
        /*0054*/ 	.word	0xffffffff


	//   ....[11]....
        /*0058*/ 	.word	0xffffffff


	//   ....[12]....
        /*005c*/ 	.word	0xffffffff


	//   ....[13]....
        /*0060*/ 	.word	0xffffffff


	//   ....[14]....
        /*0064*/ 	.word	0xffffffff


	//   ....[15]....
        /*0068*/ 	.word	0xffffffff


	//   ....[16]....
        /*006c*/ 	.word	0xffffffff


	//   ....[17]....
        /*0070*/ 	.word	0xffffffff


	//   ....[18]....
        /*0074*/ 	.word	0xffffffff


	//   ....[19]....
        /*0078*/ 	.word	0xffffffff


	//   ....[20]....
        /*007c*/ 	.word	0xffffffff


	//----- nvinfo : EIATTR_COOP_GROUP_INSTR_OFFSETS
	.align		4
.L_2180:
        /*0080*/ 	.byte	0x04, 0x28
        /*0082*/ 	.short	(.L_2182 - .L_2181)


	//   ....[0]....
.L_2181:
        /*0084*/ 	.word	0x00000fa0


	//   ....[1]....
        /*0088*/ 	.word	0x00000fc0


	//   ....[2]....
        /*008c*/ 	.word	0x00000fe0


	//   ....[3]....
        /*0090*/ 	.word	0x00001000


	//   ....[4]....
        /*0094*/ 	.word	0x00001020


	//   ....[5]....
        /*0098*/ 	.word	0x00001350


	//   ....[6]....
        /*009c*/ 	.word	0x00001370


	//   ....[7]....
        /*00a0*/ 	.word	0x000013a0


	//   ....[8]....
        /*00a4*/ 	.word	0x000013d0


	//   ....[9]....
        /*00a8*/ 	.word	0x000013f0


	//   ....[10]....
        /*00ac*/ 	.word	0x000015a0


	//   ....[11]....
        /*00b0*/ 	.word	0x000015d0


	//   ....[12]....
        /*00b4*/ 	.word	0x000015e0


	//   ....[13]....
        /*00b8*/ 	.word	0x00001620


	//   ....[14]....
        /*00bc*/ 	.word	0x000016f0


	//   ....[15]....
        /*00c0*/ 	.word	0x00001720


	//   ....[16]....
        /*00c4*/ 	.word	0x00001740


	//   ....[17]....
        /*00c8*/ 	.word	0x000017e0


	//   ....[18]....
        /*00cc*/ 	.word	0x00001830


	//   ....[19]....
        /*00d0*/ 	.word	0x000018d0


	//   ....[20]....
        /*00d4*/ 	.word	0x000018f0


	//----- nvinfo : EIATTR_VRC_CTA_INIT_COUNT
	.align		4
.L_2182:
        /*00d8*/ 	.byte	0x02, 0x4a
	.zero		1
	.zero		1


	//----- nvinfo : EIATTR_EXIT_INSTR_OFFSETS
	.align		4
        /*00dc*/ 	.byte	0x04, 0x1c
        /*00de*/ 	.short	(.L_2184 - .L_2183)


	//   ....[0]....
.L_2183:
        /*00e0*/ 	.word	0x00000300


	//   ....[1]....
        /*00e4*/ 	.word	0x00001fc0


	//----- nvinfo : EIATTR_MAX_THREADS
	.align		4
.L_2184:
        /*00e8*/ 	.byte	0x04, 0x05
        /*00ea*/ 	.short	(.L_2186 - .L_2185)
.L_2185:
        /*00ec*/ 	.word	0x00000100
        /*00f0*/ 	.word	0x00000001
        /*00f4*/ 	.word	0x00000001


	//----- nvinfo : EIATTR_CRS_STACK_SIZE
	.align		4
.L_2186:
        /*00f8*/ 	.byte	0x04, 0x1e
        /*00fa*/ 	.short	(.L_2188 - .L_2187)
.L_2187:
        /*00fc*/ 	.word	0x00000000


	//----- nvinfo : EIATTR_CBANK_PARAM_SIZE
	.align		4
.L_2188:
        /*0100*/ 	.byte	0x03, 0x19
        /*0102*/ 	.short	0x00e8


	//----- nvinfo : EIATTR_PARAM_CBANK
	.align		4
        /*0104*/ 	.byte	0x04, 0x0a
        /*0106*/ 	.short	(.L_2190 - .L_2189)
	.align		4
.L_2189:
        /*0108*/ 	.word	index@(.nv.constant0._ZN10layer_norm13ln_fwd_kernelINS_13Kernel_traitsIf13__nv_bfloat16fS2_fjLj6144ELj1ELj1ELj8ELj16ENS_18Kernel_traits_baseILj6144EfS2_fS2_fjLj256EEEEELb0ELb0ELb0ELb1EEEvNS_9FwdParamsE)
        /*010c*/ 	.short	0x0380
        /*010e*/ 	.short	0x00e8


	//----- nvinfo : EIATTR_SW_WAR
	.align		4
.L_2190:
        /*0110*/ 	.byte	0x04, 0x36
        /*0112*/ 	.short	(.L_2192 - .L_2191)
.L_2191:
        /*0114*/ 	.word	0x00000008
.L_2192:


//--------------------- .nv.info._ZN10layer_norm13ln_fwd_kernelINS_13Kernel_traitsIf13__nv_bfloat16fS2_fjLj6144ELj1ELj1ELj8ELj16ENS_18Kernel_traits_baseILj6144EfS2_fS2_fjLj256EEEEELb0ELb0ELb1ELb0EEEvNS_9FwdParamsE --------------------------
	.section	.nv.info._ZN10layer_norm13ln_fwd_kernelINS_13Kernel_traitsIf13__nv_bfloat16fS2_fjLj6144ELj1ELj1ELj8ELj16ENS_18Kernel_traits_baseILj6144EfS2_fS2_fjLj256EEEEELb0ELb0ELb1ELb0EEEvNS_9FwdParamsE,"",@"SHT_CUDA_INFO"
	.sectionflags	@""
	.align	4


	//----- nvinfo : EIATTR_CUDA_API_VERSION
	.align		4
        /*0000*/ 	.byte	0x04, 0x37
        /*0002*/ 	.short	(.L_2194 - .L_2193)
.L_2193:
        /*0004*/ 	.word	0x00000082


	//----- nvinfo : EIATTR_KPARAM_INFO
	.align		4
.L_2194:
        /*0008*/ 	.byte	0x04, 0x17
        /*000a*/ 	.short	(.L_2196 - .L_2195)
.L_2195:
        /*000c*/ 	.word	0x00000000
        /*0010*/ 	.short	0x0000
        /*0012*/ 	.short	0x0000
        /*0014*/ 	.byte	0x00, 0xf0, 0xa1, 0x03


	//----- nvinfo : EIATTR_SPARSE_MMA_MASK
	.align		4
.L_2196:
        /*0018*/ 	.byte	0x03, 0x50
        /*001a*/ 	.short	0x0000


	//----- nvinfo : EIATTR_MAXREG_COUNT
	.align		4
        /*001c*/ 	.byte	0x03, 0x1b
        /*001e*/ 	.short	0x00ff


	//----- nvinfo : EIATTR_NUM_BARRIERS
	.align		4
        /*0020*/ 	.byte	0x02, 0x4c
        /*0022*/ 	.byte	0x01
	.zero		1


	//----- nvinfo : EIATTR_MERCURY_ISA_VERSION
	.align		4
        /*0024*/ 	.byte	0x03, 0x5f
        /*0026*/ 	.short	0x0101


	//----- nvinfo : EIATTR_COOP_GROUP_MASK_REGIDS
	.align		4
        /*0028*/ 	.byte	0x04, 0x29
        /*002a*/ 	.short	(.L_2198 - .L_2197)


	//   ....[0]....
.L_2197:
        /*002c*/ 	.word	0xffffffff


	//   ....[1]....
        /*0030*/ 	.word	0xffffffff


	//   ....[2]....
        /*0034*/ 	.word	0xffffffff


	//   ....[3]....
        /*0038*/ 	.word	0xffffffff


	//   ....[4]....
        /*003c*/ 	.word	0xffffffff


	//   ....[5]....
        /*0040*/ 	.word	0xffffffff


	//   ....[6]....
        /*0044*/ 	.word	0xffffffff


	//   ....[7]....
        /*0048*/ 	.word	0xffffffff


	//   ....[8]....
        /*004c*/ 	.word	0xffffffff


	//   ....[9]....
        /*0050*/ 	.word	0xffffffff


	//   ....[10]....
        /*0054*/ 	.word	0xffffffff


	//   ....[11]....
        /*0058*/ 	.word	0xffffffff


	//   ....[12]....
        /*005c*/ 	.word	0xffffffff


	//   ....[13]....
        /*0060*/ 	.word	0xffffffff


	//   ....[14]....
        /*0064*/ 	.word	0xffffffff


	//   ....[15]....
        /*0068*/ 	.word	0xffffffff


	//   ....[16]....
        /*006c*/ 	.word	0xffffffff


	//   ....[17]....
        /*0070*/ 	.word	0xffffffff


	//   ....[18]....
        /*0074*/ 	.word	0xffffffff


	//   ....[19]....
        /*0078*/ 	.word	0xffffffff


	//   ....[20]....
        /*007c*/ 	.word	0xffffffff


	//----- nvinfo : EIATTR_COOP_GROUP_INSTR_OFFSETS
	.align		4
.L_2198:
        /*0080*/ 	.byte	0x04, 0x28
        /*0082*/ 	.short	(.L_2200 - .L_2199)


	//   ....[0]....
.L_2199:
        /*0084*/ 	.word	0x00001920


	//   ....[1]....
        /*0088*/ 	.word	0x00001940


	//   ....[2]....
        /*008c*/ 	.word	0x00001960


	//   ....[3]....
        /*0090*/ 	.word	0x00001980


	//   ....[4]....
        /*0094*/ 	.word	0x000019a0


	//   ....[5]....
        /*0098*/ 	.word	0x00001d10


	//   ....[6]....
        /*009c*/ 	.word	0x00001d30


	//   ....[7]....
        /*00a0*/ 	.word	0x00001d50


	//   ....[8]....
        /*00a4*/ 	.word	0x00001d70


	//   ....[9]....
        /*00a8*/ 	.word	0x00001d90


	//   ....[10]....
        /*00ac*/ 	.word	0x00001f20


	//   ....[11]....
        /*00b0*/ 	.word	0x00001f50


	//   ....[12]....
        /*00b4*/ 	.word	0x00002010


	//   ....[13]....
        /*00b8*/ 	.word	0x00002050


	//   ....[14]....
        /*00bc*/ 	.word	0x00002060


	//   ....[15]....
        /*00c0*/ 	.word	0x000020c0


	//   ....[16]....
        /*00c4*/ 	.word	0x00002110


	//   ....[17]....
        /*00c8*/ 	.word	0x000021a0


	//   ....[18]....
        /*00cc*/ 	.word	0x00002210


	//   ....[19]....
        /*00d0*/ 	.word	0x00002230


	//   ....[20]....
        /*00d4*/ 	.word	0x00002280


	//----- nvinfo : EIATTR_VRC_CTA_INIT_COUNT
	.align		4
.L_2200:
        /*00d8*/ 	.byte	0x02, 0x4a
	.zero		1
	.zero		1


	//----- nvinfo : EIATTR_EXIT_INSTR_OFFSETS
	.align		4
        /*00dc*/ 	.byte	0x04, 0x1c
        /*00de*/ 	.short	(.L_2202 - .L_2201)


	//   ....[0]....
.L_2201:
        /*00e0*/ 	.word	0x00000510


	//   ....[1]....
        /*00e4*/ 	.word	0x00002a80


	//----- nvinfo : EIATTR_MAX_THREADS
	.align		4
.L_2202:
        /*00e8*/ 	.byte	0x04, 0x05
        /*00ea*/ 	.short	(.L_2204 - .L_2203)
.L_2203:
        /*00ec*/ 	.word	0x00000100
        /*00f0*/ 	.word	0x00000001
        /*00f4*/ 	.word	0x00000001


	//----- nvinfo : EIATTR_CRS_STACK_SIZE
	.align		4
.L_2204:
        /*00f8*/ 	.byte	0x04, 0x1e
        /*00fa*/ 	.short	(.L_2206 - .L_2205)
.L_2205:
        /*00fc*/ 	.word	0x00000000


	//----- nvinfo : EIATTR_CBANK_PARAM_SIZE
	.align		4
.L_2206:
        /*0100*/ 	.byte	0x03, 0x19
        /*0102*/ 	.short	0x00e8


	//----- nvinfo : EIATTR_PARAM_CBANK
	.align		4
        /*0104*/ 	.byte	0x04, 0x0a
        /*0106*/ 	.short	(.L_2208 - .L_2207)
	.align		4
.L_2207:
        /*0108*/ 	.word	index@(.nv.constant0._ZN10layer_norm13ln_fwd_kernelINS_13Kernel_traitsIf13__nv_bfloat16fS2_fjLj6144ELj1ELj1ELj8ELj16ENS_18Kernel_traits_baseILj6144EfS2_fS2_fjLj256EEEEELb0ELb0ELb1ELb0EEEvNS_9FwdParamsE)
        /*010c*/ 	.short	0x0380
        /*010e*/ 	.short	0x00e8


	//----- nvinfo : EIATTR_SW_WAR
	.align		4
.L_2208:
        /*0110*/ 	.byte	0x04, 0x36
        /*0112*/ 	.short	(.L_2210 - .L_2209)
.L_2209:
        /*0114*/ 	.word	0x00000008
.L_2210:


//--------------------- .nv.info._ZN10layer_norm13ln_fwd_kernelINS_13Kernel_traitsIf13__nv_bfloat16fS2_fjLj6144ELj1ELj1ELj8ELj16ENS_18Kernel_traits_baseILj6144EfS2_fS2_fjLj256EEEEELb0ELb0ELb1ELb1EEEvNS_9FwdParamsE --------------------------
	.section	.nv.info._ZN10layer_norm13ln_fwd_kernelINS_13Kernel_traitsIf13__nv_bfloat16fS2_fjLj6144ELj1ELj1ELj8ELj16ENS_18Kernel_traits_baseILj6144EfS2_fS2_fjLj256EEEEELb0ELb0ELb1ELb1EEEvNS_9FwdParamsE,"",@"SHT_CUDA_INFO"
	.sectionflags	@""
	.align	4


	//----- nvinfo : EIATTR_CUDA_API_VERSION
	.align		4
        /*0000*/ 	.byte	0x04, 0x37
        /*0002*/ 	.short	(.L_2212 - .L_2211)
.L_2211:
        /*0004*/ 	.word	0x00000082


	//----- nvinfo : EIATTR_KPARAM_INFO
	.align		4
.L_2212:
        /*0008*/ 	.byte	0x04, 0x17
        /*000a*/ 	.short	(.L_2214 - .L_2213)
.L_2213:
        /*000c*/ 	.word	0x00000000
        /*0010*/ 	.short	0x0000
        /*0012*/ 	.short	0x0000
        /*0014*/ 	.byte	0x00, 0xf0, 0xa1, 0x03


	//----- nvinfo : EIATTR_SPARSE_MMA_MASK
	.align		4
.L_2214:
        /*0018*/ 	.byte	0x03, 0x50
        /*001a*/ 	.short	0x0000


	//----- nvinfo : EIATTR_MAXREG_COUNT
	.align		4
        /*001c*/ 	.byte	0x03, 0x1b
        /*001e*/ 	.short	0x00ff


	//----- nvinfo : EIATTR_NUM_BARRIERS
	.align		4
        /*0020*/ 	.byte	0x02, 0x4c
        /*0022*/ 	.byte	0x01
	.zero		1


	//----- nvinfo : EIATTR_MERCURY_ISA_VERSION
	.align		4
        /*0024*/ 	.byte	0x03, 0x5f
        /*0026*/ 	.short	0x0101


	//----- nvinfo : EIATTR_COOP_GROUP_MASK_REGIDS
	.align		4
        /*0028*/ 	.byte	0x04, 0x29
        /*002a*/ 	.short	(.L_2216 - .L_2215)


	//   ....[0]....
.L_2215:
        /*002c*/ 	.word	0xffffffff


	//   ....[1]....
        /*0030*/ 	.word	0xffffffff


	//   ....[2]....
        /*0034*/ 	.word	0xffffffff


	//   ....[3]....
        /*0038*/ 	.word	0xffffffff


	//   ....[4]....
        /*003c*/ 	.word	0xffffffff


	//   ....[5]....
        /*0040*/ 	.word	0xffffffff


	//   ....[6]....
        /*0044*/ 	.word	0xffffffff


	//   ....[7]....
        /*0048*/ 	.word	0xffffffff


	//   ....[8]....
        /*004c*/ 	.word	0xffffffff


	//   ....[9]....
        /*0050*/ 	.word	0xffffffff


	//   ....[10]....
        /*0054*/ 	.word	0xffffffff


	//   ....[11]....
        /*0058*/ 	.word	0xffffffff


	//   ....[12]....
        /*005c*/ 	.word	0xffffffff


	//   ....[13]....
        /*0060*/ 	.word	0xffffffff


	//   ....[14]....
        /*0064*/ 	.word	0xffffffff


	//   ....[15]....
        /*0068*/ 	.word	0xffffffff


	//   ....[16]....
        /*006c*/ 	.word	0xffffffff


	//   ....[17]....
        /*0070*/ 	.word	0xffffffff


	//   ....[18]....
        /*0074*/ 	.word	0xffffffff


	//   ....[19]....
        /*0078*/ 	.word	0xffffffff


	//   ....[20]....
        /*007c*/ 	.word	0xffffffff


	//----- nvinfo : EIATTR_COOP_GROUP_INSTR_OFFSETS
	.align		4
.L_2216:
        /*0080*/ 	.byte	0x04, 0x28
        /*0082*/ 	.short	(.L_2218 - .L_2217)


	//   ....[0]....
.L_2217:
        /*0084*/ 	.word	0x000014b0


	//   ....[1]....
        /*0088*/ 	.word	0x000014d0


	//   ....[2]....
        /*008c*/ 	.word	0x000014f0


	//   ....[3]....
        /*0090*/ 	.word	0x00001510


	//   ....[4]....
        /*0094*/ 	.word	0x00001530


	//   ....[5]....
        /*0098*/ 	.word	0x00001860


	//   ....[6]....
        /*009c*/ 	.word	0x00001880


	//   ....[7]....
        /*00a0*/ 	.word	0x000018a0


	//   ....[8]....
        /*00a4*/ 	.word	0x000018d0


	//   ....[9]....
        /*00a8*/ 	.word	0x00001900


	//   ....[10]....
        /*00ac*/ 	.word	0x00001ab0


	//   ....[11]....
        /*00b0*/ 	.word	0x00001ae0


	//   ....[12]....
        /*00b4*/ 	.word	0x00001b80


	//   ....[13]....
        /*00b8*/ 	.word	0x00001bc0


	//   ....[14]....
        /*00bc*/ 	.word	0x00001bd0


	//   ....[15]....
        /*00c0*/ 	.word	0x00001c40


	//   ....[16]....
        /*00c4*/ 	.word	0x00001c80


	//   ....[17]....
        /*00c8*/ 	.word	0x00001cd0


	//   ....[18]....
        /*00cc*/ 	.word	0x00001d30


	//   ....[19]....
        /*00d0*/ 	.word	0x00001df0


	//   ....[20]....
        /*00d4*/ 	.word	0x00001e00


	//----- nvinfo : EIATTR_VRC_CTA_INIT_COUNT
	.align		4
.L_2218:
        /*00d8*/ 	.byte	0x02, 0x4a
	.zero		1
	.zero		1


	//----- nvinfo : EIATTR_EXIT_INSTR_OFFSETS
	.align		4
        /*00dc*/ 	.byte	0x04, 0x1c
        /*00de*/ 	.short	(.L_2220 - .L_2219)


	//   ....[0]....
.L_2219:
        /*00e0*/ 	.word	0x00000300


	//   ....[1]....
        /*00e4*/ 	.word	0x00002560


	//----- nvinfo : EIATTR_MAX_THREADS
	.align		4
.L_2220:
        /*00e8*/ 	.byte	0x04, 0x05
        /*00ea*/ 	.short	(.L_2222 - .L_2221)
.L_2221:
        /*00ec*/ 	.word	0x00000100
        /*00f0*/ 	.word	0x00000001
        /*00f4*/ 	.word	0x00000001


	//----- nvinfo : EIATTR_CRS_STACK_SIZE
	.align		4
.L_2222:
        /*00f8*/ 	.byte	0x04, 0x1e
        /*00fa*/ 	.short	(.L_2224 - .L_2223)
.L_2223:
        /*00fc*/ 	.word	0x00000000


	//----- nvinfo : EIATTR_CBANK_PARAM_SIZE
	.align		4
.L_2224:
        /*0100*/ 	.byte	0x03, 0x19
        /*0102*/ 	.short	0x00e8


	//----- nvinfo : EIATTR_PARAM_CBANK
	.align		4
        /*0104*/ 	.byte	0x04, 0x0a
        /*0106*/ 	.short	(.L_2226 - .L_2225)
	.align		4
.L_2225:
        /*0108*/ 	.word	index@(.nv.constant0._ZN10layer_norm13ln_fwd_kernelINS_13Kernel_traitsIf13__nv_bfloat16fS2_fjLj6144ELj1ELj1ELj8ELj16ENS_18Kernel_traits_baseILj6144EfS2_fS2_fjLj256EEEEELb0ELb0ELb1ELb1EEEvNS_9FwdParamsE)
        /*010c*/ 	.short	0x0380
        /*010e*/ 	.short	0x00e8


	//----- nvinfo : EIATTR_SW_WAR
	.align		4
.L_2226:
        /*0110*/ 	.byte	0x04, 0x36
        /*0112*/ 	.short	(.L_2228 - .L_2227)
.L_2227:
        /*0114*/ 	.word	0x00000008
.L_2228:


//--------------------- .nv.info._ZN10layer_norm13ln_fwd_kernelINS_13Kernel_traitsIf13__nv_bfloat16fS2_fjLj6144ELj1ELj1ELj8ELj16ENS_18Kernel_traits_baseILj6144EfS2_fS2_fjLj256EEEEELb0ELb1ELb0ELb0EEEvNS_9FwdParamsE --------------------------
	.section	.nv.info._ZN10layer_norm13ln_fwd_kernelINS_13Kernel_traitsIf13__nv_bfloat16fS2_fjLj6144ELj1ELj1ELj8ELj16ENS_18Kernel_traits_baseILj6144EfS2_fS2_fjLj256EEEEELb0ELb1ELb0ELb0EEEvNS_9FwdParamsE,"",@"SHT_CUDA_INFO"
	.sectionflags	@""
	.align	4


	//----- nvinfo : EIATTR_CUDA_API_VERSION
	.align		4
        /*0000*/ 	.byte	0x04, 0x37
        /*0002*/ 	.short	(.L_2230 - .L_2229)
.L_2229:
        /*0004*/ 	.word	0x00000082


	//----- nvinfo : EIATTR_KPARAM_INFO
	.align		4
.L_2230:
        /*0008*/ 	.byte	0x04, 0x17
        /*000a*/ 	.short	(.L_2232 - .L_2231)
.L_2231:
        /*000c*/ 	.word	0x00000000
        /*0010*/ 	.short	0x0000
        /*0012*/ 	.short	0x0000
        /*0014*/ 	.byte	0x00, 0xf0, 0xa1, 0x03


	//----- nvinfo : EIATTR_SPARSE_MMA_MASK
	.align		4
.L_2232:
        /*0018*/ 	.byte	0x03, 0x50
        /*001a*/ 	.short	0x0000


	//----- nvinfo : EIATTR_MAXREG_COUNT
	.align		4
        /*001c*/ 	.byte	0x03, 0x1b
        /*001e*/ 	.short	0x00ff


	//----- nvinfo : EIATTR_NUM_BARRIERS
	.align		4
        /*0020*/ 	.byte	0x02, 0x4c
        /*0022*/ 	.byte	0x01
	.zero		1


	//----- nvinfo : EIATTR_MERCURY_ISA_VERSION
	.align		4
        /*0024*/ 	.byte	0x03, 0x5f
        /*0026*/ 	.short	0x0101


	//----- nvinfo : EIATTR_COOP_GROUP_MASK_REGIDS
	.align		4
        /*0028*/ 	.byte	0x04, 0x29
        /*002a*/ 	.short	(.L_2234 - .L_2233)


	//   ....[0]....
.L_2233:
        /*002c*/ 	.word	0xffffffff


	//   ....[1]....
        /*0030*/ 	.word	0xffffffff


	//   ....[2]....
        /*0034*/ 	.word	0xffffffff


	//   ....[3]....
        /*0038*/ 	.word	0xffffffff


	//   ....[4]....
        /*003c*/ 	.word	0xffffffff


	//   ....[5]....
        /*0040*/ 	.word	0xffffffff


	//   ....[6]....
        /*0044*/ 	.word	0xffffffff


	//   ....[7]....
        /*0048*/ 	.word	0xffffffff


	//   ....[8]....
        /*004c*/ 	.word	0xffffffff


	//   ....[9]....
        /*0050*/ 	.word	0xffffffff


	//   ....[10]....
        /*0054*/ 	.word	0xffffffff


	//   ....[11]....
        /*0058*/ 	.word	0xffffffff


	//   ....[12]....
        /*005c*/ 	.word	0xffffffff


	//   ....[13]....
        /*0060*/ 	.word	0xffffffff


	//   ....[14]....
        /*0064*/ 	.word	0xffffffff


	//   ....[15]....
        /*0068*/ 	.word	0xffffffff


	//   ....[16]....
        /*006c*/ 	.word	0xffffffff


	//   ....[17]....
        /*0070*/ 	.word	0xffffffff


	//   ....[18]....
        /*0074*/ 	.word	0xffffffff


	//   ....[19]....
        /*0078*/ 	.word	0xffffffff


	//   ....[20]....
        /*007c*/ 	.word	0xffffffff


	//----- nvinfo : EIATTR_COOP_GROUP_INSTR_OFFSETS
	.align		4
.L_2234:
        /*0080*/ 	.byte	0x04, 0x28
        /*0082*/ 	.short	(.L_2236 - .L_2235)


	//   ....[0]....
.L_2235:
        /*0084*/ 	.word	0x00001960


	//   ....[1]....
        /*0088*/ 	.word	0x00001980


	//   ....[2]....
        /*008c*/ 	.word	0x000019a0


	//   ....[3]....
        /*0090*/ 	.word	0x000019c0


	//   ....[4]....
        /*0094*/ 	.word	0x000019e0


	//   ....[5]....
        /*0098*/ 	.word	0x00001d40


	//   ....[6]....
        /*009c*/ 	.word	0x00001da0


	//   ....[7]....
        /*00a0*/ 	.word	0x00001df0


	//   ....[8]....
        /*00a4*/ 	.word	0x00001e20


	//   ....[9]....
        /*00a8*/ 	.word	0x00001e40


	//   ....[10]....
        /*00ac*/ 	.word	0x00001f50


	//   ....[11]....
        /*00b0*/ 	.word	0x00001fb0


	//   ....[12]....
        /*00b4*/ 	.word	0x00001fd0


	//   ....[13]....
        /*00b8*/ 	.word	0x00001fe0


	//   ....[14]....
        /*00bc*/ 	.word	0x00002060


	//   ....[15]....
        /*00c0*/ 	.word	0x000020b0


	//   ....[16]....
        /*00c4*/ 	.word	0x000020c0


	//   ....[17]....
        /*00c8*/ 	.word	0x000021a0


	//   ....[18]....
        /*00cc*/ 	.word	0x000021c0


	//   ....[19]....
        /*00d0*/ 	.word	0x00002270


	//   ....[20]....
        /*00d4*/ 	.word	0x00002290


	//----- nvinfo : EIATTR_VRC_CTA_INIT_COUNT
	.align		4
.L_2236:
        /*00d8*/ 	.byte	0x02, 0x4a
	.zero		1
	.zero		1


	//----- nvinfo : EIATTR_EXIT_INSTR_OFFSETS
	.align		4
        /*00dc*/ 	.byte	0x04, 0x1c
        /*00de*/ 	.short	(.L_2238 - .L_2237)


	//   ....[0]....
.L_2237:
        /*00e0*/ 	.word	0x000006c0


	//   ....[1]....
        /*00e4*/ 	.word	0x00002a30


	//----- nvinfo : EIATTR_MAX_THREADS
	.align		4
.L_2238:
        /*00e8*/ 	.byte	0x04, 0x05
        /*00ea*/ 	.short	(.L_2240 - .L_2239)
.L_2239:
        /*00ec*/ 	.word	0x00000100
        /*00f0*/ 	.word	0x00000001
        /*00f4*/ 	.word	0x00000001


	//----- nvinfo : EIATTR_CRS_STACK_SIZE
	.align		4
.L_2240:
        /*00f8*/ 	.byte	0x04, 0x1e
        /*00fa*/ 	.short	(.L_2242 - .L_2241)
.L_2241:
        /*00fc*/ 	.word	0x00000000


	//----- nvinfo : EIATTR_CBANK_PARAM_SIZE
	.align		4
.L_2242:
        /*0100*/ 	.byte	0x03, 0x19
        /*0102*/ 	.short	0x00e8


	//----- nvinfo : EIATTR_PARAM_CBANK
	.align		4
        /*0104*/ 	.byte	0x04, 0x0a
        /*0106*/ 	.short	(.L_2244 - .L_2243)
	.align		4
.L_2243:
        /*0108*/ 	.word	index@(.nv.constant0._ZN10layer_norm13ln_fwd_kernelINS_13Kernel_traitsIf13__nv_bfloat16fS2_fjLj6144ELj1ELj1ELj8ELj16ENS_18Kernel_traits_baseILj6144EfS2_fS2_fjLj256EEEEELb0ELb1ELb0ELb0EEEvNS_9FwdParamsE)
        /*010c*/ 	.short	0x0380
        /*010e*/ 	.short	0x00e8


	//----- nvinfo : EIATTR_SW_WAR
	.align		4
.L_2244:
        /*0110*/ 	.byte	0x04, 0x36
        /*0112*/ 	.short	(.L_2246 - .L_2245)
.L_2245:
        /*0114*/ 	.word	0x00000008
.L_2246:


//--------------------- .nv.info._ZN10layer_norm13ln_fwd_kernelINS_13Kernel_traitsIf13__nv_bfloat16fS2_fjLj6144ELj1ELj1ELj8ELj16ENS_18Kernel_traits_baseILj6144EfS2_fS2_fjLj256EEEEELb0ELb1ELb0ELb1EEEvNS_9FwdParamsE --------------------------
	.section	.nv.info._ZN10layer_norm13ln_fwd_kernelINS_13Kernel_traitsIf13__nv_bfloat16fS2_fjLj6144ELj1ELj1ELj8ELj16ENS_18Kernel_traits_baseILj6144EfS2_fS2_fjLj256EEEEELb0ELb1ELb0ELb1EEEvNS_9FwdParamsE,"",@"SHT_CUDA_INFO"
	.sectionflags	@""
	.align	4


	//----- nvinfo : EIATTR_CUDA_API_VERSION
	.align		4
        /*0000*/ 	.byte	0x04, 0x37
        /*0002*/ 	.short	(.L_2248 - .L_2247)
.L_2247:
        /*0004*/ 	.word	0x00000082


	//----- nvinfo : EIATTR_KPARAM_INFO
	.align		4
.L_2248:
        /*0008*/ 	.byte	0x04, 0x17
        /*000a*/ 	.short	(.L_2250 - .L_2249)
.L_2249:
        /*000c*/ 	.word	0x00000000
        /*0010*/ 	.short	0x0000
        /*0012*/ 	.short	0x0000
        /*0014*/ 	.byte	0x00, 0xf0, 0xa1, 0x03


	//----- nvinfo : EIATTR_SPARSE_MMA_MASK
	.align		4
.L_2250:
        /*0018*/ 	.byte	0x03, 0x50
        /*001a*/ 	.short	0x0000


	//----- nvinfo : EIATTR_MAXREG_COUNT
	.align		4
        /*001c*/ 	.byte	0x03, 0x1b
        /*001e*/ 	.short	0x00ff


	//----- nvinfo : EIATTR_NUM_BARRIERS
	.align		4
        /*0020*/ 	.byte	0x02, 0x4c
        /*0022*/ 	.byte	0x01
	.zero		1


	//----- nvinfo : EIATTR_MERCURY_ISA_VERSION
	.align		4
        /*0024*/ 	.byte	0x03, 0x5f
        /*0026*/ 	.short	0x0101


	//----- nvinfo : EIATTR_COOP_GROUP_MASK_REGIDS
	.align		4
        /*0028*/ 	.byte	0x04, 0x29
        /*002a*/ 	.short	(.L_2252 - .L_2251)


	//   ....[0]....
.L_2251:
        /*002c*/ 	.word	0xffffffff


	//   ....[1]....
        /*0030*/ 	.word	0xffffffff


	//   ....[2]....
        /*0034*/ 	.word	0xffffffff


	//   ....[3]....
        /*0038*/ 	.word	0xffffffff


	//   ....[4]....
        /*003c*/ 	.word	0xffffffff


	//   ....[5]....
        /*0040*/ 	.word	0xffffffff


	//   ....[6]....
        /*0044*/ 	.word	0xffffffff


	//   ....[7]....
        /*0048*/ 	.word	0xffffffff


	//   ....[8]....
        /*004c*/ 	.word	0xffffffff


	//   ....[9]....
        /*0050*/ 	.word	0xffffffff


	//   ....[10]....
        /*0054*/ 	.word	0xffffffff


	//   ....[11]....
        /*0058*/ 	.word	0xffffffff


	//   ....[12]....
        /*005c*/ 	.word	0xffffffff


	//   ....[13]....
        /*0060*/ 	.word	0xffffffff


	//   ....[14]....
        /*0064*/ 	.word	0xffffffff


	//   ....[15]....
        /*0068*/ 	.word	0xffffffff


	//   ....[16]....
        /*006c*/ 	.word	0xffffffff


	//   ....[17]....
        /*0070*/ 	.word	0xffffffff


	//   ....[18]....
        /*0074*/ 	.word	0xffffffff


	//   ....[19]....
        /*0078*/ 	.word	0xffffffff


	//   ....[20]....
        /*007c*/ 	.word	0xffffffff


	//----- nvinfo : EIATTR_COOP_GROUP_INSTR_OFFSETS
	.align		4
.L_2252:
        /*0080*/ 	.byte	0x04, 0x28
        /*0082*/ 	.short	(.L_2254 - .L_2253)


	//   ....[0]....
.L_2253:
        /*0084*/ 	.word	0x000013e0


	//   ....[1]....
        /*0088*/ 	.word	0x00001400


	//   ....[2]....
        /*008c*/ 	.word	0x00001420


	//   ....[3]....
        /*0090*/ 	.word	0x00001440


	//   ....[4]....
        /*0094*/ 	.word	0x00001460


	//   ....[5]....
        /*0098*/ 	.word	0x00001790


	//   ....[6]....
        /*009c*/ 	.word	0x000017b0


	//   ....[7]....
        /*00a0*/ 	.word	0x000017d0


	//   ....[8]....
        /*00a4*/ 	.word	0x000017f0


	//   ....[9]....
        /*00a8*/ 	.word	0x00001810


	//   ....[10]....
        /*00ac*/ 	.word	0x000019d0


	//   ....[11]....
        /*00b0*/ 	.word	0x00001a10


	//   ....[12]....
        /*00b4*/ 	.word	0x00001a20


	//   ....[13]....
        /*00b8*/ 	.word	0x00001a50


	//   ....[14]....
        /*00bc*/ 	.word	0x00001af0


	//   ....[15]....
        /*00c0*/ 	.word	0x00001b20


	//   ....[16]....
        /*00c4*/ 	.word	0x00001b40


	//   ....[17]....
        /*00c8*/ 	.word	0x00001c00


	//   ....[18]....
        /*00cc*/ 	.word	0x00001c30


	//   ....[19]....
        /*00d0*/ 	.word	0x00001ce0


	//   ....[20]....
        /*00d4*/ 	.word	0x00001cf0


	//----- nvinfo : EIATTR_VRC_CTA_INIT_COUNT
	.align		4
.L_2254:
        /*00d8*/ 	.byte	0x02, 0x4a
	.zero		1
	.zero		1


	//----- nvinfo : EIATTR_EXIT_INSTR_OFFSETS
	.align		4
        /*00dc*/ 	.byte	0x04, 0x1c
        /*00de*/ 	.short	(.L_2256 - .L_2255)


	//   ....[0]....
.L_2255:
        /*00e0*/ 	.word	0x00000410


	//   ....[1]....
        /*00e4*/ 	.word	0x000023c0


	//----- nvinfo : EIATTR_MAX_THREADS
	.align		4
.L_2256:
        /*00e8*/ 	.byte	0x04, 0x05
        /*00ea*/ 	.short	(.L_2258 - .L_2257)
.L_2257:
        /*00ec*/ 	.word	0x00000100
        /*00f0*/ 	.word	0x00000001
        /*00f4*/ 	.word	0x00000001


	//----- nvinfo : EIATTR_CRS_STACK_SIZE
	.align		4
.L_2258:
        /*00f8*/ 	.byte	0x04, 0x1e
        /*00fa*/ 	.short	(.L_2260 - .L_2259)
.L_2259:
        /*00fc*/ 	.word	0x00000000


	//----- nvinfo : EIATTR_CBANK_PARAM_SIZE
	.align		4
.L_2260:
        /*0100*/ 	.byte	0x03, 0x19
        /*0102*/ 	.short	0x00e8


	//----- nvinfo : EIATTR_PARAM_CBANK
	.align		4
        /*0104*/ 	.byte	0x04, 0x0a
        /*0106*/ 	.short	(.L_2262 - .L_2261)
	.align		4
.L_2261:
        /*0108*/ 	.word	index@(.nv.constant0._ZN10layer_norm13ln_fwd_kernelINS_13Kernel_traitsIf13__nv_bfloat16fS2_fjLj6144ELj1ELj1ELj8ELj16ENS_18Kernel_traits_baseILj6144EfS2_fS2_fjLj256EEEEELb0ELb1ELb0ELb1EEEvNS_9FwdParamsE)
        /*010c*/ 	.short	0x0380
        /*010e*/ 	.short	0x00e8


	//----- nvinfo : EIATTR_SW_WAR
	.align		4
.L_2262:
        /*0110*/ 	.byte	0x04, 0x36
        /*0112*/ 	.short	(.L_2264 - .L_2263)
.L_2263:
        /*0114*/ 	.word	0x00000008
.L_2264:


//--------------------- .nv.info._ZN10layer_norm13ln_fwd_kernelINS_13Kernel_traitsIf13__nv_bfloat16fS2_fjLj6144ELj1ELj1ELj8ELj16ENS_18Kernel_traits_baseILj6144EfS2_fS2_fjLj256EEEEELb0ELb1ELb1ELb0EEEvNS_9FwdParamsE --------------------------
	.section	.nv.info._ZN10layer_norm13ln_fwd_kernelINS_13Kernel_traitsIf13__nv_bfloat16fS2_fjLj6144ELj1ELj1ELj8ELj16ENS_18Kernel_traits_baseILj6144EfS2_fS2_fjLj256EEEEELb0ELb1ELb1ELb0EEEvNS_9FwdParamsE,"",@"SHT_CUDA_INFO"
	.sectionflags	@""
	.align	4


	//----- nvinfo : EIATTR_CUDA_API_VERSION
	.align		4
        /*0000*/ 	.byte	0x04, 0x37
        /*0002*/ 	.short	(.L_2266 - .L_2265)
.L_2265:
        /*0004*/ 	.word	0x00000082


	//----- nvinfo : EIATTR_KPARAM_INFO
	.align		4
.L_2266:
        /*0008*/ 	.byte	0x04, 0x17
        /*000a*/ 	.short	(.L_2268 - .L_2267)
.L_2267:
        /*000c*/ 	.word	0x00000000
        /*0010*/ 	.short	0x0000
        /*0012*/ 	.short	0x0000
        /*0014*/ 	.byte	0x00, 0xf0, 0xa1, 0x03


	//----- nvinfo : EIATTR_SPARSE_MMA_MASK
	.align		4
.L_2268:
        /*0018*/ 	.byte	0x03, 0x50
        /*001a*/ 	.short	0x0000


	//----- nvinfo : EIATTR_MAXREG_COUNT
	.align		4
        /*001c*/ 	.byte	0x03, 0x1b
        /*001e*/ 	.short	0x00ff


	//----- nvinfo : EIATTR_NUM_BARRIERS
	.align		4
        /*0020*/ 	.byte	0x02, 0x4c
        /*0022*/ 	.byte	0x01
	.zero		1


	//----- nvinfo : EIATTR_MERCURY_ISA_VERSION
	.align		4
        /*0024*/ 	.byte	0x03, 0x5f
        /*0026*/ 	.short	0x0101


	//----- nvinfo : EIATTR_COOP_GROUP_MASK_REGIDS
	.align		4
        /*0028*/ 	.byte	0x04, 0x29
        /*002a*/ 	.short	(.L_2270 - .L_2269)


	//   ....[0]....
.L_2269:
        /*002c*/ 	.word	0xffffffff


	//   ....[1]....
        /*0030*/ 	.word	0xffffffff


	//   ....[2]....
        /*0034*/ 	.word	0xffffffff


	//   ....[3]....
        /*0038*/ 	.word	0xffffffff


	//   ....[4]....
        /*003c*/ 	.word	0xffffffff


	//   ....[5]....
        /*0040*/ 	.word	0xffffffff


	//   ....[6]....
        /*0044*/ 	.word	0xffffffff


	//   ....[7]....
        /*0048*/ 	.word	0xffffffff


	//   ....[8]....
        /*004c*/ 	.word	0xffffffff


	//   ....[9]....
        /*0050*/ 	.word	0xffffffff


	//   ....[10]....
        /*0054*/ 	.word	0xffffffff


	//   ....[11]....
        /*0058*/ 	.word	0xffffffff


	//   ....[12]....
        /*005c*/ 	.word	0xffffffff


	//   ....[13]....
        /*0060*/ 	.word	0xffffffff


	//   ....[14]....
        /*0064*/ 	.word	0xffffffff


	//   ....[15]....
        /*0068*/ 	.word	0xffffffff


	//   ....[16]....
        /*006c*/ 	.word	0xffffffff


	//   ....[17]....
        /*0070*/ 	.word	0xffffffff


	//   ....[18]....
        /*0074*/ 	.word	0xffffffff


	//   ....[19]....
        /*0078*/ 	.word	0xffffffff


	//   ....[20]....
        /*007c*/ 	.word	0xffffffff


	//----- nvinfo : EIATTR_COOP_GROUP_INSTR_OFFSETS
	.align		4
.L_2270:
        /*0080*/ 	.byte	0x04, 0x28
        /*0082*/ 	.short	(.L_2272 - .L_2271)


	//   ....[0]....
.L_2271:
        /*0084*/ 	.word	0x00002010


	//   ....[1]....
        /*0088*/ 	.word	0x00002030


	//   ....[2]....
        /*008c*/ 	.word	0x00002050


	//   ....[3]....
        /*0090*/ 	.word	0x00002070


	//   ....[4]....
        /*0094*/ 	.word	0x00002090


	//   ....[5]....
        /*0098*/ 	.word	0x000023d0


	//   ....[6]....
        /*009c*/ 	.word	0x000023f0


	//   ....[7]....
        /*00a0*/ 	.word	0x00002410


	//   ....[8]....
        /*00a4*/ 	.word	0x00002440


	//   ....[9]....
        /*00a8*/ 	.word	0x00002470


	//   ....[10]....
        /*00ac*/ 	.word	0x00002600


	//   ....[11]....
        /*00b0*/ 	.word	0x00002640


	//   ....[12]....
        /*00b4*/ 	.word	0x000026f0


	//   ....[13]....
        /*00b8*/ 	.word	0x00002710


	//   ....[14]....
        /*00bc*/ 	.word	0x00002730


	//   ....[15]....
        /*00c0*/ 	.word	0x00002780


	//   ....[16]....
        /*00c4*/ 	.word	0x000027a0


	//   ....[17]....
        /*00c8*/ 	.word	0x00002880


	//   ....[18]....
        /*00cc*/ 	.word	0x000028a0


	//   ....[19]....
        /*00d0*/ 	.word	0x00002970


	//   ....[20]....
        /*00d4*/ 	.word	0x00002990


	//----- nvinfo : EIATTR_VRC_CTA_INIT_COUNT
	.align		4
.L_2272:
        /*00d8*/ 	.byte	0x02, 0x4a
	.zero		1
	.zero		1


	//----- nvinfo : EIATTR_EXIT_INSTR_OFFSETS
	.align		4
        /*00dc*/ 	.byte	0x04, 0x1c
        /*00de*/ 	.short	(.L_2274 - .L_2273)


	//   ....[0]....
.L_2273:
        /*00e0*/ 	.word	0x000006a0


	//   ....[1]....
        /*00e4*/ 	.word	0x00003180


	//----- nvinfo : EIATTR_MAX_THREADS
	.align		4
.L_2274:
        /*00e8*/ 	.byte	0x04, 0x05
        /*00ea*/ 	.short	(.L_2276 - .L_2275)
.L_2275:
        /*00ec*/ 	.word	0x00000100
        /*00f0*/ 	.word	0x00000001
        /*00f4*/ 	.word	0x00000001


	//----- nvinfo : EIATTR_CRS_STACK_SIZE
	.align		4
.L_2276:
        /*00f8*/ 	.byte	0x04, 0x1e
        /*00fa*/ 	.short	(.L_2278 - .L_2277)
.L_2277:
        /*00fc*/ 	.word	0x00000000


	//----- nvinfo : EIATTR_CBANK_PARAM_SIZE
	.align		4
.L_2278:
        /*0100*/ 	.byte	0x03, 0x19
        /*0102*/ 	.short	0x00e8


	//----- nvinfo : EIATTR_PARAM_CBANK
	.align		4
        /*0104*/ 	.byte	0x04, 0x0a
        /*0106*/ 	.short	(.L_2280 - .L_2279)
	.align		4
.L_2279:
        /*0108*/ 	.word	index@(.nv.constant0._ZN10layer_norm13ln_fwd_kernelINS_13Kernel_traitsIf13__nv_bfloat16fS2_fjLj6144ELj1ELj1ELj8ELj16ENS_18Kernel_traits_baseILj6144EfS2_fS2_fjLj256EEEEELb0ELb1ELb1ELb0EEEvNS_9FwdParamsE)
        /*010c*/ 	.short	0x0380
        /*010e*/ 	.short	0x00e8


	//----- nvinfo : EIATTR_SW_WAR
	.align		4
.L_2280:
        /*0110*/ 	.byte	0x04, 0x36
        /*0112*/ 	.short	(.L_2282 - .L_2281)
.L_2281:
        /*0114*/ 	.word	0x00000008
.L_2282:


//--------------------- .nv.info._ZN10layer_norm13ln_fwd_kernelINS_13Kernel_traitsIf13__nv_bfloat16fS2_fjLj6144ELj1ELj1ELj8ELj16ENS_18Kernel_traits_baseILj6144EfS2_fS2_fjLj256EEEEELb0ELb1ELb1ELb1EEEvNS_9FwdParamsE --------------------------
	.section	.nv.info._ZN10layer_norm13ln_fwd_kernelINS_13Kernel_traitsIf13__nv_bfloat16fS2_fjLj6144ELj1ELj1ELj8ELj16ENS_18Kernel_traits_baseILj6144EfS2_fS2_fjLj256EEEEELb0ELb1ELb1ELb1EEEvNS_9FwdParamsE,"",@"SHT_CUDA_INFO"
	.sectionflags	@""
	.align	4


	//----- nvinfo : EIATTR_CUDA_API_VERSION
	.align		4
        /*0000*/ 	.byte	0x04, 0x37
        /*0002*/ 	.short	(.L_2284 - .L_2283)
.L_2283:
        /*0004*/ 	.word	0x00000082


	//----- nvinfo : EIATTR_KPARAM_INFO
	.align		4
.L_2284:
        /*0008*/ 	.byte	0x04, 0x17
        /*000a*/ 	.short	(.L_2286 - .L_2285)
.L_2285:
        /*000c*/ 	.word	0x00000000
        /*0010*/ 	.short	0x0000
        /*0012*/ 	.short	0x0000
        /*0014*/ 	.byte	0x00, 0xf0, 0xa1, 0x03


	//----- nvinfo : EIATTR_SPARSE_MMA_MASK
	.align		4
.L_2286:
        /*0018*/ 	.byte	0x03, 0x50
        /*001a*/ 	.short	0x0000


	//----- nvinfo : EIATTR_MAXREG_COUNT
	.align		4
        /*001c*/ 	.byte	0x03, 0x1b
        /*001e*/ 	.short	0x00ff


	//----- nvinfo : EIATTR_NUM_BARRIERS
	.align		4
        /*0020*/ 	.byte	0x02, 0x4c
        /*0022*/ 	.byte	0x01
	.zero		1


	//----- nvinfo : EIATTR_MERCURY_ISA_VERSION
	.align		4
        /*0024*/ 	.byte	0x03, 0x5f
        /*0026*/ 	.short	0x0101


	//----- nvinfo : EIATTR_COOP_GROUP_MASK_REGIDS
	.align		4
        /*0028*/ 	.byte	0x04, 0x29
        /*002a*/ 	.short	(.L_2288 - .L_2287)


	//   ....[0]....
.L_2287:
        /*002c*/ 	.word	0xffffffff


	//   ....[1]....
        /*0030*/ 	.word	0xffffffff


	//   ....[2]....
        /*0034*/ 	.word	0xffffffff


	//   ....[3]....
        /*0038*/ 	.word	0xffffffff


	//   ....[4]....
        /*003c*/ 	.word	0xffffffff


	//   ....[5]....
        /*0040*/ 	.word	0xffffffff


	//   ....[6]....
        /*0044*/ 	.word	0xffffffff


	//   ....[7]....
        /*0048*/ 	.word	0xffffffff


	//   ....[8]....
        /*004c*/ 	.word	0xffffffff


	//   ....[9]....
        /*0050*/ 	.word	0xffffffff


	//   ....[10]....
        /*0054*/ 	.word	0xffffffff


	//   ....[11]....
        /*0058*/ 	.word	0xffffffff


	//   ....[12]....
        /*005c*/ 	.word	0xffffffff


	//   ....[13]....
        /*0060*/ 	.word	0xffffffff


	//   ....[14]....
        /*0064*/ 	.word	0xffffffff


	//   ....[15]....
        /*0068*/ 	.word	0xffffffff


	//   ....[16]....
        /*006c*/ 	.word	0xffffffff


	//   ....[17]....
        /*0070*/ 	.word	0xffffffff


	//   ....[18]....
        /*0074*/ 	.word	0xffffffff


	//   ....[19]....
        /*0078*/ 	.word	0xffffffff


	//   ....[20]....
        /*007c*/ 	.word	0xffffffff


	//----- nvinfo : EIATTR_COOP_GROUP_INSTR_OFFSETS
	.align		4
.L_2288:
        /*0080*/ 	.byte	0x04, 0x28
        /*0082*/ 	.short	(.L_2290 - .L_2289)


	//   ....[0]....
.L_2289:
        /*0084*/ 	.word	0x00001ab0


	//   ....[1]....
        /*0088*/ 	.word	0x00001ad0


	//   ....[2]....
        /*008c*/ 	.word	0x00001af0


	//   ....[3]....
        /*0090*/ 	.word	0x00001b10


	//   ....[4]....
        /*0094*/ 	.word	0x00001b30


	//   ....[5]....
        /*0098*/ 	.word	0x00001e60


	//   ....[6]....
        /*009c*/ 	.word	0x00001e90


	//   ....[7]....
        /*00a0*/ 	.word	0x00001ec0


	//   ....[8]....
        /*00a4*/ 	.word	0x00001ee0


	//   ....[9]....
        /*00a8*/ 	.word	0x00001f00


	//   ....[10]....
        /*00ac*/ 	.word	0x00002090


	//   ....[11]....
        /*00b0*/ 	.word	0x000020d0


	//   ....[12]....
        /*00b4*/ 	.word	0x00002130


	//   ....[13]....
        /*00b8*/ 	.word	0x00002170


	//   ....[14]....
        /*00bc*/ 	.word	0x000021c0


	//   ....[15]....
        /*00c0*/ 	.word	0x00002210


	//   ....[16]....
        /*00c4*/ 	.word	0x00002280


	//   ....[17]....
        /*00c8*/ 	.word	0x000022e0


	//   ....[18]....
        /*00cc*/ 	.word	0x00002320


	//   ....[19]....
        /*00d0*/ 	.word	0x000023c0


	//   ....[20]....
        /*00d4*/ 	.word	0x000023f0


	//----- nvinfo : EIATTR_VRC_CTA_INIT_COUNT
	.align		4
.L_2290:
        /*00d8*/ 	.byte	0x02, 0x4a
	.zero		1
	.zero		1


	//----- nvinfo : EIATTR_EXIT_INSTR_OFFSETS
	.align		4
        /*00dc*/ 	.byte	0x04, 0x1c
        /*00de*/ 	.short	(.L_2292 - .L_2291)


	//   ....[0]....
.L_2291:
        /*00e0*/ 	.word	0x00000400


	//   ....[1]....
        /*00e4*/ 	.word	0x00002b60


	//----- nvinfo : EIATTR_MAX_THREADS
	.align		4
.L_2292:
        /*00e8*/ 	.byte	0x04, 0x05
        /*00ea*/ 	.short	(.L_2294 - .L_2293)
.L_2293:
        /*00ec*/ 	.word	0x00000100
        /*00f0*/ 	.word	0x00000001
        /*00f4*/ 	.word	0x00000001


	//----- nvinfo : EIATTR_CRS_STACK_SIZE
	.align		4
.L_2294:
        /*00f8*/ 	.byte	0x04, 0x1e
        /*00fa*/ 	.short	(.L_2296 - .L_2295)
.L_2295:
        /*00fc*/ 	.word	0x00000000


	//----- nvinfo : EIATTR_CBANK_PARAM_SIZE
	.align		4
.L_2296:
        /*0100*/ 	.byte	0x03, 0x19
        /*0102*/ 	.short	0x00e8


	//----- nvinfo : EIATTR_PARAM_CBANK
	.align		4
        /*0104*/ 	.byte	0x04, 0x0a
        /*0106*/ 	.short	(.L_2298 - .L_2297)
	.align		4
.L_2297:
        /*0108*/ 	.word	index@(.nv.constant0._ZN10layer_norm13ln_fwd_kernelINS_13Kernel_traitsIf13__nv_bfloat16fS2_fjLj6144ELj1ELj1ELj8ELj16ENS_18Kernel_traits_baseILj6144EfS2_fS2_fjLj256EEEEELb0ELb1ELb1ELb1EEEvNS_9FwdParamsE)
        /*010c*/ 	.short	0x0380
        /*010e*/ 	.short	0x00e8


	//----- nvinfo : EIATTR_SW_WAR
	.align		4
.L_2298:
        /*0110*/ 	.byte	0x04, 0x36
        /*0112*/ 	.short	(.L_2300 - .L_2299)
.L_2299:
        /*0114*/ 	.word	0x00000008
.L_2300:


//--------------------- .nv.info._ZN10layer_norm13ln_fwd_kernelINS_13Kernel_traitsIf13__nv_bfloat16fS2_fjLj6144ELj1ELj1ELj8ELj16ENS_18Kernel_traits_baseILj6144EfS2_fS2_fjLj256EEEEELb1ELb0ELb0ELb0EEEvNS_9FwdParamsE --------------------------
	.section	.nv.info._ZN10layer_norm13ln_fwd_kernelINS_13Kernel_traitsIf13__nv_bfloat16fS2_fjLj6144ELj1ELj1ELj8ELj16ENS_18Kernel_traits_baseILj6144EfS2_fS2_fjLj256EEEEELb1ELb0ELb0ELb0EEEvNS_9FwdParamsE,"",@"SHT_CUDA_INFO"
	.sectionflags	@""
	.align	4


	//----- nvinfo : EIATTR_CUDA_API_VERSION
	.align		4
        /*0000*/ 	.byte	0x04, 0x37
        /*0002*/ 	.short	(.L_2302 - .L_2301)
.L_2301:
        /*0004*/ 	.word	0x00000082


	//----- nvinfo : EIATTR_KPARAM_INFO
	.align		4
.L_2302:
        /*0008*/ 	.byte	0x04, 0x17
        /*000a*/ 	.short	(.L_2304 - .L_2303)
.L_2303:
        /*000c*/ 	.word	0x00000000
        /*0010*/ 	.short	0x0000
        /*0012*/ 	.short	0x0000
        /*0014*/ 	.byte	0x00, 0xf0, 0xa1, 0x03


	//----- nvinfo : EIATTR_SPARSE_MMA_MASK
	.align		4
.L_2304:
        /*0018*/ 	.byte	0x03, 0x50
        /*001a*/ 	.short	0x0000


	//----- nvinfo : EIATTR_MAXREG_COUNT
	.align		4
        /*001c*/ 	.byte	0x03, 0x1b
        /*001e*/ 	.short	0x00ff


	//----- nvinfo : EIATTR_NUM_BARRIERS
	.align		4
        /*0020*/ 	.byte	0x02, 0x4c
        /*0022*/ 	.byte	0x01
	.zero		1


	//----- nvinfo : EIATTR_MERCURY_ISA_VERSION
	.align		4
        /*0024*/ 	.byte	0x03, 0x5f
        /*0026*/ 	.short	0x0101


	//----- nvinfo : EIATTR_COOP_GROUP_MASK_REGIDS
	.align		4
        /*0028*/ 	.byte	0x04, 0x29
        /*002a*/ 	.short	(.L_2306 - .L_2305)


	//   ....[0]....
.L_2305:
        /*002c*/ 	.word	0xffffffff


	//   ....[1]....
        /*0030*/ 	.word	0xffffffff


	//   ....[2]....
        /*0034*/ 	.word	0xffffffff


	//   ....[3]....
        /*0038*/ 	.word	0xffffffff


	//   ....[4]....
        /*003c*/ 	.word	0xffffffff


	//   ....[5]....
        /*0040*/ 	.word	0xffffffff


	//   ....[6]....
        /*0044*/ 	.word	0xffffffff


	//   ....[7]....
        /*0048*/ 	.word	0xffffffff


	//   ....[8]....
        /*004c*/ 	.word	0xffffffff


	//   ....[9]....
        /*0050*/ 	.word	0xffffffff


	//   ....[10]....
        /*0054*/ 	.word	0xffffffff


	//   ....[11]....
        /*0058*/ 	.word	0xffffffff


	//   ....[12]....
        /*005c*/ 	.word	0xffffffff


	//   ....[13]....
        /*0060*/ 	.word	0xffffffff


	//   ....[14]....
        /*0064*/ 	.word	0xffffffff


	//   ....[15]....
        /*0068*/ 	.word	0xffffffff


	//   ....[16]....
        /*006c*/ 	.word	0xffffffff


	//   ....[17]....
        /*0070*/ 	.word	0xffffffff


	//   ....[18]....
        /*0074*/ 	.word	0xffffffff


	//   ....[19]....
        /*0078*/ 	.word	0xffffffff


	//   ....[20]....
        /*007c*/ 	.word	0xffffffff


	//----- nvinfo : EIATTR_COOP_GROUP_INSTR_OFFSETS
	.align		4
.L_2306:
        /*0080*/ 	.byte	0x04, 0x28
        /*0082*/ 	.short	(.L_2308 - .L_2307)


	//   ....[0]....
.L_2307:
        /*0084*/ 	.word	0x00010910


	//   ....[1]....
        /*0088*/ 	.word	0x00010930


	//   ....[2]....
        /*008c*/ 	.word	0x00010950


	//   ....[3]....
        /*0090*/ 	.word	0x00010970


	//   ....[4]....
        /*0094*/ 	.word	0x00010990


	//   ....[5]....
        /*0098*/ 	.word	0x00010d00


	//   ....[6]....
        /*009c*/ 	.word	0x00010d30


	//   ....[7]....
        /*00a0*/ 	.word	0x00010d60


	//   ....[8]....
        /*00a4*/ 	.word	0x00010d80


	//   ....[9]....
        /*00a8*/ 	.word	0x00010db0


	//   ....[10]....
        /*00ac*/ 	.word	0x00010e40


	//   ....[11]....
        /*00b0*/ 	.word	0x00010eb0


	//   ....[12]....
        /*00b4*/ 	.word	0x00010ef0


	//   ....[13]....
        /*00b8*/ 	.word	0x00010f00


	//   ....[14]....
        /*00bc*/ 	.word	0x00010f80


	//   ....[15]....
        /*00c0*/ 	.word	0x00010fd0


	//   ....[16]....
        /*00c4*/ 	.word	0x00010ff0


	//   ....[17]....
        /*00c8*/ 	.word	0x000110a0


	//   ....[18]....
        /*00cc*/ 	.word	0x000110e0


	//   ....[19]....
        /*00d0*/ 	.word	0x00011180


	//   ....[20]....
        /*00d4*/ 	.word	0x000111b0


	//----- nvinfo : EIATTR_VRC_CTA_INIT_COUNT
	.align		4
.L_2308:
        /*00d8*/ 	.byte	0x02, 0x4a
	.zero		1
	.zero		1


	//----- nvinfo : EIATTR_EXIT_INSTR_OFFSETS
	.align		4
        /*00dc*/ 	.byte	0x04, 0x1c
        /*00de*/ 	.short	(.L_2310 - .L_2309)


	//   ....[0]....
.L_2309:
        /*00e0*/ 	.word	0x00000750


	//   ....[1]....
        /*00e4*/ 	.word	0x00011950


	//----- nvinfo : EIATTR_INDIRECT_BRANCH_TARGETS
	.align		4
.L_2310:
        /*00e8*/ 	.byte	0x04, 0x34
        /*00ea*/ 	.short	(.L_2312 - .L_2311)


	//   ....[0]....
.L_2311:
        /*00ec*/ 	.word	.L_x_20807@srel
        /*00f0*/ 	.short	0x0
        /*00f2*/ 	.short	0x0
        /*00f4*/ 	.word	0x3
        /*00f8*/ 	.word	.L_x_20808@srel
        /*00fc*/ 	.word	.L_x_20809@srel
        /*0100*/ 	.word	.L_x_20810@srel


	//----- nvinfo : EIATTR_MAX_THREADS
	.align		4
.L_2312:
        /*0104*/ 	.byte	0x04, 0x05
        /*0106*/ 	.short	(.L_2314 - .L_2313)
.L_2313:
        /*0108*/ 	.word	0x00000100
        /*010c*/ 	.word	0x00000001
        /*0110*/ 	.word	0x00000001


	//----- nvinfo : EIATTR_CRS_STACK_SIZE
	.align		4
.L_2314:
        /*0114*/ 	.byte	0x04, 0x1e
        /*0116*/ 	.short	(.L_2316 - .L_2315)
.L_2315:
        /*0118*/ 	.word	0x00000000


	//----- nvinfo : EIATTR_CBANK_PARAM_SIZE
	.align		4
.L_2316:
        /*011c*/ 	.byte	0x03, 0x19
        /*011e*/ 	.short	0x00e8


	//----- nvinfo : EIATTR_PARAM_CBANK
	.align		4
        /*0120*/ 	.byte	0x04, 0x0a
        /*0122*/ 	.short	(.L_2318 - .L_2317)
	.align		4
.L_2317:
        /*0124*/ 	.word	index@(.nv.constant0._ZN10layer_norm13ln_fwd_kernelINS_13Kernel_traitsIf13__nv_bfloat16fS2_fjLj6144ELj1ELj1ELj8ELj16ENS_18Kernel_traits_baseILj6144EfS2_fS2_fjLj256EEEEELb1ELb0ELb0ELb0EEEvNS_9FwdParamsE)
        /*0128*/ 	.short	0x0380
        /*012a*/ 	.short	0x00e8


	//----- nvinfo : EIATTR_SW_WAR
	.align		4
.L_2318:
        /*012c*/ 	.byte	0x04, 0x36
        /*012e*/ 	.short	(.L_2320 - .L_2319)
.L_2319:
        /*0130*/ 	.word	0x00000008
.L_2320:


//--------------------- .nv.info._ZN10layer_norm13ln_fwd_kernelINS_13Kernel_traitsIf13__nv_bfloat16fS2_fjLj6144ELj1ELj1ELj8ELj16ENS_18Kernel_traits_baseILj6144EfS2_fS2_fjLj256EEEEELb1ELb0ELb0ELb1EEEvNS_9FwdParamsE --------------------------
	.section	.nv.info._ZN10layer_norm13ln_fwd_kernelINS_13Kernel_traitsIf13__nv_bfloat16fS2_fjLj6144ELj1ELj1ELj8ELj16ENS_18Kernel_traits_baseILj6144EfS2_fS2_fjLj256EEEEELb1ELb0ELb0ELb1EEEvNS_9FwdParamsE,"",@"SHT_CUDA_INFO"
	.sectionflags	@""
	.align	4


	//----- nvinfo : EIATTR_CUDA_API_VERSION
	.align		4
        /*0000*/ 	.byte	0x04, 0x37
        /*0002*/ 	.short	(.L_2322 - .L_2321)
.L_2321:
        /*0004*/ 	.word	0x00000082


	//----- nvinfo : EIATTR_KPARAM_INFO
	.align		4
.L_2322:
        /*0008*/ 	.byte	0x04, 0x17
        /*000a*/ 	.short	(.L_2324 - .L_2323)
.L_2323:
        /*000c*/ 	.word	0x00000000
        /*0010*/ 	.short	0x0000
        /*0012*/ 	.short	0x0000
        /*0014*/ 	.byte	0x00, 0xf0, 0xa1, 0x03


	//----- nvinfo : EIATTR_SPARSE_MMA_MASK
	.align		4
.L_2324:
        /*0018*/ 	.byte	0x03, 0x50
        /*001a*/ 	.short	0x0000


	//----- nvinfo : EIATTR_MAXREG_COUNT
	.align		4
        /*001c*/ 	.byte	0x03, 0x1b
        /*001e*/ 	.short	0x00ff


	//----- nvinfo : EIATTR_NUM_BARRIERS
	.align		4
        /*0020*/ 	.byte	0x02, 0x4c
        /*0022*/ 	.byte	0x01
	.zero		1


	//----- nvinfo : EIATTR_MERCURY_ISA_VERSION
	.align		4
        /*0024*/ 	.byte	0x03, 0x5f
        /*0026*/ 	.short	0x0101


	//----- nvinfo : EIATTR_COOP_GROUP_MASK_REGIDS
	.align		4
        /*0028*/ 	.byte	0x04, 0x29
        /*002a*/ 	.short	(.L_2326 - .L_2325)


	//   ....[0]....
.L_2325:
        /*002c*/ 	.word	0xffffffff


	//   ....[1]....
        /*0030*/ 	.word	0xffffffff


	//   ....[2]....
        /*0034*/ 	.word	0xffffffff


	//   ....[3]....
        /*0038*/ 	.word	0xffffffff


	//   ....[4]....
        /*003c*/ 	.word	0xffffffff


	//   ....[5]....
        /*0040*/ 	.word	0xffffffff


	//   ....[6]....
        /*0044*/ 	.word	0xffffffff


	//   ....[7]....
        /*0048*/ 	.word	0xffffffff


	//   ....[8]....
        /*004c*/ 	.word	0xffffffff


	//   ....[9]....
        /*0050*/ 	.word	0xffffffff


	//   ....[10]....
        /*0054*/ 	.word	0xffffffff


	//   ....[11]....
        /*0058*/ 	.word	0xffffffff


	//   ....[12]....
        /*005c*/ 	.word	0xffffffff


	//   ....[13]....
        /*0060*/ 	.word	0xffffffff


	//   ....[14]....
        /*0064*/ 	.word	0xffffffff


	//   ....[15]....
        /*0068*/ 	.word	0xffffffff


	//   ....[16]....
        /*006c*/ 	.word	0xffffffff


	//   ....[17]....
        /*0070*/ 	.word	0xffffffff


	//   ....[18]....
        /*0074*/ 	.word	0xffffffff


	//   ....[19]....
        /*0078*/ 	.word	0xffffffff


	//   ....[20]....
        /*007c*/ 	.word	0xffffffff


	//----- nvinfo : EIATTR_COOP_GROUP_INSTR_OFFSETS
	.align		4
.L_2326:
        /*0080*/ 	.byte	0x04, 0x28
        /*0082*/ 	.short	(.L_2328 - .L_2327)


	//   ....[0]....
.L_2327:
        /*0084*/ 	.word	0x0000f6e0


	//   ....[1]....
        /*0088*/ 	.word	0x0000f700


	//   ....[2]....
        /*008c*/ 	.word	0x0000f720


	//   ....[3]....
        /*0090*/ 	.word	0x0000f740


	//   ....[4]....
        /*0094*/ 	.word	0x0000f760


	//   ....[5]....
        /*0098*/ 	.word	0x0000fa90


	//   ....[6]....
        /*009c*/ 	.word	0x0000fac0


	//   ....[7]....
        /*00a0*/ 	.word	0x0000fb00


	//   ....[8]....
        /*00a4*/ 	.word	0x0000fb50


	//   ....[9]....
        /*00a8*/ 	.word	0x0000fbd0


	//   ....[10]....
        /*00ac*/ 	.word	0x0000fc60


	//   ....[11]....
        /*00b0*/ 	.word	0x0000fcd0


	//   ....[12]....
        /*00b4*/ 	.word	0x0000fd10


	//   ....[13]....
        /*00b8*/ 	.word	0x0000fd20


	//   ....[14]....
        /*00bc*/ 	.word	0x0000fd30


	//   ....[15]....
        /*00c0*/ 	.word	0x0000fdd0


	//   ....[16]....
        /*00c4*/ 	.word	0x0000fe10


	//   ....[17]....
        /*00c8*/ 	.word	0x0000fea0


	//   ....[18]....
        /*00cc*/ 	.word	0x0000fef0


	//   ....[19]....
        /*00d0*/ 	.word	0x0000ff90


	//   ....[20]....
        /*00d4*/ 	.word	0x0000ffb0


	//----- nvinfo : EIATTR_VRC_CTA_INIT_COUNT
	.align		4
.L_2328:
        /*00d8*/ 	.byte	0x02, 0x4a
	.zero		1
	.zero		1


	//----- nvinfo : EIATTR_EXIT_INSTR_OFFSETS
	.align		4
        /*00dc*/ 	.byte	0x04, 0x1c
        /*00de*/ 	.short	(.L_2330 - .L_2329)


	//   ....[0]....
.L_2329:
        /*00e0*/ 	.word	0x00000450


	//   ....[1]....
        /*00e4*/ 	.word	0x00010680


	//----- nvinfo : EIATTR_INDIRECT_BRANCH_TARGETS
	.align		4
.L_2330:
        /*00e8*/ 	.byte	0x04, 0x34
        /*00ea*/ 	.short	(.L_2332 - .L_2331)


	//   ....[0]....
.L_2331:
        /*00ec*/ 	.word	.L_x_20811@srel
        /*00f0*/ 	.short	0x0
        /*00f2*/ 	.short	0x0
        /*00f4*/ 	.word	0x3
        /*00f8*/ 	.word	.L_x_20812@srel
        /*00fc*/ 	.word	.L_x_20813@srel
        /*0100*/ 	.word	.L_x_20814@srel


	//----- nvinfo : EIATTR_MAX_THREADS
	.align		4
.L_2332:
        /*0104*/ 	.byte	0x04, 0x05
        /*0106*/ 	.short	(.L_2334 - .L_2333)
.L_2333:
        /*0108*/ 	.word	0x00000100
        /*010c*/ 	.word	0x00000001
        /*0110*/ 	.word	0x00000001


	//----- nvinfo : EIATTR_CBANK_PARAM_SIZE
	.align		4
.L_2334:
        /*0114*/ 	.byte	0x03, 0x19
        /*0116*/ 	.short	0x00e8


	//----- nvinfo : EIATTR_PARAM_CBANK
	.align		4
        /*0118*/ 	.byte	0x04, 0x0a
        /*011a*/ 	.short	(.L_2336 - .L_2335)
	.align		4
.L_2335:
        /*011c*/ 	.word	index@(.nv.constant0._ZN10layer_norm13ln_fwd_kernelINS_13Kernel_traitsIf13__nv_bfloat16fS2_fjLj6144ELj1ELj1ELj8ELj16ENS_18Kernel_traits_baseILj6144EfS2_fS2_fjLj256EEEEELb1ELb0ELb0ELb1EEEvNS_9FwdParamsE)
        /*0120*/ 	.short	0x0380
        /*0122*/ 	.short	0x00e8


	//----- nvinfo : EIATTR_SW_WAR
	.align		4
.L_2336:
        /*0124*/ 	.byte	0x04, 0x36
        /*0126*/ 	.short	(.L_2338 - .L_2337)
.L_2337:
        /*0128*/ 	.word	0x00000008
.L_2338:


//--------------------- .nv.info._ZN10layer_norm13ln_fwd_kernelINS_13Kernel_traitsIf13__nv_bfloat16fS2_fjLj6144ELj1ELj1ELj8ELj16ENS_18Kernel_traits_baseILj6144EfS2_fS2_fjLj256EEEEELb1ELb0ELb1ELb0EEEvNS_9FwdParamsE --------------------------
	.section	.nv.info._ZN10layer_norm13ln_fwd_kernelINS_13Kernel_traitsIf13__nv_bfloat16fS2_fjLj6144ELj1ELj1ELj8ELj16ENS_18Kernel_traits_baseILj6144EfS2_fS2_fjLj256EEEEELb1ELb0ELb1ELb0EEEvNS_9FwdParamsE,"",@"SHT_CUDA_INFO"
	.sectionflags	@""
	.align	4


	//----- nvinfo : EIATTR_CUDA_API_VERSION
	.align		4
        /*0000*/ 	.byte	0x04, 0x37
        /*0002*/ 	.short	(.L_2340 - .L_2339)
.L_2339:
        /*0004*/ 	.word	0x00000082


	//----- nvinfo : EIATTR_KPARAM_INFO
	.align		4
.L_2340:
        /*0008*/ 	.byte	0x04, 0x17
        /*000a*/ 	.short	(.L_2342 - .L_2341)
.L_2341:
        /*000c*/ 	.word	0x00000000
        /*0010*/ 	.short	0x0000
        /*0012*/ 	.short	0x0000
        /*0014*/ 	.byte	0x00, 0xf0, 0xa1, 0x03


	//----- nvinfo : EIATTR_SPARSE_MMA_MASK
	.align		4
.L_2342:
        /*0018*/ 	.byte	0x03, 0x50
        /*001a*/ 	.short	0x0000


	//----- nvinfo : EIATTR_MAXREG_COUNT
	.align		4
        /*001c*/ 	.byte	0x03, 0x1b
        /*001e*/ 	.short	0x00ff


	//----- nvinfo : EIATTR_NUM_BARRIERS
	.align		4
        /*0020*/ 	.byte	0x02, 0x4c
        /*0022*/ 	.byte	0x01
	.zero		1


	//----- nvinfo : EIATTR_MERCURY_ISA_VERSION
	.align		4
        /*0024*/ 	.byte	0x03, 0x5f
        /*0026*/ 	.short	0x0101


	//----- nvinfo : EIATTR_COOP_GROUP_MASK_REGIDS
	.align		4
        /*0028*/ 	.byte	0x04, 0x29
        /*002a*/ 	.short	(.L_2344 - .L_2343)


	//   ....[0]....
.L_2343:
        /*002c*/ 	.word	0xffffffff


	//   ....[1]....
        /*0030*/ 	.word	0xffffffff


	//   ....[2]....
        /*0034*/ 	.word	0xffffffff


	//   ....[3]....
        /*0038*/ 	.word	0xffffffff


	//   ....[4]....
        /*003c*/ 	.word	0xffffffff


	//   ....[5]....
        /*0040*/ 	.word	0xffffffff


	//   ....[6]....
        /*0044*/ 	.word	0xffffffff


	//   ....[7]....
        /*0048*/ 	.word	0xffffffff


	//   ....[8]....
        /*004c*/ 	.word	0xffffffff


	//   ....[9]....
        /*0050*/ 	.word	0xffffffff


	//   ....[10]....
        /*0054*/ 	.word	0xffffffff


	//   ....[11]....
        /*0058*/ 	.word	0xffffffff


	//   ....[12]....
        /*005c*/ 	.word	0xffffffff


	//   ....[13]....
        /*0060*/ 	.word	0xffffffff


	//   ....[14]....
        /*0064*/ 	.word	0xffffffff


	//   ....[15]....
        /*0068*/ 	.word	0xffffffff


	//   ....[16]....
        /*006c*/ 	.word	0xffffffff


	//   ....[17]....
        /*0070*/ 	.word	0xffffffff


	//   ....[18]....
        /*0074*/ 	.word	0xffffffff


	//   ....[19]....
        /*0078*/ 	.word	0xffffffff


	//   ....[20]....
        /*007c*/ 	.word	0xffffffff


	//----- nvinfo : EIATTR_COOP_GROUP_INSTR_OFFSETS
	.align		4
.L_2344:
        /*0080*/ 	.byte	0x04, 0x28
        /*0082*/ 	.short	(.L_2346 - .L_2345)


	//   ....[0]....
.L_2345:
        /*0084*/ 	.word	0x00012820


	//   ....[1]....
        /*0088*/ 	.word	0x00012840


	//   ....[2]....
        /*008c*/ 	.word	0x00012860


	//   ....[3]....
        /*0090*/ 	.word	0x00012880


	//   ....[4]....
        /*0094*/ 	.word	0x000128a0


	//   ....[5]....
        /*0098*/ 	.word	0x00012bf0


	//   ....[6]....
        /*009c*/ 	.word	0x00012c10


	//   ....[7]....
        /*00a0*/ 	.word	0x00012c30


	//   ....[8]....
        /*00a4*/ 	.word	0x00012c50


	//   ....[9]....
        /*00a8*/ 	.word	0x00012c80


	//   ....[10]....
        /*00ac*/ 	.word	0x00012e10


	//   ....[11]....
        /*00b0*/ 	.word	0x00012e50


	//   ....[12]....
        /*00b4*/ 	.word	0x00012e60


	//   ....[13]....
        /*00b8*/ 	.word	0x00012eb0


	//   ....[14]....
        /*00bc*/ 	.word	0x00012f70


	//   ....[15]....
        /*00c0*/ 	.word	0x00012fa0


	//   ....[16]....
        /*00c4*/ 	.word	0x00012fc0


	//   ....[17]....
        /*00c8*/ 	.word	0x00013060


	//   ....[18]....
        /*00cc*/ 	.word	0x000130b0


	//   ....[19]....
        /*00d0*/ 	.word	0x00013150


	//   ....[20]....
        /*00d4*/ 	.word	0x00013180


	//----- nvinfo : EIATTR_VRC_CTA_INIT_COUNT
	.align		4
.L_2346:
        /*00d8*/ 	.byte	0x02, 0x4a
	.zero		1
	.zero		1


	//----- nvinfo : EIATTR_EXIT_INSTR_OFFSETS
	.align		4
        /*00dc*/ 	.byte	0x04, 0x1c
        /*00de*/ 	.short	(.L_2348 - .L_2347)


	//   ....[0]....
.L_2347:
        /*00e0*/ 	.word	0x00000760


	//   ....[1]....
        /*00e4*/ 	.word	0x00013990


	//----- nvinfo : EIATTR_MAX_THREADS
	.align		4
.L_2348:
        /*00e8*/ 	.byte	0x04, 0x05
        /*00ea*/ 	.short	(.L_2350 - .L_2349)
.L_2349:
        /*00ec*/ 	.word	0x00000100
        /*00f0*/ 	.word	0x00000001
        /*00f4*/ 	.word	0x00000001


	//----- nvinfo : EIATTR_CRS_STACK_SIZE
	.align		4
.L_2350:
        /*00f8*/ 	.byte	0x04, 0x1e
        /*00fa*/ 	.short	(.L_2352 - .L_2351)
.L_2351:
        /*00fc*/ 	.word	0x00000000


	//----- nvinfo : EIATTR_CBANK_PARAM_SIZE
	.align		4
.L_2352:
        /*0100*/ 	.byte	0x03, 0x19
        /*0102*/ 	.short	0x00e8


	//----- nvinfo : EIATTR_PARAM_CBANK
	.align		4
        /*0104*/ 	.byte	0x04, 0x0a
        /*0106*/ 	.short	(.L_2354 - .L_2353)
	.align		4
.L_2353:
        /*0108*/ 	.word	index@(.nv.constant0._ZN10layer_norm13ln_fwd_kernelINS_13Kernel_traitsIf13__nv_bfloat16fS2_fjLj6144ELj1ELj1ELj8ELj16ENS_18Kernel_traits_baseILj6144EfS2_fS2_fjLj256EEEEELb1ELb0ELb1ELb0EEEvNS_9FwdParamsE)
        /*010c*/ 	.short	0x0380
        /*010e*/ 	.short	0x00e8


	//----- nvinfo : EIATTR_SW_WAR
	.align		4
.L_2354:
        /*0110*/ 	.byte	0x04, 0x36
        /*0112*/ 	.short	(.L_2356 - .L_2355)
.L_2355:
        /*0114*/ 	.word	0x00000008
.L_2356:


//--------------------- .nv.info._ZN10layer_norm13ln_fwd_kernelINS_13Kernel_traitsIf13__nv_bfloat16fS2_fjLj6144ELj1ELj1ELj8ELj16ENS_18Kernel_traits_baseILj6144EfS2_fS2_fjLj256EEEEELb1ELb0ELb1ELb1EEEvNS_9FwdParamsE --------------------------
	.section	.nv.info._ZN10layer_norm13ln_fwd_kernelINS_13Kernel_traitsIf13__nv_bfloat16fS2_fjLj6144ELj1ELj1ELj8ELj16ENS_18Kernel_traits_baseILj6144EfS2_fS2_fjLj256EEEEELb1ELb0ELb1ELb1EEEvNS_9FwdParamsE,"",@"SHT_CUDA_INFO"
	.sectionflags	@""
	.align	4


	//----- nvinfo : EIATTR_CUDA_API_VERSION
	.align		4
        /*0000*/ 	.byte	0x04, 0x37
        /*0002*/ 	.short	(.L_2358 - .L_2357)
.L_2357:
        /*0004*/ 	.word	0x00000082


	//----- nvinfo : EIATTR_KPARAM_INFO
	.align		4
.L_2358:
        /*0008*/ 	.byte	0x04, 0x17
        /*000a*/ 	.short	(.L_2360 - .L_2359)
.L_2359:
        /*000c*/ 	.word	0x00000000
        /*0010*/ 	.short	0x0000
        /*0012*/ 	.short	0x0000
        /*0014*/ 	.byte	0x00, 0xf0, 0xa1, 0x03


	//----- nvinfo : EIATTR_SPARSE_MMA_MASK
	.align		4
.L_2360:
        /*0018*/ 	.byte	0x03, 0x50
        /*001a*/ 	.short	0x0000


	//----- nvinfo : EIATTR_MAXREG_COUNT
	.align		4
        /*001c*/ 	.byte	0x03, 0x1b
        /*001e*/ 	.short	0x00ff


	//----- nvinfo : EIATTR_NUM_BARRIERS
	.align		4
        /*0020*/ 	.byte	0x02, 0x4c
        /*0022*/ 	.byte	0x01
	.zero		1


	//----- nvinfo : EIATTR_MERCURY_ISA_VERSION
	.align		4
        /*0024*/ 	.byte	0x03, 0x5f
        /*0026*/ 	.short	0x0101


	//----- nvinfo : EIATTR_COOP_GROUP_MASK_REGIDS
	.align		4
        /*0028*/ 	.byte	0x04, 0x29
        /*002a*/ 	.short	(.L_2362 - .L_2361)


	//   ....[0]....
.L_2361:
        /*002c*/ 	.word	0xffffffff


	//   ....[1]....
        /*0030*/ 	.word	0xffffffff


	//   ....[2]....
        /*0034*/ 	.word	0xffffffff


	//   ....[3]....
        /*0038*/ 	.word	0xffffffff


	//   ....[4]....
        /*003c*/ 	.word	0xffffffff


	//   ....[5]....
        /*0040*/ 	.word	0xffffffff


	//   ....[6]....
        /*0044*/ 	.word	0xffffffff


	//   ....[7]....
        /*0048*/ 	.word	0xffffffff


	//   ....[8]....
        /*004c*/ 	.word	0xffffffff


	//   ....[9]....
        /*0050*/ 	.word	0xffffffff


	//   ....[10]....
        /*0054*/ 	.word	0xffffffff


	//   ....[11]....
        /*0058*/ 	.word	0xffffffff


	//   ....[12]....
        /*005c*/ 	.word	0xffffffff


	//   ....[13]....
        /*0060*/ 	.word	0xffffffff


	//   ....[14]....
        /*0064*/ 	.word	0xffffffff


	//   ....[15]....
        /*0068*/ 	.word	0xffffffff


	//   ....[16]....
        /*006c*/ 	.word	0xffffffff


	//   ....[17]....
        /*0070*/ 	.word	0xffffffff


	//   ....[18]....
        /*0074*/ 	.word	0xffffffff


	//   ....[19]....
        /*0078*/ 	.word	0xffffffff


	//   ....[20]....
        /*007c*/ 	.word	0xffffffff


	//----- nvinfo : EIATTR_COOP_GROUP_INSTR_OFFSETS
	.align		4
.L_2362:
        /*0080*/ 	.byte	0x04, 0x28
        /*0082*/ 	.short	(.L_2364 - .L_2363)


	//   ....[0]....
.L_2363:
        /*0084*/ 	.word	0x000108c0


	//   ....[1]....
        /*0088*/ 	.word	0x000108f0


	//   ....[2]....
        /*008c*/ 	.word	0x00010910


	//   ....[3]....
        /*0090*/ 	.word	0x00010940


	//   ....[4]....
        /*0094*/ 	.word	0x00010960


	//   ....[5]....
        /*0098*/ 	.word	0x00010c90


	//   ....[6]....
        /*009c*/ 	.word	0x00010cc0


	//   ....[7]....
        /*00a0*/ 	.word	0x00010ce0


	//   ....[8]....
        /*00a4*/ 	.word	0x00010d00


	//   ....[9]....
        /*00a8*/ 	.word	0x00010d30


	//   ....[10]....
        /*00ac*/ 	.word	0x00010ec0


	//   ....[11]....
        /*00b0*/ 	.word	0x00010f00


	//   ....[12]....
        /*00b4*/ 	.word	0x00010f10


	//   ....[13]....
        /*00b8*/ 	.word	0x00010f60


	//   ....[14]....
        /*00bc*/ 	.word	0x00011020


	//   ....[15]....
        /*00c0*/ 	.word	0x00011050


	//   ....[16]....
        /*00c4*/ 	.word	0x00011070


	//   ....[17]....
        /*00c8*/ 	.word	0x00011110


	//   ....[18]....
        /*00cc*/ 	.word	0x00011160


	//   ....[19]....
        /*00d0*/ 	.word	0x00011210


	//   ....[20]....
        /*00d4*/ 	.word	0x00011240


	//----- nvinfo : EIATTR_VRC_CTA_INIT_COUNT
	.align		4
.L_2364:
        /*00d8*/ 	.byte	0x02, 0x4a
	.zero		1
	.zero		1


	//----- nvinfo : EIATTR_EXIT_INSTR_OFFSETS
	.align		4
        /*00dc*/ 	.byte	0x04, 0x1c
        /*00de*/ 	.short	(.L_2366 - .L_2365)


	//   ....[0]....
.L_2365:
        /*00e0*/ 	.word	0x00000420


	//   ....[1]....
        /*00e4*/ 	.word	0x00011990


	//----- nvinfo : EIATTR_MAX_THREADS
	.align		4
.L_2366:
        /*00e8*/ 	.byte	0x04, 0x05
        /*00ea*/ 	.short	(.L_2368 - .L_2367)
.L_2367:
        /*00ec*/ 	.word	0x00000100
        /*00f0*/ 	.word	0x00000001
        /*00f4*/ 	.word	0x00000001


	//----- nvinfo : EIATTR_CRS_STACK_SIZE
	.align		4
.L_2368:
        /*00f8*/ 	.byte	0x04, 0x1e
        /*00fa*/ 	.short	(.L_2370 - .L_2369)
.L_2369:
        /*00fc*/ 	.word	0x00000000


	//----- nvinfo : EIATTR_CBANK_PARAM_SIZE
	.align		4
.L_2370:
        /*0100*/ 	.byte	0x03, 0x19
        /*0102*/ 	.short	0x00e8


	//----- nvinfo : EIATTR_PARAM_CBANK
	.align		4
        /*0104*/ 	.byte	0x04, 0x0a
        /*0106*/ 	.short	(.L_2372 - .L_2371)
	.align		4
.L_2371:
        /*0108*/ 	.word	index@(.nv.constant0._ZN10layer_norm13ln_fwd_kernelINS_13Kernel_traitsIf13__nv_bfloat16fS2_fjLj6144ELj1ELj1ELj8ELj16ENS_18Kernel_traits_baseILj6144EfS2_fS2_fjLj256EEEEELb1ELb0ELb1ELb1EEEvNS_9FwdParamsE)
        /*010c*/ 	.short	0x0380
        /*010e*/ 	.short	0x00e8


	//----- nvinfo : EIATTR_SW_WAR
	.align		4
.L_2372:
        /*0110*/ 	.byte	0x04, 0x36
        /*0112*/ 	.short	(.L_2374 - .L_2373)
.L_2373:
        /*0114*/ 	.word	0x00000008
.L_2374:


//--------------------- .nv.info._ZN10layer_norm13ln_fwd_kernelINS_13Kernel_traitsIf13__nv_bfloat16fS2_fjLj6144ELj1ELj1ELj8ELj16ENS_18Kernel_traits_baseILj6144EfS2_fS2_fjLj256EEEEELb1ELb1ELb0ELb0EEEvNS_9FwdParamsE --------------------------
	.section	.nv.info._ZN10layer_norm13ln_fwd_kernelINS_13Kernel_traitsIf13__nv_bfloat16fS2_fjLj6144ELj1ELj1ELj8ELj16ENS_18Kernel_traits_baseILj6144EfS2_fS2_fjLj256EEEEELb1ELb1ELb0ELb0EEEvNS_9FwdParamsE,"",@"SHT_CUDA_INFO"
	.sectionflags	@""
	.align	4


	//----- nvinfo : EIATTR_CUDA_API_VERSION
	.align		4
        /*0000*/ 	.byte	0x04, 0x37
        /*0002*/ 	.short	(.L_2376 - .L_2375)
.L_2375:
        /*0004*/ 	.word	0x00000082


	//----- nvinfo : EIATTR_KPARAM_INFO
	.align		4
.L_2376:
        /*0008*/ 	.byte	0x04, 0x17
        /*000a*/ 	.short	(.L_2378 - .L_2377)
.L_2377:
        /*000c*/ 	.word	0x00000000
        /*0010*/ 	.short	0x0000
        /*0012*/ 	.short	0x0000
        /*0014*/ 	.byte	0x00, 0xf0, 0xa1, 0x03


	//----- nvinfo : EIATTR_SPARSE_MMA_MASK
	.align		4
.L_2378:
        /*0018*/ 	.byte	0x03, 0x50
        /*001a*/ 	.short	0x0000


	//----- nvinfo : EIATTR_MAXREG_COUNT
	.align		4
        /*001c*/ 	.byte	0x03, 0x1b
        /*001e*/ 	.short	0x00ff


	//----- nvinfo : EIATTR_NUM_BARRIERS
	.align		4
        /*0020*/ 	.byte	0x02, 0x4c
        /*0022*/ 	.byte	0x01
	.zero		1


	//----- nvinfo : EIATTR_MERCURY_ISA_VERSION
	.align		4
        /*0024*/ 	.byte	0x03, 0x5f
        /*0026*/ 	.short	0x0101


	//----- nvinfo : EIATTR_COOP_GROUP_MASK_REGIDS
	.align		4
        /*0028*/ 	.byte	0x04, 0x29
        /*002a*/ 	.short	(.L_2380 - .L_2379)


	//   ....[0]....
.L_2379:
        /*002c*/ 	.word	0xffffffff


	//   ....[1]....
        /*0030*/ 	.word	0xffffffff


	//   ....[2]....
        /*0034*/ 	.word	0xffffffff


	//   ....[3]....
        /*0038*/ 	.word	0xffffffff


	//   ....[4]....
        /*003c*/ 	.word	0xffffffff


	//   ....[5]....
        /*0040*/ 	.word	0xffffffff


	//   ....[6]....
        /*0044*/ 	.word	0xffffffff


	//   ....[7]....
        /*0048*/ 	.word	0xffffffff


	//   ....[8]....
        /*004c*/ 	.word	0xffffffff


	//   ....[9]....
        /*0050*/ 	.word	0xffffffff


	//   ....[10]....
        /*0054*/ 	.word	0xffffffff


	//   ....[11]....
        /*0058*/ 	.word	0xffffffff


	//   ....[12]....
        /*005c*/ 	.word	0xffffffff


	//   ....[13]....
        /*0060*/ 	.word	0xffffffff


	//   ....[14]....
        /*0064*/ 	.word	0xffffffff


	//   ....[15]....
        /*0068*/ 	.word	0xffffffff


	//   ....[16]....
        /*006c*/ 	.word	0xffffffff


	//   ....[17]....
        /*0070*/ 	.word	0xffffffff


	//   ....[18]....
        /*0074*/ 	.word	0xffffffff


	//   ....[19]....
        /*0078*/ 	.word	0xffffffff


	//   ....[20]....
        /*007c*/ 	.word	0xffffffff


	//----- nvinfo : EIATTR_COOP_GROUP_INSTR_OFFSETS
	.align		4
.L_2380:
        /*0080*/ 	.byte	0x04, 0x28
        /*0082*/ 	.short	(.L_2382 - .L_2381)


	//   ....[0]....
.L_2381:
        /*0084*/ 	.word	0x000142f0


	//   ....[1]....
        /*0088*/ 	.word	0x00014310


	//   ....[2]....
        /*008c*/ 	.word	0x00014330


	//   ....[3]....
        /*0090*/ 	.word	0x00014350


	//   ....[4]....
        /*0094*/ 	.word	0x00014370


	//   ....[5]....
        /*0098*/ 	.word	0x000146f0


	//   ....[6]....
        /*009c*/ 	.word	0x00014710


	//   ....[7]....
        /*00a0*/ 	.word	0x00014730


	//   ....[8]....
        /*00a4*/ 	.word	0x00014750


	//   ....[9]....
        /*00a8*/ 	.word	0x00014770


	//   ....[10]....
        /*00ac*/ 	.word	0x000148f0


	//   ....[11]....
        /*00b0*/ 	.word	0x00014930


	//   ....[12]....
        /*00b4*/ 	.word	0x00014940


	//   ....[13]....
        /*00b8*/ 	.word	0x00014980


	//   ....[14]....
        /*00bc*/ 	.word	0x00014a60


	//   ....[15]....
        /*00c0*/ 	.word	0x00014a80


	//   ....[16]....
        /*00c4*/ 	.word	0x00014aa0


	//   ....[17]....
        /*00c8*/ 	.word	0x00014b30


	//   ....[18]....
        /*00cc*/ 	.word	0x00014b90


	//   ....[19]....
        /*00d0*/ 	.word	0x00014c40


	//   ....[20]....
        /*00d4*/ 	.word	0x00014c70


	//----- nvinfo : EIATTR_VRC_CTA_INIT_COUNT
	.align		4
.L_2382:
        /*00d8*/ 	.byte	0x02, 0x4a
	.zero		1
	.zero		1


	//----- nvinfo : EIATTR_EXIT_INSTR_OFFSETS
	.align		4
        /*00dc*/ 	.byte	0x04, 0x1c
        /*00de*/ 	.short	(.L_2384 - .L_2383)


	//   ....[0]....
.L_2383:
        /*00e0*/ 	.word	0x00000830


	//   ....[1]....
        /*00e4*/ 	.word	0x00015400


	//----- nvinfo : EIATTR_INDIRECT_BRANCH_TARGETS
	.align		4
.L_2384:
        /*00e8*/ 	.byte	0x04, 0x34
        /*00ea*/ 	.short	(.L_2386 - .L_2385)


	//   ....[0]....
.L_2385:
        /*00ec*/ 	.word	.L_x_20815@srel
        /*00f0*/ 	.short	0x0
        /*00f2*/ 	.short	0x0
        /*00f4*/ 	.word	0x3
        /*00f8*/ 	.word	.L_x_20816@srel
        /*00fc*/ 	.word	.L_x_20817@srel
        /*0100*/ 	.word	.L_x_20818@srel


	//----- nvinfo : EIATTR_MAX_THREADS
	.align		4
.L_2386:
        /*0104*/ 	.byte	0x04, 0x05
        /*0106*/ 	.short	(.L_2388 - .L_2387)
.L_2387:
        /*0108*/ 	.word	0x00000100
        /*010c*/ 	.word	0x00000001
        /*0110*/ 	.word	0x00000001


	//----- nvinfo : EIATTR_CRS_STACK_SIZE
	.align		4
.L_2388:
        /*0114*/ 	.byte	0x04, 0x1e
        /*0116*/ 	.short	(.L_2390 - .L_2389)
.L_2389:
        /*0118*/ 	.word	0x00000000


	//----- nvinfo : EIATTR_CBANK_PARAM_SIZE
	.align		4
.L_2390:
        /*011c*/ 	.byte	0x03, 0x19
        /*011e*/ 	.short	0x00e8


	//----- nvinfo : EIATTR_PARAM_CBANK
	.align		4
        /*0120*/ 	.byte	0x04, 0x0a
        /*0122*/ 	.short	(.L_2392 - .L_2391)
	.align		4
.L_2391:
        /*0124*/ 	.word	index@(.nv.constant0._ZN10layer_norm13ln_fwd_kernelINS_13Kernel_traitsIf13__nv_bfloat16fS2_fjLj6144ELj1ELj1ELj8ELj16ENS_18Kernel_traits_baseILj6144EfS2_fS2_fjLj256EEEEELb1ELb1ELb0ELb0EEEvNS_9FwdParamsE)
        /*0128*/ 	.short	0x0380
        /*012a*/ 	.short	0x00e8


	//----- nvinfo : EIATTR_SW_WAR
	.align		4
.L_2392:
        /*012c*/ 	.byte	0x04, 0x36
        /*012e*/ 	.short	(.L_2394 - .L_2393)
.L_2393:
        /*0130*/ 	.word	0x00000008
.L_2394:


//--------------------- .nv.info._ZN10layer_norm13ln_fwd_kernelINS_13Kernel_traitsIf13__nv_bfloat16fS2_fjLj6144ELj1ELj1ELj8ELj16ENS_18Kernel_traits_baseILj6144EfS2_fS2_fjLj256EEEEELb1ELb1ELb0ELb1EEEvNS_9FwdParamsE --------------------------
	.section	.nv.info._ZN10layer_norm13ln_fwd_kernelINS_13Kernel_traitsIf13__nv_bfloat16fS2_fjLj6144ELj1ELj1ELj8ELj16ENS_18Kernel_traits_baseILj6144EfS2_fS2_fjLj256EEEEELb1ELb1ELb0ELb1EEEvNS_9FwdParamsE,"",@"SHT_CUDA_INFO"
	.sectionflags	@""
	.align	4


	//----- nvinfo : EIATTR_CUDA_API_VERSION
	.align		4
        /*0000*/ 	.byte	0x04, 0x37
        /*0002*/ 	.short	(.L_2396 - .L_2395)
.L_2395:
        /*0004*/ 	.word	0x00000082


	//----- nvinfo : EIATTR_KPARAM_INFO
	.align		4
.L_2396:
        /*0008*/ 	.byte	0x04, 0x17
        /*000a*/ 	.short	(.L_2398 - .L_2397)
.L_2397:
        /*000c*/ 	.word	0x00000000
        /*0010*/ 	.short	0x0000
        /*0012*/ 	.short	0x0000
        /*0014*/ 	.byte	0x00, 0xf0, 0xa1, 0x03


	//----- nvinfo : EIATTR_SPARSE_MMA_MASK
	.align		4
.L_2398:
        /*0018*/ 	.byte	0x03, 0x50
        /*001a*/ 	.short	0x0000


	//----- nvinfo : EIATTR_MAXREG_COUNT
	.align		4
        /*001c*/ 	.byte	0x03, 0x1b
        /*001e*/ 	.short	0x00ff


	//----- nvinfo : EIATTR_NUM_BARRIERS
	.align		4
        /*0020*/ 	.byte	0x02, 0x4c
        /*0022*/ 	.byte	0x01
	.zero		1


	//----- nvinfo : EIATTR_ANNOTATIONS
	.align		4
        /*0024*/ 	.byte	0x04, 0x55
        /*0026*/ 	.short	(.L_2400 - .L_2399)


	//   ....[0]....
.L_2399:
        /*0028*/ 	.word	0x00000001
        /*002c*/ 	.byte	0xe0, 0x03, 0x00, 0x00, 0x01, 0x00, 0x00, 0x00, 0xf0, 0x03, 0x00, 0x00, 0x01, 0x00, 0x00, 0x00
        /*003c*/ 	.byte	0xd0, 0x05, 0x00, 0x00, 0x01, 0x00, 0x00, 0x00, 0xe0, 0x05, 0x00, 0x00, 0x01, 0x00, 0x00, 0x00
        /*004c*/ 	.byte	0xe0, 0x19, 0x01, 0x00, 0x01, 0x00, 0x00, 0x00, 0x00, 0x1a, 0x01, 0x00, 0x01, 0x00, 0x00, 0x00
        /*005c*/ 	.byte	0x20, 0x1a, 0x01, 0x00, 0x01, 0x00, 0x00, 0x00, 0x30, 0x1a, 0x01, 0x00


	//----- nvinfo : EIATTR_MERCURY_ISA_VERSION
	.align		4
.L_2400:
        /*0068*/ 	.byte	0x03, 0x5f
        /*006a*/ 	.short	0x0101


	//----- nvinfo : EIATTR_COOP_GROUP_MASK_REGIDS
	.align		4
        /*006c*/ 	.byte	0x04, 0x29
        /*006e*/ 	.short	(.L_2402 - .L_2401)


	//   ....[0]....
.L_2401:
        /*0070*/ 	.word	0xffffffff


	//   ....[1]....
        /*0074*/ 	.word	0xffffffff


	//   ....[2]....
        /*0078*/ 	.word	0xffffffff


	//   ....[3]....
        /*007c*/ 	.word	0xffffffff


	//   ....[4]....
        /*0080*/ 	.word	0xffffffff


	//   ....[5]....
        /*0084*/ 	.word	0xffffffff


	//   ....[6]....
        /*0088*/ 	.word	0xffffffff


	//   ....[7]....
        /*008c*/ 	.word	0xffffffff


	//   ....[8]....
        /*0090*/ 	.word	0xffffffff


	//   ....[9]....
        /*0094*/ 	.word	0xffffffff


	//   ....[10]....
        /*0098*/ 	.word	0xffffffff


	//   ....[11]....
        /*009c*/ 	.word	0xffffffff


	//   ....[12]....
        /*00a0*/ 	.word	0xffffffff


	//   ....[13]....
        /*00a4*/ 	.word	0xffffffff


	//   ....[14]....
        /*00a8*/ 	.word	0xffffffff


	//   ....[15]....
        /*00ac*/ 	.word	0xffffffff


	//   ....[16]....
        /*00b0*/ 	.word	0xffffffff


	//   ....[17]....
        /*00b4*/ 	.word	0xffffffff


	//   ....[18]....
        /*00b8*/ 	.word	0xffffffff


	//   ....[19]....
        /*00bc*/ 	.word	0xffffffff


	//   ....[20]....
        /*00c0*/ 	.word	0xffffffff


	//----- nvinfo : EIATTR_COOP_GROUP_INSTR_OFFSETS
	.align		4
.L_2402:
        /*00c4*/ 	.byte	0x04, 0x28
        /*00c6*/ 	.short	(.L_2404 - .L_2403)


	//   ....[0]....
.L_2403:
        /*00c8*/ 	.word	0x00010e60


	//   ....[1]....
        /*00cc*/ 	.word	0x00010e80


	//   ....[2]....
        /*00d0*/ 	.word	0x00010eb0


	//   ....[3]....
        /*00d4*/ 	.word	0x00010ed0


	//   ....[4]....
        /*00d8*/ 	.word	0x00010ef0


	//   ....[5]....
        /*00dc*/ 	.word	0x00011220


	//   ....[6]....
        /*00e0*/ 	.word	0x00011240


	//   ....[7]....
        /*00e4*/ 	.word	0x00011260


	//   ....[8]....
        /*00e8*/ 	.word	0x00011280


	//   ....[9]....
        /*00ec*/ 	.word	0x000112a0


	//   ....[10]....
        /*00f0*/ 	.word	0x00011440


	//   ....[11]....
        /*00f4*/ 	.word	0x00011470


	//   ....[12]....
        /*00f8*/ 	.word	0x00011530


	//   ....[13]....
        /*00fc*/ 	.word	0x00011560


	//   ....[14]....
        /*0100*/ 	.word	0x00011590


	//   ....[15]....
        /*0104*/ 	.word	0x00011630


	//   ....[16]....
        /*0108*/ 	.word	0x00011680


	//   ....[17]....
        /*010c*/ 	.word	0x00011690


	//   ....[18]....
        /*0110*/ 	.word	0x00011740


	//   ....[19]....
        /*0114*/ 	.word	0x00011760


	//   ....[20]....
        /*0118*/ 	.word	0x000117c0


	//----- nvinfo : EIATTR_VRC_CTA_INIT_COUNT
	.align		4
.L_2404:
        /*011c*/ 	.byte	0x02, 0x4a
	.zero		1
	.zero		1


	//----- nvinfo : EIATTR_EXIT_INSTR_OFFSETS
	.align		4
        /*0120*/ 	.byte	0x04, 0x1c
        /*0122*/ 	.short	(.L_2406 - .L_2405)


	//   ....[0]....
.L_2405:
        /*0124*/ 	.word	0x00000620


	//   ....[1]....
        /*0128*/ 	.word	0x00011eb0


	//----- nvinfo : EIATTR_INDIRECT_BRANCH_TARGETS
	.align		4
.L_2406:
        /*012c*/ 	.byte	0x04, 0x34
        /*012e*/ 	.short	(.L_2408 - .L_2407)


	//   ....[0]....
.L_2407:
        /*0130*/ 	.word	.L_x_20819@srel
        /*0134*/ 	.short	0x0
        /*0136*/ 	.short	0x0
        /*0138*/ 	.word	0x3
        /*013c*/ 	.word	.L_x_20820@srel
        /*0140*/ 	.word	.L_x_20821@srel
        /*0144*/ 	.word	.L_x_20822@srel


	//----- nvinfo : EIATTR_MAX_THREADS
	.align		4
.L_2408:
        /*0148*/ 	.byte	0x04, 0x05
        /*014a*/ 	.short	(.L_2410 - .L_2409)
.L_2409:
        /*014c*/ 	.word	0x00000100
        /*0150*/ 	.word	0x00000001
        /*0154*/ 	.word	0x00000001


	//----- nvinfo : EIATTR_CRS_STACK_SIZE
	.align		4
.L_2410:
        /*0158*/ 	.byte	0x04, 0x1e
        /*015a*/ 	.short	(.L_2412 - .L_2411)
.L_2411:
        /*015c*/ 	.word	0x00000000


	//----- nvinfo : EIATTR_CBANK_PARAM_SIZE
	.align		4
.L_2412:
        /*0160*/ 	.byte	0x03, 0x19
        /*0162*/ 	.short	0x00e8


	//----- nvinfo : EIATTR_PARAM_CBANK
	.align		4
        /*0164*/ 	.byte	0x04, 0x0a
        /*0166*/ 	.short	(.L_2414 - .L_2413)
	.align		4
.L_2413:
        /*0168*/ 	.word	index@(.nv.constant0._ZN10layer_norm13ln_fwd_kernelINS_13Kernel_traitsIf13__nv_bfloat16fS2_fjLj6144ELj1ELj1ELj8ELj16ENS_18Kernel_traits_baseILj6144EfS2_fS2_fjLj256EEEEELb1ELb1ELb0ELb1EEEvNS_9FwdParamsE)
        /*016c*/ 	.short	0x0380
        /*016e*/ 	.short	0x00e8


	//----- nvinfo : EIATTR_SW_WAR
	.align		4
.L_2414:
        /*0170*/ 	.byte	0x04, 0x36
        /*0172*/ 	.short	(.L_2416 - .L_2415)
.L_2415:
        /*0174*/ 	.word	0x00000008
.L_2416:


//--------------------- .nv.info._ZN10layer_norm13ln_fwd_kernelINS_13Kernel_traitsIf13__nv_bfloat16fS2_fjLj6144ELj1ELj1ELj8ELj16ENS_18Kernel_traits_baseILj6144EfS2_fS2_fjLj256EEEEELb1ELb1ELb1ELb0EEEvNS_9FwdParamsE --------------------------
	.section	.nv.info._ZN10layer_norm13ln_fwd_kernelINS_13Kernel_traitsIf13__nv_bfloat16fS2_fjLj6144ELj1ELj1ELj8ELj16ENS_18Kernel_traits_baseILj6144EfS2_fS2_fjLj256EEEEELb1ELb1ELb1ELb0EEEvNS_9FwdParamsE,"",@"SHT_CUDA_INFO"
	.sectionflags	@""
	.align	4


	//----- nvinfo : EIATTR_CUDA_API_VERSION
	.align		4
        /*0000*/ 	.byte	0x04, 0x37
        /*0002*/ 	.short	(.L_2418 - .L_2417)
.L_2417:
        /*0004*/ 	.word	0x00000082


	//----- nvinfo : EIATTR_KPARAM_INFO
	.align		4
.L_2418:
        /*0008*/ 	.byte	0x04, 0x17
        /*000a*/ 	.short	(.L_2420 - .L_2419)
.L_2419:
        /*000c*/ 	.word	0x00000000
        /*0010*/ 	.short	0x0000
        /*0012*/ 	.short	0x0000
        /*0014*/ 	.byte	0x00, 0xf0, 0xa1, 0x03


	//----- nvinfo : EIATTR_SPARSE_MMA_MASK
	.align		4
.L_2420:
        /*0018*/ 	.byte	0x03, 0x50
        /*001a*/ 	.short	0x0000


	//----- nvinfo : EIATTR_MAXREG_COUNT
	.align		4
        /*001c*/ 	.byte	0x03, 0x1b
        /*001e*/ 	.short	0x00ff


	//----- nvinfo : EIATTR_NUM_BARRIERS
	.align		4
        /*0020*/ 	.byte	0x02, 0x4c
        /*0022*/ 	.byte	0x01
	.zero		1


	//----- nvinfo : EIATTR_MERCURY_ISA_VERSION
	.align		4
        /*0024*/ 	.byte	0x03, 0x5f
        /*0026*/ 	.short	0x0101


	//----- nvinfo : EIATTR_COOP_GROUP_MASK_REGIDS
	.align		4
        /*0028*/ 	.byte	0x04, 0x29
        /*002a*/ 	.short	(.L_2422 - .L_2421)


	//   ....[0]....
.L_2421:
        /*002c*/ 	.word	0xffffffff


	//   ....[1]....
        /*0030*/ 	.word	0xffffffff


	//   ....[2]....
        /*0034*/ 	.word	0xffffffff


	//   ....[3]....
        /*0038*/ 	.word	0xffffffff


	//   ....[4]....
        /*003c*/ 	.word	0xffffffff


	//   ....[5]....
        /*0040*/ 	.word	0xffffffff


	//   ....[6]....
        /*0044*/ 	.word	0xffffffff


	//   ....[7]....
        /*0048*/ 	.word	0xffffffff


	//   ....[8]....
        /*004c*/ 	.word	0xffffffff


	//   ....[9]....
        /*0050*/ 	.word	0xffffffff


	//   ....[10]....
        /*0054*/ 	.word	0xffffffff


	//   ....[11]....
        /*0058*/ 	.word	0xffffffff


	//   ....[12]....
        /*005c*/ 	.word	0xffffffff


	//   ....[13]....
        /*0060*/ 	.word	0xffffffff


	//   ....[14]....
        /*0064*/ 	.word	0xffffffff


	//   ....[15]....
        /*0068*/ 	.word	0xffffffff


	//   ....[16]....
        /*006c*/ 	.word	0xffffffff


	//   ....[17]....
        /*0070*/ 	.word	0xffffffff


	//   ....[18]....
        /*0074*/ 	.word	0xffffffff


	//   ....[19]....
        /*0078*/ 	.word	0xffffffff


	//   ....[20]....
        /*007c*/ 	.word	0xffffffff


	//----- nvinfo : EIATTR_COOP_GROUP_INSTR_OFFSETS
	.align		4
.L_2422:
        /*0080*/ 	.byte	0x04, 0x28
        /*0082*/ 	.short	(.L_2424 - .L_2423)


	//   ....[0]....
.L_2423:
        /*0084*/ 	.word	0x00014bb0


	//   ....[1]....
        /*0088*/ 	.word	0x00014bd0


	//   ....[2]....
        /*008c*/ 	.word	0x00014bf0


	//   ....[3]....
        /*0090*/ 	.word	0x00014c10


	//   ....[4]....
        /*0094*/ 	.word	0x00014c30


	//   ....[5]....
        /*0098*/ 	.word	0x00014fa0


	//   ....[6]....
        /*009c*/ 	.word	0x00014fc0


	//   ....[7]....
        /*00a0*/ 	.word	0x00014fe0


	//   ....[8]....
        /*00a4*/ 	.word	0x00015000


	//   ....[9]....
        /*00a8*/ 	.word	0x00015020


	//   ....[10]....
        /*00ac*/ 	.word	0x000151a0


	//   ....[11]....
        /*00b0*/ 	.word	0x000151d0


	//   ....[12]....
        /*00b4*/ 	.word	0x000151e0


	//   ....[13]....
        /*00b8*/ 	.word	0x00015220


	//   ....[14]....
        /*00bc*/ 	.word	0x00015300


	//   ....[15]....
        /*00c0*/ 	.word	0x00015320


	//   ....[16]....
        /*00c4*/ 	.word	0x00015340


	//   ....[17]....
        /*00c8*/ 	.word	0x000153d0


	//   ....[18]....
        /*00cc*/ 	.word	0x00015430


	//   ....[19]....
        /*00d0*/ 	.word	0x000154d0


	//   ....[20]....
        /*00d4*/ 	.word	0x00015500


	//----- nvinfo : EIATTR_VRC_CTA_INIT_COUNT
	.align		4
.L_2424:
        /*00d8*/ 	.byte	0x02, 0x4a
	.zero		1
	.zero		1


	//----- nvinfo : EIATTR_EXIT_INSTR_OFFSETS
	.align		4
        /*00dc*/ 	.byte	0x04, 0x1c
        /*00de*/ 	.short	(.L_2426 - .L_2425)


	//   ....[0]....
.L_2425:
        /*00e0*/ 	.word	0x00000820


	//   ....[1]....
        /*00e4*/ 	.word	0x00015d00


	//----- nvinfo : EIATTR_MAX_THREADS
	.align		4
.L_2426:
        /*00e8*/ 	.byte	0x04, 0x05
        /*00ea*/ 	.short	(.L_2428 - .L_2427)
.L_2427:
        /*00ec*/ 	.word	0x00000100
        /*00f0*/ 	.word	0x00000001
        /*00f4*/ 	.word	0x00000001


	//----- nvinfo : EIATTR_CRS_STACK_SIZE
	.align		4
.L_2428:
        /*00f8*/ 	.byte	0x04, 0x1e
        /*00fa*/ 	.short	(.L_2430 - .L_2429)
.L_2429:
        /*00fc*/ 	.word	0x00000000


	//----- nvinfo : EIATTR_CBANK_PARAM_SIZE
	.align		4
.L_2430:
        /*0100*/ 	.byte	0x03, 0x19
        /*0102*/ 	.short	0x00e8


	//----- nvinfo : EIATTR_PARAM_CBANK
	.align		4
        /*0104*/ 	.byte	0x04, 0x0a
        /*0106*/ 	.short	(.L_2432 - .L_2431)
	.align		4
.L_2431:
        /*0108*/ 	.word	index@(.nv.constant0._ZN10layer_norm13ln_fwd_kernelINS_13Kernel_traitsIf13__nv_bfloat16fS2_fjLj6144ELj1ELj1ELj8ELj16ENS_18Kernel_traits_baseILj6144EfS2_fS2_fjLj256EEEEELb1ELb1ELb1ELb0EEEvNS_9FwdParamsE)
        /*010c*/ 	.short	0x0380
        /*010e*/ 	.short	0x00e8


	//----- nvinfo : EIATTR_SW_WAR
	.align		4
.L_2432:
        /*0110*/ 	.byte	0x04, 0x36
        /*0112*/ 	.short	(.L_2434 - .L_2433)
.L_2433:
        /*0114*/ 	.word	0x00000008
.L_2434:


//--------------------- .nv.info._ZN10layer_norm13ln_fwd_kernelINS_13Kernel_traitsIf13__nv_bfloat16fS2_fjLj6144ELj1ELj1ELj8ELj16ENS_18Kernel_traits_baseILj6144EfS2_fS2_fjLj256EEEEELb1ELb1ELb1ELb1EEEvNS_9FwdParamsE --------------------------
	.section	.nv.info._ZN10layer_norm13ln_fwd_kernelINS_13Kernel_traitsIf13__nv_bfloat16fS2_fjLj6144ELj1ELj1ELj8ELj16ENS_18Kernel_traits_baseILj6144EfS2_fS2_fjLj256EEEEELb1ELb1ELb1ELb1EEEvNS_9FwdParamsE,"",@"SHT_CUDA_INFO"
	.sectionflags	@""
	.align	4


	//----- nvinfo : EIATTR_CUDA_API_VERSION
	.align		4
        /*0000*/ 	.byte	0x04, 0x37
        /*0002*/ 	.short	(.L_2436 - .L_2435)
.L_2435:
        /*0004*/ 	.word	0x00000082


	//----- nvinfo : EIATTR_KPARAM_INFO
	.align		4
.L_2436:
        /*0008*/ 	.byte	0x04, 0x17
        /*000a*/ 	.short	(.L_2438 - .L_2437)
.L_2437:
        /*000c*/ 	.word	0x00000000
        /*0010*/ 	.short	0x0000
        /*0012*/ 	.short	0x0000
        /*0014*/ 	.byte	0x00, 0xf0, 0xa1, 0x03


	//----- nvinfo : EIATTR_SPARSE_MMA_MASK
	.align		4
.L_2438:
        /*0018*/ 	.byte	0x03, 0x50
        /*001a*/ 	.short	0x0000


	//----- nvinfo : EIATTR_MAXREG_COUNT
	.align		4
        /*001c*/ 	.byte	0x03, 0x1b
        /*001e*/ 	.short	0x00ff


	//----- nvinfo : EIATTR_NUM_BARRIERS
	.align		4
        /*0020*/ 	.byte	0x02, 0x4c
        /*0022*/ 	.byte	0x01
	.zero		1


	//----- nvinfo : EIATTR_MERCURY_ISA_VERSION
	.align		4
        /*0024*/ 	.byte	0x03, 0x5f
        /*0026*/ 	.short	0x0101


	//----- nvinfo : EIATTR_COOP_GROUP_MASK_REGIDS
	.align		4
        /*0028*/ 	.byte	0x04, 0x29
        /*002a*/ 	.short	(.L_2440 - .L_2439)


	//   ....[0]....
.L_2439:
        /*002c*/ 	.word	0xffffffff


	//   ....[1]....
        /*0030*/ 	.word	0xffffffff


	//   ....[2]....
        /*0034*/ 	.word	0xffffffff


	//   ....[3]....
        /*0038*/ 	.word	0xffffffff


	//   ....[4]....
        /*003c*/ 	.word	0xffffffff


	//   ....[5]....
        /*0040*/ 	.word	0xffffffff


	//   ....[6]....
        /*0044*/ 	.word	0xffffffff


	//   ....[7]....
        /*0048*/ 	.word	0xffffffff


	//   ....[8]....
        /*004c*/ 	.word	0xffffffff


	//   ....[9]....
        /*0050*/ 	.word	0xffffffff


	//   ....[10]....
        /*0054*/ 	.word	0xffffffff


	//   ....[11]....
        /*0058*/ 	.word	0xffffffff


	//   ....[12]....
        /*005c*/ 	.word	0xffffffff


	//   ....[13]....
        /*0060*/ 	.word	0xffffffff


	//   ....[14]....
        /*0064*/ 	.word	0xffffffff


	//   ....[15]....
        /*0068*/ 	.word	0xffffffff


	//   ....[16]....
        /*006c*/ 	.word	0xffffffff


	//   ....[17]....
        /*0070*/ 	.word	0xffffffff


	//   ....[18]....
        /*0074*/ 	.word	0xffffffff


	//   ....[19]....
        /*0078*/ 	.word	0xffffffff


	//   ....[20]....
        /*007c*/ 	.word	0xffffffff


	//----- nvinfo : EIATTR_COOP_GROUP_INSTR_OFFSETS
	.align		4
.L_2440:
        /*0080*/ 	.byte	0x04, 0x28
        /*0082*/ 	.short	(.L_2442 - .L_2441)


	//   ....[0]....
.L_2441:
        /*0084*/ 	.word	0x00013550


	//   ....[1]....
        /*0088*/ 	.word	0x00013590


	//   ....[2]....
        /*008c*/ 	.word	0x000135b0


	//   ....[3]....
        /*0090*/ 	.word	0x000135d0


	//   ....[4]....
        /*0094*/ 	.word	0x000135f0


	//   ....[5]....
        /*0098*/ 	.word	0x00013950


	//   ....[6]....
        /*009c*/ 	.word	0x00013970


	//   ....[7]....
        /*00a0*/ 	.word	0x00013990


	//   ....[8]....
        /*00a4*/ 	.word	0x000139b0


	//   ....[9]....
        /*00a8*/ 	.word	0x000139d0


	//   ....[10]....
        /*00ac*/ 	.word	0x00013b50


	//   ....[11]....
        /*00b0*/ 	.word	0x00013b80


	//   ....[12]....
        /*00b4*/ 	.word	0x00013b90


	//   ....[13]....
        /*00b8*/ 	.word	0x00013bd0


	//   ....[14]....
        /*00bc*/ 	.word	0x00013cb0


	//   ....[15]....
        /*00c0*/ 	.word	0x00013cd0


	//   ....[16]....
        /*00c4*/ 	.word	0x00013cf0


	//   ....[17]....
        /*00c8*/ 	.word	0x00013d80


	//   ....[18]....
        /*00cc*/ 	.word	0x00013de0


	//   ....[19]....
        /*00d0*/ 	.word	0x00013e80


	//   ....[20]....
        /*00d4*/ 	.word	0x00013eb0


	//----- nvinfo : EIATTR_VRC_CTA_INIT_COUNT
	.align		4
.L_2442:
        /*00d8*/ 	.byte	0x02, 0x4a
	.zero		1
	.zero		1


	//----- nvinfo : EIATTR_EXIT_INSTR_OFFSETS
	.align		4
        /*00dc*/ 	.byte	0x04, 0x1c
        /*00de*/ 	.short	(.L_2444 - .L_2443)


	//   ....[0]....
.L_2443:
        /*00e0*/ 	.word	0x000005c0


	//   ....[1]....
        /*00e4*/ 	.word	0x00014600


	//----- nvinfo : EIATTR_MAX_THREADS
	.align		4
.L_2444:
        /*00e8*/ 	.byte	0x04, 0x05
        /*00ea*/ 	.short	(.L_2446 - .L_2445)
.L_2445:
        /*00ec*/ 	.word	0x00000100
        /*00f0*/ 	.word	0x00000001
        /*00f4*/ 	.word	0x00000001


	//----- nvinfo : EIATTR_CRS_STACK_SIZE
	.align		4
.L_2446:
        /*00f8*/ 	.byte	0x04, 0x1e
        /*00fa*/ 	.short	(.L_2448 - .L_2447)
.L_2447:
        /*00fc*/ 	.word	0x00000000


	//----- nvinfo : EIATTR_CBANK_PARAM_SIZE
	.align		4
.L_2448:
        /*0100*/ 	.byte	0x03, 0x19
        /*0102*/ 	.short	0x00e8


	//----- nvinfo : EIATTR_PARAM_CBANK
	.align		4
        /*0104*/ 	.byte	0x04, 0x0a
        /*0106*/ 	.short	(.L_2450 - .L_2449)
	.align		4
.L_2449:
        /*0108*/ 	.word	index@(.nv.constant0._ZN10layer_norm13ln_fwd_kernelINS_13Kernel_traitsIf13__nv_bfloat16fS2_fjLj6144ELj1ELj1ELj8ELj16ENS_18Kernel_traits_baseILj6144EfS2_fS2_fjLj256EEEEELb1ELb1ELb1ELb1EEEvNS_9FwdParamsE)
        /*010c*/ 	.short	0x0380
        /*010e*/ 	.short	0x00e8


	//----- nvinfo : EIATTR_SW_WAR
	.align		4
.L_2450:
        /*0110*/ 	.byte	0x04, 0x36
        /*0112*/ 	.short	(.L_2452 - .L_2451)
.L_2451:
        /*0114*/ 	.word	0x00000008
.L_2452:


//--------------------- .nv.info._ZN10layer_norm13ln_fwd_kernelINS_13Kernel_traitsIf6__halfS2_S2_fjLj6144ELj1ELj1ELj8ELj16ENS_18Kernel_traits_baseILj6144EfS2_S2_S2_fjLj256EEEEELb0ELb0ELb0ELb0EEEvNS_9FwdParamsE --------------------------
	.section	.nv.info._ZN10layer_norm13ln_fwd_kernelINS_13Kernel_traitsIf6__halfS2_S2_fjLj6144ELj1ELj1ELj8ELj16ENS_18Kernel_traits_baseILj6144EfS2_S2_S2_fjLj256EEEEELb0ELb0ELb0ELb0EEEvNS_9FwdParamsE,"",@"SHT_CUDA_INFO"
	.sectionflags	@""
	.align	4


	//----- nvinfo : EIATTR_CUDA_API_VERSION
	.align		4
        /*0000*/ 	.byte	0x04, 0x37
        /*0002*/ 	.short	(.L_2454 - .L_2453)
.L_2453:
        /*0004*/ 	.word	0x00000082


	//----- nvinfo : EIATTR_KPARAM_INFO
	.align		4
.L_2454:
        /*0008*/ 	.byte	0x04, 0x17
        /*000a*/ 	.short	(.L_2456 - .L_2455)
.L_2455:
        /*000c*/ 	.word	0x00000000
        /*0010*/ 	.short	0x0000
        /*0012*/ 	.short	0x0000
        /*0014*/ 	.byte	0x00, 0xf0, 0xa1, 0x03


	//----- nvinfo : EIATTR_SPARSE_MMA_MASK
	.align		4
.L_2456:
        /*0018*/ 	.byte	0x03, 0x50
        /*001a*/ 	.short	0x0000


	//----- nvinfo : EIATTR_MAXREG_COUNT
	.align		4
        /*001c*/ 	.byte	0x03, 0x1b
        /*001e*/ 	.short	0x00ff


	//----- nvinfo : EIATTR_NUM_BARRIERS
	.align		4
        /*0020*/ 	.byte	0x02, 0x4c
        /*0022*/ 	.byte	0x01
	.zero		1


	//----- nvinfo : EIATTR_MERCURY_ISA_VERSION
	.align		4
        /*0024*/ 	.byte	0x03, 0x5f
        /*0026*/ 	.short	0x0101


	//----- nvinfo : EIATTR_COOP_GROUP_MASK_REGIDS
	.align		4
        /*0028*/ 	.byte	0x04, 0x29
        /*002a*/ 	.short	(.L_2458 - .L_2457)


	//   ....[0]....
.L_2457:
        /*002c*/ 	.word	0xffffffff


	//   ....[1]....
        /*0030*/ 	.word	0xffffffff


	//   ....[2]....
        /*0034*/ 	.word	0xffffffff


	//   ....[3]....
        /*0038*/ 	.word	0xffffffff


	//   ....[4]....
        /*003c*/ 	.word	0xffffffff


	//   ....[5]....
        /*0040*/ 	.word	0xffffffff


	//   ....[6]....
        /*0044*/ 	.word	0xffffffff


	//   ....[7]....
        /*0048*/ 	.word	0xffffffff


	//   ....[8]....
        /*004c*/ 	.word	0xffffffff


	//   ....[9]....
        /*0050*/ 	.word	0xffffffff


	//   ....[10]....
        /*0054*/ 	.word	0xffffffff


	//   ....[11]....
        /*0058*/ 	.word	0xffffffff


	//   ....[12]....
        /*005c*/ 	.word	0xffffffff


	//   ....[13]....
        /*0060*/ 	.word	0xffffffff


	//   ....[14]....
        /*0064*/ 	.word	0xffffffff


	//   ....[15]....
        /*0068*/ 	.word	0xffffffff


	//   ....[16]....
        /*006c*/ 	.word	0xffffffff


	//   ....[17]....
        /*0070*/ 	.word	0xffffffff


	//   ....[18]....
        /*0074*/ 	.word	0xffffffff


	//   ....[19]....
        /*0078*/ 	.word	0xffffffff


	//   ....[20]....
        /*007c*/ 	.word	0xffffffff


	//----- nvinfo : EIATTR_COOP_GROUP_INSTR_OFFSETS
	.align		4
.L_2458:
        /*0080*/ 	.byte	0x04, 0x28
        /*0082*/ 	.short	(.L_2460 - .L_2459)


	//   ....[0]....
.L_2459:
        /*0084*/ 	.word	0x00001930


	//   ....[1]....
        /*0088*/ 	.word	0x00001950


	//   ....[2]....
        /*008c*/ 	.word	0x00001970


	//   ....[3]....
        /*0090*/ 	.word	0x00001990


	//   ....[4]....
        /*0094*/ 	.word	0x000019b0


	//   ....[5]....
        /*0098*/ 	.word	0x00001d00


	//   ....[6]....
        /*009c*/ 	.word	0x00001d20


	//   ....[7]....
        /*00a0*/ 	.word	0x00001d40


	//   ....[8]....
        /*00a4*/ 	.word	0x00001d60


	//   ....[9]....
        /*00a8*/ 	.word	0x00001d90


	//   ....[10]....
        /*00ac*/ 	.word	0x00001f30


	//   ....[11]....
        /*00b0*/ 	.word	0x00001f70


	//   ....[12]....
        /*00b4*/ 	.word	0x00002000


	//   ....[13]....
        /*00b8*/ 	.word	0x00002070


	//   ....[14]....
        /*00bc*/ 	.word	0x00002080


	//   ....[15]....
        /*00c0*/ 	.word	0x00002120


	//   ....[16]....
        /*00c4*/ 	.word	0x00002160


	//   ....[17]....
        /*00c8*/ 	.word	0x00002180


	//   ....[18]....
        /*00cc*/ 	.word	0x00002190


	//   ....[19]....
        /*00d0*/ 	.word	0x00002280


	//   ....[20]....
        /*00d4*/ 	.word	0x00002290


	//----- nvinfo : EIATTR_VRC_CTA_INIT_COUNT
	.align		4
.L_2460:
        /*00d8*/ 	.byte	0x02, 0x4a
	.zero		1
	.zero		1


	//----- nvinfo : EIATTR_EXIT_INSTR_OFFSETS
	.align		4
        /*00dc*/ 	.byte	0x04, 0x1c
        /*00de*/ 	.short	(.L_2462 - .L_2461)


	//   ....[0]....
.L_2461:
        /*00e0*/ 	.word	0x00000530


	//   ....[1]....
        /*00e4*/ 	.word	0x00002a20


	//----- nvinfo : EIATTR_MAX_THREADS
	.align		4
.L_2462:
        /*00e8*/ 	.byte	0x04, 0x05
        /*00ea*/ 	.short	(.L_2464 - .L_2463)
.L_2463:
        /*00ec*/ 	.word	0x00000100
        /*00f0*/ 	.word	0x00000001
        /*00f4*/ 	.word	0x00000001


	//----- nvinfo : EIATTR_CRS_STACK_SIZE
	.align		4
.L_2464:
        /*00f8*/ 	.byte	0x04, 0x1e
        /*00fa*/ 	.short	(.L_2466 - .L_2465)
.L_2465:
        /*00fc*/ 	.word	0x00000000


	//----- nvinfo : EIATTR_CBANK_PARAM_SIZE
	.align		4
.L_2466:
        /*0100*/ 	.byte	0x03, 0x19
        /*0102*/ 	.short	0x00e8


	//----- nvinfo : EIATTR_PARAM_CBANK
	.align		4
        /*0104*/ 	.byte	0x04, 0x0a
        /*0106*/ 	.short	(.L_2468 - .L_2467)
	.align		4
.L_2467:
        /*0108*/ 	.word	index@(.nv.constant0._ZN10layer_norm13ln_fwd_kernelINS_13Kernel_traitsIf6__halfS2_S2_fjLj6144ELj1ELj1ELj8ELj16ENS_18Kernel_traits_baseILj6144EfS2_S2_S2_fjLj256EEEEELb0ELb0ELb0ELb0EEEvNS_9FwdParamsE)
        /*010c*/ 	.short	0x0380
        /*010e*/ 	.short	0x00e8


	//----- nvinfo : EIATTR_SW_WAR
	.align		4
.L_2468:
        /*0110*/ 	.byte	0x04, 0x36
        /*0112*/ 	.short	(.L_2470 - .L_2469)
.L_2469:
        /*0114*/ 	.word	0x00000008
.L_2470:


//--------------------- .nv.info._ZN10layer_norm13ln_fwd_kernelINS_13Kernel_traitsIf6__halfS2_S2_fjLj6144ELj1ELj1ELj8ELj16ENS_18Kernel_traits_baseILj6144EfS2_S2_S2_fjLj256EEEEELb0ELb0ELb0ELb1EEEvNS_9FwdParamsE --------------------------
	.section	.nv.info._ZN10layer_norm13ln_fwd_kernelINS_13Kernel_traitsIf6__halfS2_S2_fjLj6144ELj1ELj1ELj8ELj16ENS_18Kernel_traits_baseILj6144EfS2_S2_S2_fjLj256EEEEELb0ELb0ELb0ELb1EEEvNS_9FwdParamsE,"",@"SHT_CUDA_INFO"
	.sectionflags	@""
	.align	4


	//----- nvinfo : EIATTR_CUDA_API_VERSION
	.align		4
        /*0000*/ 	.byte	0x04, 0x37
        /*0002*/ 	.short	(.L_2472 - .L_2471)
.L_2471:
        /*0004*/ 	.word	0x00000082


	//----- nvinfo : EIATTR_KPARAM_INFO
	.align		4
.L_2472:
        /*0008*/ 	.byte	0x04, 0x17
        /*000a*/ 	.short	(.L_2474 - .L_2473)
.L_2473:
        /*000c*/ 	.word	0x00000000
        /*0010*/ 	.short	0x0000
        /*0012*/ 	.short	0x0000
        /*0014*/ 	.byte	0x00, 0xf0, 0xa1, 0x03


	//----- nvinfo : EIATTR_SPARSE_MMA_MASK
	.align		4
.L_2474:
        /*0018*/ 	.byte	0x03, 0x50
        /*001a*/ 	.short	0x0000


	//----- nvinfo : EIATTR_MAXREG_COUNT
	.align		4
        /*001c*/ 	.byte	0x03, 0x1b
        /*001e*/ 	.short	0x00ff


	//----- nvinfo : EIATTR_NUM_BARRIERS
	.align		4
        /*0020*/ 	.byte	0x02, 0x4c
        /*0022*/ 	.byte	0x01
	.zero		1


	//----- nvinfo : EIATTR_MERCURY_ISA_VERSION
	.align		4
        /*0024*/ 	.byte	0x03, 0x5f
        /*0026*/ 	.short	0x0101


	//----- nvinfo : EIATTR_COOP_GROUP_MASK_REGIDS
	.align		4
        /*0028*/ 	.byte	0x04, 0x29
        /*002a*/ 	.short	(.L_2476 - .L_2475)


	//   ....[0]....
.L_2475:
        /*002c*/ 	.word	0xffffffff


	//   ....[1]....
        /*0030*/ 	.word	0xffffffff


	//   ....[2]....
        /*0034*/ 	.word	0xffffffff


	//   ....[3]....
        /*0038*/ 	.word	0xffffffff


	//   ....[4]....
        /*003c*/ 	.word	0xffffffff


	//   ....[5]....
        /*0040*/ 	.word	0xffffffff


	//   ....[6]....
        /*0044*/ 	.word	0xffffffff


	//   ....[7]....
        /*0048*/ 	.word	0xffffffff


	//   ....[8]....
        /*004c*/ 	.word	0xffffffff


	//   ....[9]....
        /*0050*/ 	.word	0xffffffff


	//   ....[10]....
        /*0054*/ 	.word	0xffffffff


	//   ....[11]....
        /*0058*/ 	.word	0xffffffff


	//   ....[12]....
        /*005c*/ 	.word	0xffffffff


	//   ....[13]....
        /*0060*/ 	.word	0xffffffff


	//   ....[14]....
        /*0064*/ 	.word	0xffffffff


	//   ....[15]....
        /*0068*/ 	.word	0xffffffff


	//   ....[16]....
        /*006c*/ 	.word	0xffffffff


	//   ....[17]....
        /*0070*/ 	.word	0xffffffff


	//   ....[18]....
        /*0074*/ 	.word	0xffffffff


	//   ....[19]....
        /*0078*/ 	.word	0xffffffff


	//   ....[20]....
        /*007c*/ 	.word	0xffffffff


	//----- nvinfo : EIATTR_COOP_GROUP_INSTR_OFFSETS
	.align		4
.L_2476:
        /*0080*/ 	.byte	0x04, 0x28
        /*0082*/ 	.short	(.L_2478 - .L_2477)


	//   ....[0]....
.L_2477:
        /*0084*/ 	.word	0x000014d0


	//   ....[1]....
        /*0088*/ 	.word	0x000014f0


	//   ....[2]....
        /*008c*/ 	.word	0x00001510


	//   ....[3]....
        /*0090*/ 	.word	0x00001530


	//   ....[4]....
        /*0094*/ 	.word	0x00001550


	//   ....[5]....
        /*0098*/ 	.word	0x00001880


	//   ....[6]....
        /*009c*/ 	.word	0x000018a0


	//   ....[7]....
        /*00a0*/ 	.word	0x000018c0


	//   ....[8]....
        /*00a4*/ 	.word	0x000018f0


	//   ....[9]....
        /*00a8*/ 	.word	0x00001930


	//   ....[10]....
        /*00ac*/ 	.word	0x00001ae0


	//   ....[11]....
        /*00b0*/ 	.word	0x00001b20


	//   ....[12]....
        /*00b4*/ 	.word	0x00001bd0


	//   ....[13]....
        /*00b8*/ 	.word	0x00001c00


	//   ....[14]....
        /*00bc*/ 	.word	0x00001c20


	//   ....[15]....
        /*00c0*/ 	.word	0x00001cc0


	//   ....[16]....
        /*00c4*/ 	.word	0x00001cf0


	//   ....[17]....
        /*00c8*/ 	.word	0x00001d20


	//   ....[18]....
        /*00cc*/ 	.word	0x00001d70


	//   ....[19]....
        /*00d0*/ 	.word	0x00001e30


	//   ....[20]....
        /*00d4*/ 	.word	0x00001e40


	//----- nvinfo : EIATTR_VRC_CTA_INIT_COUNT
	.align		4
.L_2478:
        /*00d8*/ 	.byte	0x02, 0x4a
	.zero		1
	.zero		1


	//----- nvinfo : EIATTR_EXIT_INSTR_OFFSETS
	.align		4
        /*00dc*/ 	.byte	0x04, 0x1c
        /*00de*/ 	.short	(.L_2480 - .L_2479)


	//   ....[0]....
.L_2479:
        /*00e0*/ 	.word	0x00000310


	//   ....[1]....
        /*00e4*/ 	.word	0x00002500


	//----- nvinfo : EIATTR_MAX_THREADS
	.align		4
.L_2480:
        /*00e8*/ 	.byte	0x04, 0x05
        /*00ea*/ 	.short	(.L_2482 - .L_2481)
.L_2481:
        /*00ec*/ 	.word	0x00000100
        /*00f0*/ 	.word	0x00000001
        /*00f4*/ 	.word	0x00000001


	//----- nvinfo : EIATTR_CRS_STACK_SIZE
	.align		4
.L_2482:
        /*00f8*/ 	.byte	0x04, 0x1e
        /*00fa*/ 	.short	(.L_2484 - .L_2483)
.L_2483:
        /*00fc*/ 	.word	0x00000000


	//----- nvinfo : EIATTR_CBANK_PARAM_SIZE
	.align		4
.L_2484:
        /*0100*/ 	.byte	0x03, 0x19
        /*0102*/ 	.short	0x00e8


	//----- nvinfo : EIATTR_PARAM_CBANK
	.align		4
        /*0104*/ 	.byte	0x04, 0x0a
        /*0106*/ 	.short	(.L_2486 - .L_2485)
	.align		4
.L_2485:
        /*0108*/ 	.word	index@(.nv.constant0._ZN10layer_norm13ln_fwd_kernelINS_13Kernel_traitsIf6__halfS2_S2_fjLj6144ELj1ELj1ELj8ELj16ENS_18Kernel_traits_baseILj6144EfS2_S2_S2_fjLj256EEEEELb0ELb0ELb0ELb1EEEvNS_9FwdParamsE)
        /*010c*/ 	.short	0x0380
        /*010e*/ 	.short	0x00e8


	//----- nvinfo : EIATTR_SW_WAR
	.align		4
.L_2486:
        /*0110*/ 	.byte	0x04, 0x36
        /*0112*/ 	.short	(.L_2488 - .L_2487)
.L_2487:
        /*0114*/ 	.word	0x00000008
.L_2488:


//--------------------- .nv.info._ZN10layer_norm13ln_fwd_kernelINS_13Kernel_traitsIf6__halfS2_S2_fjLj6144ELj1ELj1ELj8ELj16ENS_18Kernel_traits_baseILj6144EfS2_S2_S2_fjLj256EEEEELb0ELb0ELb1ELb0EEEvNS_9FwdParamsE --------------------------
	.section	.nv.info._ZN10layer_norm13ln_fwd_kernelINS_13Kernel_traitsIf6__halfS2_S2_fjLj6144ELj1ELj1ELj8ELj16ENS_18Kernel_traits_baseILj6144EfS2_S2_S2_fjLj256EEEEELb0ELb0ELb1ELb0EEEvNS_9FwdParamsE,"",@"SHT_CUDA_INFO"
	.sectionflags	@""
	.align	4


	//----- nvinfo : EIATTR_CUDA_API_VERSION
	.align		4
        /*0000*/ 	.byte	0x04, 0x37
        /*0002*/ 	.short	(.L_2490 - .L_2489)
.L_2489:
        /*0004*/ 	.word	0x00000082


	//----- nvinfo : EIATTR_KPARAM_INFO
	.align		4
.L_2490:
        /*0008*/ 	.byte	0x04, 0x17
        /*000a*/ 	.short	(.L_2492 - .L_2491)
.L_2491:
        /*000c*/ 	.word	0x00000000
        /*0010*/ 	.short	0x0000
        /*0012*/ 	.short	0x0000
        /*0014*/ 	.byte	0x00, 0xf0, 0xa1, 0x03


	//----- nvinfo : EIATTR_SPARSE_MMA_MASK
	.align		4
.L_2492:
        /*0018*/ 	.byte	0x03, 0x50
        /*001a*/ 	.short	0x0000


	//----- nvinfo : EIATTR_MAXREG_COUNT
	.align		4
        /*001c*/ 	.byte	0x03, 0x1b
        /*001e*/ 	.short	0x00ff


	//----- nvinfo : EIATTR_NUM_BARRIERS
	.align		4
        /*0020*/ 	.byte	0x02, 0x4c
        /*0022*/ 	.byte	0x01
	.zero		1


	//----- nvinfo : EIATTR_MERCURY_ISA_VERSION
	.align		4
        /*0024*/ 	.byte	0x03, 0x5f
        /*0026*/ 	.short	0x0101


	//----- nvinfo : EIATTR_COOP_GROUP_MASK_REGIDS
	.align		4
        /*0028*/ 	.byte	0x04, 0x29
        /*002a*/ 	.short	(.L_2494 - .L_2493)


	//   ....[0]....
.L_2493:
        /*002c*/ 	.word	0xffffffff


	//   ....[1]....
        /*0030*/ 	.word	0xffffffff


	//   ....[2]....
        /*0034*/ 	.word	0xffffffff


	//   ....[3]....
        /*0038*/ 	.word	0xffffffff


	//   ....[4]....
        /*003c*/ 	.word	0xffffffff


	//   ....[5]....
        /*0040*/ 	.word	0xffffffff


	//   ....[6]....
        /*0044*/ 	.word	0xffffffff


	//   ....[7]....
        /*0048*/ 	.word	0xffffffff


	//   ....[8]....
        /*004c*/ 	.word	0xffffffff


	//   ....[9]....
        /*0050*/ 	.word	0xffffffff


	//   ....[10]....
        /*0054*/ 	.word	0xffffffff


	//   ....[11]....
        /*0058*/ 	.word	0xffffffff


	//   ....[12]....
        /*005c*/ 	.word	0xffffffff


	//   ....[13]....
        /*0060*/ 	.word	0xffffffff


	//   ....[14]....
        /*0064*/ 	.word	0xffffffff


	//   ....[15]....
        /*0068*/ 	.word	0xffffffff


	//   ....[16]....
        /*006c*/ 	.word	0xffffffff


	//   ....[17]....
        /*0070*/ 	.word	0xffffffff


	//   ....[18]....
        /*0074*/ 	.word	0xffffffff


	//   ....[19]....
        /*0078*/ 	.word	0xffffffff


	//   ....[20]....
        /*007c*/ 	.word	0xffffffff


	//----- nvinfo : EIATTR_COOP_GROUP_INSTR_OFFSETS
	.align		4
.L_2494:
        /*0080*/ 	.byte	0x04, 0x28
        /*0082*/ 	.short	(.L_2496 - .L_2495)


	//   ....[0]....
.L_2495:
        /*0084*/ 	.word	0x00001d80


	//   ....[1]....
        /*0088*/ 	.word	0x00001da0


	//   ....[2]....
        /*008c*/ 	.word	0x00001dc0


	//   ....[3]....
        /*0090*/ 	.word	0x00001de0


	//   ....[4]....
        /*0094*/ 	.word	0x00001e00


	//   ....[5]....
        /*0098*/ 	.word	0x00002160


	//   ....[6]....
        /*009c*/ 	.word	0x00002180


	//   ....[7]....
        /*00a0*/ 	.word	0x000021a0


	//   ....[8]....
        /*00a4*/ 	.word	0x000021c0


	//   ....[9]....
        /*00a8*/ 	.word	0x000021e0


	//   ....[10]....
        /*00ac*/ 	.word	0x00002370


	//   ....[11]....
        /*00b0*/ 	.word	0x000023a0


	//   ....[12]....
        /*00b4*/ 	.word	0x00002440


	//   ....[13]....
        /*00b8*/ 	.word	0x00002460


	//   ....[14]....
        /*00bc*/ 	.word	0x000024b0


	//   ....[15]....
        /*00c0*/ 	.word	0x00002540


	//   ....[16]....
        /*00c4*/ 	.word	0x00002550


	//   ....[17]....
        /*00c8*/ 	.word	0x000025b0


	//   ....[18]....
        /*00cc*/ 	.word	0x00002660


	//   ....[19]....
        /*00d0*/ 	.word	0x00002680


	//   ....[20]....
        /*00d4*/ 	.word	0x000026c0


	//----- nvinfo : EIATTR_VRC_CTA_INIT_COUNT
	.align		4
.L_2496:
        /*00d8*/ 	.byte	0x02, 0x4a
	.zero		1
	.zero		1


	//----- nvinfo : EIATTR_EXIT_INSTR_OFFSETS
	.align		4
        /*00dc*/ 	.byte	0x04, 0x1c
        /*00de*/ 	.short	(.L_2498 - .L_2497)


	//   ....[0]....
.L_2497:
        /*00e0*/ 	.word	0x00000510


	//   ....[1]....
        /*00e4*/ 	.word	0x00002ed0


	//----- nvinfo : EIATTR_MAX_THREADS
	.align		4
.L_2498:
        /*00e8*/ 	.byte	0x04, 0x05
        /*00ea*/ 	.short	(.L_2500 - .L_2499)
.L_2499:
        /*00ec*/ 	.word	0x00000100
        /*00f0*/ 	.word	0x00000001
        /*00f4*/ 	.word	0x00000001


	//----- nvinfo : EIATTR_CRS_STACK_SIZE
	.align		4
.L_2500:
        /*00f8*/ 	.byte	0x04, 0x1e
        /*00fa*/ 	.short	(.L_2502 - .L_2501)
.L_2501:
        /*00fc*/ 	.word	0x00000000


	//----- nvinfo : EIATTR_CBANK_PARAM_SIZE
	.align		4
.L_2502:
        /*0100*/ 	.byte	0x03, 0x19
        /*0102*/ 	.short	0x00e8


	//----- nvinfo : EIATTR_PARAM_CBANK
	.align		4
        /*0104*/ 	.byte	0x04, 0x0a
        /*0106*/ 	.short	(.L_2504 - .L_2503)
	.align		4
.L_2503:
        /*0108*/ 	.word	index@(.nv.constant0._ZN10layer_norm13ln_fwd_kernelINS_13Kernel_traitsIf6__halfS2_S2_fjLj6144ELj1ELj1ELj8ELj16ENS_18Kernel_traits_baseILj6144EfS2_S2_S2_fjLj256EEEEELb0ELb0ELb1ELb0EEEvNS_9FwdParamsE)
        /*010c*/ 	.short	0x0380
        /*010e*/ 	.short	0x00e8


	//----- nvinfo : EIATTR_SW_WAR
	.align		4
.L_2504:
        /*0110*/ 	.byte	0x04, 0x36
        /*0112*/ 	.short	(.L_2506 - .L_2505)
.L_2505:
        /*0114*/ 	.word	0x00000008
.L_2506:


//--------------------- .nv.info._ZN10layer_norm13ln_fwd_kernelINS_13Kernel_traitsIf6__halfS2_S2_fjLj6144ELj1ELj1ELj8ELj16ENS_18Kernel_traits_baseILj6144EfS2_S2_S2_fjLj256EEEEELb0ELb0ELb1ELb1EEEvNS_9FwdParamsE --------------------------
	.section	.nv.info._ZN10layer_norm13ln_fwd_kernelINS_13Kernel_traitsIf6__halfS2_S2_fjLj6144ELj1ELj1ELj8ELj16ENS_18Kernel_traits_baseILj6144EfS2_S2_S2_fjLj256EEEEELb0ELb0ELb1ELb1EEEvNS_9FwdParamsE,"",@"SHT_CUDA_INFO"
	.sectionflags	@""
	.align	4


	//----- nvinfo : EIATTR_CUDA_API_VERSION
	.align		4
        /*0000*/ 	.byte	0x04, 0x37
        /*0002*/ 	.short	(.L_2508 - .L_2507)
.L_2507:
        /*0004*/ 	.word	0x00000082


	//----- nvinfo : EIATTR_KPARAM_INFO
	.align		4
.L_2508:
        /*0008*/ 	.byte	0x04, 0x17
        /*000a*/ 	.short	(.L_2510 - .L_2509)
.L_2509:
        /*000c*/ 	.word	0x00000000
        /*0010*/ 	.short	0x0000
        /*0012*/ 	.short	0x0000
        /*0014*/ 	.byte	0x00, 0xf0, 0xa1, 0x03


	//----- nvinfo : EIATTR_SPARSE_MMA_MASK
	.align		4
.L_2510:
        /*0018*/ 	.byte	0x03, 0x50
        /*001a*/ 	.short	0x0000


	//----- nvinfo : EIATTR_MAXREG_COUNT
	.align		4
        /*001c*/ 	.byte	0x03, 0x1b
        /*001e*/ 	.short	0x00ff


	//----- nvinfo : EIATTR_NUM_BARRIERS
	.align		4
        /*0020*/ 	.byte	0x02, 0x4c
        /*0022*/ 	.byte	0x01
	.zero		1


	//----- nvinfo : EIATTR_MERCURY_ISA_VERSION
	.align		4
        /*0024*/ 	.byte	0x03, 0x5f
        /*0026*/ 	.short	0x0101


	//----- nvinfo : EIATTR_COOP_GROUP_MASK_REGIDS
	.align		4
        /*0028*/ 	.byte	0x04, 0x29
        /*002a*/ 	.short	(.L_2512 - .L_2511)


	//   ....[0]....
.L_2511:
        /*002c*/ 	.word	0xffffffff


	//   ....[1]....
        /*0030*/ 	.word	0xffffffff


	//   ....[2]....
        /*0034*/ 	.word	0xffffffff


	//   ....[3]....
        /*0038*/ 	.word	0xffffffff


	//   ....[4]....
        /*003c*/ 	.word	0xffffffff


	//   ....[5]....
        /*0040*/ 	.word	0xffffffff


	//   ....[6]....
        /*0044*/ 	.word	0xffffffff


	//   ....[7]....
        /*0048*/ 	.word	0xffffffff


	//   ....[8]....
        /*004c*/ 	.word	0xffffffff


	//   ....[9]....
        /*0050*/ 	.word	0xffffffff


	//   ....[10]....
        /*0054*/ 	.word	0xffffffff


	//   ....[11]....
        /*0058*/ 	.word	0xffffffff


	//   ....[12]....
        /*005c*/ 	.word	0xffffffff


	//   ....[13]....
        /*0060*/ 	.word	0xffffffff


	//   ....[14]....
        /*0064*/ 	.word	0xffffffff


	//   ....[15]....
        /*0068*/ 	.word	0xffffffff


	//   ....[16]....
        /*006c*/ 	.word	0xffffffff


	//   ....[17]....
        /*0070*/ 	.word	0xffffffff


	//   ....[18]....
        /*0074*/ 	.word	0xffffffff


	//   ....[19]....
        /*0078*/ 	.word	0xffffffff


	//   ....[20]....
        /*007c*/ 	.word	0xffffffff


	//----- nvinfo : EIATTR_COOP_GROUP_INSTR_OFFSETS
	.align		4
.L_2512:
        /*0080*/ 	.byte	0x04, 0x28
        /*0082*/ 	.short	(.L_2514 - .L_2513)


	//   ....[0]....
.L_2513:
        /*0084*/ 	.word	0x00001910


	//   ....[1]....
        /*0088*/ 	.word	0x00001930


	//   ....[2]....
        /*008c*/ 	.word	0x00001950


	//   ....[3]....
        /*0090*/ 	.word	0x00001970


	//   ....[4]....
        /*0094*/ 	.word	0x00001990


	//   ....[5]....
        /*0098*/ 	.word	0x00001cc0


	//   ....[6]....
        /*009c*/ 	.word	0x00001ce0


	//   ....[7]....
        /*00a0*/ 	.word	0x00001d00


	//   ....[8]....
        /*00a4*/ 	.word	0x00001d30


	//   ....[9]....
        /*00a8*/ 	.word	0x00001d60


	//   ....[10]....
        /*00ac*/ 	.word	0x00001f10


	//   ....[11]....
        /*00b0*/ 	.word	0x00001f40


	//   ....[12]....
        /*00b4*/ 	.word	0x00001fd0


	//   ....[13]....
        /*00b8*/ 	.word	0x00002000


	//   ....[14]....
        /*00bc*/ 	.word	0x00002030


	//   ....[15]....
        /*00c0*/ 	.word	0x00002080


	//   ....[16]....
        /*00c4*/ 	.word	0x00002100


	//   ....[17]....
        /*00c8*/ 	.word	0x00002150


	//   ....[18]....
        /*00cc*/ 	.word	0x00002160


	//   ....[19]....
        /*00d0*/ 	.word	0x00002250


	//   ....[20]....
        /*00d4*/ 	.word	0x00002260


	//----- nvinfo : EIATTR_VRC_CTA_INIT_COUNT
	.align		4
.L_2514:
        /*00d8*/ 	.byte	0x02, 0x4a
	.zero		1
	.zero		1


	//----- nvinfo : EIATTR_EXIT_INSTR_OFFSETS
	.align		4
        /*00dc*/ 	.byte	0x04, 0x1c
        /*00de*/ 	.short	(.L_2516 - .L_2515)


	//   ....[0]....
.L_2515:
        /*00e0*/ 	.word	0x00000300


	//   ....[1]....
        /*00e4*/ 	.word	0x000029c0


	//----- nvinfo : EIATTR_MAX_THREADS
	.align		4
.L_2516:
        /*00e8*/ 	.byte	0x04, 0x05
        /*00ea*/ 	.short	(.L_2518 - .L_2517)
.L_2517:
        /*00ec*/ 	.word	0x00000100
        /*00f0*/ 	.word	0x00000001
        /*00f4*/ 	.word	0x00000001


	//----- nvinfo : EIATTR_CRS_STACK_SIZE
	.align		4
.L_2518:
        /*00f8*/ 	.byte	0x04, 0x1e
        /*00fa*/ 	.short	(.L_2520 - .L_2519)
.L_2519:
        /*00fc*/ 	.word	0x00000000


	//----- nvinfo : EIATTR_CBANK_PARAM_SIZE
	.align		4
.L_2520:
        /*0100*/ 	.byte	0x03, 0x19
        /*0102*/ 	.short	0x00e8


	//----- nvinfo : EIATTR_PARAM_CBANK
	.align		4
        /*0104*/ 	.byte	0x04, 0x0a
        /*0106*/ 	.short	(.L_2522 - .L_2521)
	.align		4
.L_2521:
        /*0108*/ 	.word	index@(.nv.constant0._ZN10layer_norm13ln_fwd_kernelINS_13Kernel_traitsIf6__halfS2_S2_fjLj6144ELj1ELj1ELj8ELj16ENS_18Kernel_traits_baseILj6144EfS2_S2_S2_fjLj256EEEEELb0ELb0ELb1ELb1EEEvNS_9FwdParamsE)
        /*010c*/ 	.short	0x0380
        /*010e*/ 	.short	0x00e8


	//----- nvinfo : EIATTR_SW_WAR
	.align		4
.L_2522:
        /*0110*/ 	.byte	0x04, 0x36
        /*0112*/ 	.short	(.L_2524 - .L_2523)
.L_2523:
        /*0114*/ 	.word	0x00000008
.L_2524:


//--------------------- .nv.info._ZN10layer_norm13ln_fwd_kernelINS_13Kernel_traitsIf6__halfS2_S2_fjLj6144ELj1ELj1ELj8ELj16ENS_18Kernel_traits_baseILj6144EfS2_S2_S2_fjLj256EEEEELb0ELb1ELb0ELb0EEEvNS_9FwdParamsE --------------------------
	.section	.nv.info._ZN10layer_norm13ln_fwd_kernelINS_13Kernel_traitsIf6__halfS2_S2_fjLj6144ELj1ELj1ELj8ELj16ENS_18Kernel_traits_baseILj6144EfS2_S2_S2_fjLj256EEEEELb0ELb1ELb0ELb0EEEvNS_9FwdParamsE,"",@"SHT_CUDA_INFO"
	.sectionflags	@""
	.align	4


	//----- nvinfo : EIATTR_CUDA_API_VERSION
	.align		4
        /*0000*/ 	.byte	0x04, 0x37
        /*0002*/ 	.short	(.L_2526 - .L_2525)
.L_2525:
        /*0004*/ 	.word	0x00000082


	//----- nvinfo : EIATTR_KPARAM_INFO
	.align		4
.L_2526:
        /*0008*/ 	.byte	0x04, 0x17
        /*000a*/ 	.short	(.L_2528 - .L_2527)
.L_2527:
        /*000c*/ 	.word	0x00000000
        /*0010*/ 	.short	0x0000
        /*0012*/ 	.short	0x0000
        /*0014*/ 	.byte	0x00, 0xf0, 0xa1, 0x03


	//----- nvinfo : EIATTR_SPARSE_MMA_MASK
	.align		4
.L_2528:
        /*0018*/ 	.byte	0x03, 0x50
        /*001a*/ 	.short	0x0000


	//----- nvinfo : EIATTR_MAXREG_COUNT
	.align		4
        /*001c*/ 	.byte	0x03, 0x1b
        /*001e*/ 	.short	0x00ff


	//----- nvinfo : EIATTR_NUM_BARRIERS
	.align		4
        /*0020*/ 	.byte	0x02, 0x4c
        /*0022*/ 	.byte	0x01
	.zero		1


	//----- nvinfo : EIATTR_MERCURY_ISA_VERSION
	.align		4
        /*0024*/ 	.byte	0x03, 0x5f
        /*0026*/ 	.short	0x0101


	//----- nvinfo : EIATTR_COOP_GROUP_MASK_REGIDS
	.align		4
        /*0028*/ 	.byte	0x04, 0x29
        /*002a*/ 	.short	(.L_2530 - .L_2529)


	//   ....[0]....
.L_2529:
        /*002c*/ 	.word	0xffffffff


	//   ....[1]....
        /*0030*/ 	.word	0xffffffff


	//   ....[2]....
        /*0034*/ 	.word	0xffffffff


	//   ....[3]....
        /*0038*/ 	.word	0xffffffff


	//   ....[4]....
        /*003c*/ 	.word	0xffffffff


	//   ....[5]....
        /*0040*/ 	.word	0xffffffff


	//   ....[6]....
        /*0044*/ 	.word	0xffffffff


	//   ....[7]....
        /*0048*/ 	.word	0xffffffff


	//   ....[8]....
        /*004c*/ 	.word	0xffffffff


	//   ....[9]....
        /*0050*/ 	.word	0xffffffff


	//   ....[10]....
        /*0054*/ 	.word	0xffffffff


	//   ....[11]....
        /*0058*/ 	.word	0xffffffff


	//   ....[12]....
        /*005c*/ 	.word	0xffffffff


	//   ....[13]....
        /*0060*/ 	.word	0xffffffff


	//   ....[14]....
        /*0064*/ 	.word	0xffffffff


	//   ....[15]....
        /*0068*/ 	.word	0xffffffff


	//   ....[16]....
        /*006c*/ 	.word	0xffffffff


	//   ....[17]....
        /*0070*/ 	.word	0xffffffff


	//   ....[18]....
        /*0074*/ 	.word	0xffffffff


	//   ....[19]....
        /*0078*/ 	.word	0xffffffff


	//   ....[20]....
        /*007c*/ 	.word	0xffffffff


	//----- nvinfo : EIATTR_COOP_GROUP_INSTR_OFFSETS
	.align		4
.L_2530:
        /*0080*/ 	.byte	0x04, 0x28
        /*0082*/ 	.short	(.L_2532 - .L_2531)


	//   ....[0]....
.L_2531:
        /*0084*/ 	.word	0x00001a60


	//   ....[1]....
        /*0088*/ 	.word	0x00001a80


	//   ....[2]....
        /*008c*/ 	.word	0x00001aa0


	//   ....[3]....
        /*0090*/ 	.word	0x00001ac0


	//   ....[4]....
        /*0094*/ 	.word	0x00001ae0


	//   ....[5]....
        /*0098*/ 	.word	0x00001e40


	//   ....[6]....
        /*009c*/ 	.word	0x00001ea0


	//   ....[7]....
        /*00a0*/ 	.word	0x00001ec0


	//   ....[8]....
        /*00a4*/ 	.word	0x00001f00


	//   ....[9]....
        /*00a8*/ 	.word	0x00001f40


	//   ....[10]....
        /*00ac*/ 	.word	0x00002050


	//   ....[11]....
        /*00b0*/ 	.word	0x000020b0


	//   ....[12]....
        /*00b4*/ 	.word	0x000020d0


	//   ....[13]....
        /*00b8*/ 	.word	0x000020e0


	//   ....[14]....
        /*00bc*/ 	.word	0x00002190


	//   ....[15]....
        /*00c0*/ 	.word	0x000021c0


	//   ....[16]....
        /*00c4*/ 	.word	0x00002220


	//   ....[17]....
        /*00c8*/ 	.word	0x00002270


	//   ....[18]....
        /*00cc*/ 	.word	0x00002290


	//   ....[19]....
        /*00d0*/ 	.word	0x00002380


	//   ....[20]....
        /*00d4*/ 	.word	0x00002390


	//----- nvinfo : EIATTR_VRC_CTA_INIT_COUNT
	.align		4
.L_2532:
        /*00d8*/ 	.byte	0x02, 0x4a
	.zero		1
	.zero		1


	//----- nvinfo : EIATTR_EXIT_INSTR_OFFSETS
	.align		4
        /*00dc*/ 	.byte	0x04, 0x1c
        /*00de*/ 	.short	(.L_2534 - .L_2533)


	//   ....[0]....
.L_2533:
        /*00e0*/ 	.word	0x000006c0


	//   ....[1]....
        /*00e4*/ 	.word	0x00002b30


	//----- nvinfo : EIATTR_MAX_THREADS
	.align		4
.L_2534:
        /*00e8*/ 	.byte	0x04, 0x05
        /*00ea*/ 	.short	(.L_2536 - .L_2535)
.L_2535:
        /*00ec*/ 	.word	0x00000100
        /*00f0*/ 	.word	0x00000001
        /*00f4*/ 	.word	0x00000001


	//----- nvinfo : EIATTR_CRS_STACK_SIZE
	.align		4
.L_2536:
        /*00f8*/ 	.byte	0x04, 0x1e
        /*00fa*/ 	.short	(.L_2538 - .L_2537)
.L_2537:
        /*00fc*/ 	.word	0x00000000


	//----- nvinfo : EIATTR_CBANK_PARAM_SIZE
	.align		4
.L_2538:
        /*0100*/ 	.byte	0x03, 0x19
        /*0102*/ 	.short	0x00e8


	//----- nvinfo : EIATTR_PARAM_CBANK
	.align		4
        /*0104*/ 	.byte	0x04, 0x0a
        /*0106*/ 	.short	(.L_2540 - .L_2539)
	.align		4
.L_2539:
        /*0108*/ 	.word	index@(.nv.constant0._ZN10layer_norm13ln_fwd_kernelINS_13Kernel_traitsIf6__halfS2_S2_fjLj6144ELj1ELj1ELj8ELj16ENS_18Kernel_traits_baseILj6144EfS2_S2_S2_fjLj256EEEEELb0ELb1ELb0ELb0EEEvNS_9FwdParamsE)
        /*010c*/ 	.short	0x0380
        /*010e*/ 	.short	0x00e8


	//----- nvinfo : EIATTR_SW_WAR
	.align		4
.L_2540:
        /*0110*/ 	.byte	0x04, 0x36
        /*0112*/ 	.short	(.L_2542 - .L_2541)
.L_2541:
        /*0114*/ 	.word	0x00000008
.L_2542:


//--------------------- .nv.info._ZN10layer_norm13ln_fwd_kernelINS_13Kernel_traitsIf6__halfS2_S2_fjLj6144ELj1ELj1ELj8ELj16ENS_18Kernel_traits_baseILj6144EfS2_S2_S2_fjLj256EEEEELb0ELb1ELb0ELb1EEEvNS_9FwdParamsE --------------------------
	.section	.nv.info._ZN10layer_norm13ln_fwd_kernelINS_13Kernel_traitsIf6__halfS2_S2_fjLj6144ELj1ELj1ELj8ELj16ENS_18Kernel_traits_baseILj6144EfS2_S2_S2_fjLj256EEEEELb0ELb1ELb0ELb1EEEvNS_9FwdParamsE,"",@"SHT_CUDA_INFO"
	.sectionflags	@""
	.align	4


	//----- nvinfo : EIATTR_CUDA_API_VERSION
	.align		4
        /*0000*/ 	.byte	0x04, 0x37
        /*0002*/ 	.short	(.L_2544 - .L_2543)
.L_2543:
        /*0004*/ 	.word	0x00000082


	//----- nvinfo : EIATTR_KPARAM_INFO
	.align		4
.L_2544:
        /*0008*/ 	.byte	0x04, 0x17
        /*000a*/ 	.short	(.L_2546 - .L_2545)
.L_2545:
        /*000c*/ 	.word	0x00000000
        /*0010*/ 	.short	0x0000
        /*0012*/ 	.short	0x0000
        /*0014*/ 	.byte	0x00, 0xf0, 0xa1, 0x03


	//----- nvinfo : EIATTR_SPARSE_MMA_MASK
	.align		4
.L_2546:
        /*0018*/ 	.byte	0x03, 0x50
        /*001a*/ 	.short	0x0000


	//----- nvinfo : EIATTR_MAXREG_COUNT
	.align		4
        /*001c*/ 	.byte	0x03, 0x1b
        /*001e*/ 	.short	0x00ff


	//----- nvinfo : EIATTR_NUM_BARRIERS
	.align		4
        /*0020*/ 	.byte	0x02, 0x4c
        /*0022*/ 	.byte	0x01
	.zero		1


	//----- nvinfo : EIATTR_MERCURY_ISA_VERSION
	.align		4
        /*0024*/ 	.byte	0x03, 0x5f
        /*0026*/ 	.short	0x0101


	//----- nvinfo : EIATTR_COOP_GROUP_MASK_REGIDS
	.align		4
        /*0028*/ 	.byte	0x04, 0x29
        /*002a*/ 	.short	(.L_2548 - .L_2547)


	//   ....[0]....
.L_2547:
        /*002c*/ 	.word	0xffffffff


	//   ....[1]....
        /*0030*/ 	.word	0xffffffff


	//   ....[2]....
        /*0034*/ 	.word	0xffffffff


	//   ....[3]....
        /*0038*/ 	.word	0xffffffff


	//   ....[4]....
        /*003c*/ 	.word	0xffffffff


	//   ....[5]....
        /*0040*/ 	.word	0xffffffff


	//   ....[6]....
        /*0044*/ 	.word	0xffffffff


	//   ....[7]....
        /*0048*/ 	.word	0xffffffff


	//   ....[8]....
        /*004c*/ 	.word	0xffffffff


	//   ....[9]....
        /*0050*/ 	.word	0xffffffff


	//   ....[10]....
        /*0054*/ 	.word	0xffffffff


	//   ....[11]....
        /*0058*/ 	.word	0xffffffff


	//   ....[12]....
        /*005c*/ 	.word	0xffffffff


	//   ....[13]....
        /*0060*/ 	.word	0xffffffff


	//   ....[14]....
        /*0064*/ 	.word	0xffffffff


	//   ....[15]....
        /*0068*/ 	.word	0xffffffff


	//   ....[16]....
        /*006c*/ 	.word	0xffffffff


	//   ....[17]....
        /*0070*/ 	.word	0xffffffff


	//   ....[18]....
        /*0074*/ 	.word	0xffffffff


	//   ....[19]....
        /*0078*/ 	.word	0xffffffff


	//   ....[20]....
        /*007c*/ 	.word	0xffffffff


	//----- nvinfo : EIATTR_COOP_GROUP_INSTR_OFFSETS
	.align		4
.L_2548:
        /*0080*/ 	.byte	0x04, 0x28
        /*0082*/ 	.short	(.L_2550 - .L_2549)


	//   ....[0]....
.L_2549:
        /*0084*/ 	.word	0x00001510


	//   ....[1]....
        /*0088*/ 	.word	0x00001530


	//   ....[2]....
        /*008c*/ 	.word	0x00001550


	//   ....[3]....
        /*0090*/ 	.word	0x00001570


	//   ....[4]....
        /*0094*/ 	.word	0x00001590


	//   ....[5]....
        /*0098*/ 	.word	0x000018c0


	//   ....[6]....
        /*009c*/ 	.word	0x000018e0


	//   ....[7]....
        /*00a0*/ 	.word	0x00001900


	//   ....[8]....
        /*00a4*/ 	.word	0x00001920


	//   ....[9]....
        /*00a8*/ 	.word	0x00001940


	//   ....[10]....
        /*00ac*/ 	.word	0x00001a90


	//   ....[11]....
        /*00b0*/ 	.word	0x00001b50


	//   ....[12]....
        /*00b4*/ 	.word	0x00001b80


	//   ....[13]....
        /*00b8*/ 	.word	0x00001b90


	//   ....[14]....
        /*00bc*/ 	.word	0x00001c00


	//   ....[15]....
        /*00c0*/ 	.word	0x00001c40


	//   ....[16]....
        /*00c4*/ 	.word	0x00001c70


	//   ....[17]....
        /*00c8*/ 	.word	0x00001d40


	//   ....[18]....
        /*00cc*/ 	.word	0x00001d60


	//   ....[19]....
        /*00d0*/ 	.word	0x00001df0


	//   ....[20]....
        /*00d4*/ 	.word	0x00001e20


	//----- nvinfo : EIATTR_VRC_CTA_INIT_COUNT
	.align		4
.L_2550:
        /*00d8*/ 	.byte	0x02, 0x4a
	.zero		1
	.zero		1


	//----- nvinfo : EIATTR_EXIT_INSTR_OFFSETS
	.align		4
        /*00dc*/ 	.byte	0x04, 0x1c
        /*00de*/ 	.short	(.L_2552 - .L_2551)


	//   ....[0]....
.L_2551:
        /*00e0*/ 	.word	0x00000410


	//   ....[1]....
        /*00e4*/ 	.word	0x000024e0


	//----- nvinfo : EIATTR_MAX_THREADS
	.align		4
.L_2552:
        /*00e8*/ 	.byte	0x04, 0x05
        /*00ea*/ 	.short	(.L_2554 - .L_2553)
.L_2553:
        /*00ec*/ 	.word	0x00000100
        /*00f0*/ 	.word	0x00000001
        /*00f4*/ 	.word	0x00000001


	//----- nvinfo : EIATTR_CRS_STACK_SIZE
	.align		4
.L_2554:
        /*00f8*/ 	.byte	0x04, 0x1e
        /*00fa*/ 	.short	(.L_2556 - .L_2555)
.L_2555:
        /*00fc*/ 	.word	0x00000000


	//----- nvinfo : EIATTR_CBANK_PARAM_SIZE
	.align		4
.L_2556:
        /*0100*/ 	.byte	0x03, 0x19
        /*0102*/ 	.short	0x00e8


	//----- nvinfo : EIATTR_PARAM_CBANK
	.align		4
        /*0104*/ 	.byte	0x04, 0x0a
        /*0106*/ 	.short	(.L_2558 - .L_2557)
	.align		4
.L_2557:
        /*0108*/ 	.word	index@(.nv.constant0._ZN10layer_norm13ln_fwd_kernelINS_13Kernel_traitsIf6__halfS2_S2_fjLj6144ELj1ELj1ELj8ELj16ENS_18Kernel_traits_baseILj6144EfS2_S2_S2_fjLj256EEEEELb0ELb1ELb0ELb1EEEvNS_9FwdParamsE)
        /*010c*/ 	.short	0x0380
        /*010e*/ 	.short	0x00e8


	//----- nvinfo : EIATTR_SW_WAR
	.align		4
.L_2558:
        /*0110*/ 	.byte	0x04, 0x36
        /*0112*/ 	.short	(.L_2560 - .L_2559)
.L_2559:
        /*0114*/ 	.word	0x00000008
.L_2560:


//--------------------- .nv.info._ZN10layer_norm13ln_fwd_kernelINS_13Kernel_traitsIf6__halfS2_S2_fjLj6144ELj1ELj1ELj8ELj16ENS_18Kernel_traits_baseILj6144EfS2_S2_S2_fjLj256EEEEELb0ELb1ELb1ELb0EEEvNS_9FwdParamsE --------------------------
	.section	.nv.info._ZN10layer_norm13ln_fwd_kernelINS_13Kernel_traitsIf6__halfS2_S2_fjLj6144ELj1ELj1ELj8ELj16ENS_18Kernel_traits_baseILj6144EfS2_S2_S2_fjLj256EEEEELb0ELb1ELb1ELb0EEEvNS_9FwdParamsE,"",@"SHT_CUDA_INFO"
	.sectionflags	@""
	.align	4


	//----- nvinfo : EIATTR_CUDA_API_VERSION
	.align		4
        /*0000*/ 	.byte	0x04, 0x37
        /*0002*/ 	.short	(.L_2562 - .L_2561)
.L_2561:
        /*0004*/ 	.word	0x00000082


	//----- nvinfo : EIATTR_KPARAM_INFO
	.align		4
.L_2562:
        /*0008*/ 	.byte	0x04, 0x17
        /*000a*/ 	.short	(.L_2564 - .L_2563)
.L_2563:
        /*000c*/ 	.word	0x00000000
        /*0010*/ 	.short	0x0000
        /*0012*/ 	.short	0x0000
        /*0014*/ 	.byte	0x00, 0xf0, 0xa1, 0x03


	//----- nvinfo : EIATTR_SPARSE_MMA_MASK
	.align		4
.L_2564:
        /*0018*/ 	.byte	0x03, 0x50
        /*001a*/ 	.short	0x0000


	//----- nvinfo : EIATTR_MAXREG_COUNT
	.align		4
        /*001c*/ 	.byte	0x03, 0x1b
        /*001e*/ 	.short	0x00ff


	//----- nvinfo : EIATTR_NUM_BARRIERS
	.align		4
        /*0020*/ 	.byte	0x02, 0x4c
        /*0022*/ 	.byte	0x01
	.zero		1


	//----- nvinfo : EIATTR_MERCURY_ISA_VERSION
	.align		4
        /*0024*/ 	.byte	0x03, 0x5f
        /*0026*/ 	.short	0x0101


	//----- nvinfo : EIATTR_COOP_GROUP_MASK_REGIDS
	.align		4
        /*0028*/ 	.byte	0x04, 0x29
        /*002a*/ 	.short	(.L_2566 - .L_2565)


	//   ....[0]....
.L_2565:
        /*002c*/ 	.word	0xffffffff


	//   ....[1]....
        /*0030*/ 	.word	0xffffffff


	//   ....[2]....
        /*0034*/ 	.word	0xffffffff


	//   ....[3]....
        /*0038*/ 	.word	0xffffffff


	//   ....[4]....
        /*003c*/ 	.word	0xffffffff


	//   ....[5]....
        /*0040*/ 	.word	0xffffffff


	//   ....[6]....
        /*0044*/ 	.word	0xffffffff


	//   ....[7]....
        /*0048*/ 	.word	0xffffffff


	//   ....[8]....
        /*004c*/ 	.word	0xffffffff


	//   ....[9]....
        /*0050*/ 	.word	0xffffffff


	//   ....[10]....
        /*0054*/ 	.word	0xffffffff


	//   ....[11]....
        /*0058*/ 	.word	0xffffffff


	//   ....[12]....
        /*005c*/ 	.word	0xffffffff


	//   ....[13]....
        /*0060*/ 	.word	0xffffffff


	//   ....[14]....
        /*0064*/ 	.word	0xffffffff


	//   ....[15]....
        /*0068*/ 	.word	0xffffffff


	//   ....[16]....
        /*006c*/ 	.word	0xffffffff


	//   ....[17]....
        /*0070*/ 	.word	0xffffffff


	//   ....[18]....
        /*0074*/ 	.word	0xffffffff


	//   ....[19]....
        /*0078*/ 	.word	0xffffffff


	//   ....[20]....
        /*007c*/ 	.word	0xffffffff


	//----- nvinfo : EIATTR_COOP_GROUP_INSTR_OFFSETS
	.align		4
.L_2566:
        /*0080*/ 	.byte	0x04, 0x28
        /*0082*/ 	.short	(.L_2568 - .L_2567)


	//   ....[0]....
.L_2567:
        /*0084*/ 	.word	0x000022c0


	//   ....[1]....
        /*0088*/ 	.word	0x000022e0


	//   ....[2]....
        /*008c*/ 	.word	0x00002300


	//   ....[3]....
        /*0090*/ 	.word	0x00002320


	//   ....[4]....
        /*0094*/ 	.word	0x00002340


	//   ....[5]....
        /*0098*/ 	.word	0x00002680


	//   ....[6]....
        /*009c*/ 	.word	0x000026a0


	//   ....[7]....
        /*00a0*/ 	.word	0x000026c0


	//   ....[8]....
        /*00a4*/ 	.word	0x000026e0


	//   ....[9]....
        /*00a8*/ 	.word	0x00002710


	//   ....[10]....
        /*00ac*/ 	.word	0x000028a0


	//   ....[11]....
        /*00b0*/ 	.word	0x000028e0


	//   ....[12]....
        /*00b4*/ 	.word	0x00002900


	//   ....[13]....
        /*00b8*/ 	.word	0x00002990


	//   ....[14]....
        /*00bc*/ 	.word	0x00002a00


	//   ....[15]....
        /*00c0*/ 	.word	0x00002a90


	//   ....[16]....
        /*00c4*/ 	.word	0x00002ab0


	//   ....[17]....
        /*00c8*/ 	.word	0x00002ae0


	//   ....[18]....
        /*00cc*/ 	.word	0x00002b30


	//   ....[19]....
        /*00d0*/ 	.word	0x00002bf0


	//   ....[20]....
        /*00d4*/ 	.word	0x00002c20


	//----- nvinfo : EIATTR_VRC_CTA_INIT_COUNT
	.align		4
.L_2568:
        /*00d8*/ 	.byte	0x02, 0x4a
	.zero		1
	.zero		1


	//----- nvinfo : EIATTR_EXIT_INSTR_OFFSETS
	.align		4
        /*00dc*/ 	.byte	0x04, 0x1c
        /*00de*/ 	.short	(.L_2570 - .L_2569)


	//   ....[0]....
.L_2569:
        /*00e0*/ 	.word	0x000006c0


	//   ....[1]....
        /*00e4*/ 	.word	0x00003420


	//----- nvinfo : EIATTR_MAX_THREADS
	.align		4
.L_2570:
        /*00e8*/ 	.byte	0x04, 0x05
        /*00ea*/ 	.short	(.L_2572 - .L_2571)
.L_2571:
        /*00ec*/ 	.word	0x00000100
        /*00f0*/ 	.word	0x00000001
        /*00f4*/ 	.word	0x00000001


	//----- nvinfo : EIATTR_CRS_STACK_SIZE
	.align		4
.L_2572:
        /*00f8*/ 	.byte	0x04, 0x1e
        /*00fa*/ 	.short	(.L_2574 - .L_2573)
.L_2573:
        /*00fc*/ 	.word	0x00000000


	//----- nvinfo : EIATTR_CBANK_PARAM_SIZE
	.align		4
.L_2574:
        /*0100*/ 	.byte	0x03, 0x19
        /*0102*/ 	.short	0x00e8


	//----- nvinfo : EIATTR_PARAM_CBANK
	.align		4
        /*0104*/ 	.byte	0x04, 0x0a
        /*0106*/ 	.short	(.L_2576 - .L_2575)
	.align		4
.L_2575:
        /*0108*/ 	.word	index@(.nv.constant0._ZN10layer_norm13ln_fwd_kernelINS_13Kernel_traitsIf6__halfS2_S2_fjLj6144ELj1ELj1ELj8ELj16ENS_18Kernel_traits_baseILj6144EfS2_S2_S2_fjLj256EEEEELb0ELb1ELb1ELb0EEEvNS_9FwdParamsE)
        /*010c*/ 	.short	0x0380
        /*010e*/ 	.short	0x00e8


	//----- nvinfo : EIATTR_SW_WAR
	.align		4
.L_2576:
        /*0110*/ 	.byte	0x04, 0x36
        /*0112*/ 	.short	(.L_2578 - .L_2577)
.L_2577:
        /*0114*/ 	.word	0x00000008
.L_2578:


//--------------------- .nv.info._ZN10layer_norm13ln_fwd_kernelINS_13Kernel_traitsIf6__halfS2_S2_fjLj6144ELj1ELj1ELj8ELj16ENS_18Kernel_traits_baseILj6144EfS2_S2_S2_fjLj256EEEEELb0ELb1ELb1ELb1EEEvNS_9FwdParamsE --------------------------
	.section	.nv.info._ZN10layer_norm13ln_fwd_kernelINS_13Kernel_traitsIf6__halfS2_S2_fjLj6144ELj1ELj1ELj8ELj16ENS_18Kernel_traits_baseILj6144EfS2_S2_S2_fjLj256EEEEELb0ELb1ELb1ELb1EEEvNS_9FwdParamsE,"",@"SHT_CUDA_INFO"
	.sectionflags	@""
	.align	4


	//----- nvinfo : EIATTR_CUDA_API_VERSION
	.align		4
        /*0000*/ 	.byte	0x04, 0x37
        /*0002*/ 	.short	(.L_2580 - .L_2579)
.L_2579:
        /*0004*/ 	.word	0x00000082


	//----- nvinfo : EIATTR_KPARAM_INFO
	.align		4
.L_2580:
        /*0008*/ 	.byte	0x04, 0x17
        /*000a*/ 	.short	(.L_2582 - .L_2581)
.L_2581:
        /*000c*/ 	.word	0x00000000
        /*0010*/ 	.short	0x0000
        /*0012*/ 	.short	0x0000
        /*0014*/ 	.byte	0x00, 0xf0, 0xa1, 0x03


	//----- nvinfo : EIATTR_SPARSE_MMA_MASK
	.align		4
.L_2582:
        /*0018*/ 	.byte	0x03, 0x50
        /*001a*/ 	.short	0x0000


	//----- nvinfo : EIATTR_MAXREG_COUNT
	.align		4
        /*001c*/ 	.byte	0x03, 0x1b
        /*001e*/ 	.short	0x00ff


	//----- nvinfo : EIATTR_NUM_BARRIERS
	.align		4
        /*0020*/ 	.byte	0x02, 0x4c
        /*0022*/ 	.byte	0x01
	.zero		1


	//----- nvinfo : EIATTR_MERCURY_ISA_VERSION
	.align		4
        /*0024*/ 	.byte	0x03, 0x5f
        /*0026*/ 	.short	0x0101


	//----- nvinfo : EIATTR_COOP_GROUP_MASK_REGIDS
	.align		4
        /*0028*/ 	.byte	0x04, 0x29
        /*002a*/ 	.short	(.L_2584 - .L_2583)


	//   ....[0]....
.L_2583:
        /*002c*/ 	.word	0xffffffff


	//   ....[1]....
        /*0030*/ 	.word	0xffffffff


	//   ....[2]....
        /*0034*/ 	.word	0xffffffff


	//   ....[3]....
        /*0038*/ 	.word	0xffffffff


	//   ....[4]....
        /*003c*/ 	.word	0xffffffff


	//   ....[5]....
        /*0040*/ 	.word	0xffffffff


	//   ....[6]....
        /*0044*/ 	.word	0xffffffff


	//   ....[7]....
        /*0048*/ 	.word	0xffffffff


	//   ....[8]....
        /*004c*/ 	.word	0xffffffff


	//   ....[9]....
        /*0050*/ 	.word	0xffffffff


	//   ....[10]....
        /*0054*/ 	.word	0xffffffff


	//   ....[11]....
        /*0058*/ 	.word	0xffffffff


	//   ....[12]....
        /*005c*/ 	.word	0xffffffff


	//   ....[13]....
        /*0060*/ 	.word	0xffffffff


	//   ....[14]....
        /*0064*/ 	.word	0xffffffff


	//   ....[15]....
        /*0068*/ 	.word	0xffffffff


	//   ....[16]....
        /*006c*/ 	.word	0xffffffff


	//   ....[17]....
        /*0070*/ 	.word	0xffffffff


	//   ....[18]....
        /*0074*/ 	.word	0xffffffff


	//   ....[19]....
        /*0078*/ 	.word	0xffffffff


	//   ....[20]....
        /*007c*/ 	.word	0xffffffff


	//----- nvinfo : EIATTR_COOP_GROUP_INSTR_OFFSETS
	.align		4
.L_2584:
        /*0080*/ 	.byte	0x04, 0x28
        /*0082*/ 	.short	(.L_2586 - .L_2585)


	//   ....[0]....
.L_2585:
        /*0084*/ 	.word	0x00001e40


	//   ....[1]....
        /*0088*/ 	.word	0x00001e60


	//   ....[2]....
        /*008c*/ 	.word	0x00001e80


	//   ....[3]....
        /*0090*/ 	.word	0x00001ea0


	//   ....[4]....
        /*0094*/ 	.word	0x00001ec0


	//   ....[5]....
        /*0098*/ 	.word	0x000021f0


	//   ....[6]....
        /*009c*/ 	.word	0x00002220


	//   ....[7]....
        /*00a0*/ 	.word	0x00002250


	//   ....[8]....
        /*00a4*/ 	.word	0x00002270


	//   ....[9]....
        /*00a8*/ 	.word	0x00002290


	//   ....[10]....
        /*00ac*/ 	.word	0x00002420


	//   ....[11]....
        /*00b0*/ 	.word	0x00002460


	//   ....[12]....
        /*00b4*/ 	.word	0x000024b0


	//   ....[13]....
        /*00b8*/ 	.word	0x000024e0


	//   ....[14]....
        /*00bc*/ 	.word	0x00002560


	//   ....[15]....
        /*00c0*/ 	.word	0x000025c0


	//   ....[16]....
        /*00c4*/ 	.word	0x000025d0


	//   ....[17]....
        /*00c8*/ 	.word	0x00002680


	//   ....[18]....
        /*00cc*/ 	.word	0x000026d0


	//   ....[19]....
        /*00d0*/ 	.word	0x00002770


	//   ....[20]....
        /*00d4*/ 	.word	0x000027a0


	//----- nvinfo : EIATTR_VRC_CTA_INIT_COUNT
	.align		4
.L_2586:
        /*00d8*/ 	.byte	0x02, 0x4a
	.zero		1
	.zero		1


	//----- nvinfo : EIATTR_EXIT_INSTR_OFFSETS
	.align		4
        /*00dc*/ 	.byte	0x04, 0x1c
        /*00de*/ 	.short	(.L_2588 - .L_2587)


	//   ....[0]....
.L_2587:
        /*00e0*/ 	.word	0x00000400


	//   ....[1]....
        /*00e4*/ 	.word	0x00002ef0


	//----- nvinfo : EIATTR_MAX_THREADS
	.align		4
.L_2588:
        /*00e8*/ 	.byte	0x04, 0x05
        /*00ea*/ 	.short	(.L_2590 - .L_2589)
.L_2589:
        /*00ec*/ 	.word	0x00000100
        /*00f0*/ 	.word	0x00000001
        /*00f4*/ 	.word	0x00000001


	//----- nvinfo : EIATTR_CRS_STACK_SIZE
	.align		4
.L_2590:
        /*00f8*/ 	.byte	0x04, 0x1e
        /*00fa*/ 	.short	(.L_2592 - .L_2591)
.L_2591:
        /*00fc*/ 	.word	0x00000000


	//----- nvinfo : EIATTR_CBANK_PARAM_SIZE
	.align		4
.L_2592:
        /*0100*/ 	.byte	0x03, 0x19
        /*0102*/ 	.short	0x00e8


	//----- nvinfo : EIATTR_PARAM_CBANK
	.align		4
        /*0104*/ 	.byte	0x04, 0x0a
        /*0106*/ 	.short	(.L_2594 - .L_2593)
	.align		4
.L_2593:
        /*0108*/ 	.word	index@(.nv.constant0._ZN10layer_norm13ln_fwd_kernelINS_13Kernel_traitsIf6__halfS2_S2_fjLj6144ELj1ELj1ELj8ELj16ENS_18Kernel_traits_baseILj6144EfS2_S2_S2_fjLj256EEEEELb0ELb1ELb1ELb1EEEvNS_9FwdParamsE)
        /*010c*/ 	.short	0x0380
        /*010e*/ 	.short	0x00e8


	//----- nvinfo : EIATTR_SW_WAR
	.align		4
.L_2594:
        /*0110*/ 	.byte	0x04, 0x36
        /*0112*/ 	.short	(.L_2596 - .L_2595)
.L_2595:
        /*0114*/ 	.word	0x00000008
.L_2596:


//--------------------- .nv.info._ZN10layer_norm13ln_fwd_kernelINS_13Kernel_traitsIf6__halfS2_S2_fjLj6144ELj1ELj1ELj8ELj16ENS_18Kernel_traits_baseILj6144EfS2_S2_S2_fjLj256EEEEELb1ELb0ELb0ELb0EEEvNS_9FwdParamsE --------------------------
	.section	.nv.info._ZN10layer_norm13ln_fwd_kernelINS_13Kernel_traitsIf6__halfS2_S2_fjLj6144ELj1ELj1ELj8ELj16ENS_18Kernel_traits_baseILj6144EfS2_S2_S2_fjLj256EEEEELb1ELb0ELb0ELb0EEEvNS_9FwdParamsE,"",@"SHT_CUDA_INFO"
	.sectionflags	@""
	.align	4


	//----- nvinfo : EIATTR_CUDA_API_VERSION
	.align		4
        /*0000*/ 	.byte	0x04, 0x37
        /*0002*/ 	.short	(.L_2598 - .L_2597)
.L_2597:
        /*0004*/ 	.word	0x00000082


	//----- nvinfo : EIATTR_KPARAM_INFO
	.align		4
.L_2598:
        /*0008*/ 	.byte	0x04, 0x17
        /*000a*/ 	.short	(.L_2600 - .L_2599)
.L_2599:
        /*000c*/ 	.word	0x00000000
        /*0010*/ 	.short	0x0000
        /*0012*/ 	.short	0x0000
        /*0014*/ 	.byte	0x00, 0xf0, 0xa1, 0x03


	//----- nvinfo : EIATTR_SPARSE_MMA_MASK
	.align		4
.L_2600:
        /*0018*/ 	.byte	0x03, 0x50
        /*001a*/ 	.short	0x0000


	//----- nvinfo : EIATTR_MAXREG_COUNT
	.align		4
        /*001c*/ 	.byte	0x03, 0x1b
        /*001e*/ 	.short	0x00ff


	//----- nvinfo : EIATTR_NUM_BARRIERS
	.align		4
        /*0020*/ 	.byte	0x02, 0x4c
        /*0022*/ 	.byte	0x01
	.zero		1


	//----- nvinfo : EIATTR_MERCURY_ISA_VERSION
	.align		4
        /*0024*/ 	.byte	0x03, 0x5f
        /*0026*/ 	.short	0x0101


	//----- nvinfo : EIATTR_COOP_GROUP_MASK_REGIDS
	.align		4
        /*0028*/ 	.byte	0x04, 0x29
        /*002a*/ 	.short	(.L_2602 - .L_2601)


	//   ....[0]....
.L_2601:
        /*002c*/ 	.word	0xffffffff


	//   ....[1]....
        /*0030*/ 	.word	0xffffffff


	//   ....[2]....
        /*0034*/ 	.word	0xffffffff


	//   ....[3]....
        /*0038*/ 	.word	0xffffffff


	//   ....[4]....
        /*003c*/ 	.word	0xffffffff


	//   ....[5]....
        /*0040*/ 	.word	0xffffffff


	//   ....[6]....
        /*0044*/ 	.word	0xffffffff


	//   ....[7]....
        /*0048*/ 	.word	0xffffffff


	//   ....[8]....
        /*004c*/ 	.word	0xffffffff


	//   ....[9]....
        /*0050*/ 	.word	0xffffffff


	//   ....[10]....
        /*0054*/ 	.word	0xffffffff


	//   ....[11]....
        /*0058*/ 	.word	0xffffffff


	//   ....[12]....
        /*005c*/ 	.word	0xffffffff


	//   ....[13]....
        /*0060*/ 	.word	0xffffffff


	//   ....[14]....
        /*0064*/ 	.word	0xffffffff


	//   ....[15]....
        /*0068*/ 	.word	0xffffffff


	//   ....[16]....
        /*006c*/ 	.word	0xffffffff


	//   ....[17]....
        /*0070*/ 	.word	0xffffffff


	//   ....[18]....
        /*0074*/ 	.word	0xffffffff


	//   ....[19]....
        /*0078*/ 	.word	0xffffffff


	//   ....[20]....
        /*007c*/ 	.word	0xffffffff


	//----- nvinfo : EIATTR_COOP_GROUP_INSTR_OFFSETS
	.align		4
.L_2602:
        /*0080*/ 	.byte	0x04, 0x28
        /*0082*/ 	.short	(.L_2604 - .L_2603)


	//   ....[0]....
.L_2603:
        /*0084*/ 	.word	0x00010bb0


	//   ....[1]....
        /*0088*/ 	.word	0x00010bd0


	//   ....[2]....
        /*008c*/ 	.word	0x00010bf0


	//   ....[3]....
        /*0090*/ 	.word	0x00010c10


	//   ....[4]....
        /*0094*/ 	.word	0x00010c30


	//   ....[5]....
        /*0098*/ 	.word	0x00010f70


	//   ....[6]....
        /*009c*/ 	.word	0x00010f90


	//   ....[7]....
        /*00a0*/ 	.word	0x00010fb0


	//   ....[8]....
        /*00a4*/ 	.word	0x00010fe0


	//   ....[9]....
        /*00a8*/ 	.word	0x00011050


	//   ....[10]....
        /*00ac*/ 	.word	0x000110d0


	//   ....[11]....
        /*00b0*/ 	.word	0x00011140


	//   ....[12]....
        /*00b4*/ 	.word	0x00011180


	//   ....[13]....
        /*00b8*/ 	.word	0x000111a0


	//   ....[14]....
        /*00bc*/ 	.word	0x000111c0


	//   ....[15]....
        /*00c0*/ 	.word	0x00011260


	//   ....[16]....
        /*00c4*/ 	.word	0x000112b0


	//   ....[17]....
        /*00c8*/ 	.word	0x00011340


	//   ....[18]....
        /*00cc*/ 	.word	0x00011370


	//   ....[19]....
        /*00d0*/ 	.word	0x00011410


	//   ....[20]....
        /*00d4*/ 	.word	0x00011440


	//----- nvinfo : EIATTR_VRC_CTA_INIT_COUNT
	.align		4
.L_2604:
        /*00d8*/ 	.byte	0x02, 0x4a
	.zero		1
	.zero		1


	//----- nvinfo : EIATTR_EXIT_INSTR_OFFSETS
	.align		4
        /*00dc*/ 	.byte	0x04, 0x1c
        /*00de*/ 	.short	(.L_2606 - .L_2605)


	//   ....[0]....
.L_2605:
        /*00e0*/ 	.word	0x00000770


	//   ....[1]....
        /*00e4*/ 	.word	0x00011bd0


	//----- nvinfo : EIATTR_INDIRECT_BRANCH_TARGETS
	.align		4
.L_2606:
        /*00e8*/ 	.byte	0x04, 0x34
        /*00ea*/ 	.short	(.L_2608 - .L_2607)


	//   ....[0]....
.L_2607:
        /*00ec*/ 	.word	.L_x_20823@srel
        /*00f0*/ 	.short	0x0
        /*00f2*/ 	.short	0x0
        /*00f4*/ 	.word	0x3
        /*00f8*/ 	.word	.L_x_20824@srel
        /*00fc*/ 	.word	.L_x_20825@srel
        /*0100*/ 	.word	.L_x_20826@srel


	//----- nvinfo : EIATTR_MAX_THREADS
	.align		4
.L_2608:
        /*0104*/ 	.byte	0x04, 0x05
        /*0106*/ 	.short	(.L_2610 - .L_2609)
.L_2609:
        /*0108*/ 	.word	0x00000100
        /*010c*/ 	.word	0x00000001
        /*0110*/ 	.word	0x00000001


	//----- nvinfo : EIATTR_CRS_STACK_SIZE
	.align		4
.L_2610:
        /*0114*/ 	.byte	0x04, 0x1e
        /*0116*/ 	.short	(.L_2612 - .L_2611)
.L_2611:
        /*0118*/ 	.word	0x00000000


	//----- nvinfo : EIATTR_CBANK_PARAM_SIZE
	.align		4
.L_2612:
        /*011c*/ 	.byte	0x03, 0x19
        /*011e*/ 	.short	0x00e8


	//----- nvinfo : EIATTR_PARAM_CBANK
	.align		4
        /*0120*/ 	.byte	0x04, 0x0a
        /*0122*/ 	.short	(.L_2614 - .L_2613)
	.align		4
.L_2613:
        /*0124*/ 	.word	index@(.nv.constant0._ZN10layer_norm13ln_fwd_kernelINS_13Kernel_traitsIf6__halfS2_S2_fjLj6144ELj1ELj1ELj8ELj16ENS_18Kernel_traits_baseILj6144EfS2_S2_S2_fjLj256EEEEELb1ELb0ELb0ELb0EEEvNS_9FwdParamsE)
        /*0128*/ 	.short	0x0380
        /*012a*/ 	.short	0x00e8


	//----- nvinfo : EIATTR_SW_WAR
	.align		4
.L_2614:
        /*012c*/ 	.byte	0x04, 0x36
        /*012e*/ 	.short	(.L_2616 - .L_2615)
.L_2615:
        /*0130*/ 	.word	0x00000008
.L_2616:


//--------------------- .nv.info._ZN10layer_norm13ln_fwd_kernelINS_13Kernel_traitsIf6__halfS2_S2_fjLj6144ELj1ELj1ELj8ELj16ENS_18Kernel_traits_baseILj6144EfS2_S2_S2_fjLj256EEEEELb1ELb0ELb0ELb1EEEvNS_9FwdParamsE --------------------------
	.section	.nv.info._ZN10layer_norm13ln_fwd_kernelINS_13Kernel_traitsIf6__halfS2_S2_fjLj6144ELj1ELj1ELj8ELj16ENS_18Kernel_traits_baseILj6144EfS2_S2_S2_fjLj256EEEEELb1ELb0ELb0ELb1EEEvNS_9FwdParamsE,"",@"SHT_CUDA_INFO"
	.sectionflags	@""
	.align	4


	//----- nvinfo : EIATTR_CUDA_API_VERSION
	.align		4
        /*0000*/ 	.byte	0x04, 0x37
        /*0002*/ 	.short	(.L_2618 - .L_2617)
.L_2617:
        /*0004*/ 	.word	0x00000082


	//----- nvinfo : EIATTR_KPARAM_INFO
	.align		4
.L_2618:
        /*0008*/ 	.byte	0x04, 0x17
        /*000a*/ 	.short	(.L_2620 - .L_2619)
.L_2619:
        /*000c*/ 	.word	0x00000000
        /*0010*/ 	.short	0x0000
        /*0012*/ 	.short	0x0000
        /*0014*/ 	.byte	0x00, 0xf0, 0xa1, 0x03


	//----- nvinfo : EIATTR_SPARSE_MMA_MASK
	.align		4
.L_2620:
        /*0018*/ 	.byte	0x03, 0x50
        /*001a*/ 	.short	0x0000


	//----- nvinfo : EIATTR_MAXREG_COUNT
	.align		4
        /*001c*/ 	.byte	0x03, 0x1b
        /*001e*/ 	.short	0x00ff


	//----- nvinfo : EIATTR_NUM_BARRIERS
	.align		4
        /*0020*/ 	.byte	0x02, 0x4c
        /*0022*/ 	.byte	0x01
	.zero		1


	//----- nvinfo : EIATTR_MERCURY_ISA_VERSION
	.align		4
        /*0024*/ 	.byte	0x03, 0x5f
        /*0026*/ 	.short	0x0101


	//----- nvinfo : EIATTR_COOP_GROUP_MASK_REGIDS
	.align		4
        /*0028*/ 	.byte	0x04, 0x29
        /*002a*/ 	.short	(.L_2622 - .L_2621)


	//   ....[0]....
.L_2621:
        /*002c*/ 	.word	0xffffffff


	//   ....[1]....
        /*0030*/ 	.word	0xffffffff


	//   ....[2]....
        /*0034*/ 	.word	0xffffffff


	//   ....[3]....
        /*0038*/ 	.word	0xffffffff


	//   ....[4]....
        /*003c*/ 	.word	0xffffffff


	//   ....[5]....
        /*0040*/ 	.word	0xffffffff


	//   ....[6]....
        /*0044*/ 	.word	0xffffffff


	//   ....[7]....
        /*0048*/ 	.word	0xffffffff


	//   ....[8]....
        /*004c*/ 	.word	0xffffffff


	//   ....[9]....
        /*0050*/ 	.word	0xffffffff


	//   ....[10]....
        /*0054*/ 	.word	0xffffffff


	//   ....[11]....
        /*0058*/ 	.word	0xffffffff


	//   ....[12]....
        /*005c*/ 	.word	0xffffffff


	//   ....[13]....
        /*0060*/ 	.word	0xffffffff


	//   ....[14]....
        /*0064*/ 	.word	0xffffffff


	//   ....[15]....
        /*0068*/ 	.word	0xffffffff


	//   ....[16]....
        /*006c*/ 	.word	0xffffffff


	//   ....[17]....
        /*0070*/ 	.word	0xffffffff


	//   ....[18]....
        /*0074*/ 	.word	0xffffffff


	//   ....[19]....
        /*0078*/ 	.word	0xffffffff


	//   ....[20]....
        /*007c*/ 	.word	0xffffffff


	//----- nvinfo : EIATTR_COOP_GROUP_INSTR_OFFSETS
	.align		4
.L_2622:
        /*0080*/ 	.byte	0x04, 0x28
        /*0082*/ 	.short	(.L_2624 - .L_2623)


	//   ....[0]....
.L_2623:
        /*0084*/ 	.word	0x0000f910


	//   ....[1]....
        /*0088*/ 	.word	0x0000f930


	//   ....[2]....
        /*008c*/ 	.word	0x0000f950


	//   ....[3]....
        /*0090*/ 	.word	0x0000f970


	//   ....[4]....
        /*0094*/ 	.word	0x0000f990


	//   ....[5]....
        /*0098*/ 	.word	0x0000fcd0


	//   ....[6]....
        /*009c*/ 	.word	0x0000fd00


	//   ....[7]....
        /*00a0*/ 	.word	0x0000fd40


	//   ....[8]....
        /*00a4*/ 	.word	0x0000fd70


	//   ....[9]....
        /*00a8*/ 	.word	0x0000fdb0


	//   ....[10]....
        /*00ac*/ 	.word	0x0000ff60


	//   ....[11]....
        /*00b0*/ 	.word	0x0000ffa0


	//   ....[12]....
        /*00b4*/ 	.word	0x0000ffb0


	//   ....[13]....
        /*00b8*/ 	.word	0x0000fff0


	//   ....[14]....
        /*00bc*/ 	.word	0x000100d0


	//   ....[15]....
        /*00c0*/ 	.word	0x000100f0


	//   ....[16]....
        /*00c4*/ 	.word	0x00010110


	//   ....[17]....
        /*00c8*/ 	.word	0x000101b0


	//   ....[18]....
        /*00cc*/ 	.word	0x00010210


	//   ....[19]....
        /*00d0*/ 	.word	0x000102e0


	//   ....[20]....
        /*00d4*/ 	.word	0x00010310


	//----- nvinfo : EIATTR_VRC_CTA_INIT_COUNT
	.align		4
.L_2624:
        /*00d8*/ 	.byte	0x02, 0x4a
	.zero		1
	.zero		1


	//----- nvinfo : EIATTR_EXIT_INSTR_OFFSETS
	.align		4
        /*00dc*/ 	.byte	0x04, 0x1c
        /*00de*/ 	.short	(.L_2626 - .L_2625)


	//   ....[0]....
.L_2625:
        /*00e0*/ 	.word	0x00000410


	//   ....[1]....
        /*00e4*/ 	.word	0x00010990


	//----- nvinfo : EIATTR_INDIRECT_BRANCH_TARGETS
	.align		4
.L_2626:
        /*00e8*/ 	.byte	0x04, 0x34
        /*00ea*/ 	.short	(.L_2628 - .L_2627)


	//   ....[0]....
.L_2627:
        /*00ec*/ 	.word	.L_x_20827@srel
        /*00f0*/ 	.short	0x0
        /*00f2*/ 	.short	0x0
        /*00f4*/ 	.word	0x3
        /*00f8*/ 	.word	.L_x_20828@srel
        /*00fc*/ 	.word	.L_x_20829@srel
        /*0100*/ 	.word	.L_x_20830@srel


	//----- nvinfo : EIATTR_MAX_THREADS
	.align		4
.L_2628:
        /*0104*/ 	.byte	0x04, 0x05
        /*0106*/ 	.short	(.L_2630 - .L_2629)
.L_2629:
        /*0108*/ 	.word	0x00000100
        /*010c*/ 	.word	0x00000001
        /*0110*/ 	.word	0x00000001


	//----- nvinfo : EIATTR_CRS_STACK_SIZE
	.align		4
.L_2630:
        /*0114*/ 	.byte	0x04, 0x1e
        /*0116*/ 	.short	(.L_2632 - .L_2631)
.L_2631:
        /*0118*/ 	.word	0x00000000


	//----- nvinfo : EIATTR_CBANK_PARAM_SIZE
	.align		4
.L_2632:
        /*011c*/ 	.byte	0x03, 0x19
        /*011e*/ 	.short	0x00e8


	//----- nvinfo : EIATTR_PARAM_CBANK
	.align		4
        /*0120*/ 	.byte	0x04, 0x0a
        /*0122*/ 	.short	(.L_2634 - .L_2633)
	.align		4
.L_2633:
        /*0124*/ 	.word	index@(.nv.constant0._ZN10layer_norm13ln_fwd_kernelINS_13Kernel_traitsIf6__halfS2_S2_fjLj6144ELj1ELj1ELj8ELj16ENS_18Kernel_traits_baseILj6144EfS2_S2_S2_fjLj256EEEEELb1ELb0ELb0ELb1EEEvNS_9FwdParamsE)
        /*0128*/ 	.short	0x0380
        /*012a*/ 	.short	0x00e8


	//----- nvinfo : EIATTR_SW_WAR
	.align		4
.L_2634:
        /*012c*/ 	.byte	0x04, 0x36
        /*012e*/ 	.short	(.L_2636 - .L_2635)
.L_2635:
        /*0130*/ 	.word	0x00000008
.L_2636:


//--------------------- .nv.info._ZN10layer_norm13ln_fwd_kernelINS_13Kernel_traitsIf6__halfS2_S2_fjLj6144ELj1ELj1ELj8ELj16ENS_18Kernel_traits_baseILj6144EfS2_S2_S2_fjLj256EEEEELb1ELb0ELb1ELb0EEEvNS_9FwdParamsE --------------------------
	.section	.nv.info._ZN10layer_norm13ln_fwd_kernelINS_13Kernel_traitsIf6__halfS2_S2_fjLj6144ELj1ELj1ELj8ELj16ENS_18Kernel_traits_baseILj6144EfS2_S2_S2_fjLj256EEEEELb1ELb0ELb1ELb0EEEvNS_9FwdParamsE,"",@"SHT_CUDA_INFO"
	.sectionflags	@""
	.align	4


	//----- nvinfo : EIATTR_CUDA_API_VERSION
	.align		4
        /*0000*/ 	.byte	0x04, 0x37
        /*0002*/ 	.short	(.L_2638 - .L_2637)
.L_2637:
        /*0004*/ 	.word	0x00000082


	//----- nvinfo : EIATTR_KPARAM_INFO
	.align		4
.L_2638:
        /*0008*/ 	.byte	0x04, 0x17
        /*000a*/ 	.short	(.L_2640 - .L_2639)
.L_2639:
        /*000c*/ 	.word	0x00000000
        /*0010*/ 	.short	0x0000
        /*0012*/ 	.short	0x0000
        /*0014*/ 	.byte	0x00, 0xf0, 0xa1, 0x03


	//----- nvinfo : EIATTR_SPARSE_MMA_MASK
	.align		4
.L_2640:
        /*0018*/ 	.byte	0x03, 0x50
        /*001a*/ 	.short	0x0000


	//----- nvinfo : EIATTR_MAXREG_COUNT
	.align		4
        /*001c*/ 	.byte	0x03, 0x1b
        /*001e*/ 	.short	0x00ff


	//----- nvinfo : EIATTR_NUM_BARRIERS
	.align		4
        /*0020*/ 	.byte	0x02, 0x4c
        /*0022*/ 	.byte	0x01
	.zero		1


	//----- nvinfo : EIATTR_MERCURY_ISA_VERSION
	.align		4
        /*0024*/ 	.byte	0x03, 0x5f
        /*0026*/ 	.short	0x0101


	//----- nvinfo : EIATTR_COOP_GROUP_MASK_REGIDS
	.align		4
        /*0028*/ 	.byte	0x04, 0x29
        /*002a*/ 	.short	(.L_2642 - .L_2641)


	//   ....[0]....
.L_2641:
        /*002c*/ 	.word	0xffffffff


	//   ....[1]....
        /*0030*/ 	.word	0xffffffff


	//   ....[2]....
        /*0034*/ 	.word	0xffffffff


	//   ....[3]....
        /*0038*/ 	.word	0xffffffff


	//   ....[4]....
        /*003c*/ 	.word	0xffffffff


	//   ....[5]....
        /*0040*/ 	.word	0xffffffff


	//   ....[6]....
        /*0044*/ 	.word	0xffffffff


	//   ....[7]....
        /*0048*/ 	.word	0xffffffff


	//   ....[8]....
        /*004c*/ 	.word	0xffffffff


	//   ....[9]....
        /*0050*/ 	.word	0xffffffff


	//   ....[10]....
        /*0054*/ 	.word	0xffffffff


	//   ....[11]....
        /*0058*/ 	.word	0xffffffff


	//   ....[12]....
        /*005c*/ 	.word	0xffffffff


	//   ....[13]....
        /*0060*/ 	.word	0xffffffff


	//   ....[14]....
        /*0064*/ 	.word	0xffffffff


	//   ....[15]....
        /*0068*/ 	.word	0xffffffff


	//   ....[16]....
        /*006c*/ 	.word	0xffffffff


	//   ....[17]....
        /*0070*/ 	.word	0xffffffff


	//   ....[18]....
        /*0074*/ 	.word	0xffffffff


	//   ....[19]....
        /*0078*/ 	.word	0xffffffff


	//   ....[20]....
        /*007c*/ 	.word	0xffffffff


	//----- nvinfo : EIATTR_COOP_GROUP_INSTR_OFFSETS
	.align		4
.L_2642:
        /*0080*/ 	.byte	0x04, 0x28
        /*0082*/ 	.short	(.L_2644 - .L_2643)


	//   ....[0]....
.L_2643:
        /*0084*/ 	.word	0x00012fc0


	//   ....[1]....
        /*0088*/ 	.word	0x00012fe0


	//   ....[2]....
        /*008c*/ 	.word	0x00013000


	//   ....[3]....
        /*0090*/ 	.word	0x00013020


	//   ....[4]....
        /*0094*/ 	.word	0x00013040


	//   ....[5]....
        /*0098*/ 	.word	0x00013390


	//   ....[6]....
        /*009c*/ 	.word	0x000133b0


	//   ....[7]....
        /*00a0*/ 	.word	0x000133d0


	//   ....[8]....
        /*00a4*/ 	.word	0x000133f0


	//   ....[9]....
        /*00a8*/ 	.word	0x00013420


	//   ....[10]....
        /*00ac*/ 	.word	0x000135b0


	//   ....[11]....
        /*00b0*/ 	.word	0x000135f0


	//   ....[12]....
        /*00b4*/ 	.word	0x00013600


	//   ....[13]....
        /*00b8*/ 	.word	0x00013650


	//   ....[14]....
        /*00bc*/ 	.word	0x00013710


	//   ....[15]....
        /*00c0*/ 	.word	0x00013740


	//   ....[16]....
        /*00c4*/ 	.word	0x00013760


	//   ....[17]....
        /*00c8*/ 	.word	0x00013810


	//   ....[18]....
        /*00cc*/ 	.word	0x00013860


	//   ....[19]....
        /*00d0*/ 	.word	0x00013900


	//   ....[20]....
        /*00d4*/ 	.word	0x00013930


	//----- nvinfo : EIATTR_VRC_CTA_INIT_COUNT
	.align		4
.L_2644:
        /*00d8*/ 	.byte	0x02, 0x4a
	.zero		1
	.zero		1


	//----- nvinfo : EIATTR_EXIT_INSTR_OFFSETS
	.align		4
        /*00dc*/ 	.byte	0x04, 0x1c
        /*00de*/ 	.short	(.L_2646 - .L_2645)


	//   ....[0]....
.L_2645:
        /*00e0*/ 	.word	0x00000780


	//   ....[1]....
        /*00e4*/ 	.word	0x00014130


	//----- nvinfo : EIATTR_MAX_THREADS
	.align		4
.L_2646:
        /*00e8*/ 	.byte	0x04, 0x05
        /*00ea*/ 	.short	(.L_2648 - .L_2647)
.L_2647:
        /*00ec*/ 	.word	0x00000100
        /*00f0*/ 	.word	0x00000001
        /*00f4*/ 	.word	0x00000001


	//----- nvinfo : EIATTR_CRS_STACK_SIZE
	.align		4
.L_2648:
        /*00f8*/ 	.byte	0x04, 0x1e
        /*00fa*/ 	.short	(.L_2650 - .L_2649)
.L_2649:
        /*00fc*/ 	.word	0x00000000


	//----- nvinfo : EIATTR_CBANK_PARAM_SIZE
	.align		4
.L_2650:
        /*0100*/ 	.byte	0x03, 0x19
        /*0102*/ 	.short	0x00e8


	//----- nvinfo : EIATTR_PARAM_CBANK
	.align		4
        /*0104*/ 	.byte	0x04, 0x0a
        /*0106*/ 	.short	(.L_2652 - .L_2651)
	.align		4
.L_2651:
        /*0108*/ 	.word	index@(.nv.constant0._ZN10layer_norm13ln_fwd_kernelINS_13Kernel_traitsIf6__halfS2_S2_fjLj6144ELj1ELj1ELj8ELj16ENS_18Kernel_traits_baseILj6144EfS2_S2_S2_fjLj256EEEEELb1ELb0ELb1ELb0EEEvNS_9FwdParamsE)
        /*010c*/ 	.short	0x0380
        /*010e*/ 	.short	0x00e8


	//----- nvinfo : EIATTR_SW_WAR
	.align		4
.L_2652:
        /*0110*/ 	.byte	0x04, 0x36
        /*0112*/ 	.short	(.L_2654 - .L_2653)
.L_2653:
        /*0114*/ 	.word	0x00000008
.L_2654:


//--------------------- .nv.info._ZN10layer_norm13ln_fwd_kernelINS_13Kernel_traitsIf6__halfS2_S2_fjLj6144ELj1ELj1ELj8ELj16ENS_18Kernel_traits_baseILj6144EfS2_S2_S2_fjLj256EEEEELb1ELb0ELb1ELb1EEEvNS_9FwdParamsE --------------------------
	.section	.nv.info._ZN10layer_norm13ln_fwd_kernelINS_13Kernel_traitsIf6__halfS2_S2_fjLj6144ELj1ELj1ELj8ELj16ENS_18Kernel_traits_baseILj6144EfS2_S2_S2_fjLj256EEEEELb1ELb0ELb1ELb1EEEvNS_9FwdParamsE,"",@"SHT_CUDA_INFO"
	.sectionflags	@""
	.align	4


	//----- nvinfo : EIATTR_CUDA_API_VERSION
	.align		4
        /*0000*/ 	.byte	0x04, 0x37
        /*0002*/ 	.short	(.L_2656 - .L_2655)
.L_2655:
        /*0004*/ 	.word	0x00000082


	//----- nvinfo : EIATTR_KPARAM_INFO
	.align		4
.L_2656:
        /*0008*/ 	.byte	0x04, 0x17
        /*000a*/ 	.short	(.L_2658 - .L_2657)
.L_2657:
        /*000c*/ 	.word	0x00000000
        /*0010*/ 	.short	0x0000
        /*0012*/ 	.short	0x0000
        /*0014*/ 	.byte	0x00, 0xf0, 0xa1, 0x03


	//----- nvinfo : EIATTR_SPARSE_MMA_MASK
	.align		4
.L_2658:
        /*0018*/ 	.byte	0x03, 0x50
        /*001a*/ 	.short	0x0000


	//----- nvinfo : EIATTR_MAXREG_COUNT
	.align		4
        /*001c*/ 	.byte	0x03, 0x1b
        /*001e*/ 	.short	0x00ff


	//----- nvinfo : EIATTR_NUM_BARRIERS
	.align		4
        /*0020*/ 	.byte	0x02, 0x4c
        /*0022*/ 	.byte	0x01
	.zero		1


	//----- nvinfo : EIATTR_MERCURY_ISA_VERSION
	.align		4
        /*0024*/ 	.byte	0x03, 0x5f
        /*0026*/ 	.short	0x0101


	//----- nvinfo : EIATTR_COOP_GROUP_MASK_REGIDS
	.align		4
        /*0028*/ 	.byte	0x04, 0x29
        /*002a*/ 	.short	(.L_2660 - .L_2659)


	//   ....[0]....
.L_2659:
        /*002c*/ 	.word	0xffffffff


	//   ....[1]....
        /*0030*/ 	.word	0xffffffff


	//   ....[2]....
        /*0034*/ 	.word	0xffffffff


	//   ....[3]....
        /*0038*/ 	.word	0xffffffff


	//   ....[4]....
        /*003c*/ 	.word	0xffffffff


	//   ....[5]....
        /*0040*/ 	.word	0xffffffff


	//   ....[6]....
        /*0044*/ 	.word	0xffffffff


	//   ....[7]....
        /*0048*/ 	.word	0xffffffff


	//   ....[8]....
        /*004c*/ 	.word	0xffffffff


	//   ....[9]....
        /*0050*/ 	.word	0xffffffff


	//   ....[10]....
        /*0054*/ 	.word	0xffffffff


	//   ....[11]....
        /*0058*/ 	.word	0xffffffff


	//   ....[12]....
        /*005c*/ 	.word	0xffffffff


	//   ....[13]....
        /*0060*/ 	.word	0xffffffff


	//   ....[14]....
        /*0064*/ 	.word	0xffffffff


	//   ....[15]....
        /*0068*/ 	.word	0xffffffff


	//   ....[16]....
        /*006c*/ 	.word	0xffffffff


	//   ....[17]....
        /*0070*/ 	.word	0xffffffff


	//   ....[18]....
        /*0074*/ 	.word	0xffffffff


	//   ....[19]....
        /*0078*/ 	.word	0xffffffff


	//   ....[20]....
        /*007c*/ 	.word	0xffffffff


	//----- nvinfo : EIATTR_COOP_GROUP_INSTR_OFFSETS
	.align		4
.L_2660:
        /*0080*/ 	.byte	0x04, 0x28
        /*0082*/ 	.short	(.L_2662 - .L_2661)


	//   ....[0]....
.L_2661:
        /*0084*/ 	.word	0x00010c50


	//   ....[1]....
        /*0088*/ 	.word	0x00010c90


	//   ....[2]....
        /*008c*/ 	.word	0x00010cb0


	//   ....[3]....
        /*0090*/ 	.word	0x00010cd0


	//   ....[4]....
        /*0094*/ 	.word	0x00010cf0


	//   ....[5]....
        /*0098*/ 	.word	0x00011020


	//   ....[6]....
        /*009c*/ 	.word	0x00011060


	//   ....[7]....
        /*00a0*/ 	.word	0x00011090


	//   ....[8]....
        /*00a4*/ 	.word	0x000110b0


	//   ....[9]....
        /*00a8*/ 	.word	0x000110d0


	//   ....[10]....
        /*00ac*/ 	.word	0x00011250


	//   ....[11]....
        /*00b0*/ 	.word	0x00011290


	//   ....[12]....
        /*00b4*/ 	.word	0x000112a0


	//   ....[13]....
        /*00b8*/ 	.word	0x000112f0


	//   ....[14]....
        /*00bc*/ 	.word	0x000113b0


	//   ....[15]....
        /*00c0*/ 	.word	0x000113e0


	//   ....[16]....
        /*00c4*/ 	.word	0x00011400


	//   ....[17]....
        /*00c8*/ 	.word	0x000114a0


	//   ....[18]....
        /*00cc*/ 	.word	0x000114f0


	//   ....[19]....
        /*00d0*/ 	.word	0x00011590


	//   ....[20]....
        /*00d4*/ 	.word	0x000115c0


	//----- nvinfo : EIATTR_VRC_CTA_INIT_COUNT
	.align		4
.L_2662:
        /*00d8*/ 	.byte	0x02, 0x4a
	.zero		1
	.zero		1


	//----- nvinfo : EIATTR_EXIT_INSTR_OFFSETS
	.align		4
        /*00dc*/ 	.byte	0x04, 0x1c
        /*00de*/ 	.short	(.L_2664 - .L_2663)


	//   ....[0]....
.L_2663:
        /*00e0*/ 	.word	0x00000400


	//   ....[1]....
        /*00e4*/ 	.word	0x00011d20


	//----- nvinfo : EIATTR_MAX_THREADS
	.align		4
.L_2664:
        /*00e8*/ 	.byte	0x04, 0x05
        /*00ea*/ 	.short	(.L_2666 - .L_2665)
.L_2665:
        /*00ec*/ 	.word	0x00000100
        /*00f0*/ 	.word	0x00000001
        /*00f4*/ 	.word	0x00000001


	//----- nvinfo : EIATTR_CRS_STACK_SIZE
	.align		4
.L_2666:
        /*00f8*/ 	.byte	0x04, 0x1e
        /*00fa*/ 	.short	(.L_2668 - .L_2667)
.L_2667:
        /*00fc*/ 	.word	0x00000000


	//----- nvinfo : EIATTR_CBANK_PARAM_SIZE
	.align		4
.L_2668:
        /*0100*/ 	.byte	0x03, 0x19
        /*0102*/ 	.short	0x00e8


	//----- nvinfo : EIATTR_PARAM_CBANK
	.align		4
        /*0104*/ 	.byte	0x04, 0x0a
        /*0106*/ 	.short	(.L_2670 - .L_2669)
	.align		4
.L_2669:
        /*0108*/ 	.word	index@(.nv.constant0._ZN10layer_norm13ln_fwd_kernelINS_13Kernel_traitsIf6__halfS2_S2_fjLj6144ELj1ELj1ELj8ELj16ENS_18Kernel_traits_baseILj6144EfS2_S2_S2_fjLj256EEEEELb1ELb0ELb1ELb1EEEvNS_9FwdParamsE)
        /*010c*/ 	.short	0x0380
        /*010e*/ 	.short	0x00e8


	//----- nvinfo : EIATTR_SW_WAR
	.align		4
.L_2670:
        /*0110*/ 	.byte	0x04, 0x36
        /*0112*/ 	.short	(.L_2672 - .L_2671)
.L_2671:
        /*0114*/ 	.word	0x00000008
.L_2672:


//--------------------- .nv.info._ZN10layer_norm13ln_fwd_kernelINS_13Kernel_traitsIf6__halfS2_S2_fjLj6144ELj1ELj1ELj8ELj16ENS_18Kernel_traits_baseILj6144EfS2_S2_S2_fjLj256EEEEELb1ELb1ELb0ELb0EEEvNS_9FwdParamsE --------------------------
	.section	.nv.info._ZN10layer_norm13ln_fwd_kernelINS_13Kernel_traitsIf6__halfS2_S2_fjLj6144ELj1ELj1ELj8ELj16ENS_18Kernel_traits_baseILj6144EfS2_S2_S2_fjLj256EEEEELb1ELb1ELb0ELb0EEEvNS_9FwdParamsE,"",@"SHT_CUDA_INFO"
	.sectionflags	@""
	.align	4


	//----- nvinfo : EIATTR_CUDA_API_VERSION
	.align		4
        /*0000*/ 	.byte	0x04, 0x37
        /*0002*/ 	.short	(.L_2674 - .L_2673)
.L_2673:
        /*0004*/ 	.word	0x00000082


	//----- nvinfo : EIATTR_KPARAM_INFO
	.align		4
.L_2674:
        /*0008*/ 	.byte	0x04, 0x17
        /*000a*/ 	.short	(.L_2676 - .L_2675)
.L_2675:
        /*000c*/ 	.word	0x00000000
        /*0010*/ 	.short	0x0000
        /*0012*/ 	.short	0x0000
        /*0014*/ 	.byte	0x00, 0xf0, 0xa1, 0x03


	//----- nvinfo : EIATTR_SPARSE_MMA_MASK
	.align		4
.L_2676:
        /*0018*/ 	.byte	0x03, 0x50
        /*001a*/ 	.short	0x0000


	//----- nvinfo : EIATTR_MAXREG_COUNT
	.align		4
        /*001c*/ 	.byte	0x03, 0x1b
        /*001e*/ 	.short	0x00ff


	//----- nvinfo : EIATTR_NUM_BARRIERS
	.align		4
        /*0020*/ 	.byte	0x02, 0x4c
        /*0022*/ 	.byte	0x01
	.zero		1


	//----- nvinfo : EIATTR_MERCURY_ISA_VERSION
	.align		4
        /*0024*/ 	.byte	0x03, 0x5f
        /*0026*/ 	.short	0x0101


	//----- nvinfo : EIATTR_COOP_GROUP_MASK_REGIDS
	.align		4
        /*0028*/ 	.byte	0x04, 0x29
        /*002a*/ 	.short	(.L_2678 - .L_2677)


	//   ....[0]....
.L_2677:
        /*002c*/ 	.word	0xffffffff


	//   ....[1]....
        /*0030*/ 	.word	0xffffffff


	//   ....[2]....
        /*0034*/ 	.word	0xffffffff


	//   ....[3]....
        /*0038*/ 	.word	0xffffffff


	//   ....[4]....
        /*003c*/ 	.word	0xffffffff


	//   ....[5]....
        /*0040*/ 	.word	0xffffffff


	//   ....[6]....
        /*0044*/ 	.word	0xffffffff


	//   ....[7]....
        /*0048*/ 	.word	0xffffffff


	//   ....[8]....
        /*004c*/ 	.word	0xffffffff


	//   ....[9]....
        /*0050*/ 	.word	0xffffffff


	//   ....[10]....
        /*0054*/ 	.word	0xffffffff


	//   ....[11]....
        /*0058*/ 	.word	0xffffffff


	//   ....[12]....
        /*005c*/ 	.word	0xffffffff


	//   ....[13]....
        /*0060*/ 	.word	0xffffffff


	//   ....[14]....
        /*0064*/ 	.word	0xffffffff


	//   ....[15]....
        /*0068*/ 	.word	0xffffffff


	//   ....[16]....
        /*006c*/ 	.word	0xffffffff


	//   ....[17]....
        /*0070*/ 	.word	0xffffffff


	//   ....[18]....
        /*0074*/ 	.word	0xffffffff


	//   ....[19]....
        /*0078*/ 	.word	0xffffffff


	//   ....[20]....
        /*007c*/ 	.word	0xffffffff


	//----- nvinfo : EIATTR_COOP_GROUP_INSTR_OFFSETS
	.align		4
.L_2678:
        /*0080*/ 	.byte	0x04, 0x28
        /*0082*/ 	.short	(.L_2680 - .L_2679)


	//   ....[0]....
.L_2679:
        /*0084*/ 	.word	0x00014490


	//   ....[1]....
        /*0088*/ 	.word	0x000144b0


	//   ....[2]....
        /*008c*/ 	.word	0x000144d0


	//   ....[3]....
        /*0090*/ 	.word	0x000144f0


	//   ....[4]....
        /*0094*/ 	.word	0x00014510


	//   ....[5]....
        /*0098*/ 	.word	0x00014850


	//   ....[6]....
        /*009c*/ 	.word	0x00014870


	//   ....[7]....
        /*00a0*/ 	.word	0x00014890


	//   ....[8]....
        /*00a4*/ 	.word	0x000148c0


	//   ....[9]....
        /*00a8*/ 	.word	0x000148f0


	//   ....[10]....
        /*00ac*/ 	.word	0x00014a70


	//   ....[11]....
        /*00b0*/ 	.word	0x00014ab0


	//   ....[12]....
        /*00b4*/ 	.word	0x00014ac0


	//   ....[13]....
        /*00b8*/ 	.word	0x00014b00


	//   ....[14]....
        /*00bc*/ 	.word	0x00014be0


	//   ....[15]....
        /*00c0*/ 	.word	0x00014c00


	//   ....[16]....
        /*00c4*/ 	.word	0x00014c20


	//   ....[17]....
        /*00c8*/ 	.word	0x00014cb0


	//   ....[18]....
        /*00cc*/ 	.word	0x00014d10


	//   ....[19]....
        /*00d0*/ 	.word	0x00014db0


	//   ....[20]....
        /*00d4*/ 	.word	0x00014dd0


	//----- nvinfo : EIATTR_VRC_CTA_INIT_COUNT
	.align		4
.L_2680:
        /*00d8*/ 	.byte	0x02, 0x4a
	.zero		1
	.zero		1


	//----- nvinfo : EIATTR_EXIT_INSTR_OFFSETS
	.align		4
        /*00dc*/ 	.byte	0x04, 0x1c
        /*00de*/ 	.short	(.L_2682 - .L_2681)


	//   ....[0]....
.L_2681:
        /*00e0*/ 	.word	0x00000830


	//   ....[1]....
        /*00e4*/ 	.word	0x00015580


	//----- nvinfo : EIATTR_INDIRECT_BRANCH_TARGETS
	.align		4
.L_2682:
        /*00e8*/ 	.byte	0x04, 0x34
        /*00ea*/ 	.short	(.L_2684 - .L_2683)


	//   ....[0]....
.L_2683:
        /*00ec*/ 	.word	.L_x_20831@srel
        /*00f0*/ 	.short	0x0
        /*00f2*/ 	.short	0x0
        /*00f4*/ 	.word	0x3
        /*00f8*/ 	.word	.L_x_20832@srel
        /*00fc*/ 	.word	.L_x_20833@srel
        /*0100*/ 	.word	.L_x_20834@srel


	//----- nvinfo : EIATTR_MAX_THREADS
	.align		4
.L_2684:
        /*0104*/ 	.byte	0x04, 0x05
        /*0106*/ 	.short	(.L_2686 - .L_2685)
.L_2685:
        /*0108*/ 	.word	0x00000100
        /*010c*/ 	.word	0x00000001
        /*0110*/ 	.word	0x00000001


	//----- nvinfo : EIATTR_CRS_STACK_SIZE
	.align		4
.L_2686:
        /*0114*/ 	.byte	0x04, 0x1e
        /*0116*/ 	.short	(.L_2688 - .L_2687)
.L_2687:
        /*0118*/ 	.word	0x00000000


	//----- nvinfo : EIATTR_CBANK_PARAM_SIZE
	.align		4
.L_2688:
        /*011c*/ 	.byte	0x03, 0x19
        /*011e*/ 	.short	0x00e8


	//----- nvinfo : EIATTR_PARAM_CBANK
	.align		4
        /*0120*/ 	.byte	0x04, 0x0a
        /*0122*/ 	.short	(.L_2690 - .L_2689)
	.align		4
.L_2689:
        /*0124*/ 	.word	index@(.nv.constant0._ZN10layer_norm13ln_fwd_kernelINS_13Kernel_traitsIf6__halfS2_S2_fjLj6144ELj1ELj1ELj8ELj16ENS_18Kernel_traits_baseILj6144EfS2_S2_S2_fjLj256EEEEELb1ELb1ELb0ELb0EEEvNS_9FwdParamsE)
        /*0128*/ 	.short	0x0380
        /*012a*/ 	.short	0x00e8


	//----- nvinfo : EIATTR_SW_WAR
	.align		4
.L_2690:
        /*012c*/ 	.byte	0x04, 0x36
        /*012e*/ 	.short	(.L_2692 - .L_2691)
.L_2691:
        /*0130*/ 	.word	0x00000008
.L_2692:


//--------------------- .nv.info._ZN10layer_norm13ln_fwd_kernelINS_13Kernel_traitsIf6__halfS2_S2_fjLj6144ELj1ELj1ELj8ELj16ENS_18Kernel_traits_baseILj6144EfS2_S2_S2_fjLj256EEEEELb1ELb1ELb0ELb1EEEvNS_9FwdParamsE --------------------------
	.section	.nv.info._ZN10layer_norm13ln_fwd_kernelINS_13Kernel_traitsIf6__halfS2_S2_fjLj6144ELj1ELj1ELj8ELj16ENS_18Kernel_traits_baseILj6144EfS2_S2_S2_fjLj256EEEEELb1ELb1ELb0ELb1EEEvNS_9FwdParamsE,"",@"SHT_CUDA_INFO"
	.sectionflags	@""
	.align	4


	//----- nvinfo : EIATTR_CUDA_API_VERSION
	.align		4
        /*0000*/ 	.byte	0x04, 0x37
        /*0002*/ 	.short	(.L_2694 - .L_2693)
.L_2693:
        /*0004*/ 	.word	0x00000082


	//----- nvinfo : EIATTR_KPARAM_INFO
	.align		4
.L_2694:
        /*0008*/ 	.byte	0x04, 0x17
        /*000a*/ 	.short	(.L_2696 - .L_2695)
.L_2695:
        /*000c*/ 	.word	0x00000000
        /*0010*/ 	.short	0x0000
        /*0012*/ 	.short	0x0000
        /*0014*/ 	.byte	0x00, 0xf0, 0xa1, 0x03


	//----- nvinfo : EIATTR_SPARSE_MMA_MASK
	.align		4
.L_2696:
        /*0018*/ 	.byte	0x03, 0x50
        /*001a*/ 	.short	0x0000


	//----- nvinfo : EIATTR_MAXREG_COUNT
	.align		4
        /*001c*/ 	.byte	0x03, 0x1b
        /*001e*/ 	.short	0x00ff


	//----- nvinfo : EIATTR_NUM_BARRIERS
	.align		4
        /*0020*/ 	.byte	0x02, 0x4c
        /*0022*/ 	.byte	0x01
	.zero		1


	//----- nvinfo : EIATTR_MERCURY_ISA_VERSION
	.align		4
        /*0024*/ 	.byte	0x03, 0x5f
        /*0026*/ 	.short	0x0101


	//----- nvinfo : EIATTR_COOP_GROUP_MASK_REGIDS
	.align		4
        /*0028*/ 	.byte	0x04, 0x29
        /*002a*/ 	.short	(.L_2698 - .L_2697)


	//   ....[0]....
.L_2697:
        /*002c*/ 	.word	0xffffffff


	//   ....[1]....
        /*0030*/ 	.word	0xffffffff


	//   ....[2]....
        /*0034*/ 	.word	0xffffffff


	//   ....[3]....
        /*0038*/ 	.word	0xffffffff


	//   ....[4]....
        /*003c*/ 	.word	0xffffffff


	//   ....[5]....
        /*0040*/ 	.word	0xffffffff


	//   ....[6]....
        /*0044*/ 	.word	0xffffffff


	//   ....[7]....
        /*0048*/ 	.word	0xffffffff


	//   ....[8]....
        /*004c*/ 	.word	0xffffffff


	//   ....[9]....
        /*0050*/ 	.word	0xffffffff


	//   ....[10]....
        /*0054*/ 	.word	0xffffffff


	//   ....[11]....
        /*0058*/ 	.word	0xffffffff


	//   ....[12]....
        /*005c*/ 	.word	0xffffffff


	//   ....[13]....
        /*0060*/ 	.word	0xffffffff


	//   ....[14]....
        /*0064*/ 	.word	0xffffffff


	//   ....[15]....
        /*0068*/ 	.word	0xffffffff


	//   ....[16]....
        /*006c*/ 	.word	0xffffffff


	//   ....[17]....
        /*0070*/ 	.word	0xffffffff


	//   ....[18]....
        /*0074*/ 	.word	0xffffffff


	//   ....[19]....
        /*0078*/ 	.word	0xffffffff


	//   ....[20]....
        /*007c*/ 	.word	0xffffffff


	//----- nvinfo : EIATTR_COOP_GROUP_INSTR_OFFSETS
	.align		4
.L_2698:
        /*0080*/ 	.byte	0x04, 0x28
        /*0082*/ 	.short	(.L_2700 - .L_2699)


	//   ....[0]....
.L_2699:
        /*0084*/ 	.word	0x00010270


	//   ....[1]....
        /*0088*/ 	.word	0x00010290


	//   ....[2]....
        /*008c*/ 	.word	0x000102b0


	//   ....[3]....
        /*0090*/ 	.word	0x000102d0


	//   ....[4]....
        /*0094*/ 	.word	0x000102f0


	//   ....[5]....
        /*0098*/ 	.word	0x00010630


	//   ....[6]....
        /*009c*/ 	.word	0x00010660


	//   ....[7]....
        /*00a0*/ 	.word	0x000106a0


	//   ....[8]....
        /*00a4*/ 	.word	0x000106c0


	//   ....[9]....
        /*00a8*/ 	.word	0x00010700


	//   ....[10]....
        /*00ac*/ 	.word	0x000108c0


	//   ....[11]....
        /*00b0*/ 	.word	0x00010900


	//   ....[12]....
        /*00b4*/ 	.word	0x00010910


	//   ....[13]....
        /*00b8*/ 	.word	0x00010950


	//   ....[14]....
        /*00bc*/ 	.word	0x00010a30


	//   ....[15]....
        /*00c0*/ 	.word	0x00010a50


	//   ....[16]....
        /*00c4*/ 	.word	0x00010a70


	//   ....[17]....
        /*00c8*/ 	.word	0x00010b10


	//   ....[18]....
        /*00cc*/ 	.word	0x00010b60


	//   ....[19]....
        /*00d0*/ 	.word	0x00010c10


	//   ....[20]....
        /*00d4*/ 	.word	0x00010c60


	//----- nvinfo : EIATTR_VRC_CTA_INIT_COUNT
	.align		4
.L_2700:
        /*00d8*/ 	.byte	0x02, 0x4a
	.zero		1
	.zero		1


	//----- nvinfo : EIATTR_EXIT_INSTR_OFFSETS
	.align		4
        /*00dc*/ 	.byte	0x04, 0x1c
        /*00de*/ 	.short	(.L_2702 - .L_2701)


	//   ....[0]....
.L_2701:
        /*00e0*/ 	.word	0x000005d0


	//   ....[1]....
        /*00e4*/ 	.word	0x000112f0


	//----- nvinfo : EIATTR_INDIRECT_BRANCH_TARGETS
	.align		4
.L_2702:
        /*00e8*/ 	.byte	0x04, 0x34
        /*00ea*/ 	.short	(.L_2704 - .L_2703)


	//   ....[0]....
.L_2703:
        /*00ec*/ 	.word	.L_x_20835@srel
        /*00f0*/ 	.short	0x0
        /*00f2*/ 	.short	0x0
        /*00f4*/ 	.word	0x3
        /*00f8*/ 	.word	.L_x_20836@srel
        /*00fc*/ 	.word	.L_x_20837@srel
        /*0100*/ 	.word	.L_x_20838@srel


	//----- nvinfo : EIATTR_MAX_THREADS
	.align		4
.L_2704:
        /*0104*/ 	.byte	0x04, 0x05
        /*0106*/ 	.short	(.L_2706 - .L_2705)
.L_2705:
        /*0108*/ 	.word	0x00000100
        /*010c*/ 	.word	0x00000001
        /*0110*/ 	.word	0x00000001


	//----- nvinfo : EIATTR_CRS_STACK_SIZE
	.align		4
.L_2706:
        /*0114*/ 	.byte	0x04, 0x1e
        /*0116*/ 	.short	(.L_2708 - .L_2707)
.L_2707:
        /*0118*/ 	.word	0x00000000


	//----- nvinfo : EIATTR_CBANK_PARAM_SIZE
	.align		4
.L_2708:
        /*011c*/ 	.byte	0x03, 0x19
        /*011e*/ 	.short	0x00e8


	//----- nvinfo : EIATTR_PARAM_CBANK
	.align		4
        /*0120*/ 	.byte	0x04, 0x0a
        /*0122*/ 	.short	(.L_2710 - .L_2709)
	.align		4
.L_2709:
        /*0124*/ 	.word	index@(.nv.constant0._ZN10layer_norm13ln_fwd_kernelINS_13Kernel_traitsIf6__halfS2_S2_fjLj6144ELj1ELj1ELj8ELj16ENS_18Kernel_traits_baseILj6144EfS2_S2_S2_fjLj256EEEEELb1ELb1ELb0ELb1EEEvNS_9FwdParamsE)
        /*0128*/ 	.short	0x0380
        /*012a*/ 	.short	0x00e8


	//----- nvinfo : EIATTR_SW_WAR
	.align		4
.L_2710:
        /*012c*/ 	.byte	0x04, 0x36
        /*012e*/ 	.short	(.L_2712 - .L_2711)
.L_2711:
        /*0130*/ 	.word	0x00000008
.L_2712:


//--------------------- .nv.info._ZN10layer_norm13ln_fwd_kernelINS_13Kernel_traitsIf6__halfS2_S2_fjLj6144ELj1ELj1ELj8ELj16ENS_18Kernel_traits_baseILj6144EfS2_S2_S2_fjLj256EEEEELb1ELb1ELb1ELb0EEEvNS_9FwdParamsE --------------------------
	.section	.nv.info._ZN10layer_norm13ln_fwd_kernelINS_13Kernel_traitsIf6__halfS2_S2_fjLj6144ELj1ELj1ELj8ELj16ENS_18Kernel_traits_baseILj6144EfS2_S2_S2_fjLj256EEEEELb1ELb1ELb1ELb0EEEvNS_9FwdParamsE,"",@"SHT_CUDA_INFO"
	.sectionflags	@""
	.align	4


	//----- nvinfo : EIATTR_CUDA_API_VERSION
	.align		4
        /*0000*/ 	.byte	0x04, 0x37
        /*0002*/ 	.short	(.L_2714 - .L_2713)
.L_2713:
        /*0004*/ 	.word	0x00000082


	//----- nvinfo : EIATTR_KPARAM_INFO
	.align		4
.L_2714:
        /*0008*/ 	.byte	0x04, 0x17
        /*000a*/ 	.short	(.L_2716 - .L_2715)
.L_2715:
        /*000c*/ 	.word	0x00000000
        /*0010*/ 	.short	0x0000
        /*0012*/ 	.short	0x0000
        /*0014*/ 	.byte	0x00, 0xf0, 0xa1, 0x03


	//----- nvinfo : EIATTR_SPARSE_MMA_MASK
	.align		4
.L_2716:
        /*0018*/ 	.byte	0x03, 0x50
        /*001a*/ 	.short	0x0000


	//----- nvinfo : EIATTR_MAXREG_COUNT
	.align		4
        /*001c*/ 	.byte	0x03, 0x1b
        /*001e*/ 	.short	0x00ff


	//----- nvinfo : EIATTR_NUM_BARRIERS
	.align		4
        /*0020*/ 	.byte	0x02, 0x4c
        /*0022*/ 	.byte	0x01
	.zero		1


	//----- nvinfo : EIATTR_MERCURY_ISA_VERSION
	.align		4
        /*0024*/ 	.byte	0x03, 0x5f
        /*0026*/ 	.short	0x0101


	//----- nvinfo : EIATTR_COOP_GROUP_MASK_REGIDS
	.align		4
        /*0028*/ 	.byte	0x04, 0x29
        /*002a*/ 	.short	(.L_2718 - .L_2717)


	//   ....[0]....
.L_2717:
        /*002c*/ 	.word	0xffffffff


	//   ....[1]....
        /*0030*/ 	.word	0xffffffff


	//   ....[2]....
        /*0034*/ 	.word	0xffffffff


	//   ....[3]....
        /*0038*/ 	.word	0xffffffff


	//   ....[4]....
        /*003c*/ 	.word	0xffffffff


	//   ....[5]....
        /*0040*/ 	.word	0xffffffff


	//   ....[6]....
        /*0044*/ 	.word	0xffffffff


	//   ....[7]....
        /*0048*/ 	.word	0xffffffff


	//   ....[8]....
        /*004c*/ 	.word	0xffffffff


	//   ....[9]....
        /*0050*/ 	.word	0xffffffff


	//   ....[10]....
        /*0054*/ 	.word	0xffffffff


	//   ....[11]....
        /*0058*/ 	.word	0xffffffff


	//   ....[12]....
        /*005c*/ 	.word	0xffffffff


	//   ....[13]....
        /*0060*/ 	.word	0xffffffff


	//   ....[14]....
        /*0064*/ 	.word	0xffffffff


	//   ....[15]....
        /*0068*/ 	.word	0xffffffff


	//   ....[16]....
        /*006c*/ 	.word	0xffffffff


	//   ....[17]....
        /*0070*/ 	.word	0xffffffff


	//   ....[18]....
        /*0074*/ 	.word	0xffffffff


	//   ....[19]....
        /*0078*/ 	.word	0xffffffff


	//   ....[20]....
        /*007c*/ 	.word	0xffffffff


	//----- nvinfo : EIATTR_COOP_GROUP_INSTR_OFFSETS
	.align		4
.L_2718:
        /*0080*/ 	.byte	0x04, 0x28
        /*0082*/ 	.short	(.L_2720 - .L_2719)


	//   ....[0]....
.L_2719:
        /*0084*/ 	.word	0x00015710


	//   ....[1]....
        /*0088*/ 	.word	0x00015730


	//   ....[2]....
        /*008c*/ 	.word	0x00015750


	//   ....[3]....
        /*0090*/ 	.word	0x00015770


	//   ....[4]....
        /*0094*/ 	.word	0x00015790


	//   ....[5]....
        /*0098*/ 	.word	0x00015b00


	//   ....[6]....
        /*009c*/ 	.word	0x00015b20


	//   ....[7]....
        /*00a0*/ 	.word	0x00015b40


	//   ....[8]....
        /*00a4*/ 	.word	0x00015b60


	//   ....[9]....
        /*00a8*/ 	.word	0x00015b80


	//   ....[10]....
        /*00ac*/ 	.word	0x00015d00


	//   ....[11]....
        /*00b0*/ 	.word	0x00015d30


	//   ....[12]....
        /*00b4*/ 	.word	0x00015d40


	//   ....[13]....
        /*00b8*/ 	.word	0x00015d80


	//   ....[14]....
        /*00bc*/ 	.word	0x00015e60


	//   ....[15]....
        /*00c0*/ 	.word	0x00015e80


	//   ....[16]....
        /*00c4*/ 	.word	0x00015ea0


	//   ....[17]....
        /*00c8*/ 	.word	0x00015f30


	//   ....[18]....
        /*00cc*/ 	.word	0x00015f90


	//   ....[19]....
        /*00d0*/ 	.word	0x00016030


	//   ....[20]....
        /*00d4*/ 	.word	0x00016060


	//----- nvinfo : EIATTR_VRC_CTA_INIT_COUNT
	.align		4
.L_2720:
        /*00d8*/ 	.byte	0x02, 0x4a
	.zero		1
	.zero		1


	//----- nvinfo : EIATTR_EXIT_INSTR_OFFSETS
	.align		4
        /*00dc*/ 	.byte	0x04, 0x1c
        /*00de*/ 	.short	(.L_2722 - .L_2721)


	//   ....[0]....
.L_2721:
        /*00e0*/ 	.word	0x00000820


	//   ....[1]....
        /*00e4*/ 	.word	0x00016860


	//----- nvinfo : EIATTR_MAX_THREADS
	.align		4
.L_2722:
        /*00e8*/ 	.byte	0x04, 0x05
        /*00ea*/ 	.short	(.L_2724 - .L_2723)
.L_2723:
        /*00ec*/ 	.word	0x00000100
        /*00f0*/ 	.word	0x00000001
        /*00f4*/ 	.word	0x00000001


	//----- nvinfo : EIATTR_CRS_STACK_SIZE
	.align		4
.L_2724:
        /*00f8*/ 	.byte	0x04, 0x1e
        /*00fa*/ 	.short	(.L_2726 - .L_2725)
.L_2725:
        /*00fc*/ 	.word	0x00000000


	//----- nvinfo : EIATTR_CBANK_PARAM_SIZE
	.align		4
.L_2726:
        /*0100*/ 	.byte	0x03, 0x19
        /*0102*/ 	.short	0x00e8


	//----- nvinfo : EIATTR_PARAM_CBANK
	.align		4
        /*0104*/ 	.byte	0x04, 0x0a
        /*0106*/ 	.short	(.L_2728 - .L_2727)
	.align		4
.L_2727:
        /*0108*/ 	.word	index@(.nv.constant0._ZN10layer_norm13ln_fwd_kernelINS_13Kernel_traitsIf6__halfS2_S2_fjLj6144ELj1ELj1ELj8ELj16ENS_18Kernel_traits_baseILj6144EfS2_S2_S2_fjLj256EEEEELb1ELb1ELb1ELb0EEEvNS_9FwdParamsE)
        /*010c*/ 	.short	0x0380
        /*010e*/ 	.short	0x00e8


	//----- nvinfo : EIATTR_SW_WAR
	.align		4
.L_2728:
        /*0110*/ 	.byte	0x04, 0x36
        /*0112*/ 	.short	(.L_2730 - .L_2729)
.L_2729:
        /*0114*/ 	.word	0x00000008
.L_2730:


//--------------------- .nv.info._ZN10layer_norm13ln_fwd_kernelINS_13Kernel_traitsIf6__halfS2_S2_fjLj6144ELj1ELj1ELj8ELj16ENS_18Kernel_traits_baseILj6144EfS2_S2_S2_fjLj256EEEEELb1ELb1ELb1ELb1EEEvNS_9FwdParamsE --------------------------
	.section	.nv.info._ZN10layer_norm13ln_fwd_kernelINS_13Kernel_traitsIf6__halfS2_S2_fjLj6144ELj1ELj1ELj8ELj16ENS_18Kernel_traits_baseILj6144EfS2_S2_S2_fjLj256EEEEELb1ELb1ELb1ELb1EEEvNS_9FwdParamsE,"",@"SHT_CUDA_INFO"
	.sectionflags	@""
	.align	4


	//----- nvinfo : EIATTR_CUDA_API_VERSION
	.align		4
        /*0000*/ 	.byte	0x04, 0x37
        /*0002*/ 	.short	(.L_2732 - .L_2731)
.L_2731:
        /*0004*/ 	.word	0x00000082


	//----- nvinfo : EIATTR_KPARAM_INFO
	.align		4
.L_2732:
        /*0008*/ 	.byte	0x04, 0x17
        /*000a*/ 	.short	(.L_2734 - .L_2733)
.L_2733:
        /*000c*/ 	.word	0x00000000
        /*0010*/ 	.short	0x0000
        /*0012*/ 	.short	0x0000
        /*0014*/ 	.byte	0x00, 0xf0, 0xa1, 0x03


	//----- nvinfo : EIATTR_SPARSE_MMA_MASK
	.align		4
.L_2734:
        /*0018*/ 	.byte	0x03, 0x50
        /*001a*/ 	.short	0x0000


	//----- nvinfo : EIATTR_MAXREG_COUNT
	.align		4
        /*001c*/ 	.byte	0x03, 0x1b
        /*001e*/ 	.short	0x00ff


	//----- nvinfo : EIATTR_NUM_BARRIERS
	.align		4
        /*0020*/ 	.byte	0x02, 0x4c
        /*0022*/ 	.byte	0x01
	.zero		1


	//----- nvinfo : EIATTR_MERCURY_ISA_VERSION
	.align		4
        /*0024*/ 	.byte	0x03, 0x5f
        /*0026*/ 	.short	0x0101


	//----- nvinfo : EIATTR_COOP_GROUP_MASK_REGIDS
	.align		4
        /*0028*/ 	.byte	0x04, 0x29
        /*002a*/ 	.short	(.L_2736 - .L_2735)


	//   ....[0]....
.L_2735:
        /*002c*/ 	.word	0xffffffff


	//   ....[1]....
        /*0030*/ 	.word	0xffffffff


	//   ....[2]....
        /*0034*/ 	.word	0xffffffff


	//   ....[3]....
        /*0038*/ 	.word	0xffffffff


	//   ....[4]....
        /*003c*/ 	.word	0xffffffff


	//   ....[5]....
        /*0040*/ 	.word	0xffffffff


	//   ....[6]....
        /*0044*/ 	.word	0xffffffff


	//   ....[7]....
        /*0048*/ 	.word	0xffffffff


	//   ....[8]....
        /*004c*/ 	.word	0xffffffff


	//   ....[9]....
        /*0050*/ 	.word	0xffffffff


	//   ....[10]....
        /*0054*/ 	.word	0xffffffff


	//   ....[11]....
        /*0058*/ 	.word	0xffffffff


	//   ....[12]....
        /*005c*/ 	.word	0xffffffff


	//   ....[13]....
        /*0060*/ 	.word	0xffffffff


	//   ....[14]....
        /*0064*/ 	.word	0xffffffff


	//   ....[15]....
        /*0068*/ 	.word	0xffffffff


	//   ....[16]....
        /*006c*/ 	.word	0xffffffff


	//   ....[17]....
        /*0070*/ 	.word	0xffffffff


	//   ....[18]....
        /*0074*/ 	.word	0xffffffff


	//   ....[19]....
        /*0078*/ 	.word	0xffffffff


	//   ....[20]....
        /*007c*/ 	.word	0xffffffff


	//----- nvinfo : EIATTR_COOP_GROUP_INSTR_OFFSETS
	.align		4
.L_2736:
        /*0080*/ 	.byte	0x04, 0x28
        /*0082*/ 	.short	(.L_2738 - .L_2737)


	//   ....[0]....
.L_2737:
        /*0084*/ 	.word	0x000134a0


	//   ....[1]....
        /*0088*/ 	.word	0x00013510


	//   ....[2]....
        /*008c*/ 	.word	0x00013530


	//   ....[3]....
        /*0090*/ 	.word	0x00013550


	//   ....[4]....
        /*0094*/ 	.word	0x00013570


	//   ....[5]....
        /*0098*/ 	.word	0x000138a0


	//   ....[6]....
        /*009c*/ 	.word	0x000138c0


	//   ....[7]....
        /*00a0*/ 	.word	0x000138e0


	//   ....[8]....
        /*00a4*/ 	.word	0x00013900


	//   ....[9]....
        /*00a8*/ 	.word	0x00013920


	//   ....[10]....
        /*00ac*/ 	.word	0x00013aa0


	//   ....[11]....
        /*00b0*/ 	.word	0x00013ad0


	//   ....[12]....
        /*00b4*/ 	.word	0x00013ae0


	//   ....[13]....
        /*00b8*/ 	.word	0x00013b20


	//   ....[14]....
        /*00bc*/ 	.word	0x00013c00


	//   ....[15]....
        /*00c0*/ 	.word	0x00013c20


	//   ....[16]....
        /*00c4*/ 	.word	0x00013c40


	//   ....[17]....
        /*00c8*/ 	.word	0x00013ce0


	//   ....[18]....
        /*00cc*/ 	.word	0x00013d30


	//   ....[19]....
        /*00d0*/ 	.word	0x00013dd0


	//   ....[20]....
        /*00d4*/ 	.word	0x00013e00


	//----- nvinfo : EIATTR_VRC_CTA_INIT_COUNT
	.align		4
.L_2738:
        /*00d8*/ 	.byte	0x02, 0x4a
	.zero		1
	.zero		1


	//----- nvinfo : EIATTR_EXIT_INSTR_OFFSETS
	.align		4
        /*00dc*/ 	.byte	0x04, 0x1c
        /*00de*/ 	.short	(.L_2740 - .L_2739)


	//   ....[0]....
.L_2739:
        /*00e0*/ 	.word	0x000005c0


	//   ....[1]....
        /*00e4*/ 	.word	0x00014550


	//----- nvinfo : EIATTR_MAX_THREADS
	.align		4
.L_2740:
        /*00e8*/ 	.byte	0x04, 0x05
        /*00ea*/ 	.short	(.L_2742 - .L_2741)
.L_2741:
        /*00ec*/ 	.word	0x00000100
        /*00f0*/ 	.word	0x00000001
        /*00f4*/ 	.word	0x00000001


	//----- nvinfo : EIATTR_CRS_STACK_SIZE
	.align		4
.L_2742:
        /*00f8*/ 	.byte	0x04, 0x1e
        /*00fa*/ 	.short	(.L_2744 - .L_2743)
.L_2743:
        /*00fc*/ 	.word	0x00000000


	//----- nvinfo : EIATTR_CBANK_PARAM_SIZE
	.align		4
.L_2744:
        /*0100*/ 	.byte	0x03, 0x19
        /*0102*/ 	.short	0x00e8


	//----- nvinfo : EIATTR_PARAM_CBANK
	.align		4
        /*0104*/ 	.byte	0x04, 0x0a
        /*0106*/ 	.short	(.L_2746 - .L_2745)
	.align		4
.L_2745:
        /*0108*/ 	.word	index@(.nv.constant0._ZN10layer_norm13ln_fwd_kernelINS_13Kernel_traitsIf6__halfS2_S2_fjLj6144ELj1ELj1ELj8ELj16ENS_18Kernel_traits_baseILj6144EfS2_S2_S2_fjLj256EEEEELb1ELb1ELb1ELb1EEEvNS_9FwdParamsE)
        /*010c*/ 	.short	0x0380
        /*010e*/ 	.short	0x00e8


	//----- nvinfo : EIATTR_SW_WAR
	.align		4
.L_2746:
        /*0110*/ 	.byte	0x04, 0x36
        /*0112*/ 	.short	(.L_2748 - .L_2747)
.L_2747:
        /*0114*/ 	.word	0x00000008
.L_2748:


//--------------------- .nv.info._ZN10layer_norm13ln_fwd_kernelINS_13Kernel_traitsI6__halfS2_fS2_fjLj6144ELj1ELj1ELj8ELj16ENS_18Kernel_traits_baseILj6144ES2_S2_fS2_fjLj256EEEEELb0ELb0ELb0ELb0EEEvNS_9FwdParamsE --------------------------
	.section	.nv.info._ZN10layer_norm13ln_fwd_kernelINS_13Kernel_traitsI6__halfS2_fS2_fjLj6144ELj1ELj1ELj8ELj16ENS_18Kernel_traits_baseILj6144ES2_S2_fS2_fjLj256EEEEELb0ELb0ELb0ELb0EEEvNS_9FwdParamsE,"",@"SHT_CUDA_INFO"
	.sectionflags	@""
	.align	4


	//----- nvinfo : EIATTR_CUDA_API_VERSION
	.align		4
        /*0000*/ 	.byte	0x04, 0x37
        /*0002*/ 	.short	(.L_2750 - .L_2749)
.L_2749:
        /*0004*/ 	.word	0x00000082


	//----- nvinfo : EIATTR_KPARAM_INFO
	.align		4
.L_2750:
        /*0008*/ 	.byte	0x04, 0x17
        /*000a*/ 	.short	(.L_2752 - .L_2751)
.L_2751:
        /*000c*/ 	.word	0x00000000
        /*0010*/ 	.short	0x0000
        /*0012*/ 	.short	0x0000
        /*0014*/ 	.byte	0x00, 0xf0, 0xa1, 0x03


	//----- nvinfo : EIATTR_SPARSE_MMA_MASK
	.align		4
.L_2752:
        /*0018*/ 	.byte	0x03, 0x50
        /*001a*/ 	.short	0x0000


	//----- nvinfo : EIATTR_MAXREG_COUNT
	.align		4
        /*001c*/ 	.byte	0x03, 0x1b
        /*001e*/ 	.short	0x00ff


	//----- nvinfo : EIATTR_NUM_BARRIERS
	.align		4
        /*0020*/ 	.byte	0x02, 0x4c
        /*0022*/ 	.byte	0x01
	.zero		1


	//----- nvinfo : EIATTR_MERCURY_ISA_VERSION
	.align		4
        /*0024*/ 	.byte	0x03, 0x5f
        /*0026*/ 	.short	0x0101


	//----- nvinfo : EIATTR_COOP_GROUP_MASK_REGIDS
	.align		4
        /*0028*/ 	.byte	0x04, 0x29
        /*002a*/ 	.short	(.L_2754 - .L_2753)


	//   ....[0]....
.L_2753:
        /*002c*/ 	.word	0xffffffff


	//   ....[1]....
        /*0030*/ 	.word	0xffffffff


	//   ....[2]....
        /*0034*/ 	.word	0xffffffff


	//   ....[3]....
        /*0038*/ 	.word	0xffffffff


	//   ....[4]....
        /*003c*/ 	.word	0xffffffff


	//   ....[5]....
        /*0040*/ 	.word	0xffffffff


	//   ....[6]....
        /*0044*/ 	.word	0xffffffff


	//   ....[7]....
        /*0048*/ 	.word	0xffffffff


	//   ....[8]....
        /*004c*/ 	.word	0xffffffff


	//   ....[9]....
        /*0050*/ 	.word	0xffffffff


	//   ....[10]....
        /*0054*/ 	.word	0xffffffff


	//   ....[11]....
        /*0058*/ 	.word	0xffffffff


	//   ....[12]....
        /*005c*/ 	.word	0xffffffff


	//   ....[13]....
        /*0060*/ 	.word	0xffffffff


	//   ....[14]....
        /*0064*/ 	.word	0xffffffff


	//   ....[15]....
        /*0068*/ 	.word	0xffffffff


	//   ....[16]....
        /*006c*/ 	.word	0xffffffff


	//   ....[17]....
        /*0070*/ 	.word	0xffffffff


	//   ....[18]....
        /*0074*/ 	.word	0xffffffff


	//   ....[19]....
        /*0078*/ 	.word	0xffffffff


	//   ....[20]....
        /*007c*/ 	.word	0xffffffff


	//----- nvinfo : EIATTR_COOP_GROUP_INSTR_OFFSETS
	.align		4
.L_2754:
        /*0080*/ 	.byte	0x04, 0x28
        /*0082*/ 	.short	(.L_2756 - .L_2755)


	//   ....[0]....
.L_2755:
        /*0084*/ 	.word	0x00001220


	//   ....[1]....
        /*0088*/ 	.word	0x00001240


	//   ....[2]....
        /*008c*/ 	.word	0x00001260


	//   ....[3]....
        /*0090*/ 	.word	0x00001280


	//   ....[4]....
        /*0094*/ 	.word	0x000012a0


	//   ....[5]....
        /*0098*/ 	.word	0x00001600


	//   ....[6]....
        /*009c*/ 	.word	0x00001620


	//   ....[7]....
        /*00a0*/ 	.word	0x00001640


	//   ....[8]....
        /*00a4*/ 	.word	0x00001660


	//   ....[9]....
        /*00a8*/ 	.word	0x00001690


	//   ....[10]....
        /*00ac*/ 	.word	0x00001820


	//   ....[11]....
        /*00b0*/ 	.word	0x00001860


	//   ....[12]....
        /*00b4*/ 	.word	0x000018b0


	//   ....[13]....
        /*00b8*/ 	.word	0x000018e0


	//   ....[14]....
        /*00bc*/ 	.word	0x00001960


	//   ....[15]....
        /*00c0*/ 	.word	0x000019b0


	//   ....[16]....
        /*00c4*/ 	.word	0x000019d0


	//   ....[17]....
        /*00c8*/ 	.word	0x00001a80


	//   ....[18]....
        /*00cc*/ 	.word	0x00001ac0


	//   ....[19]....
        /*00d0*/ 	.word	0x00001b70


	//   ....[20]....
        /*00d4*/ 	.word	0x00001b90


	//----- nvinfo : EIATTR_VRC_CTA_INIT_COUNT
	.align		4
.L_2756:
        /*00d8*/ 	.byte	0x02, 0x4a
	.zero		1
	.zero		1


	//----- nvinfo : EIATTR_EXIT_INSTR_OFFSETS
	.align		4
        /*00dc*/ 	.byte	0x04, 0x1c
        /*00de*/ 	.short	(.L_2758 - .L_2757)


	//   ....[0]....
.L_2757:
        /*00e0*/ 	.word	0x00000440


	//   ....[1]....
        /*00e4*/ 	.word	0x00002630


	//----- nvinfo : EIATTR_MAX_THREADS
	.align		4
.L_2758:
        /*00e8*/ 	.byte	0x04, 0x05
        /*00ea*/ 	.short	(.L_2760 - .L_2759)
.L_2759:
        /*00ec*/ 	.word	0x00000100
        /*00f0*/ 	.word	0x00000001
        /*00f4*/ 	.word	0x00000001


	//----- nvinfo : EIATTR_CRS_STACK_SIZE
	.align		4
.L_2760:
        /*00f8*/ 	.byte	0x04, 0x1e
        /*00fa*/ 	.short	(.L_2762 - .L_2761)
.L_2761:
        /*00fc*/ 	.word	0x00000000


	//----- nvinfo : EIATTR_CBANK_PARAM_SIZE
	.align		4
.L_2762:
        /*0100*/ 	.byte	0x03, 0x19
        /*0102*/ 	.short	0x00e8


	//----- nvinfo : EIATTR_PARAM_CBANK
	.align		4
        /*0104*/ 	.byte	0x04, 0x0a
        /*0106*/ 	.short	(.L_2764 - .L_2763)
	.align		4
.L_2763:
        /*0108*/ 	.word	index@(.nv.constant0._ZN10layer_norm13ln_fwd_kernelINS_13Kernel_traitsI6__halfS2_fS2_fjLj6144ELj1ELj1ELj8ELj16ENS_18Kernel_traits_baseILj6144ES2_S2_fS2_fjLj256EEEEELb0ELb0ELb0ELb0EEEvNS_9FwdParamsE)
        /*010c*/ 	.short	0x0380
        /*010e*/ 	.short	0x00e8


	//----- nvinfo : EIATTR_SW_WAR
	.align		4
.L_2764:
        /*0110*/ 	.byte	0x04, 0x36
        /*0112*/ 	.short	(.L_2766 - .L_2765)
.L_2765:
        /*0114*/ 	.word	0x00000008
.L_2766:


//--------------------- .nv.info._ZN10layer_norm13ln_fwd_kernelINS_13Kernel_traitsI6__halfS2_fS2_fjLj6144ELj1ELj1ELj8ELj16ENS_18Kernel_traits_baseILj6144ES2_S2_fS2_fjLj256EEEEELb0ELb0ELb0ELb1EEEvNS_9FwdParamsE --------------------------
	.section	.nv.info._ZN10layer_norm13ln_fwd_kernelINS_13Kernel_traitsI6__halfS2_fS2_fjLj6144ELj1ELj1ELj8ELj16ENS_18Kernel_traits_baseILj6144ES2_S2_fS2_fjLj256EEEEELb0ELb0ELb0ELb1EEEvNS_9FwdParamsE,"",@"SHT_CUDA_INFO"
	.sectionflags	@""
	.align	4


	//----- nvinfo : EIATTR_CUDA_API_VERSION
	.align		4
        /*0000*/ 	.byte	0x04, 0x37
        /*0002*/ 	.short	(.L_2768 - .L_2767)
.L_2767:
        /*0004*/ 	.word	0x00000082


	//----- nvinfo : EIATTR_KPARAM_INFO
	.align		4
.L_2768:
        /*0008*/ 	.byte	0x04, 0x17
        /*000a*/ 	.short	(.L_2770 - .L_2769)
.L_2769:
        /*000c*/ 	.word	0x00000000
        /*0010*/ 	.short	0x0000
        /*0012*/ 	.short	0x0000
        /*0014*/ 	.byte	0x00, 0xf0, 0xa1, 0x03


	//----- nvinfo : EIATTR_SPARSE_MMA_MASK
	.align		4
.L_2770:
        /*0018*/ 	.byte	0x03, 0x50
        /*001a*/ 	.short	0x0000


	//----- nvinfo : EIATTR_MAXREG_COUNT
	.align		4
        /*001c*/ 	.byte	0x03, 0x1b
        /*001e*/ 	.short	0x00ff


	//----- nvinfo : EIATTR_NUM_BARRIERS
	.align		4
        /*0020*/ 	.byte	0x02, 0x4c
        /*0022*/ 	.byte	0x01
	.zero		1


	//----- nvinfo : EIATTR_MERCURY_ISA_VERSION
	.align		4
        /*0024*/ 	.byte	0x03, 0x5f
        /*0026*/ 	.short	0x0101


	//----- nvinfo : EIATTR_COOP_GROUP_MASK_REGIDS
	.align		4
        /*0028*/ 	.byte	0x04, 0x29
        /*002a*/ 	.short	(.L_2772 - .L_2771)


	//   ....[0]....
.L_2771:
        /*002c*/ 	.word	0xffffffff


	//   ....[1]....
        /*0030*/ 	.word	0xffffffff


	//   ....[2]....
        /*0034*/ 	.word	0xffffffff


	//   ....[3]....
        /*0038*/ 	.word	0xffffffff


	//   ....[4]....
        /*003c*/ 	.word	0xffffffff


	//   ....[5]....
        /*0040*/ 	.word	0xffffffff


	//   ....[6]....
        /*0044*/ 	.word	0xffffffff


	//   ....[7]....
        /*0048*/ 	.word	0xffffffff


	//   ....[8]....
        /*004c*/ 	.word	0xffffffff


	//   ....[9]....
        /*0050*/ 	.word	0xffffffff


	//   ....[10]....
        /*0054*/ 	.word	0xffffffff


	//   ....[11]....
        /*0058*/ 	.word	0xffffffff


	//   ....[12]....
        /*005c*/ 	.word	0xffffffff


	//   ....[13]....
        /*0060*/ 	.word	0xffffffff


	//   ....[14]....
        /*0064*/ 	.word	0xffffffff


	//   ....[15]....
        /*0068*/ 	.word	0xffffffff


	//   ....[16]....
        /*006c*/ 	.word	0xffffffff


	//   ....[17]....
        /*0070*/ 	.word	0xffffffff


	//   ....[18]....
        /*0074*/ 	.word	0xffffffff


	//   ....[19]....
        /*0078*/ 	.word	0xffffffff


	//   ....[20]....
        /*007c*/ 	.word	0xffffffff


	//----- nvinfo : EIATTR_COOP_GROUP_INSTR_OFFSETS
	.align		4
.L_2772:
        /*0080*/ 	.byte	0x04, 0x28
        /*0082*/ 	.short	(.L_2774 - .L_2773)


	//   ....[0]....
.L_2773:
        /*0084*/ 	.word	0x00001000


	//   ....[1]....
        /*0088*/ 	.word	0x00001020


	//   ....[2]....
        /*008c*/ 	.word	0x00001040


	//   ....[3]....
        /*0090*/ 	.word	0x00001060


	//   ....[4]....
        /*0094*/ 	.word	0x00001080


	//   ....[5]....
        /*0098*/ 	.word	0x000013b0


	//   ....[6]....
        /*009c*/ 	.word	0x000013d0


	//   ....[7]....
        /*00a0*/ 	.word	0x00001400


	//   ....[8]....
        /*00a4*/ 	.word	0x00001430


	//   ....[9]....
        /*00a8*/ 	.word	0x00001450


	//   ....[10]....
        /*00ac*/ 	.word	0x00001600


	//   ....[11]....
        /*00b0*/ 	.word	0x00001630


	//   ....[12]....
        /*00b4*/ 	.word	0x00001640


	//   ....[13]....
        /*00b8*/ 	.word	0x00001680


	//   ....[14]....
        /*00bc*/ 	.word	0x00001750


	//   ....[15]....
        /*00c0*/ 	.word	0x00001780


	//   ....[16]....
        /*00c4*/ 	.word	0x000017a0


	//   ....[17]....
        /*00c8*/ 	.word	0x00001840


	//   ....[18]....
        /*00cc*/ 	.word	0x00001890


	//   ....[19]....
        /*00d0*/ 	.word	0x00001930


	//   ....[20]....
        /*00d4*/ 	.word	0x00001950


	//----- nvinfo : EIATTR_VRC_CTA_INIT_COUNT
	.align		4
.L_2774:
        /*00d8*/ 	.byte	0x02, 0x4a
	.zero		1
	.zero		1


	//----- nvinfo : EIATTR_EXIT_INSTR_OFFSETS
	.align		4
        /*00dc*/ 	.byte	0x04, 0x1c
        /*00de*/ 	.short	(.L_2776 - .L_2775)


	//   ....[0]....
.L_2775:
        /*00e0*/ 	.word	0x00000180


	//   ....[1]....
        /*00e4*/ 	.word	0x00002020


	//----- nvinfo : EIATTR_MAX_THREADS
	.align		4
.L_2776:
        /*00e8*/ 	.byte	0x04, 0x05
        /*00ea*/ 	.short	(.L_2778 - .L_2777)
.L_2777:
        /*00ec*/ 	.word	0x00000100
        /*00f0*/ 	.word	0x00000001
        /*00f4*/ 	.word	0x00000001


	//----- nvinfo : EIATTR_CRS_STACK_SIZE
	.align		4
.L_2778:
        /*00f8*/ 	.byte	0x04, 0x1e
        /*00fa*/ 	.short	(.L_2780 - .L_2779)
.L_2779:
        /*00fc*/ 	.word	0x00000000


	//----- nvinfo : EIATTR_CBANK_PARAM_SIZE
	.align		4
.L_2780:
        /*0100*/ 	.byte	0x03, 0x19
        /*0102*/ 	.short	0x00e8


	//----- nvinfo : EIATTR_PARAM_CBANK
	.align		4
        /*0104*/ 	.byte	0x04, 0x0a
        /*0106*/ 	.short	(.L_2782 - .L_2781)
	.align		4
.L_2781:
        /*0108*/ 	.word	index@(.nv.constant0._ZN10layer_norm13ln_fwd_kernelINS_13Kernel_traitsI6__halfS2_fS2_fjLj6144ELj1ELj1ELj8ELj16ENS_18Kernel_traits_baseILj6144ES2_S2_fS2_fjLj256EEEEELb0ELb0ELb0ELb1EEEvNS_9FwdParamsE)
        /*010c*/ 	.short	0x0380
        /*010e*/ 	.short	0x00e8


	//----- nvinfo : EIATTR_SW_WAR
	.align		4
.L_2782:
        /*0110*/ 	.byte	0x04, 0x36
        /*0112*/ 	.short	(.L_2784 - .L_2783)
.L_2783:
        /*0114*/ 	.word	0x00000008
.L_2784:


//--------------------- .nv.info._ZN10layer_norm13ln_fwd_kernelINS_13Kernel_traitsI6__halfS2_fS2_fjLj6144ELj1ELj1ELj8ELj16ENS_18Kernel_traits_baseILj6144ES2_S2_fS2_fjLj256EEEEELb0ELb0ELb1ELb0EEEvNS_9FwdParamsE --------------------------
	.section	.nv.info._ZN10layer_norm13ln_fwd_kernelINS_13Kernel_traitsI6__halfS2_fS2_fjLj6144ELj1ELj1ELj8ELj16ENS_18Kernel_traits_baseILj6144ES2_S2_fS2_fjLj256EEEEELb0ELb0ELb1ELb0EEEvNS_9FwdParamsE,"",@"SHT_CUDA_INFO"
	.sectionflags	@""
	.align	4


	//----- nvinfo : EIATTR_CUDA_API_VERSION
	.align		4
        /*0000*/ 	.byte	0x04, 0x37
        /*0002*/ 	.short	(.L_2786 - .L_2785)
.L_2785:
        /*0004*/ 	.word	0x00000082


	//----- nvinfo : EIATTR_KPARAM_INFO
	.align		4
.L_2786:
        /*0008*/ 	.byte	0x04, 0x17
        /*000a*/ 	.short	(.L_2788 - .L_2787)
.L_2787:
        /*000c*/ 	.word	0x00000000
        /*0010*/ 	.short	0x0000
        /*0012*/ 	.short	0x0000
        /*0014*/ 	.byte	0x00, 0xf0, 0xa1, 0x03


	//----- nvinfo : EIATTR_SPARSE_MMA_MASK
	.align		4
.L_2788:
        /*0018*/ 	.byte	0x03, 0x50
        /*001a*/ 	.short	0x0000


	//----- nvinfo : EIATTR_MAXREG_COUNT
	.align		4
        /*001c*/ 	.byte	0x03, 0x1b
        /*001e*/ 	.short	0x00ff


	//----- nvinfo : EIATTR_NUM_BARRIERS
	.align		4
        /*0020*/ 	.byte	0x02, 0x4c
        /*0022*/ 	.byte	0x01
	.zero		1


	//----- nvinfo : EIATTR_MERCURY_ISA_VERSION
	.align		4
        /*0024*/ 	.byte	0x03, 0x5f
        /*0026*/ 	.short	0x0101


	//----- nvinfo : EIATTR_COOP_GROUP_MASK_REGIDS
	.align		4
        /*0028*/ 	.byte	0x04, 0x29
        /*002a*/ 	.short	(.L_2790 - .L_2789)


	//   ....[0]....
.L_2789:
        /*002c*/ 	.word	0xffffffff


	//   ....[1]....
        /*0030*/ 	.word	0xffffffff


	//   ....[2]....
        /*0034*/ 	.word	0xffffffff


	//   ....[3]....
        /*0038*/ 	.word	0xffffffff


	//   ....[4]....
        /*003c*/ 	.word	0xffffffff


	//   ....[5]....
        /*0040*/ 	.word	0xffffffff


	//   ....[6]....
        /*0044*/ 	.word	0xffffffff


	//   ....[7]....
        /*0048*/ 	.word	0xffffffff


	//   ....[8]....
        /*004c*/ 	.word	0xffffffff


	//   ....[9]....
        /*0050*/ 	.word	0xffffffff


	//   ....[10]....
        /*0054*/ 	.word	0xffffffff


	//   ....[11]....
        /*0058*/ 	.word	0xffffffff


	//   ....[12]....
        /*005c*/ 	.word	0xffffffff


	//   ....[13]....
        /*0060*/ 	.word	0xffffffff


	//   ....[14]....
        /*0064*/ 	.word	0xffffffff


	//   ....[15]....
        /*0068*/ 	.word	0xffffffff


	//   ....[16]....
        /*006c*/ 	.word	0xffffffff


	//   ....[17]....
        /*0070*/ 	.word	0xffffffff


	//   ....[18]....
        /*0074*/ 	.word	0xffffffff


	//   ....[19]....
        /*0078*/ 	.word	0xffffffff


	//   ....[20]....
        /*007c*/ 	.word	0xffffffff


	//----- nvinfo : EIATTR_COOP_GROUP_INSTR_OFFSETS
	.align		4
.L_2790:
        /*0080*/ 	.byte	0x04, 0x28
        /*0082*/ 	.short	(.L_2792 - .L_2791)


	//   ....[0]....
.L_2791:
        /*0084*/ 	.word	0x000016b0


	//   ....[1]....
        /*0088*/ 	.word	0x000016d0


	//   ....[2]....
        /*008c*/ 	.word	0x000016f0


	//   ....[3]....
        /*0090*/ 	.word	0x00001710


	//   ....[4]....
        /*0094*/ 	.word	0x00001730


	//   ....[5]....
        /*0098*/ 	.word	0x00001aa0


	//   ....[6]....
        /*009c*/ 	.word	0x00001ac0


	//   ....[7]....
        /*00a0*/ 	.word	0x00001ae0


	//   ....[8]....
        /*00a4*/ 	.word	0x00001b00


	//   ....[9]....
        /*00a8*/ 	.word	0x00001b20


	//   ....[10]....
        /*00ac*/ 	.word	0x00001cb0


	//   ....[11]....
        /*00b0*/ 	.word	0x00001ce0


	//   ....[12]....
        /*00b4*/ 	.word	0x00001d90


	//   ....[13]....
        /*00b8*/ 	.word	0x00001de0


	//   ....[14]....
        /*00bc*/ 	.word	0x00001df0


	//   ....[15]....
        /*00c0*/ 	.word	0x00001ea0


	//   ....[16]....
        /*00c4*/ 	.word	0x00001ec0


	//   ....[17]....
        /*00c8*/ 	.word	0x00001ed0


	//   ....[18]....
        /*00cc*/ 	.word	0x00001fa0


	//   ....[19]....
        /*00d0*/ 	.word	0x00001ff0


	//   ....[20]....
        /*00d4*/ 	.word	0x00002000


	//----- nvinfo : EIATTR_VRC_CTA_INIT_COUNT
	.align		4
.L_2792:
        /*00d8*/ 	.byte	0x02, 0x4a
	.zero		1
	.zero		1


	//----- nvinfo : EIATTR_EXIT_INSTR_OFFSETS
	.align		4
        /*00dc*/ 	.byte	0x04, 0x1c
        /*00de*/ 	.short	(.L_2794 - .L_2793)


	//   ....[0]....
.L_2793:
        /*00e0*/ 	.word	0x00000440


	//   ....[1]....
        /*00e4*/ 	.word	0x00002b10


	//----- nvinfo : EIATTR_MAX_THREADS
	.align		4
.L_2794:
        /*00e8*/ 	.byte	0x04, 0x05
        /*00ea*/ 	.short	(.L_2796 - .L_2795)
.L_2795:
        /*00ec*/ 	.word	0x00000100
        /*00f0*/ 	.word	0x00000001
        /*00f4*/ 	.word	0x00000001


	//----- nvinfo : EIATTR_CRS_STACK_SIZE
	.align		4
.L_2796:
        /*00f8*/ 	.byte	0x04, 0x1e
        /*00fa*/ 	.short	(.L_2798 - .L_2797)
.L_2797:
        /*00fc*/ 	.word	0x00000000


	//----- nvinfo : EIATTR_CBANK_PARAM_SIZE
	.align		4
.L_2798:
        /*0100*/ 	.byte	0x03, 0x19
        /*0102*/ 	.short	0x00e8


	//----- nvinfo : EIATTR_PARAM_CBANK
	.align		4
        /*0104*/ 	.byte	0x04, 0x0a
        /*0106*/ 	.short	(.L_2800 - .L_2799)
	.align		4
.L_2799:
        /*0108*/ 	.word	index@(.nv.constant0._ZN10layer_norm13ln_fwd_kernelINS_13Kernel_traitsI6__halfS2_fS2_fjLj6144ELj1ELj1ELj8ELj16ENS_18Kernel_traits_baseILj6144ES2_S2_fS2_fjLj256EEEEELb0ELb0ELb1ELb0EEEvNS_9FwdParamsE)
        /*010c*/ 	.short	0x0380
        /*010e*/ 	.short	0x00e8


	//----- nvinfo : EIATTR_SW_WAR
	.align		4
.L_2800:
        /*0110*/ 	.byte	0x04, 0x36
        /*0112*/ 	.short	(.L_2802 - .L_2801)
.L_2801:
        /*0114*/ 	.word	0x00000008
.L_2802:


//--------------------- .nv.info._ZN10layer_norm13ln_fwd_kernelINS_13Kernel_traitsI6__halfS2_fS2_fjLj6144ELj1ELj1ELj8ELj16ENS_18Kernel_traits_baseILj6144ES2_S2_fS2_fjLj256EEEEELb0ELb0ELb1ELb1EEEvNS_9FwdParamsE --------------------------
	.section	.nv.info._ZN10layer_norm13ln_fwd_kernelINS_13Kernel_traitsI6__halfS2_fS2_fjLj6144ELj1ELj1ELj8ELj16ENS_18Kernel_traits_baseILj6144ES2_S2_fS2_fjLj256EEEEELb0ELb0ELb1ELb1EEEvNS_9FwdParamsE,"",@"SHT_CUDA_INFO"
	.sectionflags	@""
	.align	4


	//----- nvinfo : EIATTR_CUDA_API_VERSION
	.align		4
        /*0000*/ 	.byte	0x04, 0x37
        /*0002*/ 	.short	(.L_2804 - .L_2803)
.L_2803:
        /*0004*/ 	.word	0x00000082


	//----- nvinfo : EIATTR_KPARAM_INFO
	.align		4
.L_2804:
        /*0008*/ 	.byte	0x04, 0x17
        /*000a*/ 	.short	(.L_2806 - .L_2805)
.L_2805:
        /*000c*/ 	.word	0x00000000
        /*0010*/ 	.short	0x0000
        /*0012*/ 	.short	0x0000
        /*0014*/ 	.byte	0x00, 0xf0, 0xa1, 0x03


	//----- nvinfo : EIATTR_SPARSE_MMA_MASK
	.align		4
.L_2806:
        /*0018*/ 	.byte	0x03, 0x50
        /*001a*/ 	.short	0x0000


	//----- nvinfo : EIATTR_MAXREG_COUNT
	.align		4
        /*001c*/ 	.byte	0x03, 0x1b
        /*001e*/ 	.short	0x00ff


	//----- nvinfo : EIATTR_NUM_BARRIERS
	.align		4
        /*0020*/ 	.byte	0x02, 0x4c
        /*0022*/ 	.byte	0x01
	.zero		1


	//----- nvinfo : EIATTR_MERCURY_ISA_VERSION
	.align		4
        /*0024*/ 	.byte	0x03, 0x5f
        /*0026*/ 	.short	0x0101


	//----- nvinfo : EIATTR_COOP_GROUP_MASK_REGIDS
	.align		4
        /*0028*/ 	.byte	0x04, 0x29
        /*002a*/ 	.short	(.L_2808 - .L_2807)


	//   ....[0]....
.L_2807:
        /*002c*/ 	.word	0xffffffff


	//   ....[1]....
        /*0030*/ 	.word	0xffffffff


	//   ....[2]....
        /*0034*/ 	.word	0xffffffff


	//   ....[3]....
        /*0038*/ 	.word	0xffffffff


	//   ....[4]....
        /*003c*/ 	.word	0xffffffff


	//   ....[5]....
        /*0040*/ 	.word	0xffffffff


	//   ....[6]....
        /*0044*/ 	.word	0xffffffff


	//   ....[7]....
        /*0048*/ 	.word	0xffffffff


	//   ....[8]....
        /*004c*/ 	.word	0xffffffff


	//   ....[9]....
        /*0050*/ 	.word	0xffffffff


	//   ....[10]....
        /*0054*/ 	.word	0xffffffff


	//   ....[11]....
        /*0058*/ 	.word	0xffffffff


	//   ....[12]....
        /*005c*/ 	.word	0xffffffff


	//   ....[13]....
        /*0060*/ 	.word	0xffffffff


	//   ....[14]....
        /*0064*/ 	.word	0xffffffff


	//   ....[15]....
        /*0068*/ 	.word	0xffffffff


	//   ....[16]....
        /*006c*/ 	.word	0xffffffff


	//   ....[17]....
        /*0070*/ 	.word	0xffffffff


	//   ....[18]....
        /*0074*/ 	.word	0xffffffff


	//   ....[19]....
        /*0078*/ 	.word	0xffffffff


	//   ....[20]....
        /*007c*/ 	.word	0xffffffff


	//----- nvinfo : EIATTR_COOP_GROUP_INSTR_OFFSETS
	.align		4
.L_2808:
        /*0080*/ 	.byte	0x04, 0x28
        /*0082*/ 	.short	(.L_2810 - .L_2809)


	//   ....[0]....
.L_2809:
        /*0084*/ 	.word	0x000011f0


	//   ....[1]....
        /*0088*/ 	.word	0x00001210


	//   ....[2]....
        /*008c*/ 	.word	0x00001230


	//   ....[3]....
        /*0090*/ 	.word	0x00001250


	//   ....[4]....
        /*0094*/ 	.word	0x00001270


	//   ....[5]....
        /*0098*/ 	.word	0x000015a0


	//   ....[6]....
        /*009c*/ 	.word	0x000015c0


	//   ....[7]....
        /*00a0*/ 	.word	0x000015e0


	//   ....[8]....
        /*00a4*/ 	.word	0x00001610


	//   ....[9]....
        /*00a8*/ 	.word	0x00001640


	//   ....[10]....
        /*00ac*/ 	.word	0x000017f0


	//   ....[11]....
        /*00b0*/ 	.word	0x00001820


	//   ....[12]....
        /*00b4*/ 	.word	0x000018c0


	//   ....[13]....
        /*00b8*/ 	.word	0x000018e0


	//   ....[14]....
        /*00bc*/ 	.word	0x00001910


	//   ....[15]....
        /*00c0*/ 	.word	0x000019c0


	//   ....[16]....
        /*00c4*/ 	.word	0x000019e0


	//   ....[17]....
        /*00c8*/ 	.word	0x00001a10


	//   ....[18]....
        /*00cc*/ 	.word	0x00001a70


	//   ....[19]....
        /*00d0*/ 	.word	0x00001b10


	//   ....[20]....
        /*00d4*/ 	.word	0x00001b40


	//----- nvinfo : EIATTR_VRC_CTA_INIT_COUNT
	.align		4
.L_2810:
        /*00d8*/ 	.byte	0x02, 0x4a
	.zero		1
	.zero		1


	//----- nvinfo : EIATTR_EXIT_INSTR_OFFSETS
	.align		4
        /*00dc*/ 	.byte	0x04, 0x1c
        /*00de*/ 	.short	(.L_2812 - .L_2811)


	//   ....[0]....
.L_2811:
        /*00e0*/ 	.word	0x00000180


	//   ....[1]....
        /*00e4*/ 	.word	0x000025a0


	//----- nvinfo : EIATTR_MAX_THREADS
	.align		4
.L_2812:
        /*00e8*/ 	.byte	0x04, 0x05
        /*00ea*/ 	.short	(.L_2814 - .L_2813)
.L_2813:
        /*00ec*/ 	.word	0x00000100
        /*00f0*/ 	.word	0x00000001
        /*00f4*/ 	.word	0x00000001


	//----- nvinfo : EIATTR_CRS_STACK_SIZE
	.align		4
.L_2814:
        /*00f8*/ 	.byte	0x04, 0x1e
        /*00fa*/ 	.short	(.L_2816 - .L_2815)
.L_2815:
        /*00fc*/ 	.word	0x00000000


	//----- nvinfo : EIATTR_CBANK_PARAM_SIZE
	.align		4
.L_2816:
        /*0100*/ 	.byte	0x03, 0x19
        /*0102*/ 	.short	0x00e8


	//----- nvinfo : EIATTR_PARAM_CBANK
	.align		4
        /*0104*/ 	.byte	0x04, 0x0a
        /*0106*/ 	.short	(.L_2818 - .L_2817)
	.align		4
.L_2817:
        /*0108*/ 	.word	index@(.nv.constant0._ZN10layer_norm13ln_fwd_kernelINS_13Kernel_traitsI6__halfS2_fS2_fjLj6144ELj1ELj1ELj8ELj16ENS_18Kernel_traits_baseILj6144ES2_S2_fS2_fjLj256EEEEELb0ELb0ELb1ELb1EEEvNS_9FwdParamsE)
        /*010c*/ 	.short	0x0380
        /*010e*/ 	.short	0x00e8


	//----- nvinfo : EIATTR_SW_WAR
	.align		4
.L_2818:
        /*0110*/ 	.byte	0x04, 0x36
        /*0112*/ 	.short	(.L_2820 - .L_2819)
.L_2819:
        /*0114*/ 	.word	0x00000008
.L_2820:


//--------------------- .nv.info._ZN10layer_norm13ln_fwd_kernelINS_13Kernel_traitsI6__halfS2_fS2_fjLj6144ELj1ELj1ELj8ELj16ENS_18Kernel_traits_baseILj6144ES2_S2_fS2_fjLj256EEEEELb0ELb1ELb0ELb0EEEvNS_9FwdParamsE --------------------------
	.section	.nv.info._ZN10layer_norm13ln_fwd_kernelINS_13Kernel_traitsI6__halfS2_fS2_fjLj6144ELj1ELj1ELj8ELj16ENS_18Kernel_traits_baseILj6144ES2_S2_fS2_fjLj256EEEEELb0ELb1ELb0ELb0EEEvNS_9FwdParamsE,"",@"SHT_CUDA_INFO"
	.sectionflags	@""
	.align	4


	//----- nvinfo : EIATTR_CUDA_API_VERSION
	.align		4
        /*0000*/ 	.byte	0x04, 0x37
        /*0002*/ 	.short	(.L_2822 - .L_2821)
.L_2821:
        /*0004*/ 	.word	0x00000082


	//----- nvinfo : EIATTR_KPARAM_INFO
	.align		4
.L_2822:
        /*0008*/ 	.byte	0x04, 0x17
        /*000a*/ 	.short	(.L_2824 - .L_2823)
.L_2823:
        /*000c*/ 	.word	0x00000000
        /*0010*/ 	.short	0x0000
        /*0012*/ 	.short	0x0000
        /*0014*/ 	.byte	0x00, 0xf0, 0xa1, 0x03


	//----- nvinfo : EIATTR_SPARSE_MMA_MASK
	.align		4
.L_2824:
        /*0018*/ 	.byte	0x03, 0x50
        /*001a*/ 	.short	0x0000


	//----- nvinfo : EIATTR_MAXREG_COUNT
	.align		4
        /*001c*/ 	.byte	0x03, 0x1b
        /*001e*/ 	.short	0x00ff


	//----- nvinfo : EIATTR_NUM_BARRIERS
	.align		4
        /*0020*/ 	.byte	0x02, 0x4c
        /*0022*/ 	.byte	0x01
	.zero		1


	//----- nvinfo : EIATTR_MERCURY_ISA_VERSION
	.align		4
        /*0024*/ 	.byte	0x03, 0x5f
        /*0026*/ 	.short	0x0101


	//----- nvinfo : EIATTR_COOP_GROUP_MASK_REGIDS
	.align		4
        /*0028*/ 	.byte	0x04, 0x29
        /*002a*/ 	.short	(.L_2826 - .L_2825)


	//   ....[0]....
.L_2825:
        /*002c*/ 	.word	0xffffffff


	//   ....[1]....
        /*0030*/ 	.word	0xffffffff


	//   ....[2]....
        /*0034*/ 	.word	0xffffffff


	//   ....[3]....
        /*0038*/ 	.word	0xffffffff


	//   ....[4]....
        /*003c*/ 	.word	0xffffffff


	//   ....[5]....
        /*0040*/ 	.word	0xffffffff


	//   ....[6]....
        /*0044*/ 	.word	0xffffffff


	//   ....[7]....
        /*0048*/ 	.word	0xffffffff


	//   ....[8]....
        /*004c*/ 	.word	0xffffffff


	//   ....[9]....
        /*0050*/ 	.word	0xffffffff


	//   ....[10]....
        /*0054*/ 	.word	0xffffffff


	//   ....[11]....
        /*0058*/ 	.word	0xffffffff


	//   ....[12]....
        /*005c*/ 	.word	0xffffffff


	//   ....[13]....
        /*0060*/ 	.word	0xffffffff


	//   ....[14]....
        /*0064*/ 	.word	0xffffffff


	//   ....[15]....
        /*0068*/ 	.word	0xffffffff


	//   ....[16]....
        /*006c*/ 	.word	0xffffffff


	//   ....[17]....
        /*0070*/ 	.word	0xffffffff


	//   ....[18]....
        /*0074*/ 	.word	0xffffffff


	//   ....[19]....
        /*0078*/ 	.word	0xffffffff


	//   ....[20]....
        /*007c*/ 	.word	0xffffffff


	//----- nvinfo : EIATTR_COOP_GROUP_INSTR_OFFSETS
	.align		4
.L_2826:
        /*0080*/ 	.byte	0x04, 0x28
        /*0082*/ 	.short	(.L_2828 - .L_2827)


	//   ....[0]....
.L_2827:
        /*0084*/ 	.word	0x000018f0


	//   ....[1]....
        /*0088*/ 	.word	0x00001910


	//   ....[2]....
        /*008c*/ 	.word	0x00001930


	//   ....[3]....
        /*0090*/ 	.word	0x00001950


	//   ....[4]....
        /*0094*/ 	.word	0x00001970


	//   ....[5]....
        /*0098*/ 	.word	0x00001cd0


	//   ....[6]....
        /*009c*/ 	.word	0x00001d30


	//   ....[7]....
        /*00a0*/ 	.word	0x00001d80


	//   ....[8]....
        /*00a4*/ 	.word	0x00001da0


	//   ....[9]....
        /*00a8*/ 	.word	0x00001dd0


	//   ....[10]....
        /*00ac*/ 	.word	0x00001ed0


	//   ....[11]....
        /*00b0*/ 	.word	0x00001f30


	//   ....[12]....
        /*00b4*/ 	.word	0x00001f80


	//   ....[13]....
        /*00b8*/ 	.word	0x00001f90


	//   ....[14]....
        /*00bc*/ 	.word	0x00002020


	//   ....[15]....
        /*00c0*/ 	.word	0x00002040


	//   ....[16]....
        /*00c4*/ 	.word	0x00002070


	//   ....[17]....
        /*00c8*/ 	.word	0x00002130


	//   ....[18]....
        /*00cc*/ 	.word	0x00002160


	//   ....[19]....
        /*00d0*/ 	.word	0x00002200


	//   ....[20]....
        /*00d4*/ 	.word	0x00002230


	//----- nvinfo : EIATTR_VRC_CTA_INIT_COUNT
	.align		4
.L_2828:
        /*00d8*/ 	.byte	0x02, 0x4a
	.zero		1
	.zero		1


	//----- nvinfo : EIATTR_EXIT_INSTR_OFFSETS
	.align		4
        /*00dc*/ 	.byte	0x04, 0x1c
        /*00de*/ 	.short	(.L_2830 - .L_2829)


	//   ....[0]....
.L_2829:
        /*00e0*/ 	.word	0x00000580


	//   ....[1]....
        /*00e4*/ 	.word	0x00002cb0


	//----- nvinfo : EIATTR_MAX_THREADS
	.align		4
.L_2830:
        /*00e8*/ 	.byte	0x04, 0x05
        /*00ea*/ 	.short	(.L_2832 - .L_2831)
.L_2831:
        /*00ec*/ 	.word	0x00000100
        /*00f0*/ 	.word	0x00000001
        /*00f4*/ 	.word	0x00000001


	//----- nvinfo : EIATTR_CRS_STACK_SIZE
	.align		4
.L_2832:
        /*00f8*/ 	.byte	0x04, 0x1e
        /*00fa*/ 	.short	(.L_2834 - .L_2833)
.L_2833:
        /*00fc*/ 	.word	0x00000000


	//----- nvinfo : EIATTR_CBANK_PARAM_SIZE
	.align		4
.L_2834:
        /*0100*/ 	.byte	0x03, 0x19
        /*0102*/ 	.short	0x00e8


	//----- nvinfo : EIATTR_PARAM_CBANK
	.align		4
        /*0104*/ 	.byte	0x04, 0x0a
        /*0106*/ 	.short	(.L_2836 - .L_2835)
	.align		4
.L_2835:
        /*0108*/ 	.word	index@(.nv.constant0._ZN10layer_norm13ln_fwd_kernelINS_13Kernel_traitsI6__halfS2_fS2_fjLj6144ELj1ELj1ELj8ELj16ENS_18Kernel_traits_baseILj6144ES2_S2_fS2_fjLj256EEEEELb0ELb1ELb0ELb0EEEvNS_9FwdParamsE)
        /*010c*/ 	.short	0x0380
        /*010e*/ 	.short	0x00e8


	//----- nvinfo : EIATTR_SW_WAR
	.align		4
.L_2836:
        /*0110*/ 	.byte	0x04, 0x36
        /*0112*/ 	.short	(.L_2838 - .L_2837)
.L_2837:
        /*0114*/ 	.word	0x00000008
.L_2838:


//--------------------- .nv.info._ZN10layer_norm13ln_fwd_kernelINS_13Kernel_traitsI6__halfS2_fS2_fjLj6144ELj1ELj1ELj8ELj16ENS_18Kernel_traits_baseILj6144ES2_S2_fS2_fjLj256EEEEELb0ELb1ELb0ELb1EEEvNS_9FwdParamsE --------------------------
	.section	.nv.info._ZN10layer_norm13ln_fwd_kernelINS_13Kernel_traitsI6__halfS2_fS2_fjLj6144ELj1ELj1ELj8ELj16ENS_18Kernel_traits_baseILj6144ES2_S2_fS2_fjLj256EEEEELb0ELb1ELb0ELb1EEEvNS_9FwdParamsE,"",@"SHT_CUDA_INFO"
	.sectionflags	@""
	.align	4


	//----- nvinfo : EIATTR_CUDA_API_VERSION
	.align		4
        /*0000*/ 	.byte	0x04, 0x37
        /*0002*/ 	.short	(.L_2840 - .L_2839)
.L_2839:
        /*0004*/ 	.word	0x00000082


	//----- nvinfo : EIATTR_KPARAM_INFO
	.align		4
.L_2840:
        /*0008*/ 	.byte	0x04, 0x17
        /*000a*/ 	.short	(.L_2842 - .L_2841)
.L_2841:
        /*000c*/ 	.word	0x00000000
        /*0010*/ 	.short	0x0000
        /*0012*/ 	.short	0x0000
        /*0014*/ 	.byte	0x00, 0xf0, 0xa1, 0x03


	//----- nvinfo : EIATTR_SPARSE_MMA_MASK
	.align		4
.L_2842:
        /*0018*/ 	.byte	0x03, 0x50
        /*001a*/ 	.short	0x0000


	//----- nvinfo : EIATTR_MAXREG_COUNT
	.align		4
        /*001c*/ 	.byte	0x03, 0x1b
        /*001e*/ 	.short	0x00ff


	//----- nvinfo : EIATTR_NUM_BARRIERS
	.align		4
        /*0020*/ 	.byte	0x02, 0x4c
        /*0022*/ 	.byte	0x01
	.zero		1


	//----- nvinfo : EIATTR_MERCURY_ISA_VERSION
	.align		4
        /*0024*/ 	.byte	0x03, 0x5f
        /*0026*/ 	.short	0x0101


	//----- nvinfo : EIATTR_COOP_GROUP_MASK_REGIDS
	.align		4
        /*0028*/ 	.byte	0x04, 0x29
        /*002a*/ 	.short	(.L_2844 - .L_2843)


	//   ....[0]....
.L_2843:
        /*002c*/ 	.word	0xffffffff


	//   ....[1]....
        /*0030*/ 	.word	0xffffffff


	//   ....[2]....
        /*0034*/ 	.word	0xffffffff


	//   ....[3]....
        /*0038*/ 	.word	0xffffffff


	//   ....[4]....
        /*003c*/ 	.word	0xffffffff


	//   ....[5]....
        /*0040*/ 	.word	0xffffffff


	//   ....[6]....
        /*0044*/ 	.word	0xffffffff


	//   ....[7]....
        /*0048*/ 	.word	0xffffffff


	//   ....[8]....
        /*004c*/ 	.word	0xffffffff


	//   ....[9]....
        /*0050*/ 	.word	0xffffffff


	//   ....[10]....
        /*0054*/ 	.word	0xffffffff


	//   ....[11]....
        /*0058*/ 	.word	0xffffffff


	//   ....[12]....
        /*005c*/ 	.word	0xffffffff


	//   ....[13]....
        /*0060*/ 	.word	0xffffffff


	//   ....[14]....
        /*0064*/ 	.word	0xffffffff


	//   ....[15]....
        /*0068*/ 	.word	0xffffffff


	//   ....[16]....
        /*006c*/ 	.word	0xffffffff


	//   ....[17]....
        /*0070*/ 	.word	0xffffffff


	//   ....[18]....
        /*0074*/ 	.word	0xffffffff


	//   ....[19]....
        /*0078*/ 	.word	0xffffffff


	//   ....[20]....
        /*007c*/ 	.word	0xffffffff


	//----- nvinfo : EIATTR_COOP_GROUP_INSTR_OFFSETS
	.align		4
.L_2844:
        /*0080*/ 	.byte	0x04, 0x28
        /*0082*/ 	.short	(.L_2846 - .L_2845)


	//   ....[0]....
.L_2845:
        /*0084*/ 	.word	0x00001930


	//   ....[1]....
        /*0088*/ 	.word	0x00001950


	//   ....[2]....
        /*008c*/ 	.word	0x00001970


	//   ....[3]....
        /*0090*/ 	.word	0x00001990


	//   ....[4]....
        /*0094*/ 	.word	0x000019b0


	//   ....[5]....
        /*0098*/ 	.word	0x00001ce0


	//   ....[6]....
        /*009c*/ 	.word	0x00001d00


	//   ....[7]....
        /*00a0*/ 	.word	0x00001d20


	//   ....[8]....
        /*00a4*/ 	.word	0x00001d40


	//   ....[9]....
        /*00a8*/ 	.word	0x00001d60


	//   ....[10]....
        /*00ac*/ 	.word	0x00001eb0


	//   ....[11]....
        /*00b0*/ 	.word	0x00001f30


	//   ....[12]....
        /*00b4*/ 	.word	0x00001f90


	//   ....[13]....
        /*00b8*/ 	.word	0x00001fa0


	//   ....[14]....
        /*00bc*/ 	.word	0x00001fb0


	//   ....[15]....
        /*00c0*/ 	.word	0x00002070


	//   ....[16]....
        /*00c4*/ 	.word	0x000020d0


	//   ....[17]....
        /*00c8*/ 	.word	0x00002160


	//   ....[18]....
        /*00cc*/ 	.word	0x00002190


	//   ....[19]....
        /*00d0*/ 	.word	0x00002220


	//   ....[20]....
        /*00d4*/ 	.word	0x00002240


	//----- nvinfo : EIATTR_VRC_CTA_INIT_COUNT
	.align		4
.L_2846:
        /*00d8*/ 	.byte	0x02, 0x4a
	.zero		1
	.zero		1


	//----- nvinfo : EIATTR_EXIT_INSTR_OFFSETS
	.align		4
        /*00dc*/ 	.byte	0x04, 0x1c
        /*00de*/ 	.short	(.L_2848 - .L_2847)


	//   ....[0]....
.L_2847:
        /*00e0*/ 	.word	0x00000470


	//   ....[1]....
        /*00e4*/ 	.word	0x00002910


	//----- nvinfo : EIATTR_MAX_THREADS
	.align		4
.L_2848:
        /*00e8*/ 	.byte	0x04, 0x05
        /*00ea*/ 	.short	(.L_2850 - .L_2849)
.L_2849:
        /*00ec*/ 	.word	0x00000100
        /*00f0*/ 	.word	0x00000001
        /*00f4*/ 	.word	0x00000001


	//----- nvinfo : EIATTR_CRS_STACK_SIZE
	.align		4
.L_2850:
        /*00f8*/ 	.byte	0x04, 0x1e
        /*00fa*/ 	.short	(.L_2852 - .L_2851)
.L_2851:
        /*00fc*/ 	.word	0x00000000


	//----- nvinfo : EIATTR_CBANK_PARAM_SIZE
	.align		4
.L_2852:
        /*0100*/ 	.byte	0x03, 0x19
        /*0102*/ 	.short	0x00e8


	//----- nvinfo : EIATTR_PARAM_CBANK
	.align		4
        /*0104*/ 	.byte	0x04, 0x0a
        /*0106*/ 	.short	(.L_2854 - .L_2853)
	.align		4
.L_2853:
        /*0108*/ 	.word	index@(.nv.constant0._ZN10layer_norm13ln_fwd_kernelINS_13Kernel_traitsI6__halfS2_fS2_fjLj6144ELj1ELj1ELj8ELj16ENS_18Kernel_traits_baseILj6144ES2_S2_fS2_fjLj256EEEEELb0ELb1ELb0ELb1EEEvNS_9FwdParamsE)
        /*010c*/ 	.short	0x0380
        /*010e*/ 	.short	0x00e8


	//----- nvinfo : EIATTR_SW_WAR
	.align		4
.L_2854:
        /*0110*/ 	.byte	0x04, 0x36
        /*0112*/ 	.short	(.L_2856 - .L_2855)
.L_2855:
        /*0114*/ 	.word	0x00000008
.L_2856:


//--------------------- .nv.info._ZN10layer_norm13ln_fwd_kernelINS_13Kernel_traitsI6__halfS2_fS2_fjLj6144ELj1ELj1ELj8ELj16ENS_18Kernel_traits_baseILj6144ES2_S2_fS2_fjLj256EEEEELb0ELb1ELb1ELb0EEEvNS_9FwdParamsE --------------------------
	.section	.nv.info._ZN10layer_norm13ln_fwd_kernelINS_13Kernel_traitsI6__halfS2_fS2_fjLj6144ELj1ELj1ELj8ELj16ENS_18Kernel_traits_baseILj6144ES2_S2_fS2_fjLj256EEEEELb0ELb1ELb1ELb0EEEvNS_9FwdParamsE,"",@"SHT_CUDA_INFO"
	.sectionflags	@""
	.align	4


	//----- nvinfo : EIATTR_CUDA_API_VERSION
	.align		4
        /*0000*/ 	.byte	0x04, 0x37
        /*0002*/ 	.short	(.L_2858 - .L_2857)
.L_2857:
        /*0004*/ 	.word	0x00000082


	//----- nvinfo : EIATTR_KPARAM_INFO
	.align		4
.L_2858:
        /*0008*/ 	.byte	0x04, 0x17
        /*000a*/ 	.short	(.L_2860 - .L_2859)
.L_2859:
        /*000c*/ 	.word	0x00000000
        /*0010*/ 	.short	0x0000
        /*0012*/ 	.short	0x0000
        /*0014*/ 	.byte	0x00, 0xf0, 0xa1, 0x03


	//----- nvinfo : EIATTR_SPARSE_MMA_MASK
	.align		4
.L_2860:
        /*0018*/ 	.byte	0x03, 0x50
        /*001a*/ 	.short	0x0000


	//----- nvinfo : EIATTR_MAXREG_COUNT
	.align		4
        /*001c*/ 	.byte	0x03, 0x1b
        /*001e*/ 	.short	0x00ff


	//----- nvinfo : EIATTR_NUM_BARRIERS
	.align		4
        /*0020*/ 	.byte	0x02, 0x4c
        /*0022*/ 	.byte	0x01
	.zero		1


	//----- nvinfo : EIATTR_MERCURY_ISA_VERSION
	.align		4
        /*0024*/ 	.byte	0x03, 0x5f
        /*0026*/ 	.short	0x0101


	//----- nvinfo : EIATTR_COOP_GROUP_MASK_REGIDS
	.align		4
        /*0028*/ 	.byte	0x04, 0x29
        /*002a*/ 	.short	(.L_2862 - .L_2861)


	//   ....[0]....
.L_2861:
        /*002c*/ 	.word	0xffffffff


	//   ....[1]....
        /*0030*/ 	.word	0xffffffff


	//   ....[2]....
        /*0034*/ 	.word	0xffffffff


	//   ....[3]....
        /*0038*/ 	.word	0xffffffff


	//   ....[4]....
        /*003c*/ 	.word	0xffffffff


	//   ....[5]....
        /*0040*/ 	.word	0xffffffff


	//   ....[6]....
        /*0044*/ 	.word	0xffffffff


	//   ....[7]....
        /*0048*/ 	.word	0xffffffff


	//   ....[8]....
        /*004c*/ 	.word	0xffffffff


	//   ....[9]....
        /*0050*/ 	.word	0xffffffff


	//   ....[10]....
        /*0054*/ 	.word	0xffffffff


	//   ....[11]....
        /*0058*/ 	.word	0xffffffff


	//   ....[12]....
        /*005c*/ 	.word	0xffffffff


	//   ....[13]....
        /*0060*/ 	.word	0xffffffff


	//   ....[14]....
        /*0064*/ 	.word	0xffffffff


	//   ....[15]....
        /*0068*/ 	.word	0xffffffff


	//   ....[16]....
        /*006c*/ 	.word	0xffffffff


	//   ....[17]....
        /*0070*/ 	.word	0xffffffff


	//   ....[18]....
        /*0074*/ 	.word	0xffffffff


	//   ....[19]....
        /*0078*/ 	.word	0xffffffff


	//   ....[20]....
        /*007c*/ 	.word	0xffffffff


	//----- nvinfo : EIATTR_COOP_GROUP_INSTR_OFFSETS
	.align		4
.L_2862:
        /*0080*/ 	.byte	0x04, 0x28
        /*0082*/ 	.short	(.L_2864 - .L_2863)


	//   ....[0]....
.L_2863:
        /*0084*/ 	.word	0x00001f10


	//   ....[1]....
        /*0088*/ 	.word	0x00001f30


	//   ....[2]....
        /*008c*/ 	.word	0x00001f50


	//   ....[3]....
        /*0090*/ 	.word	0x00001f70


	//   ....[4]....
        /*0094*/ 	.word	0x00001f90


	//   ....[5]....
        /*0098*/ 	.word	0x000022d0


	//   ....[6]....
        /*009c*/ 	.word	0x00002300


	//   ....[7]....
        /*00a0*/ 	.word	0x00002320


	//   ....[8]....
        /*00a4*/ 	.word	0x00002350


	//   ....[9]....
        /*00a8*/ 	.word	0x00002380


	//   ....[10]....
        /*00ac*/ 	.word	0x00002500


	//   ....[11]....
        /*00b0*/ 	.word	0x00002530


	//   ....[12]....
        /*00b4*/ 	.word	0x000025c0


	//   ....[13]....
        /*00b8*/ 	.word	0x000025f0


	//   ....[14]....
        /*00bc*/ 	.word	0x00002620


	//   ....[15]....
        /*00c0*/ 	.word	0x00002660


	//   ....[16]....
        /*00c4*/ 	.word	0x000026e0


	//   ....[17]....
        /*00c8*/ 	.word	0x00002720


	//   ....[18]....
        /*00cc*/ 	.word	0x00002780


	//   ....[19]....
        /*00d0*/ 	.word	0x00002830


	//   ....[20]....
        /*00d4*/ 	.word	0x00002860


	//----- nvinfo : EIATTR_VRC_CTA_INIT_COUNT
	.align		4
.L_2864:
        /*00d8*/ 	.byte	0x02, 0x4a
	.zero		1
	.zero		1


	//----- nvinfo : EIATTR_EXIT_INSTR_OFFSETS
	.align		4
        /*00dc*/ 	.byte	0x04, 0x1c
        /*00de*/ 	.short	(.L_2866 - .L_2865)


	//   ....[0]....
.L_2865:
        /*00e0*/ 	.word	0x00000560


	//   ....[1]....
        /*00e4*/ 	.word	0x00003360


	//----- nvinfo : EIATTR_MAX_THREADS
	.align		4
.L_2866:
        /*00e8*/ 	.byte	0x04, 0x05
        /*00ea*/ 	.short	(.L_2868 - .L_2867)
.L_2867:
        /*00ec*/ 	.word	0x00000100
        /*00f0*/ 	.word	0x00000001
        /*00f4*/ 	.word	0x00000001


	//----- nvinfo : EIATTR_CRS_STACK_SIZE
	.align		4
.L_2868:
        /*00f8*/ 	.byte	0x04, 0x1e
        /*00fa*/ 	.short	(.L_2870 - .L_2869)
.L_2869:
        /*00fc*/ 	.word	0x00000000


	//----- nvinfo : EIATTR_CBANK_PARAM_SIZE
	.align		4
.L_2870:
        /*0100*/ 	.byte	0x03, 0x19
        /*0102*/ 	.short	0x00e8


	//----- nvinfo : EIATTR_PARAM_CBANK
	.align		4
        /*0104*/ 	.byte	0x04, 0x0a
        /*0106*/ 	.short	(.L_2872 - .L_2871)
	.align		4
.L_2871:
        /*0108*/ 	.word	index@(.nv.constant0._ZN10layer_norm13ln_fwd_kernelINS_13Kernel_traitsI6__halfS2_fS2_fjLj6144ELj1ELj1ELj8ELj16ENS_18Kernel_traits_baseILj6144ES2_S2_fS2_fjLj256EEEEELb0ELb1ELb1ELb0EEEvNS_9FwdParamsE)
        /*010c*/ 	.short	0x0380
        /*010e*/ 	.short	0x00e8


	//----- nvinfo : EIATTR_SW_WAR
	.align		4
.L_2872:
        /*0110*/ 	.byte	0x04, 0x36
        /*0112*/ 	.short	(.L_2874 - .L_2873)
.L_2873:
        /*0114*/ 	.word	0x00000008
.L_2874:


//--------------------- .nv.info._ZN10layer_norm13ln_fwd_kernelINS_13Kernel_traitsI6__halfS2_fS2_fjLj6144ELj1ELj1ELj8ELj16ENS_18Kernel_traits_baseILj6144ES2_S2_fS2_fjLj256EEEEELb0ELb1ELb1ELb1EEEvNS_9FwdParamsE --------------------------
	.section	.nv.info._ZN10layer_norm13ln_fwd_kernelINS_13Kernel_traitsI6__halfS2_fS2_fjLj6144ELj1ELj1ELj8ELj16ENS_18Kernel_traits_baseILj6144ES2_S2_fS2_fjLj256EEEEELb0ELb1ELb1ELb1EEEvNS_9FwdParamsE,"",@"SHT_CUDA_INFO"
	.sectionflags	@""
	.align	4


	//----- nvinfo : EIATTR_CUDA_API_VERSION
	.align		4
        /*0000*/ 	.byte	0x04, 0x37
        /*0002*/ 	.short	(.L_2876 - .L_2875)
.L_2875:
        /*0004*/ 	.word	0x00000082


	//----- nvinfo : EIATTR_KPARAM_INFO
	.align		4
.L_2876:
        /*0008*/ 	.byte	0x04, 0x17
        /*000a*/ 	.short	(.L_2878 - .L_2877)
.L_2877:
        /*000c*/ 	.word	0x00000000
        /*0010*/ 	.short	0x0000
        /*0012*/ 	.short	0x0000
        /*0014*/ 	.byte	0x00, 0xf0, 0xa1, 0x03


	//----- nvinfo : EIATTR_SPARSE_MMA_MASK
	.align		4
.L_2878:
        /*0018*/ 	.byte	0x03, 0x50
        /*001a*/ 	.short	0x0000


	//----- nvinfo : EIATTR_MAXREG_COUNT
	.align		4
        /*001c*/ 	.byte	0x03, 0x1b
        /*001e*/ 	.short	0x00ff


	//----- nvinfo : EIATTR_NUM_BARRIERS
	.align		4
        /*0020*/ 	.byte	0x02, 0x4c
        /*0022*/ 	.byte	0x01
	.zero		1


	//----- nvinfo : EIATTR_MERCURY_ISA_VERSION
	.align		4
        /*0024*/ 	.byte	0x03, 0x5f
        /*0026*/ 	.short	0x0101


	//----- nvinfo : EIATTR_COOP_GROUP_MASK_REGIDS
	.align		4
        /*0028*/ 	.byte	0x04, 0x29
        /*002a*/ 	.short	(.L_2880 - .L_2879)


	//   ....[0]....
.L_2879:
        /*002c*/ 	.word	0xffffffff


	//   ....[1]....
        /*0030*/ 	.word	0xffffffff


	//   ....[2]....
        /*0034*/ 	.word	0xffffffff


	//   ....[3]....
        /*0038*/ 	.word	0xffffffff


	//   ....[4]....
        /*003c*/ 	.word	0xffffffff


	//   ....[5]....
        /*0040*/ 	.word	0xffffffff


	//   ....[6]....
        /*0044*/ 	.word	0xffffffff


	//   ....[7]....
        /*0048*/ 	.word	0xffffffff


	//   ....[8]....
        /*004c*/ 	.word	0xffffffff


	//   ....[9]....
        /*0050*/ 	.word	0xffffffff


	//   ....[10]....
        /*0054*/ 	.word	0xffffffff


	//   ....[11]....
        /*0058*/ 	.word	0xffffffff


	//   ....[12]....
        /*005c*/ 	.word	0xffffffff


	//   ....[13]....
        /*0060*/ 	.word	0xffffffff


	//   ....[14]....
        /*0064*/ 	.word	0xffffffff


	//   ....[15]....
        /*0068*/ 	.word	0xffffffff


	//   ....[16]....
        /*006c*/ 	.word	0xffffffff


	//   ....[17]....
        /*0070*/ 	.word	0xffffffff


	//   ....[18]....
        /*0074*/ 	.word	0xffffffff


	//   ....[19]....
        /*0078*/ 	.word	0xffffffff


	//   ....[20]....
        /*007c*/ 	.word	0xffffffff


	//----- nvinfo : EIATTR_COOP_GROUP_INSTR_OFFSETS
	.align		4
.L_2880:
        /*0080*/ 	.byte	0x04, 0x28
        /*0082*/ 	.short	(.L_2882 - .L_2881)


	//   ....[0]....
.L_2881:
        /*0084*/ 	.word	0x00001be0


	//   ....[1]....
        /*0088*/ 	.word	0x00001c00


	//   ....[2]....
        /*008c*/ 	.word	0x00001c20


	//   ....[3]....
        /*0090*/ 	.word	0x00001c40


	//   ....[4]....
        /*0094*/ 	.word	0x00001c60


	//   ....[5]....
        /*0098*/ 	.word	0x00001f90


	//   ....[6]....
        /*009c*/ 	.word	0x00001fc0


	//   ....[7]....
        /*00a0*/ 	.word	0x00001ff0


	//   ....[8]....
        /*00a4*/ 	.word	0x00002010


	//   ....[9]....
        /*00a8*/ 	.word	0x00002030


	//   ....[10]....
        /*00ac*/ 	.word	0x000021c0


	//   ....[11]....
        /*00b0*/ 	.word	0x000021f0


	//   ....[12]....
        /*00b4*/ 	.word	0x00002200


	//   ....[13]....
        /*00b8*/ 	.word	0x00002240


	//   ....[14]....
        /*00bc*/ 	.word	0x00002310


	//   ....[15]....
        /*00c0*/ 	.word	0x00002340


	//   ....[16]....
        /*00c4*/ 	.word	0x00002360


	//   ....[17]....
        /*00c8*/ 	.word	0x00002410


	//   ....[18]....
        /*00cc*/ 	.word	0x00002460


	//   ....[19]....
        /*00d0*/ 	.word	0x000024f0


	//   ....[20]....
        /*00d4*/ 	.word	0x00002520


	//----- nvinfo : EIATTR_VRC_CTA_INIT_COUNT
	.align		4
.L_2882:
        /*00d8*/ 	.byte	0x02, 0x4a
	.zero		1
	.zero		1


	//----- nvinfo : EIATTR_EXIT_INSTR_OFFSETS
	.align		4
        /*00dc*/ 	.byte	0x04, 0x1c
        /*00de*/ 	.short	(.L_2884 - .L_2883)


	//   ....[0]....
.L_2883:
        /*00e0*/ 	.word	0x00000390


	//   ....[1]....
        /*00e4*/ 	.word	0x00002f70


	//----- nvinfo : EIATTR_MAX_THREADS
	.align		4
.L_2884:
        /*00e8*/ 	.byte	0x04, 0x05
        /*00ea*/ 	.short	(.L_2886 - .L_2885)
.L_2885:
        /*00ec*/ 	.word	0x00000100
        /*00f0*/ 	.word	0x00000001
        /*00f4*/ 	.word	0x00000001


	//----- nvinfo : EIATTR_CRS_STACK_SIZE
	.align		4
.L_2886:
        /*00f8*/ 	.byte	0x04, 0x1e
        /*00fa*/ 	.short	(.L_2888 - .L_2887)
.L_2887:
        /*00fc*/ 	.word	0x00000000


	//----- nvinfo : EIATTR_CBANK_PARAM_SIZE
	.align		4
.L_2888:
        /*0100*/ 	.byte	0x03, 0x19
        /*0102*/ 	.short	0x00e8


	//----- nvinfo : EIATTR_PARAM_CBANK
	.align		4
        /*0104*/ 	.byte	0x04, 0x0a
        /*0106*/ 	.short	(.L_2890 - .L_2889)
	.align		4
.L_2889:
        /*0108*/ 	.word	index@(.nv.constant0._ZN10layer_norm13ln_fwd_kernelINS_13Kernel_traitsI6__halfS2_fS2_fjLj6144ELj1ELj1ELj8ELj16ENS_18Kernel_traits_baseILj6144ES2_S2_fS2_fjLj256EEEEELb0ELb1ELb1ELb1EEEvNS_9FwdParamsE)
        /*010c*/ 	.short	0x0380
        /*010e*/ 	.short	0x00e8


	//----- nvinfo : EIATTR_SW_WAR
	.align		4
.L_2890:
        /*0110*/ 	.byte	0x04, 0x36
        /*0112*/ 	.short	(.L_2892 - .L_2891)
.L_2891:
        /*0114*/ 	.word	0x00000008
.L_2892:


//--------------------- .nv.info._ZN10layer_norm13ln_fwd_kernelINS_13Kernel_traitsI6__halfS2_fS2_fjLj6144ELj1ELj1ELj8ELj16ENS_18Kernel_traits_baseILj6144ES2_S2_fS2_fjLj256EEEEELb1ELb0ELb0ELb0EEEvNS_9FwdParamsE --------------------------
	.section	.nv.info._ZN10layer_norm13ln_fwd_kernelINS_13Kernel_traitsI6__halfS2_fS2_fjLj6144ELj1ELj1ELj8ELj16ENS_18Kernel_traits_baseILj6144ES2_S2_fS2_fjLj256EEEEELb1ELb0ELb0ELb0EEEvNS_9FwdParamsE,"",@"SHT_CUDA_INFO"
	.sectionflags	@""
	.align	4


	//----- nvinfo : EIATTR_CUDA_API_VERSION
	.align		4
        /*0000*/ 	.byte	0x04, 0x37
        /*0002*/ 	.short	(.L_2894 - .L_2893)
.L_2893:
        /*0004*/ 	.word	0x00000082


	//----- nvinfo : EIATTR_KPARAM_INFO
	.align		4
.L_2894:
        /*0008*/ 	.byte	0x04, 0x17
        /*000a*/ 	.short	(.L_2896 - .L_2895)
.L_2895:
        /*000c*/ 	.word	0x00000000
        /*0010*/ 	.short	0x0000
        /*0012*/ 	.short	0x0000
        /*0014*/ 	.byte	0x00, 0xf0, 0xa1, 0x03


	//----- nvinfo : EIATTR_SPARSE_MMA_MASK
	.align		4
.L_2896:
        /*0018*/ 	.byte	0x03, 0x50
        /*001a*/ 	.short	0x0000


	//----- nvinfo : EIATTR_MAXREG_COUNT
	.align		4
        /*001c*/ 	.byte	0x03, 0x1b
        /*001e*/ 	.short	0x00ff


	//----- nvinfo : EIATTR_NUM_BARRIERS
	.align		4
        /*0020*/ 	.byte	0x02, 0x4c
        /*0022*/ 	.byte	0x01
	.zero		1


	//----- nvinfo : EIATTR_ANNOTATIONS
	.align		4
        /*0024*/ 	.byte	0x04, 0x55
        /*0026*/ 	.short	(.L_2898 - .L_2897)


	//   ....[0]....
.L_2897:
        /*0028*/ 	.word	0x00000001
        /*002c*/ 	.byte	0xd0, 0x0b, 0x00, 0x00, 0x01, 0x00, 0x00, 0x00, 0xe0, 0x04, 0x01, 0x00


	//----- nvinfo : EIATTR_MERCURY_ISA_VERSION
	.align		4
.L_2898:
        /*0038*/ 	.byte	0x03, 0x5f
        /*003a*/ 	.short	0x0101


	//----- nvinfo : EIATTR_COOP_GROUP_MASK_REGIDS
	.align		4
        /*003c*/ 	.byte	0x04, 0x29
        /*003e*/ 	.short	(.L_2900 - .L_2899)


	//   ....[0]....
.L_2899:
        /*0040*/ 	.word	0xffffffff


	//   ....[1]....
        /*0044*/ 	.word	0xffffffff


	//   ....[2]....
        /*0048*/ 	.word	0xffffffff


	//   ....[3]....
        /*004c*/ 	.word	0xffffffff


	//   ....[4]....
        /*0050*/ 	.word	0xffffffff


	//   ....[5]....
        /*0054*/ 	.word	0xffffffff


	//   ....[6]....
        /*0058*/ 	.word	0xffffffff


	//   ....[7]....
        /*005c*/ 	.word	0xffffffff


	//   ....[8]....
        /*0060*/ 	.word	0xffffffff


	//   ....[9]....
        /*0064*/ 	.word	0xffffffff


	//   ....[10]....
        /*0068*/ 	.word	0xffffffff


	//   ....[11]....
        /*006c*/ 	.word	0xffffffff


	//   ....[12]....
        /*0070*/ 	.word	0xffffffff


	//   ....[13]....
        /*0074*/ 	.word	0xffffffff


	//   ....[14]....
        /*0078*/ 	.word	0xffffffff


	//   ....[15]....
        /*007c*/ 	.word	0xffffffff


	//   ....[16]....
        /*0080*/ 	.word	0xffffffff


	//   ....[17]....
        /*0084*/ 	.word	0xffffffff


	//   ....[18]....
        /*0088*/ 	.word	0xffffffff


	//   ....[19]....
        /*008c*/ 	.word	0xffffffff


	//   ....[20]....
        /*0090*/ 	.word	0xffffffff


	//----- nvinfo : EIATTR_COOP_GROUP_INSTR_OFFSETS
	.align		4
.L_2900:
        /*0094*/ 	.byte	0x04, 0x28
        /*0096*/ 	.short	(.L_2902 - .L_2901)


	//   ....[0]....
.L_2901:
        /*0098*/ 	.word	0x00010710


	//   ....[1]....
        /*009c*/ 	.word	0x00010730


	//   ....[2]....
        /*00a0*/ 	.word	0x00010750


	//   ....[3]....
        /*00a4*/ 	.word	0x00010770


	//   ....[4]....
        /*00a8*/ 	.word	0x00010790


	//   ....[5]....
        /*00ac*/ 	.word	0x00010ae0


	//   ....[6]....
        /*00b0*/ 	.word	0x00010b10


	//   ....[7]....
        /*00b4*/ 	.word	0x00010b40


	//   ....[8]....
        /*00b8*/ 	.word	0x00010b60


	//   ....[9]....
        /*00bc*/ 	.word	0x00010b90


	//   ....[10]....
        /*00c0*/ 	.word	0x00010c50


	//   ....[11]....
        /*00c4*/ 	.word	0x00010cb0


	//   ....[12]....
        /*00c8*/ 	.word	0x00010cd0


	//   ....[13]....
        /*00cc*/ 	.word	0x00010d20


	//   ....[14]....
        /*00d0*/ 	.word	0x00010d70


	//   ....[15]....
        /*00d4*/ 	.word	0x00010df0


	//   ....[16]....
        /*00d8*/ 	.word	0x00010e30


	//   ....[17]....
        /*00dc*/ 	.word	0x00010e70


	//   ....[18]....
        /*00e0*/ 	.word	0x00010eb0


	//   ....[19]....
        /*00e4*/ 	.word	0x00010fa0


	//   ....[20]....
        /*00e8*/ 	.word	0x00010fb0


	//----- nvinfo : EIATTR_VRC_CTA_INIT_COUNT
	.align		4
.L_2902:
        /*00ec*/ 	.byte	0x02, 0x4a
	.zero		1
	.zero		1


	//----- nvinfo : EIATTR_EXIT_INSTR_OFFSETS
	.align		4
        /*00f0*/ 	.byte	0x04, 0x1c
        /*00f2*/ 	.short	(.L_2904 - .L_2903)


	//   ....[0]....
.L_2903:
        /*00f4*/ 	.word	0x000006a0


	//   ....[1]....
        /*00f8*/ 	.word	0x00011a50


	//----- nvinfo : EIATTR_INDIRECT_BRANCH_TARGETS
	.align		4
.L_2904:
        /*00fc*/ 	.byte	0x04, 0x34
        /*00fe*/ 	.short	(.L_2906 - .L_2905)


	//   ....[0]....
.L_2905:
        /*0100*/ 	.word	.L_x_20839@srel
        /*0104*/ 	.short	0x0
        /*0106*/ 	.short	0x0
        /*0108*/ 	.word	0x3
        /*010c*/ 	.word	.L_x_20840@srel
        /*0110*/ 	.word	.L_x_20841@srel
        /*0114*/ 	.word	.L_x_20842@srel


	//----- nvinfo : EIATTR_MAX_THREADS
	.align		4
.L_2906:
        /*0118*/ 	.byte	0x04, 0x05
        /*011a*/ 	.short	(.L_2908 - .L_2907)
.L_2907:
        /*011c*/ 	.word	0x00000100
        /*0120*/ 	.word	0x00000001
        /*0124*/ 	.word	0x00000001


	//----- nvinfo : EIATTR_CRS_STACK_SIZE
	.align		4
.L_2908:
        /*0128*/ 	.byte	0x04, 0x1e
        /*012a*/ 	.short	(.L_2910 - .L_2909)
.L_2909:
        /*012c*/ 	.word	0x00000000


	//----- nvinfo : EIATTR_CBANK_PARAM_SIZE
	.align		4
.L_2910:
        /*0130*/ 	.byte	0x03, 0x19
        /*0132*/ 	.short	0x00e8


	//----- nvinfo : EIATTR_PARAM_CBANK
	.align		4
        /*0134*/ 	.byte	0x04, 0x0a
        /*0136*/ 	.short	(.L_2912 - .L_2911)
	.align		4
.L_2911:
        /*0138*/ 	.word	index@(.nv.constant0._ZN10layer_norm13ln_fwd_kernelINS_13Kernel_traitsI6__halfS2_fS2_fjLj6144ELj1ELj1ELj8ELj16ENS_18Kernel_traits_baseILj6144ES2_S2_fS2_fjLj256EEEEELb1ELb0ELb0ELb0EEEvNS_9FwdParamsE)
        /*013c*/ 	.short	0x0380
        /*013e*/ 	.short	0x00e8


	//----- nvinfo : EIATTR_SW_WAR
	.align		4
.L_2912:
        /*0140*/ 	.byte	0x04, 0x36
        /*0142*/ 	.short	(.L_2914 - .L_2913)
.L_2913:
        /*0144*/ 	.word	0x00000008
.L_2914:


//--------------------- .nv.info._ZN10layer_norm13ln_fwd_kernelINS_13Kernel_traitsI6__halfS2_fS2_fjLj6144ELj1ELj1ELj8ELj16ENS_18Kernel_traits_baseILj6144ES2_S2_fS2_fjLj256EEEEELb1ELb0ELb0ELb1EEEvNS_9FwdParamsE --------------------------
	.section	.nv.info._ZN10layer_norm13ln_fwd_kernelINS_13Kernel_traitsI6__halfS2_fS2_fjLj6144ELj1ELj1ELj8ELj16ENS_18Kernel_traits_baseILj6144ES2_S2_fS2_fjLj256EEEEELb1ELb0ELb0ELb1EEEvNS_9FwdParamsE,"",@"SHT_CUDA_INFO"
	.sectionflags	@""
	.align	4


	//----- nvinfo : EIATTR_CUDA_API_VERSION
	.align		4
        /*0000*/ 	.byte	0x04, 0x37
        /*0002*/ 	.short	(.L_2916 - .L_2915)
.L_2915:
        /*0004*/ 	.word	0x00000082


	//----- nvinfo : EIATTR_KPARAM_INFO
	.align		4
.L_2916:
        /*0008*/ 	.byte	0x04, 0x17
        /*000a*/ 	.short	(.L_2918 - .L_2917)
.L_2917:
        /*000c*/ 	.word	0x00000000
        /*0010*/ 	.short	0x0000
        /*0012*/ 	.short	0x0000
        /*0014*/ 	.byte	0x00, 0xf0, 0xa1, 0x03


	//----- nvinfo : EIATTR_SPARSE_MMA_MASK
	.align		4
.L_2918:
        /*0018*/ 	.byte	0x03, 0x50
        /*001a*/ 	.short	0x0000


	//----- nvinfo : EIATTR_MAXREG_COUNT
	.align		4
        /*001c*/ 	.byte	0x03, 0x1b
        /*001e*/ 	.short	0x00ff


	//----- nvinfo : EIATTR_NUM_BARRIERS
	.align		4
        /*0020*/ 	.byte	0x02, 0x4c
        /*0022*/ 	.byte	0x01
	.zero		1


	//----- nvinfo : EIATTR_MERCURY_ISA_VERSION
	.align		4
        /*0024*/ 	.byte	0x03, 0x5f
        /*0026*/ 	.short	0x0101


	//----- nvinfo : EIATTR_COOP_GROUP_MASK_REGIDS
	.align		4
        /*0028*/ 	.byte	0x04, 0x29
        /*002a*/ 	.short	(.L_2920 - .L_2919)


	//   ....[0]....
.L_2919:
        /*002c*/ 	.word	0xffffffff


	//   ....[1]....
        /*0030*/ 	.word	0xffffffff


	//   ....[2]....
        /*0034*/ 	.word	0xffffffff


	//   ....[3]....
        /*0038*/ 	.word	0xffffffff


	//   ....[4]....
        /*003c*/ 	.word	0xffffffff


	//   ....[5]....
        /*0040*/ 	.word	0xffffffff


	//   ....[6]....
        /*0044*/ 	.word	0xffffffff


	//   ....[7]....
        /*0048*/ 	.word	0xffffffff


	//   ....[8]....
        /*004c*/ 	.word	0xffffffff


	//   ....[9]....
        /*0050*/ 	.word	0xffffffff


	//   ....[10]....
        /*0054*/ 	.word	0xffffffff


	//   ....[11]....
        /*0058*/ 	.word	0xffffffff


	//   ....[12]....
        /*005c*/ 	.word	0xffffffff


	//   ....[13]....
        /*0060*/ 	.word	0xffffffff


	//   ....[14]....
        /*0064*/ 	.word	0xffffffff


	//   ....[15]....
        /*0068*/ 	.word	0xffffffff


	//   ....[16]....
        /*006c*/ 	.word	0xffffffff


	//   ....[17]....
        /*0070*/ 	.word	0xffffffff


	//   ....[18]....
        /*0074*/ 	.word	0xffffffff


	//   ....[19]....
        /*0078*/ 	.word	0xffffffff


	//   ....[20]....
        /*007c*/ 	.word	0xffffffff


	//----- nvinfo : EIATTR_COOP_GROUP_INSTR_OFFSETS
	.align		4
.L_2920:
        /*0080*/ 	.byte	0x04, 0x28
        /*0082*/ 	.short	(.L_2922 - .L_2921)


	//   ....[0]....
.L_2921:
        /*0084*/ 	.word	0x0000f8b0


	//   ....[1]....
        /*0088*/ 	.word	0x0000f8d0


	//   ....[2]....
        /*008c*/ 	.word	0x0000f8f0


	//   ....[3]....
        /*0090*/ 	.word	0x0000f910


	//   ....[4]....
        /*0094*/ 	.word	0x0000f930


	//   ....[5]....
        /*0098*/ 	.word	0x0000fc70


	//   ....[6]....
        /*009c*/ 	.word	0x0000fca0


	//   ....[7]....
        /*00a0*/ 	.word	0x0000fce0


	//   ....[8]....
        /*00a4*/ 	.word	0x0000fd20


	//   ....[9]....
        /*00a8*/ 	.word	0x0000fd90


	//   ....[10]....
        /*00ac*/ 	.word	0x0000fdf0


	//   ....[11]....
        /*00b0*/ 	.word	0x0000fe80


	//   ....[12]....
        /*00b4*/ 	.word	0x0000fef0


	//   ....[13]....
        /*00b8*/ 	.word	0x0000ff00


	//   ....[14]....
        /*00bc*/ 	.word	0x0000ff10


	//   ....[15]....
        /*00c0*/ 	.word	0x0000ffa0


	//   ....[16]....
        /*00c4*/ 	.word	0x0000ffe0


	//   ....[17]....
        /*00c8*/ 	.word	0x00010070


	//   ....[18]....
        /*00cc*/ 	.word	0x000100d0


	//   ....[19]....
        /*00d0*/ 	.word	0x00010170


	//   ....[20]....
        /*00d4*/ 	.word	0x00010190


	//----- nvinfo : EIATTR_VRC_CTA_INIT_COUNT
	.align		4
.L_2922:
        /*00d8*/ 	.byte	0x02, 0x4a
	.zero		1
	.zero		1


	//----- nvinfo : EIATTR_EXIT_INSTR_OFFSETS
	.align		4
        /*00dc*/ 	.byte	0x04, 0x1c
        /*00de*/ 	.short	(.L_2924 - .L_2923)


	//   ....[0]....
.L_2923:
        /*00e0*/ 	.word	0x000001e0


	//   ....[1]....
        /*00e4*/ 	.word	0x00010860


	//----- nvinfo : EIATTR_INDIRECT_BRANCH_TARGETS
	.align		4
.L_2924:
        /*00e8*/ 	.byte	0x04, 0x34
        /*00ea*/ 	.short	(.L_2926 - .L_2925)


	//   ....[0]....
.L_2925:
        /*00ec*/ 	.word	.L_x_20843@srel
        /*00f0*/ 	.short	0x0
        /*00f2*/ 	.short	0x0
        /*00f4*/ 	.word	0x3
        /*00f8*/ 	.word	.L_x_20844@srel
        /*00fc*/ 	.word	.L_x_20845@srel
        /*0100*/ 	.word	.L_x_20846@srel


	//----- nvinfo : EIATTR_MAX_THREADS
	.align		4
.L_2926:
        /*0104*/ 	.byte	0x04, 0x05
        /*0106*/ 	.short	(.L_2928 - .L_2927)
.L_2927:
        /*0108*/ 	.word	0x00000100
        /*010c*/ 	.word	0x00000001
        /*0110*/ 	.word	0x00000001


	//----- nvinfo : EIATTR_CBANK_PARAM_SIZE
	.align		4
.L_2928:
        /*0114*/ 	.byte	0x03, 0x19
        /*0116*/ 	.short	0x00e8


	//----- nvinfo : EIATTR_PARAM_CBANK
	.align		4
        /*0118*/ 	.byte	0x04, 0x0a
        /*011a*/ 	.short	(.L_2930 - .L_2929)
	.align		4
.L_2929:
        /*011c*/ 	.word	index@(.nv.constant0._ZN10layer_norm13ln_fwd_kernelINS_13Kernel_traitsI6__halfS2_fS2_fjLj6144ELj1ELj1ELj8ELj16ENS_18Kernel_traits_baseILj6144ES2_S2_fS2_fjLj256EEEEELb1ELb0ELb0ELb1EEEvNS_9FwdParamsE)
        /*0120*/ 	.short	0x0380
        /*0122*/ 	.short	0x00e8


	//----- nvinfo : EIATTR_SW_WAR
	.align		4
.L_2930:
        /*0124*/ 	.byte	0x04, 0x36
        /*0126*/ 	.short	(.L_2932 - .L_2931)
.L_2931:
        /*0128*/ 	.word	0x00000008
.L_2932:


//--------------------- .nv.info._ZN10layer_norm13ln_fwd_kernelINS_13Kernel_traitsI6__halfS2_fS2_fjLj6144ELj1ELj1ELj8ELj16ENS_18Kernel_traits_baseILj6144ES2_S2_fS2_fjLj256EEEEELb1ELb0ELb1ELb0EEEvNS_9FwdParamsE --------------------------
	.section	.nv.info._ZN10layer_norm13ln_fwd_kernelINS_13Kernel_traitsI6__halfS2_fS2_fjLj6144ELj1ELj1ELj8ELj16ENS_18Kernel_traits_baseILj6144ES2_S2_fS2_fjLj256EEEEELb1ELb0ELb1ELb0EEEvNS_9FwdParamsE,"",@"SHT_CUDA_INFO"
	.sectionflags	@""
	.align	4


	//----- nvinfo : EIATTR_CUDA_API_VERSION
	.align		4
        /*0000*/ 	.byte	0x04, 0x37
        /*0002*/ 	.short	(.L_2934 - .L_2933)
.L_2933:
        /*0004*/ 	.word	0x00000082


	//----- nvinfo : EIATTR_KPARAM_INFO
	.align		4
.L_2934:
        /*0008*/ 	.byte	0x04, 0x17
        /*000a*/ 	.short	(.L_2936 - .L_2935)
.L_2935:
        /*000c*/ 	.word	0x00000000
        /*0010*/ 	.short	0x0000
        /*0012*/ 	.short	0x0000
        /*0014*/ 	.byte	0x00, 0xf0, 0xa1, 0x03


	//----- nvinfo : EIATTR_SPARSE_MMA_MASK
	.align		4
.L_2936:
        /*0018*/ 	.byte	0x03, 0x50
        /*001a*/ 	.short	0x0000


	//----- nvinfo : EIATTR_MAXREG_COUNT
	.align		4
        /*001c*/ 	.byte	0x03, 0x1b
        /*001e*/ 	.short	0x00ff


	//----- nvinfo : EIATTR_NUM_BARRIERS
	.align		4
        /*0020*/ 	.byte	0x02, 0x4c
        /*0022*/ 	.byte	0x01
	.zero		1


	//----- nvinfo : EIATTR_MERCURY_ISA_VERSION
	.align		4
        /*0024*/ 	.byte	0x03, 0x5f
        /*0026*/ 	.short	0x0101


	//----- nvinfo : EIATTR_COOP_GROUP_MASK_REGIDS
	.align		4
        /*0028*/ 	.byte	0x04, 0x29
        /*002a*/ 	.short	(.L_2938 - .L_2937)


	//   ....[0]....
.L_2937:
        /*002c*/ 	.word	0xffffffff


	//   ....[1]....
        /*0030*/ 	.word	0xffffffff


	//   ....[2]....
        /*0034*/ 	.word	0xffffffff


	//   ....[3]....
        /*0038*/ 	.word	0xffffffff


	//   ....[4]....
        /*003c*/ 	.word	0xffffffff


	//   ....[5]....
        /*0040*/ 	.word	0xffffffff


	//   ....[6]....
        /*0044*/ 	.word	0xffffffff


	//   ....[7]....
        /*0048*/ 	.word	0xffffffff


	//   ....[8]....
        /*004c*/ 	.word	0xffffffff


	//   ....[9]....
        /*0050*/ 	.word	0xffffffff


	//   ....[10]....
        /*0054*/ 	.word	0xffffffff


	//   ....[11]....
        /*0058*/ 	.word	0xffffffff


	//   ....[12]....
        /*005c*/ 	.word	0xffffffff


	//   ....[13]....
        /*0060*/ 	.word	0xffffffff


	//   ....[14]....
        /*0064*/ 	.word	0xffffffff


	//   ....[15]....
        /*0068*/ 	.word	0xffffffff


	//   ....[16]....
        /*006c*/ 	.word	0xffffffff


	//   ....[17]....
        /*0070*/ 	.word	0xffffffff


	//   ....[18]....
        /*0074*/ 	.word	0xffffffff


	//   ....[19]....
        /*0078*/ 	.word	0xffffffff


	//   ....[20]....
        /*007c*/ 	.word	0xffffffff


	//----- nvinfo : EIATTR_COOP_GROUP_INSTR_OFFSETS
	.align		4
.L_2938:
        /*0080*/ 	.byte	0x04, 0x28
        /*0082*/ 	.short	(.L_2940 - .L_2939)


	//   ....[0]....
.L_2939:
        /*0084*/ 	.word	0x00012560


	//   ....[1]....
        /*0088*/ 	.word	0x00012580


	//   ....[2]....
        /*008c*/ 	.word	0x000125a0


	//   ....[3]....
        /*0090*/ 	.word	0x000125c0


	//   ....[4]....
        /*0094*/ 	.word	0x000125e0


	//   ....[5]....
        /*0098*/ 	.word	0x00012960


	//   ....[6]....
        /*009c*/ 	.word	0x00012980


	//   ....[7]....
        /*00a0*/ 	.word	0x000129a0


	//   ....[8]....
        /*00a4*/ 	.word	0x000129c0


	//   ....[9]....
        /*00a8*/ 	.word	0x000129e0


	//   ....[10]....
        /*00ac*/ 	.word	0x00012b60


	//   ....[11]....
        /*00b0*/ 	.word	0x00012b90


	//   ....[12]....
        /*00b4*/ 	.word	0x00012ba0


	//   ....[13]....
        /*00b8*/ 	.word	0x00012be0


	//   ....[14]....
        /*00bc*/ 	.word	0x00012cc0


	//   ....[15]....
        /*00c0*/ 	.word	0x00012ce0


	//   ....[16]....
        /*00c4*/ 	.word	0x00012d00


	//   ....[17]....
        /*00c8*/ 	.word	0x00012d90


	//   ....[18]....
        /*00cc*/ 	.word	0x00012df0


	//   ....[19]....
        /*00d0*/ 	.word	0x00012e90


	//   ....[20]....
        /*00d4*/ 	.word	0x00012ec0


	//----- nvinfo : EIATTR_VRC_CTA_INIT_COUNT
	.align		4
.L_2940:
        /*00d8*/ 	.byte	0x02, 0x4a
	.zero		1
	.zero		1


	//----- nvinfo : EIATTR_EXIT_INSTR_OFFSETS
	.align		4
        /*00dc*/ 	.byte	0x04, 0x1c
        /*00de*/ 	.short	(.L_2942 - .L_2941)


	//   ....[0]....
.L_2941:
        /*00e0*/ 	.word	0x00000680


	//   ....[1]....
        /*00e4*/ 	.word	0x000139c0


	//----- nvinfo : EIATTR_MAX_THREADS
	.align		4
.L_2942:
        /*00e8*/ 	.byte	0x04, 0x05
        /*00ea*/ 	.short	(.L_2944 - .L_2943)
.L_2943:
        /*00ec*/ 	.word	0x00000100
        /*00f0*/ 	.word	0x00000001
        /*00f4*/ 	.word	0x00000001


	//----- nvinfo : EIATTR_CRS_STACK_SIZE
	.align		4
.L_2944:
        /*00f8*/ 	.byte	0x04, 0x1e
        /*00fa*/ 	.short	(.L_2946 - .L_2945)
.L_2945:
        /*00fc*/ 	.word	0x00000000


	//----- nvinfo : EIATTR_CBANK_PARAM_SIZE
	.align		4
.L_2946:
        /*0100*/ 	.byte	0x03, 0x19
        /*0102*/ 	.short	0x00e8


	//----- nvinfo : EIATTR_PARAM_CBANK
	.align		4
        /*0104*/ 	.byte	0x04, 0x0a
        /*0106*/ 	.short	(.L_2948 - .L_2947)
	.align		4
.L_2947:
        /*0108*/ 	.word	index@(.nv.constant0._ZN10layer_norm13ln_fwd_kernelINS_13Kernel_traitsI6__halfS2_fS2_fjLj6144ELj1ELj1ELj8ELj16ENS_18Kernel_traits_baseILj6144ES2_S2_fS2_fjLj256EEEEELb1ELb0ELb1ELb0EEEvNS_9FwdParamsE)
        /*010c*/ 	.short	0x0380
        /*010e*/ 	.short	0x00e8


	//----- nvinfo : EIATTR_SW_WAR
	.align		4
.L_2948:
        /*0110*/ 	.byte	0x04, 0x36
        /*0112*/ 	.short	(.L_2950 - .L_2949)
.L_2949:
        /*0114*/ 	.word	0x00000008
.L_2950:


//--------------------- .nv.info._ZN10layer_norm13ln_fwd_kernelINS_13Kernel_traitsI6__halfS2_fS2_fjLj6144ELj1ELj1ELj8ELj16ENS_18Kernel_traits_baseILj6144ES2_S2_fS2_fjLj256EEEEELb1ELb0ELb1ELb1EEEvNS_9FwdParamsE --------------------------
	.section	.nv.info._ZN10layer_norm13ln_fwd_kernelINS_13Kernel_traitsI6__halfS2_fS2_fjLj6144ELj1ELj1ELj8ELj16ENS_18Kernel_traits_baseILj6144ES2_S2_fS2_fjLj256EEEEELb1ELb0ELb1ELb1EEEvNS_9FwdParamsE,"",@"SHT_CUDA_INFO"
	.sectionflags	@""
	.align	4


	//----- nvinfo : EIATTR_CUDA_API_VERSION
	.align		4
        /*0000*/ 	.byte	0x04, 0x37
        /*0002*/ 	.short	(.L_2952 - .L_2951)
.L_2951:
        /*0004*/ 	.word	0x00000082


	//----- nvinfo : EIATTR_KPARAM_INFO
	.align		4
.L_2952:
        /*0008*/ 	.byte	0x04, 0x17
        /*000a*/ 	.short	(.L_2954 - .L_2953)
.L_2953:
        /*000c*/ 	.word	0x00000000
        /*0010*/ 	.short	0x0000
        /*0012*/ 	.short	0x0000
        /*0014*/ 	.byte	0x00, 0xf0, 0xa1, 0x03


	//----- nvinfo : EIATTR_SPARSE_MMA_MASK
	.align		4
.L_2954:
        /*0018*/ 	.byte	0x03, 0x50
        /*001a*/ 	.short	0x0000


	//----- nvinfo : EIATTR_MAXREG_COUNT
	.align		4
        /*001c*/ 	.byte	0x03, 0x1b
        /*001e*/ 	.short	0x00ff


	//----- nvinfo : EIATTR_NUM_BARRIERS
	.align		4
        /*0020*/ 	.byte	0x02, 0x4c
        /*0022*/ 	.byte	0x01
	.zero		1


	//----- nvinfo : EIATTR_MERCURY_ISA_VERSION
	.align		4
        /*0024*/ 	.byte	0x03, 0x5f
        /*0026*/ 	.short	0x0101


	//----- nvinfo : EIATTR_COOP_GROUP_MASK_REGIDS
	.align		4
        /*0028*/ 	.byte	0x04, 0x29
        /*002a*/ 	.short	(.L_2956 - .L_2955)


	//   ....[0]....
.L_2955:
        /*002c*/ 	.word	0xffffffff


	//   ....[1]....
        /*0030*/ 	.word	0xffffffff


	//   ....[2]....
        /*0034*/ 	.word	0xffffffff


	//   ....[3]....
        /*0038*/ 	.word	0xffffffff


	//   ....[4]....
        /*003c*/ 	.word	0xffffffff


	//   ....[5]....
        /*0040*/ 	.word	0xffffffff


	//   ....[6]....
        /*0044*/ 	.word	0xffffffff


	//   ....[7]....
        /*0048*/ 	.word	0xffffffff


	//   ....[8]....
        /*004c*/ 	.word	0xffffffff


	//   ....[9]....
        /*0050*/ 	.word	0xffffffff


	//   ....[10]....
        /*0054*/ 	.word	0xffffffff


	//   ....[11]....
        /*0058*/ 	.word	0xffffffff


	//   ....[12]....
        /*005c*/ 	.word	0xffffffff


	//   ....[13]....
        /*0060*/ 	.word	0xffffffff


	//   ....[14]....
        /*0064*/ 	.word	0xffffffff


	//   ....[15]....
        /*0068*/ 	.word	0xffffffff


	//   ....[16]....
        /*006c*/ 	.word	0xffffffff


	//   ....[17]....
        /*0070*/ 	.word	0xffffffff


	//   ....[18]....
        /*0074*/ 	.word	0xffffffff


	//   ....[19]....
        /*0078*/ 	.word	0xffffffff


	//   ....[20]....
        /*007c*/ 	.word	0xffffffff


	//----- nvinfo : EIATTR_COOP_GROUP_INSTR_OFFSETS
	.align		4
.L_2956:
        /*0080*/ 	.byte	0x04, 0x28
        /*0082*/ 	.short	(.L_2958 - .L_2957)


	//   ....[0]....
.L_2957:
        /*0084*/ 	.word	0x000102a0


	//   ....[1]....
        /*0088*/ 	.word	0x000102c0


	//   ....[2]....
        /*008c*/ 	.word	0x000102e0


	//   ....[3]....
        /*0090*/ 	.word	0x00010300


	//   ....[4]....
        /*0094*/ 	.word	0x00010320


	//   ....[5]....
        /*0098*/ 	.word	0x00010650


	//   ....[6]....
        /*009c*/ 	.word	0x00010670


	//   ....[7]....
        /*00a0*/ 	.word	0x00010690


	//   ....[8]....
        /*00a4*/ 	.word	0x000106c0


	//   ....[9]....
        /*00a8*/ 	.word	0x000106f0


	//   ....[10]....
        /*00ac*/ 	.word	0x00010890


	//   ....[11]....
        /*00b0*/ 	.word	0x000108d0


	//   ....[12]....
        /*00b4*/ 	.word	0x00010940


	//   ....[13]....
        /*00b8*/ 	.word	0x00010990


	//   ....[14]....
        /*00bc*/ 	.word	0x00010a00


	//   ....[15]....
        /*00c0*/ 	.word	0x00010a70


	//   ....[16]....
        /*00c4*/ 	.word	0x00010a80


	//   ....[17]....
        /*00c8*/ 	.word	0x00010b00


	//   ....[18]....
        /*00cc*/ 	.word	0x00010b70


	//   ....[19]....
        /*00d0*/ 	.word	0x00010bf0


	//   ....[20]....
        /*00d4*/ 	.word	0x00010c00


	//----- nvinfo : EIATTR_VRC_CTA_INIT_COUNT
	.align		4
.L_2958:
        /*00d8*/ 	.byte	0x02, 0x4a
	.zero		1
	.zero		1


	//----- nvinfo : EIATTR_EXIT_INSTR_OFFSETS
	.align		4
        /*00dc*/ 	.byte	0x04, 0x1c
        /*00de*/ 	.short	(.L_2960 - .L_2959)


	//   ....[0]....
.L_2959:
        /*00e0*/ 	.word	0x00000220


	//   ....[1]....
        /*00e4*/ 	.word	0x00011650


	//----- nvinfo : EIATTR_MAX_THREADS
	.align		4
.L_2960:
        /*00e8*/ 	.byte	0x04, 0x05
        /*00ea*/ 	.short	(.L_2962 - .L_2961)
.L_2961:
        /*00ec*/ 	.word	0x00000100
        /*00f0*/ 	.word	0x00000001
        /*00f4*/ 	.word	0x00000001


	//----- nvinfo : EIATTR_CRS_STACK_SIZE
	.align		4
.L_2962:
        /*00f8*/ 	.byte	0x04, 0x1e
        /*00fa*/ 	.short	(.L_2964 - .L_2963)
.L_2963:
        /*00fc*/ 	.word	0x00000000


	//----- nvinfo : EIATTR_CBANK_PARAM_SIZE
	.align		4
.L_2964:
        /*0100*/ 	.byte	0x03, 0x19
        /*0102*/ 	.short	0x00e8


	//----- nvinfo : EIATTR_PARAM_CBANK
	.align		4
        /*0104*/ 	.byte	0x04, 0x0a
        /*0106*/ 	.short	(.L_2966 - .L_2965)
	.align		4
.L_2965:
        /*0108*/ 	.word	index@(.nv.constant0._ZN10layer_norm13ln_fwd_kernelINS_13Kernel_traitsI6__halfS2_fS2_fjLj6144ELj1ELj1ELj8ELj16ENS_18Kernel_traits_baseILj6144ES2_S2_fS2_fjLj256EEEEELb1ELb0ELb1ELb1EEEvNS_9FwdParamsE)
        /*010c*/ 	.short	0x0380
        /*010e*/ 	.short	0x00e8


	//----- nvinfo : EIATTR_SW_WAR
	.align		4
.L_2966:
        /*0110*/ 	.byte	0x04, 0x36
        /*0112*/ 	.short	(.L_2968 - .L_2967)
.L_2967:
        /*0114*/ 	.word	0x00000008
.L_2968:


//--------------------- .nv.info._ZN10layer_norm13ln_fwd_kernelINS_13Kernel_traitsI6__halfS2_fS2_fjLj6144ELj1ELj1ELj8ELj16ENS_18Kernel_traits_baseILj6144ES2_S2_fS2_fjLj256EEEEELb1ELb1ELb0ELb0EEEvNS_9FwdParamsE --------------------------
	.section	.nv.info._ZN10layer_norm13ln_fwd_kernelINS_13Kernel_traitsI6__halfS2_fS2_fjLj6144ELj1ELj1ELj8ELj16ENS_18Kernel_traits_baseILj6144ES2_S2_fS2_fjLj256EEEEELb1ELb1ELb0ELb0EEEvNS_9FwdParamsE,"",@"SHT_CUDA_INFO"
	.sectionflags	@""
	.align	4


	//----- nvinfo : EIATTR_CUDA_API_VERSION
	.align		4
        /*0000*/ 	.byte	0x04, 0x37
        /*0002*/ 	.short	(.L_2970 - .L_2969)
.L_2969:
        /*0004*/ 	.word	0x00000082


	//----- nvinfo : EIATTR_KPARAM_INFO
	.align		4
.L_2970:
        /*0008*/ 	.byte	0x04, 0x17
        /*000a*/ 	.short	(.L_2972 - .L_2971)
.L_2971:
        /*000c*/ 	.word	0x00000000
        /*0010*/ 	.short	0x0000
        /*0012*/ 	.short	0x0000
        /*0014*/ 	.byte	0x00, 0xf0, 0xa1, 0x03


	//----- nvinfo : EIATTR_SPARSE_MMA_MASK
	.align		4
.L_2972:
        /*0018*/ 	.byte	0x03, 0x50
        /*001a*/ 	.short	0x0000


	//----- nvinfo : EIATTR_MAXREG_COUNT
	.align		4
        /*001c*/ 	.byte	0x03, 0x1b
        /*001e*/ 	.short	0x00ff


	//----- nvinfo : EIATTR_NUM_BARRIERS
	.align		4
        /*0020*/ 	.byte	0x02, 0x4c
        /*0022*/ 	.byte	0x01
	.zero		1


	//----- nvinfo : EIATTR_MERCURY_ISA_VERSION
	.align		4
        /*0024*/ 	.byte	0x03, 0x5f
        /*0026*/ 	.short	0x0101


	//----- nvinfo : EIATTR_COOP_GROUP_MASK_REGIDS
	.align		4
        /*0028*/ 	.byte	0x04, 0x29
        /*002a*/ 	.short	(.L_2974 - .L_2973)


	//   ....[0]....
.L_2973:
        /*002c*/ 	.word	0xffffffff


	//   ....[1]....
        /*0030*/ 	.word	0xffffffff


	//   ....[2]....
        /*0034*/ 	.word	0xffffffff


	//   ....[3]....
        /*0038*/ 	.word	0xffffffff


	//   ....[4]....
        /*003c*/ 	.word	0xffffffff


	//   ....[5]....
        /*0040*/ 	.word	0xffffffff


	//   ....[6]....
        /*0044*/ 	.word	0xffffffff


	//   ....[7]....
        /*0048*/ 	.word	0xffffffff


	//   ....[8]....
        /*004c*/ 	.word	0xffffffff


	//   ....[9]....
        /*0050*/ 	.word	0xffffffff


	//   ....[10]....
        /*0054*/ 	.word	0xffffffff


	//   ....[11]....
        /*0058*/ 	.word	0xffffffff


	//   ....[12]....
        /*005c*/ 	.word	0xffffffff


	//   ....[13]....
        /*0060*/ 	.word	0xffffffff


	//   ....[14]....
        /*0064*/ 	.word	0xffffffff


	//   ....[15]....
        /*0068*/ 	.word	0xffffffff


	//   ....[16]....
        /*006c*/ 	.word	0xffffffff


	//   ....[17]....
        /*0070*/ 	.word	0xffffffff


	//   ....[18]....
        /*0074*/ 	.word	0xffffffff


	//   ....[19]....
        /*0078*/ 	.word	0xffffffff


	//   ....[20]....
        /*007c*/ 	.word	0xffffffff


	//----- nvinfo : EIATTR_COOP_GROUP_INSTR_OFFSETS
	.align		4
.L_2974:
        /*0080*/ 	.byte	0x04, 0x28
        /*0082*/ 	.short	(.L_2976 - .L_2975)


	//   ....[0]....
.L_2975:
        /*0084*/ 	.word	0x00014170


	//   ....[1]....
        /*0088*/ 	.word	0x00014190


	//   ....[2]....
        /*008c*/ 	.word	0x000141b0


	//   ....[3]....
        /*0090*/ 	.word	0x000141d0


	//   ....[4]....
        /*0094*/ 	.word	0x000141f0


	//   ....[5]....
        /*0098*/ 	.word	0x00014570


	//   ....[6]....
        /*009c*/ 	.word	0x00014590


	//   ....[7]....
        /*00a0*/ 	.word	0x000145b0


	//   ....[8]....
        /*00a4*/ 	.word	0x000145d0


	//   ....[9]....
        /*00a8*/ 	.word	0x000145f0


	//   ....[10]....
        /*00ac*/ 	.word	0x00014770


	//   ....[11]....
        /*00b0*/ 	.word	0x000147b0


	//   ....[12]....
        /*00b4*/ 	.word	0x000147c0


	//   ....[13]....
        /*00b8*/ 	.word	0x00014810


	//   ....[14]....
        /*00bc*/ 	.word	0x000148d0


	//   ....[15]....
        /*00c0*/ 	.word	0x00014900


	//   ....[16]....
        /*00c4*/ 	.word	0x00014920


	//   ....[17]....
        /*00c8*/ 	.word	0x000149d0


	//   ....[18]....
        /*00cc*/ 	.word	0x00014a20


	//   ....[19]....
        /*00d0*/ 	.word	0x00014ac0


	//   ....[20]....
        /*00d4*/ 	.word	0x00014af0


	//----- nvinfo : EIATTR_VRC_CTA_INIT_COUNT
	.align		4
.L_2976:
        /*00d8*/ 	.byte	0x02, 0x4a
	.zero		1
	.zero		1


	//----- nvinfo : EIATTR_EXIT_INSTR_OFFSETS
	.align		4
        /*00dc*/ 	.byte	0x04, 0x1c
        /*00de*/ 	.short	(.L_2978 - .L_2977)


	//   ....[0]....
.L_2977:
        /*00e0*/ 	.word	0x000006e0


	//   ....[1]....
        /*00e4*/ 	.word	0x00015570


	//----- nvinfo : EIATTR_INDIRECT_BRANCH_TARGETS
	.align		4
.L_2978:
        /*00e8*/ 	.byte	0x04, 0x34
        /*00ea*/ 	.short	(.L_2980 - .L_2979)


	//   ....[0]....
.L_2979:
        /*00ec*/ 	.word	.L_x_20847@srel
        /*00f0*/ 	.short	0x0
        /*00f2*/ 	.short	0x0
        /*00f4*/ 	.word	0x3
        /*00f8*/ 	.word	.L_x_20848@srel
        /*00fc*/ 	.word	.L_x_20849@srel
        /*0100*/ 	.word	.L_x_20850@srel


	//----- nvinfo : EIATTR_MAX_THREADS
	.align		4
.L_2980:
        /*0104*/ 	.byte	0x04, 0x05
        /*0106*/ 	.short	(.L_2982 - .L_2981)
.L_2981:
        /*0108*/ 	.word	0x00000100
        /*010c*/ 	.word	0x00000001
        /*0110*/ 	.word	0x00000001


	//----- nvinfo : EIATTR_CRS_STACK_SIZE
	.align		4
.L_2982:
        /*0114*/ 	.byte	0x04, 0x1e
        /*0116*/ 	.short	(.L_2984 - .L_2983)
.L_2983:
        /*0118*/ 	.word	0x00000000


	//----- nvinfo : EIATTR_CBANK_PARAM_SIZE
	.align		4
.L_2984:
        /*011c*/ 	.byte	0x03, 0x19
        /*011e*/ 	.short	0x00e8


	//----- nvinfo : EIATTR_PARAM_CBANK
	.align		4
        /*0120*/ 	.byte	0x04, 0x0a
        /*0122*/ 	.short	(.L_2986 - .L_2985)
	.align		4
.L_2985:
        /*0124*/ 	.word	index@(.nv.constant0._ZN10layer_norm13ln_fwd_kernelINS_13Kernel_traitsI6__halfS2_fS2_fjLj6144ELj1ELj1ELj8ELj16ENS_18Kernel_traits_baseILj6144ES2_S2_fS2_fjLj256EEEEELb1ELb1ELb0ELb0EEEvNS_9FwdParamsE)
        /*0128*/ 	.short	0x0380
        /*012a*/ 	.short	0x00e8


	//----- nvinfo : EIATTR_SW_WAR
	.align		4
.L_2986:
        /*012c*/ 	.byte	0x04, 0x36
        /*012e*/ 	.short	(.L_2988 - .L_2987)
.L_2987:
        /*0130*/ 	.word	0x00000008
.L_2988:


//--------------------- .nv.info._ZN10layer_norm13ln_fwd_kernelINS_13Kernel_traitsI6__halfS2_fS2_fjLj6144ELj1ELj1ELj8ELj16ENS_18Kernel_traits_baseILj6144ES2_S2_fS2_fjLj256EEEEELb1ELb1ELb0ELb1EEEvNS_9FwdParamsE --------------------------
	.section	.nv.info._ZN10layer_norm13ln_fwd_kernelINS_13Kernel_traitsI6__halfS2_fS2_fjLj6144ELj1ELj1ELj8ELj16ENS_18Kernel_traits_baseILj6144ES2_S2_fS2_fjLj256EEEEELb1ELb1ELb0ELb1EEEvNS_9FwdParamsE,"",@"SHT_CUDA_INFO"
	.sectionflags	@""
	.align	4


	//----- nvinfo : EIATTR_CUDA_API_VERSION
	.align		4
        /*0000*/ 	.byte	0x04, 0x37
        /*0002*/ 	.short	(.L_2990 - .L_2989)
.L_2989:
        /*0004*/ 	.word	0x00000082


	//----- nvinfo : EIATTR_KPARAM_INFO
	.align		4
.L_2990:
        /*0008*/ 	.byte	0x04, 0x17
        /*000a*/ 	.short	(.L_2992 - .L_2991)
.L_2991:
        /*000c*/ 	.word	0x00000000
        /*0010*/ 	.short	0x0000
        /*0012*/ 	.short	0x0000
        /*0014*/ 	.byte	0x00, 0xf0, 0xa1, 0x03


	//----- nvinfo : EIATTR_SPARSE_MMA_MASK
	.align		4
.L_2992:
        /*0018*/ 	.byte	0x03, 0x50
        /*001a*/ 	.short	0x0000


	//----- nvinfo : EIATTR_MAXREG_COUNT
	.align		4
        /*001c*/ 	.byte	0x03, 0x1b
        /*001e*/ 	.short	0x00ff


	//----- nvinfo : EIATTR_NUM_BARRIERS
	.align		4
        /*0020*/ 	.byte	0x02, 0x4c
        /*0022*/ 	.byte	0x01
	.zero		1


	//----- nvinfo : EIATTR_MERCURY_ISA_VERSION
	.align		4
        /*0024*/ 	.byte	0x03, 0x5f
        /*0026*/ 	.short	0x0101


	//----- nvinfo : EIATTR_COOP_GROUP_MASK_REGIDS
	.align		4
        /*0028*/ 	.byte	0x04, 0x29
        /*002a*/ 	.short	(.L_2994 - .L_2993)


	//   ....[0]....
.L_2993:
        /*002c*/ 	.word	0xffffffff


	//   ....[1]....
        /*0030*/ 	.word	0xffffffff


	//   ....[2]....
        /*0034*/ 	.word	0xffffffff


	//   ....[3]....
        /*0038*/ 	.word	0xffffffff


	//   ....[4]....
        /*003c*/ 	.word	0xffffffff


	//   ....[5]....
        /*0040*/ 	.word	0xffffffff


	//   ....[6]....
        /*0044*/ 	.word	0xffffffff


	//   ....[7]....
        /*0048*/ 	.word	0xffffffff


	//   ....[8]....
        /*004c*/ 	.word	0xffffffff


	//   ....[9]....
        /*0050*/ 	.word	0xffffffff


	//   ....[10]....
        /*0054*/ 	.word	0xffffffff


	//   ....[11]....
        /*0058*/ 	.word	0xffffffff


	//   ....[12]....
        /*005c*/ 	.word	0xffffffff


	//   ....[13]....
        /*0060*/ 	.word	0xffffffff


	//   ....[14]....
        /*0064*/ 	.word	0xffffffff


	//   ....[15]....
        /*0068*/ 	.word	0xffffffff


	//   ....[16]....
        /*006c*/ 	.word	0xffffffff


	//   ....[17]....
        /*0070*/ 	.word	0xffffffff


	//   ....[18]....
        /*0074*/ 	.word	0xffffffff


	//   ....[19]....
        /*0078*/ 	.word	0xffffffff


	//   ....[20]....
        /*007c*/ 	.word	0xffffffff


	//----- nvinfo : EIATTR_COOP_GROUP_INSTR_OFFSETS
	.align		4
.L_2994:
        /*0080*/ 	.byte	0x04, 0x28
        /*0082*/ 	.short	(.L_2996 - .L_2995)


	//   ....[0]....
.L_2995:
        /*0084*/ 	.word	0x000112a0


	//   ....[1]....
        /*0088*/ 	.word	0x000112c0


	//   ....[2]....
        /*008c*/ 	.word	0x000112e0


	//   ....[3]....
        /*0090*/ 	.word	0x00011300


	//   ....[4]....
        /*0094*/ 	.word	0x00011320


	//   ....[5]....
        /*0098*/ 	.word	0x00011690


	//   ....[6]....
        /*009c*/ 	.word	0x000116c0


	//   ....[7]....
        /*00a0*/ 	.word	0x00011710


	//   ....[8]....
        /*00a4*/ 	.word	0x00011750


	//   ....[9]....
        /*00a8*/ 	.word	0x00011790


	//   ....[10]....
        /*00ac*/ 	.word	0x00011930


	//   ....[11]....
        /*00b0*/ 	.word	0x00011970


	//   ....[12]....
        /*00b4*/ 	.word	0x000119c0


	//   ....[13]....
        /*00b8*/ 	.word	0x000119f0


	//   ....[14]....
        /*00bc*/ 	.word	0x00011a80


	//   ....[15]....
        /*00c0*/ 	.word	0x00011ad0


	//   ....[16]....
        /*00c4*/ 	.word	0x00011ae0


	//   ....[17]....
        /*00c8*/ 	.word	0x00011b80


	//   ....[18]....
        /*00cc*/ 	.word	0x00011bc0


	//   ....[19]....
        /*00d0*/ 	.word	0x00011c70


	//   ....[20]....
        /*00d4*/ 	.word	0x00011c90


	//----- nvinfo : EIATTR_VRC_CTA_INIT_COUNT
	.align		4
.L_2996:
        /*00d8*/ 	.byte	0x02, 0x4a
	.zero		1
	.zero		1


	//----- nvinfo : EIATTR_EXIT_INSTR_OFFSETS
	.align		4
        /*00dc*/ 	.byte	0x04, 0x1c
        /*00de*/ 	.short	(.L_2998 - .L_2997)


	//   ....[0]....
.L_2997:
        /*00e0*/ 	.word	0x00000230


	//   ....[1]....
        /*00e4*/ 	.word	0x00012360


	//----- nvinfo : EIATTR_INDIRECT_BRANCH_TARGETS
	.align		4
.L_2998:
        /*00e8*/ 	.byte	0x04, 0x34
        /*00ea*/ 	.short	(.L_3000 - .L_2999)


	//   ....[0]....
.L_2999:
        /*00ec*/ 	.word	.L_x_20851@srel
        /*00f0*/ 	.short	0x0
        /*00f2*/ 	.short	0x0
        /*00f4*/ 	.word	0x3
        /*00f8*/ 	.word	.L_x_20852@srel
        /*00fc*/ 	.word	.L_x_20853@srel
        /*0100*/ 	.word	.L_x_20854@srel


	//----- nvinfo : EIATTR_MAX_THREADS
	.align		4
.L_3000:
        /*0104*/ 	.byte	0x04, 0x05
        /*0106*/ 	.short	(.L_3002 - .L_3001)
.L_3001:
        /*0108*/ 	.word	0x00000100
        /*010c*/ 	.word	0x00000001
        /*0110*/ 	.word	0x00000001


	//----- nvinfo : EIATTR_CRS_STACK_SIZE
	.align		4
.L_3002:
        /*0114*/ 	.byte	0x04, 0x1e
        /*0116*/ 	.short	(.L_3004 - .L_3003)
.L_3003:
        /*0118*/ 	.word	0x00000000


	//----- nvinfo : EIATTR_CBANK_PARAM_SIZE
	.align		4
.L_3004:
        /*011c*/ 	.byte	0x03, 0x19
        /*011e*/ 	.short	0x00e8


	//----- nvinfo : EIATTR_PARAM_CBANK
	.align		4
        /*0120*/ 	.byte	0x04, 0x0a
        /*0122*/ 	.short	(.L_3006 - .L_3005)
	.align		4
.L_3005:
        /*0124*/ 	.word	index@(.nv.constant0._ZN10layer_norm13ln_fwd_kernelINS_13Kernel_traitsI6__halfS2_fS2_fjLj6144ELj1ELj1ELj8ELj16ENS_18Kernel_traits_baseILj6144ES2_S2_fS2_fjLj256EEEEELb1ELb1ELb0ELb1EEEvNS_9FwdParamsE)
        /*0128*/ 	.short	0x0380
        /*012a*/ 	.short	0x00e8


	//----- nvinfo : EIATTR_SW_WAR
	.align		4
.L_3006:
        /*012c*/ 	.byte	0x04, 0x36
        /*012e*/ 	.short	(.L_3008 - .L_3007)
.L_3007:
        /*0130*/ 	.word	0x00000008
.L_3008:


//--------------------- .nv.info._ZN10layer_norm13ln_fwd_kernelINS_13Kernel_traitsI6__halfS2_fS2_fjLj6144ELj1ELj1ELj8ELj16ENS_18Kernel_traits_baseILj6144ES2_S2_fS2_fjLj256EEEEELb1ELb1ELb1ELb0EEEvNS_9FwdParamsE --------------------------
	.section	.nv.info._ZN10layer_norm13ln_fwd_kernelINS_13Kernel_traitsI6__halfS2_fS2_fjLj6144ELj1ELj1ELj8ELj16ENS_18Kernel_traits_baseILj6144ES2_S2_fS2_fjLj256EEEEELb1ELb1ELb1ELb0EEEvNS_9FwdParamsE,"",@"SHT_CUDA_INFO"
	.sectionflags	@""
	.align	4


	//----- nvinfo : EIATTR_CUDA_API_VERSION
	.align		4
        /*0000*/ 	.byte	0x04, 0x37
        /*0002*/ 	.short	(.L_3010 - .L_3009)
.L_3009:
        /*0004*/ 	.word	0x00000082


	//----- nvinfo : EIATTR_KPARAM_INFO
	.align		4
.L_3010:
        /*0008*/ 	.byte	0x04, 0x17
        /*000a*/ 	.short	(.L_3012 - .L_3011)
.L_3011:
        /*000c*/ 	.word	0x00000000
        /*0010*/ 	.short	0x0000
        /*0012*/ 	.short	0x0000
        /*0014*/ 	.byte	0x00, 0xf0, 0xa1, 0x03


	//----- nvinfo : EIATTR_SPARSE_MMA_MASK
	.align		4
.L_3012:
        /*0018*/ 	.byte	0x03, 0x50
        /*001a*/ 	.short	0x0000


	//----- nvinfo : EIATTR_MAXREG_COUNT
	.align		4
        /*001c*/ 	.byte	0x03, 0x1b
        /*001e*/ 	.short	0x00ff


	//----- nvinfo : EIATTR_NUM_BARRIERS
	.align		4
        /*0020*/ 	.byte	0x02, 0x4c
        /*0022*/ 	.byte	0x01
	.zero		1


	//----- nvinfo : EIATTR_MERCURY_ISA_VERSION
	.align		4
        /*0024*/ 	.byte	0x03, 0x5f
        /*0026*/ 	.short	0x0101


	//----- nvinfo : EIATTR_COOP_GROUP_MASK_REGIDS
	.align		4
        /*0028*/ 	.byte	0x04, 0x29
        /*002a*/ 	.short	(.L_3014 - .L_3013)


	//   ....[0]....
.L_3013:
        /*002c*/ 	.word	0xffffffff


	//   ....[1]....
        /*0030*/ 	.word	0xffffffff


	//   ....[2]....
        /*0034*/ 	.word	0xffffffff


	//   ....[3]....
        /*0038*/ 	.word	0xffffffff


	//   ....[4]....
        /*003c*/ 	.word	0xffffffff


	//   ....[5]....
        /*0040*/ 	.word	0xffffffff


	//   ....[6]....
        /*0044*/ 	.word	0xffffffff


	//   ....[7]....
        /*0048*/ 	.word	0xffffffff


	//   ....[8]....
        /*004c*/ 	.word	0xffffffff


	//   ....[9]....
        /*0050*/ 	.word	0xffffffff


	//   ....[10]....
        /*0054*/ 	.word	0xffffffff


	//   ....[11]....
        /*0058*/ 	.word	0xffffffff


	//   ....[12]....
        /*005c*/ 	.word	0xffffffff


	//   ....[13]....
        /*0060*/ 	.word	0xffffffff


	//   ....[14]....
        /*0064*/ 	.word	0xffffffff


	//   ....[15]....
        /*0068*/ 	.word	0xffffffff


	//   ....[16]....
        /*006c*/ 	.word	0xffffffff


	//   ....[17]....
        /*0070*/ 	.word	0xffffffff


	//   ....[18]....
        /*0074*/ 	.word	0xffffffff


	//   ....[19]....
        /*0078*/ 	.word	0xffffffff


	//   ....[20]....
        /*007c*/ 	.word	0xffffffff


	//----- nvinfo : EIATTR_COOP_GROUP_INSTR_OFFSETS
	.align		4
.L_3014:
        /*0080*/ 	.byte	0x04, 0x28
        /*0082*/ 	.short	(.L_3016 - .L_3015)


	//   ....[0]....
.L_3015:
        /*0084*/ 	.word	0x00014e40


	//   ....[1]....
        /*0088*/ 	.word	0x00014e60


	//   ....[2]....
        /*008c*/ 	.word	0x00014e80


	//   ....[3]....
        /*0090*/ 	.word	0x00014ea0


	//   ....[4]....
        /*0094*/ 	.word	0x00014ec0


	//   ....[5]....
        /*0098*/ 	.word	0x00015240


	//   ....[6]....
        /*009c*/ 	.word	0x00015260


	//   ....[7]....
        /*00a0*/ 	.word	0x00015280


	//   ....[8]....
        /*00a4*/ 	.word	0x000152a0


	//   ....[9]....
        /*00a8*/ 	.word	0x000152c0


	//   ....[10]....
        /*00ac*/ 	.word	0x00015440


	//   ....[11]....
        /*00b0*/ 	.word	0x00015470


	//   ....[12]....
        /*00b4*/ 	.word	0x00015480


	//   ....[13]....
        /*00b8*/ 	.word	0x000154c0


	//   ....[14]....
        /*00bc*/ 	.word	0x000155a0


	//   ....[15]....
        /*00c0*/ 	.word	0x000155c0


	//   ....[16]....
        /*00c4*/ 	.word	0x000155e0


	//   ....[17]....
        /*00c8*/ 	.word	0x00015680


	//   ....[18]....
        /*00cc*/ 	.word	0x000156d0


	//   ....[19]....
        /*00d0*/ 	.word	0x00015770


	//   ....[20]....
        /*00d4*/ 	.word	0x000157a0


	//----- nvinfo : EIATTR_VRC_CTA_INIT_COUNT
	.align		4
.L_3016:
        /*00d8*/ 	.byte	0x02, 0x4a
	.zero		1
	.zero		1


	//----- nvinfo : EIATTR_EXIT_INSTR_OFFSETS
	.align		4
        /*00dc*/ 	.byte	0x04, 0x1c
        /*00de*/ 	.short	(.L_3018 - .L_3017)


	//   ....[0]....
.L_3017:
        /*00e0*/ 	.word	0x000006f0


	//   ....[1]....
        /*00e4*/ 	.word	0x000162a0


	//----- nvinfo : EIATTR_MAX_THREADS
	.align		4
.L_3018:
        /*00e8*/ 	.byte	0x04, 0x05
        /*00ea*/ 	.short	(.L_3020 - .L_3019)
.L_3019:
        /*00ec*/ 	.word	0x00000100
        /*00f0*/ 	.word	0x00000001
        /*00f4*/ 	.word	0x00000001


	//----- nvinfo : EIATTR_CRS_STACK_SIZE
	.align		4
.L_3020:
        /*00f8*/ 	.byte	0x04, 0x1e
        /*00fa*/ 	.short	(.L_3022 - .L_3021)
.L_3021:
        /*00fc*/ 	.word	0x00000000


	//----- nvinfo : EIATTR_CBANK_PARAM_SIZE
	.align		4
.L_3022:
        /*0100*/ 	.byte	0x03, 0x19
        /*0102*/ 	.short	0x00e8


	//----- nvinfo : EIATTR_PARAM_CBANK
	.align		4
        /*0104*/ 	.byte	0x04, 0x0a
        /*0106*/ 	.short	(.L_3024 - .L_3023)
	.align		4
.L_3023:
        /*0108*/ 	.word	index@(.nv.constant0._ZN10layer_norm13ln_fwd_kernelINS_13Kernel_traitsI6__halfS2_fS2_fjLj6144ELj1ELj1ELj8ELj16ENS_18Kernel_traits_baseILj6144ES2_S2_fS2_fjLj256EEEEELb1ELb1ELb1ELb0EEEvNS_9FwdParamsE)
        /*010c*/ 	.short	0x0380
        /*010e*/ 	.short	0x00e8


	//----- nvinfo : EIATTR_SW_WAR
	.align		4
.L_3024:
        /*0110*/ 	.byte	0x04, 0x36
        /*0112*/ 	.short	(.L_3026 - .L_3025)
.L_3025:
        /*0114*/ 	.word	0x00000008
.L_3026:


//--------------------- .nv.info._ZN10layer_norm13ln_fwd_kernelINS_13Kernel_traitsI6__halfS2_fS2_fjLj6144ELj1ELj1ELj8ELj16ENS_18Kernel_traits_baseILj6144ES2_S2_fS2_fjLj256EEEEELb1ELb1ELb1ELb1EEEvNS_9FwdParamsE --------------------------
	.section	.nv.info._ZN10layer_norm13ln_fwd_kernelINS_13Kernel_traitsI6__halfS2_fS2_fjLj6144ELj1ELj1ELj8ELj16ENS_18Kernel_traits_baseILj6144ES2_S2_fS2_fjLj256EEEEELb1ELb1ELb1ELb1EEEvNS_9FwdParamsE,"",@"SHT_CUDA_INFO"
	.sectionflags	@""
	.align	4


	//----- nvinfo : EIATTR_CUDA_API_VERSION
	.align		4
        /*0000*/ 	.byte	0x04, 0x37
        /*0002*/ 	.short	(.L_3028 - .L_3027)
.L_3027:
        /*0004*/ 	.word	0x00000082


	//----- nvinfo : EIATTR_KPARAM_INFO
	.align		4
.L_3028:
        /*0008*/ 	.byte	0x04, 0x17
        /*000a*/ 	.short	(.L_3030 - .L_3029)
.L_3029:
        /*000c*/ 	.word	0x00000000
        /*0010*/ 	.short	0x0000
        /*0012*/ 	.short	0x0000
        /*0014*/ 	.byte	0x00, 0xf0, 0xa1, 0x03


	//----- nvinfo : EIATTR_SPARSE_MMA_MASK
	.align		4
.L_3030:
        /*0018*/ 	.byte	0x03, 0x50
        /*001a*/ 	.short	0x0000


	//----- nvinfo : EIATTR_MAXREG_COUNT
	.align		4
        /*001c*/ 	.byte	0x03, 0x1b
        /*001e*/ 	.short	0x00ff


	//----- nvinfo : EIATTR_NUM_BARRIERS
	.align		4
        /*0020*/ 	.byte	0x02, 0x4c
        /*0022*/ 	.byte	0x01
	.zero		1


	//----- nvinfo : EIATTR_MERCURY_ISA_VERSION
	.align		4
        /*0024*/ 	.byte	0x03, 0x5f
        /*0026*/ 	.short	0x0101


	//----- nvinfo : EIATTR_COOP_GROUP_MASK_REGIDS
	.align		4
        /*0028*/ 	.byte	0x04, 0x29
        /*002a*/ 	.short	(.L_3032 - .L_3031)


	//   ....[0]....
.L_3031:
        /*002c*/ 	.word	0xffffffff


	//   ....[1]....
        /*0030*/ 	.word	0xffffffff


	//   ....[2]....
        /*0034*/ 	.word	0xffffffff


	//   ....[3]....
        /*0038*/ 	.word	0xffffffff


	//   ....[4]....
        /*003c*/ 	.word	0xffffffff


	//   ....[5]....
        /*0040*/ 	.word	0xffffffff


	//   ....[6]....
        /*0044*/ 	.word	0xffffffff


	//   ....[7]....
        /*0048*/ 	.word	0xffffffff


	//   ....[8]....
        /*004c*/ 	.word	0xffffffff


	//   ....[9]....
        /*0050*/ 	.word	0xffffffff


	//   ....[10]....
        /*0054*/ 	.word	0xffffffff


	//   ....[11]....
        /*0058*/ 	.word	0xffffffff


	//   ....[12]....
        /*005c*/ 	.word	0xffffffff


	//   ....[13]....
        /*0060*/ 	.word	0xffffffff


	//   ....[14]....
        /*0064*/ 	.word	0xffffffff


	//   ....[15]....
        /*0068*/ 	.word	0xffffffff


	//   ....[16]....
        /*006c*/ 	.word	0xffffffff


	//   ....[17]....
        /*0070*/ 	.word	0xffffffff


	//   ....[18]....
        /*0074*/ 	.word	0xffffffff


	//   ....[19]....
        /*0078*/ 	.word	0xffffffff


	//   ....[20]....
        /*007c*/ 	.word	0xffffffff


	//----- nvinfo : EIATTR_COOP_GROUP_INSTR_OFFSETS
	.align		4
.L_3032:
        /*0080*/ 	.byte	0x04, 0x28
        /*0082*/ 	.short	(.L_3034 - .L_3033)


	//   ....[0]....
.L_3033:
        /*0084*/ 	.word	0x00013960


	//   ....[1]....
        /*0088*/ 	.word	0x000139d0


	//   ....[2]....
        /*008c*/ 	.word	0x000139f0


	//   ....[3]....
        /*0090*/ 	.word	0x00013a10


	//   ....[4]....
        /*0094*/ 	.word	0x00013a30


	//   ....[5]....
        /*0098*/ 	.word	0x00013d60


	//   ....[6]....
        /*009c*/ 	.word	0x00013d80


	//   ....[7]....
        /*00a0*/ 	.word	0x00013da0


	//   ....[8]....
        /*00a4*/ 	.word	0x00013dc0


	//   ....[9]....
        /*00a8*/ 	.word	0x00013de0


	//   ....[10]....
        /*00ac*/ 	.word	0x00013f60


	//   ....[11]....
        /*00b0*/ 	.word	0x00013f90


	//   ....[12]....
        /*00b4*/ 	.word	0x00013fa0


	//   ....[13]....
        /*00b8*/ 	.word	0x00013fe0


	//   ....[14]....
        /*00bc*/ 	.word	0x000140c0


	//   ....[15]....
        /*00c0*/ 	.word	0x000140e0


	//   ....[16]....
        /*00c4*/ 	.word	0x00014100


	//   ....[17]....
        /*00c8*/ 	.word	0x000141a0


	//   ....[18]....
        /*00cc*/ 	.word	0x000141f0


	//   ....[19]....
        /*00d0*/ 	.word	0x00014290


	//   ....[20]....
        /*00d4*/ 	.word	0x000142c0


	//----- nvinfo : EIATTR_VRC_CTA_INIT_COUNT
	.align		4
.L_3034:
        /*00d8*/ 	.byte	0x02, 0x4a
	.zero		1
	.zero		1


	//----- nvinfo : EIATTR_EXIT_INSTR_OFFSETS
	.align		4
        /*00dc*/ 	.byte	0x04, 0x1c
        /*00de*/ 	.short	(.L_3036 - .L_3035)


	//   ....[0]....
.L_3035:
        /*00e0*/ 	.word	0x00000230


	//   ....[1]....
        /*00e4*/ 	.word	0x00014d10


	//----- nvinfo : EIATTR_MAX_THREADS
	.align		4
.L_3036:
        /*00e8*/ 	.byte	0x04, 0x05
        /*00ea*/ 	.short	(.L_3038 - .L_3037)
.L_3037:
        /*00ec*/ 	.word	0x00000100
        /*00f0*/ 	.word	0x00000001
        /*00f4*/ 	.word	0x00000001


	//----- nvinfo : EIATTR_CRS_STACK_SIZE
	.align		4
.L_3038:
        /*00f8*/ 	.byte	0x04, 0x1e
        /*00fa*/ 	.short	(.L_3040 - .L_3039)
.L_3039:
        /*00fc*/ 	.word	0x00000000


	//----- nvinfo : EIATTR_CBANK_PARAM_SIZE
	.align		4
.L_3040:
        /*0100*/ 	.byte	0x03, 0x19
        /*0102*/ 	.short	0x00e8


	//----- nvinfo : EIATTR_PARAM_CBANK
	.align		4
        /*0104*/ 	.byte	0x04, 0x0a
        /*0106*/ 	.short	(.L_3042 - .L_3041)
	.align		4
.L_3041:
        /*0108*/ 	.word	index@(.nv.constant0._ZN10layer_norm13ln_fwd_kernelINS_13Kernel_traitsI6__halfS2_fS2_fjLj6144ELj1ELj1ELj8ELj16ENS_18Kernel_traits_baseILj6144ES2_S2_fS2_fjLj256EEEEELb1ELb1ELb1ELb1EEEvNS_9FwdParamsE)
        /*010c*/ 	.short	0x0380
        /*010e*/ 	.short	0x00e8


	//----- nvinfo : EIATTR_SW_WAR
	.align		4
.L_3042:
        /*0110*/ 	.byte	0x04, 0x36
        /*0112*/ 	.short	(.L_3044 - .L_3043)
.L_3043:
        /*0114*/ 	.word	0x00000008
.L_3044:


//--------------------- .nv.info._ZN10layer_norm13ln_fwd_kernelINS_13Kernel_traitsIf6__halffS2_fjLj6144ELj1ELj1ELj8ELj16ENS_18Kernel_traits_baseILj6144EfS2_fS2_fjLj256EEEEELb0ELb0ELb0ELb0EEEvNS_9FwdParamsE --------------------------
	.section	.nv.info._ZN10layer_norm13ln_fwd_kernelINS_13Kernel_traitsIf6__halffS2_fjLj6144ELj1ELj1ELj8ELj16ENS_18Kernel_traits_baseILj6144EfS2_fS2_fjLj256EEEEELb0ELb0ELb0ELb0EEEvNS_9FwdParamsE,"",@"SHT_CUDA_INFO"
	.sectionflags	@""
	.align	4


	//----- nvinfo : EIATTR_CUDA_API_VERSION
	.align		4
        /*0000*/ 	.byte	0x04, 0x37
        /*0002*/ 	.short	(.L_3046 - .L_3045)
.L_3045:
        /*0004*/ 	.word	0x00000082


	//----- nvinfo : EIATTR_KPARAM_INFO
	.align		4
.L_3046:
        /*0008*/ 	.byte	0x04, 0x17
        /*000a*/ 	.short	(.L_3048 - .L_3047)
.L_3047:
        /*000c*/ 	.word	0x00000000
        /*0010*/ 	.short	0x0000
        /*0012*/ 	.short	0x0000
        /*0014*/ 	.byte	0x00, 0xf0, 0xa1, 0x03


	//----- nvinfo : EIATTR_SPARSE_MMA_MASK
	.align		4
.L_3048:
        /*0018*/ 	.byte	0x03, 0x50
        /*001a*/ 	.short	0x0000


	//----- nvinfo : EIATTR_MAXREG_COUNT
	.align		4
        /*001c*/ 	.byte	0x03, 0x1b
        /*001e*/ 	.short	0x00ff


	//----- nvinfo : EIATTR_NUM_BARRIERS
	.align		4
        /*0020*/ 	.byte	0x02, 0x4c
        /*0022*/ 	.byte	0x01
	.zero		1


	//----- nvinfo : EIATTR_MERCURY_ISA_VERSION
	.align		4
        /*0024*/ 	.byte	0x03, 0x5f
        /*0026*/ 	.short	0x0101


	//----- nvinfo : EIATTR_COOP_GROUP_MASK_REGIDS
	.align		4
        /*0028*/ 	.byte	0x04, 0x29
        /*002a*/ 	.short	(.L_3050 - .L_3049)


	//   ....[0]....
.L_3049:
        /*002c*/ 	.word	0xffffffff


	//   ....[1]....
        /*0030*/ 	.word	0xffffffff


	//   ....[2]....
        /*0034*/ 	.word	0xffffffff


	//   ....[3]....
        /*0038*/ 	.word	0xffffffff


	//   ....[4]....
        /*003c*/ 	.word	0xffffffff


	//   ....[5]....
        /*0040*/ 	.word	0xffffffff


	//   ....[6]....
        /*0044*/ 	.word	0xffffffff


	//   ....[7]....
        /*0048*/ 	.word	0xffffffff


	//   ....[8]....
        /*004c*/ 	.word	0xffffffff


	//   ....[9]....
        /*0050*/ 	.word	0xffffffff


	//   ....[10]....
        /*0054*/ 	.word	0xffffffff


	//   ....[11]....
        /*0058*/ 	.word	0xffffffff


	//   ....[12]....
        /*005c*/ 	.word	0xffffffff


	//   ....[13]....
        /*0060*/ 	.word	0xffffffff


	//   ....[14]....
        /*0064*/ 	.word	0xffffffff


	//   ....[15]....
        /*0068*/ 	.word	0xffffffff


	//   ....[16]....
        /*006c*/ 	.word	0xffffffff


	//   ....[17]....
        /*0070*/ 	.word	0xffffffff


	//   ....[18]....
        /*0074*/ 	.word	0xffffffff


	//   ....[19]....
        /*0078*/ 	.word	0xffffffff


	//   ....[20]....
        /*007c*/ 	.word	0xffffffff


	//----- nvinfo : EIATTR_COOP_GROUP_INSTR_OFFSETS
	.align		4
.L_3050:
        /*0080*/ 	.byte	0x04, 0x28
        /*0082*/ 	.short	(.L_3052 - .L_3051)


	//   ....[0]....
.L_3051:
        /*0084*/ 	.word	0x00001290


	//   ....[1]....
        /*0088*/ 	.word	0x000012b0


	//   ....[2]....
        /*008c*/ 	.word	0x000012d0


	//   ....[3]....
        /*0090*/ 	.word	0x000012f0


	//   ....[4]....
        /*0094*/ 	.word	0x00001310


	//   ....[5]....
        /*0098*/ 	.word	0x00001680


	//   ....[6]....
        /*009c*/ 	.word	0x000016a0


	//   ....[7]....
        /*00a0*/ 	.word	0x000016c0


	//   ....[8]....
        /*00a4*/ 	.word	0x000016e0


	//   ....[9]....
        /*00a8*/ 	.word	0x00001700


	//   ....[10]....
        /*00ac*/ 	.word	0x00001880


	//   ....[11]....
        /*00b0*/ 	.word	0x000018c0


	//   ....[12]....
        /*00b4*/ 	.word	0x00001920


	//   ....[13]....
        /*00b8*/ 	.word	0x00001960


	//   ....[14]....
        /*00bc*/ 	.word	0x000019b0


	//   ....[15]....
        /*00c0*/ 	.word	0x00001a10


	//   ....[16]....
        /*00c4*/ 	.word	0x00001a70


	//   ....[17]....
        /*00c8*/ 	.word	0x00001ab0


	//   ....[18]....
        /*00cc*/ 	.word	0x00001ae0


	//   ....[19]....
        /*00d0*/ 	.word	0x00001be0


	//   ....[20]....
        /*00d4*/ 	.word	0x00001bf0


	//----- nvinfo : EIATTR_VRC_CTA_INIT_COUNT
	.align		4
.L_3052:
        /*00d8*/ 	.byte	0x02, 0x4a
	.zero		1
	.zero		1


	//----- nvinfo : EIATTR_EXIT_INSTR_OFFSETS
	.align		4
        /*00dc*/ 	.byte	0x04, 0x1c
        /*00de*/ 	.short	(.L_3054 - .L_3053)


	//   ....[0]....
.L_3053:
        /*00e0*/ 	.word	0x00000510


	//   ....[1]....
        /*00e4*/ 	.word	0x00002370


	//----- nvinfo : EIATTR_MAX_THREADS
	.align		4
.L_3054:
        /*00e8*/ 	.byte	0x04, 0x05
        /*00ea*/ 	.short	(.L_3056 - .L_3055)
.L_3055:
        /*00ec*/ 	.word	0x00000100
        /*00f0*/ 	.word	0x00000001
        /*00f4*/ 	.word	0x00000001


	//----- nvinfo : EIATTR_CRS_STACK_SIZE
	.align		4
.L_3056:
        /*00f8*/ 	.byte	0x04, 0x1e
        /*00fa*/ 	.short	(.L_3058 - .L_3057)
.L_3057:
        /*00fc*/ 	.word	0x00000000


	//----- nvinfo : EIATTR_CBANK_PARAM_SIZE
	.align		4
.L_3058:
        /*0100*/ 	.byte	0x03, 0x19
        /*0102*/ 	.short	0x00e8


	//----- nvinfo : EIATTR_PARAM_CBANK
	.align		4
        /*0104*/ 	.byte	0x04, 0x0a
        /*0106*/ 	.short	(.L_3060 - .L_3059)
	.align		4
.L_3059:
        /*0108*/ 	.word	index@(.nv.constant0._ZN10layer_norm13ln_fwd_kernelINS_13Kernel_traitsIf6__halffS2_fjLj6144ELj1ELj1ELj8ELj16ENS_18Kernel_traits_baseILj6144EfS2_fS2_fjLj256EEEEELb0ELb0ELb0ELb0EEEvNS_9FwdParamsE)
        /*010c*/ 	.short	0x0380
        /*010e*/ 	.short	0x00e8


	//----- nvinfo : EIATTR_SW_WAR
	.align		4
.L_3060:
        /*0110*/ 	.byte	0x04, 0x36
        /*0112*/ 	.short	(.L_3062 - .L_3061)
.L_3061:
        /*0114*/ 	.word	0x00000008
.L_3062:


//--------------------- .nv.info._ZN10layer_norm13ln_fwd_kernelINS_13Kernel_traitsIf6__halffS2_fjLj6144ELj1ELj1ELj8ELj16ENS_18Kernel_traits_baseILj6144EfS2_fS2_fjLj256EEEEELb0ELb0ELb0ELb1EEEvNS_9FwdParamsE --------------------------
	.section	.nv.info._ZN10layer_norm13ln_fwd_kernelINS_13Kernel_traitsIf6__halffS2_fjLj6144ELj1ELj1ELj8ELj16ENS_18Kernel_traits_baseILj6144EfS2_fS2_fjLj256EEEEELb0ELb0ELb0ELb1EEEvNS_9FwdParamsE,"",@"SHT_CUDA_INFO"
	.sectionflags	@""
	.align	4


	//----- nvinfo : EIATTR_CUDA_API_VERSION
	.align		4
        /*0000*/ 	.byte	0x04, 0x37
        /*0002*/ 	.short	(.L_3064 - .L_3063)
.L_3063:
        /*0004*/ 	.word	0x00000082


	//----- nvinfo : EIATTR_KPARAM_INFO
	.align		4
.L_3064:
        /*0008*/ 	.byte	0x04, 0x17
        /*000a*/ 	.short	(.L_3066 - .L_3065)
.L_3065:
        /*000c*/ 	.word	0x00000000
        /*0010*/ 	.short	0x0000
        /*0012*/ 	.short	0x0000
        /*0014*/ 	.byte	0x00, 0xf0, 0xa1, 0x03


	//----- nvinfo : EIATTR_SPARSE_MMA_MASK
	.align		4
.L_3066:
        /*0018*/ 	.byte	0x03, 0x50
        /*001a*/ 	.short	0x0000


	//----- nvinfo : EIATTR_MAXREG_COUNT
	.align		4
        /*001c*/ 	.byte	0x03, 0x1b
        /*001e*/ 	.short	0x00ff


	//----- nvinfo : EIATTR_NUM_BARRIERS
	.align		4
        /*0020*/ 	.byte	0x02, 0x4c
        /*0022*/ 	.byte	0x01
	.zero		1


	//----- nvinfo : EIATTR_MERCURY_ISA_VERSION
	.align		4
        /*0024*/ 	.byte	0x03, 0x5f
        /*0026*/ 	.short	0x0101


	//----- nvinfo : EIATTR_COOP_GROUP_MASK_REGIDS
	.align		4
        /*0028*/ 	.byte	0x04, 0x29
        /*002a*/ 	.short	(.L_3068 - .L_3067)


	//   ....[0]....
.L_3067:
        /*002c*/ 	.word	0xffffffff


	//   ....[1]....
        /*0030*/ 	.word	0xffffffff


	//   ....[2]....
        /*0034*/ 	.word	0xffffffff


	//   ....[3]....
        /*0038*/ 	.word	0xffffffff


	//   ....[4]....
        /*003c*/ 	.word	0xffffffff


	//   ....[5]....
        /*0040*/ 	.word	0xffffffff


	//   ....[6]....
        /*0044*/ 	.word	0xffffffff


	//   ....[7]....
        /*0048*/ 	.word	0xffffffff


	//   ....[8]....
        /*004c*/ 	.word	0xffffffff


	//   ....[9]....
        /*0050*/ 	.word	0xffffffff


	//   ....[10]....
        /*0054*/ 	.word	0xffffffff


	//   ....[11]....
        /*0058*/ 	.word	0xffffffff


	//   ....[12]....
        /*005c*/ 	.word	0xffffffff


	//   ....[13]....
        /*0060*/ 	.word	0xffffffff


	//   ....[14]....
        /*0064*/ 	.word	0xffffffff


	//   ....[15]....
        /*0068*/ 	.word	0xffffffff


	//   ....[16]....
        /*006c*/ 	.word	0xffffffff


	//   ....[17]....
        /*0070*/ 	.word	0xffffffff


	//   ....[18]....
        /*0074*/ 	.word	0xffffffff


	//   ....[19]....
        /*0078*/ 	.word	0xffffffff


	//   ....[20]....
        /*007c*/ 	.word	0xffffffff


	//----- nvinfo : EIATTR_COOP_GROUP_INSTR_OFFSETS
	.align		4
.L_3068:
        /*0080*/ 	.byte	0x04, 0x28
        /*0082*/ 	.short	(.L_3070 - .L_3069)


	//   ....[0]....
.L_3069:
        /*0084*/ 	.word	0x00000e20


	//   ....[1]....
        /*0088*/ 	.word	0x00000e40


	//   ....[2]....
        /*008c*/ 	.word	0x00000e60


	//   ....[3]....
        /*0090*/ 	.word	0x00000e80


	//   ....[4]....
        /*0094*/ 	.word	0x00000ea0


	//   ....[5]....
        /*0098*/ 	.word	0x000011d0


	//   ....[6]....
        /*009c*/ 	.word	0x000011f0


	//   ....[7]....
        /*00a0*/ 	.word	0x00001220


	//   ....[8]....
        /*00a4*/ 	.word	0x00001250


	//   ....[9]....
        /*00a8*/ 	.word	0x00001270


	//   ....[10]....
        /*00ac*/ 	.word	0x00001420


	//   ....[11]....
        /*00b0*/ 	.word	0x00001450


	//   ....[12]....
        /*00b4*/ 	.word	0x00001460


	//   ....[13]....
        /*00b8*/ 	.word	0x000014a0


	//   ....[14]....
        /*00bc*/ 	.word	0x00001570


	//   ....[15]....
        /*00c0*/ 	.word	0x000015a0


	//   ....[16]....
        /*00c4*/ 	.word	0x000015c0


	//   ....[17]....
        /*00c8*/ 	.word	0x00001660


	//   ....[18]....
        /*00cc*/ 	.word	0x000016b0


	//   ....[19]....
        /*00d0*/ 	.word	0x00001750


	//   ....[20]....
        /*00d4*/ 	.word	0x00001770


	//----- nvinfo : EIATTR_VRC_CTA_INIT_COUNT
	.align		4
.L_3070:
        /*00d8*/ 	.byte	0x02, 0x4a
	.zero		1
	.zero		1


	//----- nvinfo : EIATTR_EXIT_INSTR_OFFSETS
	.align		4
        /*00dc*/ 	.byte	0x04, 0x1c
        /*00de*/ 	.short	(.L_3072 - .L_3071)


	//   ....[0]....
.L_3071:
        /*00e0*/ 	.word	0x00000300


	//   ....[1]....
        /*00e4*/ 	.word	0x00001e40


	//----- nvinfo : EIATTR_MAX_THREADS
	.align		4
.L_3072:
        /*00e8*/ 	.byte	0x04, 0x05
        /*00ea*/ 	.short	(.L_3074 - .L_3073)
.L_3073:
        /*00ec*/ 	.word	0x00000100
        /*00f0*/ 	.word	0x00000001
        /*00f4*/ 	.word	0x00000001


	//----- nvinfo : EIATTR_CRS_STACK_SIZE
	.align		4
.L_3074:
        /*00f8*/ 	.byte	0x04, 0x1e
        /*00fa*/ 	.short	(.L_3076 - .L_3075)
.L_3075:
        /*00fc*/ 	.word	0x00000000


	//----- nvinfo : EIATTR_CBANK_PARAM_SIZE
	.align		4
.L_3076:
        /*0100*/ 	.byte	0x03, 0x19
        /*0102*/ 	.short	0x00e8


	//----- nvinfo : EIATTR_PARAM_CBANK
	.align		4
        /*0104*/ 	.byte	0x04, 0x0a
        /*0106*/ 	.short	(.L_3078 - .L_3077)
	.align		4
.L_3077:
        /*0108*/ 	.word	index@(.nv.constant0._ZN10layer_norm13ln_fwd_kernelINS_13Kernel_traitsIf6__halffS2_fjLj6144ELj1ELj1ELj8ELj16ENS_18Kernel_traits_baseILj6144EfS2_fS2_fjLj256EEEEELb0ELb0ELb0ELb1EEEvNS_9FwdParamsE)
        /*010c*/ 	.short	0x0380
        /*010e*/ 	.short	0x00e8


	//----- nvinfo : EIATTR_SW_WAR
	.align		4
.L_3078:
        /*0110*/ 	.byte	0x04, 0x36
        /*0112*/ 	.short	(.L_3080 - .L_3079)
.L_3079:
        /*0114*/ 	.word	0x00000008
.L_3080:


//--------------------- .nv.info._ZN10layer_norm13ln_fwd_kernelINS_13Kernel_traitsIf6__halffS2_fjLj6144ELj1ELj1ELj8ELj16ENS_18Kernel_traits_baseILj6144EfS2_fS2_fjLj256EEEEELb0ELb0ELb1ELb0EEEvNS_9FwdParamsE --------------------------
	.section	.nv.info._ZN10layer_norm13ln_fwd_kernelINS_13Kernel_traitsIf6__halffS2_fjLj6144ELj1ELj1ELj8ELj16ENS_18Kernel_traits_baseILj6144EfS2_fS2_fjLj256EEEEELb0ELb0ELb1ELb0EEEvNS_9FwdParamsE,"",@"SHT_CUDA_INFO"
	.sectionflags	@""
	.align	4


	//----- nvinfo : EIATTR_CUDA_API_VERSION
	.align		4
        /*0000*/ 	.byte	0x04, 0x37
        /*0002*/ 	.short	(.L_3082 - .L_3081)
.L_3081:
        /*0004*/ 	.word	0x00000082


	//----- nvinfo : EIATTR_KPARAM_INFO
	.align		4
.L_3082:
        /*0008*/ 	.byte	0x04, 0x17
        /*000a*/ 	.short	(.L_3084 - .L_3083)
.L_3083:
        /*000c*/ 	.word	0x00000000
        /*0010*/ 	.short	0x0000
        /*0012*/ 	.short	0x0000
        /*0014*/ 	.byte	0x00, 0xf0, 0xa1, 0x03


	//----- nvinfo : EIATTR_SPARSE_MMA_MASK
	.align		4
.L_3084:
        /*0018*/ 	.byte	0x03, 0x50
        /*001a*/ 	.short	0x0000


	//----- nvinfo : EIATTR_MAXREG_COUNT
	.align		4
        /*001c*/ 	.byte	0x03, 0x1b
        /*001e*/ 	.short	0x00ff


	//----- nvinfo : EIATTR_NUM_BARRIERS
	.align		4
        /*0020*/ 	.byte	0x02, 0x4c
        /*0022*/ 	.byte	0x01
	.zero		1


	//----- nvinfo : EIATTR_MERCURY_ISA_VERSION
	.align		4
        /*0024*/ 	.byte	0x03, 0x5f
        /*0026*/ 	.short	0x0101


	//----- nvinfo : EIATTR_COOP_GROUP_MASK_REGIDS
	.align		4
        /*0028*/ 	.byte	0x04, 0x29
        /*002a*/ 	.short	(.L_3086 - .L_3085)


	//   ....[0]....
.L_3085:
        /*002c*/ 	.word	0xffffffff


	//   ....[1]....
        /*0030*/ 	.word	0xffffffff


	//   ....[2]....
        /*0034*/ 	.word	0xffffffff


	//   ....[3]....
        /*0038*/ 	.word	0xffffffff


	//   ....[4]....
        /*003c*/ 	.word	0xffffffff


	//   ....[5]....
        /*0040*/ 	.word	0xffffffff


	//   ....[6]....
        /*0044*/ 	.word	0xffffffff


	//   ....[7]....
        /*0048*/ 	.word	0xffffffff


	//   ....[8]....
        /*004c*/ 	.word	0xffffffff


	//   ....[9]....
        /*0050*/ 	.word	0xffffffff


	//   ....[10]....
        /*0054*/ 	.word	0xffffffff


	//   ....[11]....
        /*0058*/ 	.word	0xffffffff


	//   ....[12]....
        /*005c*/ 	.word	0xffffffff


	//   ....[13]....
        /*0060*/ 	.word	0xffffffff


	//   ....[14]....
        /*0064*/ 	.word	0xffffffff


	//   ....[15]....
        /*0068*/ 	.word	0xffffffff


	//   ....[16]....
        /*006c*/ 	.word	0xffffffff


	//   ....[17]....
        /*0070*/ 	.word	0xffffffff


	//   ....[18]....
        /*0074*/ 	.word	0xffffffff


	//   ....[19]....
        /*0078*/ 	.word	0xffffffff


	//   ....[20]....
        /*007c*/ 	.word	0xffffffff


	//----- nvinfo : EIATTR_COOP_GROUP_INSTR_OFFSETS
	.align		4
.L_3086:
        /*0080*/ 	.byte	0x04, 0x28
        /*0082*/ 	.short	(.L_3088 - .L_3087)


	//   ....[0]....
.L_3087:
        /*0084*/ 	.word	0x000017b0


	//   ....[1]....
        /*0088*/ 	.word	0x000017d0


	//   ....[2]....
        /*008c*/ 	.word	0x000017f0


	//   ....[3]....
        /*0090*/ 	.word	0x00001810


	//   ....[4]....
        /*0094*/ 	.word	0x00001830


	//   ....[5]....
        /*0098*/ 	.word	0x00001ba0


	//   ....[6]....
        /*009c*/ 	.word	0x00001bc0


	//   ....[7]....
        /*00a0*/ 	.word	0x00001be0


	//   ....[8]....
        /*00a4*/ 	.word	0x00001c00


	//   ....[9]....
        /*00a8*/ 	.word	0x00001c20


	//   ....[10]....
        /*00ac*/ 	.word	0x00001db0


	//   ....[11]....
        /*00b0*/ 	.word	0x00001de0


	//   ....[12]....
        /*00b4*/ 	.word	0x00001ea0


	//   ....[13]....
        /*00b8*/ 	.word	0x00001ee0


	//   ....[14]....
        /*00bc*/ 	.word	0x00001ef0


	//   ....[15]....
        /*00c0*/ 	.word	0x00001f50


	//   ....[16]....
        /*00c4*/ 	.word	0x00001fa0


	//   ....[17]....
        /*00c8*/ 	.word	0x00002030


	//   ....[18]....
        /*00cc*/ 	.word	0x000020a0


	//   ....[19]....
        /*00d0*/ 	.word	0x000020c0


	//   ....[20]....
        /*00d4*/ 	.word	0x00002110


	//----- nvinfo : EIATTR_VRC_CTA_INIT_COUNT
	.align		4
.L_3088:
        /*00d8*/ 	.byte	0x02, 0x4a
	.zero		1
	.zero		1


	//----- nvinfo : EIATTR_EXIT_INSTR_OFFSETS
	.align		4
        /*00dc*/ 	.byte	0x04, 0x1c
        /*00de*/ 	.short	(.L_3090 - .L_3089)


	//   ....[0]....
.L_3089:
        /*00e0*/ 	.word	0x00000510


	//   ....[1]....
        /*00e4*/ 	.word	0x00002910


	//----- nvinfo : EIATTR_MAX_THREADS
	.align		4
.L_3090:
        /*00e8*/ 	.byte	0x04, 0x05
        /*00ea*/ 	.short	(.L_3092 - .L_3091)
.L_3091:
        /*00ec*/ 	.word	0x00000100
        /*00f0*/ 	.word	0x00000001
        /*00f4*/ 	.word	0x00000001


	//----- nvinfo : EIATTR_CRS_STACK_SIZE
	.align		4
.L_3092:
        /*00f8*/ 	.byte	0x04, 0x1e
        /*00fa*/ 	.short	(.L_3094 - .L_3093)
.L_3093:
        /*00fc*/ 	.word	0x00000000


	//----- nvinfo : EIATTR_CBANK_PARAM_SIZE
	.align		4
.L_3094:
        /*0100*/ 	.byte	0x03, 0x19
        /*0102*/ 	.short	0x00e8


	//----- nvinfo : EIATTR_PARAM_CBANK
	.align		4
        /*0104*/ 	.byte	0x04, 0x0a
        /*0106*/ 	.short	(.L_3096 - .L_3095)
	.align		4
.L_3095:
        /*0108*/ 	.word	index@(.nv.constant0._ZN10layer_norm13ln_fwd_kernelINS_13Kernel_traitsIf6__halffS2_fjLj6144ELj1ELj1ELj8ELj16ENS_18Kernel_traits_baseILj6144EfS2_fS2_fjLj256EEEEELb0ELb0ELb1ELb0EEEvNS_9FwdParamsE)
        /*010c*/ 	.short	0x0380
        /*010e*/ 	.short	0x00e8


	//----- nvinfo : EIATTR_SW_WAR
	.align		4
.L_3096:
        /*0110*/ 	.byte	0x04, 0x36
        /*0112*/ 	.short	(.L_3098 - .L_3097)
.L_3097:
        /*0114*/ 	.word	0x00000008
.L_3098:


//--------------------- .nv.info._ZN10layer_norm13ln_fwd_kernelINS_13Kernel_traitsIf6__halffS2_fjLj6144ELj1ELj1ELj8ELj16ENS_18Kernel_traits_baseILj6144EfS2_fS2_fjLj256EEEEELb0ELb0ELb1ELb1EEEvNS_9FwdParamsE --------------------------
	.section	.nv.info._ZN10layer_norm13ln_fwd_kernelINS_13Kernel_traitsIf6__halffS2_fjLj6144ELj1ELj1ELj8ELj16ENS_18Kernel_traits_baseILj6144EfS2_fS2_fjLj256EEEEELb0ELb0ELb1ELb1EEEvNS_9FwdParamsE,"",@"SHT_CUDA_INFO"
	.sectionflags	@""
	.align	4


	//----- nvinfo : EIATTR_CUDA_API_VERSION
	.align		4
        /*0000*/ 	.byte	0x04, 0x37
        /*0002*/ 	.short	(.L_3100 - .L_3099)
.L_3099:
        /*0004*/ 	.word	0x00000082


	//----- nvinfo : EIATTR_KPARAM_INFO
	.align		4
.L_3100:
        /*0008*/ 	.byte	0x04, 0x17
        /*000a*/ 	.short	(.L_3102 - .L_3101)
.L_3101:
        /*000c*/ 	.word	0x00000000
        /*0010*/ 	.short	0x0000
        /*0012*/ 	.short	0x0000
        /*0014*/ 	.byte	0x00, 0xf0, 0xa1, 0x03


	//----- nvinfo : EIATTR_SPARSE_MMA_MASK
	.align		4
.L_3102:
        /*0018*/ 	.byte	0x03, 0x50
        /*001a*/ 	.short	0x0000


	//----- nvinfo : EIATTR_MAXREG_COUNT
	.align		4
        /*001c*/ 	.byte	0x03, 0x1b
        /*001e*/ 	.short	0x00ff


	//----- nvinfo : EIATTR_NUM_BARRIERS
	.align		4
        /*0020*/ 	.byte	0x02, 0x4c
        /*0022*/ 	.byte	0x01
	.zero		1


	//----- nvinfo : EIATTR_MERCURY_ISA_VERSION
	.align		4
        /*0024*/ 	.byte	0x03, 0x5f
        /*0026*/ 	.short	0x0101


	//----- nvinfo : EIATTR_COOP_GROUP_MASK_REGIDS
	.align		4
        /*0028*/ 	.byte	0x04, 0x29
        /*002a*/ 	.short	(.L_3104 - .L_3103)


	//   ....[0]....
.L_3103:
        /*002c*/ 	.word	0xffffffff


	//   ....[1]....
        /*0030*/ 	.word	0xffffffff


	//   ....[2]....
        /*0034*/ 	.word	0xffffffff


	//   ....[3]....
        /*0038*/ 	.word	0xffffffff


	//   ....[4]....
        /*003c*/ 	.word	0xffffffff


	//   ....[5]....
        /*0040*/ 	.word	0xffffffff


	//   ....[6]....
        /*0044*/ 	.word	0xffffffff


	//   ....[7]....
        /*0048*/ 	.word	0xffffffff


	//   ....[8]....
        /*004c*/ 	.word	0xffffffff


	//   ....[9]....
        /*0050*/ 	.word	0xffffffff


	//   ....[10]....
        /*0054*/ 	.word	0xffffffff


	//   ....[11]....
        /*0058*/ 	.word	0xffffffff


	//   ....[12]....
        /*005c*/ 	.word	0xffffffff


	//   ....[13]....
        /*0060*/ 	.word	0xffffffff


	//   ....[14]....
        /*0064*/ 	.word	0xffffffff


	//   ....[15]....
        /*0068*/ 	.word	0xffffffff


	//   ....[16]....
        /*006c*/ 	.word	0xffffffff


	//   ....[17]....
        /*0070*/ 	.word	0xffffffff


	//   ....[18]....
        /*0074*/ 	.word	0xffffffff


	//   ....[19]....
        /*0078*/ 	.word	0xffffffff


	//   ....[20]....
        /*007c*/ 	.word	0xffffffff


	//----- nvinfo : EIATTR_COOP_GROUP_INSTR_OFFSETS
	.align		4
.L_3104:
        /*0080*/ 	.byte	0x04, 0x28
        /*0082*/ 	.short	(.L_3106 - .L_3105)


	//   ....[0]....
.L_3105:
        /*0084*/ 	.word	0x000012d0


	//   ....[1]....
        /*0088*/ 	.word	0x000012f0


	//   ....[2]....
        /*008c*/ 	.word	0x00001310


	//   ....[3]....
        /*0090*/ 	.word	0x00001330


	//   ....[4]....
        /*0094*/ 	.word	0x00001350


	//   ....[5]....
        /*0098*/ 	.word	0x00001680


	//   ....[6]....
        /*009c*/ 	.word	0x000016a0


	//   ....[7]....
        /*00a0*/ 	.word	0x000016c0


	//   ....[8]....
        /*00a4*/ 	.word	0x000016f0


	//   ....[9]....
        /*00a8*/ 	.word	0x00001720


	//   ....[10]....
        /*00ac*/ 	.word	0x000018d0


	//   ....[11]....
        /*00b0*/ 	.word	0x00001900


	//   ....[12]....
        /*00b4*/ 	.word	0x000019a0


	//   ....[13]....
        /*00b8*/ 	.word	0x000019e0


	//   ....[14]....
        /*00bc*/ 	.word	0x000019f0


	//   ....[15]....
        /*00c0*/ 	.word	0x00001a60


	//   ....[16]....
        /*00c4*/ 	.word	0x00001aa0


	//   ....[17]....
        /*00c8*/ 	.word	0x00001af0


	//   ....[18]....
        /*00cc*/ 	.word	0x00001b50


	//   ....[19]....
        /*00d0*/ 	.word	0x00001c10


	//   ....[20]....
        /*00d4*/ 	.word	0x00001c20


	//----- nvinfo : EIATTR_VRC_CTA_INIT_COUNT
	.align		4
.L_3106:
        /*00d8*/ 	.byte	0x02, 0x4a
	.zero		1
	.zero		1


	//----- nvinfo : EIATTR_EXIT_INSTR_OFFSETS
	.align		4
        /*00dc*/ 	.byte	0x04, 0x1c
        /*00de*/ 	.short	(.L_3108 - .L_3107)


	//   ....[0]....
.L_3107:
        /*00e0*/ 	.word	0x00000300


	//   ....[1]....
        /*00e4*/ 	.word	0x00002380


	//----- nvinfo : EIATTR_MAX_THREADS
	.align		4
.L_3108:
        /*00e8*/ 	.byte	0x04, 0x05
        /*00ea*/ 	.short	(.L_3110 - .L_3109)
.L_3109:
        /*00ec*/ 	.word	0x00000100
        /*00f0*/ 	.word	0x00000001
        /*00f4*/ 	.word	0x00000001


	//----- nvinfo : EIATTR_CRS_STACK_SIZE
	.align		4
.L_3110:
        /*00f8*/ 	.byte	0x04, 0x1e
        /*00fa*/ 	.short	(.L_3112 - .L_3111)
.L_3111:
        /*00fc*/ 	.word	0x00000000


	//----- nvinfo : EIATTR_CBANK_PARAM_SIZE
	.align		4
.L_3112:
        /*0100*/ 	.byte	0x03, 0x19
        /*0102*/ 	.short	0x00e8


	//----- nvinfo : EIATTR_PARAM_CBANK
	.align		4
        /*0104*/ 	.byte	0x04, 0x0a
        /*0106*/ 	.short	(.L_3114 - .L_3113)
	.align		4
.L_3113:
        /*0108*/ 	.word	index@(.nv.constant0._ZN10layer_norm13ln_fwd_kernelINS_13Kernel_traitsIf6__halffS2_fjLj6144ELj1ELj1ELj8ELj16ENS_18Kernel_traits_baseILj6144EfS2_fS2_fjLj256EEEEELb0ELb0ELb1ELb1EEEvNS_9FwdParamsE)
        /*010c*/ 	.short	0x0380
        /*010e*/ 	.short	0x00e8


	//----- nvinfo : EIATTR_SW_WAR
	.align		4
.L_3114:
        /*0110*/ 	.byte	0x04, 0x36
        /*0112*/ 	.short	(.L_3116 - .L_3115)
.L_3115:
        /*0114*/ 	.word	0x00000008
.L_3116:


//--------------------- .nv.info._ZN10layer_norm13ln_fwd_kernelINS_13Kernel_traitsIf6__halffS2_fjLj6144ELj1ELj1ELj8ELj16ENS_18Kernel_traits_baseILj6144EfS2_fS2_fjLj256EEEEELb0ELb1ELb0ELb0EEEvNS_9FwdParamsE --------------------------
	.section	.nv.info._ZN10layer_norm13ln_fwd_kernelINS_13Kernel_traitsIf6__halffS2_fjLj6144ELj1ELj1ELj8ELj16ENS_18Kernel_traits_baseILj6144EfS2_fS2_fjLj256EEEEELb0ELb1ELb0ELb0EEEvNS_9FwdParamsE,"",@"SHT_CUDA_INFO"
	.sectionflags	@""
	.align	4


	//----- nvinfo : EIATTR_CUDA_API_VERSION
	.align		4
        /*0000*/ 	.byte	0x04, 0x37
        /*0002*/ 	.short	(.L_3118 - .L_3117)
.L_3117:
        /*0004*/ 	.word	0x00000082


	//----- nvinfo : EIATTR_KPARAM_INFO
	.align		4
.L_3118:
        /*0008*/ 	.byte	0x04, 0x17
        /*000a*/ 	.short	(.L_3120 - .L_3119)
.L_3119:
        /*000c*/ 	.word	0x00000000
        /*0010*/ 	.short	0x0000
        /*0012*/ 	.short	0x0000
        /*0014*/ 	.byte	0x00, 0xf0, 0xa1, 0x03


	//----- nvinfo : EIATTR_SPARSE_MMA_MASK
	.align		4
.L_3120:
        /*0018*/ 	.byte	0x03, 0x50
        /*001a*/ 	.short	0x0000


	//----- nvinfo : EIATTR_MAXREG_COUNT
	.align		4
        /*001c*/ 	.byte	0x03, 0x1b
        /*001e*/ 	.short	0x00ff


	//----- nvinfo : EIATTR_NUM_BARRIERS
	.align		4
        /*0020*/ 	.byte	0x02, 0x4c
        /*0022*/ 	.byte	0x01
	.zero		1


	//----- nvinfo : EIATTR_MERCURY_ISA_VERSION
	.align		4
        /*0024*/ 	.byte	0x03, 0x5f
        /*0026*/ 	.short	0x0101


	//----- nvinfo : EIATTR_COOP_GROUP_MASK_REGIDS
	.align		4
        /*0028*/ 	.byte	0x04, 0x29
        /*002a*/ 	.short	(.L_3122 - .L_3121)


	//   ....[0]....
.L_3121:
        /*002c*/ 	.word	0xffffffff


	//   ....[1]....
        /*0030*/ 	.word	0xffffffff


	//   ....[2]....
        /*0034*/ 	.word	0xffffffff


	//   ....[3]....
        /*0038*/ 	.word	0xffffffff


	//   ....[4]....
        /*003c*/ 	.word	0xffffffff


	//   ....[5]....
        /*0040*/ 	.word	0xffffffff


	//   ....[6]....
        /*0044*/ 	.word	0xffffffff


	//   ....[7]....
        /*0048*/ 	.word	0xffffffff


	//   ....[8]....
        /*004c*/ 	.word	0xffffffff


	//   ....[9]....
        /*0050*/ 	.word	0xffffffff


	//   ....[10]....
        /*0054*/ 	.word	0xffffffff


	//   ....[11]....
        /*0058*/ 	.word	0xffffffff


	//   ....[12]....
        /*005c*/ 	.word	0xffffffff


	//   ....[13]....
        /*0060*/ 	.word	0xffffffff


	//   ....[14]....
        /*0064*/ 	.word	0xffffffff


	//   ....[15]....
        /*0068*/ 	.word	0xffffffff


	//   ....[16]....
        /*006c*/ 	.word	0xffffffff


	//   ....[17]....
        /*0070*/ 	.word	0xffffffff


	//   ....[18]....
        /*0074*/ 	.word	0xffffffff


	//   ....[19]....
        /*0078*/ 	.word	0xffffffff


	//   ....[20]....
        /*007c*/ 	.word	0xffffffff


	//----- nvinfo : EIATTR_COOP_GROUP_INSTR_OFFSETS
	.align		4
.L_3122:
        /*0080*/ 	.byte	0x04, 0x28
        /*0082*/ 	.short	(.L_3124 - .L_3123)


	//   ....[0]....
.L_3123:
        /*0084*/ 	.word	0x000017f0


	//   ....[1]....
        /*0088*/ 	.word	0x00001810


	//   ....[2]....
        /*008c*/ 	.word	0x00001830


	//   ....[3]....
        /*0090*/ 	.word	0x00001850


	//   ....[4]....
        /*0094*/ 	.word	0x00001870


	//   ....[5]....
        /*0098*/ 	.word	0x00001bd0


	//   ....[6]....
        /*009c*/ 	.word	0x00001c30


	//   ....[7]....
        /*00a0*/ 	.word	0x00001c80


	//   ....[8]....
        /*00a4*/ 	.word	0x00001cb0


	//   ....[9]....
        /*00a8*/ 	.word	0x00001cd0


	//   ....[10]....
        /*00ac*/ 	.word	0x00001de0


	//   ....[11]....
        /*00b0*/ 	.word	0x00001e40


	//   ....[12]....
        /*00b4*/ 	.word	0x00001e60


	//   ....[13]....
        /*00b8*/ 	.word	0x00001e70


	//   ....[14]....
        /*00bc*/ 	.word	0x00001ef0


	//   ....[15]....
        /*00c0*/ 	.word	0x00001f40


	//   ....[16]....
        /*00c4*/ 	.word	0x00001f50


	//   ....[17]....
        /*00c8*/ 	.word	0x00002030


	//   ....[18]....
        /*00cc*/ 	.word	0x00002050


	//   ....[19]....
        /*00d0*/ 	.word	0x00002100


	//   ....[20]....
        /*00d4*/ 	.word	0x00002120


	//----- nvinfo : EIATTR_VRC_CTA_INIT_COUNT
	.align		4
.L_3124:
        /*00d8*/ 	.byte	0x02, 0x4a
	.zero		1
	.zero		1


	//----- nvinfo : EIATTR_EXIT_INSTR_OFFSETS
	.align		4
        /*00dc*/ 	.byte	0x04, 0x1c
        /*00de*/ 	.short	(.L_3126 - .L_3125)


	//   ....[0]....
.L_3125:
        /*00e0*/ 	.word	0x000006c0


	//   ....[1]....
        /*00e4*/ 	.word	0x000028c0


	//----- nvinfo : EIATTR_MAX_THREADS
	.align		4
.L_3126:
        /*00e8*/ 	.byte	0x04, 0x05
        /*00ea*/ 	.short	(.L_3128 - .L_3127)
.L_3127:
        /*00ec*/ 	.word	0x00000100
        /*00f0*/ 	.word	0x00000001
        /*00f4*/ 	.word	0x00000001


	//----- nvinfo : EIATTR_CRS_STACK_SIZE
	.align		4
.L_3128:
        /*00f8*/ 	.byte	0x04, 0x1e
        /*00fa*/ 	.short	(.L_3130 - .L_3129)
.L_3129:
        /*00fc*/ 	.word	0x00000000


	//----- nvinfo : EIATTR_CBANK_PARAM_SIZE
	.align		4
.L_3130:
        /*0100*/ 	.byte	0x03, 0x19
        /*0102*/ 	.short	0x00e8


	//----- nvinfo : EIATTR_PARAM_CBANK
	.align		4
        /*0104*/ 	.byte	0x04, 0x0a
        /*0106*/ 	.short	(.L_3132 - .L_3131)
	.align		4
.L_3131:
        /*0108*/ 	.word	index@(.nv.constant0._ZN10layer_norm13ln_fwd_kernelINS_13Kernel_traitsIf6__halffS2_fjLj6144ELj1ELj1ELj8ELj16ENS_18Kernel_traits_baseILj6144EfS2_fS2_fjLj256EEEEELb0ELb1ELb0ELb0EEEvNS_9FwdParamsE)
        /*010c*/ 	.short	0x0380
        /*010e*/ 	.short	0x00e8


	//----- nvinfo : EIATTR_SW_WAR
	.align		4
.L_3132:
        /*0110*/ 	.byte	0x04, 0x36
        /*0112*/ 	.short	(.L_3134 - .L_3133)
.L_3133:
        /*0114*/ 	.word	0x00000008
.L_3134:


//--------------------- .nv.info._ZN10layer_norm13ln_fwd_kernelINS_13Kernel_traitsIf6__halffS2_fjLj6144ELj1ELj1ELj8ELj16ENS_18Kernel_traits_baseILj6144EfS2_fS2_fjLj256EEEEELb0ELb1ELb0ELb1EEEvNS_9FwdParamsE --------------------------
	.section	.nv.info._ZN10layer_norm13ln_fwd_kernelINS_13Kernel_traitsIf6__halffS2_fjLj6144ELj1ELj1ELj8ELj16ENS_18Kernel_traits_baseILj6144EfS2_fS2_fjLj256EEEEELb0ELb1ELb0ELb1EEEvNS_9FwdParamsE,"",@"SHT_CUDA_INFO"
	.sectionflags	@""
	.align	4


	//----- nvinfo : EIATTR_CUDA_API_VERSION
	.align		4
        /*0000*/ 	.byte	0x04, 0x37
        /*0002*/ 	.short	(.L_3136 - .L_3135)
.L_3135:
        /*0004*/ 	.word	0x00000082


	//----- nvinfo : EIATTR_KPARAM_INFO
	.align		4
.L_3136:
        /*0008*/ 	.byte	0x04, 0x17
        /*000a*/ 	.short	(.L_3138 - .L_3137)
.L_3137:
        /*000c*/ 	.word	0x00000000
        /*0010*/ 	.short	0x0000
        /*0012*/ 	.short	0x0000
        /*0014*/ 	.byte	0x00, 0xf0, 0xa1, 0x03


	//----- nvinfo : EIATTR_SPARSE_MMA_MASK
	.align		4
.L_3138:
        /*0018*/ 	.byte	0x03, 0x50
        /*001a*/ 	.short	0x0000


	//----- nvinfo : EIATTR_MAXREG_COUNT
	.align		4
        /*001c*/ 	.byte	0x03, 0x1b
        /*001e*/ 	.short	0x00ff


	//----- nvinfo : EIATTR_NUM_BARRIERS
	.align		4
        /*0020*/ 	.byte	0x02, 0x4c
        /*0022*/ 	.byte	0x01
	.zero		1


	//----- nvinfo : EIATTR_MERCURY_ISA_VERSION
	.align		4
        /*0024*/ 	.byte	0x03, 0x5f
        /*0026*/ 	.short	0x0101


	//----- nvinfo : EIATTR_COOP_GROUP_MASK_REGIDS
	.align		4
        /*0028*/ 	.byte	0x04, 0x29
        /*002a*/ 	.short	(.L_3140 - .L_3139)


	//   ....[0]....
.L_3139:
        /*002c*/ 	.word	0xffffffff


	//   ....[1]....
        /*0030*/ 	.word	0xffffffff


	//   ....[2]....
        /*0034*/ 	.word	0xffffffff


	//   ....[3]....
        /*0038*/ 	.word	0xffffffff


	//   ....[4]....
        /*003c*/ 	.word	0xffffffff


	//   ....[5]....
        /*0040*/ 	.word	0xffffffff


	//   ....[6]....
        /*0044*/ 	.word	0xffffffff


	//   ....[7]....
        /*0048*/ 	.word	0xffffffff


	//   ....[8]....
        /*004c*/ 	.word	0xffffffff


	//   ....[9]....
        /*0050*/ 	.word	0xffffffff


	//   ....[10]....
        /*0054*/ 	.word	0xffffffff


	//   ....[11]....
        /*0058*/ 	.word	0xffffffff


	//   ....[12]....
        /*005c*/ 	.word	0xffffffff


	//   ....[13]....
        /*0060*/ 	.word	0xffffffff


	//   ....[14]....
        /*0064*/ 	.word	0xffffffff


	//   ....[15]....
        /*0068*/ 	.word	0xffffffff


	//   ....[16]....
        /*006c*/ 	.word	0xffffffff


	//   ....[17]....
        /*0070*/ 	.word	0xffffffff


	//   ....[18]....
        /*0074*/ 	.word	0xffffffff


	//   ....[19]....
        /*0078*/ 	.word	0xffffffff


	//   ....[20]....
        /*007c*/ 	.word	0xffffffff


	//----- nvinfo : EIATTR_COOP_GROUP_INSTR_OFFSETS
	.align		4
.L_3140:
        /*0080*/ 	.byte	0x04, 0x28
        /*0082*/ 	.short	(.L_3142 - .L_3141)


	//   ....[0]....
.L_3141:
        /*0084*/ 	.word	0x00001260


	//   ....[1]....
        /*0088*/ 	.word	0x00001280


	//   ....[2]....
        /*008c*/ 	.word	0x000012a0


	//   ....[3]....
        /*0090*/ 	.word	0x000012c0


	//   ....[4]....
        /*0094*/ 	.word	0x000012e0


	//   ....[5]....
        /*0098*/ 	.word	0x00001610


	//   ....[6]....
        /*009c*/ 	.word	0x00001630


	//   ....[7]....
        /*00a0*/ 	.word	0x00001650


	//   ....[8]....
        /*00a4*/ 	.word	0x00001670


	//   ....[9]....
        /*00a8*/ 	.word	0x00001690


	//   ....[10]....
        /*00ac*/ 	.word	0x00001850


	//   ....[11]....
        /*00b0*/ 	.word	0x00001890


	//   ....[12]....
        /*00b4*/ 	.word	0x000018a0


	//   ....[13]....
        /*00b8*/ 	.word	0x000018d0


	//   ....[14]....
        /*00bc*/ 	.word	0x00001970


	//   ....[15]....
        /*00c0*/ 	.word	0x000019a0


	//   ....[16]....
        /*00c4*/ 	.word	0x000019c0


	//   ....[17]....
        /*00c8*/ 	.word	0x00001a80


	//   ....[18]....
        /*00cc*/ 	.word	0x00001ab0


	//   ....[19]....
        /*00d0*/ 	.word	0x00001b60


	//   ....[20]....
        /*00d4*/ 	.word	0x00001b70


	//----- nvinfo : EIATTR_VRC_CTA_INIT_COUNT
	.align		4
.L_3142:
        /*00d8*/ 	.byte	0x02, 0x4a
	.zero		1
	.zero		1


	//----- nvinfo : EIATTR_EXIT_INSTR_OFFSETS
	.align		4
        /*00dc*/ 	.byte	0x04, 0x1c
        /*00de*/ 	.short	(.L_3144 - .L_3143)


	//   ....[0]....
.L_3143:
        /*00e0*/ 	.word	0x00000410


	//   ....[1]....
        /*00e4*/ 	.word	0x00002240


	//----- nvinfo : EIATTR_MAX_THREADS
	.align		4
.L_3144:
        /*00e8*/ 	.byte	0x04, 0x05
        /*00ea*/ 	.short	(.L_3146 - .L_3145)
.L_3145:
        /*00ec*/ 	.word	0x00000100
        /*00f0*/ 	.word	0x00000001
        /*00f4*/ 	.word	0x00000001


	//----- nvinfo : EIATTR_CRS_STACK_SIZE
	.align		4
.L_3146:
        /*00f8*/ 	.byte	0x04, 0x1e
        /*00fa*/ 	.short	(.L_3148 - .L_3147)
.L_3147:
        /*00fc*/ 	.word	0x00000000


	//----- nvinfo : EIATTR_CBANK_PARAM_SIZE
	.align		4
.L_3148:
        /*0100*/ 	.byte	0x03, 0x19
        /*0102*/ 	.short	0x00e8


	//----- nvinfo : EIATTR_PARAM_CBANK
	.align		4
        /*0104*/ 	.byte	0x04, 0x0a
        /*0106*/ 	.short	(.L_3150 - .L_3149)
	.align		4
.L_3149:
        /*0108*/ 	.word	index@(.nv.constant0._ZN10layer_norm13ln_fwd_kernelINS_13Kernel_traitsIf6__halffS2_fjLj6144ELj1ELj1ELj8ELj16ENS_18Kernel_traits_baseILj6144EfS2_fS2_fjLj256EEEEELb0ELb1ELb0ELb1EEEvNS_9FwdParamsE)
        /*010c*/ 	.short	0x0380
        /*010e*/ 	.short	0x00e8


	//----- nvinfo : EIATTR_SW_WAR
	.align		4
.L_3150:
        /*0110*/ 	.byte	0x04, 0x36
        /*0112*/ 	.short	(.L_3152 - .L_3151)
.L_3151:
        /*0114*/ 	.word	0x00000008
.L_3152:


//--------------------- .nv.info._ZN10layer_norm13ln_fwd_kernelINS_13Kernel_traitsIf6__halffS2_fjLj6144ELj1ELj1ELj8ELj16ENS_18Kernel_traits_baseILj6144EfS2_fS2_fjLj256EEEEELb0ELb1ELb1ELb0EEEvNS_9FwdParamsE --------------------------
	.section	.nv.info._ZN10layer_norm13ln_fwd_kernelINS_13Kernel_traitsIf6__halffS2_fjLj6144ELj1ELj1ELj8ELj16ENS_18Kernel_traits_baseILj6144EfS2_fS2_fjLj256EEEEELb0ELb1ELb1ELb0EEEvNS_9FwdParamsE,"",@"SHT_CUDA_INFO"
	.sectionflags	@""
	.align	4


	//----- nvinfo : EIATTR_CUDA_API_VERSION
	.align		4
        /*0000*/ 	.byte	0x04, 0x37
        /*0002*/ 	.short	(.L_3154 - .L_3153)
.L_3153:
        /*0004*/ 	.word	0x00000082


	//----- nvinfo : EIATTR_KPARAM_INFO
	.align		4
.L_3154:
        /*0008*/ 	.byte	0x04, 0x17
        /*000a*/ 	.short	(.L_3156 - .L_3155)
.L_3155:
        /*000c*/ 	.word	0x00000000
        /*0010*/ 	.short	0x0000
        /*0012*/ 	.short	0x0000
        /*0014*/ 	.byte	0x00, 0xf0, 0xa1, 0x03


	//----- nvinfo : EIATTR_SPARSE_MMA_MASK
	.align		4
.L_3156:
        /*0018*/ 	.byte	0x03, 0x50
        /*001a*/ 	.short	0x0000


	//----- nvinfo : EIATTR_MAXREG_COUNT
	.align		4
        /*001c*/ 	.byte	0x03, 0x1b
        /*001e*/ 	.short	0x00ff


	//----- nvinfo : EIATTR_NUM_BARRIERS
	.align		4
        /*0020*/ 	.byte	0x02, 0x4c
        /*0022*/ 	.byte	0x01
	.zero		1


	//----- nvinfo : EIATTR_MERCURY_ISA_VERSION
	.align		4
        /*0024*/ 	.byte	0x03, 0x5f
        /*0026*/ 	.short	0x0101


	//----- nvinfo : EIATTR_COOP_GROUP_MASK_REGIDS
	.align		4
        /*0028*/ 	.byte	0x04, 0x29
        /*002a*/ 	.short	(.L_3158 - .L_3157)


	//   ....[0]....
.L_3157:
        /*002c*/ 	.word	0xffffffff


	//   ....[1]....
        /*0030*/ 	.word	0xffffffff


	//   ....[2]....
        /*0034*/ 	.word	0xffffffff


	//   ....[3]....
        /*0038*/ 	.word	0xffffffff


	//   ....[4]....
        /*003c*/ 	.word	0xffffffff


	//   ....[5]....
        /*0040*/ 	.word	0xffffffff


	//   ....[6]....
        /*0044*/ 	.word	0xffffffff


	//   ....[7]....
        /*0048*/ 	.word	0xffffffff


	//   ....[8]....
        /*004c*/ 	.word	0xffffffff


	//   ....[9]....
        /*0050*/ 	.word	0xffffffff


	//   ....[10]....
        /*0054*/ 	.word	0xffffffff


	//   ....[11]....
        /*0058*/ 	.word	0xffffffff


	//   ....[12]....
        /*005c*/ 	.word	0xffffffff


	//   ....[13]....
        /*0060*/ 	.word	0xffffffff


	//   ....[14]....
        /*0064*/ 	.word	0xffffffff


	//   ....[15]....
        /*0068*/ 	.word	0xffffffff


	//   ....[16]....
        /*006c*/ 	.word	0xffffffff


	//   ....[17]....
        /*0070*/ 	.word	0xffffffff


	//   ....[18]....
        /*0074*/ 	.word	0xffffffff


	//   ....[19]....
        /*0078*/ 	.word	0xffffffff


	//   ....[20]....
        /*007c*/ 	.word	0xffffffff


	//----- nvinfo : EIATTR_COOP_GROUP_INSTR_OFFSETS
	.align		4
.L_3158:
        /*0080*/ 	.byte	0x04, 0x28
        /*0082*/ 	.short	(.L_3160 - .L_3159)


	//   ....[0]....
.L_3159:
        /*0084*/ 	.word	0x00001e40


	//   ....[1]....
        /*0088*/ 	.word	0x00001e60


	//   ....[2]....
        /*008c*/ 	.word	0x00001e80


	//   ....[3]....
        /*0090*/ 	.word	0x00001ea0


	//   ....[4]....
        /*0094*/ 	.word	0x00001ec0


	//   ....[5]....
        /*0098*/ 	.word	0x00002200


	//   ....[6]....
        /*009c*/ 	.word	0x00002220


	//   ....[7]....
        /*00a0*/ 	.word	0x00002240


	//   ....[8]....
        /*00a4*/ 	.word	0x00002270


	//   ....[9]....
        /*00a8*/ 	.word	0x000022a0


	//   ....[10]....
        /*00ac*/ 	.word	0x00002430


	//   ....[11]....
        /*00b0*/ 	.word	0x00002470


	//   ....[12]....
        /*00b4*/ 	.word	0x00002520


	//   ....[13]....
        /*00b8*/ 	.word	0x00002540


	//   ....[14]....
        /*00bc*/ 	.word	0x00002560


	//   ....[15]....
        /*00c0*/ 	.word	0x000025b0


	//   ....[16]....
        /*00c4*/ 	.word	0x000025d0


	//   ....[17]....
        /*00c8*/ 	.word	0x000026b0


	//   ....[18]....
        /*00cc*/ 	.word	0x000026d0


	//   ....[19]....
        /*00d0*/ 	.word	0x000027a0


	//   ....[20]....
        /*00d4*/ 	.word	0x000027c0


	//----- nvinfo : EIATTR_VRC_CTA_INIT_COUNT
	.align		4
.L_3160:
        /*00d8*/ 	.byte	0x02, 0x4a
	.zero		1
	.zero		1


	//----- nvinfo : EIATTR_EXIT_INSTR_OFFSETS
	.align		4
        /*00dc*/ 	.byte	0x04, 0x1c
        /*00de*/ 	.short	(.L_3162 - .L_3161)


	//   ....[0]....
.L_3161:
        /*00e0*/ 	.word	0x000006a0


	//   ....[1]....
        /*00e4*/ 	.word	0x00002fb0


	//----- nvinfo : EIATTR_MAX_THREADS
	.align		4
.L_3162:
        /*00e8*/ 	.byte	0x04, 0x05
        /*00ea*/ 	.short	(.L_3164 - .L_3163)
.L_3163:
        /*00ec*/ 	.word	0x00000100
        /*00f0*/ 	.word	0x00000001
        /*00f4*/ 	.word	0x00000001


	//----- nvinfo : EIATTR_CRS_STACK_SIZE
	.align		4
.L_3164:
        /*00f8*/ 	.byte	0x04, 0x1e
        /*00fa*/ 	.short	(.L_3166 - .L_3165)
.L_3165:
        /*00fc*/ 	.word	0x00000000


	//----- nvinfo : EIATTR_CBANK_PARAM_SIZE
	.align		4
.L_3166:
        /*0100*/ 	.byte	0x03, 0x19
        /*0102*/ 	.short	0x00e8


	//----- nvinfo : EIATTR_PARAM_CBANK
	.align		4
        /*0104*/ 	.byte	0x04, 0x0a
        /*0106*/ 	.short	(.L_3168 - .L_3167)
	.align		4
.L_3167:
        /*0108*/ 	.word	index@(.nv.constant0._ZN10layer_norm13ln_fwd_kernelINS_13Kernel_traitsIf6__halffS2_fjLj6144ELj1ELj1ELj8ELj16ENS_18Kernel_traits_baseILj6144EfS2_fS2_fjLj256EEEEELb0ELb1ELb1ELb0EEEvNS_9FwdParamsE)
        /*010c*/ 	.short	0x0380
        /*010e*/ 	.short	0x00e8


	//----- nvinfo : EIATTR_SW_WAR
	.align		4
.L_3168:
        /*0110*/ 	.byte	0x04, 0x36
        /*0112*/ 	.short	(.L_3170 - .L_3169)
.L_3169:
        /*0114*/ 	.word	0x00000008
.L_3170:


//--------------------- .nv.info._ZN10layer_norm13ln_fwd_kernelINS_13Kernel_traitsIf6__halffS2_fjLj6144ELj1ELj1ELj8ELj16ENS_18Kernel_traits_baseILj6144EfS2_fS2_fjLj256EEEEELb0ELb1ELb1ELb1EEEvNS_9FwdParamsE --------------------------
	.section	.nv.info._ZN10layer_norm13ln_fwd_kernelINS_13Kernel_traitsIf6__halffS2_fjLj6144ELj1ELj1ELj8ELj16ENS_18Kernel_traits_baseILj6144EfS2_fS2_fjLj256EEEEELb0ELb1ELb1ELb1EEEvNS_9FwdParamsE,"",@"SHT_CUDA_INFO"
	.sectionflags	@""
	.align	4


	//----- nvinfo : EIATTR_CUDA_API_VERSION
	.align		4
        /*0000*/ 	.byte	0x04, 0x37
        /*0002*/ 	.short	(.L_3172 - .L_3171)
.L_3171:
        /*0004*/ 	.word	0x00000082


	//----- nvinfo : EIATTR_KPARAM_INFO
	.align		4
.L_3172:
        /*0008*/ 	.byte	0x04, 0x17
        /*000a*/ 	.short	(.L_3174 - .L_3173)
.L_3173:
        /*000c*/ 	.word	0x00000000
        /*0010*/ 	.short	0x0000
        /*0012*/ 	.short	0x0000
        /*0014*/ 	.byte	0x00, 0xf0, 0xa1, 0x03


	//----- nvinfo : EIATTR_SPARSE_MMA_MASK
	.align		4
.L_3174:
        /*0018*/ 	.byte	0x03, 0x50
        /*001a*/ 	.short	0x0000


	//----- nvinfo : EIATTR_MAXREG_COUNT
	.align		4
        /*001c*/ 	.byte	0x03, 0x1b
        /*001e*/ 	.short	0x00ff


	//----- nvinfo : EIATTR_NUM_BARRIERS
	.align		4
        /*0020*/ 	.byte	0x02, 0x4c
        /*0022*/ 	.byte	0x01
	.zero		1


	//----- nvinfo : EIATTR_MERCURY_ISA_VERSION
	.align		4
        /*0024*/ 	.byte	0x03, 0x5f
        /*0026*/ 	.short	0x0101


	//----- nvinfo : EIATTR_COOP_GROUP_MASK_REGIDS
	.align		4
        /*0028*/ 	.byte	0x04, 0x29
        /*002a*/ 	.short	(.L_3176 - .L_3175)


	//   ....[0]....
.L_3175:
        /*002c*/ 	.word	0xffffffff


	//   ....[1]....
        /*0030*/ 	.word	0xffffffff


	//   ....[2]....
        /*0034*/ 	.word	0xffffffff


	//   ....[3]....
        /*0038*/ 	.word	0xffffffff


	//   ....[4]....
        /*003c*/ 	.word	0xffffffff


	//   ....[5]....
        /*0040*/ 	.word	0xffffffff


	//   ....[6]....
        /*0044*/ 	.word	0xffffffff


	//   ....[7]....
        /*0048*/ 	.word	0xffffffff


	//   ....[8]....
        /*004c*/ 	.word	0xffffffff


	//   ....[9]....
        /*0050*/ 	.word	0xffffffff


	//   ....[10]....
        /*0054*/ 	.word	0xffffffff


	//   ....[11]....
        /*0058*/ 	.word	0xffffffff


	//   ....[12]....
        /*005c*/ 	.word	0xffffffff


	//   ....[13]....
        /*0060*/ 	.word	0xffffffff


	//   ....[14]....
        /*0064*/ 	.word	0xffffffff


	//   ....[15]....
        /*0068*/ 	.word	0xffffffff


	//   ....[16]....
        /*006c*/ 	.word	0xffffffff


	//   ....[17]....
        /*0070*/ 	.word	0xffffffff


	//   ....[18]....
        /*0074*/ 	.word	0xffffffff


	//   ....[19]....
        /*0078*/ 	.word	0xffffffff


	//   ....[20]....
        /*007c*/ 	.word	0xffffffff


	//----- nvinfo : EIATTR_COOP_GROUP_INSTR_OFFSETS
	.align		4
.L_3176:
        /*0080*/ 	.byte	0x04, 0x28
        /*0082*/ 	.short	(.L_3178 - .L_3177)


	//   ....[0]....
.L_3177:
        /*0084*/ 	.word	0x00001910


	//   ....[1]....
        /*0088*/ 	.word	0x00001930


	//   ....[2]....
        /*008c*/ 	.word	0x00001950


	//   ....[3]....
        /*0090*/ 	.word	0x00001970


	//   ....[4]....
        /*0094*/ 	.word	0x00001990


	//   ....[5]....
        /*0098*/ 	.word	0x00001cc0


	//   ....[6]....
        /*009c*/ 	.word	0x00001cf0


	//   ....[7]....
        /*00a0*/ 	.word	0x00001d20


	//   ....[8]....
        /*00a4*/ 	.word	0x00001d40


	//   ....[9]....
        /*00a8*/ 	.word	0x00001d60


	//   ....[10]....
        /*00ac*/ 	.word	0x00001ef0


	//   ....[11]....
        /*00b0*/ 	.word	0x00001f30


	//   ....[12]....
        /*00b4*/ 	.word	0x00001f90


	//   ....[13]....
        /*00b8*/ 	.word	0x00001fd0


	//   ....[14]....
        /*00bc*/ 	.word	0x00002020


	//   ....[15]....
        /*00c0*/ 	.word	0x00002070


	//   ....[16]....
        /*00c4*/ 	.word	0x000020e0


	//   ....[17]....
        /*00c8*/ 	.word	0x00002140


	//   ....[18]....
        /*00cc*/ 	.word	0x00002180


	//   ....[19]....
        /*00d0*/ 	.word	0x00002220


	//   ....[20]....
        /*00d4*/ 	.word	0x00002250


	//----- nvinfo : EIATTR_VRC_CTA_INIT_COUNT
	.align		4
.L_3178:
        /*00d8*/ 	.byte	0x02, 0x4a
	.zero		1
	.zero		1


	//----- nvinfo : EIATTR_EXIT_INSTR_OFFSETS
	.align		4
        /*00dc*/ 	.byte	0x04, 0x1c
        /*00de*/ 	.short	(.L_3180 - .L_3179)


	//   ....[0]....
.L_3179:
        /*00e0*/ 	.word	0x00000400


	//   ....[1]....
        /*00e4*/ 	.word	0x000029c0


	//----- nvinfo : EIATTR_MAX_THREADS
	.align		4
.L_3180:
        /*00e8*/ 	.byte	0x04, 0x05
        /*00ea*/ 	.short	(.L_3182 - .L_3181)
.L_3181:
        /*00ec*/ 	.word	0x00000100
        /*00f0*/ 	.word	0x00000001
        /*00f4*/ 	.word	0x00000001


	//----- nvinfo : EIATTR_CRS_STACK_SIZE
	.align		4
.L_3182:
        /*00f8*/ 	.byte	0x04, 0x1e
        /*00fa*/ 	.short	(.L_3184 - .L_3183)
.L_3183:
        /*00fc*/ 	.word	0x00000000


	//----- nvinfo : EIATTR_CBANK_PARAM_SIZE
	.align		4
.L_3184:
        /*0100*/ 	.byte	0x03, 0x19
        /*0102*/ 	.short	0x00e8


	//----- nvinfo : EIATTR_PARAM_CBANK
	.align		4
        /*0104*/ 	.byte	0x04, 0x0a
        /*0106*/ 	.short	(.L_3186 - .L_3185)
	.align		4
.L_3185:
        /*0108*/ 	.word	index@(.nv.constant0._ZN10layer_norm13ln_fwd_kernelINS_13Kernel_traitsIf6__halffS2_fjLj6144ELj1ELj1ELj8ELj16ENS_18Kernel_traits_baseILj6144EfS2_fS2_fjLj256EEEEELb0ELb1ELb1ELb1EEEvNS_9FwdParamsE)
        /*010c*/ 	.short	0x0380
        /*010e*/ 	.short	0x00e8


	//----- nvinfo : EIATTR_SW_WAR
	.align		4
.L_3186:
        /*0110*/ 	.byte	0x04, 0x36
        /*0112*/ 	.short	(.L_3188 - .L_3187)
.L_3187:
        /*0114*/ 	.word	0x00000008
.L_3188:


//--------------------- .nv.info._ZN10layer_norm13ln_fwd_kernelINS_13Kernel_traitsIf6__halffS2_fjLj6144ELj1ELj1ELj8ELj16ENS_18Kernel_traits_baseILj6144EfS2_fS2_fjLj256EEEEELb1ELb0ELb0ELb0EEEvNS_9FwdParamsE --------------------------
	.section	.nv.info._ZN10layer_norm13ln_fwd_kernelINS_13Kernel_traitsIf6__halffS2_fjLj6144ELj1ELj1ELj8ELj16ENS_18Kernel_traits_baseILj6144EfS2_fS2_fjLj256EEEEELb1ELb0ELb0ELb0EEEvNS_9FwdParamsE,"",@"SHT_CUDA_INFO"
	.sectionflags	@""
	.align	4


	//----- nvinfo : EIATTR_CUDA_API_VERSION
	.align		4
        /*0000*/ 	.byte	0x04, 0x37
        /*0002*/ 	.short	(.L_3190 - .L_3189)
.L_3189:
        /*0004*/ 	.word	0x00000082


	//----- nvinfo : EIATTR_KPARAM_INFO
	.align		4
.L_3190:
        /*0008*/ 	.byte	0x04, 0x17
        /*000a*/ 	.short	(.L_3192 - .L_3191)
.L_3191:
        /*000c*/ 	.word	0x00000000
        /*0010*/ 	.short	0x0000
        /*0012*/ 	.short	0x0000
        /*0014*/ 	.byte	0x00, 0xf0, 0xa1, 0x03


	//----- nvinfo : EIATTR_SPARSE_MMA_MASK
	.align		4
.L_3192:
        /*0018*/ 	.byte	0x03, 0x50
        /*001a*/ 	.short	0x0000


	//----- nvinfo : EIATTR_MAXREG_COUNT
	.align		4
        /*001c*/ 	.byte	0x03, 0x1b
        /*001e*/ 	.short	0x00ff


	//----- nvinfo : EIATTR_NUM_BARRIERS
	.align		4
        /*0020*/ 	.byte	0x02, 0x4c
        /*0022*/ 	.byte	0x01
	.zero		1


	//----- nvinfo : EIATTR_MERCURY_ISA_VERSION
	.align		4
        /*0024*/ 	.byte	0x03, 0x5f
        /*0026*/ 	.short	0x0101


	//----- nvinfo : EIATTR_COOP_GROUP_MASK_REGIDS
	.align		4
        /*0028*/ 	.byte	0x04, 0x29
        /*002a*/ 	.short	(.L_3194 - .L_3193)


	//   ....[0]....
.L_3193:
        /*002c*/ 	.word	0xffffffff


	//   ....[1]....
        /*0030*/ 	.word	0xffffffff


	//   ....[2]....
        /*0034*/ 	.word	0xffffffff


	//   ....[3]....
        /*0038*/ 	.word	0xffffffff


	//   ....[4]....
        /*003c*/ 	.word	0xffffffff


	//   ....[5]....
        /*0040*/ 	.word	0xffffffff


	//   ....[6]....
        /*0044*/ 	.word	0xffffffff


	//   ....[7]....
        /*0048*/ 	.word	0xffffffff


	//   ....[8]....
        /*004c*/ 	.word	0xffffffff


	//   ....[9]....
        /*0050*/ 	.word	0xffffffff


	//   ....[10]....
        /*0054*/ 	.word	0xffffffff


	//   ....[11]....
        /*0058*/ 	.word	0xffffffff


	//   ....[12]....
        /*005c*/ 	.word	0xffffffff


	//   ....[13]....
        /*0060*/ 	.word	0xffffffff


	//   ....[14]....
        /*0064*/ 	.word	0xffffffff


	//   ....[15]....
        /*0068*/ 	.word	0xffffffff


	//   ....[16]....
        /*006c*/ 	.word	0xffffffff


	//   ....[17]....
        /*0070*/ 	.word	0xffffffff


	//   ....[18]....
        /*0074*/ 	.word	0xffffffff


	//   ....[19]....
        /*0078*/ 	.word	0xffffffff


	//   ....[20]....
        /*007c*/ 	.word	0xffffffff


	//----- nvinfo : EIATTR_COOP_GROUP_INSTR_OFFSETS
	.align		4
.L_3194:
        /*0080*/ 	.byte	0x04, 0x28
        /*0082*/ 	.short	(.L_3196 - .L_3195)


	//   ....[0]....
.L_3195:
        /*0084*/ 	.word	0x000107c0


	//   ....[1]....
        /*0088*/ 	.word	0x000107e0


	//   ....[2]....
        /*008c*/ 	.word	0x00010800


	//   ....[3]....
        /*0090*/ 	.word	0x00010820


	//   ....[4]....
        /*0094*/ 	.word	0x00010840


	//   ....[5]....
        /*0098*/ 	.word	0x00010b90


	//   ....[6]....
        /*009c*/ 	.word	0x00010bc0


	//   ....[7]....
        /*00a0*/ 	.word	0x00010bf0


	//   ....[8]....
        /*00a4*/ 	.word	0x00010c10


	//   ....[9]....
        /*00a8*/ 	.word	0x00010c40


	//   ....[10]....
        /*00ac*/ 	.word	0x00010cf0


	//   ....[11]....
        /*00b0*/ 	.word	0x00010d60


	//   ....[12]....
        /*00b4*/ 	.word	0x00010da0


	//   ....[13]....
        /*00b8*/ 	.word	0x00010db0


	//   ....[14]....
        /*00bc*/ 	.word	0x00010dc0


	//   ....[15]....
        /*00c0*/ 	.word	0x00010e40


	//   ....[16]....
        /*00c4*/ 	.word	0x00010ec0


	//   ....[17]....
        /*00c8*/ 	.word	0x00010f60


	//   ....[18]....
        /*00cc*/ 	.word	0x00010f90


	//   ....[19]....
        /*00d0*/ 	.word	0x00011030


	//   ....[20]....
        /*00d4*/ 	.word	0x00011060


	//----- nvinfo : EIATTR_VRC_CTA_INIT_COUNT
	.align		4
.L_3196:
        /*00d8*/ 	.byte	0x02, 0x4a
	.zero		1
	.zero		1


	//----- nvinfo : EIATTR_EXIT_INSTR_OFFSETS
	.align		4
        /*00dc*/ 	.byte	0x04, 0x1c
        /*00de*/ 	.short	(.L_3198 - .L_3197)


	//   ....[0]....
.L_3197:
        /*00e0*/ 	.word	0x00000750


	//   ....[1]....
        /*00e4*/ 	.word	0x00011800


	//----- nvinfo : EIATTR_INDIRECT_BRANCH_TARGETS
	.align		4
.L_3198:
        /*00e8*/ 	.byte	0x04, 0x34
        /*00ea*/ 	.short	(.L_3200 - .L_3199)


	//   ....[0]....
.L_3199:
        /*00ec*/ 	.word	.L_x_20855@srel
        /*00f0*/ 	.short	0x0
        /*00f2*/ 	.short	0x0
        /*00f4*/ 	.word	0x3
        /*00f8*/ 	.word	.L_x_20856@srel
        /*00fc*/ 	.word	.L_x_20857@srel
        /*0100*/ 	.word	.L_x_20858@srel


	//----- nvinfo : EIATTR_MAX_THREADS
	.align		4
.L_3200:
        /*0104*/ 	.byte	0x04, 0x05
        /*0106*/ 	.short	(.L_3202 - .L_3201)
.L_3201:
        /*0108*/ 	.word	0x00000100
        /*010c*/ 	.word	0x00000001
        /*0110*/ 	.word	0x00000001


	//----- nvinfo : EIATTR_CRS_STACK_SIZE
	.align		4
.L_3202:
        /*0114*/ 	.byte	0x04, 0x1e
        /*0116*/ 	.short	(.L_3204 - .L_3203)
.L_3203:
        /*0118*/ 	.word	0x00000000


	//----- nvinfo : EIATTR_CBANK_PARAM_SIZE
	.align		4
.L_3204:
        /*011c*/ 	.byte	0x03, 0x19
        /*011e*/ 	.short	0x00e8


	//----- nvinfo : EIATTR_PARAM_CBANK
	.align		4
        /*0120*/ 	.byte	0x04, 0x0a
        /*0122*/ 	.short	(.L_3206 - .L_3205)
	.align		4
.L_3205:
        /*0124*/ 	.word	index@(.nv.constant0._ZN10layer_norm13ln_fwd_kernelINS_13Kernel_traitsIf6__halffS2_fjLj6144ELj1ELj1ELj8ELj16ENS_18Kernel_traits_baseILj6144EfS2_fS2_fjLj256EEEEELb1ELb0ELb0ELb0EEEvNS_9FwdParamsE)
        /*0128*/ 	.short	0x0380
        /*012a*/ 	.short	0x00e8


	//----- nvinfo : EIATTR_SW_WAR
	.align		4
.L_3206:
        /*012c*/ 	.byte	0x04, 0x36
        /*012e*/ 	.short	(.L_3208 - .L_3207)
.L_3207:
        /*0130*/ 	.word	0x00000008
.L_3208:


//--------------------- .nv.info._ZN10layer_norm13ln_fwd_kernelINS_13Kernel_traitsIf6__halffS2_fjLj6144ELj1ELj1ELj8ELj16ENS_18Kernel_traits_baseILj6144EfS2_fS2_fjLj256EEEEELb1ELb0ELb0ELb1EEEvNS_9FwdParamsE --------------------------
	.section	.nv.info._ZN10layer_norm13ln_fwd_kernelINS_13Kernel_traitsIf6__halffS2_fjLj6144ELj1ELj1ELj8ELj16ENS_18Kernel_traits_baseILj6144EfS2_fS2_fjLj256EEEEELb1ELb0ELb0ELb1EEEvNS_9FwdParamsE,"",@"SHT_CUDA_INFO"
	.sectionflags	@""
	.align	4


	//----- nvinfo : EIATTR_CUDA_API_VERSION
	.align		4
        /*0000*/ 	.byte	0x04, 0x37
        /*0002*/ 	.short	(.L_3210 - .L_3209)
.L_3209:
        /*0004*/ 	.word	0x00000082


	//----- nvinfo : EIATTR_KPARAM_INFO
	.align		4
.L_3210:
        /*0008*/ 	.byte	0x04, 0x17
        /*000a*/ 	.short	(.L_3212 - .L_3211)
.L_3211:
        /*000c*/ 	.word	0x00000000
        /*0010*/ 	.short	0x0000
        /*0012*/ 	.short	0x0000
        /*0014*/ 	.byte	0x00, 0xf0, 0xa1, 0x03


	//----- nvinfo : EIATTR_SPARSE_MMA_MASK
	.align		4
.L_3212:
        /*0018*/ 	.byte	0x03, 0x50
        /*001a*/ 	.short	0x0000


	//----- nvinfo : EIATTR_MAXREG_COUNT
	.align		4
        /*001c*/ 	.byte	0x03, 0x1b
        /*001e*/ 	.short	0x00ff


	//----- nvinfo : EIATTR_NUM_BARRIERS
	.align		4
        /*0020*/ 	.byte	0x02, 0x4c
        /*0022*/ 	.byte	0x01
	.zero		1


	//----- nvinfo : EIATTR_MERCURY_ISA_VERSION
	.align		4
        /*0024*/ 	.byte	0x03, 0x5f
        /*0026*/ 	.short	0x0101


	//----- nvinfo : EIATTR_COOP_GROUP_MASK_REGIDS
	.align		4
        /*0028*/ 	.byte	0x04, 0x29
        /*002a*/ 	.short	(.L_3214 - .L_3213)


	//   ....[0]....
.L_3213:
        /*002c*/ 	.word	0xffffffff


	//   ....[1]....
        /*0030*/ 	.word	0xffffffff


	//   ....[2]....
        /*0034*/ 	.word	0xffffffff


	//   ....[3]....
        /*0038*/ 	.word	0xffffffff


	//   ....[4]....
        /*003c*/ 	.word	0xffffffff


	//   ....[5]....
        /*0040*/ 	.word	0xffffffff


	//   ....[6]....
        /*0044*/ 	.word	0xffffffff


	//   ....[7]....
        /*0048*/ 	.word	0xffffffff


	//   ....[8]....
        /*004c*/ 	.word	0xffffffff


	//   ....[9]....
        /*0050*/ 	.word	0xffffffff


	//   ....[10]....
        /*0054*/ 	.word	0xffffffff


	//   ....[11]....
        /*0058*/ 	.word	0xffffffff


	//   ....[12]....
        /*005c*/ 	.word	0xffffffff


	//   ....[13]....
        /*0060*/ 	.word	0xffffffff


	//   ....[14]....
        /*0064*/ 	.word	0xffffffff


	//   ....[15]....
        /*0068*/ 	.word	0xffffffff


	//   ....[16]....
        /*006c*/ 	.word	0xffffffff


	//   ....[17]....
        /*0070*/ 	.word	0xffffffff


	//   ....[18]....
        /*0074*/ 	.word	0xffffffff


	//   ....[19]....
        /*0078*/ 	.word	0xffffffff


	//   ....[20]....
        /*007c*/ 	.word	0xffffffff


	//----- nvinfo : EIATTR_COOP_GROUP_INSTR_OFFSETS
	.align		4
.L_3214:
        /*0080*/ 	.byte	0x04, 0x28
        /*0082*/ 	.short	(.L_3216 - .L_3215)


	//   ....[0]....
.L_3215:
        /*0084*/ 	.word	0x0000f570


	//   ....[1]....
        /*0088*/ 	.word	0x0000f590


	//   ....[2]....
        /*008c*/ 	.word	0x0000f5b0


	//   ....[3]....
        /*0090*/ 	.word	0x0000f5d0


	//   ....[4]....
        /*0094*/ 	.word	0x0000f5f0


	//   ....[5]....
        /*0098*/ 	.word	0x0000f920


	//   ....[6]....
        /*009c*/ 	.word	0x0000f950


	//   ....[7]....
        /*00a0*/ 	.word	0x0000f990


	//   ....[8]....
        /*00a4*/ 	.word	0x0000f9e0


	//   ....[9]....
        /*00a8*/ 	.word	0x0000fa60


	//   ....[10]....
        /*00ac*/ 	.word	0x0000faf0


	//   ....[11]....
        /*00b0*/ 	.word	0x0000fb60


	//   ....[12]....
        /*00b4*/ 	.word	0x0000fba0


	//   ....[13]....
        /*00b8*/ 	.word	0x0000fbb0


	//   ....[14]....
        /*00bc*/ 	.word	0x0000fbc0


	//   ....[15]....
        /*00c0*/ 	.word	0x0000fc60


	//   ....[16]....
        /*00c4*/ 	.word	0x0000fca0


	//   ....[17]....
        /*00c8*/ 	.word	0x0000fd30


	//   ....[18]....
        /*00cc*/ 	.word	0x0000fd80


	//   ....[19]....
        /*00d0*/ 	.word	0x0000fe20


	//   ....[20]....
        /*00d4*/ 	.word	0x0000fe40


	//----- nvinfo : EIATTR_VRC_CTA_INIT_COUNT
	.align		4
.L_3216:
        /*00d8*/ 	.byte	0x02, 0x4a
	.zero		1
	.zero		1


	//----- nvinfo : EIATTR_EXIT_INSTR_OFFSETS
	.align		4
        /*00dc*/ 	.byte	0x04, 0x1c
        /*00de*/ 	.short	(.L_3218 - .L_3217)


	//   ....[0]....
.L_3217:
        /*00e0*/ 	.word	0x00000450


	//   ....[1]....
        /*00e4*/ 	.word	0x00010510


	//----- nvinfo : EIATTR_INDIRECT_BRANCH_TARGETS
	.align		4
.L_3218:
        /*00e8*/ 	.byte	0x04, 0x34
        /*00ea*/ 	.short	(.L_3220 - .L_3219)


	//   ....[0]....
.L_3219:
        /*00ec*/ 	.word	.L_x_20859@srel
        /*00f0*/ 	.short	0x0
        /*00f2*/ 	.short	0x0
        /*00f4*/ 	.word	0x3
        /*00f8*/ 	.word	.L_x_20860@srel
        /*00fc*/ 	.word	.L_x_20861@srel
        /*0100*/ 	.word	.L_x_20862@srel


	//----- nvinfo : EIATTR_MAX_THREADS
	.align		4
.L_3220:
        /*0104*/ 	.byte	0x04, 0x05
        /*0106*/ 	.short	(.L_3222 - .L_3221)
.L_3221:
        /*0108*/ 	.word	0x00000100
        /*010c*/ 	.word	0x00000001
        /*0110*/ 	.word	0x00000001


	//----- nvinfo : EIATTR_CBANK_PARAM_SIZE
	.align		4
.L_3222:
        /*0114*/ 	.byte	0x03, 0x19
        /*0116*/ 	.short	0x00e8


	//----- nvinfo : EIATTR_PARAM_CBANK
	.align		4
        /*0118*/ 	.byte	0x04, 0x0a
        /*011a*/ 	.short	(.L_3224 - .L_3223)
	.align		4
.L_3223:
        /*011c*/ 	.word	index@(.nv.constant0._ZN10layer_norm13ln_fwd_kernelINS_13Kernel_traitsIf6__halffS2_fjLj6144ELj1ELj1ELj8ELj16ENS_18Kernel_traits_baseILj6144EfS2_fS2_fjLj256EEEEELb1ELb0ELb0ELb1EEEvNS_9FwdParamsE)
        /*0120*/ 	.short	0x0380
        /*0122*/ 	.short	0x00e8


	//----- nvinfo : EIATTR_SW_WAR
	.align		4
.L_3224:
        /*0124*/ 	.byte	0x04, 0x36
        /*0126*/ 	.short	(.L_3226 - .L_3225)
.L_3225:
        /*0128*/ 	.word	0x00000008
.L_3226:


//--------------------- .nv.info._ZN10layer_norm13ln_fwd_kernelINS_13Kernel_traitsIf6__halffS2_fjLj6144ELj1ELj1ELj8ELj16ENS_18Kernel_traits_baseILj6144EfS2_fS2_fjLj256EEEEELb1ELb0ELb1ELb0EEEvNS_9FwdParamsE --------------------------
	.section	.nv.info._ZN10layer_norm13ln_fwd_kernelINS_13Kernel_traitsIf6__halffS2_fjLj6144ELj1ELj1ELj8ELj16ENS_18Kernel_traits_baseILj6144EfS2_fS2_fjLj256EEEEELb1ELb0ELb1ELb0EEEvNS_9FwdParamsE,"",@"SHT_CUDA_INFO"
	.sectionflags	@""
	.align	4


	//----- nvinfo : EIATTR_CUDA_API_VERSION
	.align		4
        /*0000*/ 	.byte	0x04, 0x37
        /*0002*/ 	.short	(.L_3228 - .L_3227)
.L_3227:
        /*0004*/ 	.word	0x00000082


	//----- nvinfo : EIATTR_KPARAM_INFO
	.align		4
.L_3228:
        /*0008*/ 	.byte	0x04, 0x17
        /*000a*/ 	.short	(.L_3230 - .L_3229)
.L_3229:
        /*000c*/ 	.word	0x00000000
        /*0010*/ 	.short	0x0000
        /*0012*/ 	.short	0x0000
        /*0014*/ 	.byte	0x00, 0xf0, 0xa1, 0x03


	//----- nvinfo : EIATTR_SPARSE_MMA_MASK
	.align		4
.L_3230:
        /*0018*/ 	.byte	0x03, 0x50
        /*001a*/ 	.short	0x0000


	//----- nvinfo : EIATTR_MAXREG_COUNT
	.align		4
        /*001c*/ 	.byte	0x03, 0x1b
        /*001e*/ 	.short	0x00ff


	//----- nvinfo : EIATTR_NUM_BARRIERS
	.align		4
        /*0020*/ 	.byte	0x02, 0x4c
        /*0022*/ 	.byte	0x01
	.zero		1


	//----- nvinfo : EIATTR_MERCURY_ISA_VERSION
	.align		4
        /*0024*/ 	.byte	0x03, 0x5f
        /*0026*/ 	.short	0x0101


	//----- nvinfo : EIATTR_COOP_GROUP_MASK_REGIDS
	.align		4
        /*0028*/ 	.byte	0x04, 0x29
        /*002a*/ 	.short	(.L_3232 - .L_3231)


	//   ....[0]....
.L_3231:
        /*002c*/ 	.word	0xffffffff


	//   ....[1]....
        /*0030*/ 	.word	0xffffffff


	//   ....[2]....
        /*0034*/ 	.word	0xffffffff


	//   ....[3]....
        /*0038*/ 	.word	0xffffffff


	//   ....[4]....
        /*003c*/ 	.word	0xffffffff


	//   ....[5]....
        /*0040*/ 	.word	0xffffffff


	//   ....[6]....
        /*0044*/ 	.word	0xffffffff


	//   ....[7]....
        /*0048*/ 	.word	0xffffffff


	//   ....[8]....
        /*004c*/ 	.word	0xffffffff


	//   ....[9]....
        /*0050*/ 	.word	0xffffffff


	//   ....[10]....
        /*0054*/ 	.word	0xffffffff


	//   ....[11]....
        /*0058*/ 	.word	0xffffffff


	//   ....[12]....
        /*005c*/ 	.word	0xffffffff


	//   ....[13]....
        /*0060*/ 	.word	0xffffffff


	//   ....[14]....
        /*0064*/ 	.word	0xffffffff


	//   ....[15]....
        /*0068*/ 	.word	0xffffffff


	//   ....[16]....
        /*006c*/ 	.word	0xffffffff


	//   ....[17]....
        /*0070*/ 	.word	0xffffffff


	//   ....[18]....
        /*0074*/ 	.word	0xffffffff


	//   ....[19]....
        /*0078*/ 	.word	0xffffffff


	//   ....[20]....
        /*007c*/ 	.word	0xffffffff


	//----- nvinfo : EIATTR_COOP_GROUP_INSTR_OFFSETS
	.align		4
.L_3232:
        /*0080*/ 	.byte	0x04, 0x28
        /*0082*/ 	.short	(.L_3234 - .L_3233)


	//   ....[0]....
.L_3233:
        /*0084*/ 	.word	0x000126a0


	//   ....[1]....
        /*0088*/ 	.word	0x000126c0


	//   ....[2]....
        /*008c*/ 	.word	0x000126e0


	//   ....[3]....
        /*0090*/ 	.word	0x00012700


	//   ....[4]....
        /*0094*/ 	.word	0x00012720


	//   ....[5]....
        /*0098*/ 	.word	0x00012a70


	//   ....[6]....
        /*009c*/ 	.word	0x00012a90


	//   ....[7]....
        /*00a0*/ 	.word	0x00012ab0


	//   ....[8]....
        /*00a4*/ 	.word	0x00012ad0


	//   ....[9]....
        /*00a8*/ 	.word	0x00012b00


	//   ....[10]....
        /*00ac*/ 	.word	0x00012c90


	//   ....[11]....
        /*00b0*/ 	.word	0x00012cd0


	//   ....[12]....
        /*00b4*/ 	.word	0x00012ce0


	//   ....[13]....
        /*00b8*/ 	.word	0x00012d30


	//   ....[14]....
        /*00bc*/ 	.word	0x00012df0


	//   ....[15]....
        /*00c0*/ 	.word	0x00012e20


	//   ....[16]....
        /*00c4*/ 	.word	0x00012e40


	//   ....[17]....
        /*00c8*/ 	.word	0x00012ee0


	//   ....[18]....
        /*00cc*/ 	.word	0x00012f30


	//   ....[19]....
        /*00d0*/ 	.word	0x00012fd0


	//   ....[20]....
        /*00d4*/ 	.word	0x00013000


	//----- nvinfo : EIATTR_VRC_CTA_INIT_COUNT
	.align		4
.L_3234:
        /*00d8*/ 	.byte	0x02, 0x4a
	.zero		1
	.zero		1


	//----- nvinfo : EIATTR_EXIT_INSTR_OFFSETS
	.align		4
        /*00dc*/ 	.byte	0x04, 0x1c
        /*00de*/ 	.short	(.L_3236 - .L_3235)


	//   ....[0]....
.L_3235:
        /*00e0*/ 	.word	0x00000760


	//   ....[1]....
        /*00e4*/ 	.word	0x00013810


	//----- nvinfo : EIATTR_MAX_THREADS
	.align		4
.L_3236:
        /*00e8*/ 	.byte	0x04, 0x05
        /*00ea*/ 	.short	(.L_3238 - .L_3237)
.L_3237:
        /*00ec*/ 	.word	0x00000100
        /*00f0*/ 	.word	0x00000001
        /*00f4*/ 	.word	0x00000001


	//----- nvinfo : EIATTR_CRS_STACK_SIZE
	.align		4
.L_3238:
        /*00f8*/ 	.byte	0x04, 0x1e
        /*00fa*/ 	.short	(.L_3240 - .L_3239)
.L_3239:
        /*00fc*/ 	.word	0x00000000


	//----- nvinfo : EIATTR_CBANK_PARAM_SIZE
	.align		4
.L_3240:
        /*0100*/ 	.byte	0x03, 0x19
        /*0102*/ 	.short	0x00e8


	//----- nvinfo : EIATTR_PARAM_CBANK
	.align		4
        /*0104*/ 	.byte	0x04, 0x0a
        /*0106*/ 	.short	(.L_3242 - .L_3241)
	.align		4
.L_3241:
        /*0108*/ 	.word	index@(.nv.constant0._ZN10layer_norm13ln_fwd_kernelINS_13Kernel_traitsIf6__halffS2_fjLj6144ELj1ELj1ELj8ELj16ENS_18Kernel_traits_baseILj6144EfS2_fS2_fjLj256EEEEELb1ELb0ELb1ELb0EEEvNS_9FwdParamsE)
        /*010c*/ 	.short	0x0380
        /*010e*/ 	.short	0x00e8


	//----- nvinfo : EIATTR_SW_WAR
	.align		4
.L_3242:
        /*0110*/ 	.byte	0x04, 0x36
        /*0112*/ 	.short	(.L_3244 - .L_3243)
.L_3243:
        /*0114*/ 	.word	0x00000008
.L_3244:


//--------------------- .nv.info._ZN10layer_norm13ln_fwd_kernelINS_13Kernel_traitsIf6__halffS2_fjLj6144ELj1ELj1ELj8ELj16ENS_18Kernel_traits_baseILj6144EfS2_fS2_fjLj256EEEEELb1ELb0ELb1ELb1EEEvNS_9FwdParamsE --------------------------
	.section	.nv.info._ZN10layer_norm13ln_fwd_kernelINS_13Kernel_traitsIf6__halffS2_fjLj6144ELj1ELj1ELj8ELj16ENS_18Kernel_traits_baseILj6144EfS2_fS2_fjLj256EEEEELb1ELb0ELb1ELb1EEEvNS_9FwdParamsE,"",@"SHT_CUDA_INFO"
	.sectionflags	@""
	.align	4


	//----- nvinfo : EIATTR_CUDA_API_VERSION
	.align		4
        /*0000*/ 	.byte	0x04, 0x37
        /*0002*/ 	.short	(.L_3246 - .L_3245)
.L_3245:
        /*0004*/ 	.word	0x00000082


	//----- nvinfo : EIATTR_KPARAM_INFO
	.align		4
.L_3246:
        /*0008*/ 	.byte	0x04, 0x17
        /*000a*/ 	.short	(.L_3248 - .L_3247)
.L_3247:
        /*000c*/ 	.word	0x00000000
        /*0010*/ 	.short	0x0000
        /*0012*/ 	.short	0x0000
        /*0014*/ 	.byte	0x00, 0xf0, 0xa1, 0x03


	//----- nvinfo : EIATTR_SPARSE_MMA_MASK
	.align		4
.L_3248:
        /*0018*/ 	.byte	0x03, 0x50
        /*001a*/ 	.short	0x0000


	//----- nvinfo : EIATTR_MAXREG_COUNT
	.align		4
        /*001c*/ 	.byte	0x03, 0x1b
        /*001e*/ 	.short	0x00ff


	//----- nvinfo : EIATTR_NUM_BARRIERS
	.align		4
        /*0020*/ 	.byte	0x02, 0x4c
        /*0022*/ 	.byte	0x01
	.zero		1


	//----- nvinfo : EIATTR_MERCURY_ISA_VERSION
	.align		4
        /*0024*/ 	.byte	0x03, 0x5f
        /*0026*/ 	.short	0x0101


	//----- nvinfo : EIATTR_COOP_GROUP_MASK_REGIDS
	.align		4
        /*0028*/ 	.byte	0x04, 0x29
        /*002a*/ 	.short	(.L_3250 - .L_3249)


	//   ....[0]....
.L_3249:
        /*002c*/ 	.word	0xffffffff


	//   ....[1]....
        /*0030*/ 	.word	0xffffffff


	//   ....[2]....
        /*0034*/ 	.word	0xffffffff


	//   ....[3]....
        /*0038*/ 	.word	0xffffffff


	//   ....[4]....
        /*003c*/ 	.word	0xffffffff


	//   ....[5]....
        /*0040*/ 	.word	0xffffffff


	//   ....[6]....
        /*0044*/ 	.word	0xffffffff


	//   ....[7]....
        /*0048*/ 	.word	0xffffffff


	//   ....[8]....
        /*004c*/ 	.word	0xffffffff


	//   ....[9]....
        /*0050*/ 	.word	0xffffffff


	//   ....[10]....
        /*0054*/ 	.word	0xffffffff


	//   ....[11]....
        /*0058*/ 	.word	0xffffffff


	//   ....[12]....
        /*005c*/ 	.word	0xffffffff


	//   ....[13]....
        /*0060*/ 	.word	0xffffffff


	//   ....[14]....
        /*0064*/ 	.word	0xffffffff


	//   ....[15]....
        /*0068*/ 	.word	0xffffffff


	//   ....[16]....
        /*006c*/ 	.word	0xffffffff


	//   ....[17]....
        /*0070*/ 	.word	0xffffffff


	//   ....[18]....
        /*0074*/ 	.word	0xffffffff


	//   ....[19]....
        /*0078*/ 	.word	0xffffffff


	//   ....[20]....
        /*007c*/ 	.word	0xffffffff


	//----- nvinfo : EIATTR_COOP_GROUP_INSTR_OFFSETS
	.align		4
.L_3250:
        /*0080*/ 	.byte	0x04, 0x28
        /*0082*/ 	.short	(.L_3252 - .L_3251)


	//   ....[0]....
.L_3251:
        /*0084*/ 	.word	0x00010740


	//   ....[1]....
        /*0088*/ 	.word	0x00010770


	//   ....[2]....
        /*008c*/ 	.word	0x00010790


	//   ....[3]....
        /*0090*/ 	.word	0x000107c0


	//   ....[4]....
        /*0094*/ 	.word	0x000107e0


	//   ....[5]....
        /*0098*/ 	.word	0x00010b10


	//   ....[6]....
        /*009c*/ 	.word	0x00010b40


	//   ....[7]....
        /*00a0*/ 	.word	0x00010b60


	//   ....[8]....
        /*00a4*/ 	.word	0x00010b80


	//   ....[9]....
        /*00a8*/ 	.word	0x00010bb0


	//   ....[10]....
        /*00ac*/ 	.word	0x00010d40


	//   ....[11]....
        /*00b0*/ 	.word	0x00010d80


	//   ....[12]....
        /*00b4*/ 	.word	0x00010d90


	//   ....[13]....
        /*00b8*/ 	.word	0x00010de0


	//   ....[14]....
        /*00bc*/ 	.word	0x00010ea0


	//   ....[15]....
        /*00c0*/ 	.word	0x00010ed0


	//   ....[16]....
        /*00c4*/ 	.word	0x00010ef0


	//   ....[17]....
        /*00c8*/ 	.word	0x00010f90


	//   ....[18]....
        /*00cc*/ 	.word	0x00010fe0


	//   ....[19]....
        /*00d0*/ 	.word	0x00011090


	//   ....[20]....
        /*00d4*/ 	.word	0x000110c0


	//----- nvinfo : EIATTR_VRC_CTA_INIT_COUNT
	.align		4
.L_3252:
        /*00d8*/ 	.byte	0x02, 0x4a
	.zero		1
	.zero		1


	//----- nvinfo : EIATTR_EXIT_INSTR_OFFSETS
	.align		4
        /*00dc*/ 	.byte	0x04, 0x1c
        /*00de*/ 	.short	(.L_3254 - .L_3253)


	//   ....[0]....
.L_3253:
        /*00e0*/ 	.word	0x00000420


	//   ....[1]....
        /*00e4*/ 	.word	0x00011810


	//----- nvinfo : EIATTR_MAX_THREADS
	.align		4
.L_3254:
        /*00e8*/ 	.byte	0x04, 0x05
        /*00ea*/ 	.short	(.L_3256 - .L_3255)
.L_3255:
        /*00ec*/ 	.word	0x00000100
        /*00f0*/ 	.word	0x00000001
        /*00f4*/ 	.word	0x00000001


	//----- nvinfo : EIATTR_CRS_STACK_SIZE
	.align		4
.L_3256:
        /*00f8*/ 	.byte	0x04, 0x1e
        /*00fa*/ 	.short	(.L_3258 - .L_3257)
.L_3257:
        /*00fc*/ 	.word	0x00000000


	//----- nvinfo : EIATTR_CBANK_PARAM_SIZE
	.align		4
.L_3258:
        /*0100*/ 	.byte	0x03, 0x19
        /*0102*/ 	.short	0x00e8


	//----- nvinfo : EIATTR_PARAM_CBANK
	.align		4
        /*0104*/ 	.byte	0x04, 0x0a
        /*0106*/ 	.short	(.L_3260 - .L_3259)
	.align		4
.L_3259:
        /*0108*/ 	.word	index@(.nv.constant0._ZN10layer_norm13ln_fwd_kernelINS_13Kernel_traitsIf6__halffS2_fjLj6144ELj1ELj1ELj8ELj16ENS_18Kernel_traits_baseILj6144EfS2_fS2_fjLj256EEEEELb1ELb0ELb1ELb1EEEvNS_9FwdParamsE)
        /*010c*/ 	.short	0x0380
        /*010e*/ 	.short	0x00e8


	//----- nvinfo : EIATTR_SW_WAR
	.align		4
.L_3260:
        /*0110*/ 	.byte	0x04, 0x36
        /*0112*/ 	.short	(.L_3262 - .L_3261)
.L_3261:
        /*0114*/ 	.word	0x00000008
.L_3262:


//--------------------- .nv.info._ZN10layer_norm13ln_fwd_kernelINS_13Kernel_traitsIf6__halffS2_fjLj6144ELj1ELj1ELj8ELj16ENS_18Kernel_traits_baseILj6144EfS2_fS2_fjLj256EEEEELb1ELb1ELb0ELb0EEEvNS_9FwdParamsE --------------------------
	.section	.nv.info._ZN10layer_norm13ln_fwd_kernelINS_13Kernel_traitsIf6__halffS2_fjLj6144ELj1ELj1ELj8ELj16ENS_18Kernel_traits_baseILj6144EfS2_fS2_fjLj256EEEEELb1ELb1ELb0ELb0EEEvNS_9FwdParamsE,"",@"SHT_CUDA_INFO"
	.sectionflags	@""
	.align	4


	//----- nvinfo : EIATTR_CUDA_API_VERSION
	.align		4
        /*0000*/ 	.byte	0x04, 0x37
        /*0002*/ 	.short	(.L_3264 - .L_3263)
.L_3263:
        /*0004*/ 	.word	0x00000082


	//----- nvinfo : EIATTR_KPARAM_INFO
	.align		4
.L_3264:
        /*0008*/ 	.byte	0x04, 0x17
        /*000a*/ 	.short	(.L_3266 - .L_3265)
.L_3265:
        /*000c*/ 	.word	0x00000000
        /*0010*/ 	.short	0x0000
        /*0012*/ 	.short	0x0000
        /*0014*/ 	.byte	0x00, 0xf0, 0xa1, 0x03


	//----- nvinfo : EIATTR_SPARSE_MMA_MASK
	.align		4
.L_3266:
        /*0018*/ 	.byte	0x03, 0x50
        /*001a*/ 	.short	0x0000


	//----- nvinfo : EIATTR_MAXREG_COUNT
	.align		4
        /*001c*/ 	.byte	0x03, 0x1b
        /*001e*/ 	.short	0x00ff


	//----- nvinfo : EIATTR_NUM_BARRIERS
	.align		4
        /*0020*/ 	.byte	0x02, 0x4c
        /*0022*/ 	.byte	0x01
	.zero		1


	//----- nvinfo : EIATTR_MERCURY_ISA_VERSION
	.align		4
        /*0024*/ 	.byte	0x03, 0x5f
        /*0026*/ 	.short	0x0101


	//----- nvinfo : EIATTR_COOP_GROUP_MASK_REGIDS
	.align		4
        /*0028*/ 	.byte	0x04, 0x29
        /*002a*/ 	.short	(.L_3268 - .L_3267)


	//   ....[0]....
.L_3267:
        /*002c*/ 	.word	0xffffffff


	//   ....[1]....
        /*0030*/ 	.word	0xffffffff


	//   ....[2]....
        /*0034*/ 	.word	0xffffffff


	//   ....[3]....
        /*0038*/ 	.word	0xffffffff


	//   ....[4]....
        /*003c*/ 	.word	0xffffffff


	//   ....[5]....
        /*0040*/ 	.word	0xffffffff


	//   ....[6]....
        /*0044*/ 	.word	0xffffffff


	//   ....[7]....
        /*0048*/ 	.word	0xffffffff


	//   ....[8]....
        /*004c*/ 	.word	0xffffffff


	//   ....[9]....
        /*0050*/ 	.word	0xffffffff


	//   ....[10]....
        /*0054*/ 	.word	0xffffffff


	//   ....[11]....
        /*0058*/ 	.word	0xffffffff


	//   ....[12]....
        /*005c*/ 	.word	0xffffffff


	//   ....[13]....
        /*0060*/ 	.word	0xffffffff


	//   ....[14]....
        /*0064*/ 	.word	0xffffffff


	//   ....[15]....
        /*0068*/ 	.word	0xffffffff


	//   ....[16]....
        /*006c*/ 	.word	0xffffffff


	//   ....[17]....
        /*0070*/ 	.word	0xffffffff


	//   ....[18]....
        /*0074*/ 	.word	0xffffffff


	//   ....[19]....
        /*0078*/ 	.word	0xffffffff


	//   ....[20]....
        /*007c*/ 	.word	0xffffffff


	//----- nvinfo : EIATTR_COOP_GROUP_INSTR_OFFSETS
	.align		4
.L_3268:
        /*0080*/ 	.byte	0x04, 0x28
        /*0082*/ 	.short	(.L_3270 - .L_3269)


	//   ....[0]....
.L_3269:
        /*0084*/ 	.word	0x00014190


	//   ....[1]....
        /*0088*/ 	.word	0x000141b0


	//   ....[2]....
        /*008c*/ 	.word	0x000141d0


	//   ....[3]....
        /*0090*/ 	.word	0x000141f0


	//   ....[4]....
        /*0094*/ 	.word	0x00014210


	//   ....[5]....
        /*0098*/ 	.word	0x00014590


	//   ....[6]....
        /*009c*/ 	.word	0x000145b0


	//   ....[7]....
        /*00a0*/ 	.word	0x000145d0


	//   ....[8]....
        /*00a4*/ 	.word	0x000145f0


	//   ....[9]....
        /*00a8*/ 	.word	0x00014610


	//   ....[10]....
        /*00ac*/ 	.word	0x00014790


	//   ....[11]....
        /*00b0*/ 	.word	0x000147d0


	//   ....[12]....
        /*00b4*/ 	.word	0x000147e0


	//   ....[13]....
        /*00b8*/ 	.word	0x00014820


	//   ....[14]....
        /*00bc*/ 	.word	0x00014900


	//   ....[15]....
        /*00c0*/ 	.word	0x00014920


	//   ....[16]....
        /*00c4*/ 	.word	0x00014940


	//   ....[17]....
        /*00c8*/ 	.word	0x000149d0


	//   ....[18]....
        /*00cc*/ 	.word	0x00014a30


	//   ....[19]....
        /*00d0*/ 	.word	0x00014ae0


	//   ....[20]....
        /*00d4*/ 	.word	0x00014b10


	//----- nvinfo : EIATTR_VRC_CTA_INIT_COUNT
	.align		4
.L_3270:
        /*00d8*/ 	.byte	0x02, 0x4a
	.zero		1
	.zero		1


	//----- nvinfo : EIATTR_EXIT_INSTR_OFFSETS
	.align		4
        /*00dc*/ 	.byte	0x04, 0x1c
        /*00de*/ 	.short	(.L_3272 - .L_3271)


	//   ....[0]....
.L_3271:
        /*00e0*/ 	.word	0x00000830


	//   ....[1]....
        /*00e4*/ 	.word	0x000152a0


	//----- nvinfo : EIATTR_INDIRECT_BRANCH_TARGETS
	.align		4
.L_3272:
        /*00e8*/ 	.byte	0x04, 0x34
        /*00ea*/ 	.short	(.L_3274 - .L_3273)


	//   ....[0]....
.L_3273:
        /*00ec*/ 	.word	.L_x_20863@srel
        /*00f0*/ 	.short	0x0
        /*00f2*/ 	.short	0x0
        /*00f4*/ 	.word	0x3
        /*00f8*/ 	.word	.L_x_20864@srel
        /*00fc*/ 	.word	.L_x_20865@srel
        /*0100*/ 	.word	.L_x_20866@srel


	//----- nvinfo : EIATTR_MAX_THREADS
	.align		4
.L_3274:
        /*0104*/ 	.byte	0x04, 0x05
        /*0106*/ 	.short	(.L_3276 - .L_3275)
.L_3275:
        /*0108*/ 	.word	0x00000100
        /*010c*/ 	.word	0x00000001
        /*0110*/ 	.word	0x00000001


	//----- nvinfo : EIATTR_CRS_STACK_SIZE
	.align		4
.L_3276:
        /*0114*/ 	.byte	0x04, 0x1e
        /*0116*/ 	.short	(.L_3278 - .L_3277)
.L_3277:
        /*0118*/ 	.word	0x00000000


	//----- nvinfo : EIATTR_CBANK_PARAM_SIZE
	.align		4
.L_3278:
        /*011c*/ 	.byte	0x03, 0x19
        /*011e*/ 	.short	0x00e8


	//----- nvinfo : EIATTR_PARAM_CBANK
	.align		4
        /*0120*/ 	.byte	0x04, 0x0a
        /*0122*/ 	.short	(.L_3280 - .L_3279)
	.align		4
.L_3279:
        /*0124*/ 	.word	index@(.nv.constant0._ZN10layer_norm13ln_fwd_kernelINS_13Kernel_traitsIf6__halffS2_fjLj6144ELj1ELj1ELj8ELj16ENS_18Kernel_traits_baseILj6144EfS2_fS2_fjLj256EEEEELb1ELb1ELb0ELb0EEEvNS_9FwdParamsE)
        /*0128*/ 	.short	0x0380
        /*012a*/ 	.short	0x00e8


	//----- nvinfo : EIATTR_SW_WAR
	.align		4
.L_3280:
        /*012c*/ 	.byte	0x04, 0x36
        /*012e*/ 	.short	(.L_3282 - .L_3281)
.L_3281:
        /*0130*/ 	.word	0x00000008
.L_3282:


//--------------------- .nv.info._ZN10layer_norm13ln_fwd_kernelINS_13Kernel_traitsIf6__halffS2_fjLj6144ELj1ELj1ELj8ELj16ENS_18Kernel_traits_baseILj6144EfS2_fS2_fjLj256EEEEELb1ELb1ELb0ELb1EEEvNS_9FwdParamsE --------------------------
	.section	.nv.info._ZN10layer_norm13ln_fwd_kernelINS_13Kernel_traitsIf6__halffS2_fjLj6144ELj1ELj1ELj8ELj16ENS_18Kernel_traits_baseILj6144EfS2_fS2_fjLj256EEEEELb1ELb1ELb0ELb1EEEvNS_9FwdParamsE,"",@"SHT_CUDA_INFO"
	.sectionflags	@""
	.align	4


	//----- nvinfo : EIATTR_CUDA_API_VERSION
	.align		4
        /*0000*/ 	.byte	0x04, 0x37
        /*0002*/ 	.short	(.L_3284 - .L_3283)
.L_3283:
        /*0004*/ 	.word	0x00000082


	//----- nvinfo : EIATTR_KPARAM_INFO
	.align		4
.L_3284:
        /*0008*/ 	.byte	0x04, 0x17
        /*000a*/ 	.short	(.L_3286 - .L_3285)
.L_3285:
        /*000c*/ 	.word	0x00000000
        /*0010*/ 	.short	0x0000
        /*0012*/ 	.short	0x0000
        /*0014*/ 	.byte	0x00, 0xf0, 0xa1, 0x03


	//----- nvinfo : EIATTR_SPARSE_MMA_MASK
	.align		4
.L_3286:
        /*0018*/ 	.byte	0x03, 0x50
        /*001a*/ 	.short	0x0000


	//----- nvinfo : EIATTR_MAXREG_COUNT
	.align		4
        /*001c*/ 	.byte	0x03, 0x1b
        /*001e*/ 	.short	0x00ff


	//----- nvinfo : EIATTR_NUM_BARRIERS
	.align		4
        /*0020*/ 	.byte	0x02, 0x4c
        /*0022*/ 	.byte	0x01
	.zero		1


	//----- nvinfo : EIATTR_ANNOTATIONS
	.align		4
        /*0024*/ 	.byte	0x04, 0x55
        /*0026*/ 	.short	(.L_3288 - .L_3287)


	//   ....[0]....
.L_3287:
        /*0028*/ 	.word	0x00000001
        /*002c*/ 	.byte	0xe0, 0x03, 0x00, 0x00, 0x01, 0x00, 0x00, 0x00, 0xf0, 0x03, 0x00, 0x00, 0x01, 0x00, 0x00, 0x00
        /*003c*/ 	.byte	0xd0, 0x05, 0x00, 0x00, 0x01, 0x00, 0x00, 0x00, 0xe0, 0x05, 0x00, 0x00, 0x01, 0x00, 0x00, 0x00
        /*004c*/ 	.byte	0x70, 0x18, 0x01, 0x00, 0x01, 0x00, 0x00, 0x00, 0x90, 0x18, 0x01, 0x00, 0x01, 0x00, 0x00, 0x00
        /*005c*/ 	.byte	0xb0, 0x18, 0x01, 0x00, 0x01, 0x00, 0x00, 0x00, 0xc0, 0x18, 0x01, 0x00


	//----- nvinfo : EIATTR_MERCURY_ISA_VERSION
	.align		4
.L_3288:
        /*0068*/ 	.byte	0x03, 0x5f
        /*006a*/ 	.short	0x0101


	//----- nvinfo : EIATTR_COOP_GROUP_MASK_REGIDS
	.align		4
        /*006c*/ 	.byte	0x04, 0x29
        /*006e*/ 	.short	(.L_3290 - .L_3289)


	//   ....[0]....
.L_3289:
        /*0070*/ 	.word	0xffffffff


	//   ....[1]....
        /*0074*/ 	.word	0xffffffff


	//   ....[2]....
        /*0078*/ 	.word	0xffffffff


	//   ....[3]....
        /*007c*/ 	.word	0xffffffff


	//   ....[4]....
        /*0080*/ 	.word	0xffffffff


	//   ....[5]....
        /*0084*/ 	.word	0xffffffff


	//   ....[6]....
        /*0088*/ 	.word	0xffffffff


	//   ....[7]....
        /*008c*/ 	.word	0xffffffff


	//   ....[8]....
        /*0090*/ 	.word	0xffffffff


	//   ....[9]....
        /*0094*/ 	.word	0xffffffff


	//   ....[10]....
        /*0098*/ 	.word	0xffffffff


	//   ....[11]....
        /*009c*/ 	.word	0xffffffff


	//   ....[12]....
        /*00a0*/ 	.word	0xffffffff


	//   ....[13]....
        /*00a4*/ 	.word	0xffffffff


	//   ....[14]....
        /*00a8*/ 	.word	0xffffffff


	//   ....[15]....
        /*00ac*/ 	.word	0xffffffff


	//   ....[16]....
        /*00b0*/ 	.word	0xffffffff


	//   ....[17]....
        /*00b4*/ 	.word	0xffffffff


	//   ....[18]....
        /*00b8*/ 	.word	0xffffffff


	//   ....[19]....
        /*00bc*/ 	.word	0xffffffff


	//   ....[20]....
        /*00c0*/ 	.word	0xffffffff


	//----- nvinfo : EIATTR_COOP_GROUP_INSTR_OFFSETS
	.align		4
.L_3290:
        /*00c4*/ 	.byte	0x04, 0x28
        /*00c6*/ 	.short	(.L_3292 - .L_3291)


	//   ....[0]....
.L_3291:
        /*00c8*/ 	.word	0x00010cf0


	//   ....[1]....
        /*00cc*/ 	.word	0x00010d10


	//   ....[2]....
        /*00d0*/ 	.word	0x00010d40


	//   ....[3]....
        /*00d4*/ 	.word	0x00010d60


	//   ....[4]....
        /*00d8*/ 	.word	0x00010d80


	//   ....[5]....
        /*00dc*/ 	.word	0x000110b0


	//   ....[6]....
        /*00e0*/ 	.word	0x000110d0


	//   ....[7]....
        /*00e4*/ 	.word	0x000110f0


	//   ....[8]....
        /*00e8*/ 	.word	0x00011110


	//   ....[9]....
        /*00ec*/ 	.word	0x00011130


	//   ....[10]....
        /*00f0*/ 	.word	0x000112d0


	//   ....[11]....
        /*00f4*/ 	.word	0x00011300


	//   ....[12]....
        /*00f8*/ 	.word	0x000113c0


	//   ....[13]....
        /*00fc*/ 	.word	0x000113f0


	//   ....[14]....
        /*0100*/ 	.word	0x00011420


	//   ....[15]....
        /*0104*/ 	.word	0x000114c0


	//   ....[16]....
        /*0108*/ 	.word	0x00011510


	//   ....[17]....
        /*010c*/ 	.word	0x00011520


	//   ....[18]....
        /*0110*/ 	.word	0x000115d0


	//   ....[19]....
        /*0114*/ 	.word	0x000115f0


	//   ....[20]....
        /*0118*/ 	.word	0x00011650


	//----- nvinfo : EIATTR_VRC_CTA_INIT_COUNT
	.align		4
.L_3292:
        /*011c*/ 	.byte	0x02, 0x4a
	.zero		1
	.zero		1


	//----- nvinfo : EIATTR_EXIT_INSTR_OFFSETS
	.align		4
        /*0120*/ 	.byte	0x04, 0x1c
        /*0122*/ 	.short	(.L_3294 - .L_3293)


	//   ....[0]....
.L_3293:
        /*0124*/ 	.word	0x00000620


	//   ....[1]....
        /*0128*/ 	.word	0x00011d40


	//----- nvinfo : EIATTR_INDIRECT_BRANCH_TARGETS
	.align		4
.L_3294:
        /*012c*/ 	.byte	0x04, 0x34
        /*012e*/ 	.short	(.L_3296 - .L_3295)


	//   ....[0]....
.L_3295:
        /*0130*/ 	.word	.L_x_20867@srel
        /*0134*/ 	.short	0x0
        /*0136*/ 	.short	0x0
        /*0138*/ 	.word	0x3
        /*013c*/ 	.word	.L_x_20868@srel
        /*0140*/ 	.word	.L_x_20869@srel
        /*0144*/ 	.word	.L_x_20870@srel


	//----- nvinfo : EIATTR_MAX_THREADS
	.align		4
.L_3296:
        /*0148*/ 	.byte	0x04, 0x05
        /*014a*/ 	.short	(.L_3298 - .L_3297)
.L_3297:
        /*014c*/ 	.word	0x00000100
        /*0150*/ 	.word	0x00000001
        /*0154*/ 	.word	0x00000001


	//----- nvinfo : EIATTR_CRS_STACK_SIZE
	.align		4
.L_3298:
        /*0158*/ 	.byte	0x04, 0x1e
        /*015a*/ 	.short	(.L_3300 - .L_3299)
.L_3299:
        /*015c*/ 	.word	0x00000000


	//----- nvinfo : EIATTR_CBANK_PARAM_SIZE
	.align		4
.L_3300:
        /*0160*/ 	.byte	0x03, 0x19
        /*0162*/ 	.short	0x00e8


	//----- nvinfo : EIATTR_PARAM_CBANK
	.align		4
        /*0164*/ 	.byte	0x04, 0x0a
        /*0166*/ 	.short	(.L_3302 - .L_3301)
	.align		4
.L_3301:
        /*0168*/ 	.word	index@(.nv.constant0._ZN10layer_norm13ln_fwd_kernelINS_13Kernel_traitsIf6__halffS2_fjLj6144ELj1ELj1ELj8ELj16ENS_18Kernel_traits_baseILj6144EfS2_fS2_fjLj256EEEEELb1ELb1ELb0ELb1EEEvNS_9FwdParamsE)
        /*016c*/ 	.short	0x0380
        /*016e*/ 	.short	0x00e8


	//----- nvinfo : EIATTR_SW_WAR
	.align		4
.L_3302:
        /*0170*/ 	.byte	0x04, 0x36
        /*0172*/ 	.short	(.L_3304 - .L_3303)
.L_3303:
        /*0174*/ 	.word	0x00000008
.L_3304:


//--------------------- .nv.info._ZN10layer_norm13ln_fwd_kernelINS_13Kernel_traitsIf6__halffS2_fjLj6144ELj1ELj1ELj8ELj16ENS_18Kernel_traits_baseILj6144EfS2_fS2_fjLj256EEEEELb1ELb1ELb1ELb0EEEvNS_9FwdParamsE --------------------------
	.section	.nv.info._ZN10layer_norm13ln_fwd_kernelINS_13Kernel_traitsIf6__halffS2_fjLj6144ELj1ELj1ELj8ELj16ENS_18Kernel_traits_baseILj6144EfS2_fS2_fjLj256EEEEELb1ELb1ELb1ELb0EEEvNS_9FwdParamsE,"",@"SHT_CUDA_INFO"
	.sectionflags	@""
	.align	4


	//----- nvinfo : EIATTR_CUDA_API_VERSION
	.align		4
        /*0000*/ 	.byte	0x04, 0x37
        /*0002*/ 	.short	(.L_3306 - .L_3305)
.L_3305:
        /*0004*/ 	.word	0x00000082


	//----- nvinfo : EIATTR_KPARAM_INFO
	.align		4
.L_3306:
        /*0008*/ 	.byte	0x04, 0x17
        /*000a*/ 	.short	(.L_3308 - .L_3307)
.L_3307:
        /*000c*/ 	.word	0x00000000
        /*0010*/ 	.short	0x0000
        /*0012*/ 	.short	0x0000
        /*0014*/ 	.byte	0x00, 0xf0, 0xa1, 0x03


	//----- nvinfo : EIATTR_SPARSE_MMA_MASK
	.align		4
.L_3308:
        /*0018*/ 	.byte	0x03, 0x50
        /*001a*/ 	.short	0x0000


	//----- nvinfo : EIATTR_MAXREG_COUNT
	.align		4
        /*001c*/ 	.byte	0x03, 0x1b
        /*001e*/ 	.short	0x00ff


	//----- nvinfo : EIATTR_NUM_BARRIERS
	.align		4
        /*0020*/ 	.byte	0x02, 0x4c
        /*0022*/ 	.byte	0x01
	.zero		1


	//----- nvinfo : EIATTR_MERCURY_ISA_VERSION
	.align		4
        /*0024*/ 	.byte	0x03, 0x5f
        /*0026*/ 	.short	0x0101


	//----- nvinfo : EIATTR_COOP_GROUP_MASK_REGIDS
	.align		4
        /*0028*/ 	.byte	0x04, 0x29
        /*002a*/ 	.short	(.L_3310 - .L_3309)


	//   ....[0]....
.L_3309:
        /*002c*/ 	.word	0xffffffff


	//   ....[1]....
        /*0030*/ 	.word	0xffffffff


	//   ....[2]....
        /*0034*/ 	.word	0xffffffff


	//   ....[3]....
        /*0038*/ 	.word	0xffffffff


	//   ....[4]....
        /*003c*/ 	.word	0xffffffff


	//   ....[5]....
        /*0040*/ 	.word	0xffffffff


	//   ....[6]....
        /*0044*/ 	.word	0xffffffff


	//   ....[7]....
        /*0048*/ 	.word	0xffffffff


	//   ....[8]....
        /*004c*/ 	.word	0xffffffff


	//   ....[9]....
        /*0050*/ 	.word	0xffffffff


	//   ....[10]....
        /*0054*/ 	.word	0xffffffff


	//   ....[11]....
        /*0058*/ 	.word	0xffffffff


	//   ....[12]....
        /*005c*/ 	.word	0xffffffff


	//   ....[13]....
        /*0060*/ 	.word	0xffffffff


	//   ....[14]....
        /*0064*/ 	.word	0xffffffff


	//   ....[15]....
        /*0068*/ 	.word	0xffffffff


	//   ....[16]....
        /*006c*/ 	.word	0xffffffff


	//   ....[17]....
        /*0070*/ 	.word	0xffffffff


	//   ....[18]....
        /*0074*/ 	.word	0xffffffff


	//   ....[19]....
        /*0078*/ 	.word	0xffffffff


	//   ....[20]....
        /*007c*/ 	.word	0xffffffff


	//----- nvinfo : EIATTR_COOP_GROUP_INSTR_OFFSETS
	.align		4
.L_3310:
        /*0080*/ 	.byte	0x04, 0x28
        /*0082*/ 	.short	(.L_3312 - .L_3311)


	//   ....[0]....
.L_3311:
        /*0084*/ 	.word	0x00014a30


	//   ....[1]....
        /*0088*/ 	.word	0x00014a50


	//   ....[2]....
        /*008c*/ 	.word	0x00014a70


	//   ....[3]....
        /*0090*/ 	.word	0x00014a90


	//   ....[4]....
        /*0094*/ 	.word	0x00014ab0


	//   ....[5]....
        /*0098*/ 	.word	0x00014e20


	//   ....[6]....
        /*009c*/ 	.word	0x00014e40


	//   ....[7]....
        /*00a0*/ 	.word	0x00014e60


	//   ....[8]....
        /*00a4*/ 	.word	0x00014e80


	//   ....[9]....
        /*00a8*/ 	.word	0x00014ea0


	//   ....[10]....
        /*00ac*/ 	.word	0x00015020


	//   ....[11]....
        /*00b0*/ 	.word	0x00015050


	//   ....[12]....
        /*00b4*/ 	.word	0x00015060


	//   ....[13]....
        /*00b8*/ 	.word	0x000150a0


	//   ....[14]....
        /*00bc*/ 	.word	0x00015180


	//   ....[15]....
        /*00c0*/ 	.word	0x000151a0


	//   ....[16]....
        /*00c4*/ 	.word	0x000151c0


	//   ....[17]....
        /*00c8*/ 	.word	0x00015250


	//   ....[18]....
        /*00cc*/ 	.word	0x000152b0


	//   ....[19]....
        /*00d0*/ 	.word	0x00015350


	//   ....[20]....
        /*00d4*/ 	.word	0x00015380


	//----- nvinfo : EIATTR_VRC_CTA_INIT_COUNT
	.align		4
.L_3312:
        /*00d8*/ 	.byte	0x02, 0x4a
	.zero		1
	.zero		1


	//----- nvinfo : EIATTR_EXIT_INSTR_OFFSETS
	.align		4
        /*00dc*/ 	.byte	0x04, 0x1c
        /*00de*/ 	.short	(.L_3314 - .L_3313)


	//   ....[0]....
.L_3313:
        /*00e0*/ 	.word	0x00000820


	//   ....[1]....
        /*00e4*/ 	.word	0x00015b80


	//----- nvinfo : EIATTR_MAX_THREADS
	.align		4
.L_3314:
        /*00e8*/ 	.byte	0x04, 0x05
        /*00ea*/ 	.short	(.L_3316 - .L_3315)
.L_3315:
        /*00ec*/ 	.word	0x00000100
        /*00f0*/ 	.word	0x00000001
        /*00f4*/ 	.word	0x00000001


	//----- nvinfo : EIATTR_CRS_STACK_SIZE
	.align		4
.L_3316:
        /*00f8*/ 	.byte	0x04, 0x1e
        /*00fa*/ 	.short	(.L_3318 - .L_3317)
.L_3317:
        /*00fc*/ 	.word	0x00000000


	//----- nvinfo : EIATTR_CBANK_PARAM_SIZE
	.align		4
.L_3318:
        /*0100*/ 	.byte	0x03, 0x19
        /*0102*/ 	.short	0x00e8


	//----- nvinfo : EIATTR_PARAM_CBANK
	.align		4
        /*0104*/ 	.byte	0x04, 0x0a
        /*0106*/ 	.short	(.L_3320 - .L_3319)
	.align		4
.L_3319:
        /*0108*/ 	.word	index@(.nv.constant0._ZN10layer_norm13ln_fwd_kernelINS_13Kernel_traitsIf6__halffS2_fjLj6144ELj1ELj1ELj8ELj16ENS_18Kernel_traits_baseILj6144EfS2_fS2_fjLj256EEEEELb1ELb1ELb1ELb0EEEvNS_9FwdParamsE)
        /*010c*/ 	.short	0x0380
        /*010e*/ 	.short	0x00e8


	//----- nvinfo : EIATTR_SW_WAR
	.align		4
.L_3320:
        /*0110*/ 	.byte	0x04, 0x36
        /*0112*/ 	.short	(.L_3322 - .L_3321)
.L_3321:
        /*0114*/ 	.word	0x00000008
.L_3322:


//--------------------- .nv.info._ZN10layer_norm13ln_fwd_kernelINS_13Kernel_traitsIf6__halffS2_fjLj6144ELj1ELj1ELj8ELj16ENS_18Kernel_traits_baseILj6144EfS2_fS2_fjLj256EEEEELb1ELb1ELb1ELb1EEEvNS_9FwdParamsE --------------------------
	.section	.nv.info._ZN10layer_norm13ln_fwd_kernelINS_13Kernel_traitsIf6__halffS2_fjLj6144ELj1ELj1ELj8ELj16ENS_18Kernel_traits_baseILj6144EfS2_fS2_fjLj256EEEEELb1ELb1ELb1ELb1EEEvNS_9FwdParamsE,"",@"SHT_CUDA_INFO"
	.sectionflags	@""
	.align	4


	//----- nvinfo : EIATTR_CUDA_API_VERSION
	.align		4
        /*0000*/ 	.byte	0x04, 0x37
        /*0002*/ 	.short	(.L_3324 - .L_3323)
.L_3323:
        /*0004*/ 	.word	0x00000082


	//----- nvinfo : EIATTR_KPARAM_INFO
	.align		4
.L_3324:
        /*0008*/ 	.byte	0x04, 0x17
        /*000a*/ 	.short	(.L_3326 - .L_3325)
.L_3325:
        /*000c*/ 	.word	0x00000000
        /*0010*/ 	.short	0x0000
        /*0012*/ 	.short	0x0000
        /*0014*/ 	.byte	0x00, 0xf0, 0xa1, 0x03


	//----- nvinfo : EIATTR_SPARSE_MMA_MASK
	.align		4
.L_3326:
        /*0018*/ 	.byte	0x03, 0x50
        /*001a*/ 	.short	0x0000


	//----- nvinfo : EIATTR_MAXREG_COUNT
	.align		4
        /*001c*/ 	.byte	0x03, 0x1b
        /*001e*/ 	.short	0x00ff


	//----- nvinfo : EIATTR_NUM_BARRIERS
	.align		4
        /*0020*/ 	.byte	0x02, 0x4c
        /*0022*/ 	.byte	0x01
	.zero		1


	//----- nvinfo : EIATTR_MERCURY_ISA_VERSION
	.align		4
        /*0024*/ 	.byte	0x03, 0x5f
        /*0026*/ 	.short	0x0101


	//----- nvinfo : EIATTR_COOP_GROUP_MASK_REGIDS
	.align		4
        /*0028*/ 	.byte	0x04, 0x29
        /*002a*/ 	.short	(.L_3328 - .L_3327)


	//   ....[0]....
.L_3327:
        /*002c*/ 	.word	0xffffffff


	//   ....[1]....
        /*0030*/ 	.word	0xffffffff


	//   ....[2]....
        /*0034*/ 	.word	0xffffffff


	//   ....[3]....
        /*0038*/ 	.word	0xffffffff


	//   ....[4]....
        /*003c*/ 	.word	0xffffffff


	//   ....[5]....
        /*0040*/ 	.word	0xffffffff


	//   ....[6]....
        /*0044*/ 	.word	0xffffffff


	//   ....[7]....
        /*0048*/ 	.word	0xffffffff


	//   ....[8]....
        /*004c*/ 	.word	0xffffffff


	//   ....[9]....
        /*0050*/ 	.word	0xffffffff


	//   ....[10]....
        /*0054*/ 	.word	0xffffffff


	//   ....[11]....
        /*0058*/ 	.word	0xffffffff


	//   ....[12]....
        /*005c*/ 	.word	0xffffffff


	//   ....[13]....
        /*0060*/ 	.word	0xffffffff


	//   ....[14]....
        /*0064*/ 	.word	0xffffffff


	//   ....[15]....
        /*0068*/ 	.word	0xffffffff


	//   ....[16]....
        /*006c*/ 	.word	0xffffffff


	//   ....[17]....
        /*0070*/ 	.word	0xffffffff


	//   ....[18]....
        /*0074*/ 	.word	0xffffffff


	//   ....[19]....
        /*0078*/ 	.word	0xffffffff


	//   ....[20]....
        /*007c*/ 	.word	0xffffffff


	//----- nvinfo : EIATTR_COOP_GROUP_INSTR_OFFSETS
	.align		4
.L_3328:
        /*0080*/ 	.byte	0x04, 0x28
        /*0082*/ 	.short	(.L_3330 - .L_3329)


	//   ....[0]....
.L_3329:
        /*0084*/ 	.word	0x000133d0


	//   ....[1]....
        /*0088*/ 	.word	0x00013410


	//   ....[2]....
        /*008c*/ 	.word	0x00013430


	//   ....[3]....
        /*0090*/ 	.word	0x00013450


	//   ....[4]....
        /*0094*/ 	.word	0x00013470


	//   ....[5]....
        /*0098*/ 	.word	0x000137d0


	//   ....[6]....
        /*009c*/ 	.word	0x000137f0


	//   ....[7]....
        /*00a0*/ 	.word	0x00013810


	//   ....[8]....
        /*00a4*/ 	.word	0x00013830


	//   ....[9]....
        /*00a8*/ 	.word	0x00013850


	//   ....[10]....
        /*00ac*/ 	.word	0x000139d0


	//   ....[11]....
        /*00b0*/ 	.word	0x00013a00


	//   ....[12]....
        /*00b4*/ 	.word	0x00013a10


	//   ....[13]....
        /*00b8*/ 	.word	0x00013a50


	//   ....[14]....
        /*00bc*/ 	.word	0x00013b30


	//   ....[15]....
        /*00c0*/ 	.word	0x00013b50


	//   ....[16]....
        /*00c4*/ 	.word	0x00013b70


	//   ....[17]....
        /*00c8*/ 	.word	0x00013c00


	//   ....[18]....
        /*00cc*/ 	.word	0x00013c60


	//   ....[19]....
        /*00d0*/ 	.word	0x00013d00


	//   ....[20]....
        /*00d4*/ 	.word	0x00013d30


	//----- nvinfo : EIATTR_VRC_CTA_INIT_COUNT
	.align		4
.L_3330:
        /*00d8*/ 	.byte	0x02, 0x4a
	.zero		1
	.zero		1


	//----- nvinfo : EIATTR_EXIT_INSTR_OFFSETS
	.align		4
        /*00dc*/ 	.byte	0x04, 0x1c
        /*00de*/ 	.short	(.L_3332 - .L_3331)


	//   ....[0]....
.L_3331:
        /*00e0*/ 	.word	0x000005c0


	//   ....[1]....
        /*00e4*/ 	.word	0x00014480


	//----- nvinfo : EIATTR_MAX_THREADS
	.align		4
.L_3332:
        /*00e8*/ 	.byte	0x04, 0x05
        /*00ea*/ 	.short	(.L_3334 - .L_3333)
.L_3333:
        /*00ec*/ 	.word	0x00000100
        /*00f0*/ 	.word	0x00000001
        /*00f4*/ 	.word	0x00000001


	//----- nvinfo : EIATTR_CRS_STACK_SIZE
	.align		4
.L_3334:
        /*00f8*/ 	.byte	0x04, 0x1e
        /*00fa*/ 	.short	(.L_3336 - .L_3335)
.L_3335:
        /*00fc*/ 	.word	0x00000000


	//----- nvinfo : EIATTR_CBANK_PARAM_SIZE
	.align		4
.L_3336:
        /*0100*/ 	.byte	0x03, 0x19
        /*0102*/ 	.short	0x00e8


	//----- nvinfo : EIATTR_PARAM_CBANK
	.align		4
        /*0104*/ 	.byte	0x04, 0x0a
        /*0106*/ 	.short	(.L_3338 - .L_3337)
	.align		4
.L_3337:
        /*0108*/ 	.word	index@(.nv.constant0._ZN10layer_norm13ln_fwd_kernelINS_13Kernel_traitsIf6__halffS2_fjLj6144ELj1ELj1ELj8ELj16ENS_18Kernel_traits_baseILj6144EfS2_fS2_fjLj256EEEEELb1ELb1ELb1ELb1EEEvNS_9FwdParamsE)
        /*010c*/ 	.short	0x0380
        /*010e*/ 	.short	0x00e8


	//----- nvinfo : EIATTR_SW_WAR
	.align		4
.L_3338:
        /*0110*/ 	.byte	0x04, 0x36
        /*0112*/ 	.short	(.L_3340 - .L_3339)
.L_3339:
        /*0114*/ 	.word	0x00000008
.L_3340:


//--------------------- .nv.info._ZN10layer_norm13ln_fwd_kernelINS_13Kernel_traitsI6__halfffffjLj6144ELj1ELj1ELj8ELj16ENS_18Kernel_traits_baseILj6144ES2_ffffjLj256EEEEELb0ELb0ELb0ELb0EEEvNS_9FwdParamsE --------------------------
	.section	.nv.info._ZN10layer_norm13ln_fwd_kernelINS_13Kernel_traitsI6__halfffffjLj6144ELj1ELj1ELj8ELj16ENS_18Kernel_traits_baseILj6144ES2_ffffjLj256EEEEELb0ELb0ELb0ELb0EEEvNS_9FwdParamsE,"",@"SHT_CUDA_INFO"
	.sectionflags	@""
	.align	4


	//----- nvinfo : EIATTR_CUDA_API_VERSION
	.align		4
        /*0000*/ 	.byte	0x04, 0x37
        /*0002*/ 	.short	(.L_3342 - .L_3341)
.L_3341:
        /*0004*/ 	.word	0x00000082


	//----- nvinfo : EIATTR_KPARAM_INFO
	.align		4
.L_3342:
        /*0008*/ 	.byte	0x04, 0x17
        /*000a*/ 	.short	(.L_3344 - .L_3343)
.L_3343:
        /*000c*/ 	.word	0x00000000
        /*0010*/ 	.short	0x0000
        /*0012*/ 	.short	0x0000
        /*0014*/ 	.byte	0x00, 0xf0, 0xa1, 0x03


	//----- nvinfo : EIATTR_SPARSE_MMA_MASK
	.align		4
.L_3344:
        /*0018*/ 	.byte	0x03, 0x50
        /*001a*/ 	.short	0x0000


	//----- nvinfo : EIATTR_MAXREG_COUNT
	.align		4
        /*001c*/ 	.byte	0x03, 0x1b
        /*001e*/ 	.short	0x00ff


	//----- nvinfo : EIATTR_NUM_BARRIERS
	.align		4
        /*0020*/ 	.byte	0x02, 0x4c
        /*0022*/ 	.byte	0x01
	.zero		1


	//----- nvinfo : EIATTR_MERCURY_ISA_VERSION
	.align		4
        /*0024*/ 	.byte	0x03, 0x5f
        /*0026*/ 	.short	0x0101


	//----- nvinfo : EIATTR_COOP_GROUP_MASK_REGIDS
	.align		4
        /*0028*/ 	.byte	0x04, 0x29
        /*002a*/ 	.short	(.L_3346 - .L_3345)


	//   ....[0]....
.L_3345:
        /*002c*/ 	.word	0xffffffff


	//   ....[1]....
        /*0030*/ 	.word	0xffffffff


	//   ....[2]....
        /*0034*/ 	.word	0xffffffff


	//   ....[3]....
        /*0038*/ 	.word	0xffffffff


	//   ....[4]....
        /*003c*/ 	.word	0xffffffff


	//   ....[5]....
        /*0040*/ 	.word	0xffffffff


	//   ....[6]....
        /*0044*/ 	.word	0xffffffff


	//   ....[7]....
        /*0048*/ 	.word	0xffffffff


	//   ....[8]....
        /*004c*/ 	.word	0xffffffff


	//   ....[9]....
        /*0050*/ 	.word	0xffffffff


	//   ....[10]....
        /*0054*/ 	.word	0xffffffff


	//   ....[11]....
        /*0058*/ 	.word	0xffffffff


	//   ....[12]....
        /*005c*/ 	.word	0xffffffff


	//   ....[13]....
        /*0060*/ 	.word	0xffffffff


	//   ....[14]....
        /*0064*/ 	.word	0xffffffff


	//   ....[15]....
        /*0068*/ 	.word	0xffffffff


	//   ....[16]....
        /*006c*/ 	.word	0xffffffff


	//   ....[17]....
        /*0070*/ 	.word	0xffffffff


	//   ....[18]....
        /*0074*/ 	.word	0xffffffff


	//   ....[19]....
        /*0078*/ 	.word	0xffffffff


	//   ....[20]....
        /*007c*/ 	.word	0xffffffff


	//----- nvinfo : EIATTR_COOP_GROUP_INSTR_OFFSETS
	.align		4
.L_3346:
        /*0080*/ 	.byte	0x04, 0x28
        /*0082*/ 	.short	(.L_3348 - .L_3347)


	//   ....[0]....
.L_3347:
        /*0084*/ 	.word	0x00001c10


	//   ....[1]....
        /*0088*/ 	.word	0x00001c30


	//   ....[2]....
        /*008c*/ 	.word	0x00001c50


	//   ....[3]....
        /*0090*/ 	.word	0x00001c70


	//   ....[4]....
        /*0094*/ 	.word	0x00001c90


	//   ....[5]....
        /*0098*/ 	.word	0x00002010


	//   ....[6]....
        /*009c*/ 	.word	0x00002030


	//   ....[7]....
        /*00a0*/ 	.word	0x00002050


	//   ....[8]....
        /*00a4*/ 	.word	0x00002070


	//   ....[9]....
        /*00a8*/ 	.word	0x00002090


	//   ....[10]....
        /*00ac*/ 	.word	0x00002240


	//   ....[11]....
        /*00b0*/ 	.word	0x00002280


	//   ....[12]....
        /*00b4*/ 	.word	0x00002320


	//   ....[13]....
        /*00b8*/ 	.word	0x00002340


	//   ....[14]....
        /*00bc*/ 	.word	0x000023a0


	//   ....[15]....
        /*00c0*/ 	.word	0x000023d0


	//   ....[16]....
        /*00c4*/ 	.word	0x00002430


	//   ....[17]....
        /*00c8*/ 	.word	0x000024b0


	//   ....[18]....
        /*00cc*/ 	.word	0x000024c0


	//   ....[19]....
        /*00d0*/ 	.word	0x000025a0


	//   ....[20]....
        /*00d4*/ 	.word	0x000025b0


	//----- nvinfo : EIATTR_VRC_CTA_INIT_COUNT
	.align		4
.L_3348:
        /*00d8*/ 	.byte	0x02, 0x4a
	.zero		1
	.zero		1


	//----- nvinfo : EIATTR_EXIT_INSTR_OFFSETS
	.align		4
        /*00dc*/ 	.byte	0x04, 0x1c
        /*00de*/ 	.short	(.L_3350 - .L_3349)


	//   ....[0]....
.L_3349:
        /*00e0*/ 	.word	0x00000670


	//   ....[1]....
        /*00e4*/ 	.word	0x00003060


	//----- nvinfo : EIATTR_MAX_THREADS
	.align		4
.L_3350:
        /*00e8*/ 	.byte	0x04, 0x05
        /*00ea*/ 	.short	(.L_3352 - .L_3351)
.L_3351:
        /*00ec*/ 	.word	0x00000100
        /*00f0*/ 	.word	0x00000001
        /*00f4*/ 	.word	0x00000001


	//----- nvinfo : EIATTR_CRS_STACK_SIZE
	.align		4
.L_3352:
        /*00f8*/ 	.byte	0x04, 0x1e
        /*00fa*/ 	.short	(.L_3354 - .L_3353)
.L_3353:
        /*00fc*/ 	.word	0x00000000


	//----- nvinfo : EIATTR_CBANK_PARAM_SIZE
	.align		4
.L_3354:
        /*0100*/ 	.byte	0x03, 0x19
        /*0102*/ 	.short	0x00e8


	//----- nvinfo : EIATTR_PARAM_CBANK
	.align		4
        /*0104*/ 	.byte	0x04, 0x0a
        /*0106*/ 	.short	(.L_3356 - .L_3355)
	.align		4
.L_3355:
        /*0108*/ 	.word	index@(.nv.constant0._ZN10layer_norm13ln_fwd_kernelINS_13Kernel_traitsI6__halfffffjLj6144ELj1ELj1ELj8ELj16ENS_18Kernel_traits_baseILj6144ES2_ffffjLj256EEEEELb0ELb0ELb0ELb0EEEvNS_9FwdParamsE)
        /*010c*/ 	.short	0x0380
        /*010e*/ 	.short	0x00e8


	//----- nvinfo : EIATTR_SW_WAR
	.align		4
.L_3356:
        /*0110*/ 	.byte	0x04, 0x36
        /*0112*/ 	.short	(.L_3358 - .L_3357)
.L_3357:
        /*0114*/ 	.word	0x00000008
.L_3358:


//--------------------- .nv.info._ZN10layer_norm13ln_fwd_kernelINS_13Kernel_traitsI6__halfffffjLj6144ELj1ELj1ELj8ELj16ENS_18Kernel_traits_baseILj6144ES2_ffffjLj256EEEEELb0ELb0ELb0ELb1EEEvNS_9FwdParamsE --------------------------
	.section	.nv.info._ZN10layer_norm13ln_fwd_kernelINS_13Kernel_traitsI6__halfffffjLj6144ELj1ELj1ELj8ELj16ENS_18Kernel_traits_baseILj6144ES2_ffffjLj256EEEEELb0ELb0ELb0ELb1EEEvNS_9FwdParamsE,"",@"SHT_CUDA_INFO"
	.sectionflags	@""
	.align	4


	//----- nvinfo : EIATTR_CUDA_API_VERSION
	.align		4
        /*0000*/ 	.byte	0x04, 0x37
        /*0002*/ 	.short	(.L_3360 - .L_3359)
.L_3359:
        /*0004*/ 	.word	0x00000082


	//----- nvinfo : EIATTR_KPARAM_INFO
	.align		4
.L_3360:
        /*0008*/ 	.byte	0x04, 0x17
        /*000a*/ 	.short	(.L_3362 - .L_3361)
.L_3361:
        /*000c*/ 	.word	0x00000000
        /*0010*/ 	.short	0x0000
        /*0012*/ 	.short	0x0000
        /*0014*/ 	.byte	0x00, 0xf0, 0xa1, 0x03


	//----- nvinfo : EIATTR_SPARSE_MMA_MASK
	.align		4
.L_3362:
        /*0018*/ 	.byte	0x03, 0x50
        /*001a*/ 	.short	0x0000


	//----- nvinfo : EIATTR_MAXREG_COUNT
	.align		4
        /*001c*/ 	.byte	0x03, 0x1b
        /*001e*/ 	.short	0x00ff


	//----- nvinfo : EIATTR_NUM_BARRIERS
	.align		4
        /*0020*/ 	.byte	0x02, 0x4c
        /*0022*/ 	.byte	0x01
	.zero		1


	//----- nvinfo : EIATTR_MERCURY_ISA_VERSION
	.align		4
        /*0024*/ 	.byte	0x03, 0x5f
        /*0026*/ 	.short	0x0101


	//----- nvinfo : EIATTR_COOP_GROUP_MASK_REGIDS
	.align		4
        /*0028*/ 	.byte	0x04, 0x29
        /*002a*/ 	.short	(.L_3364 - .L_3363)


	//   ....[0]....
.L_3363:
        /*002c*/ 	.word	0xffffffff


	//   ....[1]....
        /*0030*/ 	.word	0xffffffff


	//   ....[2]....
        /*0034*/ 	.word	0xffffffff


	//   ....[3]....
        /*0038*/ 	.word	0xffffffff


	//   ....[4]....
        /*003c*/ 	.word	0xffffffff


	//   ....[5]....
        /*0040*/ 	.word	0xffffffff


	//   ....[6]....
        /*0044*/ 	.word	0xffffffff


	//   ....[7]....
        /*0048*/ 	.word	0xffffffff


	//   ....[8]....
        /*004c*/ 	.word	0xffffffff


	//   ....[9]....
        /*0050*/ 	.word	0xffffffff


	//   ....[10]....
        /*0054*/ 	.word	0xffffffff


	//   ....[11]....
        /*0058*/ 	.word	0xffffffff


	//   ....[12]....
        /*005c*/ 	.word	0xffffffff


	//   ....[13]....
        /*0060*/ 	.word	0xffffffff


	//   ....[14]....
        /*0064*/ 	.word	0xffffffff


	//   ....[15]....
        /*0068*/ 	.word	0xffffffff


	//   ....[16]....
        /*006c*/ 	.word	0xffffffff


	//   ....[17]....
        /*0070*/ 	.word	0xffffffff


	//   ....[18]....
        /*0074*/ 	.word	0xffffffff


	//   ....[19]....
        /*0078*/ 	.word	0xffffffff


	//   ....[20]....
        /*007c*/ 	.word	0xffffffff


	//----- nvinfo : EIATTR_COOP_GROUP_INSTR_OFFSETS
	.align		4
.L_3364:
        /*0080*/ 	.byte	0x04, 0x28
        /*0082*/ 	.short	(.L_3366 - .L_3365)


	//   ....[0]....
.L_3365:
        /*0084*/ 	.word	0x00001680


	//   ....[1]....
        /*0088*/ 	.word	0x000016a0


	//   ....[2]....
        /*008c*/ 	.word	0x000016c0


	//   ....[3]....
        /*0090*/ 	.word	0x000016e0


	//   ....[4]....
        /*0094*/ 	.word	0x00001700


	//   ....[5]....
        /*0098*/ 	.word	0x00001a30


	//   ....[6]....
        /*009c*/ 	.word	0x00001a50


	//   ....[7]....
        /*00a0*/ 	.word	0x00001a70


	//   ....[8]....
        /*00a4*/ 	.word	0x00001aa0


	//   ....[9]....
        /*00a8*/ 	.word	0x00001ae0


	//   ....[10]....
        /*00ac*/ 	.word	0x00001c90


	//   ....[11]....
        /*00b0*/ 	.word	0x00001cd0


	//   ....[12]....
        /*00b4*/ 	.word	0x00001d60


	//   ....[13]....
        /*00b8*/ 	.word	0x00001d80


	//   ....[14]....
        /*00bc*/ 	.word	0x00001de0


	//   ....[15]....
        /*00c0*/ 	.word	0x00001e70


	//   ....[16]....
        /*00c4*/ 	.word	0x00001ed0


	//   ....[17]....
        /*00c8*/ 	.word	0x00001ee0


	//   ....[18]....
        /*00cc*/ 	.word	0x00001f90


	//   ....[19]....
        /*00d0*/ 	.word	0x00001fb0


	//   ....[20]....
        /*00d4*/ 	.word	0x00001ff0


	//----- nvinfo : EIATTR_VRC_CTA_INIT_COUNT
	.align		4
.L_3366:
        /*00d8*/ 	.byte	0x02, 0x4a
	.zero		1
	.zero		1


	//----- nvinfo : EIATTR_EXIT_INSTR_OFFSETS
	.align		4
        /*00dc*/ 	.byte	0x04, 0x1c
        /*00de*/ 	.short	(.L_3368 - .L_3367)


	//   ....[0]....
.L_3367:
        /*00e0*/ 	.word	0x00000200


	//   ....[1]....
        /*00e4*/ 	.word	0x00002650


	//----- nvinfo : EIATTR_MAX_THREADS
	.align		4
.L_3368:
        /*00e8*/ 	.byte	0x04, 0x05
        /*00ea*/ 	.short	(.L_3370 - .L_3369)
.L_3369:
        /*00ec*/ 	.word	0x00000100
        /*00f0*/ 	.word	0x00000001
        /*00f4*/ 	.word	0x00000001


	//----- nvinfo : EIATTR_CRS_STACK_SIZE
	.align		4
.L_3370:
        /*00f8*/ 	.byte	0x04, 0x1e
        /*00fa*/ 	.short	(.L_3372 - .L_3371)
.L_3371:
        /*00fc*/ 	.word	0x00000000


	//----- nvinfo : EIATTR_CBANK_PARAM_SIZE
	.align		4
.L_3372:
        /*0100*/ 	.byte	0x03, 0x19
        /*0102*/ 	.short	0x00e8


	//----- nvinfo : EIATTR_PARAM_CBANK
	.align		4
        /*0104*/ 	.byte	0x04, 0x0a
        /*0106*/ 	.short	(.L_3374 - .L_3373)
	.align		4
.L_3373:
        /*0108*/ 	.word	index@(.nv.constant0._ZN10layer_norm13ln_fwd_kernelINS_13Kernel_traitsI6__halfffffjLj6144ELj1ELj1ELj8ELj16ENS_18Kernel_traits_baseILj6144ES2_ffffjLj256EEEEELb0ELb0ELb0ELb1EEEvNS_9FwdParamsE)
        /*010c*/ 	.short	0x0380
        /*010e*/ 	.short	0x00e8


	//----- nvinfo : EIATTR_SW_WAR
	.align		4
.L_3374:
        /*0110*/ 	.byte	0x04, 0x36
        /*0112*/ 	.short	(.L_3376 - .L_3375)
.L_3375:
        /*0114*/ 	.word	0x00000008
.L_3376:


//--------------------- .nv.info._ZN10layer_norm13ln_fwd_kernelINS_13Kernel_traitsI6__halfffffjLj6144ELj1ELj1ELj8ELj16ENS_18Kernel_traits_baseILj6144ES2_ffffjLj256EEEEELb0ELb0ELb1ELb0EEEvNS_9FwdParamsE --------------------------
	.section	.nv.info._ZN10layer_norm13ln_fwd_kernelINS_13Kernel_traitsI6__halfffffjLj6144ELj1ELj1ELj8ELj16ENS_18Kernel_traits_baseILj6144ES2_ffffjLj256EEEEELb0ELb0ELb1ELb0EEEvNS_9FwdParamsE,"",@"SHT_CUDA_INFO"
	.sectionflags	@""
	.align	4


	//----- nvinfo : EIATTR_CUDA_API_VERSION
	.align		4
        /*0000*/ 	.byte	0x04, 0x37
        /*0002*/ 	.short	(.L_3378 - .L_3377)
.L_3377:
        /*0004*/ 	.word	0x00000082


	//----- nvinfo : EIATTR_KPARAM_INFO
	.align		4
.L_3378:
        /*0008*/ 	.byte	0x04, 0x17
        /*000a*/ 	.short	(.L_3380 - .L_3379)
.L_3379:
        /*000c*/ 	.word	0x00000000
        /*0010*/ 	.short	0x0000
        /*0012*/ 	.short	0x0000
        /*0014*/ 	.byte	0x00, 0xf0, 0xa1, 0x03


	//----- nvinfo : EIATTR_SPARSE_MMA_MASK
	.align		4
.L_3380:
        /*0018*/ 	.byte	0x03, 0x50
        /*001a*/ 	.short	0x0000


	//----- nvinfo : EIATTR_MAXREG_COUNT
	.align		4
        /*001c*/ 	.byte	0x03, 0x1b
        /*001e*/ 	.short	0x00ff


	//----- nvinfo : EIATTR_NUM_BARRIERS
	.align		4
        /*0020*/ 	.byte	0x02, 0x4c
        /*0022*/ 	.byte	0x01
	.zero		1


	//----- nvinfo : EIATTR_MERCURY_ISA_VERSION
	.align		4
        /*0024*/ 	.byte	0x03, 0x5f
        /*0026*/ 	.short	0x0101


	//----- nvinfo : EIATTR_COOP_GROUP_MASK_REGIDS
	.align		4
        /*0028*/ 	.byte	0x04, 0x29
        /*002a*/ 	.short	(.L_3382 - .L_3381)


	//   ....[0]....
.L_3381:
        /*002c*/ 	.word	0xffffffff


	//   ....[1]....
        /*0030*/ 	.word	0xffffffff


	//   ....[2]....
        /*0034*/ 	.word	0xffffffff


	//   ....[3]....
        /*0038*/ 	.word	0xffffffff


	//   ....[4]....
        /*003c*/ 	.word	0xffffffff


	//   ....[5]....
        /*0040*/ 	.word	0xffffffff


	//   ....[6]....
        /*0044*/ 	.word	0xffffffff


	//   ....[7]....
        /*0048*/ 	.word	0xffffffff


	//   ....[8]....
        /*004c*/ 	.word	0xffffffff


	//   ....[9]....
        /*0050*/ 	.word	0xffffffff


	//   ....[10]....
        /*0054*/ 	.word	0xffffffff


	//   ....[11]....
        /*0058*/ 	.word	0xffffffff


	//   ....[12]....
        /*005c*/ 	.word	0xffffffff


	//   ....[13]....
        /*0060*/ 	.word	0xffffffff


	//   ....[14]....
        /*0064*/ 	.word	0xffffffff


	//   ....[15]....
        /*0068*/ 	.word	0xffffffff


	//   ....[16]....
        /*006c*/ 	.word	0xffffffff


	//   ....[17]....
        /*0070*/ 	.word	0xffffffff


	//   ....[18]....
        /*0074*/ 	.word	0xffffffff


	//   ....[19]....
        /*0078*/ 	.word	0xffffffff


	//   ....[20]....
        /*007c*/ 	.word	0xffffffff


	//----- nvinfo : EIATTR_COOP_GROUP_INSTR_OFFSETS
	.align		4
.L_3382:
        /*0080*/ 	.byte	0x04, 0x28
        /*0082*/ 	.short	(.L_3384 - .L_3383)


	//   ....[0]....
.L_3383:
        /*0084*/ 	.word	0x00001a50


	//   ....[1]....
        /*0088*/ 	.word	0x00001a70


	//   ....[2]....
        /*008c*/ 	.word	0x00001a90


	//   ....[3]....
        /*0090*/ 	.word	0x00001ab0


	//   ....[4]....
        /*0094*/ 	.word	0x00001ad0


	//   ....[5]....
        /*0098*/ 	.word	0x00001e40


	//   ....[6]....
        /*009c*/ 	.word	0x00001e60


	//   ....[7]....
        /*00a0*/ 	.word	0x00001e90


	//   ....[8]....
        /*00a4*/ 	.word	0x00001ec0


	//   ....[9]....
        /*00a8*/ 	.word	0x00001ef0


	//   ....[10]....
        /*00ac*/ 	.word	0x00002090


	//   ....[11]....
        /*00b0*/ 	.word	0x000020c0


	//   ....[12]....
        /*00b4*/ 	.word	0x00002170


	//   ....[13]....
        /*00b8*/ 	.word	0x000021c0


	//   ....[14]....
        /*00bc*/ 	.word	0x000021d0


	//   ....[15]....
        /*00c0*/ 	.word	0x00002260


	//   ....[16]....
        /*00c4*/ 	.word	0x000022c0


	//   ....[17]....
        /*00c8*/ 	.word	0x000022d0


	//   ....[18]....
        /*00cc*/ 	.word	0x00002370


	//   ....[19]....
        /*00d0*/ 	.word	0x000023a0


	//   ....[20]....
        /*00d4*/ 	.word	0x000023e0


	//----- nvinfo : EIATTR_VRC_CTA_INIT_COUNT
	.align		4
.L_3384:
        /*00d8*/ 	.byte	0x02, 0x4a
	.zero		1
	.zero		1


	//----- nvinfo : EIATTR_EXIT_INSTR_OFFSETS
	.align		4
        /*00dc*/ 	.byte	0x04, 0x1c
        /*00de*/ 	.short	(.L_3386 - .L_3385)


	//   ....[0]....
.L_3385:
        /*00e0*/ 	.word	0x00000690


	//   ....[1]....
        /*00e4*/ 	.word	0x00002f10


	//----- nvinfo : EIATTR_MAX_THREADS
	.align		4
.L_3386:
        /*00e8*/ 	.byte	0x04, 0x05
        /*00ea*/ 	.short	(.L_3388 - .L_3387)
.L_3387:
        /*00ec*/ 	.word	0x00000100
        /*00f0*/ 	.word	0x00000001
        /*00f4*/ 	.word	0x00000001


	//----- nvinfo : EIATTR_CRS_STACK_SIZE
	.align		4
.L_3388:
        /*00f8*/ 	.byte	0x04, 0x1e
        /*00fa*/ 	.short	(.L_3390 - .L_3389)
.L_3389:
        /*00fc*/ 	.word	0x00000000


	//----- nvinfo : EIATTR_CBANK_PARAM_SIZE
	.align		4
.L_3390:
        /*0100*/ 	.byte	0x03, 0x19
        /*0102*/ 	.short	0x00e8


	//----- nvinfo : EIATTR_PARAM_CBANK
	.align		4
        /*0104*/ 	.byte	0x04, 0x0a
        /*0106*/ 	.short	(.L_3392 - .L_3391)
	.align		4
.L_3391:
        /*0108*/ 	.word	index@(.nv.constant0._ZN10layer_norm13ln_fwd_kernelINS_13Kernel_traitsI6__halfffffjLj6144ELj1ELj1ELj8ELj16ENS_18Kernel_traits_baseILj6144ES2_ffffjLj256EEEEELb0ELb0ELb1ELb0EEEvNS_9FwdParamsE)
        /*010c*/ 	.short	0x0380
        /*010e*/ 	.short	0x00e8


	//----- nvinfo : EIATTR_SW_WAR
	.align		4
.L_3392:
        /*0110*/ 	.byte	0x04, 0x36
        /*0112*/ 	.short	(.L_3394 - .L_3393)
.L_3393:
        /*0114*/ 	.word	0x00000008
.L_3394:


//--------------------- .nv.info._ZN10layer_norm13ln_fwd_kernelINS_13Kernel_traitsI6__halfffffjLj6144ELj1ELj1ELj8ELj16ENS_18Kernel_traits_baseILj6144ES2_ffffjLj256EEEEELb0ELb0ELb1ELb1EEEvNS_9FwdParamsE --------------------------
	.section	.nv.info._ZN10layer_norm13ln_fwd_kernelINS_13Kernel_traitsI6__halfffffjLj6144ELj1ELj1ELj8ELj16ENS_18Kernel_traits_baseILj6144ES2_ffffjLj256EEEEELb0ELb0ELb1ELb1EEEvNS_9FwdParamsE,"",@"SHT_CUDA_INFO"
	.sectionflags	@""
	.align	4


	//----- nvinfo : EIATTR_CUDA_API_VERSION
	.align		4
        /*0000*/ 	.byte	0x04, 0x37
        /*0002*/ 	.short	(.L_3396 - .L_3395)
.L_3395:
        /*0004*/ 	.word	0x00000082


	//----- nvinfo : EIATTR_KPARAM_INFO
	.align		4
.L_3396:
        /*0008*/ 	.byte	0x04, 0x17
        /*000a*/ 	.short	(.L_3398 - .L_3397)
.L_3397:
        /*000c*/ 	.word	0x00000000
        /*0010*/ 	.short	0x0000
        /*0012*/ 	.short	0x0000
        /*0014*/ 	.byte	0x00, 0xf0, 0xa1, 0x03


	//----- nvinfo : EIATTR_SPARSE_MMA_MASK
	.align		4
.L_3398:
        /*0018*/ 	.byte	0x03, 0x50
        /*001a*/ 	.short	0x0000


	//----- nvinfo : EIATTR_MAXREG_COUNT
	.align		4
        /*001c*/ 	.byte	0x03, 0x1b
        /*001e*/ 	.short	0x00ff


	//----- nvinfo : EIATTR_NUM_BARRIERS
	.align		4
        /*0020*/ 	.byte	0x02, 0x4c
        /*0022*/ 	.byte	0x01
	.zero		1


	//----- nvinfo : EIATTR_MERCURY_ISA_VERSION
	.align		4
        /*0024*/ 	.byte	0x03, 0x5f
        /*0026*/ 	.short	0x0101


	//----- nvinfo : EIATTR_COOP_GROUP_MASK_REGIDS
	.align		4
        /*0028*/ 	.byte	0x04, 0x29
        /*002a*/ 	.short	(.L_3400 - .L_3399)


	//   ....[0]....
.L_3399:
        /*002c*/ 	.word	0xffffffff


	//   ....[1]....
        /*0030*/ 	.word	0xffffffff


	//   ....[2]....
        /*0034*/ 	.word	0xffffffff


	//   ....[3]....
        /*0038*/ 	.word	0xffffffff


	//   ....[4]....
        /*003c*/ 	.word	0xffffffff


	//   ....[5]....
        /*0040*/ 	.word	0xffffffff


	//   ....[6]....
        /*0044*/ 	.word	0xffffffff


	//   ....[7]....
        /*0048*/ 	.word	0xffffffff


	//   ....[8]....
        /*004c*/ 	.word	0xffffffff


	//   ....[9]....
        /*0050*/ 	.word	0xffffffff


	//   ....[10]....
        /*0054*/ 	.word	0xffffffff


	//   ....[11]....
        /*0058*/ 	.word	0xffffffff


	//   ....[12]....
        /*005c*/ 	.word	0xffffffff


	//   ....[13]....
        /*0060*/ 	.word	0xffffffff


	//   ....[14]....
        /*0064*/ 	.word	0xffffffff


	//   ....[15]....
        /*0068*/ 	.word	0xffffffff


	//   ....[16]....
        /*006c*/ 	.word	0xffffffff


	//   ....[17]....
        /*0070*/ 	.word	0xffffffff


	//   ....[18]....
        /*0074*/ 	.word	0xffffffff


	//   ....[19]....
        /*0078*/ 	.word	0xffffffff


	//   ....[20]....
        /*007c*/ 	.word	0xffffffff


	//----- nvinfo : EIATTR_COOP_GROUP_INSTR_OFFSETS
	.align		4
.L_3400:
        /*0080*/ 	.byte	0x04, 0x28
        /*0082*/ 	.short	(.L_3402 - .L_3401)


	//   ....[0]....
.L_3401:
        /*0084*/ 	.word	0x00001360


	//   ....[1]....
        /*0088*/ 	.word	0x00001380


	//   ....[2]....
        /*008c*/ 	.word	0x000013a0


	//   ....[3]....
        /*0090*/ 	.word	0x000013c0


	//   ....[4]....
        /*0094*/ 	.word	0x000013e0


	//   ....[5]....
        /*0098*/ 	.word	0x00001710


	//   ....[6]....
        /*009c*/ 	.word	0x00001730


	//   ....[7]....
        /*00a0*/ 	.word	0x00001750


	//   ....[8]....
        /*00a4*/ 	.word	0x00001780


	//   ....[9]....
        /*00a8*/ 	.word	0x000017b0


	//   ....[10]....
        /*00ac*/ 	.word	0x00001960


	//   ....[11]....
        /*00b0*/ 	.word	0x00001990


	//   ....[12]....
        /*00b4*/ 	.word	0x000019a0


	//   ....[13]....
        /*00b8*/ 	.word	0x00001a40


	//   ....[14]....
        /*00bc*/ 	.word	0x00001aa0


	//   ....[15]....
        /*00c0*/ 	.word	0x00001ab0


	//   ....[16]....
        /*00c4*/ 	.word	0x00001b40


	//   ....[17]....
        /*00c8*/ 	.word	0x00001b90


	//   ....[18]....
        /*00cc*/ 	.word	0x00001bb0


	//   ....[19]....
        /*00d0*/ 	.word	0x00001ca0


	//   ....[20]....
        /*00d4*/ 	.word	0x00001cb0


	//----- nvinfo : EIATTR_VRC_CTA_INIT_COUNT
	.align		4
.L_3402:
        /*00d8*/ 	.byte	0x02, 0x4a
	.zero		1
	.zero		1


	//----- nvinfo : EIATTR_EXIT_INSTR_OFFSETS
	.align		4
        /*00dc*/ 	.byte	0x04, 0x1c
        /*00de*/ 	.short	(.L_3404 - .L_3403)


	//   ....[0]....
.L_3403:
        /*00e0*/ 	.word	0x00000210


	//   ....[1]....
        /*00e4*/ 	.word	0x00002790


	//----- nvinfo : EIATTR_MAX_THREADS
	.align		4
.L_3404:
        /*00e8*/ 	.byte	0x04, 0x05
        /*00ea*/ 	.short	(.L_3406 - .L_3405)
.L_3405:
        /*00ec*/ 	.word	0x00000100
        /*00f0*/ 	.word	0x00000001
        /*00f4*/ 	.word	0x00000001


	//----- nvinfo : EIATTR_CRS_STACK_SIZE
	.align		4
.L_3406:
        /*00f8*/ 	.byte	0x04, 0x1e
        /*00fa*/ 	.short	(.L_3408 - .L_3407)
.L_3407:
        /*00fc*/ 	.word	0x00000000


	//----- nvinfo : EIATTR_CBANK_PARAM_SIZE
	.align		4
.L_3408:
        /*0100*/ 	.byte	0x03, 0x19
        /*0102*/ 	.short	0x00e8


	//----- nvinfo : EIATTR_PARAM_CBANK
	.align		4
        /*0104*/ 	.byte	0x04, 0x0a
        /*0106*/ 	.short	(.L_3410 - .L_3409)
	.align		4
.L_3409:
        /*0108*/ 	.word	index@(.nv.constant0._ZN10layer_norm13ln_fwd_kernelINS_13Kernel_traitsI6__halfffffjLj6144ELj1ELj1ELj8ELj16ENS_18Kernel_traits_baseILj6144ES2_ffffjLj256EEEEELb0ELb0ELb1ELb1EEEvNS_9FwdParamsE)
        /*010c*/ 	.short	0x0380
        /*010e*/ 	.short	0x00e8


	//----- nvinfo : EIATTR_SW_WAR
	.align		4
.L_3410:
        /*0110*/ 	.byte	0x04, 0x36
        /*0112*/ 	.short	(.L_3412 - .L_3411)
.L_3411:
        /*0114*/ 	.word	0x00000008
.L_3412:


//--------------------- .nv.info._ZN10layer_norm13ln_fwd_kernelINS_13Kernel_traitsI6__halfffffjLj6144ELj1ELj1ELj8ELj16ENS_18Kernel_traits_baseILj6144ES2_ffffjLj256EEEEELb0ELb1ELb0ELb0EEEvNS_9FwdParamsE --------------------------
	.section	.nv.info._ZN10layer_norm13ln_fwd_kernelINS_13Kernel_traitsI6__halfffffjLj6144ELj1ELj1ELj8ELj16ENS_18Kernel_traits_baseILj6144ES2_ffffjLj256EEEEELb0ELb1ELb0ELb0EEEvNS_9FwdParamsE,"",@"SHT_CUDA_INFO"
	.sectionflags	@""
	.align	4


	//----- nvinfo : EIATTR_CUDA_API_VERSION
	.align		4
        /*0000*/ 	.byte	0x04, 0x37
        /*0002*/ 	.short	(.L_3414 - .L_3413)
.L_3413:
        /*0004*/ 	.word	0x00000082


	//----- nvinfo : EIATTR_KPARAM_INFO
	.align		4
.L_3414:
        /*0008*/ 	.byte	0x04, 0x17
        /*000a*/ 	.short	(.L_3416 - .L_3415)
.L_3415:
        /*000c*/ 	.word	0x00000000
        /*0010*/ 	.short	0x0000
        /*0012*/ 	.short	0x0000
        /*0014*/ 	.byte	0x00, 0xf0, 0xa1, 0x03


	//----- nvinfo : EIATTR_SPARSE_MMA_MASK
	.align		4
.L_3416:
        /*0018*/ 	.byte	0x03, 0x50
        /*001a*/ 	.short	0x0000


	//----- nvinfo : EIATTR_MAXREG_COUNT
	.align		4
        /*001c*/ 	.byte	0x03, 0x1b
        /*001e*/ 	.short	0x00ff


	//----- nvinfo : EIATTR_NUM_BARRIERS
	.align		4
        /*0020*/ 	.byte	0x02, 0x4c
        /*0022*/ 	.byte	0x01
	.zero		1


	//----- nvinfo : EIATTR_MERCURY_ISA_VERSION
	.align		4
        /*0024*/ 	.byte	0x03, 0x5f
        /*0026*/ 	.short	0x0101


	//----- nvinfo : EIATTR_COOP_GROUP_MASK_REGIDS
	.align		4
        /*0028*/ 	.byte	0x04, 0x29
        /*002a*/ 	.short	(.L_3418 - .L_3417)


	//   ....[0]....
.L_3417:
        /*002c*/ 	.word	0xffffffff


	//   ....[1]....
        /*0030*/ 	.word	0xffffffff


	//   ....[2]....
        /*0034*/ 	.word	0xffffffff


	//   ....[3]....
        /*0038*/ 	.word	0xffffffff


	//   ....[4]....
        /*003c*/ 	.word	0xffffffff


	//   ....[5]....
        /*0040*/ 	.word	0xffffffff


	//   ....[6]....
        /*0044*/ 	.word	0xffffffff


	//   ....[7]....
        /*0048*/ 	.word	0xffffffff


	//   ....[8]....
        /*004c*/ 	.word	0xffffffff


	//   ....[9]....
        /*0050*/ 	.word	0xffffffff


	//   ....[10]....
        /*0054*/ 	.word	0xffffffff


	//   ....[11]....
        /*0058*/ 	.word	0xffffffff


	//   ....[12]....
        /*005c*/ 	.word	0xffffffff


	//   ....[13]....
        /*0060*/ 	.word	0xffffffff


	//   ....[14]....
        /*0064*/ 	.word	0xffffffff


	//   ....[15]....
        /*0068*/ 	.word	0xffffffff


	//   ....[16]....
        /*006c*/ 	.word	0xffffffff


	//   ....[17]....
        /*0070*/ 	.word	0xffffffff


	//   ....[18]....
        /*0074*/ 	.word	0xffffffff


	//   ....[19]....
        /*0078*/ 	.word	0xffffffff


	//   ....[20]....
        /*007c*/ 	.word	0xffffffff


	//----- nvinfo : EIATTR_COOP_GROUP_INSTR_OFFSETS
	.align		4
.L_3418:
        /*0080*/ 	.byte	0x04, 0x28
        /*0082*/ 	.short	(.L_3420 - .L_3419)


	//   ....[0]....
.L_3419:
        /*0084*/ 	.word	0x00002300


	//   ....[1]....
        /*0088*/ 	.word	0x00002320


	//   ....[2]....
        /*008c*/ 	.word	0x00002340


	//   ....[3]....
        /*0090*/ 	.word	0x00002360


	//   ....[4]....
        /*0094*/ 	.word	0x00002380


	//   ....[5]....
        /*0098*/ 	.word	0x00002720


	//   ....[6]....
        /*009c*/ 	.word	0x00002740


	//   ....[7]....
        /*00a0*/ 	.word	0x00002760


	//   ....[8]....
        /*00a4*/ 	.word	0x00002780


	//   ....[9]....
        /*00a8*/ 	.word	0x000027a0


	//   ....[10]....
        /*00ac*/ 	.word	0x00002930


	//   ....[11]....
        /*00b0*/ 	.word	0x00002970


	//   ....[12]....
        /*00b4*/ 	.word	0x00002a10


	//   ....[13]....
        /*00b8*/ 	.word	0x00002a30


	//   ....[14]....
        /*00bc*/ 	.word	0x00002a60


	//   ....[15]....
        /*00c0*/ 	.word	0x00002ab0


	//   ....[16]....
        /*00c4*/ 	.word	0x00002ad0


	//   ....[17]....
        /*00c8*/ 	.word	0x00002bb0


	//   ....[18]....
        /*00cc*/ 	.word	0x00002be0


	//   ....[19]....
        /*00d0*/ 	.word	0x00002c50


	//   ....[20]....
        /*00d4*/ 	.word	0x00002ca0


	//----- nvinfo : EIATTR_VRC_CTA_INIT_COUNT
	.align		4
.L_3420:
        /*00d8*/ 	.byte	0x02, 0x4a
	.zero		1
	.zero		1


	//----- nvinfo : EIATTR_EXIT_INSTR_OFFSETS
	.align		4
        /*00dc*/ 	.byte	0x04, 0x1c
        /*00de*/ 	.short	(.L_3422 - .L_3421)


	//   ....[0]....
.L_3421:
        /*00e0*/ 	.word	0x000008f0


	//   ....[1]....
        /*00e4*/ 	.word	0x00003750


	//----- nvinfo : EIATTR_MAX_THREADS
	.align		4
.L_3422:
        /*00e8*/ 	.byte	0x04, 0x05
        /*00ea*/ 	.short	(.L_3424 - .L_3423)
.L_3423:
        /*00ec*/ 	.word	0x00000100
        /*00f0*/ 	.word	0x00000001
        /*00f4*/ 	.word	0x00000001


	//----- nvinfo : EIATTR_CRS_STACK_SIZE
	.align		4
.L_3424:
        /*00f8*/ 	.byte	0x04, 0x1e
        /*00fa*/ 	.short	(.L_3426 - .L_3425)
.L_3425:
        /*00fc*/ 	.word	0x00000000


	//----- nvinfo : EIATTR_CBANK_PARAM_SIZE
	.align		4
.L_3426:
        /*0100*/ 	.byte	0x03, 0x19
        /*0102*/ 	.short	0x00e8


	//----- nvinfo : EIATTR_PARAM_CBANK
	.align		4
        /*0104*/ 	.byte	0x04, 0x0a
        /*0106*/ 	.short	(.L_3428 - .L_3427)
	.align		4
.L_3427:
        /*0108*/ 	.word	index@(.nv.constant0._ZN10layer_norm13ln_fwd_kernelINS_13Kernel_traitsI6__halfffffjLj6144ELj1ELj1ELj8ELj16ENS_18Kernel_traits_baseILj6144ES2_ffffjLj256EEEEELb0ELb1ELb0ELb0EEEvNS_9FwdParamsE)
        /*010c*/ 	.short	0x0380
        /*010e*/ 	.short	0x00e8


	//----- nvinfo : EIATTR_SW_WAR
	.align		4
.L_3428:
        /*0110*/ 	.byte	0x04, 0x36
        /*0112*/ 	.short	(.L_3430 - .L_3429)
.L_3429:
        /*0114*/ 	.word	0x00000008
.L_3430:


//--------------------- .nv.info._ZN10layer_norm13ln_fwd_kernelINS_13Kernel_traitsI6__halfffffjLj6144ELj1ELj1ELj8ELj16ENS_18Kernel_traits_baseILj6144ES2_ffffjLj256EEEEELb0ELb1ELb0ELb1EEEvNS_9FwdParamsE --------------------------
	.section	.nv.info._ZN10layer_norm13ln_fwd_kernelINS_13Kernel_traitsI6__halfffffjLj6144ELj1ELj1ELj8ELj16ENS_18Kernel_traits_baseILj6144ES2_ffffjLj256EEEEELb0ELb1ELb0ELb1EEEvNS_9FwdParamsE,"",@"SHT_CUDA_INFO"
	.sectionflags	@""
	.align	4


	//----- nvinfo : EIATTR_CUDA_API_VERSION
	.align		4
        /*0000*/ 	.byte	0x04, 0x37
        /*0002*/ 	.short	(.L_3432 - .L_3431)
.L_3431:
        /*0004*/ 	.word	0x00000082


	//----- nvinfo : EIATTR_KPARAM_INFO
	.align		4
.L_3432:
        /*0008*/ 	.byte	0x04, 0x17
        /*000a*/ 	.short	(.L_3434 - .L_3433)
.L_3433:
        /*000c*/ 	.word	0x00000000
        /*0010*/ 	.short	0x0000
        /*0012*/ 	.short	0x0000
        /*0014*/ 	.byte	0x00, 0xf0, 0xa1, 0x03


	//----- nvinfo : EIATTR_SPARSE_MMA_MASK
	.align		4
.L_3434:
        /*0018*/ 	.byte	0x03, 0x50
        /*001a*/ 	.short	0x0000


	//----- nvinfo : EIATTR_MAXREG_COUNT
	.align		4
        /*001c*/ 	.byte	0x03, 0x1b
        /*001e*/ 	.short	0x00ff


	//----- nvinfo : EIATTR_NUM_BARRIERS
	.align		4
        /*0020*/ 	.byte	0x02, 0x4c
        /*0022*/ 	.byte	0x01
	.zero		1


	//----- nvinfo : EIATTR_MERCURY_ISA_VERSION
	.align		4
        /*0024*/ 	.byte	0x03, 0x5f
        /*0026*/ 	.short	0x0101


	//----- nvinfo : EIATTR_COOP_GROUP_MASK_REGIDS
	.align		4
        /*0028*/ 	.byte	0x04, 0x29
        /*002a*/ 	.short	(.L_3436 - .L_3435)


	//   ....[0]....
.L_3435:
        /*002c*/ 	.word	0xffffffff


	//   ....[1]....
        /*0030*/ 	.word	0xffffffff


	//   ....[2]....
        /*0034*/ 	.word	0xffffffff


	//   ....[3]....
        /*0038*/ 	.word	0xffffffff


	//   ....[4]....
        /*003c*/ 	.word	0xffffffff


	//   ....[5]....
        /*0040*/ 	.word	0xffffffff


	//   ....[6]....
        /*0044*/ 	.word	0xffffffff


	//   ....[7]....
        /*0048*/ 	.word	0xffffffff


	//   ....[8]....
        /*004c*/ 	.word	0xffffffff


	//   ....[9]....
        /*0050*/ 	.word	0xffffffff


	//   ....[10]....
        /*0054*/ 	.word	0xffffffff


	//   ....[11]....
        /*0058*/ 	.word	0xffffffff


	//   ....[12]....
        /*005c*/ 	.word	0xffffffff


	//   ....[13]....
        /*0060*/ 	.word	0xffffffff


	//   ....[14]....
        /*0064*/ 	.word	0xffffffff


	//   ....[15]....
        /*0068*/ 	.word	0xffffffff


	//   ....[16]....
        /*006c*/ 	.word	0xffffffff


	//   ....[17]....
        /*0070*/ 	.word	0xffffffff


	//   ....[18]....
        /*0074*/ 	.word	0xffffffff


	//   ....[19]....
        /*0078*/ 	.word	0xffffffff


	//   ....[20]....
        /*007c*/ 	.word	0xffffffff


	//----- nvinfo : EIATTR_COOP_GROUP_INSTR_OFFSETS
	.align		4
.L_3436:
        /*0080*/ 	.byte	0x04, 0x28
        /*0082*/ 	.short	(.L_3438 - .L_3437)


	//   ....[0]....
.L_3437:
        /*0084*/ 	.word	0x00001ae0


	//   ....[1]....
        /*0088*/ 	.word	0x00001b00


	//   ....[2]....
        /*008c*/ 	.word	0x00001b20


	//   ....[3]....
        /*0090*/ 	.word	0x00001b40


	//   ....[4]....
        /*0094*/ 	.word	0x00001b60


	//   ....[5]....
        /*0098*/ 	.word	0x00001e90


	//   ....[6]....
        /*009c*/ 	.word	0x00001eb0


	//   ....[7]....
        /*00a0*/ 	.word	0x00001ed0


	//   ....[8]....
        /*00a4*/ 	.word	0x00001ef0


	//   ....[9]....
        /*00a8*/ 	.word	0x00001f10


	//   ....[10]....
        /*00ac*/ 	.word	0x000020e0


	//   ....[11]....
        /*00b0*/ 	.word	0x00002120


	//   ....[12]....
        /*00b4*/ 	.word	0x00002140


	//   ....[13]....
        /*00b8*/ 	.word	0x00002150


	//   ....[14]....
        /*00bc*/ 	.word	0x000021e0


	//   ....[15]....
        /*00c0*/ 	.word	0x00002240


	//   ....[16]....
        /*00c4*/ 	.word	0x00002250


	//   ....[17]....
        /*00c8*/ 	.word	0x000022d0


	//   ....[18]....
        /*00cc*/ 	.word	0x00002330


	//   ....[19]....
        /*00d0*/ 	.word	0x000023e0


	//   ....[20]....
        /*00d4*/ 	.word	0x00002410


	//----- nvinfo : EIATTR_VRC_CTA_INIT_COUNT
	.align		4
.L_3438:
        /*00d8*/ 	.byte	0x02, 0x4a
	.zero		1
	.zero		1


	//----- nvinfo : EIATTR_EXIT_INSTR_OFFSETS
	.align		4
        /*00dc*/ 	.byte	0x04, 0x1c
        /*00de*/ 	.short	(.L_3440 - .L_3439)


	//   ....[0]....
.L_3439:
        /*00e0*/ 	.word	0x000003b0


	//   ....[1]....
        /*00e4*/ 	.word	0x00002a60


	//----- nvinfo : EIATTR_MAX_THREADS
	.align		4
.L_3440:
        /*00e8*/ 	.byte	0x04, 0x05
        /*00ea*/ 	.short	(.L_3442 - .L_3441)
.L_3441:
        /*00ec*/ 	.word	0x00000100
        /*00f0*/ 	.word	0x00000001
        /*00f4*/ 	.word	0x00000001


	//----- nvinfo : EIATTR_CRS_STACK_SIZE
	.align		4
.L_3442:
        /*00f8*/ 	.byte	0x04, 0x1e
        /*00fa*/ 	.short	(.L_3444 - .L_3443)
.L_3443:
        /*00fc*/ 	.word	0x00000000


	//----- nvinfo : EIATTR_CBANK_PARAM_SIZE
	.align		4
.L_3444:
        /*0100*/ 	.byte	0x03, 0x19
        /*0102*/ 	.short	0x00e8


	//----- nvinfo : EIATTR_PARAM_CBANK
	.align		4
        /*0104*/ 	.byte	0x04, 0x0a
        /*0106*/ 	.short	(.L_3446 - .L_3445)
	.align		4
.L_3445:
        /*0108*/ 	.word	index@(.nv.constant0._ZN10layer_norm13ln_fwd_kernelINS_13Kernel_traitsI6__halfffffjLj6144ELj1ELj1ELj8ELj16ENS_18Kernel_traits_baseILj6144ES2_ffffjLj256EEEEELb0ELb1ELb0ELb1EEEvNS_9FwdParamsE)
        /*010c*/ 	.short	0x0380
        /*010e*/ 	.short	0x00e8


	//----- nvinfo : EIATTR_SW_WAR
	.align		4
.L_3446:
        /*0110*/ 	.byte	0x04, 0x36
        /*0112*/ 	.short	(.L_3448 - .L_3447)
.L_3447:
        /*0114*/ 	.word	0x00000008
.L_3448:


//--------------------- .nv.info._ZN10layer_norm13ln_fwd_kernelINS_13Kernel_traitsI6__halfffffjLj6144ELj1ELj1ELj8ELj16ENS_18Kernel_traits_baseILj6144ES2_ffffjLj256EEEEELb0ELb1ELb1ELb0EEEvNS_9FwdParamsE --------------------------
	.section	.nv.info._ZN10layer_norm13ln_fwd_kernelINS_13Kernel_traitsI6__halfffffjLj6144ELj1ELj1ELj8ELj16ENS_18Kernel_traits_baseILj6144ES2_ffffjLj256EEEEELb0ELb1ELb1ELb0EEEvNS_9FwdParamsE,"",@"SHT_CUDA_INFO"
	.sectionflags	@""
	.align	4


	//----- nvinfo : EIATTR_CUDA_API_VERSION
	.align		4
        /*0000*/ 	.byte	0x04, 0x37
        /*0002*/ 	.short	(.L_3450 - .L_3449)
.L_3449:
        /*0004*/ 	.word	0x00000082


	//----- nvinfo : EIATTR_KPARAM_INFO
	.align		4
.L_3450:
        /*0008*/ 	.byte	0x04, 0x17
        /*000a*/ 	.short	(.L_3452 - .L_3451)
.L_3451:
        /*000c*/ 	.word	0x00000000
        /*0010*/ 	.short	0x0000
        /*0012*/ 	.short	0x0000
        /*0014*/ 	.byte	0x00, 0xf0, 0xa1, 0x03


	//----- nvinfo : EIATTR_SPARSE_MMA_MASK
	.align		4
.L_3452:
        /*0018*/ 	.byte	0x03, 0x50
        /*001a*/ 	.short	0x0000


	//----- nvinfo : EIATTR_MAXREG_COUNT
	.align		4
        /*001c*/ 	.byte	0x03, 0x1b
        /*001e*/ 	.short	0x00ff


	//----- nvinfo : EIATTR_NUM_BARRIERS
	.align		4
        /*0020*/ 	.byte	0x02, 0x4c
        /*0022*/ 	.byte	0x01
	.zero		1


	//----- nvinfo : EIATTR_MERCURY_ISA_VERSION
	.align		4
        /*0024*/ 	.byte	0x03, 0x5f
        /*0026*/ 	.short	0x0101


	//----- nvinfo : EIATTR_COOP_GROUP_MASK_REGIDS
	.align		4
        /*0028*/ 	.byte	0x04, 0x29
        /*002a*/ 	.short	(.L_3454 - .L_3453)


	//   ....[0]....
.L_3453:
        /*002c*/ 	.word	0xffffffff


	//   ....[1]....
        /*0030*/ 	.word	0xffffffff


	//   ....[2]....
        /*0034*/ 	.word	0xffffffff


	//   ....[3]....
        /*0038*/ 	.word	0xffffffff


	//   ....[4]....
        /*003c*/ 	.word	0xffffffff


	//   ....[5]....
        /*0040*/ 	.word	0xffffffff


	//   ....[6]....
        /*0044*/ 	.word	0xffffffff


	//   ....[7]....
        /*0048*/ 	.word	0xffffffff


	//   ....[8]....
        /*004c*/ 	.word	0xffffffff


	//   ....[9]....
        /*0050*/ 	.word	0xffffffff


	//   ....[10]....
        /*0054*/ 	.word	0xffffffff


	//   ....[11]....
        /*0058*/ 	.word	0xffffffff


	//   ....[12]....
        /*005c*/ 	.word	0xffffffff


	//   ....[13]....
        /*0060*/ 	.word	0xffffffff


	//   ....[14]....
        /*0064*/ 	.word	0xffffffff


	//   ....[15]....
        /*0068*/ 	.word	0xffffffff


	//   ....[16]....
        /*006c*/ 	.word	0xffffffff


	//   ....[17]....
        /*0070*/ 	.word	0xffffffff


	//   ....[18]....
        /*0074*/ 	.word	0xffffffff


	//   ....[19]....
        /*0078*/ 	.word	0xffffffff


	//   ....[20]....
        /*007c*/ 	.word	0xffffffff


	//----- nvinfo : EIATTR_COOP_GROUP_INSTR_OFFSETS
	.align		4
.L_3454:
        /*0080*/ 	.byte	0x04, 0x28
        /*0082*/ 	.short	(.L_3456 - .L_3455)


	//   ....[0]....
.L_3455:
        /*0084*/ 	.word	0x00003130


	//   ....[1]....
        /*0088*/ 	.word	0x00003150


	//   ....[2]....
        /*008c*/ 	.word	0x00003170


	//   ....[3]....
        /*0090*/ 	.word	0x00003190


	//   ....[4]....
        /*0094*/ 	.word	0x000031b0


	//   ....[5]....
        /*0098*/ 	.word	0x00003540


	//   ....[6]....
        /*009c*/ 	.word	0x00003560


	//   ....[7]....
        /*00a0*/ 	.word	0x00003580


	//   ....[8]....
        /*00a4*/ 	.word	0x000035a0


	//   ....[9]....
        /*00a8*/ 	.word	0x000035c0


	//   ....[10]....
        /*00ac*/ 	.word	0x00003750


	//   ....[11]....
        /*00b0*/ 	.word	0x00003790


	//   ....[12]....
        /*00b4*/ 	.word	0x00003830


	//   ....[13]....
        /*00b8*/ 	.word	0x00003840


	//   ....[14]....
        /*00bc*/ 	.word	0x000038a0


	//   ....[15]....
        /*00c0*/ 	.word	0x000038b0


	//   ....[16]....
        /*00c4*/ 	.word	0x00003940


	//   ....[17]....
        /*00c8*/ 	.word	0x000039e0


	//   ....[18]....
        /*00cc*/ 	.word	0x00003a70


	//   ....[19]....
        /*00d0*/ 	.word	0x00003a90


	//   ....[20]....
        /*00d4*/ 	.word	0x00003ad0


	//----- nvinfo : EIATTR_VRC_CTA_INIT_COUNT
	.align		4
.L_3456:
        /*00d8*/ 	.byte	0x02, 0x4a
	.zero		1
	.zero		1


	//----- nvinfo : EIATTR_EXIT_INSTR_OFFSETS
	.align		4
        /*00dc*/ 	.byte	0x04, 0x1c
        /*00de*/ 	.short	(.L_3458 - .L_3457)


	//   ....[0]....
.L_3457:
        /*00e0*/ 	.word	0x000008d0


	//   ....[1]....
        /*00e4*/ 	.word	0x000045f0


	//----- nvinfo : EIATTR_MAX_THREADS
	.align		4
.L_3458:
        /*00e8*/ 	.byte	0x04, 0x05
        /*00ea*/ 	.short	(.L_3460 - .L_3459)
.L_3459:
        /*00ec*/ 	.word	0x00000100
        /*00f0*/ 	.word	0x00000001
        /*00f4*/ 	.word	0x00000001


	//----- nvinfo : EIATTR_CRS_STACK_SIZE
	.align		4
.L_3460:
        /*00f8*/ 	.byte	0x04, 0x1e
        /*00fa*/ 	.short	(.L_3462 - .L_3461)
.L_3461:
        /*00fc*/ 	.word	0x00000000


	//----- nvinfo : EIATTR_CBANK_PARAM_SIZE
	.align		4
.L_3462:
        /*0100*/ 	.byte	0x03, 0x19
        /*0102*/ 	.short	0x00e8


	//----- nvinfo : EIATTR_PARAM_CBANK
	.align		4
        /*0104*/ 	.byte	0x04, 0x0a
        /*0106*/ 	.short	(.L_3464 - .L_3463)
	.align		4
.L_3463:
        /*0108*/ 	.word	index@(.nv.constant0._ZN10layer_norm13ln_fwd_kernelINS_13Kernel_traitsI6__halfffffjLj6144ELj1ELj1ELj8ELj16ENS_18Kernel_traits_baseILj6144ES2_ffffjLj256EEEEELb0ELb1ELb1ELb0EEEvNS_9FwdParamsE)
        /*010c*/ 	.short	0x0380
        /*010e*/ 	.short	0x00e8


	//----- nvinfo : EIATTR_SW_WAR
	.align		4
.L_3464:
        /*0110*/ 	.byte	0x04, 0x36
        /*0112*/ 	.short	(.L_3466 - .L_3465)
.L_3465:
        /*0114*/ 	.word	0x00000008
.L_3466:


//--------------------- .nv.info._ZN10layer_norm13ln_fwd_kernelINS_13Kernel_traitsI6__halfffffjLj6144ELj1ELj1ELj8ELj16ENS_18Kernel_traits_baseILj6144ES2_ffffjLj256EEEEELb0ELb1ELb1ELb1EEEvNS_9FwdParamsE --------------------------
	.section	.nv.info._ZN10layer_norm13ln_fwd_kernelINS_13Kernel_traitsI6__halfffffjLj6144ELj1ELj1ELj8ELj16ENS_18Kernel_traits_baseILj6144ES2_ffffjLj256EEEEELb0ELb1ELb1ELb1EEEvNS_9FwdParamsE,"",@"SHT_CUDA_INFO"
	.sectionflags	@""
	.align	4


	//----- nvinfo : EIATTR_CUDA_API_VERSION
	.align		4
        /*0000*/ 	.byte	0x04, 0x37
        /*0002*/ 	.short	(.L_3468 - .L_3467)
.L_3467:
        /*0004*/ 	.word	0x00000082


	//----- nvinfo : EIATTR_KPARAM_INFO
	.align		4
.L_3468:
        /*0008*/ 	.byte	0x04, 0x17
        /*000a*/ 	.short	(.L_3470 - .L_3469)
.L_3469:
        /*000c*/ 	.word	0x00000000
        /*0010*/ 	.short	0x0000
        /*0012*/ 	.short	0x0000
        /*0014*/ 	.byte	0x00, 0xf0, 0xa1, 0x03


	//----- nvinfo : EIATTR_SPARSE_MMA_MASK
	.align		4
.L_3470:
        /*0018*/ 	.byte	0x03, 0x50
        /*001a*/ 	.short	0x0000


	//----- nvinfo : EIATTR_MAXREG_COUNT
	.align		4
        /*001c*/ 	.byte	0x03, 0x1b
        /*001e*/ 	.short	0x00ff


	//----- nvinfo : EIATTR_NUM_BARRIERS
	.align		4
        /*0020*/ 	.byte	0x02, 0x4c
        /*0022*/ 	.byte	0x01
	.zero		1


	//----- nvinfo : EIATTR_MERCURY_ISA_VERSION
	.align		4
        /*0024*/ 	.byte	0x03, 0x5f
        /*0026*/ 	.short	0x0101


	//----- nvinfo : EIATTR_COOP_GROUP_MASK_REGIDS
	.align		4
        /*0028*/ 	.byte	0x04, 0x29
        /*002a*/ 	.short	(.L_3472 - .L_3471)


	//   ....[0]....
.L_3471:
        /*002c*/ 	.word	0xffffffff


	//   ....[1]....
        /*0030*/ 	.word	0xffffffff


	//   ....[2]....
        /*0034*/ 	.word	0xffffffff


	//   ....[3]....
        /*0038*/ 	.word	0xffffffff


	//   ....[4]....
        /*003c*/ 	.word	0xffffffff


	//   ....[5]....
        /*0040*/ 	.word	0xffffffff


	//   ....[6]....
        /*0044*/ 	.word	0xffffffff


	//   ....[7]....
        /*0048*/ 	.word	0xffffffff


	//   ....[8]....
        /*004c*/ 	.word	0xffffffff


	//   ....[9]....
        /*0050*/ 	.word	0xffffffff


	//   ....[10]....
        /*0054*/ 	.word	0xffffffff


	//   ....[11]....
        /*0058*/ 	.word	0xffffffff


	//   ....[12]....
        /*005c*/ 	.word	0xffffffff


	//   ....[13]....
        /*0060*/ 	.word	0xffffffff


	//   ....[14]....
        /*0064*/ 	.word	0xffffffff


	//   ....[15]....
        /*0068*/ 	.word	0xffffffff


	//   ....[16]....
        /*006c*/ 	.word	0xffffffff


	//   ....[17]....
        /*0070*/ 	.word	0xffffffff


	//   ....[18]....
        /*0074*/ 	.word	0xffffffff


	//   ....[19]....
        /*0078*/ 	.word	0xffffffff


	//   ....[20]....
        /*007c*/ 	.word	0xffffffff


	//----- nvinfo : EIATTR_COOP_GROUP_INSTR_OFFSETS
	.align		4
.L_3472:
        /*0080*/ 	.byte	0x04, 0x28
        /*0082*/ 	.short	(.L_3474 - .L_3473)


	//   ....[0]....
.L_3473:
        /*0084*/ 	.word	0x00002050


	//   ....[1]....
        /*0088*/ 	.word	0x00002070


	//   ....[2]....
        /*008c*/ 	.word	0x00002090


	//   ....[3]....
        /*0090*/ 	.word	0x000020b0


	//   ....[4]....
        /*0094*/ 	.word	0x000020d0


	//   ....[5]....
        /*0098*/ 	.word	0x00002400


	//   ....[6]....
        /*009c*/ 	.word	0x00002430


	//   ....[7]....
        /*00a0*/ 	.word	0x00002460


	//   ....[8]....
        /*00a4*/ 	.word	0x00002480


	//   ....[9]....
        /*00a8*/ 	.word	0x000024a0


	//   ....[10]....
        /*00ac*/ 	.word	0x00002630


	//   ....[11]....
        /*00b0*/ 	.word	0x00002670


	//   ....[12]....
        /*00b4*/ 	.word	0x000026d0


	//   ....[13]....
        /*00b8*/ 	.word	0x00002700


	//   ....[14]....
        /*00bc*/ 	.word	0x00002780


	//   ....[15]....
        /*00c0*/ 	.word	0x000027e0


	//   ....[16]....
        /*00c4*/ 	.word	0x000027f0


	//   ....[17]....
        /*00c8*/ 	.word	0x000028a0


	//   ....[18]....
        /*00cc*/ 	.word	0x000028f0


	//   ....[19]....
        /*00d0*/ 	.word	0x00002990


	//   ....[20]....
        /*00d4*/ 	.word	0x000029c0


	//----- nvinfo : EIATTR_VRC_CTA_INIT_COUNT
	.align		4
.L_3474:
        /*00d8*/ 	.byte	0x02, 0x4a
	.zero		1
	.zero		1


	//----- nvinfo : EIATTR_EXIT_INSTR_OFFSETS
	.align		4
        /*00dc*/ 	.byte	0x04, 0x1c
        /*00de*/ 	.short	(.L_3476 - .L_3475)


	//   ....[0]....
.L_3475:
        /*00e0*/ 	.word	0x000003a0


	//   ....[1]....
        /*00e4*/ 	.word	0x000033d0


	//----- nvinfo : EIATTR_MAX_THREADS
	.align		4
.L_3476:
        /*00e8*/ 	.byte	0x04, 0x05
        /*00ea*/ 	.short	(.L_3478 - .L_3477)
.L_3477:
        /*00ec*/ 	.word	0x00000100
        /*00f0*/ 	.word	0x00000001
        /*00f4*/ 	.word	0x00000001


	//----- nvinfo : EIATTR_CRS_STACK_SIZE
	.align		4
.L_3478:
        /*00f8*/ 	.byte	0x04, 0x1e
        /*00fa*/ 	.short	(.L_3480 - .L_3479)
.L_3479:
        /*00fc*/ 	.word	0x00000000


	//----- nvinfo : EIATTR_CBANK_PARAM_SIZE
	.align		4
.L_3480:
        /*0100*/ 	.byte	0x03, 0x19
        /*0102*/ 	.short	0x00e8


	//----- nvinfo : EIATTR_PARAM_CBANK
	.align		4
        /*0104*/ 	.byte	0x04, 0x0a
        /*0106*/ 	.short	(.L_3482 - .L_3481)
	.align		4
.L_3481:
        /*0108*/ 	.word	index@(.nv.constant0._ZN10layer_norm13ln_fwd_kernelINS_13Kernel_traitsI6__halfffffjLj6144ELj1ELj1ELj8ELj16ENS_18Kernel_traits_baseILj6144ES2_ffffjLj256EEEEELb0ELb1ELb1ELb1EEEvNS_9FwdParamsE)
        /*010c*/ 	.short	0x0380
        /*010e*/ 	.short	0x00e8


	//----- nvinfo : EIATTR_SW_WAR
	.align		4
.L_3482:
        /*0110*/ 	.byte	0x04, 0x36
        /*0112*/ 	.short	(.L_3484 - .L_3483)
.L_3483:
        /*0114*/ 	.word	0x00000008
.L_3484:


//--------------------- .nv.info._ZN10layer_norm13ln_fwd_kernelINS_13Kernel_traitsI6__halfffffjLj6144ELj1ELj1ELj8ELj16ENS_18Kernel_traits_baseILj6144ES2_ffffjLj256EEEEELb1ELb0ELb0ELb0EEEvNS_9FwdParamsE --------------------------
	.section	.nv.info._ZN10layer_norm13ln_fwd_kernelINS_13Kernel_traitsI6__halfffffjLj6144ELj1ELj1ELj8ELj16ENS_18Kernel_traits_baseILj6144ES2_ffffjLj256EEEEELb1ELb0ELb0ELb0EEEvNS_9FwdParamsE,"",@"SHT_CUDA_INFO"
	.sectionflags	@""
	.align	4


	//----- nvinfo : EIATTR_CUDA_API_VERSION
	.align		4
        /*0000*/ 	.byte	0x04, 0x37
        /*0002*/ 	.short	(.L_3486 - .L_3485)
.L_3485:
        /*0004*/ 	.word	0x00000082


	//----- nvinfo : EIATTR_KPARAM_INFO
	.align		4
.L_3486:
        /*0008*/ 	.byte	0x04, 0x17
        /*000a*/ 	.short	(.L_3488 - .L_3487)
.L_3487:
        /*000c*/ 	.word	0x00000000
        /*0010*/ 	.short	0x0000
        /*0012*/ 	.short	0x0000
        /*0014*/ 	.byte	0x00, 0xf0, 0xa1, 0x03


	//----- nvinfo : EIATTR_SPARSE_MMA_MASK
	.align		4
.L_3488:
        /*0018*/ 	.byte	0x03, 0x50
        /*001a*/ 	.short	0x0000


	//----- nvinfo : EIATTR_MAXREG_COUNT
	.align		4
        /*001c*/ 	.byte	0x03, 0x1b
        /*001e*/ 	.short	0x00ff


	//----- nvinfo : EIATTR_NUM_BARRIERS
	.align		4
        /*0020*/ 	.byte	0x02, 0x4c
        /*0022*/ 	.byte	0x01
	.zero		1


	//----- nvinfo : EIATTR_MERCURY_ISA_VERSION
	.align		4
        /*0024*/ 	.byte	0x03, 0x5f
        /*0026*/ 	.short	0x0101


	//----- nvinfo : EIATTR_COOP_GROUP_MASK_REGIDS
	.align		4
        /*0028*/ 	.byte	0x04, 0x29
        /*002a*/ 	.short	(.L_3490 - .L_3489)


	//   ....[0]....
.L_3489:
        /*002c*/ 	.word	0xffffffff


	//   ....[1]....
        /*0030*/ 	.word	0xffffffff


	//   ....[2]....
        /*0034*/ 	.word	0xffffffff


	//   ....[3]....
        /*0038*/ 	.word	0xffffffff


	//   ....[4]....
        /*003c*/ 	.word	0xffffffff


	//   ....[5]....
        /*0040*/ 	.word	0xffffffff


	//   ....[6]....
        /*0044*/ 	.word	0xffffffff


	//   ....[7]....
        /*0048*/ 	.word	0xffffffff


	//   ....[8]....
        /*004c*/ 	.word	0xffffffff


	//   ....[9]....
        /*0050*/ 	.word	0xffffffff


	//   ....[10]....
        /*0054*/ 	.word	0xffffffff


	//   ....[11]....
        /*0058*/ 	.word	0xffffffff


	//   ....[12]....
        /*005c*/ 	.word	0xffffffff


	//   ....[13]....
        /*0060*/ 	.word	0xffffffff


	//   ....[14]....
        /*0064*/ 	.word	0xffffffff


	//   ....[15]....
        /*0068*/ 	.word	0xffffffff


	//   ....[16]....
        /*006c*/ 	.word	0xffffffff


	//   ....[17]....
        /*0070*/ 	.word	0xffffffff


	//   ....[18]....
        /*0074*/ 	.word	0xffffffff


	//   ....[19]....
        /*0078*/ 	.word	0xffffffff


	//   ....[20]....
        /*007c*/ 	.word	0xffffffff


	//----- nvinfo : EIATTR_COOP_GROUP_INSTR_OFFSETS
	.align		4
.L_3490:
        /*0080*/ 	.byte	0x04, 0x28
        /*0082*/ 	.short	(.L_3492 - .L_3491)


	//   ....[0]....
.L_3491:
        /*0084*/ 	.word	0x00010da0


	//   ....[1]....
        /*0088*/ 	.word	0x00010dc0


	//   ....[2]....
        /*008c*/ 	.word	0x00010de0


	//   ....[3]....
        /*0090*/ 	.word	0x00010e00


	//   ....[4]....
        /*0094*/ 	.word	0x00010e20


	//   ....[5]....
        /*0098*/ 	.word	0x00011180


	//   ....[6]....
        /*009c*/ 	.word	0x000111a0


	//   ....[7]....
        /*00a0*/ 	.word	0x000111c0


	//   ....[8]....
        /*00a4*/ 	.word	0x000111e0


	//   ....[9]....
        /*00a8*/ 	.word	0x00011200


	//   ....[10]....
        /*00ac*/ 	.word	0x00011390


	//   ....[11]....
        /*00b0*/ 	.word	0x000113d0


	//   ....[12]....
        /*00b4*/ 	.word	0x000113e0


	//   ....[13]....
        /*00b8*/ 	.word	0x00011420


	//   ....[14]....
        /*00bc*/ 	.word	0x000114e0


	//   ....[15]....
        /*00c0*/ 	.word	0x00011510


	//   ....[16]....
        /*00c4*/ 	.word	0x00011570


	//   ....[17]....
        /*00c8*/ 	.word	0x000115d0


	//   ....[18]....
        /*00cc*/ 	.word	0x00011640


	//   ....[19]....
        /*00d0*/ 	.word	0x00011690


	//   ....[20]....
        /*00d4*/ 	.word	0x000116e0


	//----- nvinfo : EIATTR_VRC_CTA_INIT_COUNT
	.align		4
.L_3492:
        /*00d8*/ 	.byte	0x02, 0x4a
	.zero		1
	.zero		1


	//----- nvinfo : EIATTR_EXIT_INSTR_OFFSETS
	.align		4
        /*00dc*/ 	.byte	0x04, 0x1c
        /*00de*/ 	.short	(.L_3494 - .L_3493)


	//   ....[0]....
.L_3493:
        /*00e0*/ 	.word	0x000008d0


	//   ....[1]....
        /*00e4*/ 	.word	0x00012210


	//----- nvinfo : EIATTR_INDIRECT_BRANCH_TARGETS
	.align		4
.L_3494:
        /*00e8*/ 	.byte	0x04, 0x34
        /*00ea*/ 	.short	(.L_3496 - .L_3495)


	//   ....[0]....
.L_3495:
        /*00ec*/ 	.word	.L_x_20871@srel
        /*00f0*/ 	.short	0x0
        /*00f2*/ 	.short	0x0
        /*00f4*/ 	.word	0x3
        /*00f8*/ 	.word	.L_x_20872@srel
        /*00fc*/ 	.word	.L_x_20873@srel
        /*0100*/ 	.word	.L_x_20874@srel


	//----- nvinfo : EIATTR_MAX_THREADS
	.align		4
.L_3496:
        /*0104*/ 	.byte	0x04, 0x05
        /*0106*/ 	.short	(.L_3498 - .L_3497)
.L_3497:
        /*0108*/ 	.word	0x00000100
        /*010c*/ 	.word	0x00000001
        /*0110*/ 	.word	0x00000001


	//----- nvinfo : EIATTR_CRS_STACK_SIZE
	.align		4
.L_3498:
        /*0114*/ 	.byte	0x04, 0x1e
        /*0116*/ 	.short	(.L_3500 - .L_3499)
.L_3499:
        /*0118*/ 	.word	0x00000000


	//----- nvinfo : EIATTR_CBANK_PARAM_SIZE
	.align		4
.L_3500:
        /*011c*/ 	.byte	0x03, 0x19
        /*011e*/ 	.short	0x00e8


	//----- nvinfo : EIATTR_PARAM_CBANK
	.align		4
        /*0120*/ 	.byte	0x04, 0x0a
        /*0122*/ 	.short	(.L_3502 - .L_3501)
	.align		4
.L_3501:
        /*0124*/ 	.word	index@(.nv.constant0._ZN10layer_norm13ln_fwd_kernelINS_13Kernel_traitsI6__halfffffjLj6144ELj1ELj1ELj8ELj16ENS_18Kernel_traits_baseILj6144ES2_ffffjLj256EEEEELb1ELb0ELb0ELb0EEEvNS_9FwdParamsE)
        /*0128*/ 	.short	0x0380
        /*012a*/ 	.short	0x00e8


	//----- nvinfo : EIATTR_SW_WAR
	.align		4
.L_3502:
        /*012c*/ 	.byte	0x04, 0x36
        /*012e*/ 	.short	(.L_3504 - .L_3503)
.L_3503:
        /*0130*/ 	.word	0x00000008
.L_3504:


//--------------------- .nv.info._ZN10layer_norm13ln_fwd_kernelINS_13Kernel_traitsI6__halfffffjLj6144ELj1ELj1ELj8ELj16ENS_18Kernel_traits_baseILj6144ES2_ffffjLj256EEEEELb1ELb0ELb0ELb1EEEvNS_9FwdParamsE --------------------------
	.section	.nv.info._ZN10layer_norm13ln_fwd_kernelINS_13Kernel_traitsI6__halfffffjLj6144ELj1ELj1ELj8ELj16ENS_18Kernel_traits_baseILj6144ES2_ffffjLj256EEEEELb1ELb0ELb0ELb1EEEvNS_9FwdParamsE,"",@"SHT_CUDA_INFO"
	.sectionflags	@""
	.align	4


	//----- nvinfo : EIATTR_CUDA_API_VERSION
	.align		4
        /*0000*/ 	.byte	0x04, 0x37
        /*0002*/ 	.short	(.L_3506 - .L_3505)
.L_3505:
        /*0004*/ 	.word	0x00000082


	//----- nvinfo : EIATTR_KPARAM_INFO
	.align		4
.L_3506:
        /*0008*/ 	.byte	0x04, 0x17
        /*000a*/ 	.short	(.L_3508 - .L_3507)
.L_3507:
        /*000c*/ 	.word	0x00000000
        /*0010*/ 	.short	0x0000
        /*0012*/ 	.short	0x0000
        /*0014*/ 	.byte	0x00, 0xf0, 0xa1, 0x03


	//----- nvinfo : EIATTR_SPARSE_MMA_MASK
	.align		4
.L_3508:
        /*0018*/ 	.byte	0x03, 0x50
        /*001a*/ 	.short	0x0000


	//----- nvinfo : EIATTR_MAXREG_COUNT
	.align		4
        /*001c*/ 	.byte	0x03, 0x1b
        /*001e*/ 	.short	0x00ff


	//----- nvinfo : EIATTR_NUM_BARRIERS
	.align		4
        /*0020*/ 	.byte	0x02, 0x4c
        /*0022*/ 	.byte	0x01
	.zero		1


	//----- nvinfo : EIATTR_MERCURY_ISA_VERSION
	.align		4
        /*0024*/ 	.byte	0x03, 0x5f
        /*0026*/ 	.short	0x0101


	//----- nvinfo : EIATTR_COOP_GROUP_MASK_REGIDS
	.align		4
        /*0028*/ 	.byte	0x04, 0x29
        /*002a*/ 	.short	(.L_3510 - .L_3509)


	//   ....[0]....
.L_3509:
        /*002c*/ 	.word	0xffffffff


	//   ....[1]....
        /*0030*/ 	.word	0xffffffff


	//   ....[2]....
        /*0034*/ 	.word	0xffffffff


	//   ....[3]....
        /*0038*/ 	.word	0xffffffff


	//   ....[4]....
        /*003c*/ 	.word	0xffffffff


	//   ....[5]....
        /*0040*/ 	.word	0xffffffff


	//   ....[6]....
        /*0044*/ 	.word	0xffffffff


	//   ....[7]....
        /*0048*/ 	.word	0xffffffff


	//   ....[8]....
        /*004c*/ 	.word	0xffffffff


	//   ....[9]....
        /*0050*/ 	.word	0xffffffff


	//   ....[10]....
        /*0054*/ 	.word	0xffffffff


	//   ....[11]....
        /*0058*/ 	.word	0xffffffff


	//   ....[12]....
        /*005c*/ 	.word	0xffffffff


	//   ....[13]....
        /*0060*/ 	.word	0xffffffff


	//   ....[14]....
        /*0064*/ 	.word	0xffffffff


	//   ....[15]....
        /*0068*/ 	.word	0xffffffff


	//   ....[16]....
        /*006c*/ 	.word	0xffffffff


	//   ....[17]....
        /*0070*/ 	.word	0xffffffff


	//   ....[18]....
        /*0074*/ 	.word	0xffffffff


	//   ....[19]....
        /*0078*/ 	.word	0xffffffff


	//   ....[20]....
        /*007c*/ 	.word	0xffffffff


	//----- nvinfo : EIATTR_COOP_GROUP_INSTR_OFFSETS
	.align		4
.L_3510:
        /*0080*/ 	.byte	0x04, 0x28
        /*0082*/ 	.short	(.L_3512 - .L_3511)


	//   ....[0]....
.L_3511:
        /*0084*/ 	.word	0x0000f4e0


	//   ....[1]....
        /*0088*/ 	.word	0x0000f500


	//   ....[2]....
        /*008c*/ 	.word	0x0000f530


	//   ....[3]....
        /*0090*/ 	.word	0x0000f550


	//   ....[4]....
        /*0094*/ 	.word	0x0000f570


	//   ....[5]....
        /*0098*/ 	.word	0x0000f8b0


	//   ....[6]....
        /*009c*/ 	.word	0x0000f8d0


	//   ....[7]....
        /*00a0*/ 	.word	0x0000f900


	//   ....[8]....
        /*00a4*/ 	.word	0x0000f930


	//   ....[9]....
        /*00a8*/ 	.word	0x0000f990


	//   ....[10]....
        /*00ac*/ 	.word	0x0000fb30


	//   ....[11]....
        /*00b0*/ 	.word	0x0000fb70


	//   ....[12]....
        /*00b4*/ 	.word	0x0000fb80


	//   ....[13]....
        /*00b8*/ 	.word	0x0000fbd0


	//   ....[14]....
        /*00bc*/ 	.word	0x0000fca0


	//   ....[15]....
        /*00c0*/ 	.word	0x0000fcd0


	//   ....[16]....
        /*00c4*/ 	.word	0x0000fcf0


	//   ....[17]....
        /*00c8*/ 	.word	0x0000fd90


	//   ....[18]....
        /*00cc*/ 	.word	0x0000fdd0


	//   ....[19]....
        /*00d0*/ 	.word	0x0000fe70


	//   ....[20]....
        /*00d4*/ 	.word	0x0000fea0


	//----- nvinfo : EIATTR_VRC_CTA_INIT_COUNT
	.align		4
.L_3512:
        /*00d8*/ 	.byte	0x02, 0x4a
	.zero		1
	.zero		1


	//----- nvinfo : EIATTR_EXIT_INSTR_OFFSETS
	.align		4
        /*00dc*/ 	.byte	0x04, 0x1c
        /*00de*/ 	.short	(.L_3514 - .L_3513)


	//   ....[0]....
.L_3513:
        /*00e0*/ 	.word	0x00000240


	//   ....[1]....
        /*00e4*/ 	.word	0x000104f0


	//----- nvinfo : EIATTR_INDIRECT_BRANCH_TARGETS
	.align		4
.L_3514:
        /*00e8*/ 	.byte	0x04, 0x34
        /*00ea*/ 	.short	(.L_3516 - .L_3515)


	//   ....[0]....
.L_3515:
        /*00ec*/ 	.word	.L_x_20875@srel
        /*00f0*/ 	.short	0x0
        /*00f2*/ 	.short	0x0
        /*00f4*/ 	.word	0x3
        /*00f8*/ 	.word	.L_x_20876@srel
        /*00fc*/ 	.word	.L_x_20877@srel
        /*0100*/ 	.word	.L_x_20878@srel


	//----- nvinfo : EIATTR_MAX_THREADS
	.align		4
.L_3516:
        /*0104*/ 	.byte	0x04, 0x05
        /*0106*/ 	.short	(.L_3518 - .L_3517)
.L_3517:
        /*0108*/ 	.word	0x00000100
        /*010c*/ 	.word	0x00000001
        /*0110*/ 	.word	0x00000001


	//----- nvinfo : EIATTR_CRS_STACK_SIZE
	.align		4
.L_3518:
        /*0114*/ 	.byte	0x04, 0x1e
        /*0116*/ 	.short	(.L_3520 - .L_3519)
.L_3519:
        /*0118*/ 	.word	0x00000000


	//----- nvinfo : EIATTR_CBANK_PARAM_SIZE
	.align		4
.L_3520:
        /*011c*/ 	.byte	0x03, 0x19
        /*011e*/ 	.short	0x00e8


	//----- nvinfo : EIATTR_PARAM_CBANK
	.align		4
        /*0120*/ 	.byte	0x04, 0x0a
        /*0122*/ 	.short	(.L_3522 - .L_3521)
	.align		4
.L_3521:
        /*0124*/ 	.word	index@(.nv.constant0._ZN10layer_norm13ln_fwd_kernelINS_13Kernel_traitsI6__halfffffjLj6144ELj1ELj1ELj8ELj16ENS_18Kernel_traits_baseILj6144ES2_ffffjLj256EEEEELb1ELb0ELb0ELb1EEEvNS_9FwdParamsE)
        /*0128*/ 	.short	0x0380
        /*012a*/ 	.short	0x00e8


	//----- nvinfo : EIATTR_SW_WAR
	.align		4
.L_3522:
        /*012c*/ 	.byte	0x04, 0x36
        /*012e*/ 	.short	(.L_3524 - .L_3523)
.L_3523:
        /*0130*/ 	.word	0x00000008
.L_3524:


//--------------------- .nv.info._ZN10layer_norm13ln_fwd_kernelINS_13Kernel_traitsI6__halfffffjLj6144ELj1ELj1ELj8ELj16ENS_18Kernel_traits_baseILj6144ES2_ffffjLj256EEEEELb1ELb0ELb1ELb0EEEvNS_9FwdParamsE --------------------------
	.section	.nv.info._ZN10layer_norm13ln_fwd_kernelINS_13Kernel_traitsI6__halfffffjLj6144ELj1ELj1ELj8ELj16ENS_18Kernel_traits_baseILj6144ES2_ffffjLj256EEEEELb1ELb0ELb1ELb0EEEvNS_9FwdParamsE,"",@"SHT_CUDA_INFO"
	.sectionflags	@""
	.align	4


	//----- nvinfo : EIATTR_CUDA_API_VERSION
	.align		4
        /*0000*/ 	.byte	0x04, 0x37
        /*0002*/ 	.short	(.L_3526 - .L_3525)
.L_3525:
        /*0004*/ 	.word	0x00000082


	//----- nvinfo : EIATTR_KPARAM_INFO
	.align		4
.L_3526:
        /*0008*/ 	.byte	0x04, 0x17
        /*000a*/ 	.short	(.L_3528 - .L_3527)
.L_3527:
        /*000c*/ 	.word	0x00000000
        /*0010*/ 	.short	0x0000
        /*0012*/ 	.short	0x0000
        /*0014*/ 	.byte	0x00, 0xf0, 0xa1, 0x03


	//----- nvinfo : EIATTR_SPARSE_MMA_MASK
	.align		4
.L_3528:
        /*0018*/ 	.byte	0x03, 0x50
        /*001a*/ 	.short	0x0000


	//----- nvinfo : EIATTR_MAXREG_COUNT
	.align		4
        /*001c*/ 	.byte	0x03, 0x1b
        /*001e*/ 	.short	0x00ff


	//----- nvinfo : EIATTR_NUM_BARRIERS
	.align		4
        /*0020*/ 	.byte	0x02, 0x4c
        /*0022*/ 	.byte	0x01
	.zero		1


	//----- nvinfo : EIATTR_MERCURY_ISA_VERSION
	.align		4
        /*0024*/ 	.byte	0x03, 0x5f
        /*0026*/ 	.short	0x0101


	//----- nvinfo : EIATTR_COOP_GROUP_MASK_REGIDS
	.align		4
        /*0028*/ 	.byte	0x04, 0x29
        /*002a*/ 	.short	(.L_3530 - .L_3529)


	//   ....[0]....
.L_3529:
        /*002c*/ 	.word	0xffffffff


	//   ....[1]....
        /*0030*/ 	.word	0xffffffff


	//   ....[2]....
        /*0034*/ 	.word	0xffffffff


	//   ....[3]....
        /*0038*/ 	.word	0xffffffff


	//   ....[4]....
        /*003c*/ 	.word	0xffffffff


	//   ....[5]....
        /*0040*/ 	.word	0xffffffff


	//   ....[6]....
        /*0044*/ 	.word	0xffffffff


	//   ....[7]....
        /*0048*/ 	.word	0xffffffff


	//   ....[8]....
        /*004c*/ 	.word	0xffffffff


	//   ....[9]....
        /*0050*/ 	.word	0xffffffff


	//   ....[10]....
        /*0054*/ 	.word	0xffffffff


	//   ....[11]....
        /*0058*/ 	.word	0xffffffff


	//   ....[12]....
        /*005c*/ 	.word	0xffffffff


	//   ....[13]....
        /*0060*/ 	.word	0xffffffff


	//   ....[14]....
        /*0064*/ 	.word	0xffffffff


	//   ....[15]....
        /*0068*/ 	.word	0xffffffff


	//   ....[16]....
        /*006c*/ 	.word	0xffffffff


	//   ....[17]....
        /*0070*/ 	.word	0xffffffff


	//   ....[18]....
        /*0074*/ 	.word	0xffffffff


	//   ....[19]....
        /*0078*/ 	.word	0xffffffff


	//   ....[20]....
        /*007c*/ 	.word	0xffffffff


	//----- nvinfo : EIATTR_COOP_GROUP_INSTR_OFFSETS
	.align		4
.L_3530:
        /*0080*/ 	.byte	0x04, 0x28
        /*0082*/ 	.short	(.L_3532 - .L_3531)


	//   ....[0]....
.L_3531:
        /*0084*/ 	.word	0x000121b0


	//   ....[1]....
        /*0088*/ 	.word	0x000121d0


	//   ....[2]....
        /*008c*/ 	.word	0x000121f0


	//   ....[3]....
        /*0090*/ 	.word	0x00012210


	//   ....[4]....
        /*0094*/ 	.word	0x00012230


	//   ....[5]....
        /*0098*/ 	.word	0x000125c0


	//   ....[6]....
        /*009c*/ 	.word	0x000125e0


	//   ....[7]....
        /*00a0*/ 	.word	0x00012600


	//   ....[8]....
        /*00a4*/ 	.word	0x00012620


	//   ....[9]....
        /*00a8*/ 	.word	0x00012640


	//   ....[10]....
        /*00ac*/ 	.word	0x000127c0


	//   ....[11]....
        /*00b0*/ 	.word	0x00012800


	//   ....[12]....
        /*00b4*/ 	.word	0x000128c0


	//   ....[13]....
        /*00b8*/ 	.word	0x000128e0


	//   ....[14]....
        /*00bc*/ 	.word	0x00012900


	//   ....[15]....
        /*00c0*/ 	.word	0x000129b0


	//   ....[16]....
        /*00c4*/ 	.word	0x000129d0


	//   ....[17]....
        /*00c8*/ 	.word	0x00012a10


	//   ....[18]....
        /*00cc*/ 	.word	0x00012a70


	//   ....[19]....
        /*00d0*/ 	.word	0x00012b30


	//   ....[20]....
        /*00d4*/ 	.word	0x00012b40


	//----- nvinfo : EIATTR_VRC_CTA_INIT_COUNT
	.align		4
.L_3532:
        /*00d8*/ 	.byte	0x02, 0x4a
	.zero		1
	.zero		1


	//----- nvinfo : EIATTR_EXIT_INSTR_OFFSETS
	.align		4
        /*00dc*/ 	.byte	0x04, 0x1c
        /*00de*/ 	.short	(.L_3534 - .L_3533)


	//   ....[0]....
.L_3533:
        /*00e0*/ 	.word	0x000008f0


	//   ....[1]....
        /*00e4*/ 	.word	0x00013700


	//----- nvinfo : EIATTR_MAX_THREADS
	.align		4
.L_3534:
        /*00e8*/ 	.byte	0x04, 0x05
        /*00ea*/ 	.short	(.L_3536 - .L_3535)
.L_3535:
        /*00ec*/ 	.word	0x00000100
        /*00f0*/ 	.word	0x00000001
        /*00f4*/ 	.word	0x00000001


	//----- nvinfo : EIATTR_CRS_STACK_SIZE
	.align		4
.L_3536:
        /*00f8*/ 	.byte	0x04, 0x1e
        /*00fa*/ 	.short	(.L_3538 - .L_3537)
.L_3537:
        /*00fc*/ 	.word	0x00000000


	//----- nvinfo : EIATTR_CBANK_PARAM_SIZE
	.align		4
.L_3538:
        /*0100*/ 	.byte	0x03, 0x19
        /*0102*/ 	.short	0x00e8


	//----- nvinfo : EIATTR_PARAM_CBANK
	.align		4
        /*0104*/ 	.byte	0x04, 0x0a
        /*0106*/ 	.short	(.L_3540 - .L_3539)
	.align		4
.L_3539:
        /*0108*/ 	.word	index@(.nv.constant0._ZN10layer_norm13ln_fwd_kernelINS_13Kernel_traitsI6__halfffffjLj6144ELj1ELj1ELj8ELj16ENS_18Kernel_traits_baseILj6144ES2_ffffjLj256EEEEELb1ELb0ELb1ELb0EEEvNS_9FwdParamsE)
        /*010c*/ 	.short	0x0380
        /*010e*/ 	.short	0x00e8


	//----- nvinfo : EIATTR_SW_WAR
	.align		4
.L_3540:
        /*0110*/ 	.byte	0x04, 0x36
        /*0112*/ 	.short	(.L_3542 - .L_3541)
.L_3541:
        /*0114*/ 	.word	0x00000008
.L_3542:


//--------------------- .nv.info._ZN10layer_norm13ln_fwd_kernelINS_13Kernel_traitsI6__halfffffjLj6144ELj1ELj1ELj8ELj16ENS_18Kernel_traits_baseILj6144ES2_ffffjLj256EEEEELb1ELb0ELb1ELb1EEEvNS_9FwdParamsE --------------------------
	.section	.nv.info._ZN10layer_norm13ln_fwd_kernelINS_13Kernel_traitsI6__halfffffjLj6144ELj1ELj1ELj8ELj16ENS_18Kernel_traits_baseILj6144ES2_ffffjLj256EEEEELb1ELb0ELb1ELb1EEEvNS_9FwdParamsE,"",@"SHT_CUDA_INFO"
	.sectionflags	@""
	.align	4


	//----- nvinfo : EIATTR_CUDA_API_VERSION
	.align		4
        /*0000*/ 	.byte	0x04, 0x37
        /*0002*/ 	.short	(.L_3544 - .L_3543)
.L_3543:
        /*0004*/ 	.word	0x00000082


	//----- nvinfo : EIATTR_KPARAM_INFO
	.align		4
.L_3544:
        /*0008*/ 	.byte	0x04, 0x17
        /*000a*/ 	.short	(.L_3546 - .L_3545)
.L_3545:
        /*000c*/ 	.word	0x00000000
        /*0010*/ 	.short	0x0000
        /*0012*/ 	.short	0x0000
        /*0014*/ 	.byte	0x00, 0xf0, 0xa1, 0x03


	//----- nvinfo : EIATTR_SPARSE_MMA_MASK
	.align		4
.L_3546:
        /*0018*/ 	.byte	0x03, 0x50
        /*001a*/ 	.short	0x0000


	//----- nvinfo : EIATTR_MAXREG_COUNT
	.align		4
        /*001c*/ 	.byte	0x03, 0x1b
        /*001e*/ 	.short	0x00ff


	//----- nvinfo : EIATTR_NUM_BARRIERS
	.align		4
        /*0020*/ 	.byte	0x02, 0x4c
        /*0022*/ 	.byte	0x01
	.zero		1


	//----- nvinfo : EIATTR_MERCURY_ISA_VERSION
	.align		4
        /*0024*/ 	.byte	0x03, 0x5f
        /*0026*/ 	.short	0x0101


	//----- nvinfo : EIATTR_COOP_GROUP_MASK_REGIDS
	.align		4
        /*0028*/ 	.byte	0x04, 0x29
        /*002a*/ 	.short	(.L_3548 - .L_3547)


	//   ....[0]....
.L_3547:
        /*002c*/ 	.word	0xffffffff


	//   ....[1]....
        /*0030*/ 	.word	0xffffffff


	//   ....[2]....
        /*0034*/ 	.word	0xffffffff


	//   ....[3]....
        /*0038*/ 	.word	0xffffffff


	//   ....[4]....
        /*003c*/ 	.word	0xffffffff


	//   ....[5]....
        /*0040*/ 	.word	0xffffffff


	//   ....[6]....
        /*0044*/ 	.word	0xffffffff


	//   ....[7]....
        /*0048*/ 	.word	0xffffffff


	//   ....[8]....
        /*004c*/ 	.word	0xffffffff


	//   ....[9]....
        /*0050*/ 	.word	0xffffffff


	//   ....[10]....
        /*0054*/ 	.word	0xffffffff


	//   ....[11]....
        /*0058*/ 	.word	0xffffffff


	//   ....[12]....
        /*005c*/ 	.word	0xffffffff


	//   ....[13]....
        /*0060*/ 	.word	0xffffffff


	//   ....[14]....
        /*0064*/ 	.word	0xffffffff


	//   ....[15]....
        /*0068*/ 	.word	0xffffffff


	//   ....[16]....
        /*006c*/ 	.word	0xffffffff


	//   ....[17]....
        /*0070*/ 	.word	0xffffffff


	//   ....[18]....
        /*0074*/ 	.word	0xffffffff


	//   ....[19]....
        /*0078*/ 	.word	0xffffffff


	//   ....[20]....
        /*007c*/ 	.word	0xffffffff


	//----- nvinfo : EIATTR_COOP_GROUP_INSTR_OFFSETS
	.align		4
.L_3548:
        /*0080*/ 	.byte	0x04, 0x28
        /*0082*/ 	.short	(.L_3550 - .L_3549)


	//   ....[0]....
.L_3549:
        /*0084*/ 	.word	0x00010d70


	//   ....[1]....
        /*0088*/ 	.word	0x00010db0


	//   ....[2]....
        /*008c*/ 	.word	0x00010dd0


	//   ....[3]....
        /*0090*/ 	.word	0x00010df0


	//   ....[4]....
        /*0094*/ 	.word	0x00010e10


	//   ....[5]....
        /*0098*/ 	.word	0x00011170


	//   ....[6]....
        /*009c*/ 	.word	0x00011190


	//   ....[7]....
        /*00a0*/ 	.word	0x000111b0


	//   ....[8]....
        /*00a4*/ 	.word	0x000111d0


	//   ....[9]....
        /*00a8*/ 	.word	0x000111f0


	//   ....[10]....
        /*00ac*/ 	.word	0x00011370


	//   ....[11]....
        /*00b0*/ 	.word	0x000113b0


	//   ....[12]....
        /*00b4*/ 	.word	0x000113c0


	//   ....[13]....
        /*00b8*/ 	.word	0x00011400


	//   ....[14]....
        /*00bc*/ 	.word	0x000114e0


	//   ....[15]....
        /*00c0*/ 	.word	0x00011500


	//   ....[16]....
        /*00c4*/ 	.word	0x00011520


	//   ....[17]....
        /*00c8*/ 	.word	0x000115b0


	//   ....[18]....
        /*00cc*/ 	.word	0x00011610


	//   ....[19]....
        /*00d0*/ 	.word	0x000116c0


	//   ....[20]....
        /*00d4*/ 	.word	0x000116f0


	//----- nvinfo : EIATTR_VRC_CTA_INIT_COUNT
	.align		4
.L_3550:
        /*00d8*/ 	.byte	0x02, 0x4a
	.zero		1
	.zero		1


	//----- nvinfo : EIATTR_EXIT_INSTR_OFFSETS
	.align		4
        /*00dc*/ 	.byte	0x04, 0x1c
        /*00de*/ 	.short	(.L_3552 - .L_3551)


	//   ....[0]....
.L_3551:
        /*00e0*/ 	.word	0x000002a0


	//   ....[1]....
        /*00e4*/ 	.word	0x00012110


	//----- nvinfo : EIATTR_MAX_THREADS
	.align		4
.L_3552:
        /*00e8*/ 	.byte	0x04, 0x05
        /*00ea*/ 	.short	(.L_3554 - .L_3553)
.L_3553:
        /*00ec*/ 	.word	0x00000100
        /*00f0*/ 	.word	0x00000001
        /*00f4*/ 	.word	0x00000001


	//----- nvinfo : EIATTR_CRS_STACK_SIZE
	.align		4
.L_3554:
        /*00f8*/ 	.byte	0x04, 0x1e
        /*00fa*/ 	.short	(.L_3556 - .L_3555)
.L_3555:
        /*00fc*/ 	.word	0x00000000


	//----- nvinfo : EIATTR_CBANK_PARAM_SIZE
	.align		4
.L_3556:
        /*0100*/ 	.byte	0x03, 0x19
        /*0102*/ 	.short	0x00e8


	//----- nvinfo : EIATTR_PARAM_CBANK
	.align		4
        /*0104*/ 	.byte	0x04, 0x0a
        /*0106*/ 	.short	(.L_3558 - .L_3557)
	.align		4
.L_3557:
        /*0108*/ 	.word	index@(.nv.constant0._ZN10layer_norm13ln_fwd_kernelINS_13Kernel_traitsI6__halfffffjLj6144ELj1ELj1ELj8ELj16ENS_18Kernel_traits_baseILj6144ES2_ffffjLj256EEEEELb1ELb0ELb1ELb1EEEvNS_9FwdParamsE)
        /*010c*/ 	.short	0x0380
        /*010e*/ 	.short	0x00e8


	//----- nvinfo : EIATTR_SW_WAR
	.align		4
.L_3558:
        /*0110*/ 	.byte	0x04, 0x36
        /*0112*/ 	.short	(.L_3560 - .L_3559)
.L_3559:
        /*0114*/ 	.word	0x00000008
.L_3560:


//--------------------- .nv.info._ZN10layer_norm13ln_fwd_kernelINS_13Kernel_traitsI6__halfffffjLj6144ELj1ELj1ELj8ELj16ENS_18Kernel_traits_baseILj6144ES2_ffffjLj256EEEEELb1ELb1ELb0ELb0EEEvNS_9FwdParamsE --------------------------
	.section	.nv.info._ZN10layer_norm13ln_fwd_kernelINS_13Kernel_traitsI6__halfffffjLj6144ELj1ELj1ELj8ELj16ENS_18Kernel_traits_baseILj6144ES2_ffffjLj256EEEEELb1ELb1ELb0ELb0EEEvNS_9FwdParamsE,"",@"SHT_CUDA_INFO"
	.sectionflags	@""
	.align	4


	//----- nvinfo : EIATTR_CUDA_API_VERSION
	.align		4
        /*0000*/ 	.byte	0x04, 0x37
        /*0002*/ 	.short	(.L_3562 - .L_3561)
.L_3561:
        /*0004*/ 	.word	0x00000082


	//----- nvinfo : EIATTR_KPARAM_INFO
	.align		4
.L_3562:
        /*0008*/ 	.byte	0x04, 0x17
        /*000a*/ 	.short	(.L_3564 - .L_3563)
.L_3563:
        /*000c*/ 	.word	0x00000000
        /*0010*/ 	.short	0x0000
        /*0012*/ 	.short	0x0000
        /*0014*/ 	.byte	0x00, 0xf0, 0xa1, 0x03


	//----- nvinfo : EIATTR_SPARSE_MMA_MASK
	.align		4
.L_3564:
        /*0018*/ 	.byte	0x03, 0x50
        /*001a*/ 	.short	0x0000


	//----- nvinfo : EIATTR_MAXREG_COUNT
	.align		4
        /*001c*/ 	.byte	0x03, 0x1b
        /*001e*/ 	.short	0x00ff


	//----- nvinfo : EIATTR_NUM_BARRIERS
	.align		4
        /*0020*/ 	.byte	0x02, 0x4c
        /*0022*/ 	.byte	0x01
	.zero		1


	//----- nvinfo : EIATTR_MERCURY_ISA_VERSION
	.align		4
        /*0024*/ 	.byte	0x03, 0x5f
        /*0026*/ 	.short	0x0101


	//----- nvinfo : EIATTR_COOP_GROUP_MASK_REGIDS
	.align		4
        /*0028*/ 	.byte	0x04, 0x29
        /*002a*/ 	.short	(.L_3566 - .L_3565)


	//   ....[0]....
.L_3565:
        /*002c*/ 	.word	0xffffffff


	//   ....[1]....
        /*0030*/ 	.word	0xffffffff


	//   ....[2]....
        /*0034*/ 	.word	0xffffffff


	//   ....[3]....
        /*0038*/ 	.word	0xffffffff


	//   ....[4]....
        /*003c*/ 	.word	0xffffffff


	//   ....[5]....
        /*0040*/ 	.word	0xffffffff


	//   ....[6]....
        /*0044*/ 	.word	0xffffffff


	//   ....[7]....
        /*0048*/ 	.word	0xffffffff


	//   ....[8]....
        /*004c*/ 	.word	0xffffffff


	//   ....[9]....
        /*0050*/ 	.word	0xffffffff


	//   ....[10]....
        /*0054*/ 	.word	0xffffffff


	//   ....[11]....
        /*0058*/ 	.word	0xffffffff


	//   ....[12]....
        /*005c*/ 	.word	0xffffffff


	//   ....[13]....
        /*0060*/ 	.word	0xffffffff


	//   ....[14]....
        /*0064*/ 	.word	0xffffffff


	//   ....[15]....
        /*0068*/ 	.word	0xffffffff


	//   ....[16]....
        /*006c*/ 	.word	0xffffffff


	//   ....[17]....
        /*0070*/ 	.word	0xffffffff


	//   ....[18]....
        /*0074*/ 	.word	0xffffffff


	//   ....[19]....
        /*0078*/ 	.word	0xffffffff


	//   ....[20]....
        /*007c*/ 	.word	0xffffffff


	//----- nvinfo : EIATTR_COOP_GROUP_INSTR_OFFSETS
	.align		4
.L_3566:
        /*0080*/ 	.byte	0x04, 0x28
        /*0082*/ 	.short	(.L_3568 - .L_3567)


	//   ....[0]....
.L_3567:
        /*0084*/ 	.word	0x00014d80


	//   ....[1]....
        /*0088*/ 	.word	0x00014da0


	//   ....[2]....
        /*008c*/ 	.word	0x00014dc0


	//   ....[3]....
        /*0090*/ 	.word	0x00014de0


	//   ....[4]....
        /*0094*/ 	.word	0x00014e00


	//   ....[5]....
        /*0098*/ 	.word	0x00015140


	//   ....[6]....
        /*009c*/ 	.word	0x00015160


	//   ....[7]....
        /*00a0*/ 	.word	0x00015180


	//   ....[8]....
        /*00a4*/ 	.word	0x000151b0


	//   ....[9]....
        /*00a8*/ 	.word	0x000151f0


	//   ....[10]....
        /*00ac*/ 	.word	0x00015370


	//   ....[11]....
        /*00b0*/ 	.word	0x000153b0


	//   ....[12]....
        /*00b4*/ 	.word	0x000153f0


	//   ....[13]....
        /*00b8*/ 	.word	0x00015430


	//   ....[14]....
        /*00bc*/ 	.word	0x00015470


	//   ....[15]....
        /*00c0*/ 	.word	0x000154d0


	//   ....[16]....
        /*00c4*/ 	.word	0x00015520


	//   ....[17]....
        /*00c8*/ 	.word	0x000155c0


	//   ....[18]....
        /*00cc*/ 	.word	0x00015620


	//   ....[19]....
        /*00d0*/ 	.word	0x00015690


	//   ....[20]....
        /*00d4*/ 	.word	0x000156d0


	//----- nvinfo : EIATTR_VRC_CTA_INIT_COUNT
	.align		4
.L_3568:
        /*00d8*/ 	.byte	0x02, 0x4a
	.zero		1
	.zero		1


	//----- nvinfo : EIATTR_EXIT_INSTR_OFFSETS
	.align		4
        /*00dc*/ 	.byte	0x04, 0x1c
        /*00de*/ 	.short	(.L_3570 - .L_3569)


	//   ....[0]....
.L_3569:
        /*00e0*/ 	.word	0x00000a60


	//   ....[1]....
        /*00e4*/ 	.word	0x00016270


	//----- nvinfo : EIATTR_INDIRECT_BRANCH_TARGETS
	.align		4
.L_3570:
        /*00e8*/ 	.byte	0x04, 0x34
        /*00ea*/ 	.short	(.L_3572 - .L_3571)


	//   ....[0]....
.L_3571:
        /*00ec*/ 	.word	.L_x_20879@srel
        /*00f0*/ 	.short	0x0
        /*00f2*/ 	.short	0x0
        /*00f4*/ 	.word	0x3
        /*00f8*/ 	.word	.L_x_20880@srel
        /*00fc*/ 	.word	.L_x_20881@srel
        /*0100*/ 	.word	.L_x_20882@srel


	//----- nvinfo : EIATTR_MAX_THREADS
	.align		4
.L_3572:
        /*0104*/ 	.byte	0x04, 0x05
        /*0106*/ 	.short	(.L_3574 - .L_3573)
.L_3573:
        /*0108*/ 	.word	0x00000100
        /*010c*/ 	.word	0x00000001
        /*0110*/ 	.word	0x00000001


	//----- nvinfo : EIATTR_CRS_STACK_SIZE
	.align		4
.L_3574:
        /*0114*/ 	.byte	0x04, 0x1e
        /*0116*/ 	.short	(.L_3576 - .L_3575)
.L_3575:
        /*0118*/ 	.word	0x00000000


	//----- nvinfo : EIATTR_CBANK_PARAM_SIZE
	.align		4
.L_3576:
        /*011c*/ 	.byte	0x03, 0x19
        /*011e*/ 	.short	0x00e8


	//----- nvinfo : EIATTR_PARAM_CBANK
	.align		4
        /*0120*/ 	.byte	0x04, 0x0a
        /*0122*/ 	.short	(.L_3578 - .L_3577)
	.align		4
.L_3577:
        /*0124*/ 	.word	index@(.nv.constant0._ZN10layer_norm13ln_fwd_kernelINS_13Kernel_traitsI6__halfffffjLj6144ELj1ELj1ELj8ELj16ENS_18Kernel_traits_baseILj6144ES2_ffffjLj256EEEEELb1ELb1ELb0ELb0EEEvNS_9FwdParamsE)
        /*0128*/ 	.short	0x0380
        /*012a*/ 	.short	0x00e8


	//----- nvinfo : EIATTR_SW_WAR
	.align		4
.L_3578:
        /*012c*/ 	.byte	0x04, 0x36
        /*012e*/ 	.short	(.L_3580 - .L_3579)
.L_3579:
        /*0130*/ 	.word	0x00000008
.L_3580:


//--------------------- .nv.info._ZN10layer_norm13ln_fwd_kernelINS_13Kernel_traitsI6__halfffffjLj6144ELj1ELj1ELj8ELj16ENS_18Kernel_traits_baseILj6144ES2_ffffjLj256EEEEELb1ELb1ELb0ELb1EEEvNS_9FwdParamsE --------------------------
	.section	.nv.info._ZN10layer_norm13ln_fwd_kernelINS_13Kernel_traitsI6__halfffffjLj6144ELj1ELj1ELj8ELj16ENS_18Kernel_traits_baseILj6144ES2_ffffjLj256EEEEELb1ELb1ELb0ELb1EEEvNS_9FwdParamsE,"",@"SHT_CUDA_INFO"
	.sectionflags	@""
	.align	4


	//----- nvinfo : EIATTR_CUDA_API_VERSION
	.align		4
        /*0000*/ 	.byte	0x04, 0x37
        /*0002*/ 	.short	(.L_3582 - .L_3581)
.L_3581:
        /*0004*/ 	.word	0x00000082


	//----- nvinfo : EIATTR_KPARAM_INFO
	.align		4
.L_3582:
        /*0008*/ 	.byte	0x04, 0x17
        /*000a*/ 	.short	(.L_3584 - .L_3583)
.L_3583:
        /*000c*/ 	.word	0x00000000
        /*0010*/ 	.short	0x0000
        /*0012*/ 	.short	0x0000
        /*0014*/ 	.byte	0x00, 0xf0, 0xa1, 0x03


	//----- nvinfo : EIATTR_SPARSE_MMA_MASK
	.align		4
.L_3584:
        /*0018*/ 	.byte	0x03, 0x50
        /*001a*/ 	.short	0x0000


	//----- nvinfo : EIATTR_MAXREG_COUNT
	.align		4
        /*001c*/ 	.byte	0x03, 0x1b
        /*001e*/ 	.short	0x00ff


	//----- nvinfo : EIATTR_NUM_BARRIERS
	.align		4
        /*0020*/ 	.byte	0x02, 0x4c
        /*0022*/ 	.byte	0x01
	.zero		1


	//----- nvinfo : EIATTR_MERCURY_ISA_VERSION
	.align		4
        /*0024*/ 	.byte	0x03, 0x5f
        /*0026*/ 	.short	0x0101


	//----- nvinfo : EIATTR_COOP_GROUP_MASK_REGIDS
	.align		4
        /*0028*/ 	.byte	0x04, 0x29
        /*002a*/ 	.short	(.L_3586 - .L_3585)


	//   ....[0]....
.L_3585:
        /*002c*/ 	.word	0xffffffff


	//   ....[1]....
        /*0030*/ 	.word	0xffffffff


	//   ....[2]....
        /*0034*/ 	.word	0xffffffff


	//   ....[3]....
        /*0038*/ 	.word	0xffffffff


	//   ....[4]....
        /*003c*/ 	.word	0xffffffff


	//   ....[5]....
        /*0040*/ 	.word	0xffffffff


	//   ....[6]....
        /*0044*/ 	.word	0xffffffff


	//   ....[7]....
        /*0048*/ 	.word	0xffffffff


	//   ....[8]....
        /*004c*/ 	.word	0xffffffff


	//   ....[9]....
        /*0050*/ 	.word	0xffffffff


	//   ....[10]....
        /*0054*/ 	.word	0xffffffff


	//   ....[11]....
        /*0058*/ 	.word	0xffffffff


	//   ....[12]....
        /*005c*/ 	.word	0xffffffff


	//   ....[13]....
        /*0060*/ 	.word	0xffffffff


	//   ....[14]....
        /*0064*/ 	.word	0xffffffff


	//   ....[15]....
        /*0068*/ 	.word	0xffffffff


	//   ....[16]....
        /*006c*/ 	.word	0xffffffff


	//   ....[17]....
        /*0070*/ 	.word	0xffffffff


	//   ....[18]....
        /*0074*/ 	.word	0xffffffff


	//   ....[19]....
        /*0078*/ 	.word	0xffffffff


	//   ....[20]....
        /*007c*/ 	.word	0xffffffff


	//----- nvinfo : EIATTR_COOP_GROUP_INSTR_OFFSETS
	.align		4
.L_3586:
        /*0080*/ 	.byte	0x04, 0x28
        /*0082*/ 	.short	(.L_3588 - .L_3587)


	//   ....[0]....
.L_3587:
        /*0084*/ 	.word	0x00010550


	//   ....[1]....
        /*0088*/ 	.word	0x00010570


	//   ....[2]....
        /*008c*/ 	.word	0x00010590


	//   ....[3]....
        /*0090*/ 	.word	0x000105b0


	//   ....[4]....
        /*0094*/ 	.word	0x000105d0


	//   ....[5]....
        /*0098*/ 	.word	0x00010930


	//   ....[6]....
        /*009c*/ 	.word	0x000109a0


	//   ....[7]....
        /*00a0*/ 	.word	0x000109c0


	//   ....[8]....
        /*00a4*/ 	.word	0x000109e0


	//   ....[9]....
        /*00a8*/ 	.word	0x00010a00


	//   ....[10]....
        /*00ac*/ 	.word	0x00010ba0


	//   ....[11]....
        /*00b0*/ 	.word	0x00010be0


	//   ....[12]....
        /*00b4*/ 	.word	0x00010bf0


	//   ....[13]....
        /*00b8*/ 	.word	0x00010c30


	//   ....[14]....
        /*00bc*/ 	.word	0x00010d00


	//   ....[15]....
        /*00c0*/ 	.word	0x00010d30


	//   ....[16]....
        /*00c4*/ 	.word	0x00010d50


	//   ....[17]....
        /*00c8*/ 	.word	0x00010df0


	//   ....[18]....
        /*00cc*/ 	.word	0x00010e50


	//   ....[19]....
        /*00d0*/ 	.word	0x00010ee0


	//   ....[20]....
        /*00d4*/ 	.word	0x00010f10


	//----- nvinfo : EIATTR_VRC_CTA_INIT_COUNT
	.align		4
.L_3588:
        /*00d8*/ 	.byte	0x02, 0x4a
	.zero		1
	.zero		1


	//----- nvinfo : EIATTR_EXIT_INSTR_OFFSETS
	.align		4
        /*00dc*/ 	.byte	0x04, 0x1c
        /*00de*/ 	.short	(.L_3590 - .L_3589)


	//   ....[0]....
.L_3589:
        /*00e0*/ 	.word	0x00000560


	//   ....[1]....
        /*00e4*/ 	.word	0x00011570


	//----- nvinfo : EIATTR_INDIRECT_BRANCH_TARGETS
	.align		4
.L_3590:
        /*00e8*/ 	.byte	0x04, 0x34
        /*00ea*/ 	.short	(.L_3592 - .L_3591)


	//   ....[0]....
.L_3591:
        /*00ec*/ 	.word	.L_x_20883@srel
        /*00f0*/ 	.short	0x0
        /*00f2*/ 	.short	0x0
        /*00f4*/ 	.word	0x3
        /*00f8*/ 	.word	.L_x_20884@srel
        /*00fc*/ 	.word	.L_x_20885@srel
        /*0100*/ 	.word	.L_x_20886@srel


	//----- nvinfo : EIATTR_MAX_THREADS
	.align		4
.L_3592:
        /*0104*/ 	.byte	0x04, 0x05
        /*0106*/ 	.short	(.L_3594 - .L_3593)
.L_3593:
        /*0108*/ 	.word	0x00000100
        /*010c*/ 	.word	0x00000001
        /*0110*/ 	.word	0x00000001


	//----- nvinfo : EIATTR_CRS_STACK_SIZE
	.align		4
.L_3594:
        /*0114*/ 	.byte	0x04, 0x1e
        /*0116*/ 	.short	(.L_3596 - .L_3595)
.L_3595:
        /*0118*/ 	.word	0x00000000


	//----- nvinfo : EIATTR_CBANK_PARAM_SIZE
	.align		4
.L_3596:
        /*011c*/ 	.byte	0x03, 0x19
        /*011e*/ 	.short	0x00e8


	//----- nvinfo : EIATTR_PARAM_CBANK
	.align		4
        /*0120*/ 	.byte	0x04, 0x0a
        /*0122*/ 	.short	(.L_3598 - .L_3597)
	.align		4
.L_3597:
        /*0124*/ 	.word	index@(.nv.constant0._ZN10layer_norm13ln_fwd_kernelINS_13Kernel_traitsI6__halfffffjLj6144ELj1ELj1ELj8ELj16ENS_18Kernel_traits_baseILj6144ES2_ffffjLj256EEEEELb1ELb1ELb0ELb1EEEvNS_9FwdParamsE)
        /*0128*/ 	.short	0x0380
        /*012a*/ 	.short	0x00e8


	//----- nvinfo : EIATTR_SW_WAR
	.align		4
.L_3598:
        /*012c*/ 	.byte	0x04, 0x36
        /*012e*/ 	.short	(.L_3600 - .L_3599)
.L_3599:
        /*0130*/ 	.word	0x00000008
.L_3600:


//--------------------- .nv.info._ZN10layer_norm13ln_fwd_kernelINS_13Kernel_traitsI6__halfffffjLj6144ELj1ELj1ELj8ELj16ENS_18Kernel_traits_baseILj6144ES2_ffffjLj256EEEEELb1ELb1ELb1ELb0EEEvNS_9FwdParamsE --------------------------
	.section	.nv.info._ZN10layer_norm13ln_fwd_kernelINS_13Kernel_traitsI6__halfffffjLj6144ELj1ELj1ELj8ELj16ENS_18Kernel_traits_baseILj6144ES2_ffffjLj256EEEEELb1ELb1ELb1ELb0EEEvNS_9FwdParamsE,"",@"SHT_CUDA_INFO"
	.sectionflags	@""
	.align	4


	//----- nvinfo : EIATTR_CUDA_API_VERSION
	.align		4
        /*0000*/ 	.byte	0x04, 0x37
        /*0002*/ 	.short	(.L_3602 - .L_3601)
.L_3601:
        /*0004*/ 	.word	0x00000082


	//----- nvinfo : EIATTR_KPARAM_INFO
	.align		4
.L_3602:
        /*0008*/ 	.byte	0x04, 0x17
        /*000a*/ 	.short	(.L_3604 - .L_3603)
.L_3603:
        /*000c*/ 	.word	0x00000000
        /*0010*/ 	.short	0x0000
        /*0012*/ 	.short	0x0000
        /*0014*/ 	.byte	0x00, 0xf0, 0xa1, 0x03


	//----- nvinfo : EIATTR_SPARSE_MMA_MASK
	.align		4
.L_3604:
        /*0018*/ 	.byte	0x03, 0x50
        /*001a*/ 	.short	0x0000


	//----- nvinfo : EIATTR_MAXREG_COUNT
	.align		4
        /*001c*/ 	.byte	0x03, 0x1b
        /*001e*/ 	.short	0x00ff


	//----- nvinfo : EIATTR_NUM_BARRIERS
	.align		4
        /*0020*/ 	.byte	0x02, 0x4c
        /*0022*/ 	.byte	0x01
	.zero		1


	//----- nvinfo : EIATTR_MERCURY_ISA_VERSION
	.align		4
        /*0024*/ 	.byte	0x03, 0x5f
        /*0026*/ 	.short	0x0101


	//----- nvinfo : EIATTR_COOP_GROUP_MASK_REGIDS
	.align		4
        /*0028*/ 	.byte	0x04, 0x29
        /*002a*/ 	.short	(.L_3606 - .L_3605)


	//   ....[0]....
.L_3605:
        /*002c*/ 	.word	0xffffffff


	//   ....[1]....
        /*0030*/ 	.word	0xffffffff


	//   ....[2]....
        /*0034*/ 	.word	0xffffffff


	//   ....[3]....
        /*0038*/ 	.word	0xffffffff


	//   ....[4]....
        /*003c*/ 	.word	0xffffffff


	//   ....[5]....
        /*0040*/ 	.word	0xffffffff


	//   ....[6]....
        /*0044*/ 	.word	0xffffffff


	//   ....[7]....
        /*0048*/ 	.word	0xffffffff


	//   ....[8]....
        /*004c*/ 	.word	0xffffffff


	//   ....[9]....
        /*0050*/ 	.word	0xffffffff


	//   ....[10]....
        /*0054*/ 	.word	0xffffffff


	//   ....[11]....
        /*0058*/ 	.word	0xffffffff


	//   ....[12]....
        /*005c*/ 	.word	0xffffffff


	//   ....[13]....
        /*0060*/ 	.word	0xffffffff


	//   ....[14]....
        /*0064*/ 	.word	0xffffffff


	//   ....[15]....
        /*0068*/ 	.word	0xffffffff


	//   ....[16]....
        /*006c*/ 	.word	0xffffffff


	//   ....[17]....
        /*0070*/ 	.word	0xffffffff


	//   ....[18]....
        /*0074*/ 	.word	0xffffffff


	//   ....[19]....
        /*0078*/ 	.word	0xffffffff


	//   ....[20]....
        /*007c*/ 	.word	0xffffffff


	//----- nvinfo : EIATTR_COOP_GROUP_INSTR_OFFSETS
	.align		4
.L_3606:
        /*0080*/ 	.byte	0x04, 0x28
        /*0082*/ 	.short	(.L_3608 - .L_3607)


	//   ....[0]....
.L_3607:
        /*0084*/ 	.word	0x00015e10


	//   ....[1]....
        /*0088*/ 	.word	0x00015e30


	//   ....[2]....
        /*008c*/ 	.word	0x00015e50


	//   ....[3]....
        /*0090*/ 	.word	0x00015e70


	//   ....[4]....
        /*0094*/ 	.word	0x00015e90


	//   ....[5]....
        /*0098*/ 	.word	0x00016210


	//   ....[6]....
        /*009c*/ 	.word	0x00016230


	//   ....[7]....
        /*00a0*/ 	.word	0x00016250


	//   ....[8]....
        /*00a4*/ 	.word	0x00016270


	//   ....[9]....
        /*00a8*/ 	.word	0x00016290


	//   ....[10]....
        /*00ac*/ 	.word	0x00016410


	//   ....[11]....
        /*00b0*/ 	.word	0x00016440


	//   ....[12]....
        /*00b4*/ 	.word	0x00016460


	//   ....[13]....
        /*00b8*/ 	.word	0x000164a0


	//   ....[14]....
        /*00bc*/ 	.word	0x00016560


	//   ....[15]....
        /*00c0*/ 	.word	0x00016590


	//   ....[16]....
        /*00c4*/ 	.word	0x000165b0


	//   ....[17]....
        /*00c8*/ 	.word	0x00016660


	//   ....[18]....
        /*00cc*/ 	.word	0x000166b0


	//   ....[19]....
        /*00d0*/ 	.word	0x00016760


	//   ....[20]....
        /*00d4*/ 	.word	0x00016790


	//----- nvinfo : EIATTR_VRC_CTA_INIT_COUNT
	.align		4
.L_3608:
        /*00d8*/ 	.byte	0x02, 0x4a
	.zero		1
	.zero		1


	//----- nvinfo : EIATTR_EXIT_INSTR_OFFSETS
	.align		4
        /*00dc*/ 	.byte	0x04, 0x1c
        /*00de*/ 	.short	(.L_3610 - .L_3609)


	//   ....[0]....
.L_3609:
        /*00e0*/ 	.word	0x00000a50


	//   ....[1]....
        /*00e4*/ 	.word	0x000172b0


	//----- nvinfo : EIATTR_MAX_THREADS
	.align		4
.L_3610:
        /*00e8*/ 	.byte	0x04, 0x05
        /*00ea*/ 	.short	(.L_3612 - .L_3611)
.L_3611:
        /*00ec*/ 	.word	0x00000100
        /*00f0*/ 	.word	0x00000001
        /*00f4*/ 	.word	0x00000001


	//----- nvinfo : EIATTR_CRS_STACK_SIZE
	.align		4
.L_3612:
        /*00f8*/ 	.byte	0x04, 0x1e
        /*00fa*/ 	.short	(.L_3614 - .L_3613)
.L_3613:
        /*00fc*/ 	.word	0x00000000


	//----- nvinfo : EIATTR_CBANK_PARAM_SIZE
	.align		4
.L_3614:
        /*0100*/ 	.byte	0x03, 0x19
        /*0102*/ 	.short	0x00e8


	//----- nvinfo : EIATTR_PARAM_CBANK
	.align		4
        /*0104*/ 	.byte	0x04, 0x0a
        /*0106*/ 	.short	(.L_3616 - .L_3615)
	.align		4
.L_3615:
        /*0108*/ 	.word	index@(.nv.constant0._ZN10layer_norm13ln_fwd_kernelINS_13Kernel_traitsI6__halfffffjLj6144ELj1ELj1ELj8ELj16ENS_18Kernel_traits_baseILj6144ES2_ffffjLj256EEEEELb1ELb1ELb1ELb0EEEvNS_9FwdParamsE)
        /*010c*/ 	.short	0x0380
        /*010e*/ 	.short	0x00e8


	//----- nvinfo : EIATTR_SW_WAR
	.align		4
.L_3616:
        /*0110*/ 	.byte	0x04, 0x36
        /*0112*/ 	.short	(.L_3618 - .L_3617)
.L_3617:
        /*0114*/ 	.word	0x00000008
.L_3618:


//--------------------- .nv.info._ZN10layer_norm13ln_fwd_kernelINS_13Kernel_traitsI6__halfffffjLj6144ELj1ELj1ELj8ELj16ENS_18Kernel_traits_baseILj6144ES2_ffffjLj256EEEEELb1ELb1ELb1ELb1EEEvNS_9FwdParamsE --------------------------
	.section	.nv.info._ZN10layer_norm13ln_fwd_kernelINS_13Kernel_traitsI6__halfffffjLj6144ELj1ELj1ELj8ELj16ENS_18Kernel_traits_baseILj6144ES2_ffffjLj256EEEEELb1ELb1ELb1ELb1EEEvNS_9FwdParamsE,"",@"SHT_CUDA_INFO"
	.sectionflags	@""
	.align	4


	//----- nvinfo : EIATTR_CUDA_API_VERSION
	.align		4
        /*0000*/ 	.byte	0x04, 0x37
        /*0002*/ 	.short	(.L_3620 - .L_3619)
.L_3619:
        /*0004*/ 	.word	0x00000082


	//----- nvinfo : EIATTR_KPARAM_INFO
	.align		4
.L_3620:
        /*0008*/ 	.byte	0x04, 0x17
        /*000a*/ 	.short	(.L_3622 - .L_3621)
.L_3621:
        /*000c*/ 	.word	0x00000000
        /*0010*/ 	.short	0x0000
        /*0012*/ 	.short	0x0000
        /*0014*/ 	.byte	0x00, 0xf0, 0xa1, 0x03


	//----- nvinfo : EIATTR_SPARSE_MMA_MASK
	.align		4
.L_3622:
        /*0018*/ 	.byte	0x03, 0x50
        /*001a*/ 	.short	0x0000


	//----- nvinfo : EIATTR_MAXREG_COUNT
	.align		4
        /*001c*/ 	.byte	0x03, 0x1b
        /*001e*/ 	.short	0x00ff


	//----- nvinfo : EIATTR_NUM_BARRIERS
	.align		4
        /*0020*/ 	.byte	0x02, 0x4c
        /*0022*/ 	.byte	0x01
	.zero		1


	//----- nvinfo : EIATTR_MERCURY_ISA_VERSION
	.align		4
        /*0024*/ 	.byte	0x03, 0x5f
        /*0026*/ 	.short	0x0101


	//----- nvinfo : EIATTR_COOP_GROUP_MASK_REGIDS
	.align		4
        /*0028*/ 	.byte	0x04, 0x29
        /*002a*/ 	.short	(.L_3624 - .L_3623)


	//   ....[0]....
.L_3623:
        /*002c*/ 	.word	0xffffffff


	//   ....[1]....
        /*0030*/ 	.word	0xffffffff


	//   ....[2]....
        /*0034*/ 	.word	0xffffffff


	//   ....[3]....
        /*0038*/ 	.word	0xffffffff


	//   ....[4]....
        /*003c*/ 	.word	0xffffffff


	//   ....[5]....
        /*0040*/ 	.word	0xffffffff


	//   ....[6]....
        /*0044*/ 	.word	0xffffffff


	//   ....[7]....
        /*0048*/ 	.word	0xffffffff


	//   ....[8]....
        /*004c*/ 	.word	0xffffffff


	//   ....[9]....
        /*0050*/ 	.word	0xffffffff


	//   ....[10]....
        /*0054*/ 	.word	0xffffffff


	//   ....[11]....
        /*0058*/ 	.word	0xffffffff


	//   ....[12]....
        /*005c*/ 	.word	0xffffffff


	//   ....[13]....
        /*0060*/ 	.word	0xffffffff


	//   ....[14]....
        /*0064*/ 	.word	0xffffffff


	//   ....[15]....
        /*0068*/ 	.word	0xffffffff


	//   ....[16]....
        /*006c*/ 	.word	0xffffffff


	//   ....[17]....
        /*0070*/ 	.word	0xffffffff


	//   ....[18]....
        /*0074*/ 	.word	0xffffffff


	//   ....[19]....
        /*0078*/ 	.word	0xffffffff


	//   ....[20]....
        /*007c*/ 	.word	0xffffffff


	//----- nvinfo : EIATTR_COOP_GROUP_INSTR_OFFSETS
	.align		4
.L_3624:
        /*0080*/ 	.byte	0x04, 0x28
        /*0082*/ 	.short	(.L_3626 - .L_3625)


	//   ....[0]....
.L_3625:
        /*0084*/ 	.word	0x000126d0


	//   ....[1]....
        /*0088*/ 	.word	0x00012700


	//   ....[2]....
        /*008c*/ 	.word	0x00012720


	//   ....[3]....
        /*0090*/ 	.word	0x00012740


	//   ....[4]....
        /*0094*/ 	.word	0x00012760


	//   ....[5]....
        /*0098*/ 	.word	0x00012ab0


	//   ....[6]....
        /*009c*/ 	.word	0x00012ad0


	//   ....[7]....
        /*00a0*/ 	.word	0x00012af0


	//   ....[8]....
        /*00a4*/ 	.word	0x00012b10


	//   ....[9]....
        /*00a8*/ 	.word	0x00012b40


	//   ....[10]....
        /*00ac*/ 	.word	0x00012ce0


	//   ....[11]....
        /*00b0*/ 	.word	0x00012d20


	//   ....[12]....
        /*00b4*/ 	.word	0x00012d40


	//   ....[13]....
        /*00b8*/ 	.word	0x00012d80


	//   ....[14]....
        /*00bc*/ 	.word	0x00012e10


	//   ....[15]....
        /*00c0*/ 	.word	0x00012e30


	//   ....[16]....
        /*00c4*/ 	.word	0x00012e90


	//   ....[17]....
        /*00c8*/ 	.word	0x00012f20


	//   ....[18]....
        /*00cc*/ 	.word	0x00012f80


	//   ....[19]....
        /*00d0*/ 	.word	0x00013020


	//   ....[20]....
        /*00d4*/ 	.word	0x00013050


	//----- nvinfo : EIATTR_VRC_CTA_INIT_COUNT
	.align		4
.L_3626:
        /*00d8*/ 	.byte	0x02, 0x4a
	.zero		1
	.zero		1


	//----- nvinfo : EIATTR_EXIT_INSTR_OFFSETS
	.align		4
        /*00dc*/ 	.byte	0x04, 0x1c
        /*00de*/ 	.short	(.L_3628 - .L_3627)


	//   ....[0]....
.L_3627:
        /*00e0*/ 	.word	0x00000550


	//   ....[1]....
        /*00e4*/ 	.word	0x00013b50


	//----- nvinfo : EIATTR_MAX_THREADS
	.align		4
.L_3628:
        /*00e8*/ 	.byte	0x04, 0x05
        /*00ea*/ 	.short	(.L_3630 - .L_3629)
.L_3629:
        /*00ec*/ 	.word	0x00000100
        /*00f0*/ 	.word	0x00000001
        /*00f4*/ 	.word	0x00000001


	//----- nvinfo : EIATTR_CRS_STACK_SIZE
	.align		4
.L_3630:
        /*00f8*/ 	.byte	0x04, 0x1e
        /*00fa*/ 	.short	(.L_3632 - .L_3631)
.L_3631:
        /*00fc*/ 	.word	0x00000000


	//----- nvinfo : EIATTR_CBANK_PARAM_SIZE
	.align		4
.L_3632:
        /*0100*/ 	.byte	0x03, 0x19
        /*0102*/ 	.short	0x00e8


	//----- nvinfo : EIATTR_PARAM_CBANK
	.align		4
        /*0104*/ 	.byte	0x04, 0x0a
        /*0106*/ 	.short	(.L_3634 - .L_3633)
	.align		4
.L_3633:
        /*0108*/ 	.word	index@(.nv.constant0._ZN10layer_norm13ln_fwd_kernelINS_13Kernel_traitsI6__halfffffjLj6144ELj1ELj1ELj8ELj16ENS_18Kernel_traits_baseILj6144ES2_ffffjLj256EEEEELb1ELb1ELb1ELb1EEEvNS_9FwdParamsE)
        /*010c*/ 	.short	0x0380
        /*010e*/ 	.short	0x00e8


	//----- nvinfo : EIATTR_SW_WAR
	.align		4
.L_3634:
        /*0110*/ 	.byte	0x04, 0x36
        /*0112*/ 	.short	(.L_3636 - .L_3635)
.L_3635:
        /*0114*/ 	.word	0x00000008
.L_3636:


//--------------------- .nv.info._ZN10layer_norm13ln_fwd_kernelINS_13Kernel_traitsIfffffjLj6144ELj1ELj1ELj8ELj16ENS_18Kernel_traits_baseILj6144EfffffjLj256EEEEELb0ELb0ELb0ELb0EEEvNS_9FwdParamsE --------------------------
	.section	.nv.info._ZN10layer_norm13ln_fwd_kernelINS_13Kernel_traitsIfffffjLj6144ELj1ELj1ELj8ELj16ENS_18Kernel_traits_baseILj6144EfffffjLj256EEEEELb0ELb0ELb0ELb0EEEvNS_9FwdParamsE,"",@"SHT_CUDA_INFO"
	.sectionflags	@""
	.align	4


	//----- nvinfo : EIATTR_CUDA_API_VERSION
	.align		4
        /*0000*/ 	.byte	0x04, 0x37
        /*0002*/ 	.short	(.L_3638 - .L_3637)
.L_3637:
        /*0004*/ 	.word	0x00000082


	//----- nvinfo : EIATTR_KPARAM_INFO
	.align		4
.L_3638:
        /*0008*/ 	.byte	0x04, 0x17
        /*000a*/ 	.short	(.L_3640 - .L_3639)
.L_3639:
        /*000c*/ 	.word	0x00000000
        /*0010*/ 	.short	0x0000
        /*0012*/ 	.short	0x0000
        /*0014*/ 	.byte	0x00, 0xf0, 0xa1, 0x03


	//----- nvinfo : EIATTR_SPARSE_MMA_MASK
	.align		4
.L_3640:
        /*0018*/ 	.byte	0x03, 0x50
        /*001a*/ 	.short	0x0000


	//----- nvinfo : EIATTR_MAXREG_COUNT
	.align		4
        /*001c*/ 	.byte	0x03, 0x1b
        /*001e*/ 	.short	0x00ff


	//----- nvinfo : EIATTR_NUM_BARRIERS
	.align		4
        /*0020*/ 	.byte	0x02, 0x4c
        /*0022*/ 	.byte	0x01
	.zero		1


	//----- nvinfo : EIATTR_MERCURY_ISA_VERSION
	.align		4
        /*0024*/ 	.byte	0x03, 0x5f
        /*0026*/ 	.short	0x0101


	//----- nvinfo : EIATTR_COOP_GROUP_MASK_REGIDS
	.align		4
        /*0028*/ 	.byte	0x04, 0x29
        /*002a*/ 	.short	(.L_3642 - .L_3641)


	//   ....[0]....
.L_3641:
        /*002c*/ 	.word	0xffffffff


	//   ....[1]....
        /*0030*/ 	.word	0xffffffff


	//   ....[2]....
        /*0034*/ 	.word	0xffffffff


	//   ....[3]....
        /*0038*/ 	.word	0xffffffff


	//   ....[4]....
        /*003c*/ 	.word	0xffffffff


	//   ....[5]....
        /*0040*/ 	.word	0xffffffff


	//   ....[6]....
        /*0044*/ 	.word	0xffffffff


	//   ....[7]....
        /*0048*/ 	.word	0xffffffff


	//   ....[8]....
        /*004c*/ 	.word	0xffffffff


	//   ....[9]....
        /*0050*/ 	.word	0xffffffff


	//   ....[10]....
        /*0054*/ 	.word	0xffffffff


	//   ....[11]....
        /*0058*/ 	.word	0xffffffff


	//   ....[12]....
        /*005c*/ 	.word	0xffffffff


	//   ....[13]....
        /*0060*/ 	.word	0xffffffff


	//   ....[14]....
        /*0064*/ 	.word	0xffffffff


	//   ....[15]....
        /*0068*/ 	.word	0xffffffff


	//   ....[16]....
        /*006c*/ 	.word	0xffffffff


	//   ....[17]....
        /*0070*/ 	.word	0xffffffff


	//   ....[18]....
        /*0074*/ 	.word	0xffffffff


	//   ....[19]....
        /*0078*/ 	.word	0xffffffff


	//   ....[20]....
        /*007c*/ 	.word	0xffffffff


	//----- nvinfo : EIATTR_COOP_GROUP_INSTR_OFFSETS
	.align		4
.L_3642:
        /*0080*/ 	.byte	0x04, 0x28
        /*0082*/ 	.short	(.L_3644 - .L_3643)


	//   ....[0]....
.L_3643:
        /*0084*/ 	.word	0x000018b0


	//   ....[1]....
        /*0088*/ 	.word	0x000018d0


	//   ....[2]....
        /*008c*/ 	.word	0x000018f0


	//   ....[3]....
        /*0090*/ 	.word	0x00001910


	//   ....[4]....
        /*0094*/ 	.word	0x00001930


	//   ....[5]....
        /*0098*/ 	.word	0x00001cb0


	//   ....[6]....
        /*009c*/ 	.word	0x00001cd0


	//   ....[7]....
        /*00a0*/ 	.word	0x00001cf0


	//   ....[8]....
        /*00a4*/ 	.word	0x00001d10


	//   ....[9]....
        /*00a8*/ 	.word	0x00001d30


	//   ....[10]....
        /*00ac*/ 	.word	0x00001ee0


	//   ....[11]....
        /*00b0*/ 	.word	0x00001f20


	//   ....[12]....
        /*00b4*/ 	.word	0x00001fc0


	//   ....[13]....
        /*00b8*/ 	.word	0x00002010


	//   ....[14]....
        /*00bc*/ 	.word	0x00002030


	//   ....[15]....
        /*00c0*/ 	.word	0x000020d0


	//   ....[16]....
        /*00c4*/ 	.word	0x00002110


	//   ....[17]....
        /*00c8*/ 	.word	0x00002130


	//   ....[18]....
        /*00cc*/ 	.word	0x000021a0


	//   ....[19]....
        /*00d0*/ 	.word	0x00002220


	//   ....[20]....
        /*00d4*/ 	.word	0x00002250


	//----- nvinfo : EIATTR_VRC_CTA_INIT_COUNT
	.align		4
.L_3644:
        /*00d8*/ 	.byte	0x02, 0x4a
	.zero		1
	.zero		1


	//----- nvinfo : EIATTR_EXIT_INSTR_OFFSETS
	.align		4
        /*00dc*/ 	.byte	0x04, 0x1c
        /*00de*/ 	.short	(.L_3646 - .L_3645)


	//   ....[0]....
.L_3645:
        /*00e0*/ 	.word	0x000006d0


	//   ....[1]....
        /*00e4*/ 	.word	0x00002a80


	//----- nvinfo : EIATTR_MAX_THREADS
	.align		4
.L_3646:
        /*00e8*/ 	.byte	0x04, 0x05
        /*00ea*/ 	.short	(.L_3648 - .L_3647)
.L_3647:
        /*00ec*/ 	.word	0x00000100
        /*00f0*/ 	.word	0x00000001
        /*00f4*/ 	.word	0x00000001


	//----- nvinfo : EIATTR_CRS_STACK_SIZE
	.align		4
.L_3648:
        /*00f8*/ 	.byte	0x04, 0x1e
        /*00fa*/ 	.short	(.L_3650 - .L_3649)
.L_3649:
        /*00fc*/ 	.word	0x00000000


	//----- nvinfo : EIATTR_CBANK_PARAM_SIZE
	.align		4
.L_3650:
        /*0100*/ 	.byte	0x03, 0x19
        /*0102*/ 	.short	0x00e8


	//----- nvinfo : EIATTR_PARAM_CBANK
	.align		4
        /*0104*/ 	.byte	0x04, 0x0a
        /*0106*/ 	.short	(.L_3652 - .L_3651)
	.align		4
.L_3651:
        /*0108*/ 	.word	index@(.nv.constant0._ZN10layer_norm13ln_fwd_kernelINS_13Kernel_traitsIfffffjLj6144ELj1ELj1ELj8ELj16ENS_18Kernel_traits_baseILj6144EfffffjLj256EEEEELb0ELb0ELb0ELb0EEEvNS_9FwdParamsE)
        /*010c*/ 	.short	0x0380
        /*010e*/ 	.short	0x00e8


	//----- nvinfo : EIATTR_SW_WAR
	.align		4
.L_3652:
        /*0110*/ 	.byte	0x04, 0x36
        /*0112*/ 	.short	(.L_3654 - .L_3653)
.L_3653:
        /*0114*/ 	.word	0x00000008
.L_3654:


//--------------------- .nv.info._ZN10layer_norm13ln_fwd_kernelINS_13Kernel_traitsIfffffjLj6144ELj1ELj1ELj8ELj16ENS_18Kernel_traits_baseILj6144EfffffjLj256EEEEELb0ELb0ELb0ELb1EEEvNS_9FwdParamsE --------------------------
	.section	.nv.info._ZN10layer_norm13ln_fwd_kernelINS_13Kernel_traitsIfffffjLj6144ELj1ELj1ELj8ELj16ENS_18Kernel_traits_baseILj6144EfffffjLj256EEEEELb0ELb0ELb0ELb1EEEvNS_9FwdParamsE,"",@"SHT_CUDA_INFO"
	.sectionflags	@""
	.align	4


	//----- nvinfo : EIATTR_CUDA_API_VERSION
	.align		4
        /*0000*/ 	.byte	0x04, 0x37
        /*0002*/ 	.short	(.L_3656 - .L_3655)
.L_3655:
        /*0004*/ 	.word	0x00000082


	//----- nvinfo : EIATTR_KPARAM_INFO
	.align		4
.L_3656:
        /*0008*/ 	.byte	0x04, 0x17
        /*000a*/ 	.short	(.L_3658 - .L_3657)
.L_3657:
        /*000c*/ 	.word	0x00000000
        /*0010*/ 	.short	0x0000
        /*0012*/ 	.short	0x0000
        /*0014*/ 	.byte	0x00, 0xf0, 0xa1, 0x03


	//----- nvinfo : EIATTR_SPARSE_MMA_MASK
	.align		4
.L_3658:
        /*0018*/ 	.byte	0x03, 0x50
        /*001a*/ 	.short	0x0000


	//----- nvinfo : EIATTR_MAXREG_COUNT
	.align		4
        /*001c*/ 	.byte	0x03, 0x1b
        /*001e*/ 	.short	0x00ff


	//----- nvinfo : EIATTR_NUM_BARRIERS
	.align		4
        /*0020*/ 	.byte	0x02, 0x4c
        /*0022*/ 	.byte	0x01
	.zero		1


	//----- nvinfo : EIATTR_MERCURY_ISA_VERSION
	.align		4
        /*0024*/ 	.byte	0x03, 0x5f
        /*0026*/ 	.short	0x0101


	//----- nvinfo : EIATTR_COOP_GROUP_MASK_REGIDS
	.align		4
        /*0028*/ 	.byte	0x04, 0x29
        /*002a*/ 	.short	(.L_3660 - .L_3659)


	//   ....[0]....
.L_3659:
        /*002c*/ 	.word	0xffffffff


	//   ....[1]....
        /*0030*/ 	.word	0xffffffff


	//   ....[2]....
        /*0034*/ 	.word	0xffffffff


	//   ....[3]....
        /*0038*/ 	.word	0xffffffff


	//   ....[4]....
        /*003c*/ 	.word	0xffffffff


	//   ....[5]....
        /*0040*/ 	.word	0xffffffff


	//   ....[6]....
        /*0044*/ 	.word	0xffffffff


	//   ....[7]....
        /*0048*/ 	.word	0xffffffff


	//   ....[8]....
        /*004c*/ 	.word	0xffffffff


	//   ....[9]....
        /*0050*/ 	.word	0xffffffff


	//   ....[10]....
        /*0054*/ 	.word	0xffffffff


	//   ....[11]....
        /*0058*/ 	.word	0xffffffff


	//   ....[12]....
        /*005c*/ 	.word	0xffffffff


	//   ....[13]....
        /*0060*/ 	.word	0xffffffff


	//   ....[14]....
        /*0064*/ 	.word	0xffffffff


	//   ....[15]....
        /*0068*/ 	.word	0xffffffff


	//   ....[16]....
        /*006c*/ 	.word	0xffffffff


	//   ....[17]....
        /*0070*/ 	.word	0xffffffff


	//   ....[18]....
        /*0074*/ 	.word	0xffffffff


	//   ....[19]....
        /*0078*/ 	.word	0xffffffff


	//   ....[20]....
        /*007c*/ 	.word	0xffffffff


	//----- nvinfo : EIATTR_COOP_GROUP_INSTR_OFFSETS
	.align		4
.L_3660:
        /*0080*/ 	.byte	0x04, 0x28
        /*0082*/ 	.short	(.L_3662 - .L_3661)


	//   ....[0]....
.L_3661:
        /*0084*/ 	.word	0x000010b0


	//   ....[1]....
        /*0088*/ 	.word	0x000010d0


	//   ....[2]....
        /*008c*/ 	.word	0x000010f0


	//   ....[3]....
        /*0090*/ 	.word	0x00001110


	//   ....[4]....
        /*0094*/ 	.word	0x00001130


	//   ....[5]....
        /*0098*/ 	.word	0x00001460


	//   ....[6]....
        /*009c*/ 	.word	0x00001480


	//   ....[7]....
        /*00a0*/ 	.word	0x000014a0


	//   ....[8]....
        /*00a4*/ 	.word	0x000014d0


	//   ....[9]....
        /*00a8*/ 	.word	0x00001510


	//   ....[10]....
        /*00ac*/ 	.word	0x000016c0


	//   ....[11]....
        /*00b0*/ 	.word	0x00001700


	//   ....[12]....
        /*00b4*/ 	.word	0x00001750


	//   ....[13]....
        /*00b8*/ 	.word	0x000017a0


	//   ....[14]....
        /*00bc*/ 	.word	0x00001810


	//   ....[15]....
        /*00c0*/ 	.word	0x000018a0


	//   ....[16]....
        /*00c4*/ 	.word	0x000018b0


	//   ....[17]....
        /*00c8*/ 	.word	0x00001910


	//   ....[18]....
        /*00cc*/ 	.word	0x000019c0


	//   ....[19]....
        /*00d0*/ 	.word	0x000019e0


	//   ....[20]....
        /*00d4*/ 	.word	0x00001a20


	//----- nvinfo : EIATTR_VRC_CTA_INIT_COUNT
	.align		4
.L_3662:
        /*00d8*/ 	.byte	0x02, 0x4a
	.zero		1
	.zero		1


	//----- nvinfo : EIATTR_EXIT_INSTR_OFFSETS
	.align		4
        /*00dc*/ 	.byte	0x04, 0x1c
        /*00de*/ 	.short	(.L_3664 - .L_3663)


	//   ....[0]....
.L_3663:
        /*00e0*/ 	.word	0x00000310


	//   ....[1]....
        /*00e4*/ 	.word	0x00002080


	//----- nvinfo : EIATTR_MAX_THREADS
	.align		4
.L_3664:
        /*00e8*/ 	.byte	0x04, 0x05
        /*00ea*/ 	.short	(.L_3666 - .L_3665)
.L_3665:
        /*00ec*/ 	.word	0x00000100
        /*00f0*/ 	.word	0x00000001
        /*00f4*/ 	.word	0x00000001


	//----- nvinfo : EIATTR_CRS_STACK_SIZE
	.align		4
.L_3666:
        /*00f8*/ 	.byte	0x04, 0x1e
        /*00fa*/ 	.short	(.L_3668 - .L_3667)
.L_3667:
        /*00fc*/ 	.word	0x00000000


	//----- nvinfo : EIATTR_CBANK_PARAM_SIZE
	.align		4
.L_3668:
        /*0100*/ 	.byte	0x03, 0x19
        /*0102*/ 	.short	0x00e8


	//----- nvinfo : EIATTR_PARAM_CBANK
	.align		4
        /*0104*/ 	.byte	0x04, 0x0a
        /*0106*/ 	.short	(.L_3670 - .L_3669)
	.align		4
.L_3669:
        /*0108*/ 	.word	index@(.nv.constant0._ZN10layer_norm13ln_fwd_kernelINS_13Kernel_traitsIfffffjLj6144ELj1ELj1ELj8ELj16ENS_18Kernel_traits_baseILj6144EfffffjLj256EEEEELb0ELb0ELb0ELb1EEEvNS_9FwdParamsE)
        /*010c*/ 	.short	0x0380
        /*010e*/ 	.short	0x00e8


	//----- nvinfo : EIATTR_SW_WAR
	.align		4
.L_3670:
        /*0110*/ 	.byte	0x04, 0x36
        /*0112*/ 	.short	(.L_3672 - .L_3671)
.L_3671:
        /*0114*/ 	.word	0x00000008
.L_3672:


//--------------------- .nv.info._ZN10layer_norm13ln_fwd_kernelINS_13Kernel_traitsIfffffjLj6144ELj1ELj1ELj8ELj16ENS_18Kernel_traits_baseILj6144EfffffjLj256EEEEELb0ELb0ELb1ELb0EEEvNS_9FwdParamsE --------------------------
	.section	.nv.info._ZN10layer_norm13ln_fwd_kernelINS_13Kernel_traitsIfffffjLj6144ELj1ELj1ELj8ELj16ENS_18Kernel_traits_baseILj6144EfffffjLj256EEEEELb0ELb0ELb1ELb0EEEvNS_9FwdParamsE,"",@"SHT_CUDA_INFO"
	.sectionflags	@""
	.align	4


	//----- nvinfo : EIATTR_CUDA_API_VERSION
	.align		4
        /*0000*/ 	.byte	0x04, 0x37
        /*0002*/ 	.short	(.L_3674 - .L_3673)
.L_3673:
        /*0004*/ 	.word	0x00000082


	//----- nvinfo : EIATTR_KPARAM_INFO
	.align		4
.L_3674:
        /*0008*/ 	.byte	0x04, 0x17
        /*000a*/ 	.short	(.L_3676 - .L_3675)
.L_3675:
        /*000c*/ 	.word	0x00000000
        /*0010*/ 	.short	0x0000
        /*0012*/ 	.short	0x0000
        /*0014*/ 	.byte	0x00, 0xf0, 0xa1, 0x03


	//----- nvinfo : EIATTR_SPARSE_MMA_MASK
	.align		4
.L_3676:
        /*0018*/ 	.byte	0x03, 0x50
        /*001a*/ 	.short	0x0000


	//----- nvinfo : EIATTR_MAXREG_COUNT
	.align		4
        /*001c*/ 	.byte	0x03, 0x1b
        /*001e*/ 	.short	0x00ff


	//----- nvinfo : EIATTR_NUM_BARRIERS
	.align		4
        /*0020*/ 	.byte	0x02, 0x4c
        /*0022*/ 	.byte	0x01
	.zero		1


	//----- nvinfo : EIATTR_MERCURY_ISA_VERSION
	.align		4
        /*0024*/ 	.byte	0x03, 0x5f
        /*0026*/ 	.short	0x0101


	//----- nvinfo : EIATTR_COOP_GROUP_MASK_REGIDS
	.align		4
        /*0028*/ 	.byte	0x04, 0x29
        /*002a*/ 	.short	(.L_3678 - .L_3677)


	//   ....[0]....
.L_3677:
        /*002c*/ 	.word	0xffffffff


	//   ....[1]....
        /*0030*/ 	.word	0xffffffff


	//   ....[2]....
        /*0034*/ 	.word	0xffffffff


	//   ....[3]....
        /*0038*/ 	.word	0xffffffff


	//   ....[4]....
        /*003c*/ 	.word	0xffffffff


	//   ....[5]....
        /*0040*/ 	.word	0xffffffff


	//   ....[6]....
        /*0044*/ 	.word	0xffffffff


	//   ....[7]....
        /*0048*/ 	.word	0xffffffff


	//   ....[8]....
        /*004c*/ 	.word	0xffffffff


	//   ....[9]....
        /*0050*/ 	.word	0xffffffff


	//   ....[10]....
        /*0054*/ 	.word	0xffffffff


	//   ....[11]....
        /*0058*/ 	.word	0xffffffff


	//   ....[12]....
        /*005c*/ 	.word	0xffffffff


	//   ....[13]....
        /*0060*/ 	.word	0xffffffff


	//   ....[14]....
        /*0064*/ 	.word	0xffffffff


	//   ....[15]....
        /*0068*/ 	.word	0xffffffff


	//   ....[16]....
        /*006c*/ 	.word	0xffffffff


	//   ....[17]....
        /*0070*/ 	.word	0xffffffff


	//   ....[18]....
        /*0074*/ 	.word	0xffffffff


	//   ....[19]....
        /*0078*/ 	.word	0xffffffff


	//   ....[20]....
        /*007c*/ 	.word	0xffffffff


	//----- nvinfo : EIATTR_COOP_GROUP_INSTR_OFFSETS
	.align		4
.L_3678:
        /*0080*/ 	.byte	0x04, 0x28
        /*0082*/ 	.short	(.L_3680 - .L_3679)


	//   ....[0]....
.L_3679:
        /*0084*/ 	.word	0x00001740


	//   ....[1]....
        /*0088*/ 	.word	0x00001760


	//   ....[2]....
        /*008c*/ 	.word	0x00001780


	//   ....[3]....
        /*0090*/ 	.word	0x000017a0


	//   ....[4]....
        /*0094*/ 	.word	0x000017c0


	//   ....[5]....
        /*0098*/ 	.word	0x00001b30


	//   ....[6]....
        /*009c*/ 	.word	0x00001b50


	//   ....[7]....
        /*00a0*/ 	.word	0x00001b70


	//   ....[8]....
        /*00a4*/ 	.word	0x00001ba0


	//   ....[9]....
        /*00a8*/ 	.word	0x00001bd0


	//   ....[10]....
        /*00ac*/ 	.word	0x00001d80


	//   ....[11]....
        /*00b0*/ 	.word	0x00001db0


	//   ....[12]....
        /*00b4*/ 	.word	0x00001e70


	//   ....[13]....
        /*00b8*/ 	.word	0x00001eb0


	//   ....[14]....
        /*00bc*/ 	.word	0x00001ec0


	//   ....[15]....
        /*00c0*/ 	.word	0x00001f20


	//   ....[16]....
        /*00c4*/ 	.word	0x00001f70


	//   ....[17]....
        /*00c8*/ 	.word	0x00002000


	//   ....[18]....
        /*00cc*/ 	.word	0x00002070


	//   ....[19]....
        /*00d0*/ 	.word	0x00002090


	//   ....[20]....
        /*00d4*/ 	.word	0x000020e0


	//----- nvinfo : EIATTR_VRC_CTA_INIT_COUNT
	.align		4
.L_3680:
        /*00d8*/ 	.byte	0x02, 0x4a
	.zero		1
	.zero		1


	//----- nvinfo : EIATTR_EXIT_INSTR_OFFSETS
	.align		4
        /*00dc*/ 	.byte	0x04, 0x1c
        /*00de*/ 	.short	(.L_3682 - .L_3681)


	//   ....[0]....
.L_3681:
        /*00e0*/ 	.word	0x000006f0


	//   ....[1]....
        /*00e4*/ 	.word	0x00002980


	//----- nvinfo : EIATTR_MAX_THREADS
	.align		4
.L_3682:
        /*00e8*/ 	.byte	0x04, 0x05
        /*00ea*/ 	.short	(.L_3684 - .L_3683)
.L_3683:
        /*00ec*/ 	.word	0x00000100
        /*00f0*/ 	.word	0x00000001
        /*00f4*/ 	.word	0x00000001


	//----- nvinfo : EIATTR_CRS_STACK_SIZE
	.align		4
.L_3684:
        /*00f8*/ 	.byte	0x04, 0x1e
        /*00fa*/ 	.short	(.L_3686 - .L_3685)
.L_3685:
        /*00fc*/ 	.word	0x00000000


	//----- nvinfo : EIATTR_CBANK_PARAM_SIZE
	.align		4
.L_3686:
        /*0100*/ 	.byte	0x03, 0x19
        /*0102*/ 	.short	0x00e8


	//----- nvinfo : EIATTR_PARAM_CBANK
	.align		4
        /*0104*/ 	.byte	0x04, 0x0a
        /*0106*/ 	.short	(.L_3688 - .L_3687)
	.align		4
.L_3687:
        /*0108*/ 	.word	index@(.nv.constant0._ZN10layer_norm13ln_fwd_kernelINS_13Kernel_traitsIfffffjLj6144ELj1ELj1ELj8ELj16ENS_18Kernel_traits_baseILj6144EfffffjLj256EEEEELb0ELb0ELb1ELb0EEEvNS_9FwdParamsE)
        /*010c*/ 	.short	0x0380
        /*010e*/ 	.short	0x00e8


	//----- nvinfo : EIATTR_SW_WAR
	.align		4
.L_3688:
        /*0110*/ 	.byte	0x04, 0x36
        /*0112*/ 	.short	(.L_3690 - .L_3689)
.L_3689:
        /*0114*/ 	.word	0x00000008
.L_3690:


//--------------------- .nv.info._ZN10layer_norm13ln_fwd_kernelINS_13Kernel_traitsIfffffjLj6144ELj1ELj1ELj8ELj16ENS_18Kernel_traits_baseILj6144EfffffjLj256EEEEELb0ELb0ELb1ELb1EEEvNS_9FwdParamsE --------------------------
	.section	.nv.info._ZN10layer_norm13ln_fwd_kernelINS_13Kernel_traitsIfffffjLj6144ELj1ELj1ELj8ELj16ENS_18Kernel_traits_baseILj6144EfffffjLj256EEEEELb0ELb0ELb1ELb1EEEvNS_9FwdParamsE,"",@"SHT_CUDA_INFO"
	.sectionflags	@""
	.align	4


	//----- nvinfo : EIATTR_CUDA_API_VERSION
	.align		4
        /*0000*/ 	.byte	0x04, 0x37
        /*0002*/ 	.short	(.L_3692 - .L_3691)
.L_3691:
        /*0004*/ 	.word	0x00000082


	//----- nvinfo : EIATTR_KPARAM_INFO
	.align		4
.L_3692:
        /*0008*/ 	.byte	0x04, 0x17
        /*000a*/ 	.short	(.L_3694 - .L_3693)
.L_3693:
        /*000c*/ 	.word	0x00000000
        /*0010*/ 	.short	0x0000
        /*0012*/ 	.short	0x0000
        /*0014*/ 	.byte	0x00, 0xf0, 0xa1, 0x03


	//----- nvinfo : EIATTR_SPARSE_MMA_MASK
	.align		4
.L_3694:
        /*0018*/ 	.byte	0x03, 0x50
        /*001a*/ 	.short	0x0000


	//----- nvinfo : EIATTR_MAXREG_COUNT
	.align		4
        /*001c*/ 	.byte	0x03, 0x1b
        /*001e*/ 	.short	0x00ff


	//----- nvinfo : EIATTR_NUM_BARRIERS
	.align		4
        /*0020*/ 	.byte	0x02, 0x4c
        /*0022*/ 	.byte	0x01
	.zero		1


	//----- nvinfo : EIATTR_MERCURY_ISA_VERSION
	.align		4
        /*0024*/ 	.byte	0x03, 0x5f
        /*0026*/ 	.short	0x0101


	//----- nvinfo : EIATTR_COOP_GROUP_MASK_REGIDS
	.align		4
        /*0028*/ 	.byte	0x04, 0x29
        /*002a*/ 	.short	(.L_3696 - .L_3695)


	//   ....[0]....
.L_3695:
        /*002c*/ 	.word	0xffffffff


	//   ....[1]....
        /*0030*/ 	.word	0xffffffff


	//   ....[2]....
        /*0034*/ 	.word	0xffffffff


	//   ....[3]....
        /*0038*/ 	.word	0xffffffff


	//   ....[4]....
        /*003c*/ 	.word	0xffffffff


	//   ....[5]....
        /*0040*/ 	.word	0xffffffff


	//   ....[6]....
        /*0044*/ 	.word	0xffffffff


	//   ....[7]....
        /*0048*/ 	.word	0xffffffff


	//   ....[8]....
        /*004c*/ 	.word	0xffffffff


	//   ....[9]....
        /*0050*/ 	.word	0xffffffff


	//   ....[10]....
        /*0054*/ 	.word	0xffffffff


	//   ....[11]....
        /*0058*/ 	.word	0xffffffff


	//   ....[12]....
        /*005c*/ 	.word	0xffffffff


	//   ....[13]....
        /*0060*/ 	.word	0xffffffff


	//   ....[14]....
        /*0064*/ 	.word	0xffffffff


	//   ....[15]....
        /*0068*/ 	.word	0xffffffff


	//   ....[16]....
        /*006c*/ 	.word	0xffffffff


	//   ....[17]....
        /*0070*/ 	.word	0xffffffff


	//   ....[18]....
        /*0074*/ 	.word	0xffffffff


	//   ....[19]....
        /*0078*/ 	.word	0xffffffff


	//   ....[20]....
        /*007c*/ 	.word	0xffffffff


	//----- nvinfo : EIATTR_COOP_GROUP_INSTR_OFFSETS
	.align		4
.L_3696:
        /*0080*/ 	.byte	0x04, 0x28
        /*0082*/ 	.short	(.L_3698 - .L_3697)


	//   ....[0]....
.L_3697:
        /*0084*/ 	.word	0x000011a0


	//   ....[1]....
        /*0088*/ 	.word	0x000011c0


	//   ....[2]....
        /*008c*/ 	.word	0x000011e0


	//   ....[3]....
        /*0090*/ 	.word	0x00001200


	//   ....[4]....
        /*0094*/ 	.word	0x00001220


	//   ....[5]....
        /*0098*/ 	.word	0x00001550


	//   ....[6]....
        /*009c*/ 	.word	0x00001570


	//   ....[7]....
        /*00a0*/ 	.word	0x00001590


	//   ....[8]....
        /*00a4*/ 	.word	0x000015b0


	//   ....[9]....
        /*00a8*/ 	.word	0x00001600


	//   ....[10]....
        /*00ac*/ 	.word	0x000017d0


	//   ....[11]....
        /*00b0*/ 	.word	0x00001800


	//   ....[12]....
        /*00b4*/ 	.word	0x00001890


	//   ....[13]....
        /*00b8*/ 	.word	0x000018c0


	//   ....[14]....
        /*00bc*/ 	.word	0x000018f0


	//   ....[15]....
        /*00c0*/ 	.word	0x00001950


	//   ....[16]....
        /*00c4*/ 	.word	0x000019b0


	//   ....[17]....
        /*00c8*/ 	.word	0x000019f0


	//   ....[18]....
        /*00cc*/ 	.word	0x00001a50


	//   ....[19]....
        /*00d0*/ 	.word	0x00001af0


	//   ....[20]....
        /*00d4*/ 	.word	0x00001b20


	//----- nvinfo : EIATTR_VRC_CTA_INIT_COUNT
	.align		4
.L_3698:
        /*00d8*/ 	.byte	0x02, 0x4a
	.zero		1
	.zero		1


	//----- nvinfo : EIATTR_EXIT_INSTR_OFFSETS
	.align		4
        /*00dc*/ 	.byte	0x04, 0x1c
        /*00de*/ 	.short	(.L_3700 - .L_3699)


	//   ....[0]....
.L_3699:
        /*00e0*/ 	.word	0x00000300


	//   ....[1]....
        /*00e4*/ 	.word	0x00002250


	//----- nvinfo : EIATTR_MAX_THREADS
	.align		4
.L_3700:
        /*00e8*/ 	.byte	0x04, 0x05
        /*00ea*/ 	.short	(.L_3702 - .L_3701)
.L_3701:
        /*00ec*/ 	.word	0x00000100
        /*00f0*/ 	.word	0x00000001
        /*00f4*/ 	.word	0x00000001


	//----- nvinfo : EIATTR_CRS_STACK_SIZE
	.align		4
.L_3702:
        /*00f8*/ 	.byte	0x04, 0x1e
        /*00fa*/ 	.short	(.L_3704 - .L_3703)
.L_3703:
        /*00fc*/ 	.word	0x00000000


	//----- nvinfo : EIATTR_CBANK_PARAM_SIZE
	.align		4
.L_3704:
        /*0100*/ 	.byte	0x03, 0x19
        /*0102*/ 	.short	0x00e8


	//----- nvinfo : EIATTR_PARAM_CBANK
	.align		4
        /*0104*/ 	.byte	0x04, 0x0a
        /*0106*/ 	.short	(.L_3706 - .L_3705)
	.align		4
.L_3705:
        /*0108*/ 	.word	index@(.nv.constant0._ZN10layer_norm13ln_fwd_kernelINS_13Kernel_traitsIfffffjLj6144ELj1ELj1ELj8ELj16ENS_18Kernel_traits_baseILj6144EfffffjLj256EEEEELb0ELb0ELb1ELb1EEEvNS_9FwdParamsE)
        /*010c*/ 	.short	0x0380
        /*010e*/ 	.short	0x00e8


	//----- nvinfo : EIATTR_SW_WAR
	.align		4
.L_3706:
        /*0110*/ 	.byte	0x04, 0x36
        /*0112*/ 	.short	(.L_3708 - .L_3707)
.L_3707:
        /*0114*/ 	.word	0x00000008
.L_3708:


//--------------------- .nv.info._ZN10layer_norm13ln_fwd_kernelINS_13Kernel_traitsIfffffjLj6144ELj1ELj1ELj8ELj16ENS_18Kernel_traits_baseILj6144EfffffjLj256EEEEELb0ELb1ELb0ELb0EEEvNS_9FwdParamsE --------------------------
	.section	.nv.info._ZN10layer_norm13ln_fwd_kernelINS_13Kernel_traitsIfffffjLj6144ELj1ELj1ELj8ELj16ENS_18Kernel_traits_baseILj6144EfffffjLj256EEEEELb0ELb1ELb0ELb0EEEvNS_9FwdParamsE,"",@"SHT_CUDA_INFO"
	.sectionflags	@""
	.align	4


	//----- nvinfo : EIATTR_CUDA_API_VERSION
	.align		4
        /*0000*/ 	.byte	0x04, 0x37
        /*0002*/ 	.short	(.L_3710 - .L_3709)
.L_3709:
        /*0004*/ 	.word	0x00000082


	//----- nvinfo : EIATTR_KPARAM_INFO
	.align		4
.L_3710:
        /*0008*/ 	.byte	0x04, 0x17
        /*000a*/ 	.short	(.L_3712 - .L_3711)
.L_3711:
        /*000c*/ 	.word	0x00000000
        /*0010*/ 	.short	0x0000
        /*0012*/ 	.short	0x0000
        /*0014*/ 	.byte	0x00, 0xf0, 0xa1, 0x03


	//----- nvinfo : EIATTR_SPARSE_MMA_MASK
	.align		4
.L_3712:
        /*0018*/ 	.byte	0x03, 0x50
        /*001a*/ 	.short	0x0000


	//----- nvinfo : EIATTR_MAXREG_COUNT
	.align		4
        /*001c*/ 	.byte	0x03, 0x1b
        /*001e*/ 	.short	0x00ff


	//----- nvinfo : EIATTR_NUM_BARRIERS
	.align		4
        /*0020*/ 	.byte	0x02, 0x4c
        /*0022*/ 	.byte	0x01
	.zero		1


	//----- nvinfo : EIATTR_MERCURY_ISA_VERSION
	.align		4
        /*0024*/ 	.byte	0x03, 0x5f
        /*0026*/ 	.short	0x0101


	//----- nvinfo : EIATTR_COOP_GROUP_MASK_REGIDS
	.align		4
        /*0028*/ 	.byte	0x04, 0x29
        /*002a*/ 	.short	(.L_3714 - .L_3713)


	//   ....[0]....
.L_3713:
        /*002c*/ 	.word	0xffffffff


	//   ....[1]....
        /*0030*/ 	.word	0xffffffff


	//   ....[2]....
        /*0034*/ 	.word	0xffffffff


	//   ....[3]....
        /*0038*/ 	.word	0xffffffff


	//   ....[4]....
        /*003c*/ 	.word	0xffffffff


	//   ....[5]....
        /*0040*/ 	.word	0xffffffff


	//   ....[6]....
        /*0044*/ 	.word	0xffffffff


	//   ....[7]....
        /*0048*/ 	.word	0xffffffff


	//   ....[8]....
        /*004c*/ 	.word	0xffffffff


	//   ....[9]....
        /*0050*/ 	.word	0xffffffff


	//   ....[10]....
        /*0054*/ 	.word	0xffffffff


	//   ....[11]....
        /*0058*/ 	.word	0xffffffff


	//   ....[12]....
        /*005c*/ 	.word	0xffffffff


	//   ....[13]....
        /*0060*/ 	.word	0xffffffff


	//   ....[14]....
        /*0064*/ 	.word	0xffffffff


	//   ....[15]....
        /*0068*/ 	.word	0xffffffff


	//   ....[16]....
        /*006c*/ 	.word	0xffffffff


	//   ....[17]....
        /*0070*/ 	.word	0xffffffff


	//   ....[18]....
        /*0074*/ 	.word	0xffffffff


	//   ....[19]....
        /*0078*/ 	.word	0xffffffff


	//   ....[20]....
        /*007c*/ 	.word	0xffffffff


	//----- nvinfo : EIATTR_COOP_GROUP_INSTR_OFFSETS
	.align		4
.L_3714:
        /*0080*/ 	.byte	0x04, 0x28
        /*0082*/ 	.short	(.L_3716 - .L_3715)


	//   ....[0]....
.L_3715:
        /*0084*/ 	.word	0x00001880


	//   ....[1]....
        /*0088*/ 	.word	0x000018a0


	//   ....[2]....
        /*008c*/ 	.word	0x000018c0


	//   ....[3]....
        /*0090*/ 	.word	0x000018e0


	//   ....[4]....
        /*0094*/ 	.word	0x00001900


	//   ....[5]....
        /*0098*/ 	.word	0x00001c90


	//   ....[6]....
        /*009c*/ 	.word	0x00001cb0


	//   ....[7]....
        /*00a0*/ 	.word	0x00001cd0


	//   ....[8]....
        /*00a4*/ 	.word	0x00001cf0


	//   ....[9]....
        /*00a8*/ 	.word	0x00001d10


	//   ....[10]....
        /*00ac*/ 	.word	0x00001ea0


	//   ....[11]....
        /*00b0*/ 	.word	0x00001ed0


	//   ....[12]....
        /*00b4*/ 	.word	0x00001ee0


	//   ....[13]....
        /*00b8*/ 	.word	0x00001f30


	//   ....[14]....
        /*00bc*/ 	.word	0x00001fe0


	//   ....[15]....
        /*00c0*/ 	.word	0x00002030


	//   ....[16]....
        /*00c4*/ 	.word	0x00002050


	//   ....[17]....
        /*00c8*/ 	.word	0x000020e0


	//   ....[18]....
        /*00cc*/ 	.word	0x00002140


	//   ....[19]....
        /*00d0*/ 	.word	0x000021b0


	//   ....[20]....
        /*00d4*/ 	.word	0x00002200


	//----- nvinfo : EIATTR_VRC_CTA_INIT_COUNT
	.align		4
.L_3716:
        /*00d8*/ 	.byte	0x02, 0x4a
	.zero		1
	.zero		1


	//----- nvinfo : EIATTR_EXIT_INSTR_OFFSETS
	.align		4
        /*00dc*/ 	.byte	0x04, 0x1c
        /*00de*/ 	.short	(.L_3718 - .L_3717)


	//   ....[0]....
.L_3717:
        /*00e0*/ 	.word	0x00000960


	//   ....[1]....
        /*00e4*/ 	.word	0x00002a50


	//----- nvinfo : EIATTR_MAX_THREADS
	.align		4
.L_3718:
        /*00e8*/ 	.byte	0x04, 0x05
        /*00ea*/ 	.short	(.L_3720 - .L_3719)
.L_3719:
        /*00ec*/ 	.word	0x00000100
        /*00f0*/ 	.word	0x00000001
        /*00f4*/ 	.word	0x00000001


	//----- nvinfo : EIATTR_CRS_STACK_SIZE
	.align		4
.L_3720:
        /*00f8*/ 	.byte	0x04, 0x1e
        /*00fa*/ 	.short	(.L_3722 - .L_3721)
.L_3721:
        /*00fc*/ 	.word	0x00000000


	//----- nvinfo : EIATTR_CBANK_PARAM_SIZE
	.align		4
.L_3722:
        /*0100*/ 	.byte	0x03, 0x19
        /*0102*/ 	.short	0x00e8


	//----- nvinfo : EIATTR_PARAM_CBANK
	.align		4
        /*0104*/ 	.byte	0x04, 0x0a
        /*0106*/ 	.short	(.L_3724 - .L_3723)
	.align		4
.L_3723:
        /*0108*/ 	.word	index@(.nv.constant0._ZN10layer_norm13ln_fwd_kernelINS_13Kernel_traitsIfffffjLj6144ELj1ELj1ELj8ELj16ENS_18Kernel_traits_baseILj6144EfffffjLj256EEEEELb0ELb1ELb0ELb0EEEvNS_9FwdParamsE)
        /*010c*/ 	.short	0x0380
        /*010e*/ 	.short	0x00e8


	//----- nvinfo : EIATTR_SW_WAR
	.align		4
.L_3724:
        /*0110*/ 	.byte	0x04, 0x36
        /*0112*/ 	.short	(.L_3726 - .L_3725)
.L_3725:
        /*0114*/ 	.word	0x00000008
.L_3726:


//--------------------- .nv.info._ZN10layer_norm13ln_fwd_kernelINS_13Kernel_traitsIfffffjLj6144ELj1ELj1ELj8ELj16ENS_18Kernel_traits_baseILj6144EfffffjLj256EEEEELb0ELb1ELb0ELb1EEEvNS_9FwdParamsE --------------------------
	.section	.nv.info._ZN10layer_norm13ln_fwd_kernelINS_13Kernel_traitsIfffffjLj6144ELj1ELj1ELj8ELj16ENS_18Kernel_traits_baseILj6144EfffffjLj256EEEEELb0ELb1ELb0ELb1EEEvNS_9FwdParamsE,"",@"SHT_CUDA_INFO"
	.sectionflags	@""
	.align	4


	//----- nvinfo : EIATTR_CUDA_API_VERSION
	.align		4
        /*0000*/ 	.byte	0x04, 0x37
        /*0002*/ 	.short	(.L_3728 - .L_3727)
.L_3727:
        /*0004*/ 	.word	0x00000082


	//----- nvinfo : EIATTR_KPARAM_INFO
	.align		4
.L_3728:
        /*0008*/ 	.byte	0x04, 0x17
        /*000a*/ 	.short	(.L_3730 - .L_3729)
.L_3729:
        /*000c*/ 	.word	0x00000000
        /*0010*/ 	.short	0x0000
        /*0012*/ 	.short	0x0000
        /*0014*/ 	.byte	0x00, 0xf0, 0xa1, 0x03


	//----- nvinfo : EIATTR_SPARSE_MMA_MASK
	.align		4
.L_3730:
        /*0018*/ 	.byte	0x03, 0x50
        /*001a*/ 	.short	0x0000


	//----- nvinfo : EIATTR_MAXREG_COUNT
	.align		4
        /*001c*/ 	.byte	0x03, 0x1b
        /*001e*/ 	.short	0x00ff


	//----- nvinfo : EIATTR_NUM_BARRIERS
	.align		4
        /*0020*/ 	.byte	0x02, 0x4c
        /*0022*/ 	.byte	0x01
	.zero		1


	//----- nvinfo : EIATTR_MERCURY_ISA_VERSION
	.align		4
        /*0024*/ 	.byte	0x03, 0x5f
        /*0026*/ 	.short	0x0101


	//----- nvinfo : EIATTR_COOP_GROUP_MASK_REGIDS
	.align		4
        /*0028*/ 	.byte	0x04, 0x29
        /*002a*/ 	.short	(.L_3732 - .L_3731)


	//   ....[0]....
.L_3731:
        /*002c*/ 	.word	0xffffffff


	//   ....[1]....
        /*0030*/ 	.word	0xffffffff


	//   ....[2]....
        /*0034*/ 	.word	0xffffffff


	//   ....[3]....
        /*0038*/ 	.word	0xffffffff


	//   ....[4]....
        /*003c*/ 	.word	0xffffffff


	//   ....[5]....
        /*0040*/ 	.word	0xffffffff


	//   ....[6]....
        /*0044*/ 	.word	0xffffffff


	//   ....[7]....
        /*0048*/ 	.word	0xffffffff


	//   ....[8]....
        /*004c*/ 	.word	0xffffffff


	//   ....[9]....
        /*0050*/ 	.word	0xffffffff


	//   ....[10]....
        /*0054*/ 	.word	0xffffffff


	//   ....[11]....
        /*0058*/ 	.word	0xffffffff


	//   ....[12]....
        /*005c*/ 	.word	0xffffffff


	//   ....[13]....
        /*0060*/ 	.word	0xffffffff


	//   ....[14]....
        /*0064*/ 	.word	0xffffffff


	//   ....[15]....
        /*0068*/ 	.word	0xffffffff


	//   ....[16]....
        /*006c*/ 	.word	0xffffffff


	//   ....[17]....
        /*0070*/ 	.word	0xffffffff


	//   ....[18]....
        /*0074*/ 	.word	0xffffffff


	//   ....[19]....
        /*0078*/ 	.word	0xffffffff


	//   ....[20]....
        /*007c*/ 	.word	0xffffffff


	//----- nvinfo : EIATTR_COOP_GROUP_INSTR_OFFSETS
	.align		4
.L_3732:
        /*0080*/ 	.byte	0x04, 0x28
        /*0082*/ 	.short	(.L_3734 - .L_3733)


	//   ....[0]....
.L_3733:
        /*0084*/ 	.word	0x00000e50


	//   ....[1]....
        /*0088*/ 	.word	0x00000e70


	//   ....[2]....
        /*008c*/ 	.word	0x00000e90


	//   ....[3]....
        /*0090*/ 	.word	0x00000eb0


	//   ....[4]....
        /*0094*/ 	.word	0x00000ed0


	//   ....[5]....
        /*0098*/ 	.word	0x00001200


	//   ....[6]....
        /*009c*/ 	.word	0x00001220


	//   ....[7]....
        /*00a0*/ 	.word	0x00001240


	//   ....[8]....
        /*00a4*/ 	.word	0x00001270


	//   ....[9]....
        /*00a8*/ 	.word	0x000012e0


	//   ....[10]....
        /*00ac*/ 	.word	0x00001470


	//   ....[11]....
        /*00b0*/ 	.word	0x000014d0


	//   ....[12]....
        /*00b4*/ 	.word	0x000014e0


	//   ....[13]....
        /*00b8*/ 	.word	0x00001540


	//   ....[14]....
        /*00bc*/ 	.word	0x000015a0


	//   ....[15]....
        /*00c0*/ 	.word	0x000015e0


	//   ....[16]....
        /*00c4*/ 	.word	0x00001640


	//   ....[17]....
        /*00c8*/ 	.word	0x00001690


	//   ....[18]....
        /*00cc*/ 	.word	0x000016b0


	//   ....[19]....
        /*00d0*/ 	.word	0x000017b0


	//   ....[20]....
        /*00d4*/ 	.word	0x000017c0


	//----- nvinfo : EIATTR_VRC_CTA_INIT_COUNT
	.align		4
.L_3734:
        /*00d8*/ 	.byte	0x02, 0x4a
	.zero		1
	.zero		1


	//----- nvinfo : EIATTR_EXIT_INSTR_OFFSETS
	.align		4
        /*00dc*/ 	.byte	0x04, 0x1c
        /*00de*/ 	.short	(.L_3736 - .L_3735)


	//   ....[0]....
.L_3735:
        /*00e0*/ 	.word	0x00000410


	//   ....[1]....
        /*00e4*/ 	.word	0x00001e10


	//----- nvinfo : EIATTR_MAX_THREADS
	.align		4
.L_3736:
        /*00e8*/ 	.byte	0x04, 0x05
        /*00ea*/ 	.short	(.L_3738 - .L_3737)
.L_3737:
        /*00ec*/ 	.word	0x00000100
        /*00f0*/ 	.word	0x00000001
        /*00f4*/ 	.word	0x00000001


	//----- nvinfo : EIATTR_CRS_STACK_SIZE
	.align		4
.L_3738:
        /*00f8*/ 	.byte	0x04, 0x1e
        /*00fa*/ 	.short	(.L_3740 - .L_3739)
.L_3739:
        /*00fc*/ 	.word	0x00000000


	//----- nvinfo : EIATTR_CBANK_PARAM_SIZE
	.align		4
.L_3740:
        /*0100*/ 	.byte	0x03, 0x19
        /*0102*/ 	.short	0x00e8


	//----- nvinfo : EIATTR_PARAM_CBANK
	.align		4
        /*0104*/ 	.byte	0x04, 0x0a
        /*0106*/ 	.short	(.L_3742 - .L_3741)
	.align		4
.L_3741:
        /*0108*/ 	.word	index@(.nv.constant0._ZN10layer_norm13ln_fwd_kernelINS_13Kernel_traitsIfffffjLj6144ELj1ELj1ELj8ELj16ENS_18Kernel_traits_baseILj6144EfffffjLj256EEEEELb0ELb1ELb0ELb1EEEvNS_9FwdParamsE)
        /*010c*/ 	.short	0x0380
        /*010e*/ 	.short	0x00e8


	//----- nvinfo : EIATTR_SW_WAR
	.align		4
.L_3742:
        /*0110*/ 	.byte	0x04, 0x36
        /*0112*/ 	.short	(.L_3744 - .L_3743)
.L_3743:
        /*0114*/ 	.word	0x00000008
.L_3744:


//--------------------- .nv.info._ZN10layer_norm13ln_fwd_kernelINS_13Kernel_traitsIfffffjLj6144ELj1ELj1ELj8ELj16ENS_18Kernel_traits_baseILj6144EfffffjLj256EEEEELb0ELb1ELb1ELb0EEEvNS_9FwdParamsE --------------------------
	.section	.nv.info._ZN10layer_norm13ln_fwd_kernelINS_13Kernel_traitsIfffffjLj6144ELj1ELj1ELj8ELj16ENS_18Kernel_traits_baseILj6144EfffffjLj256EEEEELb0ELb1ELb1ELb0EEEvNS_9FwdParamsE,"",@"SHT_CUDA_INFO"
	.sectionflags	@""
	.align	4


	//----- nvinfo : EIATTR_CUDA_API_VERSION
	.align		4
        /*0000*/ 	.byte	0x04, 0x37
        /*0002*/ 	.short	(.L_3746 - .L_3745)
.L_3745:
        /*0004*/ 	.word	0x00000082


	//----- nvinfo : EIATTR_KPARAM_INFO
	.align		4
.L_3746:
        /*0008*/ 	.byte	0x04, 0x17
        /*000a*/ 	.short	(.L_3748 - .L_3747)
.L_3747:
        /*000c*/ 	.word	0x00000000
        /*0010*/ 	.short	0x0000
        /*0012*/ 	.short	0x0000
        /*0014*/ 	.byte	0x00, 0xf0, 0xa1, 0x03


	//----- nvinfo : EIATTR_SPARSE_MMA_MASK
	.align		4
.L_3748:
        /*0018*/ 	.byte	0x03, 0x50
        /*001a*/ 	.short	0x0000


	//----- nvinfo : EIATTR_MAXREG_COUNT
	.align		4
        /*001c*/ 	.byte	0x03, 0x1b
        /*001e*/ 	.short	0x00ff


	//----- nvinfo : EIATTR_NUM_BARRIERS
	.align		4
        /*0020*/ 	.byte	0x02, 0x4c
        /*0022*/ 	.byte	0x01
	.zero		1


	//----- nvinfo : EIATTR_MERCURY_ISA_VERSION
	.align		4
        /*0024*/ 	.byte	0x03, 0x5f
        /*0026*/ 	.short	0x0101


	//----- nvinfo : EIATTR_COOP_GROUP_MASK_REGIDS
	.align		4
        /*0028*/ 	.byte	0x04, 0x29
        /*002a*/ 	.short	(.L_3750 - .L_3749)


	//   ....[0]....
.L_3749:
        /*002c*/ 	.word	0xffffffff


	//   ....[1]....
        /*0030*/ 	.word	0xffffffff


	//   ....[2]....
        /*0034*/ 	.word	0xffffffff


	//   ....[3]....
        /*0038*/ 	.word	0xffffffff


	//   ....[4]....
        /*003c*/ 	.word	0xffffffff


	//   ....[5]....
        /*0040*/ 	.word	0xffffffff


	//   ....[6]....
        /*0044*/ 	.word	0xffffffff


	//   ....[7]....
        /*0048*/ 	.word	0xffffffff


	//   ....[8]....
        /*004c*/ 	.word	0xffffffff


	//   ....[9]....
        /*0050*/ 	.word	0xffffffff


	//   ....[10]....
        /*0054*/ 	.word	0xffffffff


	//   ....[11]....
        /*0058*/ 	.word	0xffffffff


	//   ....[12]....
        /*005c*/ 	.word	0xffffffff


	//   ....[13]....
        /*0060*/ 	.word	0xffffffff


	//   ....[14]....
        /*0064*/ 	.word	0xffffffff


	//   ....[15]....
        /*0068*/ 	.word	0xffffffff


	//   ....[16]....
        /*006c*/ 	.word	0xffffffff


	//   ....[17]....
        /*0070*/ 	.word	0xffffffff


	//   ....[18]....
        /*0074*/ 	.word	0xffffffff


	//   ....[19]....
        /*0078*/ 	.word	0xffffffff


	//   ....[20]....
        /*007c*/ 	.word	0xffffffff


	//----- nvinfo : EIATTR_COOP_GROUP_INSTR_OFFSETS
	.align		4
.L_3750:
        /*0080*/ 	.byte	0x04, 0x28
        /*0082*/ 	.short	(.L_3752 - .L_3751)


	//   ....[0]....
.L_3751:
        /*0084*/ 	.word	0x00002210


	//   ....[1]....
        /*0088*/ 	.word	0x00002230


	//   ....[2]....
        /*008c*/ 	.word	0x00002250


	//   ....[3]....
        /*0090*/ 	.word	0x00002270


	//   ....[4]....
        /*0094*/ 	.word	0x00002290


	//   ....[5]....
        /*0098*/ 	.word	0x00002600


	//   ....[6]....
        /*009c*/ 	.word	0x00002620


	//   ....[7]....
        /*00a0*/ 	.word	0x00002650


	//   ....[8]....
        /*00a4*/ 	.word	0x00002670


	//   ....[9]....
        /*00a8*/ 	.word	0x000026a0


	//   ....[10]....
        /*00ac*/ 	.word	0x00002830


	//   ....[11]....
        /*00b0*/ 	.word	0x00002870


	//   ....[12]....
        /*00b4*/ 	.word	0x000028f0


	//   ....[13]....
        /*00b8*/ 	.word	0x00002920


	//   ....[14]....
        /*00bc*/ 	.word	0x00002960


	//   ....[15]....
        /*00c0*/ 	.word	0x000029c0


	//   ....[16]....
        /*00c4*/ 	.word	0x00002a30


	//   ....[17]....
        /*00c8*/ 	.word	0x00002a70


	//   ....[18]....
        /*00cc*/ 	.word	0x00002a90


	//   ....[19]....
        /*00d0*/ 	.word	0x00002b90


	//   ....[20]....
        /*00d4*/ 	.word	0x00002ba0


	//----- nvinfo : EIATTR_VRC_CTA_INIT_COUNT
	.align		4
.L_3752:
        /*00d8*/ 	.byte	0x02, 0x4a
	.zero		1
	.zero		1


	//----- nvinfo : EIATTR_EXIT_INSTR_OFFSETS
	.align		4
        /*00dc*/ 	.byte	0x04, 0x1c
        /*00de*/ 	.short	(.L_3754 - .L_3753)


	//   ....[0]....
.L_3753:
        /*00e0*/ 	.word	0x00000940


	//   ....[1]....
        /*00e4*/ 	.word	0x00003450


	//----- nvinfo : EIATTR_MAX_THREADS
	.align		4
.L_3754:
        /*00e8*/ 	.byte	0x04, 0x05
        /*00ea*/ 	.short	(.L_3756 - .L_3755)
.L_3755:
        /*00ec*/ 	.word	0x00000100
        /*00f0*/ 	.word	0x00000001
        /*00f4*/ 	.word	0x00000001


	//----- nvinfo : EIATTR_CRS_STACK_SIZE
	.align		4
.L_3756:
        /*00f8*/ 	.byte	0x04, 0x1e
        /*00fa*/ 	.short	(.L_3758 - .L_3757)
.L_3757:
        /*00fc*/ 	.word	0x00000000


	//----- nvinfo : EIATTR_CBANK_PARAM_SIZE
	.align		4
.L_3758:
        /*0100*/ 	.byte	0x03, 0x19
        /*0102*/ 	.short	0x00e8


	//----- nvinfo : EIATTR_PARAM_CBANK
	.align		4
        /*0104*/ 	.byte	0x04, 0x0a
        /*0106*/ 	.short	(.L_3760 - .L_3759)
	.align		4
.L_3759:
        /*0108*/ 	.word	index@(.nv.constant0._ZN10layer_norm13ln_fwd_kernelINS_13Kernel_traitsIfffffjLj6144ELj1ELj1ELj8ELj16ENS_18Kernel_traits_baseILj6144EfffffjLj256EEEEELb0ELb1ELb1ELb0EEEvNS_9FwdParamsE)
        /*010c*/ 	.short	0x0380
        /*010e*/ 	.short	0x00e8


	//----- nvinfo : EIATTR_SW_WAR
	.align		4
.L_3760:
        /*0110*/ 	.byte	0x04, 0x36
        /*0112*/ 	.short	(.L_3762 - .L_3761)
.L_3761:
        /*0114*/ 	.word	0x00000008
.L_3762:


//--------------------- .nv.info._ZN10layer_norm13ln_fwd_kernelINS_13Kernel_traitsIfffffjLj6144ELj1ELj1ELj8ELj16ENS_18Kernel_traits_baseILj6144EfffffjLj256EEEEELb0ELb1ELb1ELb1EEEvNS_9FwdParamsE --------------------------
	.section	.nv.info._ZN10layer_norm13ln_fwd_kernelINS_13Kernel_traitsIfffffjLj6144ELj1ELj1ELj8ELj16ENS_18Kernel_traits_baseILj6144EfffffjLj256EEEEELb0ELb1ELb1ELb1EEEvNS_9FwdParamsE,"",@"SHT_CUDA_INFO"
	.sectionflags	@""
	.align	4


	//----- nvinfo : EIATTR_CUDA_API_VERSION
	.align		4
        /*0000*/ 	.byte	0x04, 0x37
        /*0002*/ 	.short	(.L_3764 - .L_3763)
.L_3763:
        /*0004*/ 	.word	0x00000082


	//----- nvinfo : EIATTR_KPARAM_INFO
	.align		4
.L_3764:
        /*0008*/ 	.byte	0x04, 0x17
        /*000a*/ 	.short	(.L_3766 - .L_3765)
.L_3765:
        /*000c*/ 	.word	0x00000000
        /*0010*/ 	.short	0x0000
        /*0012*/ 	.short	0x0000
        /*0014*/ 	.byte	0x00, 0xf0, 0xa1, 0x03


	//----- nvinfo : EIATTR_SPARSE_MMA_MASK
	.align		4
.L_3766:
        /*0018*/ 	.byte	0x03, 0x50
        /*001a*/ 	.short	0x0000


	//----- nvinfo : EIATTR_MAXREG_COUNT
	.align		4
        /*001c*/ 	.byte	0x03, 0x1b
        /*001e*/ 	.short	0x00ff


	//----- nvinfo : EIATTR_NUM_BARRIERS
	.align		4
        /*0020*/ 	.byte	0x02, 0x4c
        /*0022*/ 	.byte	0x01
	.zero		1


	//----- nvinfo : EIATTR_MERCURY_ISA_VERSION
	.align		4
        /*0024*/ 	.byte	0x03, 0x5f
        /*0026*/ 	.short	0x0101


	//----- nvinfo : EIATTR_COOP_GROUP_MASK_REGIDS
	.align		4
        /*0028*/ 	.byte	0x04, 0x29
        /*002a*/ 	.short	(.L_3768 - .L_3767)


	//   ....[0]....
.L_3767:
        /*002c*/ 	.word	0xffffffff


	//   ....[1]....
        /*0030*/ 	.word	0xffffffff


	//   ....[2]....
        /*0034*/ 	.word	0xffffffff


	//   ....[3]....
        /*0038*/ 	.word	0xffffffff


	//   ....[4]....
        /*003c*/ 	.word	0xffffffff


	//   ....[5]....
        /*0040*/ 	.word	0xffffffff


	//   ....[6]....
        /*0044*/ 	.word	0xffffffff


	//   ....[7]....
        /*0048*/ 	.word	0xffffffff


	//   ....[8]....
        /*004c*/ 	.word	0xffffffff


	//   ....[9]....
        /*0050*/ 	.word	0xffffffff


	//   ....[10]....
        /*0054*/ 	.word	0xffffffff


	//   ....[11]....
        /*0058*/ 	.word	0xffffffff


	//   ....[12]....
        /*005c*/ 	.word	0xffffffff


	//   ....[13]....
        /*0060*/ 	.word	0xffffffff


	//   ....[14]....
        /*0064*/ 	.word	0xffffffff


	//   ....[15]....
        /*0068*/ 	.word	0xffffffff


	//   ....[16]....
        /*006c*/ 	.word	0xffffffff


	//   ....[17]....
        /*0070*/ 	.word	0xffffffff


	//   ....[18]....
        /*0074*/ 	.word	0xffffffff


	//   ....[19]....
        /*0078*/ 	.word	0xffffffff


	//   ....[20]....
        /*007c*/ 	.word	0xffffffff


	//----- nvinfo : EIATTR_COOP_GROUP_INSTR_OFFSETS
	.align		4
.L_3768:
        /*0080*/ 	.byte	0x04, 0x28
        /*0082*/ 	.short	(.L_3770 - .L_3769)


	//   ....[0]....
.L_3769:
        /*0084*/ 	.word	0x00001810


	//   ....[1]....
        /*0088*/ 	.word	0x00001830


	//   ....[2]....
        /*008c*/ 	.word	0x00001850


	//   ....[3]....
        /*0090*/ 	.word	0x00001870


	//   ....[4]....
        /*0094*/ 	.word	0x00001890


	//   ....[5]....
        /*0098*/ 	.word	0x00001bc0


	//   ....[6]....
        /*009c*/ 	.word	0x00001bf0


	//   ....[7]....
        /*00a0*/ 	.word	0x00001c20


	//   ....[8]....
        /*00a4*/ 	.word	0x00001c40


	//   ....[9]....
        /*00a8*/ 	.word	0x00001c60


	//   ....[10]....
        /*00ac*/ 	.word	0x00001df0


	//   ....[11]....
        /*00b0*/ 	.word	0x00001e30


	//   ....[12]....
        /*00b4*/ 	.word	0x00001e80


	//   ....[13]....
        /*00b8*/ 	.word	0x00001eb0


	//   ....[14]....
        /*00bc*/ 	.word	0x00001f30


	//   ....[15]....
        /*00c0*/ 	.word	0x00001f90


	//   ....[16]....
        /*00c4*/ 	.word	0x00001fa0


	//   ....[17]....
        /*00c8*/ 	.word	0x00002050


	//   ....[18]....
        /*00cc*/ 	.word	0x000020a0


	//   ....[19]....
        /*00d0*/ 	.word	0x00002140


	//   ....[20]....
        /*00d4*/ 	.word	0x00002170


	//----- nvinfo : EIATTR_VRC_CTA_INIT_COUNT
	.align		4
.L_3770:
        /*00d8*/ 	.byte	0x02, 0x4a
	.zero		1
	.zero		1


	//----- nvinfo : EIATTR_EXIT_INSTR_OFFSETS
	.align		4
        /*00dc*/ 	.byte	0x04, 0x1c
        /*00de*/ 	.short	(.L_3772 - .L_3771)


	//   ....[0]....
.L_3771:
        /*00e0*/ 	.word	0x00000400


	//   ....[1]....
        /*00e4*/ 	.word	0x00002890


	//----- nvinfo : EIATTR_MAX_THREADS
	.align		4
.L_3772:
        /*00e8*/ 	.byte	0x04, 0x05
        /*00ea*/ 	.short	(.L_3774 - .L_3773)
.L_3773:
        /*00ec*/ 	.word	0x00000100
        /*00f0*/ 	.word	0x00000001
        /*00f4*/ 	.word	0x00000001


	//----- nvinfo : EIATTR_CRS_STACK_SIZE
	.align		4
.L_3774:
        /*00f8*/ 	.byte	0x04, 0x1e
        /*00fa*/ 	.short	(.L_3776 - .L_3775)
.L_3775:
        /*00fc*/ 	.word	0x00000000


	//----- nvinfo : EIATTR_CBANK_PARAM_SIZE
	.align		4
.L_3776:
        /*0100*/ 	.byte	0x03, 0x19
        /*0102*/ 	.short	0x00e8


	//----- nvinfo : EIATTR_PARAM_CBANK
	.align		4
        /*0104*/ 	.byte	0x04, 0x0a
        /*0106*/ 	.short	(.L_3778 - .L_3777)
	.align		4
.L_3777:
        /*0108*/ 	.word	index@(.nv.constant0._ZN10layer_norm13ln_fwd_kernelINS_13Kernel_traitsIfffffjLj6144ELj1ELj1ELj8ELj16ENS_18Kernel_traits_baseILj6144EfffffjLj256EEEEELb0ELb1ELb1ELb1EEEvNS_9FwdParamsE)
        /*010c*/ 	.short	0x0380
        /*010e*/ 	.short	0x00e8


	//----- nvinfo : EIATTR_SW_WAR
	.align		4
.L_3778:
        /*0110*/ 	.byte	0x04, 0x36
        /*0112*/ 	.short	(.L_3780 - .L_3779)
.L_3779:
        /*0114*/ 	.word	0x00000008
.L_3780:


//--------------------- .nv.info._ZN10layer_norm13ln_fwd_kernelINS_13Kernel_traitsIfffffjLj6144ELj1ELj1ELj8ELj16ENS_18Kernel_traits_baseILj6144EfffffjLj256EEEEELb1ELb0ELb0ELb0EEEvNS_9FwdParamsE --------------------------
	.section	.nv.info._ZN10layer_norm13ln_fwd_kernelINS_13Kernel_traitsIfffffjLj6144ELj1ELj1ELj8ELj16ENS_18Kernel_traits_baseILj6144EfffffjLj256EEEEELb1ELb0ELb0ELb0EEEvNS_9FwdParamsE,"",@"SHT_CUDA_INFO"
	.sectionflags	@""
	.align	4


	//----- nvinfo : EIATTR_CUDA_API_VERSION
	.align		4
        /*0000*/ 	.byte	0x04, 0x37
        /*0002*/ 	.short	(.L_3782 - .L_3781)
.L_3781:
        /*0004*/ 	.word	0x00000082


	//----- nvinfo : EIATTR_KPARAM_INFO
	.align		4
.L_3782:
        /*0008*/ 	.byte	0x04, 0x17
        /*000a*/ 	.short	(.L_3784 - .L_3783)
.L_3783:
        /*000c*/ 	.word	0x00000000
        /*0010*/ 	.short	0x0000
        /*0012*/ 	.short	0x0000
        /*0014*/ 	.byte	0x00, 0xf0, 0xa1, 0x03


	//----- nvinfo : EIATTR_SPARSE_MMA_MASK
	.align		4
.L_3784:
        /*0018*/ 	.byte	0x03, 0x50
        /*001a*/ 	.short	0x0000


	//----- nvinfo : EIATTR_MAXREG_COUNT
	.align		4
        /*001c*/ 	.byte	0x03, 0x1b
        /*001e*/ 	.short	0x00ff


	//----- nvinfo : EIATTR_NUM_BARRIERS
	.align		4
        /*0020*/ 	.byte	0x02, 0x4c
        /*0022*/ 	.byte	0x01
	.zero		1


	//----- nvinfo : EIATTR_MERCURY_ISA_VERSION
	.align		4
        /*0024*/ 	.byte	0x03, 0x5f
        /*0026*/ 	.short	0x0101


	//----- nvinfo : EIATTR_COOP_GROUP_MASK_REGIDS
	.align		4
        /*0028*/ 	.byte	0x04, 0x29
        /*002a*/ 	.short	(.L_3786 - .L_3785)


	//   ....[0]....
.L_3785:
        /*002c*/ 	.word	0xffffffff


	//   ....[1]....
        /*0030*/ 	.word	0xffffffff


	//   ....[2]....
        /*0034*/ 	.word	0xffffffff


	//   ....[3]....
        /*0038*/ 	.word	0xffffffff


	//   ....[4]....
        /*003c*/ 	.word	0xffffffff


	//   ....[5]....
        /*0040*/ 	.word	0xffffffff


	//   ....[6]....
        /*0044*/ 	.word	0xffffffff


	//   ....[7]....
        /*0048*/ 	.word	0xffffffff


	//   ....[8]....
        /*004c*/ 	.word	0xffffffff


	//   ....[9]....
        /*0050*/ 	.word	0xffffffff


	//   ....[10]....
        /*0054*/ 	.word	0xffffffff


	//   ....[11]....
        /*0058*/ 	.word	0xffffffff


	//   ....[12]....
        /*005c*/ 	.word	0xffffffff


	//   ....[13]....
        /*0060*/ 	.word	0xffffffff


	//   ....[14]....
        /*0064*/ 	.word	0xffffffff


	//   ....[15]....
        /*0068*/ 	.word	0xffffffff


	//   ....[16]....
        /*006c*/ 	.word	0xffffffff


	//   ....[17]....
        /*0070*/ 	.word	0xffffffff


	//   ....[18]....
        /*0074*/ 	.word	0xffffffff


	//   ....[19]....
        /*0078*/ 	.word	0xffffffff


	//   ....[20]....
        /*007c*/ 	.word	0xffffffff


	//----- nvinfo : EIATTR_COOP_GROUP_INSTR_OFFSETS
	.align		4
.L_3786:
        /*0080*/ 	.byte	0x04, 0x28
        /*0082*/ 	.short	(.L_3788 - .L_3787)


	//   ....[0]....
.L_3787:
        /*0084*/ 	.word	0x00010ad0


	//   ....[1]....
        /*0088*/ 	.word	0x00010af0


	//   ....[2]....
        /*008c*/ 	.word	0x00010b10


	//   ....[3]....
        /*0090*/ 	.word	0x00010b30


	//   ....[4]....
        /*0094*/ 	.word	0x00010b50


	//   ....[5]....
        /*0098*/ 	.word	0x00010ec0


	//   ....[6]....
        /*009c*/ 	.word	0x00010ee0


	//   ....[7]....
        /*00a0*/ 	.word	0x00010f00


	//   ....[8]....
        /*00a4*/ 	.word	0x00010f20


	//   ....[9]....
        /*00a8*/ 	.word	0x00010f40


	//   ....[10]....
        /*00ac*/ 	.word	0x000110d0


	//   ....[11]....
        /*00b0*/ 	.word	0x00011100


	//   ....[12]....
        /*00b4*/ 	.word	0x00011150


	//   ....[13]....
        /*00b8*/ 	.word	0x000111b0


	//   ....[14]....
        /*00bc*/ 	.word	0x00011200


	//   ....[15]....
        /*00c0*/ 	.word	0x00011230


	//   ....[16]....
        /*00c4*/ 	.word	0x000112b0


	//   ....[17]....
        /*00c8*/ 	.word	0x00011300


	//   ....[18]....
        /*00cc*/ 	.word	0x00011380


	//   ....[19]....
        /*00d0*/ 	.word	0x000113d0


	//   ....[20]....
        /*00d4*/ 	.word	0x00011420


	//----- nvinfo : EIATTR_VRC_CTA_INIT_COUNT
	.align		4
.L_3788:
        /*00d8*/ 	.byte	0x02, 0x4a
	.zero		1
	.zero		1


	//----- nvinfo : EIATTR_EXIT_INSTR_OFFSETS
	.align		4
        /*00dc*/ 	.byte	0x04, 0x1c
        /*00de*/ 	.short	(.L_3790 - .L_3789)


	//   ....[0]....
.L_3789:
        /*00e0*/ 	.word	0x00000940


	//   ....[1]....
        /*00e4*/ 	.word	0x00011ca0


	//----- nvinfo : EIATTR_INDIRECT_BRANCH_TARGETS
	.align		4
.L_3790:
        /*00e8*/ 	.byte	0x04, 0x34
        /*00ea*/ 	.short	(.L_3792 - .L_3791)


	//   ....[0]....
.L_3791:
        /*00ec*/ 	.word	.L_x_20887@srel
        /*00f0*/ 	.short	0x0
        /*00f2*/ 	.short	0x0
        /*00f4*/ 	.word	0x3
        /*00f8*/ 	.word	.L_x_20888@srel
        /*00fc*/ 	.word	.L_x_20889@srel
        /*0100*/ 	.word	.L_x_20890@srel


	//----- nvinfo : EIATTR_MAX_THREADS
	.align		4
.L_3792:
        /*0104*/ 	.byte	0x04, 0x05
        /*0106*/ 	.short	(.L_3794 - .L_3793)
.L_3793:
        /*0108*/ 	.word	0x00000100
        /*010c*/ 	.word	0x00000001
        /*0110*/ 	.word	0x00000001


	//----- nvinfo : EIATTR_CRS_STACK_SIZE
	.align		4
.L_3794:
        /*0114*/ 	.byte	0x04, 0x1e
        /*0116*/ 	.short	(.L_3796 - .L_3795)
.L_3795:
        /*0118*/ 	.word	0x00000000


	//----- nvinfo : EIATTR_CBANK_PARAM_SIZE
	.align		4
.L_3796:
        /*011c*/ 	.byte	0x03, 0x19
        /*011e*/ 	.short	0x00e8


	//----- nvinfo : EIATTR_PARAM_CBANK
	.align		4
        /*0120*/ 	.byte	0x04, 0x0a
        /*0122*/ 	.short	(.L_3798 - .L_3797)
	.align		4
.L_3797:
        /*0124*/ 	.word	index@(.nv.constant0._ZN10layer_norm13ln_fwd_kernelINS_13Kernel_traitsIfffffjLj6144ELj1ELj1ELj8ELj16ENS_18Kernel_traits_baseILj6144EfffffjLj256EEEEELb1ELb0ELb0ELb0EEEvNS_9FwdParamsE)
        /*0128*/ 	.short	0x0380
        /*012a*/ 	.short	0x00e8


	//----- nvinfo : EIATTR_SW_WAR
	.align		4
.L_3798:
        /*012c*/ 	.byte	0x04, 0x36
        /*012e*/ 	.short	(.L_3800 - .L_3799)
.L_3799:
        /*0130*/ 	.word	0x00000008
.L_3800:


//--------------------- .nv.info._ZN10layer_norm13ln_fwd_kernelINS_13Kernel_traitsIfffffjLj6144ELj1ELj1ELj8ELj16ENS_18Kernel_traits_baseILj6144EfffffjLj256EEEEELb1ELb0ELb0ELb1EEEvNS_9FwdParamsE --------------------------
	.section	.nv.info._ZN10layer_norm13ln_fwd_kernelINS_13Kernel_traitsIfffffjLj6144ELj1ELj1ELj8ELj16ENS_18Kernel_traits_baseILj6144EfffffjLj256EEEEELb1ELb0ELb0ELb1EEEvNS_9FwdParamsE,"",@"SHT_CUDA_INFO"
	.sectionflags	@""
	.align	4


	//----- nvinfo : EIATTR_CUDA_API_VERSION
	.align		4
        /*0000*/ 	.byte	0x04, 0x37
        /*0002*/ 	.short	(.L_3802 - .L_3801)
.L_3801:
        /*0004*/ 	.word	0x00000082


	//----- nvinfo : EIATTR_KPARAM_INFO
	.align		4
.L_3802:
        /*0008*/ 	.byte	0x04, 0x17
        /*000a*/ 	.short	(.L_3804 - .L_3803)
.L_3803:
        /*000c*/ 	.word	0x00000000
        /*0010*/ 	.short	0x0000
        /*0012*/ 	.short	0x0000
        /*0014*/ 	.byte	0x00, 0xf0, 0xa1, 0x03


	//----- nvinfo : EIATTR_SPARSE_MMA_MASK
	.align		4
.L_3804:
        /*0018*/ 	.byte	0x03, 0x50
        /*001a*/ 	.short	0x0000


	//----- nvinfo : EIATTR_MAXREG_COUNT
	.align		4
        /*001c*/ 	.byte	0x03, 0x1b
        /*001e*/ 	.short	0x00ff


	//----- nvinfo : EIATTR_NUM_BARRIERS
	.align		4
        /*0020*/ 	.byte	0x02, 0x4c
        /*0022*/ 	.byte	0x01
	.zero		1


	//----- nvinfo : EIATTR_MERCURY_ISA_VERSION
	.align		4
        /*0024*/ 	.byte	0x03, 0x5f
        /*0026*/ 	.short	0x0101


	//----- nvinfo : EIATTR_COOP_GROUP_MASK_REGIDS
	.align		4
        /*0028*/ 	.byte	0x04, 0x29
        /*002a*/ 	.short	(.L_3806 - .L_3805)


	//   ....[0]....
.L_3805:
        /*002c*/ 	.word	0xffffffff


	//   ....[1]....
        /*0030*/ 	.word	0xffffffff


	//   ....[2]....
        /*0034*/ 	.word	0xffffffff


	//   ....[3]....
        /*0038*/ 	.word	0xffffffff


	//   ....[4]....
        /*003c*/ 	.word	0xffffffff


	//   ....[5]....
        /*0040*/ 	.word	0xffffffff


	//   ....[6]....
        /*0044*/ 	.word	0xffffffff


	//   ....[7]....
        /*0048*/ 	.word	0xffffffff


	//   ....[8]....
        /*004c*/ 	.word	0xffffffff


	//   ....[9]....
        /*0050*/ 	.word	0xffffffff


	//   ....[10]....
        /*0054*/ 	.word	0xffffffff


	//   ....[11]....
        /*0058*/ 	.word	0xffffffff


	//   ....[12]....
        /*005c*/ 	.word	0xffffffff


	//   ....[13]....
        /*0060*/ 	.word	0xffffffff


	//   ....[14]....
        /*0064*/ 	.word	0xffffffff


	//   ....[15]....
        /*0068*/ 	.word	0xffffffff


	//   ....[16]....
        /*006c*/ 	.word	0xffffffff


	//   ....[17]....
        /*0070*/ 	.word	0xffffffff


	//   ....[18]....
        /*0074*/ 	.word	0xffffffff


	//   ....[19]....
        /*0078*/ 	.word	0xffffffff


	//   ....[20]....
        /*007c*/ 	.word	0xffffffff


	//----- nvinfo : EIATTR_COOP_GROUP_INSTR_OFFSETS
	.align		4
.L_3806:
        /*0080*/ 	.byte	0x04, 0x28
        /*0082*/ 	.short	(.L_3808 - .L_3807)


	//   ....[0]....
.L_3807:
        /*0084*/ 	.word	0x0000f380


	//   ....[1]....
        /*0088*/ 	.word	0x0000f3a0


	//   ....[2]....
        /*008c*/ 	.word	0x0000f3c0


	//   ....[3]....
        /*0090*/ 	.word	0x0000f3e0


	//   ....[4]....
        /*0094*/ 	.word	0x0000f400


	//   ....[5]....
        /*0098*/ 	.word	0x0000f760


	//   ....[6]....
        /*009c*/ 	.word	0x0000f780


	//   ....[7]....
        /*00a0*/ 	.word	0x0000f7a0


	//   ....[8]....
        /*00a4*/ 	.word	0x0000f7d0


	//   ....[9]....
        /*00a8*/ 	.word	0x0000f830


	//   ....[10]....
        /*00ac*/ 	.word	0x0000f9d0


	//   ....[11]....
        /*00b0*/ 	.word	0x0000fa10


	//   ....[12]....
        /*00b4*/ 	.word	0x0000fa20


	//   ....[13]....
        /*00b8*/ 	.word	0x0000fa60


	//   ....[14]....
        /*00bc*/ 	.word	0x0000fb40


	//   ....[15]....
        /*00c0*/ 	.word	0x0000fb60


	//   ....[16]....
        /*00c4*/ 	.word	0x0000fb80


	//   ....[17]....
        /*00c8*/ 	.word	0x0000fc30


	//   ....[18]....
        /*00cc*/ 	.word	0x0000fc70


	//   ....[19]....
        /*00d0*/ 	.word	0x0000fd10


	//   ....[20]....
        /*00d4*/ 	.word	0x0000fd40


	//----- nvinfo : EIATTR_VRC_CTA_INIT_COUNT
	.align		4
.L_3808:
        /*00d8*/ 	.byte	0x02, 0x4a
	.zero		1
	.zero		1


	//----- nvinfo : EIATTR_EXIT_INSTR_OFFSETS
	.align		4
        /*00dc*/ 	.byte	0x04, 0x1c
        /*00de*/ 	.short	(.L_3810 - .L_3809)


	//   ....[0]....
.L_3809:
        /*00e0*/ 	.word	0x00000410


	//   ....[1]....
        /*00e4*/ 	.word	0x000103a0


	//----- nvinfo : EIATTR_INDIRECT_BRANCH_TARGETS
	.align		4
.L_3810:
        /*00e8*/ 	.byte	0x04, 0x34
        /*00ea*/ 	.short	(.L_3812 - .L_3811)


	//   ....[0]....
.L_3811:
        /*00ec*/ 	.word	.L_x_20891@srel
        /*00f0*/ 	.short	0x0
        /*00f2*/ 	.short	0x0
        /*00f4*/ 	.word	0x3
        /*00f8*/ 	.word	.L_x_20892@srel
        /*00fc*/ 	.word	.L_x_20893@srel
        /*0100*/ 	.word	.L_x_20894@srel


	//----- nvinfo : EIATTR_MAX_THREADS
	.align		4
.L_3812:
        /*0104*/ 	.byte	0x04, 0x05
        /*0106*/ 	.short	(.L_3814 - .L_3813)
.L_3813:
        /*0108*/ 	.word	0x00000100
        /*010c*/ 	.word	0x00000001
        /*0110*/ 	.word	0x00000001


	//----- nvinfo : EIATTR_CRS_STACK_SIZE
	.align		4
.L_3814:
        /*0114*/ 	.byte	0x04, 0x1e
        /*0116*/ 	.short	(.L_3816 - .L_3815)
.L_3815:
        /*0118*/ 	.word	0x00000000


	//----- nvinfo : EIATTR_CBANK_PARAM_SIZE
	.align		4
.L_3816:
        /*011c*/ 	.byte	0x03, 0x19
        /*011e*/ 	.short	0x00e8


	//----- nvinfo : EIATTR_PARAM_CBANK
	.align		4
        /*0120*/ 	.byte	0x04, 0x0a
        /*0122*/ 	.short	(.L_3818 - .L_3817)
	.align		4
.L_3817:
        /*0124*/ 	.word	index@(.nv.constant0._ZN10layer_norm13ln_fwd_kernelINS_13Kernel_traitsIfffffjLj6144ELj1ELj1ELj8ELj16ENS_18Kernel_traits_baseILj6144EfffffjLj256EEEEELb1ELb0ELb0ELb1EEEvNS_9FwdParamsE)
        /*0128*/ 	.short	0x0380
        /*012a*/ 	.short	0x00e8


	//----- nvinfo : EIATTR_SW_WAR
	.align		4
.L_3818:
        /*012c*/ 	.byte	0x04, 0x36
        /*012e*/ 	.short	(.L_3820 - .L_3819)
.L_3819:
        /*0130*/ 	.word	0x00000008
.L_3820:


//--------------------- .nv.info._ZN10layer_norm13ln_fwd_kernelINS_13Kernel_traitsIfffffjLj6144ELj1ELj1ELj8ELj16ENS_18Kernel_traits_baseILj6144EfffffjLj256EEEEELb1ELb0ELb1ELb0EEEvNS_9FwdParamsE --------------------------
	.section	.nv.info._ZN10layer_norm13ln_fwd_kernelINS_13Kernel_traitsIfffffjLj6144ELj1ELj1ELj8ELj16ENS_18Kernel_traits_baseILj6144EfffffjLj256EEEEELb1ELb0ELb1ELb0EEEvNS_9FwdParamsE,"",@"SHT_CUDA_INFO"
	.sectionflags	@""
	.align	4


	//----- nvinfo : EIATTR_CUDA_API_VERSION
	.align		4
        /*0000*/ 	.byte	0x04, 0x37
        /*0002*/ 	.short	(.L_3822 - .L_3821)
.L_3821:
        /*0004*/ 	.word	0x00000082


	//----- nvinfo : EIATTR_KPARAM_INFO
	.align		4
.L_3822:
        /*0008*/ 	.byte	0x04, 0x17
        /*000a*/ 	.short	(.L_3824 - .L_3823)
.L_3823:
        /*000c*/ 	.word	0x00000000
        /*0010*/ 	.short	0x0000
        /*0012*/ 	.short	0x0000
        /*0014*/ 	.byte	0x00, 0xf0, 0xa1, 0x03


	//----- nvinfo : EIATTR_SPARSE_MMA_MASK
	.align		4
.L_3824:
        /*0018*/ 	.byte	0x03, 0x50
        /*001a*/ 	.short	0x0000


	//----- nvinfo : EIATTR_MAXREG_COUNT
	.align		4
        /*001c*/ 	.byte	0x03, 0x1b
        /*001e*/ 	.short	0x00ff


	//----- nvinfo : EIATTR_NUM_BARRIERS
	.align		4
        /*0020*/ 	.byte	0x02, 0x4c
        /*0022*/ 	.byte	0x01
	.zero		1


	//----- nvinfo : EIATTR_MERCURY_ISA_VERSION
	.align		4
        /*0024*/ 	.byte	0x03, 0x5f
        /*0026*/ 	.short	0x0101


	//----- nvinfo : EIATTR_COOP_GROUP_MASK_REGIDS
	.align		4
        /*0028*/ 	.byte	0x04, 0x29
        /*002a*/ 	.short	(.L_3826 - .L_3825)


	//   ....[0]....
.L_3825:
        /*002c*/ 	.word	0xffffffff


	//   ....[1]....
        /*0030*/ 	.word	0xffffffff


	//   ....[2]....
        /*0034*/ 	.word	0xffffffff


	//   ....[3]....
        /*0038*/ 	.word	0xffffffff


	//   ....[4]....
        /*003c*/ 	.word	0xffffffff


	//   ....[5]....
        /*0040*/ 	.word	0xffffffff


	//   ....[6]....
        /*0044*/ 	.word	0xffffffff


	//   ....[7]....
        /*0048*/ 	.word	0xffffffff


	//   ....[8]....
        /*004c*/ 	.word	0xffffffff


	//   ....[9]....
        /*0050*/ 	.word	0xffffffff


	//   ....[10]....
        /*0054*/ 	.word	0xffffffff


	//   ....[11]....
        /*0058*/ 	.word	0xffffffff


	//   ....[12]....
        /*005c*/ 	.word	0xffffffff


	//   ....[13]....
        /*0060*/ 	.word	0xffffffff


	//   ....[14]....
        /*0064*/ 	.word	0xffffffff


	//   ....[15]....
        /*0068*/ 	.word	0xffffffff


	//   ....[16]....
        /*006c*/ 	.word	0xffffffff


	//   ....[17]....
        /*0070*/ 	.word	0xffffffff


	//   ....[18]....
        /*0074*/ 	.word	0xffffffff


	//   ....[19]....
        /*0078*/ 	.word	0xffffffff


	//   ....[20]....
        /*007c*/ 	.word	0xffffffff


	//----- nvinfo : EIATTR_COOP_GROUP_INSTR_OFFSETS
	.align		4
.L_3826:
        /*0080*/ 	.byte	0x04, 0x28
        /*0082*/ 	.short	(.L_3828 - .L_3827)


	//   ....[0]....
.L_3827:
        /*0084*/ 	.word	0x00011a30


	//   ....[1]....
        /*0088*/ 	.word	0x00011a50


	//   ....[2]....
        /*008c*/ 	.word	0x00011a70


	//   ....[3]....
        /*0090*/ 	.word	0x00011a90


	//   ....[4]....
        /*0094*/ 	.word	0x00011ab0


	//   ....[5]....
        /*0098*/ 	.word	0x00011e30


	//   ....[6]....
        /*009c*/ 	.word	0x00011e50


	//   ....[7]....
        /*00a0*/ 	.word	0x00011e70


	//   ....[8]....
        /*00a4*/ 	.word	0x00011e90


	//   ....[9]....
        /*00a8*/ 	.word	0x00011eb0


	//   ....[10]....
        /*00ac*/ 	.word	0x00012030


	//   ....[11]....
        /*00b0*/ 	.word	0x00012070


	//   ....[12]....
        /*00b4*/ 	.word	0x00012080


	//   ....[13]....
        /*00b8*/ 	.word	0x000120c0


	//   ....[14]....
        /*00bc*/ 	.word	0x000121b0


	//   ....[15]....
        /*00c0*/ 	.word	0x000121d0


	//   ....[16]....
        /*00c4*/ 	.word	0x000121f0


	//   ....[17]....
        /*00c8*/ 	.word	0x00012290


	//   ....[18]....
        /*00cc*/ 	.word	0x000122e0


	//   ....[19]....
        /*00d0*/ 	.word	0x00012380


	//   ....[20]....
        /*00d4*/ 	.word	0x000123b0


	//----- nvinfo : EIATTR_VRC_CTA_INIT_COUNT
	.align		4
.L_3828:
        /*00d8*/ 	.byte	0x02, 0x4a
	.zero		1
	.zero		1


	//----- nvinfo : EIATTR_EXIT_INSTR_OFFSETS
	.align		4
        /*00dc*/ 	.byte	0x04, 0x1c
        /*00de*/ 	.short	(.L_3830 - .L_3829)


	//   ....[0]....
.L_3829:
        /*00e0*/ 	.word	0x00000960


	//   ....[1]....
        /*00e4*/ 	.word	0x00012c60


	//----- nvinfo : EIATTR_MAX_THREADS
	.align		4
.L_3830:
        /*00e8*/ 	.byte	0x04, 0x05
        /*00ea*/ 	.short	(.L_3832 - .L_3831)
.L_3831:
        /*00ec*/ 	.word	0x00000100
        /*00f0*/ 	.word	0x00000001
        /*00f4*/ 	.word	0x00000001


	//----- nvinfo : EIATTR_CRS_STACK_SIZE
	.align		4
.L_3832:
        /*00f8*/ 	.byte	0x04, 0x1e
        /*00fa*/ 	.short	(.L_3834 - .L_3833)
.L_3833:
        /*00fc*/ 	.word	0x00000000


	//----- nvinfo : EIATTR_CBANK_PARAM_SIZE
	.align		4
.L_3834:
        /*0100*/ 	.byte	0x03, 0x19
        /*0102*/ 	.short	0x00e8


	//----- nvinfo : EIATTR_PARAM_CBANK
	.align		4
        /*0104*/ 	.byte	0x04, 0x0a
        /*0106*/ 	.short	(.L_3836 - .L_3835)
	.align		4
.L_3835:
        /*0108*/ 	.word	index@(.nv.constant0._ZN10layer_norm13ln_fwd_kernelINS_13Kernel_traitsIfffffjLj6144ELj1ELj1ELj8ELj16ENS_18Kernel_traits_baseILj6144EfffffjLj256EEEEELb1ELb0ELb1ELb0EEEvNS_9FwdParamsE)
        /*010c*/ 	.short	0x0380
        /*010e*/ 	.short	0x00e8


	//----- nvinfo : EIATTR_SW_WAR
	.align		4
.L_3836:
        /*0110*/ 	.byte	0x04, 0x36
        /*0112*/ 	.short	(.L_3838 - .L_3837)
.L_3837:
        /*0114*/ 	.word	0x00000008
.L_3838:


//--------------------- .nv.info._ZN10layer_norm13ln_fwd_kernelINS_13Kernel_traitsIfffffjLj6144ELj1ELj1ELj8ELj16ENS_18Kernel_traits_baseILj6144EfffffjLj256EEEEELb1ELb0ELb1ELb1EEEvNS_9FwdParamsE --------------------------
	.section	.nv.info._ZN10layer_norm13ln_fwd_kernelINS_13Kernel_traitsIfffffjLj6144ELj1ELj1ELj8ELj16ENS_18Kernel_traits_baseILj6144EfffffjLj256EEEEELb1ELb0ELb1ELb1EEEvNS_9FwdParamsE,"",@"SHT_CUDA_INFO"
	.sectionflags	@""
	.align	4


	//----- nvinfo : EIATTR_CUDA_API_VERSION
	.align		4
        /*0000*/ 	.byte	0x04, 0x37
        /*0002*/ 	.short	(.L_3840 - .L_3839)
.L_3839:
        /*0004*/ 	.word	0x00000082


	//----- nvinfo : EIATTR_KPARAM_INFO
	.align		4
.L_3840:
        /*0008*/ 	.byte	0x04, 0x17
        /*000a*/ 	.short	(.L_3842 - .L_3841)
.L_3841:
        /*000c*/ 	.word	0x00000000
        /*0010*/ 	.short	0x0000
        /*0012*/ 	.short	0x0000
        /*0014*/ 	.byte	0x00, 0xf0, 0xa1, 0x03


	//----- nvinfo : EIATTR_SPARSE_MMA_MASK
	.align		4
.L_3842:
        /*0018*/ 	.byte	0x03, 0x50
        /*001a*/ 	.short	0x0000


	//----- nvinfo : EIATTR_MAXREG_COUNT
	.align		4
        /*001c*/ 	.byte	0x03, 0x1b
        /*001e*/ 	.short	0x00ff


	//----- nvinfo : EIATTR_NUM_BARRIERS
	.align		4
        /*0020*/ 	.byte	0x02, 0x4c
        /*0022*/ 	.byte	0x01
	.zero		1


	//----- nvinfo : EIATTR_MERCURY_ISA_VERSION
	.align		4
        /*0024*/ 	.byte	0x03, 0x5f
        /*0026*/ 	.short	0x0101


	//----- nvinfo : EIATTR_COOP_GROUP_MASK_REGIDS
	.align		4
        /*0028*/ 	.byte	0x04, 0x29
        /*002a*/ 	.short	(.L_3844 - .L_3843)


	//   ....[0]....
.L_3843:
        /*002c*/ 	.word	0xffffffff


	//   ....[1]....
        /*0030*/ 	.word	0xffffffff


	//   ....[2]....
        /*0034*/ 	.word	0xffffffff


	//   ....[3]....
        /*0038*/ 	.word	0xffffffff


	//   ....[4]....
        /*003c*/ 	.word	0xffffffff


	//   ....[5]....
        /*0040*/ 	.word	0xffffffff


	//   ....[6]....
        /*0044*/ 	.word	0xffffffff


	//   ....[7]....
        /*0048*/ 	.word	0xffffffff


	//   ....[8]....
        /*004c*/ 	.word	0xffffffff


	//   ....[9]....
        /*0050*/ 	.word	0xffffffff


	//   ....[10]....
        /*0054*/ 	.word	0xffffffff


	//   ....[11]....
        /*0058*/ 	.word	0xffffffff


	//   ....[12]....
        /*005c*/ 	.word	0xffffffff


	//   ....[13]....
        /*0060*/ 	.word	0xffffffff


	//   ....[14]....
        /*0064*/ 	.word	0xffffffff


	//   ....[15]....
        /*0068*/ 	.word	0xffffffff


	//   ....[16]....
        /*006c*/ 	.word	0xffffffff


	//   ....[17]....
        /*0070*/ 	.word	0xffffffff


	//   ....[18]....
        /*0074*/ 	.word	0xffffffff


	//   ....[19]....
        /*0078*/ 	.word	0xffffffff


	//   ....[20]....
        /*007c*/ 	.word	0xffffffff


	//----- nvinfo : EIATTR_COOP_GROUP_INSTR_OFFSETS
	.align		4
.L_3844:
        /*0080*/ 	.byte	0x04, 0x28
        /*0082*/ 	.short	(.L_3846 - .L_3845)


	//   ....[0]....
.L_3845:
        /*0084*/ 	.word	0x000107d0


	//   ....[1]....
        /*0088*/ 	.word	0x00010840


	//   ....[2]....
        /*008c*/ 	.word	0x00010860


	//   ....[3]....
        /*0090*/ 	.word	0x00010880


	//   ....[4]....
        /*0094*/ 	.word	0x000108a0


	//   ....[5]....
        /*0098*/ 	.word	0x00010bd0


	//   ....[6]....
        /*009c*/ 	.word	0x00010bf0


	//   ....[7]....
        /*00a0*/ 	.word	0x00010c10


	//   ....[8]....
        /*00a4*/ 	.word	0x00010c30


	//   ....[9]....
        /*00a8*/ 	.word	0x00010c50


	//   ....[10]....
        /*00ac*/ 	.word	0x00010dd0


	//   ....[11]....
        /*00b0*/ 	.word	0x00010e10


	//   ....[12]....
        /*00b4*/ 	.word	0x00010e20


	//   ....[13]....
        /*00b8*/ 	.word	0x00010e60


	//   ....[14]....
        /*00bc*/ 	.word	0x00010f40


	//   ....[15]....
        /*00c0*/ 	.word	0x00010f60


	//   ....[16]....
        /*00c4*/ 	.word	0x00010f80


	//   ....[17]....
        /*00c8*/ 	.word	0x00011020


	//   ....[18]....
        /*00cc*/ 	.word	0x00011070


	//   ....[19]....
        /*00d0*/ 	.word	0x00011110


	//   ....[20]....
        /*00d4*/ 	.word	0x00011140


	//----- nvinfo : EIATTR_VRC_CTA_INIT_COUNT
	.align		4
.L_3846:
        /*00d8*/ 	.byte	0x02, 0x4a
	.zero		1
	.zero		1


	//----- nvinfo : EIATTR_EXIT_INSTR_OFFSETS
	.align		4
        /*00dc*/ 	.byte	0x04, 0x1c
        /*00de*/ 	.short	(.L_3848 - .L_3847)


	//   ....[0]....
.L_3847:
        /*00e0*/ 	.word	0x00000420


	//   ....[1]....
        /*00e4*/ 	.word	0x00011870


	//----- nvinfo : EIATTR_MAX_THREADS
	.align		4
.L_3848:
        /*00e8*/ 	.byte	0x04, 0x05
        /*00ea*/ 	.short	(.L_3850 - .L_3849)
.L_3849:
        /*00ec*/ 	.word	0x00000100
        /*00f0*/ 	.word	0x00000001
        /*00f4*/ 	.word	0x00000001


	//----- nvinfo : EIATTR_CRS_STACK_SIZE
	.align		4
.L_3850:
        /*00f8*/ 	.byte	0x04, 0x1e
        /*00fa*/ 	.short	(.L_3852 - .L_3851)
.L_3851:
        /*00fc*/ 	.word	0x00000000


	//----- nvinfo : EIATTR_CBANK_PARAM_SIZE
	.align		4
.L_3852:
        /*0100*/ 	.byte	0x03, 0x19
        /*0102*/ 	.short	0x00e8


	//----- nvinfo : EIATTR_PARAM_CBANK
	.align		4
        /*0104*/ 	.byte	0x04, 0x0a
        /*0106*/ 	.short	(.L_3854 - .L_3853)
	.align		4
.L_3853:
        /*0108*/ 	.word	index@(.nv.constant0._ZN10layer_norm13ln_fwd_kernelINS_13Kernel_traitsIfffffjLj6144ELj1ELj1ELj8ELj16ENS_18Kernel_traits_baseILj6144EfffffjLj256EEEEELb1ELb0ELb1ELb1EEEvNS_9FwdParamsE)
        /*010c*/ 	.short	0x0380
        /*010e*/ 	.short	0x00e8


	//----- nvinfo : EIATTR_SW_WAR
	.align		4
.L_3854:
        /*0110*/ 	.byte	0x04, 0x36
        /*0112*/ 	.short	(.L_3856 - .L_3855)
.L_3855:
        /*0114*/ 	.word	0x00000008
.L_3856:


//--------------------- .nv.info._ZN10layer_norm13ln_fwd_kernelINS_13Kernel_traitsIfffffjLj6144ELj1ELj1ELj8ELj16ENS_18Kernel_traits_baseILj6144EfffffjLj256EEEEELb1ELb1ELb0ELb0EEEvNS_9FwdParamsE --------------------------
	.section	.nv.info._ZN10layer_norm13ln_fwd_kernelINS_13Kernel_traitsIfffffjLj6144ELj1ELj1ELj8ELj16ENS_18Kernel_traits_baseILj6144EfffffjLj256EEEEELb1ELb1ELb0ELb0EEEvNS_9FwdParamsE,"",@"SHT_CUDA_INFO"
	.sectionflags	@""
	.align	4


	//----- nvinfo : EIATTR_CUDA_API_VERSION
	.align		4
        /*0000*/ 	.byte	0x04, 0x37
        /*0002*/ 	.short	(.L_3858 - .L_3857)
.L_3857:
        /*0004*/ 	.word	0x00000082


	//----- nvinfo : EIATTR_KPARAM_INFO
	.align		4
.L_3858:
        /*0008*/ 	.byte	0x04, 0x17
        /*000a*/ 	.short	(.L_3860 - .L_3859)
.L_3859:
        /*000c*/ 	.word	0x00000000
        /*0010*/ 	.short	0x0000
        /*0012*/ 	.short	0x0000
        /*0014*/ 	.byte	0x00, 0xf0, 0xa1, 0x03


	//----- nvinfo : EIATTR_SPARSE_MMA_MASK
	.align		4
.L_3860:
        /*0018*/ 	.byte	0x03, 0x50
        /*001a*/ 	.short	0x0000


	//----- nvinfo : EIATTR_MAXREG_COUNT
	.align		4
        /*001c*/ 	.byte	0x03, 0x1b
        /*001e*/ 	.short	0x00ff


	//----- nvinfo : EIATTR_NUM_BARRIERS
	.align		4
        /*0020*/ 	.byte	0x02, 0x4c
        /*0022*/ 	.byte	0x01
	.zero		1


	//----- nvinfo : EIATTR_ANNOTATIONS
	.align		4
        /*0024*/ 	.byte	0x04, 0x55
        /*0026*/ 	.short	(.L_3862 - .L_3861)


	//   ....[0]....
.L_3861:
        /*0028*/ 	.word	0x00000001
        /*002c*/ 	.byte	0xb0, 0x10, 0x00, 0x00, 0x01, 0x00, 0x00, 0x00, 0x10, 0x11, 0x00, 0x00, 0x01, 0x00, 0x00, 0x00
        /*003c*/ 	.byte	0xe0, 0x44, 0x01, 0x00, 0x01, 0x00, 0x00, 0x00, 0x50, 0x4c, 0x01, 0x00


	//----- nvinfo : EIATTR_MERCURY_ISA_VERSION
	.align		4
.L_3862:
        /*0048*/ 	.byte	0x03, 0x5f
        /*004a*/ 	.short	0x0101


	//----- nvinfo : EIATTR_COOP_GROUP_MASK_REGIDS
	.align		4
        /*004c*/ 	.byte	0x04, 0x29
        /*004e*/ 	.short	(.L_3864 - .L_3863)


	//   ....[0]....
.L_3863:
        /*0050*/ 	.word	0xffffffff


	//   ....[1]....
        /*0054*/ 	.word	0xffffffff


	//   ....[2]....
        /*0058*/ 	.word	0xffffffff


	//   ....[3]....
        /*005c*/ 	.word	0xffffffff


	//   ....[4]....
        /*0060*/ 	.word	0xffffffff


	//   ....[5]....
        /*0064*/ 	.word	0xffffffff


	//   ....[6]....
        /*0068*/ 	.word	0xffffffff


	//   ....[7]....
        /*006c*/ 	.word	0xffffffff


	//   ....[8]....
        /*0070*/ 	.word	0xffffffff


	//   ....[9]....
        /*0074*/ 	.word	0xffffffff


	//   ....[10]....
        /*0078*/ 	.word	0xffffffff


	//   ....[11]....
        /*007c*/ 	.word	0xffffffff


	//   ....[12]....
        /*0080*/ 	.word	0xffffffff


	//   ....[13]....
        /*0084*/ 	.word	0xffffffff


	//   ....[14]....
        /*0088*/ 	.word	0xffffffff


	//   ....[15]....
        /*008c*/ 	.word	0xffffffff


	//   ....[16]....
        /*0090*/ 	.word	0xffffffff


	//   ....[17]....
        /*0094*/ 	.word	0xffffffff


	//   ....[18]....
        /*0098*/ 	.word	0xffffffff


	//   ....[19]....
        /*009c*/ 	.word	0xffffffff


	//   ....[20]....
        /*00a0*/ 	.word	0xffffffff


	//----- nvinfo : EIATTR_COOP_GROUP_INSTR_OFFSETS
	.align		4
.L_3864:
        /*00a4*/ 	.byte	0x04, 0x28
        /*00a6*/ 	.short	(.L_3866 - .L_3865)


	//   ....[0]....
.L_3865:
        /*00a8*/ 	.word	0x000146f0


	//   ....[1]....
        /*00ac*/ 	.word	0x00014710


	//   ....[2]....
        /*00b0*/ 	.word	0x00014730


	//   ....[3]....
        /*00b4*/ 	.word	0x00014750


	//   ....[4]....
        /*00b8*/ 	.word	0x00014770


	//   ....[5]....
        /*00bc*/ 	.word	0x00014ad0


	//   ....[6]....
        /*00c0*/ 	.word	0x00014af0


	//   ....[7]....
        /*00c4*/ 	.word	0x00014b10


	//   ....[8]....
        /*00c8*/ 	.word	0x00014b30


	//   ....[9]....
        /*00cc*/ 	.word	0x00014b50


	//   ....[10]....
        /*00d0*/ 	.word	0x00014ce0


	//   ....[11]....
        /*00d4*/ 	.word	0x00014d20


	//   ....[12]....
        /*00d8*/ 	.word	0x00014db0


	//   ....[13]....
        /*00dc*/ 	.word	0x00014e10


	//   ....[14]....
        /*00e0*/ 	.word	0x00014e20


	//   ....[15]....
        /*00e4*/ 	.word	0x00014e30


	//   ....[16]....
        /*00e8*/ 	.word	0x00014ef0


	//   ....[17]....
        /*00ec*/ 	.word	0x00014f20


	//   ....[18]....
        /*00f0*/ 	.word	0x00014fe0


	//   ....[19]....
        /*00f4*/ 	.word	0x00015000


	//   ....[20]....
        /*00f8*/ 	.word	0x00015060


	//----- nvinfo : EIATTR_VRC_CTA_INIT_COUNT
	.align		4
.L_3866:
        /*00fc*/ 	.byte	0x02, 0x4a
	.zero		1
	.zero		1


	//----- nvinfo : EIATTR_EXIT_INSTR_OFFSETS
	.align		4
        /*0100*/ 	.byte	0x04, 0x1c
        /*0102*/ 	.short	(.L_3868 - .L_3867)


	//   ....[0]....
.L_3867:
        /*0104*/ 	.word	0x00000ae0


	//   ....[1]....
        /*0108*/ 	.word	0x000158b0


	//----- nvinfo : EIATTR_INDIRECT_BRANCH_TARGETS
	.align		4
.L_3868:
        /*010c*/ 	.byte	0x04, 0x34
        /*010e*/ 	.short	(.L_3870 - .L_3869)


	//   ....[0]....
.L_3869:
        /*0110*/ 	.word	.L_x_20895@srel
        /*0114*/ 	.short	0x0
        /*0116*/ 	.short	0x0
        /*0118*/ 	.word	0x3
        /*011c*/ 	.word	.L_x_20896@srel
        /*0120*/ 	.word	.L_x_20897@srel
        /*0124*/ 	.word	.L_x_20898@srel


	//----- nvinfo : EIATTR_MAX_THREADS
	.align		4
.L_3870:
        /*0128*/ 	.byte	0x04, 0x05
        /*012a*/ 	.short	(.L_3872 - .L_3871)
.L_3871:
        /*012c*/ 	.word	0x00000100
        /*0130*/ 	.word	0x00000001
        /*0134*/ 	.word	0x00000001


	//----- nvinfo : EIATTR_CRS_STACK_SIZE
	.align		4
.L_3872:
        /*0138*/ 	.byte	0x04, 0x1e
        /*013a*/ 	.short	(.L_3874 - .L_3873)
.L_3873:
        /*013c*/ 	.word	0x00000000


	//----- nvinfo : EIATTR_CBANK_PARAM_SIZE
	.align		4
.L_3874:
        /*0140*/ 	.byte	0x03, 0x19
        /*0142*/ 	.short	0x00e8


	//----- nvinfo : EIATTR_PARAM_CBANK
	.align		4
        /*0144*/ 	.byte	0x04, 0x0a
        /*0146*/ 	.short	(.L_3876 - .L_3875)
	.align		4
.L_3875:
        /*0148*/ 	.word	index@(.nv.constant0._ZN10layer_norm13ln_fwd_kernelINS_13Kernel_traitsIfffffjLj6144ELj1ELj1ELj8ELj16ENS_18Kernel_traits_baseILj6144EfffffjLj256EEEEELb1ELb1ELb0ELb0EEEvNS_9FwdParamsE)
        /*014c*/ 	.short	0x0380
        /*014e*/ 	.short	0x00e8


	//----- nvinfo : EIATTR_SW_WAR
	.align		4
.L_3876:
        /*0150*/ 	.byte	0x04, 0x36
        /*0152*/ 	.short	(.L_3878 - .L_3877)
.L_3877:
        /*0154*/ 	.word	0x00000008
.L_3878:


//--------------------- .nv.info._ZN10layer_norm13ln_fwd_kernelINS_13Kernel_traitsIfffffjLj6144ELj1ELj1ELj8ELj16ENS_18Kernel_traits_baseILj6144EfffffjLj256EEEEELb1ELb1ELb0ELb1EEEvNS_9FwdParamsE --------------------------
	.section	.nv.info._ZN10layer_norm13ln_fwd_kernelINS_13Kernel_traitsIfffffjLj6144ELj1ELj1ELj8ELj16ENS_18Kernel_traits_baseILj6144EfffffjLj256EEEEELb1ELb1ELb0ELb1EEEvNS_9FwdParamsE,"",@"SHT_CUDA_INFO"
	.sectionflags	@""
	.align	4


	//----- nvinfo : EIATTR_CUDA_API_VERSION
	.align		4
        /*0000*/ 	.byte	0x04, 0x37
        /*0002*/ 	.short	(.L_3880 - .L_3879)
.L_3879:
        /*0004*/ 	.word	0x00000082


	//----- nvinfo : EIATTR_KPARAM_INFO
	.align		4
.L_3880:
        /*0008*/ 	.byte	0x04, 0x17
        /*000a*/ 	.short	(.L_3882 - .L_3881)
.L_3881:
        /*000c*/ 	.word	0x00000000
        /*0010*/ 	.short	0x0000
        /*0012*/ 	.short	0x0000
        /*0014*/ 	.byte	0x00, 0xf0, 0xa1, 0x03


	//----- nvinfo : EIATTR_SPARSE_MMA_MASK
	.align		4
.L_3882:
        /*0018*/ 	.byte	0x03, 0x50
        /*001a*/ 	.short	0x0000


	//----- nvinfo : EIATTR_MAXREG_COUNT
	.align		4
        /*001c*/ 	.byte	0x03, 0x1b
        /*001e*/ 	.short	0x00ff


	//----- nvinfo : EIATTR_NUM_BARRIERS
	.align		4
        /*0020*/ 	.byte	0x02, 0x4c
        /*0022*/ 	.byte	0x01
	.zero		1


	//----- nvinfo : EIATTR_MERCURY_ISA_VERSION
	.align		4
        /*0024*/ 	.byte	0x03, 0x5f
        /*0026*/ 	.short	0x0101


	//----- nvinfo : EIATTR_COOP_GROUP_MASK_REGIDS
	.align		4
        /*0028*/ 	.byte	0x04, 0x29
        /*002a*/ 	.short	(.L_3884 - .L_3883)


	//   ....[0]....
.L_3883:
        /*002c*/ 	.word	0xffffffff


	//   ....[1]....
        /*0030*/ 	.word	0xffffffff


	//   ....[2]....
        /*0034*/ 	.word	0xffffffff


	//   ....[3]....
        /*0038*/ 	.word	0xffffffff


	//   ....[4]....
        /*003c*/ 	.word	0xffffffff


	//   ....[5]....
        /*0040*/ 	.word	0xffffffff


	//   ....[6]....
        /*0044*/ 	.word	0xffffffff


	//   ....[7]....
        /*0048*/ 	.word	0xffffffff


	//   ....[8]....
        /*004c*/ 	.word	0xffffffff


	//   ....[9]....
        /*0050*/ 	.word	0xffffffff


	//   ....[10]....
        /*0054*/ 	.word	0xffffffff


	//   ....[11]....
        /*0058*/ 	.word	0xffffffff


	//   ....[12]....
        /*005c*/ 	.word	0xffffffff


	//   ....[13]....
        /*0060*/ 	.word	0xffffffff


	//   ....[14]....
        /*0064*/ 	.word	0xffffffff


	//   ....[15]....
        /*0068*/ 	.word	0xffffffff


	//   ....[16]....
        /*006c*/ 	.word	0xffffffff


	//   ....[17]....
        /*0070*/ 	.word	0xffffffff


	//   ....[18]....
        /*0074*/ 	.word	0xffffffff


	//   ....[19]....
        /*0078*/ 	.word	0xffffffff


	//   ....[20]....
        /*007c*/ 	.word	0xffffffff


	//----- nvinfo : EIATTR_COOP_GROUP_INSTR_OFFSETS
	.align		4
.L_3884:
        /*0080*/ 	.byte	0x04, 0x28
        /*0082*/ 	.short	(.L_3886 - .L_3885)


	//   ....[0]....
.L_3885:
        /*0084*/ 	.word	0x0000fe60


	//   ....[1]....
        /*0088*/ 	.word	0x0000fe80


	//   ....[2]....
        /*008c*/ 	.word	0x0000fea0


	//   ....[3]....
        /*0090*/ 	.word	0x0000fed0


	//   ....[4]....
        /*0094*/ 	.word	0x0000ff00


	//   ....[5]....
        /*0098*/ 	.word	0x00010240


	//   ....[6]....
        /*009c*/ 	.word	0x00010260


	//   ....[7]....
        /*00a0*/ 	.word	0x00010280


	//   ....[8]....
        /*00a4*/ 	.word	0x000102b0


	//   ....[9]....
        /*00a8*/ 	.word	0x000102d0


	//   ....[10]....
        /*00ac*/ 	.word	0x00010470


	//   ....[11]....
        /*00b0*/ 	.word	0x000104b0


	//   ....[12]....
        /*00b4*/ 	.word	0x00010550


	//   ....[13]....
        /*00b8*/ 	.word	0x000105b0


	//   ....[14]....
        /*00bc*/ 	.word	0x000105c0


	//   ....[15]....
        /*00c0*/ 	.word	0x00010620


	//   ....[16]....
        /*00c4*/ 	.word	0x00010670


	//   ....[17]....
        /*00c8*/ 	.word	0x000106c0


	//   ....[18]....
        /*00cc*/ 	.word	0x00010720


	//   ....[19]....
        /*00d0*/ 	.word	0x000107d0


	//   ....[20]....
        /*00d4*/ 	.word	0x000107e0


	//----- nvinfo : EIATTR_VRC_CTA_INIT_COUNT
	.align		4
.L_3886:
        /*00d8*/ 	.byte	0x02, 0x4a
	.zero		1
	.zero		1


	//----- nvinfo : EIATTR_EXIT_INSTR_OFFSETS
	.align		4
        /*00dc*/ 	.byte	0x04, 0x1c
        /*00de*/ 	.short	(.L_3888 - .L_3887)


	//   ....[0]....
.L_3887:
        /*00e0*/ 	.word	0x000005b0


	//   ....[1]....
        /*00e4*/ 	.word	0x00010e40


	//----- nvinfo : EIATTR_INDIRECT_BRANCH_TARGETS
	.align		4
.L_3888:
        /*00e8*/ 	.byte	0x04, 0x34
        /*00ea*/ 	.short	(.L_3890 - .L_3889)


	//   ....[0]....
.L_3889:
        /*00ec*/ 	.word	.L_x_20899@srel
        /*00f0*/ 	.short	0x0
        /*00f2*/ 	.short	0x0
        /*00f4*/ 	.word	0x3
        /*00f8*/ 	.word	.L_x_20900@srel
        /*00fc*/ 	.word	.L_x_20901@srel
        /*0100*/ 	.word	.L_x_20902@srel


	//----- nvinfo : EIATTR_MAX_THREADS
	.align		4
.L_3890:
        /*0104*/ 	.byte	0x04, 0x05
        /*0106*/ 	.short	(.L_3892 - .L_3891)
.L_3891:
        /*0108*/ 	.word	0x00000100
        /*010c*/ 	.word	0x00000001
        /*0110*/ 	.word	0x00000001


	//----- nvinfo : EIATTR_CRS_STACK_SIZE
	.align		4
.L_3892:
        /*0114*/ 	.byte	0x04, 0x1e
        /*0116*/ 	.short	(.L_3894 - .L_3893)
.L_3893:
        /*0118*/ 	.word	0x00000000


	//----- nvinfo : EIATTR_CBANK_PARAM_SIZE
	.align		4
.L_3894:
        /*011c*/ 	.byte	0x03, 0x19
        /*011e*/ 	.short	0x00e8


	//----- nvinfo : EIATTR_PARAM_CBANK
	.align		4
        /*0120*/ 	.byte	0x04, 0x0a
        /*0122*/ 	.short	(.L_3896 - .L_3895)
	.align		4
.L_3895:
        /*0124*/ 	.word	index@(.nv.constant0._ZN10layer_norm13ln_fwd_kernelINS_13Kernel_traitsIfffffjLj6144ELj1ELj1ELj8ELj16ENS_18Kernel_traits_baseILj6144EfffffjLj256EEEEELb1ELb1ELb0ELb1EEEvNS_9FwdParamsE)
        /*0128*/ 	.short	0x0380
        /*012a*/ 	.short	0x00e8


	//----- nvinfo : EIATTR_SW_WAR
	.align		4
.L_3896:
        /*012c*/ 	.byte	0x04, 0x36
        /*012e*/ 	.short	(.L_3898 - .L_3897)
.L_3897:
        /*0130*/ 	.word	0x00000008
.L_3898:


//--------------------- .nv.info._ZN10layer_norm13ln_fwd_kernelINS_13Kernel_traitsIfffffjLj6144ELj1ELj1ELj8ELj16ENS_18Kernel_traits_baseILj6144EfffffjLj256EEEEELb1ELb1ELb1ELb0EEEvNS_9FwdParamsE --------------------------
	.section	.nv.info._ZN10layer_norm13ln_fwd_kernelINS_13Kernel_traitsIfffffjLj6144ELj1ELj1ELj8ELj16ENS_18Kernel_traits_baseILj6144EfffffjLj256EEEEELb1ELb1ELb1ELb0EEEvNS_9FwdParamsE,"",@"SHT_CUDA_INFO"
	.sectionflags	@""
	.align	4


	//----- nvinfo : EIATTR_CUDA_API_VERSION
	.align		4
        /*0000*/ 	.byte	0x04, 0x37
        /*0002*/ 	.short	(.L_3900 - .L_3899)
.L_3899:
        /*0004*/ 	.word	0x00000082


	//----- nvinfo : EIATTR_KPARAM_INFO
	.align		4
.L_3900:
        /*0008*/ 	.byte	0x04, 0x17
        /*000a*/ 	.short	(.L_3902 - .L_3901)
.L_3901:
        /*000c*/ 	.word	0x00000000
        /*0010*/ 	.short	0x0000
        /*0012*/ 	.short	0x0000
        /*0014*/ 	.byte	0x00, 0xf0, 0xa1, 0x03


	//----- nvinfo : EIATTR_SPARSE_MMA_MASK
	.align		4
.L_3902:
        /*0018*/ 	.byte	0x03, 0x50
        /*001a*/ 	.short	0x0000


	//----- nvinfo : EIATTR_MAXREG_COUNT
	.align		4
        /*001c*/ 	.byte	0x03, 0x1b
        /*001e*/ 	.short	0x00ff


	//----- nvinfo : EIATTR_NUM_BARRIERS
	.align		4
        /*0020*/ 	.byte	0x02, 0x4c
        /*0022*/ 	.byte	0x01
	.zero		1


	//----- nvinfo : EIATTR_MERCURY_ISA_VERSION
	.align		4
        /*0024*/ 	.byte	0x03, 0x5f
        /*0026*/ 	.short	0x0101


	//----- nvinfo : EIATTR_COOP_GROUP_MASK_REGIDS
	.align		4
        /*0028*/ 	.byte	0x04, 0x29
        /*002a*/ 	.short	(.L_3904 - .L_3903)


	//   ....[0]....
.L_3903:
        /*002c*/ 	.word	0xffffffff


	//   ....[1]....
        /*0030*/ 	.word	0xffffffff


	//   ....[2]....
        /*0034*/ 	.word	0xffffffff


	//   ....[3]....
        /*0038*/ 	.word	0xffffffff


	//   ....[4]....
        /*003c*/ 	.word	0xffffffff


	//   ....[5]....
        /*0040*/ 	.word	0xffffffff


	//   ....[6]....
        /*0044*/ 	.word	0xffffffff


	//   ....[7]....
        /*0048*/ 	.word	0xffffffff


	//   ....[8]....
        /*004c*/ 	.word	0xffffffff


	//   ....[9]....
        /*0050*/ 	.word	0xffffffff


	//   ....[10]....
        /*0054*/ 	.word	0xffffffff


	//   ....[11]....
        /*0058*/ 	.word	0xffffffff


	//   ....[12]....
        /*005c*/ 	.word	0xffffffff


	//   ....[13]....
        /*0060*/ 	.word	0xffffffff


	//   ....[14]....
        /*0064*/ 	.word	0xffffffff


	//   ....[15]....
        /*0068*/ 	.word	0xffffffff


	//   ....[16]....
        /*006c*/ 	.word	0xffffffff


	//   ....[17]....
        /*0070*/ 	.word	0xffffffff


	//   ....[18]....
        /*0074*/ 	.word	0xffffffff


	//   ....[19]....
        /*0078*/ 	.word	0xffffffff


	//   ....[20]....
        /*007c*/ 	.word	0xffffffff


	//----- nvinfo : EIATTR_COOP_GROUP_INSTR_OFFSETS
	.align		4
.L_3904:
        /*0080*/ 	.byte	0x04, 0x28
        /*0082*/ 	.short	(.L_3906 - .L_3905)


	//   ....[0]....
.L_3905:
        /*0084*/ 	.word	0x00015000


	//   ....[1]....
        /*0088*/ 	.word	0x00015020


	//   ....[2]....
        /*008c*/ 	.word	0x00015040


	//   ....[3]....
        /*0090*/ 	.word	0x00015060


	//   ....[4]....
        /*0094*/ 	.word	0x00015080


	//   ....[5]....
        /*0098*/ 	.word	0x00015400


	//   ....[6]....
        /*009c*/ 	.word	0x00015420


	//   ....[7]....
        /*00a0*/ 	.word	0x00015440


	//   ....[8]....
        /*00a4*/ 	.word	0x00015460


	//   ....[9]....
        /*00a8*/ 	.word	0x00015480


	//   ....[10]....
        /*00ac*/ 	.word	0x00015600


	//   ....[11]....
        /*00b0*/ 	.word	0x00015630


	//   ....[12]....
        /*00b4*/ 	.word	0x00015640


	//   ....[13]....
        /*00b8*/ 	.word	0x00015690


	//   ....[14]....
        /*00bc*/ 	.word	0x00015750


	//   ....[15]....
        /*00c0*/ 	.word	0x00015780


	//   ....[16]....
        /*00c4*/ 	.word	0x000157a0


	//   ....[17]....
        /*00c8*/ 	.word	0x00015840


	//   ....[18]....
        /*00cc*/ 	.word	0x00015890


	//   ....[19]....
        /*00d0*/ 	.word	0x00015930


	//   ....[20]....
        /*00d4*/ 	.word	0x00015960


	//----- nvinfo : EIATTR_VRC_CTA_INIT_COUNT
	.align		4
.L_3906:
        /*00d8*/ 	.byte	0x02, 0x4a
	.zero		1
	.zero		1


	//----- nvinfo : EIATTR_EXIT_INSTR_OFFSETS
	.align		4
        /*00dc*/ 	.byte	0x04, 0x1c
        /*00de*/ 	.short	(.L_3908 - .L_3907)


	//   ....[0]....
.L_3907:
        /*00e0*/ 	.word	0x00000ac0


	//   ....[1]....
        /*00e4*/ 	.word	0x00016220


	//----- nvinfo : EIATTR_MAX_THREADS
	.align		4
.L_3908:
        /*00e8*/ 	.byte	0x04, 0x05
        /*00ea*/ 	.short	(.L_3910 - .L_3909)
.L_3909:
        /*00ec*/ 	.word	0x00000100
        /*00f0*/ 	.word	0x00000001
        /*00f4*/ 	.word	0x00000001


	//----- nvinfo : EIATTR_CRS_STACK_SIZE
	.align		4
.L_3910:
        /*00f8*/ 	.byte	0x04, 0x1e
        /*00fa*/ 	.short	(.L_3912 - .L_3911)
.L_3911:
        /*00fc*/ 	.word	0x00000000


	//----- nvinfo : EIATTR_CBANK_PARAM_SIZE
	.align		4
.L_3912:
        /*0100*/ 	.byte	0x03, 0x19
        /*0102*/ 	.short	0x00e8


	//----- nvinfo : EIATTR_PARAM_CBANK
	.align		4
        /*0104*/ 	.byte	0x04, 0x0a
        /*0106*/ 	.short	(.L_3914 - .L_3913)
	.align		4
.L_3913:
        /*0108*/ 	.word	index@(.nv.constant0._ZN10layer_norm13ln_fwd_kernelINS_13Kernel_traitsIfffffjLj6144ELj1ELj1ELj8ELj16ENS_18Kernel_traits_baseILj6144EfffffjLj256EEEEELb1ELb1ELb1ELb0EEEvNS_9FwdParamsE)
        /*010c*/ 	.short	0x0380
        /*010e*/ 	.short	0x00e8


	//----- nvinfo : EIATTR_SW_WAR
	.align		4
.L_3914:
        /*0110*/ 	.byte	0x04, 0x36
        /*0112*/ 	.short	(.L_3916 - .L_3915)
.L_3915:
        /*0114*/ 	.word	0x00000008
.L_3916:


//--------------------- .nv.info._ZN10layer_norm13ln_fwd_kernelINS_13Kernel_traitsIfffffjLj6144ELj1ELj1ELj8ELj16ENS_18Kernel_traits_baseILj6144EfffffjLj256EEEEELb1ELb1ELb1ELb1EEEvNS_9FwdParamsE --------------------------
	.section	.nv.info._ZN10layer_norm13ln_fwd_kernelINS_13Kernel_traitsIfffffjLj6144ELj1ELj1ELj8ELj16ENS_18Kernel_traits_baseILj6144EfffffjLj256EEEEELb1ELb1ELb1ELb1EEEvNS_9FwdParamsE,"",@"SHT_CUDA_INFO"
	.sectionflags	@""
	.align	4


	//----- nvinfo : EIATTR_CUDA_API_VERSION
	.align		4
        /*0000*/ 	.byte	0x04, 0x37
        /*0002*/ 	.short	(.L_3918 - .L_3917)
.L_3917:
        /*0004*/ 	.word	0x00000082


	//----- nvinfo : EIATTR_KPARAM_INFO
	.align		4
.L_3918:
        /*0008*/ 	.byte	0x04, 0x17
        /*000a*/ 	.short	(.L_3920 - .L_3919)
.L_3919:
        /*000c*/ 	.word	0x00000000
        /*0010*/ 	.short	0x0000
        /*0012*/ 	.short	0x0000
        /*0014*/ 	.byte	0x00, 0xf0, 0xa1, 0x03


	//----- nvinfo : EIATTR_SPARSE_MMA_MASK
	.align		4
.L_3920:
        /*0018*/ 	.byte	0x03, 0x50
        /*001a*/ 	.short	0x0000


	//----- nvinfo : EIATTR_MAXREG_COUNT
	.align		4
        /*001c*/ 	.byte	0x03, 0x1b
        /*001e*/ 	.short	0x00ff


	//----- nvinfo : EIATTR_NUM_BARRIERS
	.align		4
        /*0020*/ 	.byte	0x02, 0x4c
        /*0022*/ 	.byte	0x01
	.zero		1


	//----- nvinfo : EIATTR_MERCURY_ISA_VERSION
	.align		4
        /*0024*/ 	.byte	0x03, 0x5f
        /*0026*/ 	.short	0x0101


	//----- nvinfo : EIATTR_COOP_GROUP_MASK_REGIDS
	.align		4
        /*0028*/ 	.byte	0x04, 0x29
        /*002a*/ 	.short	(.L_3922 - .L_3921)


	//   ....[0]....
.L_3921:
        /*002c*/ 	.word	0xffffffff


	//   ....[1]....
        /*0030*/ 	.word	0xffffffff


	//   ....[2]....
        /*0034*/ 	.word	0xffffffff


	//   ....[3]....
        /*0038*/ 	.word	0xffffffff


	//   ....[4]....
        /*003c*/ 	.word	0xffffffff


	//   ....[5]....
        /*0040*/ 	.word	0xffffffff


	//   ....[6]....
        /*0044*/ 	.word	0xffffffff


	//   ....[7]....
        /*0048*/ 	.word	0xffffffff


	//   ....[8]....
        /*004c*/ 	.word	0xffffffff


	//   ....[9]....
        /*0050*/ 	.word	0xffffffff


	//   ....[10]....
        /*0054*/ 	.word	0xffffffff


	//   ....[11]....
        /*0058*/ 	.word	0xffffffff


	//   ....[12]....
        /*005c*/ 	.word	0xffffffff


	//   ....[13]....
        /*0060*/ 	.word	0xffffffff


	//   ....[14]....
        /*0064*/ 	.word	0xffffffff


	//   ....[15]....
        /*0068*/ 	.word	0xffffffff


	//   ....[16]....
        /*006c*/ 	.word	0xffffffff


	//   ....[17]....
        /*0070*/ 	.word	0xffffffff


	//   ....[18]....
        /*0074*/ 	.word	0xffffffff


	//   ....[19]....
        /*0078*/ 	.word	0xffffffff


	//   ....[20]....
        /*007c*/ 	.word	0xffffffff


	//----- nvinfo : EIATTR_COOP_GROUP_INSTR_OFFSETS
	.align		4
.L_3922:
        /*0080*/ 	.byte	0x04, 0x28
        /*0082*/ 	.short	(.L_3924 - .L_3923)


	//   ....[0]....
.L_3923:
        /*0084*/ 	.word	0x00011d50


	//   ....[1]....
        /*0088*/ 	.word	0x00011d70


	//   ....[2]....
        /*008c*/ 	.word	0x00011d90


	//   ....[3]....
        /*0090*/ 	.word	0x00011db0


	//   ....[4]....
        /*0094*/ 	.word	0x00011dd0


	//   ....[5]....
        /*0098*/ 	.word	0x00012100


	//   ....[6]....
        /*009c*/ 	.word	0x00012120


	//   ....[7]....
        /*00a0*/ 	.word	0x00012150


	//   ....[8]....
        /*00a4*/ 	.word	0x00012180


	//   ....[9]....
        /*00a8*/ 	.word	0x000121c0


	//   ....[10]....
        /*00ac*/ 	.word	0x00012350


	//   ....[11]....
        /*00b0*/ 	.word	0x00012390


	//   ....[12]....
        /*00b4*/ 	.word	0x00012440


	//   ....[13]....
        /*00b8*/ 	.word	0x00012470


	//   ....[14]....
        /*00bc*/ 	.word	0x000124a0


	//   ....[15]....
        /*00c0*/ 	.word	0x00012520


	//   ....[16]....
        /*00c4*/ 	.word	0x00012560


	//   ....[17]....
        /*00c8*/ 	.word	0x000125c0


	//   ....[18]....
        /*00cc*/ 	.word	0x00012650


	//   ....[19]....
        /*00d0*/ 	.word	0x000126b0


	//   ....[20]....
        /*00d4*/ 	.word	0x000126c0


	//----- nvinfo : EIATTR_VRC_CTA_INIT_COUNT
	.align		4
.L_3924:
        /*00d8*/ 	.byte	0x02, 0x4a
	.zero		1
	.zero		1


	//----- nvinfo : EIATTR_EXIT_INSTR_OFFSETS
	.align		4
        /*00dc*/ 	.byte	0x04, 0x1c
        /*00de*/ 	.short	(.L_3926 - .L_3925)


	//   ....[0]....
.L_3925:
        /*00e0*/ 	.word	0x000005c0


	//   ....[1]....
        /*00e4*/ 	.word	0x00012df0


	//----- nvinfo : EIATTR_MAX_THREADS
	.align		4
.L_3926:
        /*00e8*/ 	.byte	0x04, 0x05
        /*00ea*/ 	.short	(.L_3928 - .L_3927)
.L_3927:
        /*00ec*/ 	.word	0x00000100
        /*00f0*/ 	.word	0x00000001
        /*00f4*/ 	.word	0x00000001


	//----- nvinfo : EIATTR_CRS_STACK_SIZE
	.align		4
.L_3928:
        /*00f8*/ 	.byte	0x04, 0x1e
        /*00fa*/ 	.short	(.L_3930 - .L_3929)
.L_3929:
        /*00fc*/ 	.word	0x00000000


	//----- nvinfo : EIATTR_CBANK_PARAM_SIZE
	.align		4
.L_3930:
        /*0100*/ 	.byte	0x03, 0x19
        /*0102*/ 	.short	0x00e8


	//----- nvinfo : EIATTR_PARAM_CBANK
	.align		4
        /*0104*/ 	.byte	0x04, 0x0a
        /*0106*/ 	.short	(.L_3932 - .L_3931)
	.align		4
.L_3931:
        /*0108*/ 	.word	index@(.nv.constant0._ZN10layer_norm13ln_fwd_kernelINS_13Kernel_traitsIfffffjLj6144ELj1ELj1ELj8ELj16ENS_18Kernel_traits_baseILj6144EfffffjLj256EEEEELb1ELb1ELb1ELb1EEEvNS_9FwdParamsE)
        /*010c*/ 	.short	0x0380
        /*010e*/ 	.short	0x00e8


	//----- nvinfo : EIATTR_SW_WAR
	.align		4
.L_3932:
        /*0110*/ 	.byte	0x04, 0x36
        /*0112*/ 	.short	(.L_3934 - .L_3933)
.L_3933:
        /*0114*/ 	.word	0x00000008
.L_3934:


//--------------------- .nv.callgraph             --------------------------
	.section	.nv.callgraph,"",@"SHT_CUDA_CALLGRAPH"
	.align	4
	.sectionentsize	8
	.align		4
        /*0000*/ 	.word	0x00000000
	.align		4
        /*0004*/ 	.word	0xffffffff
	.align		4
        /*0008*/ 	.word	0x00000000
	.align		4
        /*000c*/ 	.word	0xfffffffe
	.align		4
        /*0010*/ 	.word	0x00000000
	.align		4
        /*0014*/ 	.word	0xfffffffd
	.align		4
        /*0018*/ 	.word	0x00000000
	.align		4
        /*001c*/ 	.word	0xfffffffc


//--------------------- .nv.constant4             --------------------------
	.section	.nv.constant4,"a",@progbits
	.align	8
	.align		8
.nv.constant4:
        /*0000*/ 	.dword	precalc_xorwow_matrix
	.align		8
        /*0008*/ 	.dword	precalc_xorwow_offset_matrix
	.align		8
        /*0010*/ 	.dword	mrg32k3aM1
	.align		8
        /*0018*/ 	.dword	mrg32k3aM2
	.align		8
        /*0020*/ 	.dword	mrg32k3aM1SubSeq
	.align		8
        /*0028*/ 	.dword	mrg32k3aM2SubSeq
	.align		8
        /*0030*/ 	.dword	mrg32k3aM1Seq
	.align		8
        /*0038*/ 	.dword	mrg32k3aM2Seq


//--------------------- .nv.constant3             --------------------------
	.section	.nv.constant3,"a",@progbits
	.align	8
.nv.constant3:
	.type		__cr_lgamma_table,@object
	.size		__cr_lgamma_table,(.L_8 - __cr_lgamma_table)
__cr_lgamma_table:
        /*0000*/ 	.byte	0x00, 0x00, 0x00, 0x00, 0x00, 0x00, 0x00, 0x00, 0x00, 0x00, 0x00, 0x00, 0x00, 0x00, 0x00, 0x00
        /*0010*/ 	.byte	0xef, 0x39, 0xfa, 0xfe, 0x42, 0x2e, 0xe6, 0x3f, 0x02, 0x20, 0x2a, 0xfa, 0x0b, 0xab, 0xfc, 0x3f
        /*0020*/ 	.byte	0xf9, 0x2c, 0x92, 0x7c, 0xa7, 0x6c, 0x09, 0x40, 0xc9, 0x79, 0x44, 0x3c, 0x64, 0x26, 0x13, 0x40
        /*0030*/ 	.byte	0xca, 0x01, 0xcf, 0x3a, 0x27, 0x51, 0x1a, 0x40, 0x30, 0xcc, 0x2d, 0xf3, 0xe1, 0x0c, 0x21, 0x40
        /*0040*/ 	.byte	0x0d, 0xb7, 0xfc, 0x82, 0x8e, 0x35, 0x25, 0x40
.L_8:


//--------------------- .nv.constant2._ZN10layer_norm13ln_fwd_kernelINS_13Kernel_traitsI13__nv_bfloat16S2_S2_S2_fjLj6144ELj1ELj1ELj8ELj16ENS_18Kernel_traits_baseILj6144ES2_S2_S2_S2_fjLj256EEEEELb1ELb0ELb0ELb0EEEvNS_9FwdParamsE --------------------------
	.section	.nv.constant2._ZN10layer_norm13ln_fwd_kernelINS_13Kernel_traitsI13__nv_bfloat16S2_S2_S2_fjLj6144ELj1ELj1ELj8ELj16ENS_18Kernel_traits_baseILj6144ES2_S2_S2_S2_fjLj256EEEEELb1ELb0ELb0ELb0EEEvNS_9FwdParamsE,"a",@progbits
	.sectionflags	@""
	.align	4
.nv.constant2._ZN10layer_norm13ln_fwd_kernelINS_13Kernel_traitsI13__nv_bfloat16S2_S2_S2_fjLj6144ELj1ELj1ELj8ELj16ENS_18Kernel_traits_baseILj6144ES2_S2_S2_S2_fjLj256EEEEELb1ELb0ELb0ELb0EEEvNS_9FwdParamsE:
        /*0000*/ 	.byte	0x80, 0x0f, 0x00, 0x00, 0xc0, 0x0f, 0x00, 0x00, 0x40, 0x0f, 0x00, 0x00


//--------------------- .nv.constant2._ZN10layer_norm13ln_fwd_kernelINS_13Kernel_traitsI13__nv_bfloat16S2_S2_S2_fjLj6144ELj1ELj1ELj8ELj16ENS_18Kernel_traits_baseILj6144ES2_S2_S2_S2_fjLj256EEEEELb1ELb0ELb0ELb1EEEvNS_9FwdParamsE --------------------------
	.section	.nv.constant2._ZN10layer_norm13ln_fwd_kernelINS_13Kernel_traitsI13__nv_bfloat16S2_S2_S2_fjLj6144ELj1ELj1ELj8ELj16ENS_18Kernel_traits_baseILj6144ES2_S2_S2_S2_fjLj256EEEEELb1ELb0ELb0ELb1EEEvNS_9FwdParamsE,"a",@progbits
	.sectionflags	@""
	.align	4
.nv.constant2._ZN10layer_norm13ln_fwd_kernelINS_13Kernel_traitsI13__nv_bfloat16S2_S2_S2_fjLj6144ELj1ELj1ELj8ELj16ENS_18Kernel_traits_baseILj6144ES2_S2_S2_S2_fjLj256EEEEELb1ELb0ELb0ELb1EEEvNS_9FwdParamsE:
        /*0000*/ 	.byte	0x80, 0x0f, 0x00, 0x00, 0xc0, 0x0f, 0x00, 0x00, 0x40, 0x0f, 0x00, 0x00


//--------------------- .nv.constant2._ZN10layer_norm13ln_fwd_kernelINS_13Kernel_traitsI13__nv_bfloat16S2_S2_S2_fjLj6144ELj1ELj1ELj8ELj16ENS_18Kernel_traits_baseILj6144ES2_S2_S2_S2_fjLj256EEEEELb1ELb1ELb0ELb0EEEvNS_9FwdParamsE --------------------------
	.section	.nv.constant2._ZN10layer_norm13ln_fwd_kernelINS_13Kernel_traitsI13__nv_bfloat16S2_S2_S2_fjLj6144ELj1ELj1ELj8ELj16ENS_18Kernel_traits_baseILj6144ES2_S2_S2_S2_fjLj256EEEEELb1ELb1ELb0ELb0EEEvNS_9FwdParamsE,"a",@progbits
	.sectionflags	@""
	.align	4
.nv.constant2._ZN10layer_norm13ln_fwd_kernelINS_13Kernel_traitsI13__nv_bfloat16S2_S2_S2_fjLj6144ELj1ELj1ELj8ELj16ENS_18Kernel_traits_baseILj6144ES2_S2_S2_S2_fjLj256EEEEELb1ELb1ELb0ELb0EEEvNS_9FwdParamsE:
        /*0000*/ 	.byte	0x40, 0x12, 0x00, 0x00, 0x80, 0x12, 0x00, 0x00, 0x00, 0x12, 0x00, 0x00


//--------------------- .nv.constant2._ZN10layer_norm13ln_fwd_kernelINS_13Kernel_traitsI13__nv_bfloat16S2_S2_S2_fjLj6144ELj1ELj1ELj8ELj16ENS_18Kernel_traits_baseILj6144ES2_S2_S2_S2_fjLj256EEEEELb1ELb1ELb0ELb1EEEvNS_9FwdParamsE --------------------------
	.section	.nv.constant2._ZN10layer_norm13ln_fwd_kernelINS_13Kernel_traitsI13__nv_bfloat16S2_S2_S2_fjLj6144ELj1ELj1ELj8ELj16ENS_18Kernel_traits_baseILj6144ES2_S2_S2_S2_fjLj256EEEEELb1ELb1ELb0ELb1EEEvNS_9FwdParamsE,"a",@progbits
	.sectionflags	@""
	.align	4
.nv.constant2._ZN10layer_norm13ln_fwd_kernelINS_13Kernel_traitsI13__nv_bfloat16S2_S2_S2_fjLj6144ELj1ELj1ELj8ELj16ENS_18Kernel_traits_baseILj6144ES2_S2_S2_S2_fjLj256EEEEELb1ELb1ELb0ELb1EEEvNS_9FwdParamsE:
        /*0000*/ 	.byte	0x40, 0x12, 0x00, 0x00, 0x80, 0x12, 0x00, 0x00, 0x00, 0x12, 0x00, 0x00


//--------------------- .nv.constant2._ZN10layer_norm13ln_fwd_kernelINS_13Kernel_traitsI6__halfS2_S2_S2_fjLj6144ELj1ELj1ELj8ELj16ENS_18Kernel_traits_baseILj6144ES2_S2_S2_S2_fjLj256EEEEELb1ELb0ELb0ELb0EEEvNS_9FwdParamsE --------------------------
	.section	.nv.constant2._ZN10layer_norm13ln_fwd_kernelINS_13Kernel_traitsI6__halfS2_S2_S2_fjLj6144ELj1ELj1ELj8ELj16ENS_18Kernel_traits_baseILj6144ES2_S2_S2_S2_fjLj256EEEEELb1ELb0ELb0ELb0EEEvNS_9FwdParamsE,"a",@progbits
	.sectionflags	@""
	.align	4
.nv.constant2._ZN10layer_norm13ln_fwd_kernelINS_13Kernel_traitsI6__halfS2_S2_S2_fjLj6144ELj1ELj1ELj8ELj16ENS_18Kernel_traits_baseILj6144ES2_S2_S2_S2_fjLj256EEEEELb1ELb0ELb0ELb0EEEvNS_9FwdParamsE:
        /*0000*/ 	.byte	0xa0, 0x0e, 0x00, 0x00, 0xe0, 0x0e, 0x00, 0x00, 0x60, 0x0e, 0x00, 0x00


//--------------------- .nv.constant2._ZN10layer_norm13ln_fwd_kernelINS_13Kernel_traitsI6__halfS2_S2_S2_fjLj6144ELj1ELj1ELj8ELj16ENS_18Kernel_traits_baseILj6144ES2_S2_S2_S2_fjLj256EEEEELb1ELb0ELb0ELb1EEEvNS_9FwdParamsE --------------------------
	.section	.nv.constant2._ZN10layer_norm13ln_fwd_kernelINS_13Kernel_traitsI6__halfS2_S2_S2_fjLj6144ELj1ELj1ELj8ELj16ENS_18Kernel_traits_baseILj6144ES2_S2_S2_S2_fjLj256EEEEELb1ELb0ELb0ELb1EEEvNS_9FwdParamsE,"a",@progbits
	.sectionflags	@""
	.align	4
.nv.constant2._ZN10layer_norm13ln_fwd_kernelINS_13Kernel_traitsI6__halfS2_S2_S2_fjLj6144ELj1ELj1ELj8ELj16ENS_18Kernel_traits_baseILj6144ES2_S2_S2_S2_fjLj256EEEEELb1ELb0ELb0ELb1EEEvNS_9FwdParamsE:
        /*0000*/ 	.byte	0x90, 0x0f, 0x00, 0x00, 0xd0, 0x0f, 0x00, 0x00, 0x50, 0x0f, 0x00, 0x00


//--------------------- .nv.constant2._ZN10layer_norm13ln_fwd_kernelINS_13Kernel_traitsI6__halfS2_S2_S2_fjLj6144ELj1ELj1ELj8ELj16ENS_18Kernel_traits_baseILj6144ES2_S2_S2_S2_fjLj256EEEEELb1ELb1ELb0ELb0EEEvNS_9FwdParamsE --------------------------
	.section	.nv.constant2._ZN10layer_norm13ln_fwd_kernelINS_13Kernel_traitsI6__halfS2_S2_S2_fjLj6144ELj1ELj1ELj8ELj16ENS_18Kernel_traits_baseILj6144ES2_S2_S2_S2_fjLj256EEEEELb1ELb1ELb0ELb0EEEvNS_9FwdParamsE,"a",@progbits
	.sectionflags	@""
	.align	4
.nv.constant2._ZN10layer_norm13ln_fwd_kernelINS_13Kernel_traitsI6__halfS2_S2_S2_fjLj6144ELj1ELj1ELj8ELj16ENS_18Kernel_traits_baseILj6144ES2_S2_S2_S2_fjLj256EEEEELb1ELb1ELb0ELb0EEEvNS_9FwdParamsE:
        /*0000*/ 	.byte	0x90, 0x0f, 0x00, 0x00, 0xd0, 0x0f, 0x00, 0x00, 0x50, 0x0f, 0x00, 0x00


//--------------------- .nv.constant2._ZN10layer_norm13ln_fwd_kernelINS_13Kernel_traitsI6__halfS2_S2_S2_fjLj6144ELj1ELj1ELj8ELj16ENS_18Kernel_traits_baseILj6144ES2_S2_S2_S2_fjLj256EEEEELb1ELb1ELb0ELb1EEEvNS_9FwdParamsE --------------------------
	.section	.nv.constant2._ZN10layer_norm13ln_fwd_kernelINS_13Kernel_traitsI6__halfS2_S2_S2_fjLj6144ELj1ELj1ELj8ELj16ENS_18Kernel_traits_baseILj6144ES2_S2_S2_S2_fjLj256EEEEELb1ELb1ELb0ELb1EEEvNS_9FwdParamsE,"a",@progbits
	.sectionflags	@""
	.align	4
.nv.constant2._ZN10layer_norm13ln_fwd_kernelINS_13Kernel_traitsI6__halfS2_S2_S2_fjLj6144ELj1ELj1ELj8ELj16ENS_18Kernel_traits_baseILj6144ES2_S2_S2_S2_fjLj256EEEEELb1ELb1ELb0ELb1EEEvNS_9FwdParamsE:
        /*0000*/ 	.byte	0x50, 0x12, 0x00, 0x00, 0x90, 0x12, 0x00, 0x00, 0x10, 0x12, 0x00, 0x00


//--------------------- .nv.constant2._ZN10layer_norm13ln_fwd_kernelINS_13Kernel_traitsIf13__nv_bfloat16S2_S2_fjLj6144ELj1ELj1ELj8ELj16ENS_18Kernel_traits_baseILj6144EfS2_S2_S2_fjLj256EEEEELb1ELb0ELb0ELb0EEEvNS_9FwdParamsE --------------------------
	.section	.nv.constant2._ZN10layer_norm13ln_fwd_kernelINS_13Kernel_traitsIf13__nv_bfloat16S2_S2_fjLj6144ELj1ELj1ELj8ELj16ENS_18Kernel_traits_baseILj6144EfS2_S2_S2_fjLj256EEEEELb1ELb0ELb0ELb0EEEvNS_9FwdParamsE,"a",@progbits
	.sectionflags	@""
	.align	4
.nv.constant2._ZN10layer_norm13ln_fwd_kernelINS_13Kernel_traitsIf13__nv_bfloat16S2_S2_fjLj6144ELj1ELj1ELj8ELj16ENS_18Kernel_traits_baseILj6144EfS2_S2_S2_fjLj256EEEEELb1ELb0ELb0ELb0EEEvNS_9FwdParamsE:
        /*0000*/ 	.byte	0x80, 0x0f, 0x00, 0x00, 0xc0, 0x0f, 0x00, 0x00, 0x40, 0x0f, 0x00, 0x00


//--------------------- .nv.constant2._ZN10layer_norm13ln_fwd_kernelINS_13Kernel_traitsIf13__nv_bfloat16S2_S2_fjLj6144ELj1ELj1ELj8ELj16ENS_18Kernel_traits_baseILj6144EfS2_S2_S2_fjLj256EEEEELb1ELb0ELb0ELb1EEEvNS_9FwdParamsE --------------------------
	.section	.nv.constant2._ZN10layer_norm13ln_fwd_kernelINS_13Kernel_traitsIf13__nv_bfloat16S2_S2_fjLj6144ELj1ELj1ELj8ELj16ENS_18Kernel_traits_baseILj6144EfS2_S2_S2_fjLj256EEEEELb1ELb0ELb0ELb1EEEvNS_9FwdParamsE,"a",@progbits
	.sectionflags	@""
	.align	4
.nv.constant2._ZN10layer_norm13ln_fwd_kernelINS_13Kernel_traitsIf13__nv_bfloat16S2_S2_fjLj6144ELj1ELj1ELj8ELj16ENS_18Kernel_traits_baseILj6144EfS2_S2_S2_fjLj256EEEEELb1ELb0ELb0ELb1EEEvNS_9FwdParamsE:
        /*0000*/ 	.byte	0x50, 0x0c, 0x00, 0x00, 0x90, 0x0c, 0x00, 0x00, 0x10, 0x0c, 0x00, 0x00


//--------------------- .nv.constant2._ZN10layer_norm13ln_fwd_kernelINS_13Kernel_traitsIf13__nv_bfloat16S2_S2_fjLj6144ELj1ELj1ELj8ELj16ENS_18Kernel_traits_baseILj6144EfS2_S2_S2_fjLj256EEEEELb1ELb1ELb0ELb0EEEvNS_9FwdParamsE --------------------------
	.section	.nv.constant2._ZN10layer_norm13ln_fwd_kernelINS_13Kernel_traitsIf13__nv_bfloat16S2_S2_fjLj6144ELj1ELj1ELj8ELj16ENS_18Kernel_traits_baseILj6144EfS2_S2_S2_fjLj256EEEEELb1ELb1ELb0ELb0EEEvNS_9FwdParamsE,"a",@progbits
	.sectionflags	@""
	.align	4
.nv.constant2._ZN10layer_norm13ln_fwd_kernelINS_13Kernel_traitsIf13__nv_bfloat16S2_S2_fjLj6144ELj1ELj1ELj8ELj16ENS_18Kernel_traits_baseILj6144EfS2_S2_S2_fjLj256EEEEELb1ELb1ELb0ELb0EEEvNS_9FwdParamsE:
        /*0000*/ 	.byte	0x70, 0x11, 0x00, 0x00, 0xb0, 0x11, 0x00, 0x00, 0x30, 0x11, 0x00, 0x00


//--------------------- .nv.constant2._ZN10layer_norm13ln_fwd_kernelINS_13Kernel_traitsIf13__nv_bfloat16S2_S2_fjLj6144ELj1ELj1ELj8ELj16ENS_18Kernel_traits_baseILj6144EfS2_S2_S2_fjLj256EEEEELb1ELb1ELb0ELb1EEEvNS_9FwdParamsE --------------------------
	.section	.nv.constant2._ZN10layer_norm13ln_fwd_kernelINS_13Kernel_traitsIf13__nv_bfloat16S2_S2_fjLj6144ELj1ELj1ELj8ELj16ENS_18Kernel_traits_baseILj6144EfS2_S2_S2_fjLj256EEEEELb1ELb1ELb0ELb1EEEvNS_9FwdParamsE,"a",@progbits
	.sectionflags	@""
	.align	4
.nv.constant2._ZN10layer_norm13ln_fwd_kernelINS_13Kernel_traitsIf13__nv_bfloat16S2_S2_fjLj6144ELj1ELj1ELj8ELj16ENS_18Kernel_traits_baseILj6144EfS2_S2_S2_fjLj256EEEEELb1ELb1ELb0ELb1EEEvNS_9FwdParamsE:
        /*0000*/ 	.byte	0x70, 0x0e, 0x00, 0x00, 0xb0, 0x0e, 0x00, 0x00, 0x30, 0x0e, 0x00, 0x00


//--------------------- .nv.constant2._ZN10layer_norm13ln_fwd_kernelINS_13Kernel_traitsI13__nv_bfloat16S2_fS2_fjLj6144ELj1ELj1ELj8ELj16ENS_18Kernel_traits_baseILj6144ES2_S2_fS2_fjLj256EEEEELb1ELb0ELb0ELb0EEEvNS_9FwdParamsE --------------------------
	.section	.nv.constant2._ZN10layer_norm13ln_fwd_kernelINS_13Kernel_traitsI13__nv_bfloat16S2_fS2_fjLj6144ELj1ELj1ELj8ELj16ENS_18Kernel_traits_baseILj6144ES2_S2_fS2_fjLj256EEEEELb1ELb0ELb0ELb0EEEvNS_9FwdParamsE,"a",@progbits
	.sectionflags	@""
	.align	4
.nv.constant2._ZN10layer_norm13ln_fwd_kernelINS_13Kernel_traitsI13__nv_bfloat16S2_fS2_fjLj6144ELj1ELj1ELj8ELj16ENS_18Kernel_traits_baseILj6144ES2_S2_fS2_fjLj256EEEEELb1ELb0ELb0ELb0EEEvNS_9FwdParamsE:
        /*0000*/ 	.byte	0xf0, 0x0f, 0x00, 0x00, 0x30, 0x10, 0x00, 0x00, 0xb0, 0x0f, 0x00, 0x00


//--------------------- .nv.constant2._ZN10layer_norm13ln_fwd_kernelINS_13Kernel_traitsI13__nv_bfloat16S2_fS2_fjLj6144ELj1ELj1ELj8ELj16ENS_18Kernel_traits_baseILj6144ES2_S2_fS2_fjLj256EEEEELb1ELb0ELb0ELb1EEEvNS_9FwdParamsE --------------------------
	.section	.nv.constant2._ZN10layer_norm13ln_fwd_kernelINS_13Kernel_traitsI13__nv_bfloat16S2_fS2_fjLj6144ELj1ELj1ELj8ELj16ENS_18Kernel_traits_baseILj6144ES2_S2_fS2_fjLj256EEEEELb1ELb0ELb0ELb1EEEvNS_9FwdParamsE,"a",@progbits
	.sectionflags	@""
	.align	4
.nv.constant2._ZN10layer_norm13ln_fwd_kernelINS_13Kernel_traitsI13__nv_bfloat16S2_fS2_fjLj6144ELj1ELj1ELj8ELj16ENS_18Kernel_traits_baseILj6144ES2_S2_fS2_fjLj256EEEEELb1ELb0ELb0ELb1EEEvNS_9FwdParamsE:
        /*0000*/ 	.byte	0xf0, 0x0f, 0x00, 0x00, 0x30, 0x10, 0x00, 0x00, 0xb0, 0x0f, 0x00, 0x00


//--------------------- .nv.constant2._ZN10layer_norm13ln_fwd_kernelINS_13Kernel_traitsI13__nv_bfloat16S2_fS2_fjLj6144ELj1ELj1ELj8ELj16ENS_18Kernel_traits_baseILj6144ES2_S2_fS2_fjLj256EEEEELb1ELb1ELb0ELb0EEEvNS_9FwdParamsE --------------------------
	.section	.nv.constant2._ZN10layer_norm13ln_fwd_kernelINS_13Kernel_traitsI13__nv_bfloat16S2_fS2_fjLj6144ELj1ELj1ELj8ELj16ENS_18Kernel_traits_baseILj6144ES2_S2_fS2_fjLj256EEEEELb1ELb1ELb0ELb0EEEvNS_9FwdParamsE,"a",@progbits
	.sectionflags	@""
	.align	4
.nv.constant2._ZN10layer_norm13ln_fwd_kernelINS_13Kernel_traitsI13__nv_bfloat16S2_fS2_fjLj6144ELj1ELj1ELj8ELj16ENS_18Kernel_traits_baseILj6144ES2_S2_fS2_fjLj256EEEEELb1ELb1ELb0ELb0EEEvNS_9FwdParamsE:
        /*0000*/ 	.byte	0x50, 0x12, 0x00, 0x00, 0x90, 0x12, 0x00, 0x00, 0x10, 0x12, 0x00, 0x00


//--------------------- .nv.constant2._ZN10layer_norm13ln_fwd_kernelINS_13Kernel_traitsI13__nv_bfloat16S2_fS2_fjLj6144ELj1ELj1ELj8ELj16ENS_18Kernel_traits_baseILj6144ES2_S2_fS2_fjLj256EEEEELb1ELb1ELb0ELb1EEEvNS_9FwdParamsE --------------------------
	.section	.nv.constant2._ZN10layer_norm13ln_fwd_kernelINS_13Kernel_traitsI13__nv_bfloat16S2_fS2_fjLj6144ELj1ELj1ELj8ELj16ENS_18Kernel_traits_baseILj6144ES2_S2_fS2_fjLj256EEEEELb1ELb1ELb0ELb1EEEvNS_9FwdParamsE,"a",@progbits
	.sectionflags	@""
	.align	4
.nv.constant2._ZN10layer_norm13ln_fwd_kernelINS_13Kernel_traitsI13__nv_bfloat16S2_fS2_fjLj6144ELj1ELj1ELj8ELj16ENS_18Kernel_traits_baseILj6144ES2_S2_fS2_fjLj256EEEEELb1ELb1ELb0ELb1EEEvNS_9FwdParamsE:
        /*0000*/ 	.byte	0x20, 0x12, 0x00, 0x00, 0x60, 0x12, 0x00, 0x00, 0xe0, 0x11, 0x00, 0x00


//--------------------- .nv.constant2._ZN10layer_norm13ln_fwd_kernelINS_13Kernel_traitsIf13__nv_bfloat16fS2_fjLj6144ELj1ELj1ELj8ELj16ENS_18Kernel_traits_baseILj6144EfS2_fS2_fjLj256EEEEELb1ELb0ELb0ELb0EEEvNS_9FwdParamsE --------------------------
	.section	.nv.constant2._ZN10layer_norm13ln_fwd_kernelINS_13Kernel_traitsIf13__nv_bfloat16fS2_fjLj6144ELj1ELj1ELj8ELj16ENS_18Kernel_traits_baseILj6144EfS2_fS2_fjLj256EEEEELb1ELb0ELb0ELb0EEEvNS_9FwdParamsE,"a",@progbits
	.sectionflags	@""
	.align	4
.nv.constant2._ZN10layer_norm13ln_fwd_kernelINS_13Kernel_traitsIf13__nv_bfloat16fS2_fjLj6144ELj1ELj1ELj8ELj16ENS_18Kernel_traits_baseILj6144EfS2_fS2_fjLj256EEEEELb1ELb0ELb0ELb0EEEvNS_9FwdParamsE:
        /*0000*/ 	.byte	0x70, 0x0f, 0x00, 0x00, 0xb0, 0x0f, 0x00, 0x00, 0x30, 0x0f, 0x00, 0x00


//--------------------- .nv.constant2._ZN10layer_norm13ln_fwd_kernelINS_13Kernel_traitsIf13__nv_bfloat16fS2_fjLj6144ELj1ELj1ELj8ELj16ENS_18Kernel_traits_baseILj6144EfS2_fS2_fjLj256EEEEELb1ELb0ELb0ELb1EEEvNS_9FwdParamsE --------------------------
	.section	.nv.constant2._ZN10layer_norm13ln_fwd_kernelINS_13Kernel_traitsIf13__nv_bfloat16fS2_fjLj6144ELj1ELj1ELj8ELj16ENS_18Kernel_traits_baseILj6144EfS2_fS2_fjLj256EEEEELb1ELb0ELb0ELb1EEEvNS_9FwdParamsE,"a",@progbits
	.sectionflags	@""
	.align	4
.nv.constant2._ZN10layer_norm13ln_fwd_kernelINS_13Kernel_traitsIf13__nv_bfloat16fS2_fjLj6144ELj1ELj1ELj8ELj16ENS_18Kernel_traits_baseILj6144EfS2_fS2_fjLj256EEEEELb1ELb0ELb0ELb1EEEvNS_9FwdParamsE:
        /*0000*/ 	.byte	0x60, 0x0c, 0x00, 0x00, 0xa0, 0x0c, 0x00, 0x00, 0x20, 0x0c, 0x00, 0x00


//--------------------- .nv.constant2._ZN10layer_norm13ln_fwd_kernelINS_13Kernel_traitsIf13__nv_bfloat16fS2_fjLj6144ELj1ELj1ELj8ELj16ENS_18Kernel_traits_baseILj6144EfS2_fS2_fjLj256EEEEELb1ELb1ELb0ELb0EEEvNS_9FwdParamsE --------------------------
	.section	.nv.constant2._ZN10layer_norm13ln_fwd_kernelINS_13Kernel_traitsIf13__nv_bfloat16fS2_fjLj6144ELj1ELj1ELj8ELj16ENS_18Kernel_traits_baseILj6144EfS2_fS2_fjLj256EEEEELb1ELb1ELb0ELb0EEEvNS_9FwdParamsE,"a",@progbits
	.sectionflags	@""
	.align	4
.nv.constant2._ZN10layer_norm13ln_fwd_kernelINS_13Kernel_traitsIf13__nv_bfloat16fS2_fjLj6144ELj1ELj1ELj8ELj16ENS_18Kernel_traits_baseILj6144EfS2_fS2_fjLj256EEEEELb1ELb1ELb0ELb0EEEvNS_9FwdParamsE:
        /*0000*/ 	.byte	0x40, 0x11, 0x00, 0x00, 0x80, 0x11, 0x00, 0x00, 0x00, 0x11, 0x00, 0x00


//--------------------- .nv.constant2._ZN10layer_norm13ln_fwd_kernelINS_13Kernel_traitsIf13__nv_bfloat16fS2_fjLj6144ELj1ELj1ELj8ELj16ENS_18Kernel_traits_baseILj6144EfS2_fS2_fjLj256EEEEELb1ELb1ELb0ELb1EEEvNS_9FwdParamsE --------------------------
	.section	.nv.constant2._ZN10layer_norm13ln_fwd_kernelINS_13Kernel_traitsIf13__nv_bfloat16fS2_fjLj6144ELj1ELj1ELj8ELj16ENS_18Kernel_traits_baseILj6144EfS2_fS2_fjLj256EEEEELb1ELb1ELb0ELb1EEEvNS_9FwdParamsE,"a",@progbits
	.sectionflags	@""
	.align	4
.nv.constant2._ZN10layer_norm13ln_fwd_kernelINS_13Kernel_traitsIf13__nv_bfloat16fS2_fjLj6144ELj1ELj1ELj8ELj16ENS_18Kernel_traits_baseILj6144EfS2_fS2_fjLj256EEEEELb1ELb1ELb0ELb1EEEvNS_9FwdParamsE:
        /*0000*/ 	.byte	0xb0, 0x0e, 0x00, 0x00, 0xf0, 0x0e, 0x00, 0x00, 0x70, 0x0e, 0x00, 0x00


//--------------------- .nv.constant2._ZN10layer_norm13ln_fwd_kernelINS_13Kernel_traitsIf6__halfS2_S2_fjLj6144ELj1ELj1ELj8ELj16ENS_18Kernel_traits_baseILj6144EfS2_S2_S2_fjLj256EEEEELb1ELb0ELb0ELb0EEEvNS_9FwdParamsE --------------------------
	.section	.nv.constant2._ZN10layer_norm13ln_fwd_kernelINS_13Kernel_traitsIf6__halfS2_S2_fjLj6144ELj1ELj1ELj8ELj16ENS_18Kernel_traits_baseILj6144EfS2_S2_S2_fjLj256EEEEELb1ELb0ELb0ELb0EEEvNS_9FwdParamsE,"a",@progbits
	.sectionflags	@""
	.align	4
.nv.constant2._ZN10layer_norm13ln_fwd_kernelINS_13Kernel_traitsIf6__halfS2_S2_fjLj6144ELj1ELj1ELj8ELj16ENS_18Kernel_traits_baseILj6144EfS2_S2_S2_fjLj256EEEEELb1ELb0ELb0ELb0EEEvNS_9FwdParamsE:
        /*0000*/ 	.byte	0x80, 0x0f, 0x00, 0x00, 0xc0, 0x0f, 0x00, 0x00, 0x40, 0x0f, 0x00, 0x00


//--------------------- .nv.constant2._ZN10layer_norm13ln_fwd_kernelINS_13Kernel_traitsIf6__halfS2_S2_fjLj6144ELj1ELj1ELj8ELj16ENS_18Kernel_traits_baseILj6144EfS2_S2_S2_fjLj256EEEEELb1ELb0ELb0ELb1EEEvNS_9FwdParamsE --------------------------
	.section	.nv.constant2._ZN10layer_norm13ln_fwd_kernelINS_13Kernel_traitsIf6__halfS2_S2_fjLj6144ELj1ELj1ELj8ELj16ENS_18Kernel_traits_baseILj6144EfS2_S2_S2_fjLj256EEEEELb1ELb0ELb0ELb1EEEvNS_9FwdParamsE,"a",@progbits
	.sectionflags	@""
	.align	4
.nv.constant2._ZN10layer_norm13ln_fwd_kernelINS_13Kernel_traitsIf6__halfS2_S2_fjLj6144ELj1ELj1ELj8ELj16ENS_18Kernel_traits_baseILj6144EfS2_S2_S2_fjLj256EEEEELb1ELb0ELb0ELb1EEEvNS_9FwdParamsE:
        /*0000*/ 	.byte	0x60, 0x0c, 0x00, 0x00, 0xa0, 0x0c, 0x00, 0x00, 0x20, 0x0c, 0x00, 0x00


//--------------------- .nv.constant2._ZN10layer_norm13ln_fwd_kernelINS_13Kernel_traitsIf6__halfS2_S2_fjLj6144ELj1ELj1ELj8ELj16ENS_18Kernel_traits_baseILj6144EfS2_S2_S2_fjLj256EEEEELb1ELb1ELb0ELb0EEEvNS_9FwdParamsE --------------------------
	.section	.nv.constant2._ZN10layer_norm13ln_fwd_kernelINS_13Kernel_traitsIf6__halfS2_S2_fjLj6144ELj1ELj1ELj8ELj16ENS_18Kernel_traits_baseILj6144EfS2_S2_S2_fjLj256EEEEELb1ELb1ELb0ELb0EEEvNS_9FwdParamsE,"a",@progbits
	.sectionflags	@""
	.align	4
.nv.constant2._ZN10layer_norm13ln_fwd_kernelINS_13Kernel_traitsIf6__halfS2_S2_fjLj6144ELj1ELj1ELj8ELj16ENS_18Kernel_traits_baseILj6144EfS2_S2_S2_fjLj256EEEEELb1ELb1ELb0ELb0EEEvNS_9FwdParamsE:
        /*0000*/ 	.byte	0x50, 0x11, 0x00, 0x00, 0x90, 0x11, 0x00, 0x00, 0x10, 0x11, 0x00, 0x00


//--------------------- .nv.constant2._ZN10layer_norm13ln_fwd_kernelINS_13Kernel_traitsIf6__halfS2_S2_fjLj6144ELj1ELj1ELj8ELj16ENS_18Kernel_traits_baseILj6144EfS2_S2_S2_fjLj256EEEEELb1ELb1ELb0ELb1EEEvNS_9FwdParamsE --------------------------
	.section	.nv.constant2._ZN10layer_norm13ln_fwd_kernelINS_13Kernel_traitsIf6__halfS2_S2_fjLj6144ELj1ELj1ELj8ELj16ENS_18Kernel_traits_baseILj6144EfS2_S2_S2_fjLj256EEEEELb1ELb1ELb0ELb1EEEvNS_9FwdParamsE,"a",@progbits
	.sectionflags	@""
	.align	4
.nv.constant2._ZN10layer_norm13ln_fwd_kernelINS_13Kernel_traitsIf6__halfS2_S2_fjLj6144ELj1ELj1ELj8ELj16ENS_18Kernel_traits_baseILj6144EfS2_S2_S2_fjLj256EEEEELb1ELb1ELb0ELb1EEEvNS_9FwdParamsE:
        /*0000*/ 	.byte	0x80, 0x0e, 0x00, 0x00, 0xc0, 0x0e, 0x00, 0x00, 0x40, 0x0e, 0x00, 0x00


//--------------------- .nv.constant2._ZN10layer_norm13ln_fwd_kernelINS_13Kernel_traitsI6__halfS2_fS2_fjLj6144ELj1ELj1ELj8ELj16ENS_18Kernel_traits_baseILj6144ES2_S2_fS2_fjLj256EEEEELb1ELb0ELb0ELb0EEEvNS_9FwdParamsE --------------------------
	.section	.nv.constant2._ZN10layer_norm13ln_fwd_kernelINS_13Kernel_traitsI6__halfS2_fS2_fjLj6144ELj1ELj1ELj8ELj16ENS_18Kernel_traits_baseILj6144ES2_S2_fS2_fjLj256EEEEELb1ELb0ELb0ELb0EEEvNS_9FwdParamsE,"a",@progbits
	.sectionflags	@""
	.align	4
.nv.constant2._ZN10layer_norm13ln_fwd_kernelINS_13Kernel_traitsI6__halfS2_fS2_fjLj6144ELj1ELj1ELj8ELj16ENS_18Kernel_traits_baseILj6144ES2_S2_fS2_fjLj256EEEEELb1ELb0ELb0ELb0EEEvNS_9FwdParamsE:
        /*0000*/ 	.byte	0xf0, 0x0e, 0x00, 0x00, 0x30, 0x0f, 0x00, 0x00, 0xb0, 0x0e, 0x00, 0x00


//--------------------- .nv.constant2._ZN10layer_norm13ln_fwd_kernelINS_13Kernel_traitsI6__halfS2_fS2_fjLj6144ELj1ELj1ELj8ELj16ENS_18Kernel_traits_baseILj6144ES2_S2_fS2_fjLj256EEEEELb1ELb0ELb0ELb1EEEvNS_9FwdParamsE --------------------------
	.section	.nv.constant2._ZN10layer_norm13ln_fwd_kernelINS_13Kernel_traitsI6__halfS2_fS2_fjLj6144ELj1ELj1ELj8ELj16ENS_18Kernel_traits_baseILj6144ES2_S2_fS2_fjLj256EEEEELb1ELb0ELb0ELb1EEEvNS_9FwdParamsE,"a",@progbits
	.sectionflags	@""
	.align	4
.nv.constant2._ZN10layer_norm13ln_fwd_kernelINS_13Kernel_traitsI6__halfS2_fS2_fjLj6144ELj1ELj1ELj8ELj16ENS_18Kernel_traits_baseILj6144ES2_S2_fS2_fjLj256EEEEELb1ELb0ELb0ELb1EEEvNS_9FwdParamsE:
        /*0000*/ 	.byte	0xa0, 0x0f, 0x00, 0x00, 0xe0, 0x0f, 0x00, 0x00, 0x60, 0x0f, 0x00, 0x00


//--------------------- .nv.constant2._ZN10layer_norm13ln_fwd_kernelINS_13Kernel_traitsI6__halfS2_fS2_fjLj6144ELj1ELj1ELj8ELj16ENS_18Kernel_traits_baseILj6144ES2_S2_fS2_fjLj256EEEEELb1ELb1ELb0ELb0EEEvNS_9FwdParamsE --------------------------
	.section	.nv.constant2._ZN10layer_norm13ln_fwd_kernelINS_13Kernel_traitsI6__halfS2_fS2_fjLj6144ELj1ELj1ELj8ELj16ENS_18Kernel_traits_baseILj6144ES2_S2_fS2_fjLj256EEEEELb1ELb1ELb0ELb0EEEvNS_9FwdParamsE,"a",@progbits
	.sectionflags	@""
	.align	4
.nv.constant2._ZN10layer_norm13ln_fwd_kernelINS_13Kernel_traitsI6__halfS2_fS2_fjLj6144ELj1ELj1ELj8ELj16ENS_18Kernel_traits_baseILj6144ES2_S2_fS2_fjLj256EEEEELb1ELb1ELb0ELb0EEEvNS_9FwdParamsE:
        /*0000*/ 	.byte	0xb0, 0x0f, 0x00, 0x00, 0xf0, 0x0f, 0x00, 0x00, 0x70, 0x0f, 0x00, 0x00


//--------------------- .nv.constant2._ZN10layer_norm13ln_fwd_kernelINS_13Kernel_traitsI6__halfS2_fS2_fjLj6144ELj1ELj1ELj8ELj16ENS_18Kernel_traits_baseILj6144ES2_S2_fS2_fjLj256EEEEELb1ELb1ELb0ELb1EEEvNS_9FwdParamsE --------------------------
	.section	.nv.constant2._ZN10layer_norm13ln_fwd_kernelINS_13Kernel_traitsI6__halfS2_fS2_fjLj6144ELj1ELj1ELj8ELj16ENS_18Kernel_traits_baseILj6144ES2_S2_fS2_fjLj256EEEEELb1ELb1ELb0ELb1EEEvNS_9FwdParamsE,"a",@progbits
	.sectionflags	@""
	.align	4
.nv.constant2._ZN10layer_norm13ln_fwd_kernelINS_13Kernel_traitsI6__halfS2_fS2_fjLj6144ELj1ELj1ELj8ELj16ENS_18Kernel_traits_baseILj6144ES2_S2_fS2_fjLj256EEEEELb1ELb1ELb0ELb1EEEvNS_9FwdParamsE:
        /*0000*/ 	.byte	0x40, 0x12, 0x00, 0x00, 0x80, 0x12, 0x00, 0x00, 0x00, 0x12, 0x00, 0x00


//--------------------- .nv.constant2._ZN10layer_norm13ln_fwd_kernelINS_13Kernel_traitsIf6__halffS2_fjLj6144ELj1ELj1ELj8ELj16ENS_18Kernel_traits_baseILj6144EfS2_fS2_fjLj256EEEEELb1ELb0ELb0ELb0EEEvNS_9FwdParamsE --------------------------
	.section	.nv.constant2._ZN10layer_norm13ln_fwd_kernelINS_13Kernel_traitsIf6__halffS2_fjLj6144ELj1ELj1ELj8ELj16ENS_18Kernel_traits_baseILj6144EfS2_fS2_fjLj256EEEEELb1ELb0ELb0ELb0EEEvNS_9FwdParamsE,"a",@progbits
	.sectionflags	@""
	.align	4
.nv.constant2._ZN10layer_norm13ln_fwd_kernelINS_13Kernel_traitsIf6__halffS2_fjLj6144ELj1ELj1ELj8ELj16ENS_18Kernel_traits_baseILj6144EfS2_fS2_fjLj256EEEEELb1ELb0ELb0ELb0EEEvNS_9FwdParamsE:
        /*0000*/ 	.byte	0x80, 0x0f, 0x00, 0x00, 0xc0, 0x0f, 0x00, 0x00, 0x40, 0x0f, 0x00, 0x00


//--------------------- .nv.constant2._ZN10layer_norm13ln_fwd_kernelINS_13Kernel_traitsIf6__halffS2_fjLj6144ELj1ELj1ELj8ELj16ENS_18Kernel_traits_baseILj6144EfS2_fS2_fjLj256EEEEELb1ELb0ELb0ELb1EEEvNS_9FwdParamsE --------------------------
	.section	.nv.constant2._ZN10layer_norm13ln_fwd_kernelINS_13Kernel_traitsIf6__halffS2_fjLj6144ELj1ELj1ELj8ELj16ENS_18Kernel_traits_baseILj6144EfS2_fS2_fjLj256EEEEELb1ELb0ELb0ELb1EEEvNS_9FwdParamsE,"a",@progbits
	.sectionflags	@""
	.align	4
.nv.constant2._ZN10layer_norm13ln_fwd_kernelINS_13Kernel_traitsIf6__halffS2_fjLj6144ELj1ELj1ELj8ELj16ENS_18Kernel_traits_baseILj6144EfS2_fS2_fjLj256EEEEELb1ELb0ELb0ELb1EEEvNS_9FwdParamsE:
        /*0000*/ 	.byte	0x70, 0x0c, 0x00, 0x00, 0xb0, 0x0c, 0x00, 0x00, 0x30, 0x0c, 0x00, 0x00


//--------------------- .nv.constant2._ZN10layer_norm13ln_fwd_kernelINS_13Kernel_traitsIf6__halffS2_fjLj6144ELj1ELj1ELj8ELj16ENS_18Kernel_traits_baseILj6144EfS2_fS2_fjLj256EEEEELb1ELb1ELb0ELb0EEEvNS_9FwdParamsE --------------------------
	.section	.nv.constant2._ZN10layer_norm13ln_fwd_kernelINS_13Kernel_traitsIf6__halffS2_fjLj6144ELj1ELj1ELj8ELj16ENS_18Kernel_traits_baseILj6144EfS2_fS2_fjLj256EEEEELb1ELb1ELb0ELb0EEEvNS_9FwdParamsE,"a",@progbits
	.sectionflags	@""
	.align	4
.nv.constant2._ZN10layer_norm13ln_fwd_kernelINS_13Kernel_traitsIf6__halffS2_fjLj6144ELj1ELj1ELj8ELj16ENS_18Kernel_traits_baseILj6144EfS2_fS2_fjLj256EEEEELb1ELb1ELb0ELb0EEEvNS_9FwdParamsE:
        /*0000*/ 	.byte	0x50, 0x11, 0x00, 0x00, 0x90, 0x11, 0x00, 0x00, 0x10, 0x11, 0x00, 0x00


//--------------------- .nv.constant2._ZN10layer_norm13ln_fwd_kernelINS_13Kernel_traitsIf6__halffS2_fjLj6144ELj1ELj1ELj8ELj16ENS_18Kernel_traits_baseILj6144EfS2_fS2_fjLj256EEEEELb1ELb1ELb0ELb1EEEvNS_9FwdParamsE --------------------------
	.section	.nv.constant2._ZN10layer_norm13ln_fwd_kernelINS_13Kernel_traitsIf6__halffS2_fjLj6144ELj1ELj1ELj8ELj16ENS_18Kernel_traits_baseILj6144EfS2_fS2_fjLj256EEEEELb1ELb1ELb0ELb1EEEvNS_9FwdParamsE,"a",@progbits
	.sectionflags	@""
	.align	4
.nv.constant2._ZN10layer_norm13ln_fwd_kernelINS_13Kernel_traitsIf6__halffS2_fjLj6144ELj1ELj1ELj8ELj16ENS_18Kernel_traits_baseILj6144EfS2_fS2_fjLj256EEEEELb1ELb1ELb0ELb1EEEvNS_9FwdParamsE:
        /*0000*/ 	.byte	0xc0, 0x0e, 0x00, 0x00, 0x00, 0x0f, 0x00, 0x00, 0x80, 0x0e, 0x00, 0x00


//--------------------- .nv.constant2._ZN10layer_norm13ln_fwd_kernelINS_13Kernel_traitsI6__halfffffjLj6144ELj1ELj1ELj8ELj16ENS_18Kernel_traits_baseILj6144ES2_ffffjLj256EEEEELb1ELb0ELb0ELb0EEEvNS_9FwdParamsE --------------------------
	.section	.nv.constant2._ZN10layer_norm13ln_fwd_kernelINS_13Kernel_traitsI6__halfffffjLj6144ELj1ELj1ELj8ELj16ENS_18Kernel_traits_baseILj6144ES2_ffffjLj256EEEEELb1ELb0ELb0ELb0EEEvNS_9FwdParamsE,"a",@progbits
	.sectionflags	@""
	.align	4
.nv.constant2._ZN10layer_norm13ln_fwd_kernelINS_13Kernel_traitsI6__halfffffjLj6144ELj1ELj1ELj8ELj16ENS_18Kernel_traits_baseILj6144ES2_ffffjLj256EEEEELb1ELb0ELb0ELb0EEEvNS_9FwdParamsE:
        /*0000*/ 	.byte	0x40, 0x14, 0x00, 0x00, 0x80, 0x14, 0x00, 0x00, 0x00, 0x14, 0x00, 0x00


//--------------------- .nv.constant2._ZN10layer_norm13ln_fwd_kernelINS_13Kernel_traitsI6__halfffffjLj6144ELj1ELj1ELj8ELj16ENS_18Kernel_traits_baseILj6144ES2_ffffjLj256EEEEELb1ELb0ELb0ELb1EEEvNS_9FwdParamsE --------------------------
	.section	.nv.constant2._ZN10layer_norm13ln_fwd_kernelINS_13Kernel_traitsI6__halfffffjLj6144ELj1ELj1ELj8ELj16ENS_18Kernel_traits_baseILj6144ES2_ffffjLj256EEEEELb1ELb0ELb0ELb1EEEvNS_9FwdParamsE,"a",@progbits
	.sectionflags	@""
	.align	4
.nv.constant2._ZN10layer_norm13ln_fwd_kernelINS_13Kernel_traitsI6__halfffffjLj6144ELj1ELj1ELj8ELj16ENS_18Kernel_traits_baseILj6144ES2_ffffjLj256EEEEELb1ELb0ELb0ELb1EEEvNS_9FwdParamsE:
        /*0000*/ 	.byte	0x80, 0x10, 0x00, 0x00, 0xc0, 0x10, 0x00, 0x00, 0x40, 0x10, 0x00, 0x00


//--------------------- .nv.constant2._ZN10layer_norm13ln_fwd_kernelINS_13Kernel_traitsI6__halfffffjLj6144ELj1ELj1ELj8ELj16ENS_18Kernel_traits_baseILj6144ES2_ffffjLj256EEEEELb1ELb1ELb0ELb0EEEvNS_9FwdParamsE --------------------------
	.section	.nv.constant2._ZN10layer_norm13ln_fwd_kernelINS_13Kernel_traitsI6__halfffffjLj6144ELj1ELj1ELj8ELj16ENS_18Kernel_traits_baseILj6144ES2_ffffjLj256EEEEELb1ELb1ELb0ELb0EEEvNS_9FwdParamsE,"a",@progbits
	.sectionflags	@""
	.align	4
.nv.constant2._ZN10layer_norm13ln_fwd_kernelINS_13Kernel_traitsI6__halfffffjLj6144ELj1ELj1ELj8ELj16ENS_18Kernel_traits_baseILj6144ES2_ffffjLj256EEEEELb1ELb1ELb0ELb0EEEvNS_9FwdParamsE:
        /*0000*/ 	.byte	0x80, 0x18, 0x00, 0x00, 0xc0, 0x18, 0x00, 0x00, 0x40, 0x18, 0x00, 0x00


//--------------------- .nv.constant2._ZN10layer_norm13ln_fwd_kernelINS_13Kernel_traitsI6__halfffffjLj6144ELj1ELj1ELj8ELj16ENS_18Kernel_traits_baseILj6144ES2_ffffjLj256EEEEELb1ELb1ELb0ELb1EEEvNS_9FwdParamsE --------------------------
	.section	.nv.constant2._ZN10layer_norm13ln_fwd_kernelINS_13Kernel_traitsI6__halfffffjLj6144ELj1ELj1ELj8ELj16ENS_18Kernel_traits_baseILj6144ES2_ffffjLj256EEEEELb1ELb1ELb0ELb1EEEvNS_9FwdParamsE,"a",@progbits
	.sectionflags	@""
	.align	4
.nv.constant2._ZN10layer_norm13ln_fwd_kernelINS_13Kernel_traitsI6__halfffffjLj6144ELj1ELj1ELj8ELj16ENS_18Kernel_traits_baseILj6144ES2_ffffjLj256EEEEELb1ELb1ELb0ELb1EEEvNS_9FwdParamsE:
        /*0000*/ 	.byte	0x70, 0x15, 0x00, 0x00, 0xb0, 0x15, 0x00, 0x00, 0x30, 0x15, 0x00, 0x00


//--------------------- .nv.constant2._ZN10layer_norm13ln_fwd_kernelINS_13Kernel_traitsIfffffjLj6144ELj1ELj1ELj8ELj16ENS_18Kernel_traits_baseILj6144EfffffjLj256EEEEELb1ELb0ELb0ELb0EEEvNS_9FwdParamsE --------------------------
	.section	.nv.constant2._ZN10layer_norm13ln_fwd_kernelINS_13Kernel_traitsIfffffjLj6144ELj1ELj1ELj8ELj16ENS_18Kernel_traits_baseILj6144EfffffjLj256EEEEELb1ELb0ELb0ELb0EEEvNS_9FwdParamsE,"a",@progbits
	.sectionflags	@""
	.align	4
.nv.constant2._ZN10layer_norm13ln_fwd_kernelINS_13Kernel_traitsIfffffjLj6144ELj1ELj1ELj8ELj16ENS_18Kernel_traits_baseILj6144EfffffjLj256EEEEELb1ELb0ELb0ELb0EEEvNS_9FwdParamsE:
        /*0000*/ 	.byte	0x50, 0x11, 0x00, 0x00, 0x90, 0x11, 0x00, 0x00, 0x10, 0x11, 0x00, 0x00


//--------------------- .nv.constant2._ZN10layer_norm13ln_fwd_kernelINS_13Kernel_traitsIfffffjLj6144ELj1ELj1ELj8ELj16ENS_18Kernel_traits_baseILj6144EfffffjLj256EEEEELb1ELb0ELb0ELb1EEEvNS_9FwdParamsE --------------------------
	.section	.nv.constant2._ZN10layer_norm13ln_fwd_kernelINS_13Kernel_traitsIfffffjLj6144ELj1ELj1ELj8ELj16ENS_18Kernel_traits_baseILj6144EfffffjLj256EEEEELb1ELb0ELb0ELb1EEEvNS_9FwdParamsE,"a",@progbits
	.sectionflags	@""
	.align	4
.nv.constant2._ZN10layer_norm13ln_fwd_kernelINS_13Kernel_traitsIfffffjLj6144ELj1ELj1ELj8ELj16ENS_18Kernel_traits_baseILj6144EfffffjLj256EEEEELb1ELb0ELb0ELb1EEEvNS_9FwdParamsE:
        /*0000*/ 	.byte	0x30, 0x0c, 0x00, 0x00, 0x70, 0x0c, 0x00, 0x00, 0xf0, 0x0b, 0x00, 0x00


//--------------------- .nv.constant2._ZN10layer_norm13ln_fwd_kernelINS_13Kernel_traitsIfffffjLj6144ELj1ELj1ELj8ELj16ENS_18Kernel_traits_baseILj6144EfffffjLj256EEEEELb1ELb1ELb0ELb0EEEvNS_9FwdParamsE --------------------------
	.section	.nv.constant2._ZN10layer_norm13ln_fwd_kernelINS_13Kernel_traitsIfffffjLj6144ELj1ELj1ELj8ELj16ENS_18Kernel_traits_baseILj6144EfffffjLj256EEEEELb1ELb1ELb0ELb0EEEvNS_9FwdParamsE,"a",@progbits
	.sectionflags	@""
	.align	4
.nv.constant2._ZN10layer_norm13ln_fwd_kernelINS_13Kernel_traitsIfffffjLj6144ELj1ELj1ELj8ELj16ENS_18Kernel_traits_baseILj6144EfffffjLj256EEEEELb1ELb1ELb0ELb0EEEvNS_9FwdParamsE:
        /*0000*/ 	.byte	0xf0, 0x13, 0x00, 0x00, 0x30, 0x14, 0x00, 0x00, 0xb0, 0x13, 0x00, 0x00


//--------------------- .nv.constant2._ZN10layer_norm13ln_fwd_kernelINS_13Kernel_traitsIfffffjLj6144ELj1ELj1ELj8ELj16ENS_18Kernel_traits_baseILj6144EfffffjLj256EEEEELb1ELb1ELb0ELb1EEEvNS_9FwdParamsE --------------------------
	.section	.nv.constant2._ZN10layer_norm13ln_fwd_kernelINS_13Kernel_traitsIfffffjLj6144ELj1ELj1ELj8ELj16ENS_18Kernel_traits_baseILj6144EfffffjLj256EEEEELb1ELb1ELb0ELb1EEEvNS_9FwdParamsE,"a",@progbits
	.sectionflags	@""
	.align	4
.nv.constant2._ZN10layer_norm13ln_fwd_kernelINS_13Kernel_traitsIfffffjLj6144ELj1ELj1ELj8ELj16ENS_18Kernel_traits_baseILj6144EfffffjLj256EEEEELb1ELb1ELb0ELb1EEEvNS_9FwdParamsE:
        /*0000*/ 	.byte	0x30, 0x0e, 0x00, 0x00, 0x70, 0x0e, 0x00, 0x00, 0xf0, 0x0d, 0x00, 0x00


//--------------------- .text._ZN10layer_norm13ln_fwd_kernelINS_13Kernel_traitsI13__nv_bfloat16S2_S2_S2_fjLj6144ELj1ELj1ELj8ELj16ENS_18Kernel_traits_baseILj6144ES2_S2_S2_S2_fjLj256EEEEELb0ELb0ELb0ELb0EEEvNS_9FwdParamsE --------------------------
	.section	.text._ZN10layer_norm13ln_fwd_kernelINS_13Kernel_traitsI13__nv_bfloat16S2_S2_S2_fjLj6144ELj1ELj1ELj8ELj16ENS_18Kernel_traits_baseILj6144ES2_S2_S2_S2_fjLj256EEEEELb0ELb0ELb0ELb0EEEvNS_9FwdParamsE,"ax",@progbits
	.align	128
        .global         _ZN10layer_norm13ln_fwd_kernelINS_13Kernel_traitsI13__nv_bfloat16S2_S2_S2_fjLj6144ELj1ELj1ELj8ELj16ENS_18Kernel_traits_baseILj6144ES2_S2_S2_S2_fjLj256EEEEELb0ELb0ELb0ELb0EEEvNS_9FwdParamsE
        .type           _ZN10layer_norm13ln_fwd_kernelINS_13Kernel_traitsI13__nv_bfloat16S2_S2_S2_fjLj6144ELj1ELj1ELj8ELj16ENS_18Kernel_traits_baseILj6144ES2_S2_S2_S2_fjLj256EEEEELb0ELb0ELb0ELb0EEEvNS_9FwdParamsE,@function
        .size           _ZN10layer_norm13ln_fwd_kernelINS_13Kernel_traitsI13__nv_bfloat16S2_S2_S2_fjLj6144ELj1ELj1ELj8ELj16ENS_18Kernel_traits_baseILj6144ES2_S2_S2_S2_fjLj256EEEEELb0ELb0ELb0ELb0EEEvNS_9FwdParamsE,(.L_x_20903 - _ZN10layer_norm13ln_fwd_kernelINS_13Kernel_traitsI13__nv_bfloat16S2_S2_S2_fjLj6144ELj1ELj1ELj8ELj16ENS_18Kernel_traits_baseILj6144ES2_S2_S2_S2_fjLj256EEEEELb0ELb0ELb0ELb0EEEvNS_9FwdParamsE)
        .other          _ZN10layer_norm13ln_fwd_kernelINS_13Kernel_traitsI13__nv_bfloat16S2_S2_S2_fjLj6144ELj1ELj1ELj8ELj16ENS_18Kernel_traits_baseILj6144ES2_S2_S2_S2_fjLj256EEEEELb0ELb0ELb0ELb0EEEvNS_9FwdParamsE,@"STO_CUDA_ENTRY STV_DEFAULT"
_ZN10layer_norm13ln_fwd_kernelINS_13Kernel_traitsI13__nv_bfloat16S2_S2_S2_fjLj6144ELj1ELj1ELj8ELj16ENS_18Kernel_traits_baseILj6144ES2_S2_S2_S2_fjLj256EEEEELb0ELb0ELb0ELb0EEEvNS_9FwdParamsE:
.text._ZN10layer_norm13ln_fwd_kernelINS_13Kernel_traitsI13__nv_bfloat16S2_S2_S2_fjLj6144ELj1ELj1ELj8ELj16ENS_18Kernel_traits_baseILj6144ES2_S2_S2_S2_fjLj256EEEEELb0ELb0ELb0ELb0EEEvNS_9FwdParamsE:
[----:B------:R-:W-:Y:S01]  /*0000*/  LDC R1, c[0x0][0x37c] ;  /* 0x0000df00ff017b82 */ /* 0x000fe20000000800 */
[----:B------:R-:W0:Y:S07]  /*0010*/  S2R R10, SR_TID.X ;  /* 0x00000000000a7919 */ /* 0x000e2e0000002100 */
[----:B------:R-:W1:Y:S01]  /*0020*/  LDC R3, c[0x0][0x388] ;  /* 0x0000e200ff037b82 */ /* 0x000e620000000800 */
[----:B------:R-:W2:Y:S01]  /*0030*/  LDCU.64 UR10, c[0x0][0x438] ;  /* 0x00008700ff0a77ac */ /* 0x000ea20008000a00 */
[----:B------:R-:W-:Y:S01]  /*0040*/  BSSY.RECONVERGENT B0, `(.L_x_0) ;  /* 0x000003f000007945 */ /* 0x000fe20003800200 */
[----:B------:R-:W3:Y:S05]  /*0050*/  LDCU.64 UR8, c[0x0][0x3a0] ;  /* 0x00007400ff0877ac */ /* 0x000eea0008000a00 */
[----:B------:R-:W3:Y:S01]  /*0060*/  LDC.64 R12, c[0x0][0x3e0] ;  /* 0x0000f800ff0c7b82 */ /* 0x000ee20000000a00 */
[----:B------:R-:W4:Y:S07]  /*0070*/  LDCU.64 UR6, c[0x0][0x358] ;  /* 0x00006b00ff0677ac */ /* 0x000f2e0008000a00 */
[----:B------:R-:W5:Y:S01]  /*0080*/  S2UR UR4, SR_CTAID.X ;  /* 0x00000000000479c3 */ /* 0x000f620000002500 */
[----:B--2---:R-:W-:-:S04]  /*0090*/  UISETP.NE.U32.AND UP0, UPT, UR10, URZ, UPT ;  /* 0x000000ff0a00728c */ /* 0x004fc8000bf05070 */
[----:B------:R-:W-:Y:S01]  /*00a0*/  UISETP.NE.AND.EX UP0, UPT, UR11, URZ, UPT, UP0 ;  /* 0x000000ff0b00728c */ /* 0x000fe2000bf05300 */
[----:B-1----:R-:W-:-:S04]  /*00b0*/  SHF.R.S32.HI R0, RZ, 0x1f, R3 ;  /* 0x0000001fff007819 */ /* 0x002fc80000011403 */
[----:B------:R-:W-:Y:S02]  /*00c0*/  LEA.HI R0, R0, R3, RZ, 0x3 ;  /* 0x0000000300007211 */ /* 0x000fe400078f18ff */
[----:B0-----:R-:W-:Y:S02]  /*00d0*/  LOP3.LUT R3, R10, 0xff, RZ, 0x3c, !PT ;  /* 0x000000ff0a037812 */ /* 0x001fe400078e3cff */
[----:B---3--:R-:W-:Y:S02]  /*00e0*/  LOP3.LUT P0, RZ, R12, UR8, RZ, 0xfc, !PT ;  /* 0x000000080cff7c12 */ /* 0x008fe4000f80fcff */
[----:B------:R-:W-:Y:S02]  /*00f0*/  MOV R11, R10 ;  /* 0x0000000a000b7202 */ /* 0x000fe40000000f00 */
[----:B------:R-:W-:Y:S02]  /*0100*/  LOP3.LUT P0, RZ, R13, UR9, RZ, 0xfc, P0 ;  /* 0x000000090dff7c12 */ /* 0x000fe4000800fcff */
[----:B------:R-:W-:-:S02]  /*0110*/  LEA.HI.SX32 R68, R0, R3, 0x1d ;  /* 0x0000000300447211 */ /* 0x000fc400078feaff */
[----:B-----5:R-:W-:Y:S01]  /*0120*/  MOV R69, UR4 ;  /* 0x0000000400457c02 */ /* 0x020fe20008000f00 */
[----:B----4-:R-:W-:Y:S08]  /*0130*/  BRA.U !UP0, `(.L_x_1) ;  /* 0x0000000108647547 */ /* 0x010ff0000b800000 */
[C---:B------:R-:W-:Y:S02]  /*0140*/  ISETP.GE.U32.AND P1, PT, R68.reuse, 0x100, PT ;  /* 0x000001004400780c */ /* 0x040fe40003f26070 */
[----:B------:R-:W-:-:S11]  /*0150*/  ISETP.GE.U32.AND P2, PT, R68, 0x200, PT ;  /* 0x000002004400780c */ /* 0x000fd60003f46070 */
[----:B------:R-:W0:Y:S08]  /*0160*/  @P1 LDC.64 R2, c[0x0][0x3d0] ;  /* 0x0000f400ff021b82 */ /* 0x000e300000000a00 */
[----:B------:R-:W1:Y:S08]  /*0170*/  @P1 LDC.64 R4, c[0x0][0x438] ;  /* 0x00010e00ff041b82 */ /* 0x000e700000000a00 */
[----:B------:R-:W2:Y:S08]  /*0180*/  @P2 LDC.64 R6, c[0x0][0x3d0] ;  /* 0x0000f400ff062b82 */ /* 0x000eb00000000a00 */
[----:B------:R-:W3:Y:S01]  /*0190*/  @P2 LDC.64 R8, c[0x0][0x438] ;  /* 0x00010e00ff082b82 */ /* 0x000ee20000000a00 */
[----:B0-----:R-:W-:-:S05]  /*01a0*/  @P1 IMAD.WIDE.U32 R2, R11, 0x10, R2 ;  /* 0x000000100b021825 */ /* 0x001fca00078e0002 */
[----:B------:R0:W5:Y:S01]  /*01b0*/  @P1 LDG.E.128 R48, desc[UR6][R2.64] ;  /* 0x0000000602301981 */ /* 0x000162000c1e1d00 */
[C---:B-1----:R-:W-:Y:S01]  /*01c0*/  @P1 IMAD.WIDE.U32 R4, R11.reuse, 0x10, R4 ;  /* 0x000000100b041825 */ /* 0x042fe200078e0004 */
[----:B------:R-:W-:-:S04]  /*01d0*/  @P1 LOP3.LUT R11, R11, 0x100, RZ, 0xfc, !PT ;  /* 0x000001000b0b1812 */ /* 0x000fc800078efcff */
[----:B------:R0:W5:Y:S01]  /*01e0*/  @P1 LD.E.128 R44, desc[UR6][R4.64] ;  /* 0x00000006042c1980 */ /* 0x000162000c101d00 */
[----:B--2---:R-:W-:-:S05]  /*01f0*/  @P2 IMAD.WIDE.U32 R6, R11, 0x10, R6 ;  /* 0x000000100b062825 */ /* 0x004fca00078e0006 */
[----:B------:R0:W5:Y:S01]  /*0200*/  @P2 LDG.E.128 R40, desc[UR6][R6.64] ;  /* 0x0000000606282981 */ /* 0x000162000c1e1d00 */
[----:B---3--:R-:W-:-:S05]  /*0210*/  @P2 IMAD.WIDE.U32 R8, R11, 0x10, R8 ;  /* 0x000000100b082825 */ /* 0x008fca00078e0008 */
[----:B------:R0:W5:Y:S01]  /*0220*/  @P2 LD.E.128 R36, desc[UR6][R8.64] ;  /* 0x0000000608242980 */ /* 0x000162000c101d00 */
[----:B------:R-:W-:Y:S02]  /*0230*/  ISETP.GE.U32.AND P1, PT, R68, 0x300, PT ;  /* 0x000003004400780c */ /* 0x000fe40003f26070 */
[----:B------:R-:W-:-:S11]  /*0240*/  @P2 IADD3 R11, PT, PT, R11, 0x100, RZ ;  /* 0x000001000b0b2810 */ /* 0x000fd60007ffe0ff */
[----:B0-----:R-:W-:Y:S05]  /*0250*/  @!P1 BRA `(.L_x_2) ;  /* 0x0000000000749947 */ /* 0x001fea0003800000 */
[----:B------:R-:W0:Y:S08]  /*0260*/  LDC.64 R32, c[0x0][0x3d0] ;  /* 0x0000f400ff207b82 */ /* 0x000e300000000a00 */
[----:B------:R-:W1:Y:S01]  /*0270*/  LDC.64 R28, c[0x0][0x438] ;  /* 0x00010e00ff1c7b82 */ /* 0x000e620000000a00 */
[----:B0-----:R-:W-:-:S06]  /*0280*/  IMAD.WIDE.U32 R32, R11, 0x10, R32 ;  /* 0x000000100b207825 */ /* 0x001fcc00078e0020 */
[----:B------:R-:W5:Y:S01]  /*0290*/  LDG.E.128 R32, desc[UR6][R32.64] ;  /* 0x0000000620207981 */ /* 0x000f62000c1e1d00 */
[----:B-1----:R-:W-:-:S06]  /*02a0*/  IMAD.WIDE.U32 R28, R11, 0x10, R28 ;  /* 0x000000100b1c7825 */ /* 0x002fcc00078e001c */
[----:B------:R-:W5:Y:S01]  /*02b0*/  LD.E.128 R28, desc[UR6][R28.64] ;  /* 0x000000061c1c7980 */ /* 0x000f62000c101d00 */
[----:B------:R-:W-:Y:S05]  /*02c0*/  BRA `(.L_x_2) ;  /* 0x0000000000587947 */ /* 0x000fea0003800000 */
.L_x_1:
[C---:B------:R-:W-:Y:S02]  /*02d0*/  ISETP.GE.U32.AND P1, PT, R68.reuse, 0x100, PT ;  /* 0x000001004400780c */ /* 0x040fe40003f26070 */
[C---:B------:R-:W-:Y:S02]  /*02e0*/  ISETP.GE.U32.AND P2, PT, R68.reuse, 0x200, PT ;  /* 0x000002004400780c */ /* 0x040fe40003f46070 */
[----:B------:R-:W-:-:S09]  /*02f0*/  ISETP.GE.U32.AND P3, PT, R68, 0x300, PT ;  /* 0x000003004400780c */ /* 0x000fd20003f66070 */
[----:B------:R-:W0:Y:S08]  /*0300*/  @P1 LDC.64 R2, c[0x0][0x3d0] ;  /* 0x0000f400ff021b82 */ /* 0x000e300000000a00 */
[----:B------:R-:W1:Y:S08]  /*0310*/  @P2 LDC.64 R6, c[0x0][0x3d0] ;  /* 0x0000f400ff062b82 */ /* 0x000e700000000a00 */
[----:B------:R-:W2:Y:S01]  /*0320*/  @P3 LDC.64 R8, c[0x0][0x3d0] ;  /* 0x0000f400ff083b82 */ /* 0x000ea20000000a00 */
[C---:B0-----:R-:W-:Y:S01]  /*0330*/  @P1 IMAD.WIDE.U32 R4, R11.reuse, 0x10, R2 ;  /* 0x000000100b041825 */ /* 0x041fe200078e0002 */
[----:B------:R-:W-:-:S04]  /*0340*/  @P1 LOP3.LUT R11, R11, 0x100, RZ, 0xfc, !PT ;  /* 0x000001000b0b1812 */ /* 0x000fc800078efcff */
[----:B------:R0:W5:Y:S01]  /*0350*/  @P1 LDG.E.128 R48, desc[UR6][R4.64] ;  /* 0x0000000604301981 */ /* 0x000162000c1e1d00 */
[C---:B-1----:R-:W-:Y:S01]  /*0360*/  @P2 IMAD.WIDE.U32 R6, R11.reuse, 0x10, R6 ;  /* 0x000000100b062825 */ /* 0x042fe200078e0006 */
[----:B------:R-:W-:-:S04]  /*0370*/  @P2 IADD3 R11, PT, PT, R11, 0x100, RZ ;  /* 0x000001000b0b2810 */ /* 0x000fc80007ffe0ff */
[----:B------:R0:W5:Y:S01]  /*0380*/  @P2 LDG.E.128 R40, desc[UR6][R6.64] ;  /* 0x0000000606282981 */ /* 0x000162000c1e1d00 */
[----:B--2---:R-:W-:-:S05]  /*0390*/  @P3 IMAD.WIDE.U32 R2, R11, 0x10, R8 ;  /* 0x000000100b023825 */ /* 0x004fca00078e0008 */
[----:B------:R0:W5:Y:S01]  /*03a0*/  @P3 LDG.E.128 R32, desc[UR6][R2.64] ;  /* 0x0000000602203981 */ /* 0x000162000c1e1d00 */
[----:B------:R-:W-:Y:S01]  /*03b0*/  HFMA2 R38, -RZ, RZ, 0, 0 ;  /* 0x00000000ff267431 */ /* 0x000fe200000001ff */
[----:B------:R-:W-:Y:S01]  /*03c0*/  CS2R R36, SRZ ;  /* 0x0000000000247805 */ /* 0x000fe2000001ff00 */
[----:B------:R-:W-:Y:S01]  /*03d0*/  IMAD.MOV.U32 R46, RZ, RZ, RZ ;  /* 0x000000ffff2e7224 */ /* 0x000fe200078e00ff */
[----:B------:R-:W-:Y:S02]  /*03e0*/  CS2R R44, SRZ ;  /* 0x00000000002c7805 */ /* 0x000fe4000001ff00 */
[----:B------:R-:W-:Y:S02]  /*03f0*/  @P3 CS2R R30, SRZ ;  /* 0x00000000001e3805 */ /* 0x000fe4000001ff00 */
[----:B------:R-:W-:Y:S02]  /*0400*/  @P3 CS2R R28, SRZ ;  /* 0x00000000001c3805 */ /* 0x000fe4000001ff00 */
[----:B------:R-:W-:-:S02]  /*0410*/  @P1 MOV R47, RZ ;  /* 0x000000ff002f1202 */ /* 0x000fc40000000f00 */
[----:B0-----:R-:W-:-:S07]  /*0420*/  @P2 MOV R39, RZ ;  /* 0x000000ff00272202 */ /* 0x001fce0000000f00 */
.L_x_2:
[----:B------:R-:W-:Y:S05]  /*0430*/  BSYNC.RECONVERGENT B0 ;  /* 0x0000000000007941 */ /* 0x000fea0003800200 */
.L_x_0:
[----:B------:R-:W0:Y:S02]  /*0440*/  LDCU UR4, c[0x0][0x384] ;  /* 0x00007080ff0477ac */ /* 0x000e240008000800 */
[----:B0-----:R-:W-:-:S13]  /*0450*/  ISETP.GE.AND P1, PT, R69, UR4, PT ;  /* 0x0000000445007c0c */ /* 0x001fda000bf26270 */
[----:B------:R-:W-:Y:S05]  /*0460*/  @P1 EXIT ;  /* 0x000000000000194d */ /* 0x000fea0003800000 */
[----:B------:R-:W-:Y:S01]  /*0470*/  SHF.R.S32.HI R0, RZ, 0x3, R0 ;  /* 0x00000003ff007819 */ /* 0x000fe20000011400 */
[----:B------:R-:W-:Y:S01]  /*0480*/  UPLOP3.LUT UP1, UPT, UPT, UPT, UPT, 0x40, 0x4 ;  /* 0x000000000004789c */ /* 0x000fe20003f2e870 */
[----:B------:R-:W-:Y:S01]  /*0490*/  LOP3.LUT R3, R10, 0xe0, RZ, 0xc0, !PT ;  /* 0x000000e00a037812 */ /* 0x000fe200078ec0ff */
[----:B------:R-:W0:Y:S01]  /*04a0*/  LDCU UR10, c[0x0][0x388] ;  /* 0x00007100ff0a77ac */ /* 0x000e220008000800 */
[C---:B------:R-:W-:Y:S02]  /*04b0*/  LOP3.LUT R2, R0.reuse, 0xff, RZ, 0xc0, !PT ;  /* 0x000000ff00027812 */ /* 0x040fe400078ec0ff */
[----:B------:R-:W-:Y:S01]  /*04c0*/  LOP3.LUT R0, R0, 0xffffff00, RZ, 0xc0, !PT ;  /* 0xffffff0000007812 */ /* 0x000fe200078ec0ff */
[----:B------:R-:W1:Y:S01]  /*04d0*/  LDCU.U8 UR8, c[0x0][0x410] ;  /* 0x00008200ff0877ac */ /* 0x000e620008000000 */
[----:B------:R-:W-:Y:S02]  /*04e0*/  VIADDMNMX R3, R2, -R3, RZ, !PT ;  /* 0x8000000302037246 */ /* 0x000fe400078001ff */
[----:B------:R-:W-:Y:S01]  /*04f0*/  SHF.L.U32 R4, R10, 0x5, RZ ;  /* 0x000000050a047819 */ /* 0x000fe200000006ff */
[----:B------:R-:W2:Y:S01]  /*0500*/  LDCU UR9, c[0x0][0x400] ;  /* 0x00008000ff0977ac */ /* 0x000ea20008000800 */
[----:B------:R-:W-:-:S02]  /*0510*/  VIMNMX R3, PT, PT, R3, 0x20, PT ;  /* 0x0000002003037848 */ /* 0x000fc40003fe0100 */
[----:B------:R-:W-:Y:S01]  /*0520*/  LOP3.LUT R5, R4, 0x3e0, RZ, 0xc0, !PT ;  /* 0x000003e004057812 */ /* 0x000fe200078ec0ff */
[----:B------:R-:W3:Y:S01]  /*0530*/  LDCU.64 UR12, c[0x0][0x3a0] ;  /* 0x00007400ff0c77ac */ /* 0x000ee20008000a00 */
[----:B------:R-:W-:Y:S02]  /*0540*/  LEA R3, R3, R0, 0x3 ;  /* 0x0000000003037211 */ /* 0x000fe400078e18ff */
[----:B------:R-:W-:Y:S01]  /*0550*/  VIADDMNMX R5, R2, -R5, RZ, !PT ;  /* 0x8000000502057246 */ /* 0x000fe200078001ff */
[----:B------:R-:W4:Y:S01]  /*0560*/  LDCU.64 UR14, c[0x0][0x3e0] ;  /* 0x00007c00ff0e77ac */ /* 0x000f220008000a00 */
[----:B------:R-:W-:Y:S02]  /*0570*/  I2FP.F32.U32 R3, R3 ;  /* 0x0000000300037245 */ /* 0x000fe40000201000 */
[----:B------:R-:W-:Y:S02]  /*0580*/  VIMNMX R5, PT, PT, R5, 0x20, PT ;  /* 0x0000002005057848 */ /* 0x000fe40003fe0100 */
[----:B------:R0:W0:Y:S01]  /*0590*/  MUFU.RCP R21, R3 ;  /* 0x0000000300157308 */ /* 0x0000220000001000 */
[----:B------:R-:W-:-:S02]  /*05a0*/  ISETP.NE.U32.AND P1, PT, R12, RZ, PT ;  /* 0x000000ff0c00720c */ /* 0x000fc40003f25070 */
[----:B------:R-:W-:Y:S01]  /*05b0*/  IMAD R67, R5, 0x8, R0 ;  /* 0x0000000805437824 */ /* 0x000fe200078e0200 */
[----:B-----5:R-:W-:Y:S02]  /*05c0*/  PRMT R66, R31, 0x7632, R66 ;  /* 0x000076321f427816 */ /* 0x020fe40000000042 */
[----:B------:R-:W-:Y:S02]  /*05d0*/  ISETP.NE.AND.EX P1, PT, R13, RZ, PT, P1 ;  /* 0x000000ff0d00720c */ /* 0x000fe40003f25310 */
[----:B------:R-:W-:Y:S02]  /*05e0*/  PRMT R65, R35, 0x7632, R65 ;  /* 0x0000763223417816 */ /* 0x000fe40000000041 */
[----:B------:R-:W-:Y:S02]  /*05f0*/  PRMT R64, R30, 0x7632, R64 ;  /* 0x000076321e407816 */ /* 0x000fe40000000040 */
[----:B------:R-:W-:Y:S02]  /*0600*/  PRMT R63, R34, 0x7632, R63 ;  /* 0x00007632223f7816 */ /* 0x000fe4000000003f */
[----:B------:R-:W-:-:S02]  /*0610*/  PRMT R62, R29, 0x7632, R62 ;  /* 0x000076321d3e7816 */ /* 0x000fc4000000003e */
[----:B------:R-:W-:Y:S02]  /*0620*/  PRMT R61, R33, 0x7632, R61 ;  /* 0x00007632213d7816 */ /* 0x000fe4000000003d */
[----:B------:R-:W-:Y:S02]  /*0630*/  PRMT R60, R28, 0x7632, R60 ;  /* 0x000076321c3c7816 */ /* 0x000fe4000000003c */
        /* <DEDUP_REMOVED lines=16> */
[----:B01234-:R-:W-:-:S07]  /*0740*/  PRMT R2, R48, 0x7632, R2 ;  /* 0x0000763230027816 */ /* 0x01ffce0000000002 */
.L_x_28:
[----:B------:R-:W0:Y:S02]  /*0750*/  @P1 LDC.64 R52, c[0x0][0x3e0] ;  /* 0x0000f800ff341b82 */ /* 0x000e240000000a00 */
[----:B0-----:R-:W-:-:S06]  /*0760*/  @P1 IMAD.WIDE R52, R69, 0x2, R52 ;  /* 0x0000000245341825 */ /* 0x001fcc00078e0234 */
[----:B------:R-:W2:Y:S01]  /*0770*/  @P1 LDG.E.U16 R52, desc[UR6][R52.64] ;  /* 0x0000000634341981 */ /* 0x000ea2000c1e1500 */
[----:B------:R-:W-:Y:S01]  /*0780*/  IMAD R0, R69, UR10, RZ ;  /* 0x0000000a45007c24 */ /* 0x000fe2000f8e02ff */
[----:B------:R-:W-:Y:S01]  /*0790*/  ISETP.GE.U32.AND P2, PT, R68, 0x100, PT ;  /* 0x000001004400780c */ /* 0x000fe20003f46070 */
[----:B------:R-:W-:Y:S01]  /*07a0*/  BSSY.RECONVERGENT B0, `(.L_x_3) ;  /* 0x000006c000007945 */ /* 0x000fe20003800200 */
[----:B------:R-:W0:Y:S01]  /*07b0*/  S2R R78, SR_TID.X ;  /* 0x00000000004e7919 */ /* 0x000e220000002100 */
[----:B------:R-:W-:Y:S01]  /*07c0*/  HFMA2 R79, -RZ, RZ, 1.875, 0 ;  /* 0x3f800000ff4f7431 */ /* 0x000fe200000001ff */
[----:B------:R-:W-:-:S04]  /*07d0*/  SHF.R.S32.HI R55, RZ, 0x1f, R0 ;  /* 0x0000001fff377819 */ /* 0x000fc80000011400 */
[----:B------:R-:W-:-:S04]  /*07e0*/  LEA.HI R55, R55, R0, RZ, 0x3 ;  /* 0x0000000037377211 */ /* 0x000fc800078f18ff */
[----:B0-----:R-:W-:-:S04]  /*07f0*/  LEA.HI.SX32 R0, R55, R78, 0x1d ;  /* 0x0000004e37007211 */ /* 0x001fc800078feaff */
[----:B------:R-:W-:Y:S02]  /*0800*/  MOV R81, R0 ;  /* 0x0000000000517202 */ /* 0x000fe40000000f00 */
[----:B--2---:R-:W-:Y:S01]  /*0810*/  @P1 SHF.L.U32 R79, R52, 0x10, RZ ;  /* 0x00000010344f1819 */ /* 0x004fe200000006ff */
[----:B------:R-:W-:Y:S06]  /*0820*/  @!P2 BRA `(.L_x_4) ;  /* 0x00000004008ca947 */ /* 0x000fec0003800000 */
[----:B------:R-:W0:Y:S02]  /*0830*/  LDC.64 R52, c[0x0][0x390] ;  /* 0x0000e400ff347b82 */ /* 0x000e240000000a00 */
[----:B0-----:R-:W-:-:S06]  /*0840*/  IMAD.WIDE.U32 R52, R0, 0x10, R52 ;  /* 0x0000001000347825 */ /* 0x001fcc00078e0034 */
[----:B------:R-:W5:Y:S01]  /*0850*/  LDG.E.128 R52, desc[UR6][R52.64] ;  /* 0x0000000634347981 */ /* 0x000f62000c1e1d00 */
[----:B------:R-:W-:-:S04]  /*0860*/  UISETP.NE.U32.AND UP0, UPT, UR12, URZ, UPT ;  /* 0x000000ff0c00728c */ /* 0x000fc8000bf05070 */
[----:B------:R-:W-:-:S09]  /*0870*/  UISETP.NE.AND.EX UP0, UPT, UR13, URZ, UPT, UP0 ;  /* 0x000000ff0d00728c */ /* 0x000fd2000bf05300 */
[----:B------:R-:W-:Y:S05]  /*0880*/  BRA.U !UP0, `(.L_x_5) ;  /* 0x0000000108a07547 */ /* 0x000fea000b800000 */
[----:B------:R-:W0:Y:S02]  /*0890*/  LDC.64 R24, c[0x0][0x3a0] ;  /* 0x0000e800ff187b82 */ /* 0x000e240000000a00 */
[----:B0-----:R-:W-:-:S06]  /*08a0*/  IMAD.WIDE.U32 R24, R0, 0x10, R24 ;  /* 0x0000001000187825 */ /* 0x001fcc00078e0018 */
[----:B------:R-:W2:Y:S01]  /*08b0*/  LDG.E.128 R24, desc[UR6][R24.64] ;  /* 0x0000000618187981 */ /* 0x000ea2000c1e1d00 */
[C---:B-----5:R-:W-:Y:S02]  /*08c0*/  SHF.L.U32 R70, R52.reuse, 0x10, RZ ;  /* 0x0000001034467819 */ /* 0x060fe400000006ff */
[C---:B------:R-:W-:Y:S02]  /*08d0*/  SHF.L.U32 R72, R53.reuse, 0x10, RZ ;  /* 0x0000001035487819 */ /* 0x040fe400000006ff */
[----:B------:R-:W-:Y:S02]  /*08e0*/  PRMT R53, R53, 0x7632, R53 ;  /* 0x0000763235357816 */ /* 0x000fe40000000035 */
[----:B------:R-:W-:Y:S02]  /*08f0*/  PRMT R52, R52, 0x7632, R52 ;  /* 0x0000763234347816 */ /* 0x000fe40000000034 */
[----:B------:R-:W-:Y:S02]  /*0900*/  SHF.L.U32 R74, R53, 0x10, RZ ;  /* 0x00000010354a7819 */ /* 0x000fe400000006ff */
[----:B------:R-:W-:-:S02]  /*0910*/  SHF.L.U32 R52, R52, 0x10, RZ ;  /* 0x0000001034347819 */ /* 0x000fc400000006ff */
[----:B--2---:R-:W-:Y:S01]  /*0920*/  SHF.L.U32 R15, R25, 0x10, RZ ;  /* 0x00000010190f7819 */ /* 0x004fe200000006ff */
[----:B------:R-:W-:Y:S01]  /*0930*/  IMAD.U32 R17, R24, 0x10000, RZ ;  /* 0x0001000018117824 */ /* 0x000fe200078e00ff */
[C---:B------:R-:W-:Y:S01]  /*0940*/  SHF.L.U32 R11, R27.reuse, 0x10, RZ ;  /* 0x000000101b0b7819 */ /* 0x040fe200000006ff */
[----:B------:R-:W-:Y:S01]  /*0950*/  IMAD.U32 R13, R26, 0x10000, RZ ;  /* 0x000100001a0d7824 */ /* 0x000fe200078e00ff */
[----:B------:R-:W-:Y:S01]  /*0960*/  PRMT R27, R27, 0x7632, R27 ;  /* 0x000076321b1b7816 */ /* 0x000fe2000000001b */
[-C--:B------:R-:W-:Y:S01]  /*0970*/  FFMA.FTZ R17, R70, R79.reuse, R17 ;  /* 0x0000004f46117223 */ /* 0x080fe20000010011 */
[-C--:B------:R-:W-:Y:S01]  /*0980*/  FFMA.FTZ R15, R72, R79.reuse, R15 ;  /* 0x0000004f480f7223 */ /* 0x080fe2000001000f */
[----:B------:R-:W-:Y:S02]  /*0990*/  SHF.L.U32 R70, R54, 0x10, RZ ;  /* 0x0000001036467819 */ /* 0x000fe400000006ff */
[C---:B------:R-:W-:Y:S02]  /*09a0*/  SHF.L.U32 R72, R55.reuse, 0x10, RZ ;  /* 0x0000001037487819 */ /* 0x040fe400000006ff */
[----:B------:R-:W-:Y:S01]  /*09b0*/  PRMT R55, R55, 0x7632, R55 ;  /* 0x0000763237377816 */ /* 0x000fe20000000037 */
[-C--:B------:R-:W-:Y:S01]  /*09c0*/  FFMA.FTZ R13, R70, R79.reuse, R13 ;  /* 0x0000004f460d7223 */ /* 0x080fe2000001000d */
[----:B------:R-:W-:Y:S01]  /*09d0*/  PRMT R25, R25, 0x7632, R25 ;  /* 0x0000763219197816 */ /* 0x000fe20000000019 */
[----:B------:R-:W-:Y:S01]  /*09e0*/  FFMA.FTZ R11, R72, R79, R11 ;  /* 0x0000004f480b7223 */ /* 0x000fe2000001000b */
[----:B------:R-:W-:Y:S01]  /*09f0*/  PRMT R54, R54, 0x7632, R54 ;  /* 0x0000763236367816 */ /* 0x000fe20000000036 */
[----:B------:R-:W-:Y:S01]  /*0a00*/  IMAD.U32 R70, R55, 0x10000, RZ ;  /* 0x0001000037467824 */ /* 0x000fe200078e00ff */
[----:B------:R-:W-:-:S02]  /*0a10*/  PRMT R24, R24, 0x7632, R24 ;  /* 0x0000763218187816 */ /* 0x000fc40000000018 */
[----:B------:R-:W-:Y:S02]  /*0a20*/  PRMT R26, R26, 0x7632, R26 ;  /* 0x000076321a1a7816 */ /* 0x000fe4000000001a */
[----:B------:R-:W-:Y:S02]  /*0a30*/  SHF.L.U32 R55, R27, 0x10, RZ ;  /* 0x000000101b377819 */ /* 0x000fe400000006ff */
[----:B------:R-:W-:Y:S02]  /*0a40*/  SHF.L.U32 R27, R25, 0x10, RZ ;  /* 0x00000010191b7819 */ /* 0x000fe400000006ff */
[----:B------:R-:W-:Y:S01]  /*0a50*/  SHF.L.U32 R54, R54, 0x10, RZ ;  /* 0x0000001036367819 */ /* 0x000fe200000006ff */
[-C--:B------:R-:W-:Y:S01]  /*0a60*/  FFMA.FTZ R70, R70, R79.reuse, R55 ;  /* 0x0000004f46467223 */ /* 0x080fe20000010037 */
[----:B------:R-:W-:Y:S01]  /*0a70*/  SHF.L.U32 R53, R26, 0x10, RZ ;  /* 0x000000101a357819 */ /* 0x000fe200000006ff */
[----:B------:R-:W-:Y:S01]  /*0a80*/  FFMA.FTZ R74, R74, R79, R27 ;  /* 0x0000004f4a4a7223 */ /* 0x000fe2000001001b */
[----:B------:R-:W-:-:S02]  /*0a90*/  SHF.L.U32 R25, R24, 0x10, RZ ;  /* 0x0000001018197819 */ /* 0x000fc400000006ff */
[----:B------:R-:W-:Y:S01]  /*0aa0*/  F2FP.BF16.F32.PACK_AB R27, R70, R11 ;  /* 0x0000000b461b723e */ /* 0x000fe200000010ff */
[-C--:B------:R-:W-:Y:S02]  /*0ab0*/  FFMA.FTZ R72, R54, R79.reuse, R53 ;  /* 0x0000004f36487223 */ /* 0x080fe40000010035 */
[----:B------:R-:W-:Y:S01]  /*0ac0*/  FFMA.FTZ R76, R52, R79, R25 ;  /* 0x0000004f344c7223 */ /* 0x000fe20000010019 */
[----:B------:R-:W-:Y:S02]  /*0ad0*/  F2FP.BF16.F32.PACK_AB R25, R74, R15 ;  /* 0x0000000f4a19723e */ /* 0x000fe400000010ff */
[----:B------:R-:W-:Y:S02]  /*0ae0*/  F2FP.BF16.F32.PACK_AB R26, R72, R13 ;  /* 0x0000000d481a723e */ /* 0x000fe400000010ff */
[----:B------:R-:W-:Y:S01]  /*0af0*/  F2FP.BF16.F32.PACK_AB R24, R76, R17 ;  /* 0x000000114c18723e */ /* 0x000fe200000010ff */
[----:B------:R-:W-:Y:S06]  /*0b00*/  BRA `(.L_x_6) ;  /* 0x0000000000c47947 */ /* 0x000fec0003800000 */
.L_x_5:
[----:B------:R-:W-:-:S04]  /*0b10*/  UISETP.NE.U32.AND UP0, UPT, UR14, URZ, UPT ;  /* 0x000000ff0e00728c */ /* 0x000fc8000bf05070 */
[----:B------:R-:W-:-:S06]  /*0b20*/  UISETP.NE.AND.EX UP0, UPT, UR15, URZ, UPT, UP0 ;  /* 0x000000ff0f00728c */ /* 0x000fcc000bf05300 */
[----:B------:R-:W-:-:S13]  /*0b30*/  PLOP3.LUT P1, PT, PT, PT, UP0, 0x80, 0x8 ;  /* 0x000000000008781c */ /* 0x000fda0003f2f008 */
[----:B------:R-:W-:Y:S05]  /*0b40*/  @!P1 BRA `(.L_x_7) ;  /* 0x0000000000649947 */ /* 0x000fea0003800000 */
[----:B-----5:R-:W-:Y:S01]  /*0b50*/  PRMT R11, R52, 0x7632, R11 ;  /* 0x00007632340b7816 */ /* 0x020fe2000000000b */
[C---:B------:R-:W-:Y:S01]  /*0b60*/  IMAD.U32 R24, R53.reuse, 0x10000, RZ ;  /* 0x0001000035187824 */ /* 0x040fe200078e00ff */
[----:B------:R-:W-:Y:S02]  /*0b70*/  PRMT R13, R53, 0x7632, R13 ;  /* 0x00007632350d7816 */ /* 0x000fe4000000000d */
[----:B------:R-:W-:Y:S01]  /*0b80*/  PRMT R25, R54, 0x7632, R25 ;  /* 0x0000763236197816 */ /* 0x000fe20000000019 */
[-C--:B------:R-:W-:Y:S01]  /*0b90*/  FMUL.FTZ R15, R24, R79.reuse ;  /* 0x0000004f180f7220 */ /* 0x080fe20000410000 */
[----:B------:R-:W-:Y:S01]  /*0ba0*/  PRMT R26, R55, 0x7632, R26 ;  /* 0x00007632371a7816 */ /* 0x000fe2000000001a */
[----:B------:R-:W-:Y:S01]  /*0bb0*/  IMAD.U32 R74, R13, 0x10000, RZ ;  /* 0x000100000d4a7824 */ /* 0x000fe200078e00ff */
[----:B------:R-:W-:Y:S02]  /*0bc0*/  SHF.L.U32 R70, R55, 0x10, RZ ;  /* 0x0000001037467819 */ /* 0x000fe400000006ff */
[----:B------:R-:W-:Y:S01]  /*0bd0*/  SHF.L.U32 R52, R52, 0x10, RZ ;  /* 0x0000001034347819 */ /* 0x000fe200000006ff */
[----:B------:R-:W-:Y:S01]  /*0be0*/  FMUL.FTZ R74, R74, R79 ;  /* 0x0000004f4a4a7220 */ /* 0x000fe20000410000 */
[----:B------:R-:W-:-:S02]  /*0bf0*/  SHF.L.U32 R54, R54, 0x10, RZ ;  /* 0x0000001036367819 */ /* 0x000fc400000006ff */
[----:B------:R-:W-:Y:S01]  /*0c00*/  SHF.L.U32 R76, R11, 0x10, RZ ;  /* 0x000000100b4c7819 */ /* 0x000fe200000006ff */
[-C--:B------:R-:W-:Y:S01]  /*0c10*/  FMUL.FTZ R11, R70, R79.reuse ;  /* 0x0000004f460b7220 */ /* 0x080fe20000410000 */
[----:B------:R-:W-:Y:S01]  /*0c20*/  SHF.L.U32 R26, R26, 0x10, RZ ;  /* 0x000000101a1a7819 */ /* 0x000fe200000006ff */
[-C--:B------:R-:W-:Y:S01]  /*0c30*/  FMUL.FTZ R17, R52, R79.reuse ;  /* 0x0000004f34117220 */ /* 0x080fe20000410000 */
[----:B------:R-:W-:Y:S01]  /*0c40*/  SHF.L.U32 R72, R25, 0x10, RZ ;  /* 0x0000001019487819 */ /* 0x000fe200000006ff */
[-C--:B------:R-:W-:Y:S01]  /*0c50*/  FMUL.FTZ R13, R54, R79.reuse ;  /* 0x0000004f360d7220 */ /* 0x080fe20000410000 */
[-C--:B------:R-:W-:Y:S01]  /*0c60*/  FMUL.FTZ R76, R76, R79.reuse ;  /* 0x0000004f4c4c7220 */ /* 0x080fe20000410000 */
[----:B------:R-:W-:Y:S01]  /*0c70*/  FMUL.FTZ R70, R26, R79 ;  /* 0x0000004f1a467220 */ /* 0x000fe20000410000 */
[----:B------:R-:W-:Y:S01]  /*0c80*/  F2FP.BF16.F32.PACK_AB R25, R74, R15 ;  /* 0x0000000f4a19723e */ /* 0x000fe200000010ff */
[----:B------:R-:W-:Y:S02]  /*0c90*/  FMUL.FTZ R72, R72, R79 ;  /* 0x0000004f48487220 */ /* 0x000fe40000410000 */
[----:B------:R-:W-:-:S02]  /*0ca0*/  F2FP.BF16.F32.PACK_AB R24, R76, R17 ;  /* 0x000000114c18723e */ /* 0x000fc400000010ff */
[----:B------:R-:W-:Y:S02]  /*0cb0*/  F2FP.BF16.F32.PACK_AB R27, R70, R11 ;  /* 0x0000000b461b723e */ /* 0x000fe400000010ff */
[----:B------:R-:W-:Y:S01]  /*0cc0*/  F2FP.BF16.F32.PACK_AB R26, R72, R13 ;  /* 0x0000000d481a723e */ /* 0x000fe200000010ff */
[----:B------:R-:W-:Y:S06]  /*0cd0*/  BRA `(.L_x_6) ;  /* 0x0000000000507947 */ /* 0x000fec0003800000 */
.L_x_7:
[C---:B-----5:R-:W-:Y:S02]  /*0ce0*/  SHF.L.U32 R70, R53.reuse, 0x10, RZ ;  /* 0x0000001035467819 */ /* 0x060fe400000006ff */
[----:B------:R-:W-:Y:S02]  /*0cf0*/  PRMT R13, R53, 0x7632, R13 ;  /* 0x00007632350d7816 */ /* 0x000fe4000000000d */
[----:B------:R-:W-:Y:S01]  /*0d00*/  PRMT R11, R52, 0x7632, R11 ;  /* 0x00007632340b7816 */ /* 0x000fe2000000000b */
[-C--:B------:R-:W-:Y:S01]  /*0d10*/  FMUL.FTZ R15, R70, R79.reuse ;  /* 0x0000004f460f7220 */ /* 0x080fe20000410000 */
[----:B------:R-:W-:Y:S01]  /*0d20*/  PRMT R53, R54, 0x7632, R53 ;  /* 0x0000763236357816 */ /* 0x000fe20000000035 */
[----:B------:R-:W-:Y:S01]  /*0d30*/  IMAD.U32 R74, R13, 0x10000, RZ ;  /* 0x000100000d4a7824 */ /* 0x000fe200078e00ff */
[----:B------:R-:W-:Y:S02]  /*0d40*/  PRMT R81, R55, 0x7632, R81 ;  /* 0x0000763237517816 */ /* 0x000fe40000000051 */
        /* <DEDUP_REMOVED lines=9> */
[----:B------:R-:W-:Y:S01]  /*0de0*/  SHF.L.U32 R70, R81, 0x10, RZ ;  /* 0x0000001051467819 */ /* 0x000fe200000006ff */
[-C--:B------:R-:W-:Y:S02]  /*0df0*/  FMUL.FTZ R76, R76, R79.reuse ;  /* 0x0000004f4c4c7220 */ /* 0x080fe40000410000 */
[-C--:B------:R-:W-:Y:S02]  /*0e00*/  FMUL.FTZ R72, R72, R79.reuse ;  /* 0x0000004f48487220 */ /* 0x080fe40000410000 */
[----:B------:R-:W-:-:S07]  /*0e10*/  FMUL.FTZ R70, R70, R79 ;  /* 0x0000004f46467220 */ /* 0x000fce0000410000 */
.L_x_6:
[----:B------:R-:W0:Y:S01]  /*0e20*/  @P0 LDC.64 R52, c[0x0][0x3a8] ;  /* 0x0000ea00ff340b82 */ /* 0x000e220000000a00 */
[C---:B------:R-:W-:Y:S01]  /*0e30*/  IADD3 R81, PT, PT, R0.reuse, 0x100, RZ ;  /* 0x0000010000517810 */ /* 0x040fe20007ffe0ff */
[----:B0-----:R-:W-:-:S05]  /*0e40*/  @P0 IMAD.WIDE.U32 R52, R0, 0x10, R52 ;  /* 0x0000001000340825 */ /* 0x001fca00078e0034 */
[----:B------:R0:W-:Y:S02]  /*0e50*/  @P0 STG.E.128 desc[UR6][R52.64], R24 ;  /* 0x0000001834000986 */ /* 0x0001e4000c101d06 */
.L_x_4:
[----:B------:R-:W-:Y:S05]  /*0e60*/  BSYNC.RECONVERGENT B0 ;  /* 0x0000000000007941 */ /* 0x000fea0003800200 */
.L_x_3:
[----:B------:R-:W-:Y:S01]  /*0e70*/  ISETP.GE.U32.AND P3, PT, R68, 0x200, PT ;  /* 0x000002004400780c */ /* 0x000fe20003f66070 */
[----:B------:R-:W-:-:S12]  /*0e80*/  BSSY.RECONVERGENT B0, `(.L_x_8) ;  /* 0x0000064000007945 */ /* 0x000fd80003800200 */
[----:B------:R-:W-:Y:S05]  /*0e90*/  @!P3 BRA `(.L_x_9) ;  /* 0x000000040088b947 */ /* 0x000fea0003800000 */
[----:B0-----:R-:W0:Y:S02]  /*0ea0*/  LDC.64 R52, c[0x0][0x390] ;  /* 0x0000e400ff347b82 */ /* 0x001e240000000a00 */
        /* <DEDUP_REMOVED lines=12> */
[----:B------:R-:W-:-:S03]  /*0f70*/  SHF.L.U32 R84, R53, 0x10, RZ ;  /* 0x0000001035547819 */ /* 0x000fc600000006ff */
[----:B------:R-:W-:Y:S02]  /*0f80*/  IMAD.U32 R52, R52, 0x10000, RZ ;  /* 0x0001000034347824 */ /* 0x000fe400078e00ff */
[----:B--2---:R-:W-:Y:S01]  /*0f90*/  IMAD.U32 R9, R24, 0x10000, RZ ;  /* 0x0001000018097824 */ /* 0x004fe200078e00ff */
[----:B------:R-:W-:Y:S02]  /*0fa0*/  SHF.L.U32 R7, R25, 0x10, RZ ;  /* 0x0000001019077819 */ /* 0x000fe400000006ff */
[----:B------:R-:W-:Y:S01]  /*0fb0*/  SHF.L.U32 R5, R26, 0x10, RZ ;  /* 0x000000101a057819 */ /* 0x000fe200000006ff */
[-C--:B------:R-:W-:Y:S01]  /*0fc0*/  FFMA.FTZ R9, R80, R79.reuse, R9 ;  /* 0x0000004f50097223 */ /* 0x080fe20000010009 */
[----:B------:R-:W-:Y:S01]  /*0fd0*/  SHF.L.U32 R80, R54, 0x10, RZ ;  /* 0x0000001036507819 */ /* 0x000fe200000006ff */
[-C--:B------:R-:W-:Y:S01]  /*0fe0*/  FFMA.FTZ R7, R82, R79.reuse, R7 ;  /* 0x0000004f52077223 */ /* 0x080fe20000010007 */
[----:B------:R-:W-:Y:S02]  /*0ff0*/  SHF.L.U32 R82, R55, 0x10, RZ ;  /* 0x0000001037527819 */ /* 0x000fe400000006ff */
[----:B------:R-:W-:Y:S01]  /*1000*/  SHF.L.U32 R3, R27, 0x10, RZ ;  /* 0x000000101b037819 */ /* 0x000fe200000006ff */
[----:B------:R-:W-:Y:S01]  /*1010*/  FFMA.FTZ R5, R80, R79, R5 ;  /* 0x0000004f50057223 */ /* 0x000fe20000010005 */
[----:B------:R-:W-:-:S02]  /*1020*/  PRMT R55, R55, 0x7632, R55 ;  /* 0x0000763237377816 */ /* 0x000fc40000000037 */
[----:B------:R-:W-:Y:S01]  /*1030*/  PRMT R25, R25, 0x7632, R25 ;  /* 0x0000763219197816 */ /* 0x000fe20000000019 */
[----:B------:R-:W-:Y:S01]  /*1040*/  FFMA.FTZ R3, R82, R79, R3 ;  /* 0x0000004f52037223 */ /* 0x000fe20000010003 */
[----:B------:R-:W-:Y:S02]  /*1050*/  PRMT R27, R27, 0x7632, R27 ;  /* 0x000076321b1b7816 */ /* 0x000fe4000000001b */
[----:B------:R-:W-:Y:S02]  /*1060*/  PRMT R54, R54, 0x7632, R54 ;  /* 0x0000763236367816 */ /* 0x000fe40000000036 */
[----:B------:R-:W-:Y:S02]  /*1070*/  PRMT R24, R24, 0x7632, R24 ;  /* 0x0000763218187816 */ /* 0x000fe40000000018 */
[----:B------:R-:W-:Y:S02]  /*1080*/  PRMT R26, R26, 0x7632, R26 ;  /* 0x000076321a1a7816 */ /* 0x000fe4000000001a */
[----:B------:R-:W-:-:S02]  /*1090*/  SHF.L.U32 R80, R55, 0x10, RZ ;  /* 0x0000001037507819 */ /* 0x000fc400000006ff */
[----:B------:R-:W-:Y:S01]  /*10a0*/  SHF.L.U32 R55, R27, 0x10, RZ ;  /* 0x000000101b377819 */ /* 0x000fe200000006ff */
[----:B------:R-:W-:Y:S01]  /*10b0*/  IMAD.U32 R27, R25, 0x10000, RZ ;  /* 0x00010000191b7824 */ /* 0x000fe200078e00ff */
[----:B------:R-:W-:Y:S02]  /*10c0*/  SHF.L.U32 R54, R54, 0x10, RZ ;  /* 0x0000001036367819 */ /* 0x000fe400000006ff */
[----:B------:R-:W-:Y:S01]  /*10d0*/  SHF.L.U32 R53, R26, 0x10, RZ ;  /* 0x000000101a357819 */ /* 0x000fe200000006ff */
[-C--:B------:R-:W-:Y:S01]  /*10e0*/  FFMA.FTZ R80, R80, R79.reuse, R55 ;  /* 0x0000004f50507223 */ /* 0x080fe20000010037 */
[----:B------:R-:W-:Y:S01]  /*10f0*/  SHF.L.U32 R25, R24, 0x10, RZ ;  /* 0x0000001018197819 */ /* 0x000fe200000006ff */
[-C--:B------:R-:W-:Y:S02]  /*1100*/  FFMA.FTZ R84, R84, R79.reuse, R27 ;  /* 0x0000004f54547223 */ /* 0x080fe4000001001b */
[----:B------:R-:W-:Y:S01]  /*1110*/  FFMA.FTZ R82, R54, R79, R53 ;  /* 0x0000004f36527223 */ /* 0x000fe20000010035 */
[----:B------:R-:W-:Y:S01]  /*1120*/  F2FP.BF16.F32.PACK_AB R27, R80, R3 ;  /* 0x00000003501b723e */ /* 0x000fe200000010ff */
[----:B------:R-:W-:Y:S01]  /*1130*/  FFMA.FTZ R86, R52, R79, R25 ;  /* 0x0000004f34567223 */ /* 0x000fe20000010019 */
[----:B------:R-:W-:-:S02]  /*1140*/  F2FP.BF16.F32.PACK_AB R25, R84, R7 ;  /* 0x000000075419723e */ /* 0x000fc400000010ff */
[----:B------:R-:W-:Y:S02]  /*1150*/  F2FP.BF16.F32.PACK_AB R26, R82, R5 ;  /* 0x00000005521a723e */ /* 0x000fe400000010ff */
[----:B------:R-:W-:Y:S01]  /*1160*/  F2FP.BF16.F32.PACK_AB R24, R86, R9 ;  /* 0x000000095618723e */ /* 0x000fe200000010ff */
[----:B------:R-:W-:Y:S06]  /*1170*/  BRA `(.L_x_11) ;  /* 0x0000000000c07947 */ /* 0x000fec0003800000 */
.L_x_10:
[----:B------:R-:W-:-:S04]  /*1180*/  UISETP.NE.U32.AND UP0, UPT, UR14, URZ, UPT ;  /* 0x000000ff0e00728c */ /* 0x000fc8000bf05070 */
[----:B------:R-:W-:-:S09]  /*1190*/  UISETP.NE.AND.EX UP0, UPT, UR15, URZ, UPT, UP0 ;  /* 0x000000ff0f00728c */ /* 0x000fd2000bf05300 */
[----:B------:R-:W-:Y:S05]  /*11a0*/  BRA.U UP0, `(.L_x_12) ;  /* 0x0000000100547547 */ /* 0x000fea000b800000 */
[C---:B-----5:R-:W-:Y:S02]  /*11b0*/  SHF.L.U32 R80, R53.reuse, 0x10, RZ ;  /* 0x0000001035507819 */ /* 0x060fe400000006ff */
[----:B------:R-:W-:Y:S02]  /*11c0*/  PRMT R5, R53, 0x7632, R5 ;  /* 0x0000763235057816 */ /* 0x000fe40000000005 */
[----:B------:R-:W-:Y:S01]  /*11d0*/  PRMT R3, R52, 0x7632, R3 ;  /* 0x0000763234037816 */ /* 0x000fe20000000003 */
[----:B------:R-:W-:Y:S01]  /*11e0*/  FMUL.FTZ R7, R80, R79 ;  /* 0x0000004f50077220 */ /* 0x000fe20000410000 */
[----:B------:R-:W-:Y:S02]  /*11f0*/  PRMT R53, R54, 0x7632, R53 ;  /* 0x0000763236357816 */ /* 0x000fe40000000035 */
[----:B------:R-:W-:Y:S01]  /*1200*/  PRMT R83, R55, 0x7632, R83 ;  /* 0x0000763237537816 */ /* 0x000fe20000000053 */
[----:B------:R-:W-:Y:S01]  /*1210*/  IMAD.U32 R86, R3, 0x10000, RZ ;  /* 0x0001000003567824 */ /* 0x000fe200078e00ff */
        /* <DEDUP_REMOVED lines=11> */
[----:B------:R-:W-:-:S02]  /*12d0*/  FMUL.FTZ R82, R82, R79 ;  /* 0x0000004f52527220 */ /* 0x000fc40000410000 */
[----:B------:R-:W-:Y:S01]  /*12e0*/  FMUL.FTZ R80, R80, R79 ;  /* 0x0000004f50507220 */ /* 0x000fe20000410000 */
[----:B------:R-:W-:Y:S06]  /*12f0*/  BRA `(.L_x_11) ;  /* 0x0000000000607947 */ /* 0x000fec0003800000 */
.L_x_12:
[----:B-----5:R-:W-:Y:S02]  /*1300*/  PRMT R3, R52, 0x7632, R3 ;  /* 0x0000763234037816 */ /* 0x020fe40000000003 */
[----:B------:R-:W-:Y:S02]  /*1310*/  PRMT R5, R53, 0x7632, R5 ;  /* 0x0000763235057816 */ /* 0x000fe40000000005 */
[C---:B------:R-:W-:Y:S01]  /*1320*/  PRMT R25, R54.reuse, 0x7632, R25 ;  /* 0x0000763236197816 */ /* 0x040fe20000000019 */
[----:B------:R-:W-:Y:S01]  /*1330*/  IMAD.U32 R54, R54, 0x10000, RZ ;  /* 0x0001000036367824 */ /* 0x000fe200078e00ff */
[C---:B------:R-:W-:Y:S02]  /*1340*/  PRMT R26, R55.reuse, 0x7632, R26 ;  /* 0x00007632371a7816 */ /* 0x040fe4000000001a */
[----:B------:R-:W-:Y:S02]  /*1350*/  SHF.L.U32 R80, R55, 0x10, RZ ;  /* 0x0000001037507819 */ /* 0x000fe400000006ff */
[----:B------:R-:W-:-:S02]  /*1360*/  SHF.L.U32 R52, R52, 0x10, RZ ;  /* 0x0000001034347819 */ /* 0x000fc400000006ff */
[----:B------:R-:W-:Y:S02]  /*1370*/  SHF.L.U32 R24, R53, 0x10, RZ ;  /* 0x0000001035187819 */ /* 0x000fe400000006ff */
        /* <DEDUP_REMOVED lines=8> */
[-C--:B------:R-:W-:Y:S01]  /*1400*/  FMUL.FTZ R80, R26, R79.reuse ;  /* 0x0000004f1a507220 */ /* 0x080fe20000410000 */
[-C--:B------:R-:W-:Y:S01]  /*1410*/  FMUL.FTZ R82, R82, R79.reuse ;  /* 0x0000004f52527220 */ /* 0x080fe20000410000 */
[-C--:B------:R-:W-:Y:S01]  /*1420*/  FMUL.FTZ R86, R86, R79.reuse ;  /* 0x0000004f56567220 */ /* 0x080fe20000410000 */
[----:B------:R-:W-:-:S02]  /*1430*/  FMUL.FTZ R84, R84, R79 ;  /* 0x0000004f54547220 */ /* 0x000fc40000410000 */
[----:B------:R-:W-:Y:S02]  /*1440*/  F2FP.BF16.F32.PACK_AB R27, R80, R3 ;  /* 0x00000003501b723e */ /* 0x000fe400000010ff */
[----:B------:R-:W-:Y:S02]  /*1450*/  F2FP.BF16.F32.PACK_AB R26, R82, R5 ;  /* 0x00000005521a723e */ /* 0x000fe400000010ff */
[----:B------:R-:W-:Y:S02]  /*1460*/  F2FP.BF16.F32.PACK_AB R25, R84, R7 ;  /* 0x000000075419723e */ /* 0x000fe400000010ff */
[----:B------:R-:W-:-:S07]  /*1470*/  F2FP.BF16.F32.PACK_AB R24, R86, R9 ;  /* 0x000000095618723e */ /* 0x000fce00000010ff */
.L_x_11:
[----:B------:R-:W0:Y:S02]  /*1480*/  @P0 LDC.64 R52, c[0x0][0x3a8] ;  /* 0x0000ea00ff340b82 */ /* 0x000e240000000a00 */
[----:B0-----:R-:W-:-:S04]  /*1490*/  @P0 IMAD.WIDE.U32 R52, R81, 0x10, R52 ;  /* 0x0000001051340825 */ /* 0x001fc800078e0034 */
[----:B------:R-:W-:Y:S01]  /*14a0*/  VIADD R81, R81, 0x100 ;  /* 0x0000010051517836 */ /* 0x000fe20000000000 */
[----:B------:R1:W-:Y:S06]  /*14b0*/  @P0 STG.E.128 desc[UR6][R52.64], R24 ;  /* 0x0000001834000986 */ /* 0x0003ec000c101d06 */
.L_x_9:
[----:B------:R-:W-:Y:S05]  /*14c0*/  BSYNC.RECONVERGENT B0 ;  /* 0x0000000000007941 */ /* 0x000fea0003800200 */
.L_x_8:
[----:B------:R-:W-:Y:S01]  /*14d0*/  ISETP.GE.U32.AND P4, PT, R68, 0x300, PT ;  /* 0x000003004400780c */ /* 0x000fe20003f86070 */
[----:B------:R-:W-:-:S12]  /*14e0*/  BSSY.RECONVERGENT B0, `(.L_x_13) ;  /* 0x0000063000007945 */ /* 0x000fd80003800200 */
[----:B------:R-:W-:Y:S05]  /*14f0*/  @!P4 BRA `(.L_x_14) ;  /* 0x000000040084c947 */ /* 0x000fea0003800000 */
[----:B01----:R-:W0:Y:S02]  /*1500*/  LDC.64 R52, c[0x0][0x390] ;  /* 0x0000e400ff347b82 */ /* 0x003e240000000a00 */
        /* <DEDUP_REMOVED lines=11> */
[----:B------:R-:W-:-:S04]  /*15c0*/  PRMT R52, R52, 0x7632, R52 ;  /* 0x0000763234347816 */ /* 0x000fc80000000034 */
[----:B------:R-:W-:Y:S02]  /*15d0*/  SHF.L.U32 R52, R52, 0x10, RZ ;  /* 0x0000001034347819 */ /* 0x000fe400000006ff */
[----:B--2---:R-:W-:Y:S02]  /*15e0*/  SHF.L.U32 R73, R24, 0x10, RZ ;  /* 0x0000001018497819 */ /* 0x004fe400000006ff */
[----:B------:R-:W-:Y:S02]  /*15f0*/  SHF.L.U32 R71, R27, 0x10, RZ ;  /* 0x000000101b477819 */ /* 0x000fe400000006ff */
[----:B------:R-:W-:Y:S01]  /*1600*/  SHF.L.U32 R75, R25, 0x10, RZ ;  /* 0x00000010194b7819 */ /* 0x000fe200000006ff */
[-C--:B------:R-:W-:Y:S01]  /*1610*/  FFMA.FTZ R73, R88, R79.reuse, R73 ;  /* 0x0000004f58497223 */ /* 0x080fe20000010049 */
[----:B------:R-:W-:Y:S01]  /*1620*/  SHF.L.U32 R88, R53, 0x10, RZ ;  /* 0x0000001035587819 */ /* 0x000fe200000006ff */
[-C--:B------:R-:W-:Y:S01]  /*1630*/  FFMA.FTZ R71, R90, R79.reuse, R71 ;  /* 0x0000004f5a477223 */ /* 0x080fe20000010047 */
[----:B------:R-:W-:Y:S01]  /*1640*/  PRMT R27, R27, 0x7632, R27 ;  /* 0x000076321b1b7816 */ /* 0x000fe2000000001b */
[----:B------:R-:W-:Y:S01]  /*1650*/  IMAD.U32 R90, R54, 0x10000, RZ ;  /* 0x00010000365a7824 */ /* 0x000fe200078e00ff */
[----:B------:R-:W-:Y:S01]  /*1660*/  SHF.L.U32 R77, R26, 0x10, RZ ;  /* 0x000000101a4d7819 */ /* 0x000fe200000006ff */
[----:B------:R-:W-:Y:S01]  /*1670*/  FFMA.FTZ R75, R88, R79, R75 ;  /* 0x0000004f584b7223 */ /* 0x000fe2000001004b */
[----:B------:R-:W-:-:S02]  /*1680*/  PRMT R53, R53, 0x7632, R53 ;  /* 0x0000763235357816 */ /* 0x000fc40000000035 */
[----:B------:R-:W-:Y:S01]  /*1690*/  PRMT R25, R25, 0x7632, R25 ;  /* 0x0000763219197816 */ /* 0x000fe20000000019 */
[----:B------:R-:W-:Y:S01]  /*16a0*/  FFMA.FTZ R77, R90, R79, R77 ;  /* 0x0000004f5a4d7223 */ /* 0x000fe2000001004d */
[----:B------:R-:W-:Y:S02]  /*16b0*/  PRMT R54, R54, 0x7632, R54 ;  /* 0x0000763236367816 */ /* 0x000fe40000000036 */
[----:B------:R-:W-:Y:S02]  /*16c0*/  PRMT R24, R24, 0x7632, R24 ;  /* 0x0000763218187816 */ /* 0x000fe40000000018 */
[----:B------:R-:W-:Y:S01]  /*16d0*/  PRMT R26, R26, 0x7632, R26 ;  /* 0x000076321a1a7816 */ /* 0x000fe2000000001a */
[----:B------:R-:W-:Y:S01]  /*16e0*/  IMAD.U32 R54, R54, 0x10000, RZ ;  /* 0x0001000036367824 */ /* 0x000fe200078e00ff */
[----:B------:R-:W-:Y:S02]  /*16f0*/  SHF.L.U32 R88, R55, 0x10, RZ ;  /* 0x0000001037587819 */ /* 0x000fe400000006ff */
[----:B------:R-:W-:-:S02]  /*1700*/  SHF.L.U32 R55, R27, 0x10, RZ ;  /* 0x000000101b377819 */ /* 0x000fc400000006ff */
[----:B------:R-:W-:Y:S02]  /*1710*/  SHF.L.U32 R92, R53, 0x10, RZ ;  /* 0x00000010355c7819 */ /* 0x000fe400000006ff */
[----:B------:R-:W-:Y:S01]  /*1720*/  SHF.L.U32 R27, R25, 0x10, RZ ;  /* 0x00000010191b7819 */ /* 0x000fe200000006ff */
[-C--:B------:R-:W-:Y:S01]  /*1730*/  FFMA.FTZ R88, R88, R79.reuse, R55 ;  /* 0x0000004f58587223 */ /* 0x080fe20000010037 */
[----:B------:R-:W-:Y:S02]  /*1740*/  SHF.L.U32 R53, R26, 0x10, RZ ;  /* 0x000000101a357819 */ /* 0x000fe400000006ff */
[----:B------:R-:W-:Y:S01]  /*1750*/  SHF.L.U32 R25, R24, 0x10, RZ ;  /* 0x0000001018197819 */ /* 0x000fe200000006ff */
[----:B------:R-:W-:Y:S01]  /*1760*/  FFMA.FTZ R92, R92, R79, R27 ;  /* 0x0000004f5c5c7223 */ /* 0x000fe2000001001b */
[----:B------:R-:W-:Y:S01]  /*1770*/  F2FP.BF16.F32.PACK_AB R27, R88, R71 ;  /* 0x00000047581b723e */ /* 0x000fe200000010ff */
[-C--:B------:R-:W-:Y:S02]  /*1780*/  FFMA.FTZ R90, R54, R79.reuse, R53 ;  /* 0x0000004f365a7223 */ /* 0x080fe40000010035 */
[----:B------:R-:W-:Y:S01]  /*1790*/  FFMA.FTZ R94, R52, R79, R25 ;  /* 0x0000004f345e7223 */ /* 0x000fe20000010019 */
[----:B------:R-:W-:-:S02]  /*17a0*/  F2FP.BF16.F32.PACK_AB R25, R92, R75 ;  /* 0x0000004b5c19723e */ /* 0x000fc400000010ff */
[----:B------:R-:W-:Y:S02]  /*17b0*/  F2FP.BF16.F32.PACK_AB R26, R90, R77 ;  /* 0x0000004d5a1a723e */ /* 0x000fe400000010ff */
[----:B------:R-:W-:Y:S01]  /*17c0*/  F2FP.BF16.F32.PACK_AB R24, R94, R73 ;  /* 0x000000495e18723e */ /* 0x000fe200000010ff */
[----:B------:R-:W-:Y:S06]  /*17d0*/  BRA `(.L_x_16) ;  /* 0x0000000000c07947 */ /* 0x000fec0003800000 */
.L_x_15:
[----:B------:R-:W-:-:S04]  /*17e0*/  UISETP.NE.U32.AND UP0, UPT, UR14, URZ, UPT ;  /* 0x000000ff0e00728c */ /* 0x000fc8000bf05070 */
[----:B------:R-:W-:-:S09]  /*17f0*/  UISETP.NE.AND.EX UP0, UPT, UR15, URZ, UPT, UP0 ;  /* 0x000000ff0f00728c */ /* 0x000fd2000bf05300 */
[----:B------:R-:W-:Y:S05]  /*1800*/  BRA.U UP0, `(.L_x_17) ;  /* 0x0000000100547547 */ /* 0x000fea000b800000 */
[C---:B-----5:R-:W-:Y:S02]  /*1810*/  PRMT R73, R55.reuse, 0x7632, R73 ;  /* 0x0000763237497816 */ /* 0x060fe40000000049 */
[----:B------:R-:W-:Y:S02]  /*1820*/  SHF.L.U32 R90, R55, 0x10, RZ ;  /* 0x00000010375a7819 */ /* 0x000fe400000006ff */
[C---:B------:R-:W-:Y:S02]  /*1830*/  PRMT R77, R53.reuse, 0x7632, R77 ;  /* 0x00007632354d7816 */ /* 0x040fe4000000004d */
[----:B------:R-:W-:Y:S01]  /*1840*/  SHF.L.U32 R88, R53, 0x10, RZ ;  /* 0x0000001035587819 */ /* 0x000fe200000006ff */
[-C--:B------:R-:W-:Y:S01]  /*1850*/  FMUL.FTZ R71, R90, R79.reuse ;  /* 0x0000004f5a477220 */ /* 0x080fe20000410000 */
[C---:B------:R-:W-:Y:S01]  /*1860*/  PRMT R55, R52.reuse, 0x7632, R55 ;  /* 0x0000763234377816 */ /* 0x040fe20000000037 */
[----:B------:R-:W-:Y:S01]  /*1870*/  IMAD.U32 R52, R52, 0x10000, RZ ;  /* 0x0001000034347824 */ /* 0x000fe200078e00ff */
[----:B------:R-:W-:Y:S01]  /*1880*/  PRMT R53, R54, 0x7632, R53 ;  /* 0x0000763236357816 */ /* 0x000fe20000000035 */
[----:B------:R-:W-:Y:S01]  /*1890*/  FMUL.FTZ R75, R88, R79 ;  /* 0x0000004f584b7220 */ /* 0x000fe20000410000 */
[----:B------:R-:W-:-:S02]  /*18a0*/  SHF.L.U32 R54, R54, 0x10, RZ ;  /* 0x0000001036367819 */ /* 0x000fc400000006ff */
[----:B------:R-:W-:Y:S01]  /*18b0*/  SHF.L.U32 R96, R73, 0x10, RZ ;  /* 0x0000001049607819 */ /* 0x000fe200000006ff */
[----:B------:R-:W-:Y:S01]  /*18c0*/  IMAD.U32 R90, R53, 0x10000, RZ ;  /* 0x00010000355a7824 */ /* 0x000fe200078e00ff */
[----:B------:R-:W-:Y:S01]  /*18d0*/  SHF.L.U32 R94, R55, 0x10, RZ ;  /* 0x00000010375e7819 */ /* 0x000fe200000006ff */
[-C--:B------:R-:W-:Y:S01]  /*18e0*/  FMUL.FTZ R73, R52, R79.reuse ;  /* 0x0000004f34497220 */ /* 0x080fe20000410000 */
[----:B------:R-:W-:Y:S01]  /*18f0*/  SHF.L.U32 R92, R77, 0x10, RZ ;  /* 0x000000104d5c7819 */ /* 0x000fe200000006ff */
[-C--:B------:R-:W-:Y:S01]  /*1900*/  FMUL.FTZ R77, R54, R79.reuse ;  /* 0x0000004f364d7220 */ /* 0x080fe20000410000 */
[-C--:B------:R-:W-:Y:S01]  /*1910*/  FMUL.FTZ R88, R96, R79.reuse ;  /* 0x0000004f60587220 */ /* 0x080fe20000410000 */
[-C--:B------:R-:W-:Y:S01]  /*1920*/  FMUL.FTZ R94, R94, R79.reuse ;  /* 0x0000004f5e5e7220 */ /* 0x080fe20000410000 */
[-C--:B------:R-:W-:Y:S01]  /*1930*/  FMUL.FTZ R90, R90, R79.reuse ;  /* 0x0000004f5a5a7220 */ /* 0x080fe20000410000 */
[----:B------:R-:W-:Y:S01]  /*1940*/  FMUL.FTZ R92, R92, R79 ;  /* 0x0000004f5c5c7220 */ /* 0x000fe20000410000 */
[----:B------:R-:W-:Y:S06]  /*1950*/  BRA `(.L_x_16) ;  /* 0x0000000000607947 */ /* 0x000fec0003800000 */
.L_x_17:
        /* <DEDUP_REMOVED lines=10> */
[----:B------:R-:W-:Y:S02]  /*1a00*/  SHF.L.U32 R54, R54, 0x10, RZ ;  /* 0x0000001036367819 */ /* 0x000fe400000006ff */
        /* <DEDUP_REMOVED lines=9> */
[----:B------:R-:W-:-:S02]  /*1aa0*/  FMUL.FTZ R92, R92, R79 ;  /* 0x0000004f5c5c7220 */ /* 0x000fc40000410000 */
[----:B------:R-:W-:Y:S02]  /*1ab0*/  F2FP.BF16.F32.PACK_AB R27, R88, R71 ;  /* 0x00000047581b723e */ /* 0x000fe400000010ff */
[----:B------:R-:W-:Y:S02]  /*1ac0*/  F2FP.BF16.F32.PACK_AB R26, R90, R77 ;  /* 0x0000004d5a1a723e */ /* 0x000fe400000010ff */
[----:B------:R-:W-:-:S07]  /*1ad0*/  F2FP.BF16.F32.PACK_AB R25, R92, R75 ;  /* 0x0000004b5c19723e */ /* 0x000fce00000010ff */
.L_x_16:
[----:B------:R-:W0:Y:S02]  /*1ae0*/  @P0 LDC.64 R52, c[0x0][0x3a8] ;  /* 0x0000ea00ff340b82 */ /* 0x000e240000000a00 */
[----:B0-----:R-:W-:-:S05]  /*1af0*/  @P0 IMAD.WIDE.U32 R52, R81, 0x10, R52 ;  /* 0x0000001051340825 */ /* 0x001fca00078e0034 */
[----:B------:R2:W-:Y:S02]  /*1b00*/  @P0 STG.E.128 desc[UR6][R52.64], R24 ;  /* 0x0000001834000986 */ /* 0x0005e4000c101d06 */
.L_x_14:
[----:B------:R-:W-:Y:S05]  /*1b10*/  BSYNC.RECONVERGENT B0 ;  /* 0x0000000000007941 */ /* 0x000fea0003800200 */
.L_x_13:
[----:B012---:R-:W-:Y:S01]  /*1b20*/  FADD.FTZ R53, RZ, R17 ;  /* 0x00000011ff357221 */ /* 0x007fe20000010000 */
[C---:B------:R-:W-:Y:S01]  /*1b30*/  ISETP.GT.U32.AND P6, PT, R68.reuse, 0x1ff, PT ;  /* 0x000001ff4400780c */ /* 0x040fe20003fc4070 */
[----:B------:R-:W-:Y:S01]  /*1b40*/  BSSY.RECONVERGENT B0, `(.L_x_18) ;  /* 0x000006b000007945 */ /* 0x000fe20003800200 */
[----:B------:R-:W-:Y:S01]  /*1b50*/  ISETP.GT.U32.AND P5, PT, R68, 0x2ff, PT ;  /* 0x000002ff4400780c */ /* 0x000fe20003fa4070 */
[----:B------:R-:W-:-:S04]  /*1b60*/  FADD.FTZ R52, R76, R53 ;  /* 0x000000354c347221 */ /* 0x000fc80000010000 */
[----:B------:R-:W-:-:S04]  /*1b70*/  FADD.FTZ R53, R15, R52 ;  /* 0x000000340f357221 */ /* 0x000fc80000010000 */
[----:B------:R-:W-:-:S04]  /*1b80*/  FADD.FTZ R52, R74, R53 ;  /* 0x000000354a347221 */ /* 0x000fc80000010000 */
[----:B------:R-:W-:-:S04]  /*1b90*/  FADD.FTZ R53, R13, R52 ;  /* 0x000000340d357221 */ /* 0x000fc80000010000 */
[----:B------:R-:W-:-:S04]  /*1ba0*/  FADD.FTZ R52, R72, R53 ;  /* 0x0000003548347221 */ /* 0x000fc80000010000 */
[----:B------:R-:W-:-:S04]  /*1bb0*/  FADD.FTZ R53, R11, R52 ;  /* 0x000000340b357221 */ /* 0x000fc80000010000 */
[----:B------:R-:W-:-:S05]  /*1bc0*/  FADD.FTZ R53, R70, R53 ;  /* 0x0000003546357221 */ /* 0x000fca0000010000 */
[----:B------:R-:W-:-:S05]  /*1bd0*/  FSEL R54, R53, RZ, P2 ;  /* 0x000000ff35367208 */ /* 0x000fca0001000000 */
[----:B------:R-:W-:-:S04]  /*1be0*/  FADD.FTZ R53, R9, R54 ;  /* 0x0000003609357221 */ /* 0x000fc80000010000 */
[----:B------:R-:W-:-:S04]  /*1bf0*/  FADD.FTZ R52, R86, R53 ;  /* 0x0000003556347221 */ /* 0x000fc80000010000 */
[----:B------:R-:W-:-:S04]  /*1c00*/  FADD.FTZ R53, R7, R52 ;  /* 0x0000003407357221 */ /* 0x000fc80000010000 */
[----:B------:R-:W-:-:S04]  /*1c10*/  FADD.FTZ R52, R84, R53 ;  /* 0x0000003554347221 */ /* 0x000fc80000010000 */
[----:B------:R-:W-:-:S04]  /*1c20*/  FADD.FTZ R53, R5, R52 ;  /* 0x0000003405357221 */ /* 0x000fc80000010000 */
[----:B------:R-:W-:-:S04]  /*1c30*/  FADD.FTZ R52, R82, R53 ;  /* 0x0000003552347221 */ /* 0x000fc80000010000 */
[----:B------:R-:W-:-:S04]  /*1c40*/  FADD.FTZ R53, R3, R52 ;  /* 0x0000003403357221 */ /* 0x000fc80000010000 */
[----:B------:R-:W-:-:S04]  /*1c50*/  @P6 FADD.FTZ R54, R80, R53 ;  /* 0x0000003550366221 */ /* 0x000fc80000010000 */
[----:B------:R-:W-:-:S04]  /*1c60*/  FADD.FTZ R53, R73, R54 ;  /* 0x0000003649357221 */ /* 0x000fc80000010000 */
[----:B------:R-:W-:-:S04]  /*1c70*/  FADD.FTZ R52, R94, R53 ;  /* 0x000000355e347221 */ /* 0x000fc80000010000 */
[----:B------:R-:W-:-:S04]  /*1c80*/  FADD.FTZ R53, R75, R52 ;  /* 0x000000344b357221 */ /* 0x000fc80000010000 */
[----:B------:R-:W-:-:S04]  /*1c90*/  FADD.FTZ R52, R92, R53 ;  /* 0x000000355c347221 */ /* 0x000fc80000010000 */
[----:B------:R-:W-:-:S04]  /*1ca0*/  FADD.FTZ R53, R77, R52 ;  /* 0x000000344d357221 */ /* 0x000fc80000010000 */
[----:B------:R-:W-:-:S04]  /*1cb0*/  FADD.FTZ R52, R90, R53 ;  /* 0x000000355a347221 */ /* 0x000fc80000010000 */
[----:B------:R-:W-:-:S04]  /*1cc0*/  FADD.FTZ R53, R71, R52 ;  /* 0x0000003447357221 */ /* 0x000fc80000010000 */
[----:B------:R-:W-:-:S05]  /*1cd0*/  @P5 FADD.FTZ R54, R88, R53 ;  /* 0x0000003558365221 */ /* 0x000fca0000010000 */
[----:B------:R-:W0:Y:S02]  /*1ce0*/  SHFL.BFLY PT, R53, R54, 0x1, 0x1f ;  /* 0x0c201f0036357f89 */ /* 0x000e2400000e0000 */
[----:B0-----:R-:W-:-:S05]  /*1cf0*/  FADD.FTZ R55, R54, R53 ;  /* 0x0000003536377221 */ /* 0x001fca0000010000 */
[----:B------:R-:W0:Y:S02]  /*1d00*/  SHFL.BFLY PT, R52, R55, 0x2, 0x1f ;  /* 0x0c401f0037347f89 */ /* 0x000e2400000e0000 */
[----:B0-----:R-:W-:-:S05]  /*1d10*/  FADD.FTZ R79, R55, R52 ;  /* 0x00000034374f7221 */ /* 0x001fca0000010000 */
[----:B------:R-:W0:Y:S02]  /*1d20*/  SHFL.BFLY PT, R52, R79, 0x4, 0x1f ;  /* 0x0c801f004f347f89 */ /* 0x000e2400000e0000 */
[----:B0-----:R-:W-:-:S05]  /*1d30*/  FADD.FTZ R81, R79, R52 ;  /* 0x000000344f517221 */ /* 0x001fca0000010000 */
[----:B------:R-:W0:Y:S02]  /*1d40*/  SHFL.BFLY PT, R52, R81, 0x8, 0x1f ;  /* 0x0d001f0051347f89 */ /* 0x000e2400000e0000 */
[----:B0-----:R-:W-:Y:S01]  /*1d50*/  FADD.FTZ R83, R81, R52 ;  /* 0x0000003451537221 */ /* 0x001fe20000010000 */
[----:B------:R-:W-:-:S04]  /*1d60*/  LOP3.LUT R81, R78, 0x1f, RZ, 0xc0, !PT ;  /* 0x0000001f4e517812 */ /* 0x000fc800078ec0ff */
[----:B------:R-:W0:Y:S02]  /*1d70*/  SHFL.BFLY PT, R52, R83, 0x10, 0x1f ;  /* 0x0e001f0053347f89 */ /* 0x000e2400000e0000 */
[----:B0-----:R-:W-:-:S04]  /*1d80*/  FADD.FTZ R52, R83, R52 ;  /* 0x0000003453347221 */ /* 0x001fc80000010000 */
[----:B------:R-:W-:-:S04]  /*1d90*/  FMUL.FTZ R52, R21, R52 ;  /* 0x0000003415347220 */ /* 0x000fc80000410000 */
[--C-:B------:R-:W-:Y:S01]  /*1da0*/  FADD.FTZ R53, R17, -R52.reuse ;  /* 0x8000003411357221 */ /* 0x100fe20000010000 */
[--C-:B------:R-:W-:Y:S01]  /*1db0*/  FADD.FTZ R54, R76, -R52.reuse ;  /* 0x800000344c367221 */ /* 0x100fe20000010000 */
[----:B------:R-:W-:Y:S02]  /*1dc0*/  FADD.FTZ R55, R86, -R52 ;  /* 0x8000003456377221 */ /* 0x000fe40000010000 */
[----:B------:R-:W-:-:S04]  /*1dd0*/  FFMA.FTZ R53, R53, R53, RZ ;  /* 0x0000003535357223 */ /* 0x000fc800000100ff */
[----:B------:R-:W-:Y:S01]  /*1de0*/  FFMA.FTZ R53, R54, R54, R53 ;  /* 0x0000003636357223 */ /* 0x000fe20000010035 */
[----:B------:R-:W-:-:S04]  /*1df0*/  FADD.FTZ R54, R15, -R52 ;  /* 0x800000340f367221 */ /* 0x000fc80000010000 */
        /* <DEDUP_REMOVED lines=12> */
[----:B------:R-:W-:-:S05]  /*1ec0*/  FSEL R53, R53, RZ, P2 ;  /* 0x000000ff35357208 */ /* 0x000fca0001000000 */
[----:B------:R-:W-:-:S04]  /*1ed0*/  FFMA.FTZ R54, R54, R54, R53 ;  /* 0x0000003636367223 */ /* 0x000fc80000010035 */
        /* <DEDUP_REMOVED lines=12> */
[----:B------:R-:W-:Y:S01]  /*1fa0*/  @P6 FFMA.FTZ R53, R55, R55, R54 ;  /* 0x0000003737356223 */ /* 0x000fe20000010036 */
[--C-:B------:R-:W-:Y:S01]  /*1fb0*/  FADD.FTZ R54, R73, -R52.reuse ;  /* 0x8000003449367221 */ /* 0x100fe20000010000 */
[----:B------:R-:W-:Y:S01]  /*1fc0*/  FADD.FTZ R55, R94, -R52 ;  /* 0x800000345e377221 */ /* 0x000fe20000010000 */
[----:B------:R-:W-:Y:S02]  /*1fd0*/  ISETP.GT.U32.AND P6, PT, R81, 0x7, PT ;  /* 0x000000075100780c */ /* 0x000fe40003fc4070 */
        /* <DEDUP_REMOVED lines=14> */
[----:B------:R-:W-:-:S04]  /*20c0*/  LOP3.LUT P5, RZ, R78, 0x1f, RZ, 0xc0, !PT ;  /* 0x0000001f4eff7812 */ /* 0x000fc800078ac0ff */
[----:B------:R-:W0:Y:S02]  /*20d0*/  SHFL.BFLY PT, R54, R53, 0x1, 0x1f ;  /* 0x0c201f0035367f89 */ /* 0x000e2400000e0000 */
[----:B0-----:R-:W-:-:S05]  /*20e0*/  FADD.FTZ R54, R53, R54 ;  /* 0x0000003635367221 */ /* 0x001fca0000010000 */
        /* <DEDUP_REMOVED lines=8> */
[----:B------:R-:W-:Y:S06]  /*2170*/  @P5 BRA `(.L_x_19) ;  /* 0x00000000001c5947 */ /* 0x000fec0003800000 */
[----:B------:R-:W0:Y:S01]  /*2180*/  S2UR UR5, SR_CgaCtaId ;  /* 0x00000000000579c3 */ /* 0x000e220000008800 */
[----:B------:R-:W-:Y:S01]  /*2190*/  UMOV UR4, 0x400 ;  /* 0x0000040000047882 */ /* 0x000fe20000000000 */
[----:B------:R-:W-:-:S04]  /*21a0*/  SHF.R.U32.HI R54, RZ, 0x2, R78 ;  /* 0x00000002ff367819 */ /* 0x000fc8000001164e */
[----:B------:R-:W-:Y:S01]  /*21b0*/  LOP3.LUT R54, R54, 0x38, RZ, 0xc0, !PT ;  /* 0x0000003836367812 */ /* 0x000fe200078ec0ff */
[----:B0-----:R-:W-:-:S04]  /*21c0*/  ULEA UR4, UR5, UR4, 0x18 ;  /* 0x0000000405047291 */ /* 0x001fc8000f8ec0ff */
[----:B------:R-:W-:-:S09]  /*21d0*/  @UP1 UIADD3 UR4, UPT, UPT, UR4, 0x40, URZ ;  /* 0x0000004004041890 */ /* 0x000fd2000fffe0ff */
[----:B------:R0:W-:Y:S03]  /*21e0*/  STS.64 [R54+UR4], R52 ;  /* 0x0000003436007988 */ /* 0x0001e60008000a04 */
.L_x_19:
[----:B------:R-:W-:Y:S05]  /*21f0*/  BSYNC.RECONVERGENT B0 ;  /* 0x0000000000007941 */ /* 0x000fea0003800200 */
.L_x_18:
[----:B------:R-:W-:Y:S01]  /*2200*/  BAR.SYNC.DEFER_BLOCKING 0x0 ;  /* 0x0000000000007b1d */ /* 0x000fe20000010000 */
[----:B0-----:R-:W-:Y:S01]  /*2210*/  HFMA2 R54, -RZ, RZ, 0, 0 ;  /* 0x00000000ff367431 */ /* 0x001fe200000001ff */
[----:B------:R-:W-:-:S04]  /*2220*/  CS2R R52, SRZ ;  /* 0x0000000000347805 */ /* 0x000fc8000001ff00 */
[----:B------:R-:W-:Y:S04]  /*2230*/  BSSY.RECONVERGENT B0, `(.L_x_20) ;  /* 0x000000a000007945 */ /* 0x000fe80003800200 */
[----:B------:R-:W-:Y:S05]  /*2240*/  @P6 BRA `(.L_x_21) ;  /* 0x0000000000206947 */ /* 0x000fea0003800000 */
[----:B------:R-:W0:Y:S01]  /*2250*/  S2UR UR5, SR_CgaCtaId ;  /* 0x00000000000579c3 */ /* 0x000e220000008800 */
[----:B------:R-:W-:Y:S01]  /*2260*/  UMOV UR4, 0x400 ;  /* 0x0000040000047882 */ /* 0x000fe20000000000 */
[----:B------:R-:W-:Y:S02]  /*2270*/  SHF.L.U32 R52, R78, 0x3, RZ ;  /* 0x000000034e347819 */ /* 0x000fe400000006ff */
[----:B------:R-:W-:Y:S02]  /*2280*/  MOV R54, R67 ;  /* 0x0000004300367202 */ /* 0x000fe40000000f00 */
[----:B------:R-:W-:Y:S01]  /*2290*/  LOP3.LUT R52, R52, 0xf8, RZ, 0xc0, !PT ;  /* 0x000000f834347812 */ /* 0x000fe200078ec0ff */
[----:B0-----:R-:W-:-:S04]  /*22a0*/  ULEA UR4, UR5, UR4, 0x18 ;  /* 0x0000000405047291 */ /* 0x001fc8000f8ec0ff */
[----:B------:R-:W-:-:S09]  /*22b0*/  @UP1 UIADD3 UR4, UPT, UPT, UR4, 0x40, URZ ;  /* 0x0000004004041890 */ /* 0x000fd2000fffe0ff */
[----:B------:R-:W0:Y:S03]  /*22c0*/  LDS.64 R52, [R52+UR4] ;  /* 0x0000000434347984 */ /* 0x000e260008000a00 */
.L_x_21:
[----:B------:R-:W-:Y:S05]  /*22d0*/  BSYNC.RECONVERGENT B0 ;  /* 0x0000000000007941 */ /* 0x000fea0003800200 */
.L_x_20:
[----:B------:R-:W1:Y:S01]  /*22e0*/  SHFL.DOWN PT, R55, R54, 0x4, 0x1f ;  /* 0x08801f0036377f89 */ /* 0x000e6200000e0000 */
[----:B------:R-:W-:Y:S01]  /*22f0*/  ISETP.NE.AND P5, PT, R78, RZ, PT ;  /* 0x000000ff4e00720c */ /* 0x000fe20003fa5270 */
[----:B------:R-:W-:Y:S01]  /*2300*/  BSSY.RECONVERGENT B0, `(.L_x_22) ;  /* 0x0000072000007945 */ /* 0x000fe20003800200 */
[----:B------:R-:W-:Y:S01]  /*2310*/  ISETP.NE.AND P6, PT, RZ, UR8, PT ;  /* 0x00000008ff007c0c */ /* 0x000fe2000bfc5270 */
[----:B0-----:R-:W0:Y:S01]  /*2320*/  SHFL.DOWN PT, R79, R52, 0x4, 0x1f ;  /* 0x08801f00344f7f89 */ /* 0x001e2200000e0000 */
[----:B-1----:R-:W-:Y:S01]  /*2330*/  I2FP.F32.S32 R96, R55 ;  /* 0x0000003700607245 */ /* 0x002fe20000201400 */
[----:B------:R-:W-:Y:S01]  /*2340*/  IMAD.IADD R81, R55, 0x1, R54 ;  /* 0x0000000137517824 */ /* 0x000fe200078e0236 */
[----:B------:R-:W-:Y:S01]  /*2350*/  I2FP.F32.S32 R55, R54 ;  /* 0x0000003600377245 */ /* 0x000fe20000201400 */
[C---:B0-----:R-:W-:Y:S02]  /*2360*/  FADD.FTZ R83, -R79.reuse, R52 ;  /* 0x000000344f537221 */ /* 0x041fe40000010100 */
[----:B------:R-:W-:Y:S01]  /*2370*/  FMUL.FTZ R98, R79, R96 ;  /* 0x000000604f627220 */ /* 0x000fe20000410000 */
[----:B------:R-:W-:Y:S01]  /*2380*/  I2FP.F32.S32 R54, R81 ;  /* 0x0000005100367245 */ /* 0x000fe20000201400 */
[----:B------:R-:W-:-:S02]  /*2390*/  FMUL.FTZ R83, R83, R83 ;  /* 0x0000005353537220 */ /* 0x000fc40000410000 */
[----:B------:R-:W-:Y:S02]  /*23a0*/  FFMA.FTZ R98, R55, R52, R98 ;  /* 0x0000003437627223 */ /* 0x000fe40000010062 */
[----:B------:R-:W0:Y:S01]  /*23b0*/  SHFL.DOWN PT, R52, R53, 0x4, 0x1f ;  /* 0x08801f0035347f89 */ /* 0x000e2200000e0000 */
[----:B------:R-:W-:Y:S02]  /*23c0*/  FMUL.FTZ R83, R83, R55 ;  /* 0x0000003753537220 */ /* 0x000fe40000410000 */
[----:B------:R-:W1:Y:S02]  /*23d0*/  MUFU.RCP R55, R54 ;  /* 0x0000003600377308 */ /* 0x000e640000001000 */
[----:B------:R-:W-:Y:S02]  /*23e0*/  FMUL.FTZ R83, R83, R96 ;  /* 0x0000006053537220 */ /* 0x000fe40000410000 */
[----:B------:R-:W2:Y:S01]  /*23f0*/  SHFL.DOWN PT, R96, R81, 0x2, 0x1f ;  /* 0x08401f0051607f89 */ /* 0x000ea200000e0000 */
[----:B-1----:R-:W-:Y:S01]  /*2400*/  FMUL.FTZ R79, R55, R98 ;  /* 0x00000062374f7220 */ /* 0x002fe20000410000 */
[----:B0-----:R-:W-:-:S04]  /*2410*/  FADD.FTZ R52, R52, R53 ;  /* 0x0000003534347221 */ /* 0x001fc80000010000 */
[----:B------:R-:W0:Y:S01]  /*2420*/  SHFL.DOWN PT, R98, R79, 0x2, 0x1f ;  /* 0x08401f004f627f89 */ /* 0x000e2200000e0000 */
[----:B------:R-:W-:Y:S01]  /*2430*/  FFMA.FTZ R52, R55, R83, R52 ;  /* 0x0000005337347223 */ /* 0x000fe20000010034 */
[-C--:B--2---:R-:W-:Y:S02]  /*2440*/  IADD3 R55, PT, PT, R81, R96.reuse, RZ ;  /* 0x0000006051377210 */ /* 0x084fe40007ffe0ff */
[----:B------:R-:W-:Y:S01]  /*2450*/  I2FP.F32.S32 R96, R96 ;  /* 0x0000006000607245 */ /* 0x000fe20000201400 */
[----:B0-----:R-:W-:-:S04]  /*2460*/  FADD.FTZ R83, R79, -R98 ;  /* 0x800000624f537221 */ /* 0x001fc80000010000 */
[----:B------:R-:W-:Y:S01]  /*2470*/  FMUL.FTZ R53, R98, R96 ;  /* 0x0000006062357220 */ /* 0x000fe20000410000 */
[----:B------:R-:W-:-:S03]  /*2480*/  FMUL.FTZ R83, R83, R83 ;  /* 0x0000005353537220 */ /* 0x000fc60000410000 */
[C---:B------:R-:W-:Y:S02]  /*2490*/  FFMA.FTZ R98, R54.reuse, R79, R53 ;  /* 0x0000004f36627223 */ /* 0x040fe40000010035 */
[----:B------:R-:W0:Y:S01]  /*24a0*/  SHFL.DOWN PT, R53, R52, 0x2, 0x1f ;  /* 0x08401f0034357f89 */ /* 0x000e2200000e0000 */
[----:B------:R-:W-:Y:S01]  /*24b0*/  FMUL.FTZ R83, R54, R83 ;  /* 0x0000005336537220 */ /* 0x000fe20000410000 */
[----:B------:R-:W-:-:S03]  /*24c0*/  I2FP.F32.S32 R54, R55 ;  /* 0x0000003700367245 */ /* 0x000fc60000201400 */
[----:B------:R-:W-:Y:S01]  /*24d0*/  FMUL.FTZ R83, R83, R96 ;  /* 0x0000006053537220 */ /* 0x000fe20000410000 */
[----:B------:R-:W1:Y:S01]  /*24e0*/  MUFU.RCP R79, R54 ;  /* 0x00000036004f7308 */ /* 0x000e620000001000 */
[----:B0-----:R-:W-:Y:S01]  /*24f0*/  FADD.FTZ R96, R52, R53 ;  /* 0x0000003534607221 */ /* 0x001fe20000010000 */
[----:B-1----:R-:W-:-:S03]  /*2500*/  FMUL.FTZ R53, R79, R98 ;  /* 0x000000624f357220 */ /* 0x002fc60000410000 */
[----:B------:R-:W-:Y:S02]  /*2510*/  FFMA.FTZ R83, R79, R83, R96 ;  /* 0x000000534f537223 */ /* 0x000fe40000010060 */
[----:B------:R-:W0:Y:S04]  /*2520*/  SHFL.DOWN PT, R98, R53, 0x1, 0x1f ;  /* 0x08201f0035627f89 */ /* 0x000e2800000e0000 */
[----:B------:R-:W1:Y:S04]  /*2530*/  SHFL.DOWN PT, R96, R55, 0x1, 0x1f ;  /* 0x08201f0037607f89 */ /* 0x000e6800000e0000 */
[----:B------:R-:W2:Y:S01]  /*2540*/  SHFL.DOWN PT, R52, R83, 0x1, 0x1f ;  /* 0x08201f0053347f89 */ /* 0x000ea200000e0000 */
[----:B0-----:R-:W-:-:S04]  /*2550*/  FADD.FTZ R79, R53, -R98 ;  /* 0x80000062354f7221 */ /* 0x001fc80000010000 */
[----:B------:R-:W-:Y:S01]  /*2560*/  FMUL.FTZ R81, R79, R79 ;  /* 0x0000004f4f517220 */ /* 0x000fe20000410000 */
[-C--:B-1----:R-:W-:Y:S02]  /*2570*/  IADD3 R79, PT, PT, R55, R96.reuse, RZ ;  /* 0x00000060374f7210 */ /* 0x082fe40007ffe0ff */
[----:B------:R-:W-:Y:S01]  /*2580*/  I2FP.F32.S32 R96, R96 ;  /* 0x0000006000607245 */ /* 0x000fe20000201400 */
[----:B------:R-:W-:Y:S01]  /*2590*/  FMUL.FTZ R81, R54, R81 ;  /* 0x0000005136517220 */ /* 0x000fe20000410000 */
[----:B------:R-:W-:Y:S01]  /*25a0*/  I2FP.F32.S32 R79, R79 ;  /* 0x0000004f004f7245 */ /* 0x000fe20000201400 */
[----:B--2---:R-:W-:Y:S02]  /*25b0*/  FADD.FTZ R52, R83, R52 ;  /* 0x0000003453347221 */ /* 0x004fe40000010000 */
[-C--:B------:R-:W-:Y:S01]  /*25c0*/  FMUL.FTZ R85, R98, R96.reuse ;  /* 0x0000006062557220 */ /* 0x080fe20000410000 */
[----:B------:R-:W-:Y:S02]  /*25d0*/  FMUL.FTZ R81, R81, R96 ;  /* 0x0000006051517220 */ /* 0x000fe40000410000 */
[----:B------:R-:W0:Y:S01]  /*25e0*/  MUFU.RCP R79, R79 ;  /* 0x0000004f004f7308 */ /* 0x000e220000001000 */
[----:B------:R-:W-:Y:S01]  /*25f0*/  FFMA.FTZ R54, R54, R53, R85 ;  /* 0x0000003536367223 */ /* 0x000fe20000010055 */
[----:B0-----:R-:W-:-:S03]  /*2600*/  FFMA.FTZ R81, R79, R81, R52 ;  /* 0x000000514f517223 */ /* 0x001fc60000010034 */
[----:B------:R-:W-:Y:S01]  /*2610*/  FMUL.FTZ R85, R79, R54 ;  /* 0x000000364f557220 */ /* 0x000fe20000410000 */
[----:B------:R-:W0:Y:S02]  /*2620*/  LDC R52, c[0x0][0x448] ;  /* 0x00011200ff347b82 */ /* 0x000e240000000800 */
[----:B------:R-:W0:Y:S04]  /*2630*/  SHFL.IDX PT, R81, R81, RZ, 0x1f ;  /* 0x00001fff51517589 */ /* 0x000e2800000e0000 */
[----:B------:R-:W1:Y:S02]  /*2640*/  SHFL.IDX PT, R85, R85, RZ, 0x1f ;  /* 0x00001fff55557589 */ /* 0x000e6400000e0000 */
[----:B------:R-:W2:Y:S01]  /*2650*/  @!P5 LDC.64 R54, c[0x0][0x3c0] ;  /* 0x0000f000ff36db82 */ /* 0x000ea20000000a00 */
[----:B0-----:R-:W-:Y:S01]  /*2660*/  FFMA.FTZ R78, R81, UR9, R52 ;  /* 0x00000009514e7c23 */ /* 0x001fe20008010034 */
[----:B-1----:R-:W-:Y:S01]  /*2670*/  FMUL.FTZ R52, R85, R85 ;  /* 0x0000005555347220 */ /* 0x002fe20000410000 */
[----:B--2---:R-:W-:Y:S01]  /*2680*/  @!P5 IMAD.WIDE R54, R69, 0x4, R54 ;  /* 0x000000044536d825 */ /* 0x004fe200078e0236 */
[----:B------:R-:W-:-:S03]  /*2690*/  FSEL R83, R85, RZ, !P6 ;  /* 0x000000ff55537208 */ /* 0x000fc60007000000 */
[----:B------:R-:W-:Y:S01]  /*26a0*/  FSEL R79, R52, RZ, P6 ;  /* 0x000000ff344f7208 */ /* 0x000fe20003000000 */
[----:B------:R0:W-:Y:S01]  /*26b0*/  @!P5 STG.E desc[UR6][R54.64], R85 ;  /* 0x000000553600d986 */ /* 0x0001e2000c101906 */
[----:B------:R-:W1:Y:S03]  /*26c0*/  @!P5 LDC.64 R52, c[0x0][0x3c8] ;  /* 0x0000f200ff34db82 */ /* 0x000e660000000a00 */
[----:B------:R-:W-:-:S04]  /*26d0*/  FADD.FTZ R78, R78, R79 ;  /* 0x0000004f4e4e7221 */ /* 0x000fc80000010000 */
[----:B------:R-:W2:Y:S01]  /*26e0*/  MUFU.RSQ R81, R78 ;  /* 0x0000004e00517308 */ /* 0x000ea20000001400 */
[----:B-1----:R-:W-:-:S05]  /*26f0*/  @!P5 IMAD.WIDE R52, R69, 0x4, R52 ;  /* 0x000000044534d825 */ /* 0x002fca00078e0234 */
[----:B--2---:R0:W-:Y:S01]  /*2700*/  @!P5 STG.E desc[UR6][R52.64], R81 ;  /* 0x000000513400d986 */ /* 0x0041e2000c101906 */
[----:B------:R-:W-:Y:S05]  /*2710*/  @!P2 BRA `(.L_x_23) ;  /* 0x0000000000c0a947 */ /* 0x000fea0003800000 */
[--C-:B0-----:R-:W-:Y:S01]  /*2720*/  FADD.FTZ R52, R17, -R83.reuse ;  /* 0x8000005311347221 */ /* 0x101fe20000010000 */
[----:B------:R-:W-:Y:S01]  /*2730*/  SHF.L.U32 R53, R48, 0x10, RZ ;  /* 0x0000001030357819 */ /* 0x000fe200000006ff */
[--C-:B------:R-:W-:Y:S01]  /*2740*/  FADD.FTZ R54, R76, -R83.reuse ;  /* 0x800000534c367221 */ /* 0x100fe20000010000 */
[----:B------:R-:W-:Y:S01]  /*2750*/  SHF.L.U32 R55, R44, 0x10, RZ ;  /* 0x000000102c377819 */ /* 0x000fe200000006ff */
[C---:B------:R-:W-:Y:S01]  /*2760*/  FMUL.FTZ R52, R81.reuse, R52 ;  /* 0x0000003451347220 */ /* 0x040fe20000410000 */
[----:B------:R-:W-:Y:S01]  /*2770*/  SHF.L.U32 R85, R8, 0x10, RZ ;  /* 0x0000001008557819 */ /* 0x000fe200000006ff */
[----:B------:R-:W-:Y:S01]  /*2780*/  FMUL.FTZ R54, R81, R54 ;  /* 0x0000003651367220 */ /* 0x000fe20000410000 */
[----:B------:R-:W-:Y:S01]  /*2790*/  FADD.FTZ R96, R72, -R83 ;  /* 0x8000005348607221 */ /* 0x000fe20000010000 */
[----:B------:R-:W-:Y:S01]  /*27a0*/  FFMA.FTZ R52, R52, R53, R55 ;  /* 0x0000003534347223 */ /* 0x000fe20000010037 */
[----:B------:R-:W-:Y:S01]  /*27b0*/  SHF.L.U32 R53, R2, 0x10, RZ ;  /* 0x0000001002357819 */ /* 0x000fe200000006ff */
[----:B------:R-:W-:-:S02]  /*27c0*/  IMAD.U32 R55, R4, 0x10000, RZ ;  /* 0x0001000004377824 */ /* 0x000fc400078e00ff */
[----:B------:R-:W-:Y:S01]  /*27d0*/  FMUL.FTZ R96, R81, R96 ;  /* 0x0000006051607220 */ /* 0x000fe20000410000 */
[----:B------:R-:W-:Y:S01]  /*27e0*/  SHF.L.U32 R87, R47, 0x10, RZ ;  /* 0x000000102f577819 */ /* 0x000fe200000006ff */
[----:B------:R-:W-:Y:S02]  /*27f0*/  IMAD.U32 R89, R16, 0x10000, RZ ;  /* 0x0001000010597824 */ /* 0x000fe400078e00ff */
[----:B------:R-:W-:Y:S01]  /*2800*/  FFMA.FTZ R79, R54, R53, R55 ;  /* 0x00000035364f7223 */ /* 0x000fe20000010037 */
[----:B------:R-:W-:Y:S01]  /*2810*/  FADD.FTZ R54, R15, -R83 ;  /* 0x800000530f367221 */ /* 0x000fe20000010000 */
[----:B------:R-:W-:Y:S02]  /*2820*/  SHF.L.U32 R53, R49, 0x10, RZ ;  /* 0x0000001031357819 */ /* 0x000fe400000006ff */
[----:B------:R-:W-:Y:S01]  /*2830*/  SHF.L.U32 R55, R45, 0x10, RZ ;  /* 0x000000102d377819 */ /* 0x000fe200000006ff */
[----:B------:R-:W-:Y:S01]  /*2840*/  FMUL.FTZ R54, R81, R54 ;  /* 0x0000003651367220 */ /* 0x000fe20000410000 */
[----:B------:R-:W-:-:S03]  /*2850*/  F2FP.BF16.F32.PACK_AB R52, R79, R52 ;  /* 0x000000344f34723e */ /* 0x000fc600000010ff */
[----:B------:R-:W-:Y:S01]  /*2860*/  FFMA.FTZ R53, R54, R53, R55 ;  /* 0x0000003536357223 */ /* 0x000fe20000010037 */
[----:B------:R-:W-:Y:S01]  /*2870*/  FADD.FTZ R54, R74, -R83 ;  /* 0x800000534a367221 */ /* 0x000fe20000010000 */
[----:B------:R-:W-:-:S03]  /*2880*/  SHF.L.U32 R55, R6, 0x10, RZ ;  /* 0x0000001006377819 */ /* 0x000fc600000006ff */
[----:B------:R-:W-:-:S04]  /*2890*/  FMUL.FTZ R54, R81, R54 ;  /* 0x0000003651367220 */ /* 0x000fc80000410000 */
[----:B------:R-:W-:Y:S01]  /*28a0*/  FFMA.FTZ R78, R54, R55, R85 ;  /* 0x00000037364e7223 */ /* 0x000fe20000010055 */
[----:B------:R-:W-:Y:S01]  /*28b0*/  FADD.FTZ R54, R13, -R83 ;  /* 0x800000530d367221 */ /* 0x000fe20000010000 */
[----:B------:R-:W-:Y:S01]  /*28c0*/  SHF.L.U32 R55, R50, 0x10, RZ ;  /* 0x0000001032377819 */ /* 0x000fe200000006ff */
[----:B------:R-:W-:Y:S02]  /*28d0*/  IMAD.U32 R85, R46, 0x10000, RZ ;  /* 0x000100002e557824 */ /* 0x000fe400078e00ff */
[----:B------:R-:W-:Y:S01]  /*28e0*/  FMUL.FTZ R54, R81, R54 ;  /* 0x0000003651367220 */ /* 0x000fe20000410000 */
[----:B------:R-:W-:Y:S02]  /*28f0*/  F2FP.BF16.F32.PACK_AB R53, R78, R53 ;  /* 0x000000354e35723e */ /* 0x000fe400000010ff */
[----:B------:R-:W0:Y:S01]  /*2900*/  LDC.64 R78, c[0x0][0x428] ;  /* 0x00010a00ff4e7b82 */ /* 0x000e220000000a00 */
[----:B------:R-:W-:Y:S01]  /*2910*/  FFMA.FTZ R54, R54, R55, R85 ;  /* 0x0000003736367223 */ /* 0x000fe20000010055 */
[----:B------:R-:W-:-:S02]  /*2920*/  SHF.L.U32 R55, R10, 0x10, RZ ;  /* 0x000000100a377819 */ /* 0x000fc400000006ff */
[----:B------:R-:W-:-:S05]  /*2930*/  SHF.L.U32 R85, R12, 0x10, RZ ;  /* 0x000000100c557819 */ /* 0x000fca00000006ff */
[----:B------:R-:W-:Y:S01]  /*2940*/  FFMA.FTZ R85, R96, R55, R85 ;  /* 0x0000003760557223 */ /* 0x000fe20000010055 */
[----:B------:R-:W-:Y:S01]  /*2950*/  FADD.FTZ R96, R11, -R83 ;  /* 0x800000530b607221 */ /* 0x000fe20000010000 */
[----:B------:R-:W-:-:S03]  /*2960*/  SHF.L.U32 R55, R51, 0x10, RZ ;  /* 0x0000001033377819 */ /* 0x000fc600000006ff */
[----:B------:R-:W-:Y:S01]  /*2970*/  FMUL.FTZ R96, R81, R96 ;  /* 0x0000006051607220 */ /* 0x000fe20000410000 */
[----:B------:R-:W-:-:S03]  /*2980*/  F2FP.BF16.F32.PACK_AB R54, R85, R54 ;  /* 0x000000365536723e */ /* 0x000fc600000010ff */
[----:B------:R-:W-:Y:S01]  /*2990*/  FFMA.FTZ R55, R96, R55, R87 ;  /* 0x0000003760377223 */ /* 0x000fe20000010057 */
[----:B------:R-:W-:Y:S01]  /*29a0*/  FADD.FTZ R96, R70, -R83 ;  /* 0x8000005346607221 */ /* 0x000fe20000010000 */
[----:B------:R-:W-:-:S03]  /*29b0*/  SHF.L.U32 R87, R14, 0x10, RZ ;  /* 0x000000100e577819 */ /* 0x000fc600000006ff */
[----:B------:R-:W-:Y:S01]  /*29c0*/  FMUL.FTZ R96, R81, R96 ;  /* 0x0000006051607220 */ /* 0x000fe20000410000 */
[C---:B0-----:R-:W-:Y:S01]  /*29d0*/  IMAD.WIDE.U32 R78, R0.reuse, 0x10, R78 ;  /* 0x00000010004e7825 */ /* 0x041fe200078e004e */
[----:B------:R-:W-:-:S03]  /*29e0*/  IADD3 R0, PT, PT, R0, 0x100, RZ ;  /* 0x0000010000007810 */ /* 0x000fc60007ffe0ff */
[----:B------:R-:W-:-:S05]  /*29f0*/  FFMA.FTZ R96, R96, R87, R89 ;  /* 0x0000005760607223 */ /* 0x000fca0000010059 */
[----:B------:R-:W-:-:S05]  /*2a00*/  F2FP.BF16.F32.PACK_AB R55, R96, R55 ;  /* 0x000000376037723e */ /* 0x000fca00000010ff */
[----:B------:R1:W-:Y:S02]  /*2a10*/  STG.E.128 desc[UR6][R78.64], R52 ;  /* 0x000000344e007986 */ /* 0x0003e4000c101d06 */
.L_x_23:
[----:B------:R-:W-:Y:S05]  /*2a20*/  BSYNC.RECONVERGENT B0 ;  /* 0x0000000000007941 */ /* 0x000fea0003800200 */
.L_x_22:
[----:B------:R-:W-:Y:S04]  /*2a30*/  BSSY.RECONVERGENT B0, `(.L_x_24) ;  /* 0x0000032000007945 */ /* 0x000fe80003800200 */
[----:B------:R-:W-:Y:S05]  /*2a40*/  @!P3 BRA `(.L_x_25) ;  /* 0x0000000000c0b947 */ /* 0x000fea0003800000 */
[--C-:B01----:R-:W-:Y:S01]  /*2a50*/  FADD.FTZ R52, R9, -R83.reuse ;  /* 0x8000005309347221 */ /* 0x103fe20000010000 */
        /* <DEDUP_REMOVED lines=8> */
[----:B------:R-:W-:Y:S02]  /*2ae0*/  SHF.L.U32 R53, R18, 0x10, RZ ;  /* 0x0000001012357819 */ /* 0x000fe400000006ff */
[----:B------:R-:W-:Y:S01]  /*2af0*/  SHF.L.U32 R55, R19, 0x10, RZ ;  /* 0x0000001013377819 */ /* 0x000fe200000006ff */
[----:B------:R-:W-:Y:S01]  /*2b00*/  FMUL.FTZ R96, R81, R96 ;  /* 0x0000006051607220 */ /* 0x000fe20000410000 */
[----:B------:R-:W-:-:S02]  /*2b10*/  SHF.L.U32 R87, R39, 0x10, RZ ;  /* 0x0000001027577819 */ /* 0x000fc400000006ff */
[----:B------:R-:W-:Y:S01]  /*2b20*/  SHF.L.U32 R89, R58, 0x10, RZ ;  /* 0x000000103a597819 */ /* 0x000fe200000006ff */
[----:B------:R-:W-:Y:S01]  /*2b30*/  FFMA.FTZ R79, R54, R53, R55 ;  /* 0x00000035364f7223 */ /* 0x000fe20000010037 */
[----:B------:R-:W-:Y:S01]  /*2b40*/  FADD.FTZ R54, R7, -R83 ;  /* 0x8000005307367221 */ /* 0x000fe20000010000 */
[----:B------:R-:W-:Y:S01]  /*2b50*/  SHF.L.U32 R55, R37, 0x10, RZ ;  /* 0x0000001025377819 */ /* 0x000fe200000006ff */
[----:B------:R-:W-:Y:S02]  /*2b60*/  IMAD.U32 R53, R41, 0x10000, RZ ;  /* 0x0001000029357824 */ /* 0x000fe400078e00ff */
        /* <DEDUP_REMOVED lines=8> */
[----:B------:R-:W-:Y:S02]  /*2bf0*/  SHF.L.U32 R55, R42, 0x10, RZ ;  /* 0x000000102a377819 */ /* 0x000fe400000006ff */
[----:B------:R-:W-:Y:S01]  /*2c00*/  SHF.L.U32 R85, R38, 0x10, RZ ;  /* 0x0000001026557819 */ /* 0x000fe200000006ff */
[----:B------:R-:W-:Y:S01]  /*2c10*/  FMUL.FTZ R54, R81, R54 ;  /* 0x0000003651367220 */ /* 0x000fe20000410000 */
[----:B------:R-:W-:Y:S02]  /*2c20*/  F2FP.BF16.F32.PACK_AB R53, R78, R53 ;  /* 0x000000354e35723e */ /* 0x000fe400000010ff */
[----:B------:R-:W0:Y:S01]  /*2c30*/  LDC.64 R78, c[0x0][0x428] ;  /* 0x00010a00ff4e7b82 */ /* 0x000e220000000a00 */
[----:B------:R-:W-:Y:S01]  /*2c40*/  FFMA.FTZ R54, R54, R55, R85 ;  /* 0x0000003736367223 */ /* 0x000fe20000010055 */
[----:B------:R-:W-:Y:S01]  /*2c50*/  SHF.L.U32 R85, R56, 0x10, RZ ;  /* 0x0000001038557819 */ /* 0x000fe200000006ff */
[----:B------:R-:W-:-:S04]  /*2c60*/  IMAD.U32 R55, R23, 0x10000, RZ ;  /* 0x0001000017377824 */ /* 0x000fc800078e00ff */
        /* <DEDUP_REMOVED lines=9> */
[----:B0-----:R-:W-:-:S04]  /*2d00*/  IMAD.WIDE.U32 R78, R0, 0x10, R78 ;  /* 0x00000010004e7825 */ /* 0x001fc800078e004e */
[----:B------:R-:W-:Y:S01]  /*2d10*/  FFMA.FTZ R96, R96, R87, R89 ;  /* 0x0000005760607223 */ /* 0x000fe20000010059 */
[----:B------:R-:W-:-:S04]  /*2d20*/  VIADD R0, R0, 0x100 ;  /* 0x0000010000007836 */ /* 0x000fc80000000000 */
[----:B------:R-:W-:-:S05]  /*2d30*/  F2FP.BF16.F32.PACK_AB R55, R96, R55 ;  /* 0x000000376037723e */ /* 0x000fca00000010ff */
[----:B------:R2:W-:Y:S02]  /*2d40*/  STG.E.128 desc[UR6][R78.64], R52 ;  /* 0x000000344e007986 */ /* 0x0005e4000c101d06 */
.L_x_25:
[----:B------:R-:W-:Y:S05]  /*2d50*/  BSYNC.RECONVERGENT B0 ;  /* 0x0000000000007941 */ /* 0x000fea0003800200 */
.L_x_24:
[----:B------:R-:W-:Y:S04]  /*2d60*/  BSSY.RECONVERGENT B0, `(.L_x_26) ;  /* 0x0000031000007945 */ /* 0x000fe80003800200 */
[----:B------:R-:W-:Y:S05]  /*2d70*/  @!P4 BRA `(.L_x_27) ;  /* 0x0000000000bcc947 */ /* 0x000fea0003800000 */
[--C-:B012---:R-:W-:Y:S01]  /*2d80*/  FADD.FTZ R52, R73, -R83.reuse ;  /* 0x8000005349347221 */ /* 0x107fe20000010000 */
        /* <DEDUP_REMOVED lines=11> */
[----:B------:R-:W-:-:S03]  /*2e40*/  SHF.L.U32 R87, R31, 0x10, RZ ;  /* 0x000000101f577819 */ /* 0x000fc600000006ff */
        /* <DEDUP_REMOVED lines=15> */
[----:B------:R-:W-:-:S03]  /*2f40*/  F2FP.BF16.F32.PACK_AB R53, R96, R53 ;  /* 0x000000356035723e */ /* 0x000fc600000010ff */
        /* <DEDUP_REMOVED lines=12> */
[----:B------:R-:W-:-:S05]  /*3010*/  SHF.L.U32 R81, R65, 0x10, RZ ;  /* 0x0000001041517819 */ /* 0x000fca00000006ff */
[----:B------:R-:W-:-:S05]  /*3020*/  FFMA.FTZ R78, R78, R81, R83 ;  /* 0x000000514e4e7223 */ /* 0x000fca0000010053 */
[----:B------:R-:W-:Y:S02]  /*3030*/  F2FP.BF16.F32.PACK_AB R55, R78, R55 ;  /* 0x000000374e37723e */ /* 0x000fe400000010ff */
[----:B------:R-:W0:Y:S02]  /*3040*/  LDC.64 R78, c[0x0][0x428] ;  /* 0x00010a00ff4e7b82 */ /* 0x000e240000000a00 */
[----:B0-----:R-:W-:-:S05]  /*3050*/  IMAD.WIDE.U32 R78, R0, 0x10, R78 ;  /* 0x00000010004e7825 */ /* 0x001fca00078e004e */
[----:B------:R3:W-:Y:S02]  /*3060*/  STG.E.128 desc[UR6][R78.64], R52 ;  /* 0x000000344e007986 */ /* 0x0007e4000c101d06 */
.L_x_27:
[----:B------:R-:W-:Y:S05]  /*3070*/  BSYNC.RECONVERGENT B0 ;  /* 0x0000000000007941 */ /* 0x000fea0003800200 */
.L_x_26:
[----:B0123--:R-:W0:Y:S01]  /*3080*/  LDC.64 R52, c[0x0][0x380] ;  /* 0x0000e000ff347b82 */ /* 0x00fe220000000a00 */
[----:B------:R-:W-:Y:S01]  /*3090*/  UPLOP3.LUT UP1, UPT, UPT, UPT, UP1, 0x40, 0x4 ;  /* 0x000000000004789c */ /* 0x000fe20003f2e810 */
[----:B0-----:R-:W-:-:S04]  /*30a0*/  IADD3 R69, PT, PT, R69, R52, RZ ;  /* 0x0000003445457210 */ /* 0x001fc80007ffe0ff */
[----:B------:R-:W-:-:S13]  /*30b0*/  ISETP.GE.AND P2, PT, R69, R53, PT ;  /* 0x000000354500720c */ /* 0x000fda0003f46270 */
[----:B------:R-:W-:Y:S05]  /*30c0*/  @!P2 BRA `(.L_x_28) ;  /* 0xffffffd400a0a947 */ /* 0x000fea000383ffff */
[----:B------:R-:W-:Y:S05]  /*30d0*/  EXIT ;  /* 0x000000000000794d */ /* 0x000fea0003800000 */
.L_x_29:
[----:B------:R-:W-:-:S00]  /*30e0*/  BRA `(.L_x_29) ;  /* 0xfffffffc00fc7947 */ /* 0x000fc0000383ffff */
[----:B------:R-:W-:-:S00]  /*30f0*/  NOP ;  /* 0x0000000000007918 */ /* 0x000fc00000000000 */
        /* <DEDUP_REMOVED lines=8> */
.L_x_20903:


//--------------------- .text._ZN10layer_norm13ln_fwd_kernelINS_13Kernel_traitsI13__nv_bfloat16S2_S2_S2_fjLj6144ELj1ELj1ELj8ELj16ENS_18Kernel_traits_baseILj6144ES2_S2_S2_S2_fjLj256EEEEELb0ELb0ELb0ELb1EEEvNS_9FwdParamsE --------------------------
	.section	.text._ZN10layer_norm13ln_fwd_kernelINS_13Kernel_traitsI13__nv_bfloat16S2_S2_S2_fjLj6144ELj1ELj1ELj8ELj16ENS_18Kernel_traits_baseILj6144ES2_S2_S2_S2_fjLj256EEEEELb0ELb0ELb0ELb1EEEvNS_9FwdParamsE,"ax",@progbits
	.align	128
        .global         _ZN10layer_norm13ln_fwd_kernelINS_13Kernel_traitsI13__nv_bfloat16S2_S2_S2_fjLj6144ELj1ELj1ELj8ELj16ENS_18Kernel_traits_baseILj6144ES2_S2_S2_S2_fjLj256EEEEELb0ELb0ELb0ELb1EEEvNS_9FwdParamsE
        .type           _ZN10layer_norm13ln_fwd_kernelINS_13Kernel_traitsI13__nv_bfloat16S2_S2_S2_fjLj6144ELj1ELj1ELj8ELj16ENS_18Kernel_traits_baseILj6144ES2_S2_S2_S2_fjLj256EEEEELb0ELb0ELb0ELb1EEEvNS_9FwdParamsE,@function
        .size           _ZN10layer_norm13ln_fwd_kernelINS_13Kernel_traitsI13__nv_bfloat16S2_S2_S2_fjLj6144ELj1ELj1ELj8ELj16ENS_18Kernel_traits_baseILj6144ES2_S2_S2_S2_fjLj256EEEEELb0ELb0ELb0ELb1EEEvNS_9FwdParamsE,(.L_x_20904 - _ZN10layer_norm13ln_fwd_kernelINS_13Kernel_traitsI13__nv_bfloat16S2_S2_S2_fjLj6144ELj1ELj1ELj8ELj16ENS_18Kernel_traits_baseILj6144ES2_S2_S2_S2_fjLj256EEEEELb0ELb0ELb0ELb1EEEvNS_9FwdParamsE)
        .other          _ZN10layer_norm13ln_fwd_kernelINS_13Kernel_traitsI13__nv_bfloat16S2_S2_S2_fjLj6144ELj1ELj1ELj8ELj16ENS_18Kernel_traits_baseILj6144ES2_S2_S2_S2_fjLj256EEEEELb0ELb0ELb0ELb1EEEvNS_9FwdParamsE,@"STO_CUDA_ENTRY STV_DEFAULT"
_ZN10layer_norm13ln_fwd_kernelINS_13Kernel_traitsI13__nv_bfloat16S2_S2_S2_fjLj6144ELj1ELj1ELj8ELj16ENS_18Kernel_traits_baseILj6144ES2_S2_S2_S2_fjLj256EEEEELb0ELb0ELb0ELb1EEEvNS_9FwdParamsE:
.text._ZN10layer_norm13ln_fwd_kernelINS_13Kernel_traitsI13__nv_bfloat16S2_S2_S2_fjLj6144ELj1ELj1ELj8ELj16ENS_18Kernel_traits_baseILj6144ES2_S2_S2_S2_fjLj256EEEEELb0ELb0ELb0ELb1EEEvNS_9FwdParamsE:
[----:B------:R-:W-:Y:S01]  /*0000*/  LDC R1, c[0x0][0x37c] ;  /* 0x0000df00ff017b82 */ /* 0x000fe20000000800 */
[----:B------:R-:W0:Y:S01]  /*0010*/  LDCU.64 UR4, c[0x0][0x438] ;  /* 0x00008700ff0477ac */ /* 0x000e220008000a00 */
[----:B------:R-:W1:Y:S06]  /*0020*/  S2R R5, SR_TID.X ;  /* 0x0000000000057919 */ /* 0x000e6c0000002100 */
[----:B------:R-:W1:Y:S01]  /*0030*/  LDC.64 R2, c[0x0][0x3d0] ;  /* 0x0000f400ff027b82 */ /* 0x000e620000000a00 */
[----:B------:R-:W2:Y:S01]  /*0040*/  LDCU.64 UR6, c[0x0][0x358] ;  /* 0x00006b00ff0677ac */ /* 0x000ea20008000a00 */
[----:B------:R-:W3:Y:S06]  /*0050*/  LDCU.64 UR8, c[0x0][0x3a0] ;  /* 0x00007400ff0877ac */ /* 0x000eec0008000a00 */
[----:B------:R-:W3:Y:S01]  /*0060*/  LDC.64 R14, c[0x0][0x3e0] ;  /* 0x0000f800ff0e7b82 */ /* 0x000ee20000000a00 */
[----:B0-----:R-:W-:-:S04]  /*0070*/  ISETP.NE.U32.AND P0, PT, RZ, UR4, PT ;  /* 0x00000004ff007c0c */ /* 0x001fc8000bf05070 */
[----:B------:R-:W-:Y:S01]  /*0080*/  ISETP.NE.AND.EX P0, PT, RZ, UR5, PT, P0 ;  /* 0x00000005ff007c0c */ /* 0x000fe2000bf05300 */
[C---:B-1----:R-:W-:Y:S02]  /*0090*/  IMAD.WIDE.U32 R2, R5.reuse, 0x10, R2 ;  /* 0x0000001005027825 */ /* 0x042fe400078e0002 */
[----:B------:R-:W0:Y:S01]  /*00a0*/  S2UR UR4, SR_CTAID.X ;  /* 0x00000000000479c3 */ /* 0x000e220000002500 */
[----:B------:R-:W1:Y:S02]  /*00b0*/  LDCU UR5, c[0x0][0x384] ;  /* 0x00007080ff0577ac */ /* 0x000e640008000800 */
[----:B--2---:R-:W2:Y:S07]  /*00c0*/  LDG.E.128 R20, desc[UR6][R2.64] ;  /* 0x0000000602147981 */ /* 0x004eae000c1e1d00 */
[----:B------:R-:W4:Y:S01]  /*00d0*/  @P0 LDC.64 R12, c[0x0][0x438] ;  /* 0x00010e00ff0c0b82 */ /* 0x000f220000000a00 */
[----:B------:R-:W2:Y:S04]  /*00e0*/  LDG.E.128 R24, desc[UR6][R2.64+0x1000] ;  /* 0x0010000602187981 */ /* 0x000ea8000c1e1d00 */
[----:B------:R-:W2:Y:S01]  /*00f0*/  LDG.E.128 R32, desc[UR6][R2.64+0x2000] ;  /* 0x0020000602207981 */ /* 0x000ea2000c1e1d00 */
[----:B----4-:R-:W-:-:S05]  /*0100*/  @P0 IMAD.WIDE.U32 R12, R5, 0x10, R12 ;  /* 0x00000010050c0825 */ /* 0x010fca00078e000c */
[----:B------:R4:W5:Y:S04]  /*0110*/  @P0 LDG.E.128 R16, desc[UR6][R12.64+0x1000] ;  /* 0x001000060c100981 */ /* 0x000968000c1e1d00 */
[----:B------:R4:W5:Y:S04]  /*0120*/  @P0 LDG.E.128 R8, desc[UR6][R12.64+0x2000] ;  /* 0x002000060c080981 */ /* 0x000968000c1e1d00 */
[----:B------:R4:W5:Y:S01]  /*0130*/  @P0 LDG.E.128 R4, desc[UR6][R12.64] ;  /* 0x000000060c040981 */ /* 0x000962000c1e1d00 */
[----:B0-----:R-:W-:Y:S02]  /*0140*/  MOV R30, UR4 ;  /* 0x00000004001e7c02 */ /* 0x001fe40008000f00 */
[----:B---3--:R-:W-:-:S02]  /*0150*/  LOP3.LUT P1, RZ, R14, UR8, RZ, 0xfc, !PT ;  /* 0x000000080eff7c12 */ /* 0x008fc4000f82fcff */
[----:B-1----:R-:W-:Y:S02]  /*0160*/  ISETP.GE.AND P2, PT, R30, UR5, PT ;  /* 0x000000051e007c0c */ /* 0x002fe4000bf46270 */
[----:B--2---:R-:W-:Y:S01]  /*0170*/  @P0 MOV R45, R20 ;  /* 0x00000014002d0202 */ /* 0x004fe20000000f00 */
[----:B------:R-:W-:Y:S01]  /*0180*/  @P0 IMAD.MOV.U32 R44, RZ, RZ, R23 ;  /* 0x000000ffff2c0224 */ /* 0x000fe200078e0017 */
[----:B------:R-:W-:Y:S02]  /*0190*/  @P0 MOV R46, R21 ;  /* 0x00000015002e0202 */ /* 0x000fe40000000f00 */
[----:B------:R-:W-:Y:S02]  /*01a0*/  @P0 MOV R43, R22 ;  /* 0x00000016002b0202 */ /* 0x000fe40000000f00 */
[----:B------:R-:W-:Y:S02]  /*01b0*/  @P0 MOV R49, R24 ;  /* 0x0000001800310202 */ /* 0x000fe40000000f00 */
[----:B------:R-:W-:Y:S01]  /*01c0*/  @P0 MOV R50, R25 ;  /* 0x0000001900320202 */ /* 0x000fe20000000f00 */
[----:B------:R-:W-:Y:S01]  /*01d0*/  @!P0 IMAD.MOV.U32 R50, RZ, RZ, R25 ;  /* 0x000000ffff328224 */ /* 0x000fe200078e0019 */
[----:B------:R-:W-:-:S02]  /*01e0*/  @P0 MOV R47, R26 ;  /* 0x0000001a002f0202 */ /* 0x000fc40000000f00 */
[----:B------:R-:W-:Y:S02]  /*01f0*/  @P0 MOV R48, R27 ;  /* 0x0000001b00300202 */ /* 0x000fe40000000f00 */
[----:B------:R-:W-:Y:S01]  /*0200*/  @P0 MOV R53, R32 ;  /* 0x0000002000350202 */ /* 0x000fe20000000f00 */
[----:B------:R-:W-:Y:S01]  /*0210*/  @!P0 IMAD.MOV.U32 R53, RZ, RZ, R32 ;  /* 0x000000ffff358224 */ /* 0x000fe200078e0020 */
[----:B------:R-:W-:Y:S02]  /*0220*/  @P0 MOV R54, R33 ;  /* 0x0000002100360202 */ /* 0x000fe40000000f00 */
[----:B------:R-:W-:Y:S02]  /*0230*/  @!P0 MOV R45, R20 ;  /* 0x00000014002d8202 */ /* 0x000fe40000000f00 */
[----:B------:R-:W-:Y:S02]  /*0240*/  @!P0 MOV R46, R21 ;  /* 0x00000015002e8202 */ /* 0x000fe40000000f00 */
[----:B------:R-:W-:-:S02]  /*0250*/  @!P0 MOV R43, R22 ;  /* 0x00000016002b8202 */ /* 0x000fc40000000f00 */
[----:B------:R-:W-:Y:S02]  /*0260*/  @!P0 MOV R44, R23 ;  /* 0x00000017002c8202 */ /* 0x000fe40000000f00 */
[----:B------:R-:W-:Y:S02]  /*0270*/  @!P0 MOV R49, R24 ;  /* 0x0000001800318202 */ /* 0x000fe40000000f00 */
[----:B------:R-:W-:Y:S02]  /*0280*/  @!P0 MOV R47, R26 ;  /* 0x0000001a002f8202 */ /* 0x000fe40000000f00 */
[----:B------:R-:W-:Y:S02]  /*0290*/  @!P0 MOV R48, R27 ;  /* 0x0000001b00308202 */ /* 0x000fe40000000f00 */
[----:B------:R-:W-:Y:S02]  /*02a0*/  @!P0 MOV R54, R33 ;  /* 0x0000002100368202 */ /* 0x000fe40000000f00 */
[----:B------:R-:W-:-:S02]  /*02b0*/  @P0 MOV R51, R34 ;  /* 0x0000002200330202 */ /* 0x000fc40000000f00 */
[----:B------:R-:W-:Y:S01]  /*02c0*/  @P0 MOV R52, R35 ;  /* 0x0000002300340202 */ /* 0x000fe20000000f00 */
[----:B----4-:R-:W-:Y:S06]  /*02d0*/  @P2 EXIT ;  /* 0x000000000000294d */ /* 0x010fec0003800000 */
[----:B-----5:R-:W-:Y:S02]  /*02e0*/  @!P0 CS2R R16, SRZ ;  /* 0x0000000000108805 */ /* 0x020fe4000001ff00 */
[----:B------:R-:W-:Y:S02]  /*02f0*/  @!P0 CS2R R6, SRZ ;  /* 0x0000000000068805 */ /* 0x000fe4000001ff00 */
[----:B------:R-:W-:Y:S02]  /*0300*/  @!P0 CS2R R18, SRZ ;  /* 0x0000000000128805 */ /* 0x000fe4000001ff00 */
[----:B------:R-:W-:Y:S02]  /*0310*/  @!P0 CS2R R10, SRZ ;  /* 0x00000000000a8805 */ /* 0x000fe4000001ff00 */
[----:B------:R-:W-:Y:S02]  /*0320*/  @!P0 CS2R R8, SRZ ;  /* 0x0000000000088805 */ /* 0x000fe4000001ff00 */
[----:B------:R-:W-:-:S02]  /*0330*/  @!P0 CS2R R4, SRZ ;  /* 0x0000000000048805 */ /* 0x000fc4000001ff00 */
[----:B------:R-:W-:Y:S01]  /*0340*/  @!P0 MOV R51, R34 ;  /* 0x0000002200338202 */ /* 0x000fe20000000f00 */
[C---:B------:R-:W-:Y:S01]  /*0350*/  IMAD.U32 R39, R7.reuse, 0x10000, RZ ;  /* 0x0001000007277824 */ /* 0x040fe200078e00ff */
[----:B------:R-:W-:Y:S01]  /*0360*/  @!P0 MOV R52, R35 ;  /* 0x0000002300348202 */ /* 0x000fe20000000f00 */
[----:B------:R-:W-:Y:S01]  /*0370*/  IMAD.U32 R32, R18, 0x10000, RZ ;  /* 0x0001000012207824 */ /* 0x000fe200078e00ff */
[----:B------:R-:W-:Y:S01]  /*0380*/  PRMT R73, R16, 0x7632, R73 ;  /* 0x0000763210497816 */ /* 0x000fe20000000049 */
[----:B------:R-:W-:Y:S01]  /*0390*/  UPLOP3.LUT UP2, UPT, UPT, UPT, UPT, 0x40, 0x4 ;  /* 0x000000000004789c */ /* 0x000fe20003f4e870 */
[----:B------:R-:W-:Y:S01]  /*03a0*/  PRMT R68, R7, 0x7632, R68 ;  /* 0x0000763207447816 */ /* 0x000fe20000000044 */
[----:B------:R-:W0:Y:S01]  /*03b0*/  LDCU UR8, c[0x0][0x388] ;  /* 0x00007100ff0877ac */ /* 0x000e220008000800 */
[----:B------:R-:W-:Y:S01]  /*03c0*/  PRMT R60, R47, 0x7632, R60 ;  /* 0x000076322f3c7816 */ /* 0x000fe2000000003c */
[----:B------:R-:W-:Y:S01]  /*03d0*/  IMAD.U32 R73, R73, 0x10000, RZ ;  /* 0x0001000049497824 */ /* 0x000fe200078e00ff */
[----:B------:R-:W-:Y:S01]  /*03e0*/  ISETP.NE.U32.AND P2, PT, R14, RZ, PT ;  /* 0x000000ff0e00720c */ /* 0x000fe20003f45070 */
[----:B------:R-:W-:Y:S01]  /*03f0*/  IMAD.U32 R68, R68, 0x10000, RZ ;  /* 0x0001000044447824 */ /* 0x000fe200078e00ff */
[----:B------:R-:W-:Y:S01]  /*0400*/  PRMT R72, R19, 0x7632, R72 ;  /* 0x0000763213487816 */ /* 0x000fe20000000048 */
[----:B------:R-:W-:Y:S01]  /*0410*/  IMAD.U32 R60, R60, 0x10000, RZ ;  /* 0x000100003c3c7824 */ /* 0x000fe200078e00ff */
[----:B------:R-:W-:Y:S01]  /*0420*/  PRMT R71, R18, 0x7632, R71 ;  /* 0x0000763212477816 */ /* 0x000fe20000000047 */
[----:B------:R-:W1:Y:S01]  /*0430*/  LDCU.U8 UR14, c[0x0][0x410] ;  /* 0x00008200ff0e77ac */ /* 0x000e620008000000 */
[----:B------:R-:W-:-:S02]  /*0440*/  PRMT R74, R17, 0x7632, R74 ;  /* 0x00007632114a7816 */ /* 0x000fc4000000004a */
[----:B------:R-:W-:Y:S01]  /*0450*/  PRMT R76, R11, 0x7632, R76 ;  /* 0x000076320b4c7816 */ /* 0x000fe2000000004c */
[----:B------:R-:W2:Y:S01]  /*0460*/  LDCU.64 UR12, c[0x0][0x3e0] ;  /* 0x00007c00ff0c77ac */ /* 0x000ea20008000a00 */
[----:B------:R-:W-:Y:S02]  /*0470*/  PRMT R75, R10, 0x7632, R75 ;  /* 0x000076320a4b7816 */ /* 0x000fe4000000004b */
[----:B------:R-:W-:Y:S01]  /*0480*/  PRMT R78, R9, 0x7632, R78 ;  /* 0x00007632094e7816 */ /* 0x000fe2000000004e */
[----:B------:R-:W3:Y:S01]  /*0490*/  LDCU.64 UR10, c[0x0][0x3a0] ;  /* 0x00007400ff0a77ac */ /* 0x000ee20008000a00 */
[----:B------:R-:W-:Y:S02]  /*04a0*/  PRMT R77, R8, 0x7632, R77 ;  /* 0x00007632084d7816 */ /* 0x000fe4000000004d */
[----:B------:R-:W-:Y:S02]  /*04b0*/  PRMT R67, R6, 0x7632, R67 ;  /* 0x0000763206437816 */ /* 0x000fe40000000043 */
[----:B------:R-:W-:-:S02]  /*04c0*/  PRMT R70, R5, 0x7632, R70 ;  /* 0x0000763205467816 */ /* 0x000fc40000000046 */
[----:B------:R-:W-:Y:S02]  /*04d0*/  PRMT R69, R4, 0x7632, R69 ;  /* 0x0000763204457816 */ /* 0x000fe40000000045 */
[----:B------:R-:W-:Y:S02]  /*04e0*/  PRMT R55, R44, 0x7632, R55 ;  /* 0x000076322c377816 */ /* 0x000fe40000000037 */
[----:B------:R-:W-:Y:S02]  /*04f0*/  PRMT R56, R43, 0x7632, R56 ;  /* 0x000076322b387816 */ /* 0x000fe40000000038 */
[----:B------:R-:W-:Y:S02]  /*0500*/  PRMT R57, R46, 0x7632, R57 ;  /* 0x000076322e397816 */ /* 0x000fe40000000039 */
[C---:B------:R-:W-:Y:S01]  /*0510*/  PRMT R58, R45.reuse, 0x7632, R58 ;  /* 0x000076322d3a7816 */ /* 0x040fe2000000003a */
[----:B------:R-:W-:Y:S01]  /*0520*/  IMAD.U32 R45, R45, 0x10000, RZ ;  /* 0x000100002d2d7824 */ /* 0x000fe200078e00ff */
        /* <DEDUP_REMOVED lines=8> */
[----:B------:R-:W-:Y:S02]  /*05b0*/  ISETP.NE.AND.EX P2, PT, R15, RZ, PT, P2 ;  /* 0x000000ff0f00720c */ /* 0x000fe40003f45320 */
[----:B------:R-:W-:Y:S02]  /*05c0*/  SHF.L.U32 R31, R19, 0x10, RZ ;  /* 0x00000010131f7819 */ /* 0x000fe400000006ff */
[----:B------:R-:W-:Y:S02]  /*05d0*/  SHF.L.U32 R33, R17, 0x10, RZ ;  /* 0x0000001011217819 */ /* 0x000fe400000006ff */
[----:B------:R-:W-:Y:S02]  /*05e0*/  SHF.L.U32 R34, R16, 0x10, RZ ;  /* 0x0000001010227819 */ /* 0x000fe400000006ff */
[----:B------:R-:W-:Y:S02]  /*05f0*/  SHF.L.U32 R35, R11, 0x10, RZ ;  /* 0x000000100b237819 */ /* 0x000fe400000006ff */
[----:B------:R-:W-:-:S02]  /*0600*/  SHF.L.U32 R36, R10, 0x10, RZ ;  /* 0x000000100a247819 */ /* 0x000fc400000006ff */
[----:B------:R-:W-:Y:S02]  /*0610*/  SHF.L.U32 R37, R9, 0x10, RZ ;  /* 0x0000001009257819 */ /* 0x000fe400000006ff */
        /* <DEDUP_REMOVED lines=35> */
[----:B------:R-:W-:Y:S01]  /*0850*/  LOP3.LUT P1, RZ, R15, UR9, RZ, 0xfc, P1 ;  /* 0x000000090fff7c12 */ /* 0x000fe2000882fcff */
[----:B0123--:R-:W4:-:S12]  /*0860*/  LDCU UR9, c[0x0][0x400] ;  /* 0x00008000ff0977ac */ /* 0x00ff180008000800 */
.L_x_43:
[----:B0-----:R-:W0:Y:S01]  /*0870*/  S2R R14, SR_TID.X ;  /* 0x00000000000e7919 */ /* 0x001e220000002100 */
[----:B------:R-:W1:Y:S01]  /*0880*/  @P2 LDC.64 R12, c[0x0][0x3e0] ;  /* 0x0000f800ff0c2b82 */ /* 0x000e620000000a00 */
[----:B------:R-:W-:-:S05]  /*0890*/  IMAD R0, R30, UR8, RZ ;  /* 0x000000081e007c24 */ /* 0x000fca000f8e02ff */
[----:B------:R-:W-:Y:S02]  /*08a0*/  SHF.R.S32.HI R9, RZ, 0x1f, R0 ;  /* 0x0000001fff097819 */ /* 0x000fe40000011400 */
[----:B------:R-:W2:Y:S02]  /*08b0*/  LDC.64 R2, c[0x0][0x390] ;  /* 0x0000e400ff027b82 */ /* 0x000ea40000000a00 */
[----:B------:R-:W-:Y:S01]  /*08c0*/  LEA.HI R9, R9, R0, RZ, 0x3 ;  /* 0x0000000009097211 */ /* 0x000fe200078f18ff */
[----:B-1----:R-:W-:-:S06]  /*08d0*/  @P2 IMAD.WIDE R12, R30, 0x2, R12 ;  /* 0x000000021e0c2825 */ /* 0x002fcc00078e020c */
[----:B------:R-:W3:Y:S01]  /*08e0*/  @P2 LDG.E.U16 R12, desc[UR6][R12.64] ;  /* 0x000000060c0c2981 */ /* 0x000ee2000c1e1500 */
[----:B0-----:R-:W-:-:S05]  /*08f0*/  LEA.HI.SX32 R15, R9, R14, 0x1d ;  /* 0x0000000e090f7211 */ /* 0x001fca00078feaff */
[----:B--2---:R-:W-:-:S06]  /*0900*/  IMAD.WIDE.U32 R8, R15, 0x10, R2 ;  /* 0x000000100f087825 */ /* 0x004fcc00078e0002 */
[----:B------:R-:W5:Y:S01]  /*0910*/  LDG.E.128 R8, desc[UR6][R8.64] ;  /* 0x0000000608087981 */ /* 0x000f62000c1e1d00 */
[----:B------:R-:W-:-:S04]  /*0920*/  UISETP.NE.U32.AND UP0, UPT, UR10, URZ, UPT ;  /* 0x000000ff0a00728c */ /* 0x000fc8000bf05070 */
[----:B------:R-:W-:Y:S01]  /*0930*/  UISETP.NE.AND.EX UP0, UPT, UR11, URZ, UPT, UP0 ;  /* 0x000000ff0b00728c */ /* 0x000fe2000bf05300 */
[----:B------:R-:W-:Y:S01]  /*0940*/  HFMA2 R0, -RZ, RZ, 1.875, 0 ;  /* 0x3f800000ff007431 */ /* 0x000fe200000001ff */
[----:B---3--:R-:W-:-:S07]  /*0950*/  @P2 SHF.L.U32 R0, R12, 0x10, RZ ;  /* 0x000000100c002819 */ /* 0x008fce00000006ff */
[----:B------:R-:W-:Y:S05]  /*0960*/  BRA.U !UP0, `(.L_x_30) ;  /* 0x0000000108a07547 */ /* 0x000fea000b800000 */
[----:B------:R-:W0:Y:S02]  /*0970*/  LDC.64 R4, c[0x0][0x3a0] ;  /* 0x0000e800ff047b82 */ /* 0x000e240000000a00 */
[----:B0-----:R-:W-:-:S06]  /*0980*/  IMAD.WIDE.U32 R4, R15, 0x10, R4 ;  /* 0x000000100f047825 */ /* 0x001fcc00078e0004 */
[----:B------:R-:W2:Y:S01]  /*0990*/  LDG.E.128 R4, desc[UR6][R4.64] ;  /* 0x0000000604047981 */ /* 0x000ea2000c1e1d00 */
[C---:B-----5:R-:W-:Y:S01]  /*09a0*/  PRMT R12, R8.reuse, 0x7632, R12 ;  /* 0x00007632080c7816 */ /* 0x060fe2000000000c */
[----:B------:R-:W-:Y:S01]  /*09b0*/  IMAD.U32 R13, R8, 0x10000, RZ ;  /* 0x00010000080d7824 */ /* 0x000fe200078e00ff */
[C---:B------:R-:W-:Y:S02]  /*09c0*/  PRMT R21, R10.reuse, 0x7632, R21 ;  /* 0x000076320a157816 */ /* 0x040fe40000000015 */
[----:B------:R-:W-:Y:S02]  /*09d0*/  SHF.L.U32 R17, R10, 0x10, RZ ;  /* 0x000000100a117819 */ /* 0x000fe400000006ff */
[----:B------:R-:W-:Y:S02]  /*09e0*/  PRMT R10, R11, 0x7632, R10 ;  /* 0x000076320b0a7816 */ /* 0x000fe4000000000a */
[----:B------:R-:W-:Y:S02]  /*09f0*/  PRMT R16, R9, 0x7632, R16 ;  /* 0x0000763209107816 */ /* 0x000fe40000000010 */
[----:B------:R-:W-:-:S02]  /*0a00*/  SHF.L.U32 R25, R10, 0x10, RZ ;  /* 0x000000100a197819 */ /* 0x000fc400000006ff */
[----:B------:R-:W-:Y:S02]  /*0a10*/  SHF.L.U32 R9, R9, 0x10, RZ ;  /* 0x0000001009097819 */ /* 0x000fe400000006ff */
[----:B------:R-:W-:Y:S02]  /*0a20*/  SHF.L.U32 R11, R11, 0x10, RZ ;  /* 0x000000100b0b7819 */ /* 0x000fe400000006ff */
[----:B------:R-:W-:Y:S02]  /*0a30*/  SHF.L.U32 R19, R16, 0x10, RZ ;  /* 0x0000001010137819 */ /* 0x000fe400000006ff */
[----:B------:R-:W-:Y:S02]  /*0a40*/  SHF.L.U32 R21, R21, 0x10, RZ ;  /* 0x0000001015157819 */ /* 0x000fe400000006ff */
[C---:B--2---:R-:W-:Y:S01]  /*0a50*/  PRMT R8, R4.reuse, 0x7632, R8 ;  /* 0x0000763204087816 */ /* 0x044fe20000000008 */
[----:B------:R-:W-:Y:S01]  /*0a60*/  IMAD.U32 R24, R7, 0x10000, RZ ;  /* 0x0001000007187824 */ /* 0x000fe200078e00ff */
[----:B------:R-:W-:-:S02]  /*0a70*/  SHF.L.U32 R22, R4, 0x10, RZ ;  /* 0x0000001004167819 */ /* 0x000fc400000006ff */
[----:B------:R-:W-:Y:S01]  /*0a80*/  PRMT R4, R5, 0x7632, R4 ;  /* 0x0000763205047816 */ /* 0x000fe20000000004 */
[-C--:B------:R-:W-:Y:S01]  /*0a90*/  FFMA.FTZ R16, R11, R0.reuse, R24 ;  /* 0x000000000b107223 */ /* 0x080fe20000010018 */
[----:B------:R-:W-:Y:S01]  /*0aa0*/  SHF.L.U32 R20, R5, 0x10, RZ ;  /* 0x0000001005147819 */ /* 0x000fe200000006ff */
[-C--:B------:R-:W-:Y:S01]  /*0ab0*/  FFMA.FTZ R22, R13, R0.reuse, R22 ;  /* 0x000000000d167223 */ /* 0x080fe20000010016 */
[----:B------:R-:W-:Y:S01]  /*0ac0*/  PRMT R5, R6, 0x7632, R5 ;  /* 0x0000763206057816 */ /* 0x000fe20000000005 */
[----:B------:R-:W-:Y:S01]  /*0ad0*/  IMAD.U32 R4, R4, 0x10000, RZ ;  /* 0x0001000004047824 */ /* 0x000fe200078e00ff */
[----:B------:R-:W-:Y:S01]  /*0ae0*/  SHF.L.U32 R6, R6, 0x10, RZ ;  /* 0x0000001006067819 */ /* 0x000fe200000006ff */
[-C--:B------:R-:W-:Y:S01]  /*0af0*/  FFMA.FTZ R20, R9, R0.reuse, R20 ;  /* 0x0000000009147223 */ /* 0x080fe20000010014 */
[----:B------:R-:W-:Y:S01]  /*0b00*/  PRMT R23, R7, 0x7632, R23 ;  /* 0x0000763207177816 */ /* 0x000fe20000000017 */
[-C--:B------:R-:W-:Y:S01]  /*0b10*/  FFMA.FTZ R19, R19, R0.reuse, R4 ;  /* 0x0000000013137223 */ /* 0x080fe20000010004 */
[----:B------:R-:W-:Y:S01]  /*0b20*/  SHF.L.U32 R8, R8, 0x10, RZ ;  /* 0x0000001008087819 */ /* 0x000fe200000006ff */
[----:B------:R-:W-:Y:S01]  /*0b30*/  FFMA.FTZ R18, R17, R0, R6 ;  /* 0x0000000011127223 */ /* 0x000fe20000010006 */
[----:B------:R-:W-:-:S02]  /*0b40*/  SHF.L.U32 R17, R12, 0x10, RZ ;  /* 0x000000100c117819 */ /* 0x000fc400000006ff */
[----:B------:R-:W-:Y:S02]  /*0b50*/  SHF.L.U32 R10, R23, 0x10, RZ ;  /* 0x00000010170a7819 */ /* 0x000fe400000006ff */
[----:B------:R-:W-:Y:S01]  /*0b60*/  SHF.L.U32 R6, R5, 0x10, RZ ;  /* 0x0000001005067819 */ /* 0x000fe200000006ff */
[----:B------:R-:W-:Y:S01]  /*0b70*/  FFMA.FTZ R17, R17, R0, R8 ;  /* 0x0000000011117223 */ /* 0x000fe20000010008 */
[----:B------:R-:W-:Y:S01]  /*0b80*/  F2FP.BF16.F32.PACK_AB R5, R19, R20 ;  /* 0x000000141305723e */ /* 0x000fe200000010ff */
[-C--:B------:R-:W-:Y:S02]  /*0b90*/  FFMA.FTZ R25, R25, R0.reuse, R10 ;  /* 0x0000000019197223 */ /* 0x080fe4000001000a */
[----:B------:R-:W-:Y:S01]  /*0ba0*/  FFMA.FTZ R23, R21, R0, R6 ;  /* 0x0000000015177223 */ /* 0x000fe20000010006 */
[----:B------:R-:W-:Y:S02]  /*0bb0*/  F2FP.BF16.F32.PACK_AB R4, R17, R22 ;  /* 0x000000161104723e */ /* 0x000fe400000010ff */
[----:B------:R-:W-:-:S02]  /*0bc0*/  F2FP.BF16.F32.PACK_AB R7, R25, R16 ;  /* 0x000000101907723e */ /* 0x000fc400000010ff */
[----:B------:R-:W-:Y:S01]  /*0bd0*/  F2FP.BF16.F32.PACK_AB R6, R23, R18 ;  /* 0x000000121706723e */ /* 0x000fe200000010ff */
[----:B------:R-:W-:Y:S06]  /*0be0*/  BRA `(.L_x_31) ;  /* 0x0000000000c47947 */ /* 0x000fec0003800000 */
.L_x_30:
[----:B------:R-:W0:Y:S02]  /*0bf0*/  LDC.64 R12, c[0x0][0x3e0] ;  /* 0x0000f800ff0c7b82 */ /* 0x000e240000000a00 */
[----:B0-----:R-:W-:-:S04]  /*0c00*/  ISETP.NE.U32.AND P2, PT, R12, RZ, PT ;  /* 0x000000ff0c00720c */ /* 0x001fc80003f45070 */
[----:B------:R-:W-:-:S13]  /*0c10*/  ISETP.NE.AND.EX P2, PT, R13, RZ, PT, P2 ;  /* 0x000000ff0d00720c */ /* 0x000fda0003f45320 */
[----:B------:R-:W-:Y:S05]  /*0c20*/  @!P2 BRA `(.L_x_32) ;  /* 0x000000000064a947 */ /* 0x000fea0003800000 */
[C---:B-----5:R-:W-:Y:S02]  /*0c30*/  PRMT R4, R8.reuse, 0x7632, R4 ;  /* 0x0000763208047816 */ /* 0x060fe40000000004 */
[----:B------:R-:W-:Y:S02]  /*0c40*/  SHF.L.U32 R5, R8, 0x10, RZ ;  /* 0x0000001008057819 */ /* 0x000fe400000006ff */
[----:B------:R-:W-:Y:S02]  /*0c50*/  PRMT R6, R9, 0x7632, R6 ;  /* 0x0000763209067816 */ /* 0x000fe40000000006 */
[----:B------:R-:W-:Y:S01]  /*0c60*/  PRMT R7, R10, 0x7632, R7 ;  /* 0x000076320a077816 */ /* 0x000fe20000000007 */
[----:B------:R-:W-:Y:S01]  /*0c70*/  FMUL.FTZ R22, R5, R0 ;  /* 0x0000000005167220 */ /* 0x000fe20000410000 */
[----:B------:R-:W-:Y:S02]  /*0c80*/  PRMT R8, R11, 0x7632, R8 ;  /* 0x000076320b087816 */ /* 0x000fe40000000008 */
[----:B------:R-:W-:-:S02]  /*0c90*/  SHF.L.U32 R9, R9, 0x10, RZ ;  /* 0x0000001009097819 */ /* 0x000fc400000006ff */
[----:B------:R-:W-:Y:S01]  /*0ca0*/  SHF.L.U32 R13, R10, 0x10, RZ ;  /* 0x000000100a0d7819 */ /* 0x000fe200000006ff */
[----:B------:R-:W-:Y:S01]  /*0cb0*/  IMAD.U32 R25, R8, 0x10000, RZ ;  /* 0x0001000008197824 */ /* 0x000fe200078e00ff */
        /* <DEDUP_REMOVED lines=9> */
[----:B------:R-:W-:-:S02]  /*0d50*/  FMUL.FTZ R23, R7, R0 ;  /* 0x0000000007177220 */ /* 0x000fc40000410000 */
[----:B------:R-:W-:Y:S01]  /*0d60*/  FMUL.FTZ R19, R19, R0 ;  /* 0x0000000013137220 */ /* 0x000fe20000410000 */
[----:B------:R-:W-:Y:S02]  /*0d70*/  F2FP.BF16.F32.PACK_AB R7, R25, R16 ;  /* 0x000000101907723e */ /* 0x000fe400000010ff */
[----:B------:R-:W-:Y:S02]  /*0d80*/  F2FP.BF16.F32.PACK_AB R6, R23, R18 ;  /* 0x000000121706723e */ /* 0x000fe400000010ff */
[----:B------:R-:W-:Y:S02]  /*0d90*/  F2FP.BF16.F32.PACK_AB R5, R19, R20 ;  /* 0x000000141305723e */ /* 0x000fe400000010ff */
[----:B------:R-:W-:Y:S01]  /*0da0*/  F2FP.BF16.F32.PACK_AB R4, R17, R22 ;  /* 0x000000161104723e */ /* 0x000fe200000010ff */
[----:B------:R-:W-:Y:S06]  /*0db0*/  BRA `(.L_x_31) ;  /* 0x0000000000507947 */ /* 0x000fec0003800000 */
.L_x_32:
[C---:B-----5:R-:W-:Y:S02]  /*0dc0*/  PRMT R12, R8.reuse, 0x7632, R12 ;  /* 0x00007632080c7816 */ /* 0x060fe4000000000c */
[----:B------:R-:W-:Y:S02]  /*0dd0*/  SHF.L.U32 R13, R8, 0x10, RZ ;  /* 0x00000010080d7819 */ /* 0x000fe400000006ff */
[----:B------:R-:W-:Y:S01]  /*0de0*/  PRMT R16, R10, 0x7632, R16 ;  /* 0x000076320a107816 */ /* 0x000fe20000000010 */
[----:B------:R-:W-:Y:S01]  /*0df0*/  IMAD.U32 R17, R12, 0x10000, RZ ;  /* 0x000100000c117824 */ /* 0x000fe200078e00ff */
[----:B------:R-:W-:Y:S01]  /*0e00*/  SHF.L.U32 R21, R10, 0x10, RZ ;  /* 0x000000100a157819 */ /* 0x000fe200000006ff */
[-C--:B------:R-:W-:Y:S01]  /*0e10*/  FMUL.FTZ R22, R13, R0.reuse ;  /* 0x000000000d167220 */ /* 0x080fe20000410000 */
[----:B------:R-:W-:Y:S01]  /*0e20*/  PRMT R8, R9, 0x7632, R8 ;  /* 0x0000763209087816 */ /* 0x000fe20000000008 */
[-C--:B------:R-:W-:Y:S01]  /*0e30*/  FMUL.FTZ R17, R17, R0.reuse ;  /* 0x0000000011117220 */ /* 0x080fe20000410000 */
[----:B------:R-:W-:Y:S01]  /*0e40*/  PRMT R10, R11, 0x7632, R10 ;  /* 0x000076320b0a7816 */ /* 0x000fe2000000000a */
[----:B------:R-:W-:Y:S01]  /*0e50*/  FMUL.FTZ R18, R21, R0 ;  /* 0x0000000015127220 */ /* 0x000fe20000410000 */
[----:B------:R-:W-:-:S02]  /*0e60*/  SHF.L.U32 R9, R9, 0x10, RZ ;  /* 0x0000001009097819 */ /* 0x000fc400000006ff */
[----:B------:R-:W-:Y:S02]  /*0e70*/  SHF.L.U32 R11, R11, 0x10, RZ ;  /* 0x000000100b0b7819 */ /* 0x000fe400000006ff */
        /* <DEDUP_REMOVED lines=8> */
.L_x_31:
[----:B------:R-:W0:Y:S01]  /*0f00*/  @P1 LDC.64 R12, c[0x0][0x3a8] ;  /* 0x0000ea00ff0c1b82 */ /* 0x000e220000000a00 */
[----:B------:R-:W-:-:S05]  /*0f10*/  IADD3 R21, PT, PT, R15, 0x100, RZ ;  /* 0x000001000f157810 */ /* 0x000fca0007ffe0ff */
[----:B------:R-:W-:-:S04]  /*0f20*/  IMAD.WIDE.U32 R8, R21, 0x10, R2 ;  /* 0x0000001015087825 */ /* 0x000fc800078e0002 */
[----:B0-----:R-:W-:-:S05]  /*0f30*/  @P1 IMAD.WIDE.U32 R12, R15, 0x10, R12 ;  /* 0x000000100f0c1825 */ /* 0x001fca00078e000c */
[----:B------:R0:W-:Y:S04]  /*0f40*/  @P1 STG.E.128 desc[UR6][R12.64], R4 ;  /* 0x000000040c001986 */ /* 0x0001e8000c101d06 */
[----:B------:R-:W5:Y:S01]  /*0f50*/  LDG.E.128 R8, desc[UR6][R8.64] ;  /* 0x0000000608087981 */ /* 0x000f62000c1e1d00 */
[----:B------:R-:W-:Y:S05]  /*0f60*/  BRA.U !UP0, `(.L_x_33) ;  /* 0x0000000108a07547 */ /* 0x000fea000b800000 */
[----:B0-----:R-:W0:Y:S02]  /*0f70*/  LDC.64 R4, c[0x0][0x3a0] ;  /* 0x0000e800ff047b82 */ /* 0x001e240000000a00 */
[----:B0-----:R-:W-:-:S06]  /*0f80*/  IMAD.WIDE.U32 R4, R21, 0x10, R4 ;  /* 0x0000001015047825 */ /* 0x001fcc00078e0004 */
[----:B------:R-:W2:Y:S01]  /*0f90*/  LDG.E.128 R4, desc[UR6][R4.64] ;  /* 0x0000000604047981 */ /* 0x000ea2000c1e1d00 */
[----:B-----5:R-:W-:Y:S01]  /*0fa0*/  PRMT R12, R8, 0x7632, R12 ;  /* 0x00007632080c7816 */ /* 0x020fe2000000000c */
[----:B------:R-:W-:Y:S01]  /*0fb0*/  IMAD.U32 R29, R10, 0x10000, RZ ;  /* 0x000100000a1d7824 */ /* 0x000fe200078e00ff */
[----:B------:R-:W-:Y:S02]  /*0fc0*/  SHF.L.U32 R81, R8, 0x10, RZ ;  /* 0x0000001008517819 */ /* 0x000fe400000006ff */
[----:B------:R-:W-:Y:S02]  /*0fd0*/  PRMT R26, R10, 0x7632, R26 ;  /* 0x000076320a1a7816 */ /* 0x000fe4000000001a */
[C---:B------:R-:W-:Y:S02]  /*0fe0*/  PRMT R27, R11.reuse, 0x7632, R27 ;  /* 0x000076320b1b7816 */ /* 0x040fe4000000001b */
[----:B------:R-:W-:Y:S02]  /*0ff0*/  SHF.L.U32 R83, R11, 0x10, RZ ;  /* 0x000000100b537819 */ /* 0x000fe400000006ff */
[----:B------:R-:W-:-:S02]  /*1000*/  PRMT R13, R9, 0x7632, R13 ;  /* 0x00007632090d7816 */ /* 0x000fc4000000000d */
[----:B------:R-:W-:Y:S02]  /*1010*/  SHF.L.U32 R9, R9, 0x10, RZ ;  /* 0x0000001009097819 */ /* 0x000fe400000006ff */
[----:B------:R-:W-:Y:S01]  /*1020*/  SHF.L.U32 R27, R27, 0x10, RZ ;  /* 0x000000101b1b7819 */ /* 0x000fe200000006ff */
[----:B------:R-:W-:Y:S01]  /*1030*/  IMAD.U32 R13, R13, 0x10000, RZ ;  /* 0x000100000d0d7824 */ /* 0x000fe200078e00ff */
[C---:B--2---:R-:W-:Y:S02]  /*1040*/  PRMT R8, R4.reuse, 0x7632, R8 ;  /* 0x0000763204087816 */ /* 0x044fe40000000008 */
[----:B------:R-:W-:Y:S02]  /*1050*/  SHF.L.U32 R10, R4, 0x10, RZ ;  /* 0x00000010040a7819 */ /* 0x000fe400000006ff */
[----:B------:R-:W-:Y:S02]  /*1060*/  PRMT R28, R7, 0x7632, R28 ;  /* 0x00007632071c7816 */ /* 0x000fe4000000001c */
[----:B------:R-:W-:Y:S01]  /*1070*/  PRMT R4, R5, 0x7632, R4 ;  /* 0x0000763205047816 */ /* 0x000fe20000000004 */
[----:B------:R-:W-:Y:S01]  /*1080*/  FFMA.FTZ R81, R81, R0, R10 ;  /* 0x0000000051517223 */ /* 0x000fe2000001000a */
[----:B------:R-:W-:-:S02]  /*1090*/  PRMT R11, R6, 0x7632, R11 ;  /* 0x00007632060b7816 */ /* 0x000fc4000000000b */
[----:B------:R-:W-:Y:S02]  /*10a0*/  SHF.L.U32 R24, R5, 0x10, RZ ;  /* 0x0000001005187819 */ /* 0x000fe400000006ff */
[----:B------:R-:W-:Y:S02]  /*10b0*/  SHF.L.U32 R80, R7, 0x10, RZ ;  /* 0x0000001007507819 */ /* 0x000fe400000006ff */
[----:B------:R-:W-:Y:S01]  /*10c0*/  SHF.L.U32 R7, R26, 0x10, RZ ;  /* 0x000000101a077819 */ /* 0x000fe200000006ff */
[-C--:B------:R-:W-:Y:S01]  /*10d0*/  FFMA.FTZ R79, R9, R0.reuse, R24 ;  /* 0x00000000094f7223 */ /* 0x080fe20000010018 */
[----:B------:R-:W-:Y:S01]  /*10e0*/  SHF.L.U32 R28, R28, 0x10, RZ ;  /* 0x000000101c1c7819 */ /* 0x000fe200000006ff */
[-C--:B------:R-:W-:Y:S01]  /*10f0*/  FFMA.FTZ R24, R83, R0.reuse, R80 ;  /* 0x0000000053187223 */ /* 0x080fe20000010050 */
[----:B------:R-:W-:Y:S02]  /*1100*/  SHF.L.U32 R6, R6, 0x10, RZ ;  /* 0x0000001006067819 */ /* 0x000fe400000006ff */
[----:B------:R-:W-:Y:S01]  /*1110*/  SHF.L.U32 R5, R12, 0x10, RZ ;  /* 0x000000100c057819 */ /* 0x000fe200000006ff */
[-C--:B------:R-:W-:Y:S01]  /*1120*/  FFMA.FTZ R83, R27, R0.reuse, R28 ;  /* 0x000000001b537223 */ /* 0x080fe2000001001c */
[----:B------:R-:W-:Y:S01]  /*1130*/  SHF.L.U32 R26, R11, 0x10, RZ ;  /* 0x000000100b1a7819 */ /* 0x000fe200000006ff */
[----:B------:R-:W-:Y:S01]  /*1140*/  FFMA.FTZ R29, R29, R0, R6 ;  /* 0x000000001d1d7223 */ /* 0x000fe20000010006 */
[----:B------:R-:W-:-:S02]  /*1150*/  SHF.L.U32 R4, R4, 0x10, RZ ;  /* 0x0000001004047819 */ /* 0x000fc400000006ff */
[----:B------:R-:W-:Y:S01]  /*1160*/  SHF.L.U32 R8, R8, 0x10, RZ ;  /* 0x0000001008087819 */ /* 0x000fe200000006ff */
[----:B------:R-:W-:Y:S01]  /*1170*/  FFMA.FTZ R26, R7, R0, R26 ;  /* 0x00000000071a7223 */ /* 0x000fe2000001001a */
[----:B------:R-:W-:Y:S01]  /*1180*/  F2FP.BF16.F32.PACK_AB R7, R83, R24 ;  /* 0x000000185307723e */ /* 0x000fe200000010ff */
[-C--:B------:R-:W-:Y:S02]  /*1190*/  FFMA.FTZ R28, R13, R0.reuse, R4 ;  /* 0x000000000d1c7223 */ /* 0x080fe40000010004 */
[----:B------:R-:W-:Y:S01]  /*11a0*/  FFMA.FTZ R80, R5, R0, R8 ;  /* 0x0000000005507223 */ /* 0x000fe20000010008 */
[----:B------:R-:W-:Y:S02]  /*11b0*/  F2FP.BF16.F32.PACK_AB R6, R26, R29 ;  /* 0x0000001d1a06723e */ /* 0x000fe400000010ff */
[----:B------:R-:W-:Y:S02]  /*11c0*/  F2FP.BF16.F32.PACK_AB R5, R28, R79 ;  /* 0x0000004f1c05723e */ /* 0x000fe400000010ff */
[----:B------:R-:W-:Y:S01]  /*11d0*/  F2FP.BF16.F32.PACK_AB R4, R80, R81 ;  /* 0x000000515004723e */ /* 0x000fe200000010ff */
[----:B------:R-:W-:Y:S06]  /*11e0*/  BRA `(.L_x_34) ;  /* 0x0000000000c07947 */ /* 0x000fec0003800000 */
.L_x_33:
[----:B------:R-:W-:-:S04]  /*11f0*/  UISETP.NE.U32.AND UP1, UPT, UR12, URZ, UPT ;  /* 0x000000ff0c00728c */ /* 0x000fc8000bf25070 */
[----:B------:R-:W-:-:S09]  /*1200*/  UISETP.NE.AND.EX UP1, UPT, UR13, URZ, UPT, UP1 ;  /* 0x000000ff0d00728c */ /* 0x000fd2000bf25310 */
[----:B------:R-:W-:Y:S05]  /*1210*/  BRA.U UP1, `(.L_x_35) ;  /* 0x0000000101547547 */ /* 0x000fea000b800000 */
[C---:B0----5:R-:W-:Y:S01]  /*1220*/  PRMT R12, R8.reuse, 0x7632, R12 ;  /* 0x00007632080c7816 */ /* 0x061fe2000000000c */
[----:B------:R-:W-:Y:S01]  /*1230*/  IMAD.U32 R81, R8, 0x10000, RZ ;  /* 0x0001000008517824 */ /* 0x000fe200078e00ff */
[C---:B------:R-:W-:Y:S02]  /*1240*/  PRMT R13, R10.reuse, 0x7632, R13 ;  /* 0x000076320a0d7816 */ /* 0x040fe4000000000d */
[----:B------:R-:W-:Y:S01]  /*1250*/  SHF.L.U32 R29, R10, 0x10, RZ ;  /* 0x000000100a1d7819 */ /* 0x000fe200000006ff */
[-C--:B------:R-:W-:Y:S01]  /*1260*/  FMUL.FTZ R81, R81, R0.reuse ;  /* 0x0000000051517220 */ /* 0x080fe20000410000 */
[----:B------:R-:W-:Y:S02]  /*1270*/  PRMT R8, R9, 0x7632, R8 ;  /* 0x0000763209087816 */ /* 0x000fe40000000008 */
        /* <DEDUP_REMOVED lines=11> */
[-C--:B------:R-:W-:Y:S01]  /*1330*/  FMUL.FTZ R83, R83, R0.reuse ;  /* 0x0000000053537220 */ /* 0x080fe20000410000 */
[-C--:B------:R-:W-:Y:S02]  /*1340*/  FMUL.FTZ R28, R11, R0.reuse ;  /* 0x000000000b1c7220 */ /* 0x080fe40000410000 */
[----:B------:R-:W-:Y:S01]  /*1350*/  FMUL.FTZ R26, R13, R0 ;  /* 0x000000000d1a7220 */ /* 0x000fe20000410000 */
[----:B------:R-:W-:Y:S06]  /*1360*/  BRA `(.L_x_34) ;  /* 0x0000000000607947 */ /* 0x000fec0003800000 */
.L_x_35:
[C---:B0----5:R-:W-:Y:S02]  /*1370*/  PRMT R6, R9.reuse, 0x7632, R6 ;  /* 0x0000763209067816 */ /* 0x061fe40000000006 */
[----:B------:R-:W-:Y:S02]  /*1380*/  SHF.L.U32 R9, R9, 0x10, RZ ;  /* 0x0000001009097819 */ /* 0x000fe400000006ff */
[----:B------:R-:W-:Y:S02]  /*1390*/  PRMT R7, R10, 0x7632, R7 ;  /* 0x000076320a077816 */ /* 0x000fe40000000007 */
[C---:B------:R-:W-:Y:S01]  /*13a0*/  PRMT R4, R8.reuse, 0x7632, R4 ;  /* 0x0000763208047816 */ /* 0x040fe20000000004 */
[----:B------:R-:W-:Y:S01]  /*13b0*/  FMUL.FTZ R79, R9, R0 ;  /* 0x00000000094f7220 */ /* 0x000fe20000410000 */
[----:B------:R-:W-:Y:S01]  /*13c0*/  SHF.L.U32 R81, R8, 0x10, RZ ;  /* 0x0000001008517819 */ /* 0x000fe200000006ff */
[----:B------:R-:W-:Y:S01]  /*13d0*/  IMAD.U32 R9, R7, 0x10000, RZ ;  /* 0x0001000007097824 */ /* 0x000fe200078e00ff */
[----:B------:R-:W-:-:S02]  /*13e0*/  PRMT R8, R11, 0x7632, R8 ;  /* 0x000076320b087816 */ /* 0x000fc40000000008 */
        /* <DEDUP_REMOVED lines=10> */
[----:B------:R-:W-:Y:S01]  /*1490*/  F2FP.BF16.F32.PACK_AB R6, R26, R29 ;  /* 0x0000001d1a06723e */ /* 0x000fe200000010ff */
[----:B------:R-:W-:-:S02]  /*14a0*/  FMUL.FTZ R83, R83, R0 ;  /* 0x0000000053537220 */ /* 0x000fc40000410000 */
[----:B------:R-:W-:Y:S01]  /*14b0*/  FMUL.FTZ R28, R7, R0 ;  /* 0x00000000071c7220 */ /* 0x000fe20000410000 */
[----:B------:R-:W-:Y:S02]  /*14c0*/  F2FP.BF16.F32.PACK_AB R4, R80, R81 ;  /* 0x000000515004723e */ /* 0x000fe400000010ff */
[----:B------:R-:W-:Y:S02]  /*14d0*/  F2FP.BF16.F32.PACK_AB R7, R83, R24 ;  /* 0x000000185307723e */ /* 0x000fe400000010ff */
[----:B------:R-:W-:-:S07]  /*14e0*/  F2FP.BF16.F32.PACK_AB R5, R28, R79 ;  /* 0x0000004f1c05723e */ /* 0x000fce00000010ff */
.L_x_34:
[----:B------:R-:W0:Y:S01]  /*14f0*/  @P1 LDC.64 R12, c[0x0][0x3a8] ;  /* 0x0000ea00ff0c1b82 */ /* 0x000e220000000a00 */
[----:B------:R-:W-:-:S05]  /*1500*/  IADD3 R27, PT, PT, R15, 0x200, RZ ;  /* 0x000002000f1b7810 */ /* 0x000fca0007ffe0ff */
[----:B------:R-:W-:-:S04]  /*1510*/  IMAD.WIDE.U32 R8, R27, 0x10, R2 ;  /* 0x000000101b087825 */ /* 0x000fc800078e0002 */
[----:B0-----:R-:W-:-:S05]  /*1520*/  @P1 IMAD.WIDE.U32 R12, R21, 0x10, R12 ;  /* 0x00000010150c1825 */ /* 0x001fca00078e000c */
[----:B------:R0:W-:Y:S04]  /*1530*/  @P1 STG.E.128 desc[UR6][R12.64], R4 ;  /* 0x000000040c001986 */ /* 0x0001e8000c101d06 */
[----:B------:R-:W5:Y:S01]  /*1540*/  LDG.E.128 R8, desc[UR6][R8.64] ;  /* 0x0000000608087981 */ /* 0x000f62000c1e1d00 */
[----:B------:R-:W-:Y:S05]  /*1550*/  BRA.U !UP0, `(.L_x_36) ;  /* 0x0000000108a07547 */ /* 0x000fea000b800000 */
[----:B------:R-:W1:Y:S02]  /*1560*/  LDC.64 R2, c[0x0][0x3a0] ;  /* 0x0000e800ff027b82 */ /* 0x000e640000000a00 */
[----:B-1----:R-:W-:-:S05]  /*1570*/  IMAD.WIDE.U32 R2, R27, 0x10, R2 ;  /* 0x000000101b027825 */ /* 0x002fca00078e0002 */
[----:B0-----:R0:W2:Y:S01]  /*1580*/  LDG.E.128 R4, desc[UR6][R2.64] ;  /* 0x0000000602047981 */ /* 0x0010a2000c1e1d00 */
[----:B-----5:R-:W-:Y:S02]  /*1590*/  SHF.L.U32 R13, R11, 0x10, RZ ;  /* 0x000000100b0d7819 */ /* 0x020fe400000006ff */
[----:B------:R-:W-:Y:S02]  /*15a0*/  SHF.L.U32 R85, R8, 0x10, RZ ;  /* 0x0000001008557819 */ /* 0x000fe400000006ff */
[----:B------:R-:W-:Y:S02]  /*15b0*/  SHF.L.U32 R87, R10, 0x10, RZ ;  /* 0x000000100a577819 */ /* 0x000fe400000006ff */
[----:B------:R-:W-:Y:S02]  /*15c0*/  PRMT R8, R8, 0x7632, R8 ;  /* 0x0000763208087816 */ /* 0x000fe40000000008 */
[----:B0-----:R-:W-:Y:S02]  /*15d0*/  PRMT R2, R10, 0x7632, R2 ;  /* 0x000076320a027816 */ /* 0x001fe40000000002 */
[----:B------:R-:W-:-:S03]  /*15e0*/  SHF.L.U32 R3, R8, 0x10, RZ ;  /* 0x0000001008037819 */ /* 0x000fc600000006ff */
[----:B------:R-:W-:Y:S01]  /*15f0*/  IMAD.U32 R89, R2, 0x10000, RZ ;  /* 0x0001000002597824 */ /* 0x000fe200078e00ff */
[C---:B--2---:R-:W-:Y:S02]  /*1600*/  SHF.L.U32 R82, R7.reuse, 0x10, RZ ;  /* 0x0000001007527819 */ /* 0x044fe400000006ff */
[----:B------:R-:W-:Y:S02]  /*1610*/  SHF.L.U32 R12, R4, 0x10, RZ ;  /* 0x00000010040c7819 */ /* 0x000fe400000006ff */
[----:B------:R-:W-:Y:S01]  /*1620*/  PRMT R10, R7, 0x7632, R10 ;  /* 0x00007632070a7816 */ /* 0x000fe2000000000a */
[-CC-:B------:R-:W-:Y:S01]  /*1630*/  FFMA.FTZ R13, R13, R0.reuse, R82.reuse ;  /* 0x000000000d0d7223 */ /* 0x180fe20000010052 */
[----:B------:R-:W-:Y:S01]  /*1640*/  PRMT R82, R11, 0x7632, R82 ;  /* 0x000076320b527816 */ /* 0x000fe20000000052 */
[----:B------:R-:W-:Y:S01]  /*1650*/  FFMA.FTZ R11, R85, R0, R12 ;  /* 0x00000000550b7223 */ /* 0x000fe2000001000c */
[----:B------:R-:W-:Y:S01]  /*1660*/  SHF.L.U32 R12, R5, 0x10, RZ ;  /* 0x00000010050c7819 */ /* 0x000fe200000006ff */
[C---:B------:R-:W-:Y:S01]  /*1670*/  IMAD.U32 R85, R9.reuse, 0x10000, RZ ;  /* 0x0001000009557824 */ /* 0x040fe200078e00ff */
[----:B------:R-:W-:-:S02]  /*1680*/  PRMT R9, R9, 0x7632, R9 ;  /* 0x0000763209097816 */ /* 0x000fc40000000009 */
[----:B------:R-:W-:Y:S01]  /*1690*/  PRMT R4, R4, 0x7632, R4 ;  /* 0x0000763204047816 */ /* 0x000fe20000000004 */
[----:B------:R-:W-:Y:S01]  /*16a0*/  FFMA.FTZ R85, R85, R0, R12 ;  /* 0x0000000055557223 */ /* 0x000fe2000001000c */
[----:B------:R-:W-:Y:S02]  /*16b0*/  PRMT R5, R5, 0x7632, R5 ;  /* 0x0000763205057816 */ /* 0x000fe40000000005 */
[----:B------:R-:W-:Y:S02]  /*16c0*/  PRMT R7, R6, 0x7632, R7 ;  /* 0x0000763206077816 */ /* 0x000fe40000000007 */
[----:B------:R-:W-:Y:S02]  /*16d0*/  SHF.L.U32 R91, R82, 0x10, RZ ;  /* 0x00000010525b7819 */ /* 0x000fe400000006ff */
[----:B------:R-:W-:Y:S02]  /*16e0*/  SHF.L.U32 R6, R6, 0x10, RZ ;  /* 0x0000001006067819 */ /* 0x000fe400000006ff */
[----:B------:R-:W-:-:S02]  /*16f0*/  SHF.L.U32 R9, R9, 0x10, RZ ;  /* 0x0000001009097819 */ /* 0x000fc400000006ff */
[----:B------:R-:W-:Y:S01]  /*1700*/  SHF.L.U32 R10, R10, 0x10, RZ ;  /* 0x000000100a0a7819 */ /* 0x000fe200000006ff */
[-C--:B------:R-:W-:Y:S01]  /*1710*/  FFMA.FTZ R87, R87, R0.reuse, R6 ;  /* 0x0000000057577223 */ /* 0x080fe20000010006 */
[----:B------:R-:W-:Y:S02]  /*1720*/  SHF.L.U32 R12, R7, 0x10, RZ ;  /* 0x00000010070c7819 */ /* 0x000fe400000006ff */
[----:B------:R-:W-:Y:S01]  /*1730*/  SHF.L.U32 R82, R5, 0x10, RZ ;  /* 0x0000001005527819 */ /* 0x000fe200000006ff */
[-C--:B------:R-:W-:Y:S01]  /*1740*/  FFMA.FTZ R10, R91, R0.reuse, R10 ;  /* 0x000000005b0a7223 */ /* 0x080fe2000001000a */
[----:B------:R-:W-:Y:S01]  /*1750*/  SHF.L.U32 R4, R4, 0x10, RZ ;  /* 0x0000001004047819 */ /* 0x000fe200000006ff */
[-C--:B------:R-:W-:Y:S02]  /*1760*/  FFMA.FTZ R12, R89, R0.reuse, R12 ;  /* 0x00000000590c7223 */ /* 0x080fe4000001000c */
[-C--:B------:R-:W-:Y:S01]  /*1770*/  FFMA.FTZ R82, R9, R0.reuse, R82 ;  /* 0x0000000009527223 */ /* 0x080fe20000010052 */
[----:B------:R-:W-:Y:S01]  /*1780*/  F2FP.BF16.F32.PACK_AB R7, R10, R13 ;  /* 0x0000000d0a07723e */ /* 0x000fe200000010ff */
[----:B------:R-:W-:Y:S01]  /*1790*/  FFMA.FTZ R84, R3, R0, R4 ;  /* 0x0000000003547223 */ /* 0x000fe20000010004 */
[----:B------:R-:W-:-:S02]  /*17a0*/  F2FP.BF16.F32.PACK_AB R6, R12, R87 ;  /* 0x000000570c06723e */ /* 0x000fc400000010ff */
[----:B------:R-:W-:Y:S02]  /*17b0*/  F2FP.BF16.F32.PACK_AB R5, R82, R85 ;  /* 0x000000555205723e */ /* 0x000fe400000010ff */
[----:B------:R-:W-:Y:S01]  /*17c0*/  F2FP.BF16.F32.PACK_AB R4, R84, R11 ;  /* 0x0000000b5404723e */ /* 0x000fe200000010ff */
[----:B------:R-:W-:Y:S06]  /*17d0*/  BRA `(.L_x_37) ;  /* 0x0000000000c07947 */ /* 0x000fec0003800000 */
.L_x_36:
[----:B------:R-:W-:-:S04]  /*17e0*/  UISETP.NE.U32.AND UP0, UPT, UR12, URZ, UPT ;  /* 0x000000ff0c00728c */ /* 0x000fc8000bf05070 */
[----:B------:R-:W-:-:S09]  /*17f0*/  UISETP.NE.AND.EX UP0, UPT, UR13, URZ, UPT, UP0 ;  /* 0x000000ff0d00728c */ /* 0x000fd2000bf05300 */
[----:B------:R-:W-:Y:S05]  /*1800*/  BRA.U UP0, `(.L_x_38) ;  /* 0x0000000100547547 */ /* 0x000fea000b800000 */
[C---:B-----5:R-:W-:Y:S02]  /*1810*/  PRMT R3, R11.reuse, 0x7632, R3 ;  /* 0x000076320b037816 */ /* 0x060fe40000000003 */
[----:B0-----:R-:W-:Y:S02]  /*1820*/  SHF.L.U32 R13, R11, 0x10, RZ ;  /* 0x000000100b0d7819 */ /* 0x001fe400000006ff */
[C---:B------:R-:W-:Y:S02]  /*1830*/  PRMT R2, R8.reuse, 0x7632, R2 ;  /* 0x0000763208027816 */ /* 0x040fe40000000002 */
[----:B------:R-:W-:Y:S01]  /*1840*/  SHF.L.U32 R11, R8, 0x10, RZ ;  /* 0x00000010080b7819 */ /* 0x000fe200000006ff */
[-C--:B------:R-:W-:Y:S01]  /*1850*/  FMUL.FTZ R13, R13, R0.reuse ;  /* 0x000000000d0d7220 */ /* 0x080fe20000410000 */
[C---:B------:R-:W-:Y:S01]  /*1860*/  PRMT R8, R9.reuse, 0x7632, R8 ;  /* 0x0000763209087816 */ /* 0x040fe20000000008 */
[----:B------:R-:W-:Y:S01]  /*1870*/  IMAD.U32 R9, R9, 0x10000, RZ ;  /* 0x0001000009097824 */ /* 0x000fe200078e00ff */
[C---:B------:R-:W-:Y:S01]  /*1880*/  PRMT R12, R10.reuse, 0x7632, R12 ;  /* 0x000076320a0c7816 */ /* 0x040fe2000000000c */
[-C--:B------:R-:W-:Y:S01]  /*1890*/  FMUL.FTZ R11, R11, R0.reuse ;  /* 0x000000000b0b7220 */ /* 0x080fe20000410000 */
        /* <DEDUP_REMOVED lines=8> */
[-C--:B------:R-:W-:Y:S02]  /*1920*/  FMUL.FTZ R84, R3, R0.reuse ;  /* 0x0000000003547220 */ /* 0x080fe40000410000 */
[-C--:B------:R-:W-:Y:S02]  /*1930*/  FMUL.FTZ R82, R9, R0.reuse ;  /* 0x0000000009527220 */ /* 0x080fe40000410000 */
[----:B------:R-:W-:Y:S01]  /*1940*/  FMUL.FTZ R12, R89, R0 ;  /* 0x00000000590c7220 */ /* 0x000fe20000410000 */
[----:B------:R-:W-:Y:S06]  /*1950*/  BRA `(.L_x_37) ;  /* 0x0000000000607947 */ /* 0x000fec0003800000 */
.L_x_38:
[----:B-----5:R-:W-:Y:S02]  /*1960*/  PRMT R3, R11, 0x7632, R3 ;  /* 0x000076320b037816 */ /* 0x020fe40000000003 */
[----:B0-----:R-:W-:Y:S02]  /*1970*/  PRMT R5, R10, 0x7632, R5 ;  /* 0x000076320a057816 */ /* 0x001fe40000000005 */
[----:B------:R-:W-:Y:S02]  /*1980*/  PRMT R2, R8, 0x7632, R2 ;  /* 0x0000763208027816 */ /* 0x000fe40000000002 */
[----:B------:R-:W-:Y:S02]  /*1990*/  PRMT R4, R9, 0x7632, R4 ;  /* 0x0000763209047816 */ /* 0x000fe40000000004 */
[----:B------:R-:W-:Y:S02]  /*19a0*/  SHF.L.U32 R89, R3, 0x10, RZ ;  /* 0x0000001003597819 */ /* 0x000fe400000006ff */
        /* <DEDUP_REMOVED lines=19> */
.L_x_37:
[----:B------:R-:W-:Y:S01]  /*1ae0*/  FADD.FTZ R0, RZ, R22 ;  /* 0x00000016ff007221 */ /* 0x000fe20000010000 */
[----:B------:R-:W-:Y:S01]  /*1af0*/  LOP3.LUT P0, RZ, R14, 0x1f, RZ, 0xc0, !PT ;  /* 0x0000001f0eff7812 */ /* 0x000fe2000780c0ff */
[----:B------:R-:W-:Y:S02]  /*1b00*/  BSSY.RECONVERGENT B0, `(.L_x_39) ;  /* 0x0000068000007945 */ /* 0x000fe40003800200 */
[----:B------:R-:W-:-:S04]  /*1b10*/  FADD.FTZ R3, R0, R17 ;  /* 0x0000001100037221 */ /* 0x000fc80000010000 */
        /* <DEDUP_REMOVED lines=21> */
[----:B------:R-:W-:-:S05]  /*1c70*/  FADD.FTZ R3, R3, R10 ;  /* 0x0000000a03037221 */ /* 0x000fca0000010000 */
        /* <DEDUP_REMOVED lines=9> */
[----:B0-----:R-:W-:-:S04]  /*1d10*/  FADD.FTZ R0, R89, R0 ;  /* 0x0000000059007221 */ /* 0x001fc80000010000 */
[----:B------:R-:W-:-:S04]  /*1d20*/  FMUL.FTZ R2, R0, 0.001302083372138440609 ;  /* 0x3aaaaaab00027820 */ /* 0x000fc80000410000 */
[C---:B------:R-:W-:Y:S01]  /*1d30*/  FADD.FTZ R0, -R2.reuse, R22 ;  /* 0x0000001602007221 */ /* 0x040fe20000010100 */
[----:B------:R-:W-:-:S03]  /*1d40*/  FADD.FTZ R3, -R2, R17 ;  /* 0x0000001102037221 */ /* 0x000fc60000010100 */
[----:B------:R-:W-:-:S04]  /*1d50*/  FFMA.FTZ R0, R0, R0, RZ ;  /* 0x0000000000007223 */ /* 0x000fc800000100ff */
[----:B------:R-:W-:Y:S01]  /*1d60*/  FFMA.FTZ R0, R3, R3, R0 ;  /* 0x0000000303007223 */ /* 0x000fe20000010000 */
[----:B------:R-:W-:-:S04]  /*1d70*/  FADD.FTZ R3, -R2, R20 ;  /* 0x0000001402037221 */ /* 0x000fc80000010100 */
        /* <DEDUP_REMOVED lines=42> */
[----:B------:R-:W-:-:S05]  /*2020*/  FFMA.FTZ R0, R3, R3, R0 ;  /* 0x0000000303007223 */ /* 0x000fca0000010000 */
[----:B------:R-:W0:Y:S02]  /*2030*/  SHFL.BFLY PT, R3, R0, 0x1, 0x1f ;  /* 0x0c201f0000037f89 */ /* 0x000e2400000e0000 */
[----:B0-----:R-:W-:-:S05]  /*2040*/  FADD.FTZ R3, R0, R3 ;  /* 0x0000000300037221 */ /* 0x001fca0000010000 */
[----:B------:R-:W0:Y:S02]  /*2050*/  SHFL.BFLY PT, R8, R3, 0x2, 0x1f ;  /* 0x0c401f0003087f89 */ /* 0x000e2400000e0000 */
[----:B0-----:R-:W-:-:S05]  /*2060*/  FADD.FTZ R86, R3, R8 ;  /* 0x0000000803567221 */ /* 0x001fca0000010000 */
[----:B------:R-:W0:Y:S02]  /*2070*/  SHFL.BFLY PT, R9, R86, 0x4, 0x1f ;  /* 0x0c801f0056097f89 */ /* 0x000e2400000e0000 */
[----:B0-----:R-:W-:Y:S02]  /*2080*/  FADD.FTZ R88, R86, R9 ;  /* 0x0000000956587221 */ /* 0x001fe40000010000 */
[----:B------:R-:W0:Y:S03]  /*2090*/  @P1 LDC.64 R8, c[0x0][0x3a8] ;  /* 0x0000ea00ff081b82 */ /* 0x000e260000000a00 */
[----:B------:R-:W1:Y:S01]  /*20a0*/  SHFL.BFLY PT, R89, R88, 0x8, 0x1f ;  /* 0x0d001f0058597f89 */ /* 0x000e6200000e0000 */
[----:B0-----:R-:W-:-:S04]  /*20b0*/  @P1 IMAD.WIDE.U32 R8, R27, 0x10, R8 ;  /* 0x000000101b081825 */ /* 0x001fc800078e0008 */
[----:B-1----:R-:W-:Y:S01]  /*20c0*/  FADD.FTZ R89, R88, R89 ;  /* 0x0000005958597221 */ /* 0x002fe20000010000 */
[----:B------:R-:W-:Y:S04]  /*20d0*/  @P1 STG.E.128 desc[UR6][R8.64], R4 ;  /* 0x0000000408001986 */ /* 0x000fe8000c101d06 */
        /* <DEDUP_REMOVED lines=10> */
.L_x_40:
[----:B----4-:R-:W-:Y:S05]  /*2180*/  BSYNC.RECONVERGENT B0 ;  /* 0x0000000000007941 */ /* 0x010fea0003800200 */
.L_x_39:
[----:B0-----:R-:W-:Y:S01]  /*2190*/  LOP3.LUT R0, R14, 0x1f, RZ, 0xc0, !PT ;  /* 0x0000001f0e007812 */ /* 0x001fe200078ec0ff */
[----:B------:R-:W-:Y:S01]  /*21a0*/  BAR.SYNC.DEFER_BLOCKING 0x0 ;  /* 0x0000000000007b1d */ /* 0x000fe20000010000 */
[----:B------:R-:W-:Y:S02]  /*21b0*/  CS2R R2, SRZ ;  /* 0x0000000000027805 */ /* 0x000fe4000001ff00 */
[----:B------:R-:W-:Y:S01]  /*21c0*/  ISETP.GT.U32.AND P0, PT, R0, 0x7, PT ;  /* 0x000000070000780c */ /* 0x000fe20003f04070 */
[----:B------:R-:W-:Y:S02]  /*21d0*/  IMAD.MOV.U32 R0, RZ, RZ, RZ ;  /* 0x000000ffff007224 */ /* 0x000fe400078e00ff */
[----:B------:R-:W-:Y:S10]  /*21e0*/  BSSY.RECONVERGENT B0, `(.L_x_41) ;  /* 0x000000a000007945 */ /* 0x000ff40003800200 */
[----:B------:R-:W-:Y:S05]  /*21f0*/  @P0 BRA `(.L_x_42) ;  /* 0x0000000000200947 */ /* 0x000fea0003800000 */
[----:B------:R-:W0:Y:S01]  /*2200*/  S2UR UR5, SR_CgaCtaId ;  /* 0x00000000000579c3 */ /* 0x000e220000008800 */
[----:B------:R-:W-:Y:S01]  /*2210*/  UMOV UR4, 0x400 ;  /* 0x0000040000047882 */ /* 0x000fe20000000000 */
[----:B------:R-:W-:-:S04]  /*2220*/  SHF.L.U32 R0, R14, 0x3, RZ ;  /* 0x000000030e007819 */ /* 0x000fc800000006ff */
[----:B------:R-:W-:Y:S02]  /*2230*/  LOP3.LUT R2, R0, 0xf8, RZ, 0xc0, !PT ;  /* 0x000000f800027812 */ /* 0x000fe400078ec0ff */
[----:B------:R-:W-:Y:S01]  /*2240*/  MOV R0, 0x300 ;  /* 0x0000030000007802 */ /* 0x000fe20000000f00 */
[----:B0-----:R-:W-:-:S04]  /*2250*/  ULEA UR4, UR5, UR4, 0x18 ;  /* 0x0000000405047291 */ /* 0x001fc8000f8ec0ff */
[----:B------:R-:W-:-:S09]  /*2260*/  @UP2 UIADD3 UR4, UPT, UPT, UR4, 0x40, URZ ;  /* 0x0000004004042890 */ /* 0x000fd2000fffe0ff */
[----:B------:R-:W0:Y:S03]  /*2270*/  LDS.64 R2, [R2+UR4] ;  /* 0x0000000402027984 */ /* 0x000e260008000a00 */
.L_x_42:
[----:B------:R-:W-:Y:S05]  /*2280*/  BSYNC.RECONVERGENT B0 ;  /* 0x0000000000007941 */ /* 0x000fea0003800200 */
.L_x_41:
[----:B------:R-:W1:Y:S01]  /*2290*/  SHFL.DOWN PT, R9, R0, 0x4, 0x1f ;  /* 0x08801f0000097f89 */ /* 0x000e6200000e0000 */
[-C--:B------:R-:W-:Y:S01]  /*22a0*/  I2FP.F32.U32 R91, R0.reuse ;  /* 0x00000000005b7245 */ /* 0x080fe20000201000 */
[----:B------:R-:W-:Y:S01]  /*22b0*/  UPLOP3.LUT UP2, UPT, UPT, UPT, UP2, 0x40, 0x4 ;  /* 0x000000000004789c */ /* 0x000fe20003f4e820 */
[----:B------:R-:W-:Y:S01]  /*22c0*/  ISETP.NE.AND P3, PT, RZ, UR14, PT ;  /* 0x0000000eff007c0c */ /* 0x000fe2000bf65270 */
[----:B0-----:R-:W0:Y:S01]  /*22d0*/  SHFL.DOWN PT, R89, R2, 0x4, 0x1f ;  /* 0x08801f0002597f89 */ /* 0x001e2200000e0000 */
[----:B------:R-:W-:Y:S02]  /*22e0*/  ISETP.NE.AND P0, PT, R14, RZ, PT ;  /* 0x000000ff0e00720c */ /* 0x000fe40003f05270 */
[----:B-1----:R-:W-:Y:S02]  /*22f0*/  I2FP.F32.S32 R86, R9 ;  /* 0x0000000900567245 */ /* 0x002fe40000201400 */
[----:B------:R-:W-:Y:S01]  /*2300*/  IADD3 R9, PT, PT, R9, R0, RZ ;  /* 0x0000000009097210 */ /* 0x000fe20007ffe0ff */
[----:B0-----:R-:W-:-:S02]  /*2310*/  FADD.FTZ R8, -R89, R2 ;  /* 0x0000000259087221 */ /* 0x001fc40000010100 */
[----:B------:R-:W-:Y:S01]  /*2320*/  FMUL.FTZ R88, R89, R86 ;  /* 0x0000005659587220 */ /* 0x000fe20000410000 */
[----:B------:R-:W-:Y:S01]  /*2330*/  I2FP.F32.S32 R0, R9 ;  /* 0x0000000900007245 */ /* 0x000fe20000201400 */
[----:B------:R-:W-:Y:S02]  /*2340*/  FMUL.FTZ R8, R8, R8 ;  /* 0x0000000808087220 */ /* 0x000fe40000410000 */
[----:B------:R-:W-:Y:S02]  /*2350*/  FFMA.FTZ R93, R91, R2, R88 ;  /* 0x000000025b5d7223 */ /* 0x000fe40000010058 */
[----:B------:R-:W0:Y:S01]  /*2360*/  MUFU.RCP R2, R0 ;  /* 0x0000000000027308 */ /* 0x000e220000001000 */
[----:B------:R-:W-:Y:S02]  /*2370*/  FMUL.FTZ R91, R8, R91 ;  /* 0x0000005b085b7220 */ /* 0x000fe40000410000 */
[----:B------:R-:W1:Y:S02]  /*2380*/  SHFL.DOWN PT, R8, R3, 0x4, 0x1f ;  /* 0x08801f0003087f89 */ /* 0x000e6400000e0000 */
[----:B------:R-:W-:Y:S01]  /*2390*/  FMUL.FTZ R91, R91, R86 ;  /* 0x000000565b5b7220 */ /* 0x000fe20000410000 */
[----:B0-----:R-:W-:-:S05]  /*23a0*/  FMUL.FTZ R93, R2, R93 ;  /* 0x0000005d025d7220 */ /* 0x001fca0000410000 */
[----:B------:R-:W0:Y:S01]  /*23b0*/  SHFL.DOWN PT, R86, R93, 0x2, 0x1f ;  /* 0x08401f005d567f89 */ /* 0x000e2200000e0000 */
[----:B-1----:R-:W-:-:S03]  /*23c0*/  FADD.FTZ R89, R8, R3 ;  /* 0x0000000308597221 */ /* 0x002fc60000010000 */
[----:B------:R-:W1:Y:S01]  /*23d0*/  SHFL.DOWN PT, R8, R9, 0x2, 0x1f ;  /* 0x08401f0009087f89 */ /* 0x000e6200000e0000 */
[----:B------:R-:W-:Y:S01]  /*23e0*/  FFMA.FTZ R89, R2, R91, R89 ;  /* 0x0000005b02597223 */ /* 0x000fe20000010059 */
[----:B0-----:R-:W-:-:S04]  /*23f0*/  FADD.FTZ R3, R93, -R86 ;  /* 0x800000565d037221 */ /* 0x001fc80000010000 */
[----:B------:R-:W-:Y:S01]  /*2400*/  FMUL.FTZ R3, R3, R3 ;  /* 0x0000000303037220 */ /* 0x000fe20000410000 */
[-C--:B-1----:R-:W-:Y:S02]  /*2410*/  I2FP.F32.S32 R91, R8.reuse ;  /* 0x00000008005b7245 */ /* 0x082fe40000201400 */
[----:B------:R-:W-:-:S03]  /*2420*/  IADD3 R2, PT, PT, R9, R8, RZ ;  /* 0x0000000809027210 */ /* 0x000fc60007ffe0ff */
[----:B------:R-:W-:Y:S01]  /*2430*/  FMUL.FTZ R95, R86, R91 ;  /* 0x0000005b565f7220 */ /* 0x000fe20000410000 */
[C---:B------:R-:W-:Y:S01]  /*2440*/  FMUL.FTZ R86, R0.reuse, R3 ;  /* 0x0000000300567220 */ /* 0x040fe20000410000 */
[----:B------:R-:W-:Y:S02]  /*2450*/  I2FP.F32.S32 R3, R2 ;  /* 0x0000000200037245 */ /* 0x000fe40000201400 */
[----:B------:R-:W-:Y:S01]  /*2460*/  FFMA.FTZ R95, R0, R93, R95 ;  /* 0x0000005d005f7223 */ /* 0x000fe2000001005f */
[----:B------:R-:W-:Y:S01]  /*2470*/  FMUL.FTZ R86, R86, R91 ;  /* 0x0000005b56567220 */ /* 0x000fe20000410000 */
[----:B------:R-:W0:Y:S01]  /*2480*/  SHFL.DOWN PT, R0, R89, 0x2, 0x1f ;  /* 0x08401f0059007f89 */ /* 0x000e2200000e0000 */
[----:B------:R-:W1:Y:S03]  /*2490*/  MUFU.RCP R8, R3 ;  /* 0x0000000300087308 */ /* 0x000e660000001000 */
[----:B------:R-:W2:Y:S01]  /*24a0*/  SHFL.DOWN PT, R91, R2, 0x1, 0x1f ;  /* 0x08201f00025b7f89 */ /* 0x000ea200000e0000 */
[----:B-1----:R-:W-:-:S05]  /*24b0*/  FMUL.FTZ R88, R8, R95 ;  /* 0x0000005f08587220 */ /* 0x002fca0000410000 */
[----:B------:R-:W1:Y:S01]  /*24c0*/  SHFL.DOWN PT, R93, R88, 0x1, 0x1f ;  /* 0x08201f00585d7f89 */ /* 0x000e6200000e0000 */
[----:B0-----:R-:W-:-:S04]  /*24d0*/  FADD.FTZ R9, R89, R0 ;  /* 0x0000000059097221 */ /* 0x001fc80000010000 */
[----:B------:R-:W-:Y:S01]  /*24e0*/  FFMA.FTZ R9, R8, R86, R9 ;  /* 0x0000005608097223 */ /* 0x000fe20000010009 */
[-C--:B--2---:R-:W-:Y:S02]  /*24f0*/  IADD3 R8, PT, PT, R2, R91.reuse, RZ ;  /* 0x0000005b02087210 */ /* 0x084fe40007ffe0ff */
[----:B------:R-:W-:Y:S02]  /*2500*/  I2FP.F32.S32 R91, R91 ;  /* 0x0000005b005b7245 */ /* 0x000fe40000201400 */
[----:B------:R-:W-:Y:S01]  /*2510*/  I2FP.F32.S32 R8, R8 ;  /* 0x0000000800087245 */ /* 0x000fe20000201400 */
[----:B------:R-:W0:Y:S05]  /*2520*/  SHFL.DOWN PT, R0, R9, 0x1, 0x1f ;  /* 0x08201f0009007f89 */ /* 0x000e2a00000e0000 */
[----:B------:R-:W2:Y:S01]  /*2530*/  MUFU.RCP R8, R8 ;  /* 0x0000000800087308 */ /* 0x000ea20000001000 */
[----:B-1----:R-:W-:Y:S01]  /*2540*/  FADD.FTZ R86, R88, -R93 ;  /* 0x8000005d58567221 */ /* 0x002fe20000010000 */
[----:B------:R-:W-:-:S03]  /*2550*/  FMUL.FTZ R2, R93, R91 ;  /* 0x0000005b5d027220 */ /* 0x000fc60000410000 */
[----:B------:R-:W-:Y:S01]  /*2560*/  FMUL.FTZ R86, R86, R86 ;  /* 0x0000005656567220 */ /* 0x000fe20000410000 */
[----:B------:R-:W-:-:S03]  /*2570*/  FFMA.FTZ R89, R3, R88, R2 ;  /* 0x0000005803597223 */ /* 0x000fc60000010002 */
[----:B------:R-:W-:Y:S01]  /*2580*/  FMUL.FTZ R86, R3, R86 ;  /* 0x0000005603567220 */ /* 0x000fe20000410000 */
[----:B--2---:R-:W-:Y:S01]  /*2590*/  FMUL.FTZ R89, R8, R89 ;  /* 0x0000005908597220 */ /* 0x004fe20000410000 */
[----:B0-----:R-:W-:Y:S02]  /*25a0*/  FADD.FTZ R3, R9, R0 ;  /* 0x0000000009037221 */ /* 0x001fe40000010000 */
[----:B------:R-:W-:Y:S01]  /*25b0*/  FMUL.FTZ R86, R86, R91 ;  /* 0x0000005b56567220 */ /* 0x000fe20000410000 */
[----:B------:R-:W0:Y:S03]  /*25c0*/  LDC R0, c[0x0][0x448] ;  /* 0x00011200ff007b82 */ /* 0x000e260000000800 */
[----:B------:R-:W-:Y:S01]  /*25d0*/  FFMA.FTZ R3, R8, R86, R3 ;  /* 0x0000005608037223 */ /* 0x000fe20000010003 */
[----:B------:R-:W1:Y:S05]  /*25e0*/  SHFL.IDX PT, R89, R89, RZ, 0x1f ;  /* 0x00001fff59597589 */ /* 0x000e6a00000e0000 */
[----:B------:R-:W0:Y:S01]  /*25f0*/  SHFL.IDX PT, R3, R3, RZ, 0x1f ;  /* 0x00001fff03037589 */ /* 0x000e2200000e0000 */
[----:B-1----:R-:W-:-:S05]  /*2600*/  FMUL.FTZ R2, R89, R89 ;  /* 0x0000005959027220 */ /* 0x002fca0000410000 */
[----:B------:R-:W-:Y:S01]  /*2610*/  FSEL R9, R2, RZ, P3 ;  /* 0x000000ff02097208 */ /* 0x000fe20001800000 */
[----:B0-----:R-:W-:Y:S01]  /*2620*/  FFMA.FTZ R0, R3, UR9, R0 ;  /* 0x0000000903007c23 */ /* 0x001fe20008010000 */
[----:B------:R-:W-:-:S03]  /*2630*/  FSEL R2, R89, RZ, !P3 ;  /* 0x000000ff59027208 */ /* 0x000fc60005800000 */
[----:B------:R-:W-:Y:S02]  /*2640*/  FADD.FTZ R9, R0, R9 ;  /* 0x0000000900097221 */ /* 0x000fe40000010000 */
[C---:B------:R-:W-:Y:S01]  /*2650*/  FADD.FTZ R8, -R2.reuse, R22 ;  /* 0x0000001602087221 */ /* 0x040fe20000010100 */
[C---:B------:R-:W-:Y:S01]  /*2660*/  FADD.FTZ R102, -R2.reuse, R23 ;  /* 0x0000001702667221 */ /* 0x040fe20000010100 */
[C---:B------:R-:W-:Y:S01]  /*2670*/  FADD.FTZ R0, -R2.reuse, R81 ;  /* 0x0000005102007221 */ /* 0x040fe20000010100 */
[----:B------:R-:W0:Y:S01]  /*2680*/  LDC.64 R22, c[0x0][0x428] ;  /* 0x00010a00ff167b82 */ /* 0x000e220000000a00 */
[----:B------:R-:W1:Y:S01]  /*2690*/  MUFU.RSQ R81, R9 ;  /* 0x0000000900517308 */ /* 0x000e620000001400 */
[C---:B------:R-:W-:Y:S01]  /*26a0*/  FADD.FTZ R104, -R2.reuse, R25 ;  /* 0x0000001902687221 */ /* 0x040fe20000010100 */
        /* <DEDUP_REMOVED lines=16> */
[----:B-1----:R-:W-:Y:S01]  /*27b0*/  FMUL.FTZ R3, R81, R104 ;  /* 0x0000006851037220 */ /* 0x002fe20000410000 */
[C---:B------:R-:W-:Y:S01]  /*27c0*/  FADD.FTZ R82, -R2.reuse, R82 ;  /* 0x0000005202527221 */ /* 0x040fe20000010100 */
[C---:B------:R-:W-:Y:S01]  /*27d0*/  FADD.FTZ R86, -R2.reuse, R87 ;  /* 0x0000005702567221 */ /* 0x040fe20000010100 */
[C---:B------:R-:W-:Y:S01]  /*27e0*/  FADD.FTZ R88, -R2.reuse, R12 ;  /* 0x0000000c02587221 */ /* 0x040fe20000010100 */
[----:B------:R-:W-:Y:S01]  /*27f0*/  FADD.FTZ R106, -R2, R13 ;  /* 0x0000000d026a7221 */ /* 0x000fe20000010100 */
[----:B------:R-:W-:Y:S01]  /*2800*/  FFMA.FTZ R10, R3, R55, R68 ;  /* 0x00000037030a7223 */ /* 0x000fe20000010044 */
[----:B0-----:R-:W-:-:S04]  /*2810*/  IMAD.WIDE.U32 R2, R15, 0x10, R22 ;  /* 0x000000100f027825 */ /* 0x001fc800078e0016 */
[C---:B------:R-:W-:Y:S01]  /*2820*/  FMUL.FTZ R9, R81.reuse, R8 ;  /* 0x0000000851097220 */ /* 0x040fe20000410000 */
[C---:B------:R-:W-:Y:S01]  /*2830*/  FMUL.FTZ R94, R81.reuse, R94 ;  /* 0x0000005e515e7220 */ /* 0x040fe20000410000 */
[C---:B------:R-:W-:Y:S01]  /*2840*/  FMUL.FTZ R15, R81.reuse, R98 ;  /* 0x00000062510f7220 */ /* 0x040fe20000410000 */
[C---:B------:R-:W-:Y:S01]  /*2850*/  FMUL.FTZ R20, R81.reuse, R20 ;  /* 0x0000001451147220 */ /* 0x040fe20000410000 */
[C---:B------:R-:W-:Y:S01]  /*2860*/  FMUL.FTZ R24, R81.reuse, R24 ;  /* 0x0000001851187220 */ /* 0x040fe20000410000 */
[----:B------:R-:W-:Y:S01]  /*2870*/  FMUL.FTZ R19, R81, R26 ;  /* 0x0000001a51137220 */ /* 0x000fe20000410000 */
[----:B------:R-:W-:Y:S01]  /*2880*/  FFMA.FTZ R8, R9, R45, R42 ;  /* 0x0000002d09087223 */ /* 0x000fe2000001002a */
[----:B------:R-:W-:Y:S01]  /*2890*/  FFMA.FTZ R13, R94, R58, R69 ;  /* 0x0000003a5e0d7223 */ /* 0x000fe20000010045 */
[----:B------:R-:W-:Y:S01]  /*28a0*/  FFMA.FTZ R12, R15, R57, R70 ;  /* 0x000000390f0c7223 */ /* 0x000fe20000010046 */
[----:B------:R-:W-:Y:S01]  /*28b0*/  FFMA.FTZ R11, R20, R44, R39 ;  /* 0x0000002c140b7223 */ /* 0x000fe20000010027 */
[----:B------:R-:W-:Y:S01]  /*28c0*/  FFMA.FTZ R15, R24, R48, R31 ;  /* 0x00000030180f7223 */ /* 0x000fe2000001001f */
[----:B------:R-:W-:-:S04]  /*28d0*/  IMAD.WIDE.U32 R20, R21, 0x10, R22 ;  /* 0x0000001015147825 */ /* 0x000fc800078e0016 */
[----:B------:R-:W-:Y:S01]  /*28e0*/  FFMA.FTZ R24, R19, R59, R72 ;  /* 0x0000003b13187223 */ /* 0x000fe20000010048 */
[C---:B------:R-:W-:Y:S01]  /*28f0*/  FMUL.FTZ R17, R81.reuse, R100 ;  /* 0x0000006451117220 */ /* 0x040fe20000410000 */
[----:B------:R-:W-:Y:S01]  /*2900*/  FMUL.FTZ R19, R81, R28 ;  /* 0x0000001c51137220 */ /* 0x000fe20000410000 */
[----:B------:R-:W-:-:S04]  /*2910*/  IMAD.WIDE.U32 R22, R27, 0x10, R22 ;  /* 0x000000101b167825 */ /* 0x000fc800078e0016 */
[C---:B------:R-:W-:Y:S01]  /*2920*/  FMUL.FTZ R25, R81.reuse, R14 ;  /* 0x0000000e51197220 */ /* 0x040fe20000410000 */
[C---:B------:R-:W-:Y:S01]  /*2930*/  FMUL.FTZ R96, R81.reuse, R96 ;  /* 0x0000006051607220 */ /* 0x040fe20000410000 */
[C---:B------:R-:W-:Y:S01]  /*2940*/  FMUL.FTZ R102, R81.reuse, R102 ;  /* 0x0000006651667220 */ /* 0x040fe20000410000 */
[----:B------:R-:W0:Y:S01]  /*2950*/  @!P0 LDC.64 R26, c[0x0][0x3c0] ;  /* 0x0000f000ff1a8b82 */ /* 0x000e220000000a00 */
[C---:B------:R-:W-:Y:S01]  /*2960*/  FMUL.FTZ R90, R81.reuse, R90 ;  /* 0x0000005a515a7220 */ /* 0x040fe20000410000 */
[C---:B------:R-:W-:Y:S01]  /*2970*/  FMUL.FTZ R106, R81.reuse, R106 ;  /* 0x0000006a516a7220 */ /* 0x040fe20000410000 */
[----:B------:R-:W-:Y:S01]  /*2980*/  FMUL.FTZ R79, R81, R108 ;  /* 0x0000006c514f7220 */ /* 0x000fe20000410000 */
[----:B------:R-:W-:Y:S01]  /*2990*/  F2FP.BF16.F32.PACK_AB R8, R13, R8 ;  /* 0x000000080d08723e */ /* 0x000fe200000010ff */
[----:B------:R-:W-:Y:S01]  /*29a0*/  FMUL.FTZ R13, R81, R0 ;  /* 0x00000000510d7220 */ /* 0x000fe20000410000 */
[----:B------:R-:W-:Y:S01]  /*29b0*/  F2FP.BF16.F32.PACK_AB R11, R10, R11 ;  /* 0x0000000b0a0b723e */ /* 0x000fe200000010ff */
[----:B------:R-:W-:Y:S01]  /*29c0*/  FFMA.FTZ R10, R17, R43, R40 ;  /* 0x0000002b110a7223 */ /* 0x000fe20000010028 */
[----:B------:R-:W1:Y:S01]  /*29d0*/  @!P0 LDC.64 R28, c[0x0][0x3c8] ;  /* 0x0000f200ff1c8b82 */ /* 0x000e620000000a00 */
[----:B------:R-:W-:Y:S01]  /*29e0*/  F2FP.BF16.F32.PACK_AB R15, R24, R15 ;  /* 0x0000000f180f723e */ /* 0x000fe200000010ff */
[----:B------:R-:W-:Y:S01]  /*29f0*/  FFMA.FTZ R14, R25, R47, R32 ;  /* 0x0000002f190e7223 */ /* 0x000fe20000010020 */
[----:B------:R-:W-:Y:S01]  /*2a00*/  FFMA.FTZ R0, R19, R61, R74 ;  /* 0x0000003d13007223 */ /* 0x000fe2000001004a */
[----:B------:R-:W-:Y:S01]  /*2a10*/  FFMA.FTZ R9, R96, R46, R41 ;  /* 0x0000002e60097223 */ /* 0x000fe20000010029 */
[----:B------:R-:W-:Y:S01]  /*2a20*/  FFMA.FTZ R17, R102, R56, R67 ;  /* 0x0000003866117223 */ /* 0x000fe20000010043 */
[----:B------:R-:W-:Y:S01]  /*2a30*/  FFMA.FTZ R25, R90, R60, R71 ;  /* 0x0000003c5a197223 */ /* 0x000fe20000010047 */
[----:B------:R-:W-:Y:S01]  /*2a40*/  FFMA.FTZ R19, R106, R52, R35 ;  /* 0x000000346a137223 */ /* 0x000fe20000010023 */
[----:B------:R-:W-:Y:S01]  /*2a50*/  FFMA.FTZ R24, R79, R63, R76 ;  /* 0x0000003f4f187223 */ /* 0x000fe2000001004c */
[----:B------:R-:W-:Y:S01]  /*2a60*/  FMUL.FTZ R80, R81, R80 ;  /* 0x0000005051507220 */ /* 0x000fe20000410000 */
[----:B------:R-:W-:Y:S01]  /*2a70*/  F2FP.BF16.F32.PACK_AB R10, R17, R10 ;  /* 0x0000000a110a723e */ /* 0x000fe200000010ff */
[----:B------:R-:W-:Y:S01]  /*2a80*/  FMUL.FTZ R92, R81, R92 ;  /* 0x0000005c515c7220 */ /* 0x000fe20000410000 */
[----:B------:R-:W-:Y:S01]  /*2a90*/  F2FP.BF16.F32.PACK_AB R9, R12, R9 ;  /* 0x000000090c09723e */ /* 0x000fe200000010ff */
[----:B------:R-:W-:Y:S01]  /*2aa0*/  FFMA.FTZ R12, R13, R49, R34 ;  /* 0x000000310d0c7223 */ /* 0x000fe20000010022 */
[----:B------:R-:W-:Y:S01]  /*2ab0*/  F2FP.BF16.F32.PACK_AB R14, R25, R14 ;  /* 0x0000000e190e723e */ /* 0x000fe200000010ff */
[----:B------:R-:W-:Y:S01]  /*2ac0*/  FFMA.FTZ R17, R80, R62, R73 ;  /* 0x0000003e50117223 */ /* 0x000fe20000010049 */
[----:B------:R-:W-:Y:S01]  /*2ad0*/  F2FP.BF16.F32.PACK_AB R19, R24, R19 ;  /* 0x000000131813723e */ /* 0x000fe200000010ff */
[----:B------:R-:W-:Y:S01]  /*2ae0*/  FFMA.FTZ R13, R92, R50, R33 ;  /* 0x000000325c0d7223 */ /* 0x000fe20000010021 */
[----:B------:R-:W2:Y:S01]  /*2af0*/  LDC.64 R24, c[0x0][0x380] ;  /* 0x0000e000ff187b82 */ /* 0x000ea20000000a00 */
[----:B------:R-:W-:Y:S01]  /*2b00*/  FMUL.FTZ R18, R81, R18 ;  /* 0x0000001251127220 */ /* 0x000fe20000410000 */
[----:B------:R-:W-:Y:S01]  /*2b10*/  F2FP.BF16.F32.PACK_AB R12, R17, R12 ;  /* 0x0000000c110c723e */ /* 0x000fe200000010ff */
[C---:B------:R-:W-:Y:S01]  /*2b20*/  FMUL.FTZ R17, R81.reuse, R16 ;  /* 0x0000001051117220 */ /* 0x040fe20000410000 */
[C---:B------:R-:W-:Y:S01]  /*2b30*/  FMUL.FTZ R79, R81.reuse, R82 ;  /* 0x00000052514f7220 */ /* 0x040fe20000410000 */
[C---:B------:R-:W-:Y:S01]  /*2b40*/  FMUL.FTZ R83, R81.reuse, R86 ;  /* 0x0000005651537220 */ /* 0x040fe20000410000 */
[C---:B------:R-:W-:Y:S01]  /*2b50*/  FMUL.FTZ R84, R81.reuse, R84 ;  /* 0x0000005451547220 */ /* 0x040fe20000410000 */
[----:B------:R-:W-:Y:S01]  /*2b60*/  FMUL.FTZ R88, R81, R88 ;  /* 0x0000005851587220 */ /* 0x000fe20000410000 */
[----:B------:R-:W-:Y:S01]  /*2b70*/  FFMA.FTZ R16, R17, R53, R38 ;  /* 0x0000003511107223 */ /* 0x000fe20000010026 */
[----:B------:R-:W-:Y:S01]  /*2b80*/  F2FP.BF16.F32.PACK_AB R13, R0, R13 ;  /* 0x0000000d000d723e */ /* 0x000fe200000010ff */
[----:B------:R-:W-:Y:S01]  /*2b90*/  FFMA.FTZ R17, R18, R54, R37 ;  /* 0x0000003612117223 */ /* 0x000fe20000010025 */
[----:B------:R-:W-:Y:S01]  /*2ba0*/  FFMA.FTZ R18, R83, R51, R36 ;  /* 0x0000003353127223 */ /* 0x000fe20000010024 */
[----:B------:R-:W-:Y:S01]  /*2bb0*/  FFMA.FTZ R0, R79, R65, R78 ;  /* 0x000000414f007223 */ /* 0x000fe2000001004e */
[----:B------:R-:W-:Y:S01]  /*2bc0*/  FFMA.FTZ R83, R88, R64, R75 ;  /* 0x0000004058537223 */ /* 0x000fe2000001004b */
[----:B------:R-:W-:Y:S01]  /*2bd0*/  FFMA.FTZ R79, R84, R66, R77 ;  /* 0x00000042544f7223 */ /* 0x000fe2000001004d */
[----:B0-----:R-:W-:-:S02]  /*2be0*/  @!P0 IMAD.WIDE R26, R30, 0x4, R26 ;  /* 0x000000041e1a8825 */ /* 0x001fc400078e021a */
[----:B------:R-:W-:Y:S02]  /*2bf0*/  F2FP.BF16.F32.PACK_AB R17, R0, R17 ;  /* 0x000000110011723e */ /* 0x000fe400000010ff */
[C---:B-1----:R-:W-:Y:S01]  /*2c00*/  @!P0 IMAD.WIDE R28, R30.reuse, 0x4, R28 ;  /* 0x000000041e1c8825 */ /* 0x042fe200078e021c */
[----:B------:R-:W-:Y:S01]  /*2c10*/  F2FP.BF16.F32.PACK_AB R18, R83, R18 ;  /* 0x000000125312723e */ /* 0x000fe200000010ff */
[----:B------:R0:W-:Y:S01]  /*2c20*/  @!P0 STG.E desc[UR6][R26.64], R89 ;  /* 0x000000591a008986 */ /* 0x0001e2000c101906 */
[----:B------:R-:W-:Y:S02]  /*2c30*/  F2FP.BF16.F32.PACK_AB R16, R79, R16 ;  /* 0x000000104f10723e */ /* 0x000fe400000010ff */
[----:B--2---:R-:W-:Y:S01]  /*2c40*/  IADD3 R30, PT, PT, R30, R24, RZ ;  /* 0x000000181e1e7210 */ /* 0x004fe20007ffe0ff */
[----:B------:R0:W-:Y:S03]  /*2c50*/  @!P0 STG.E desc[UR6][R28.64], R81 ;  /* 0x000000511c008986 */ /* 0x0001e6000c101906 */
[----:B------:R-:W-:Y:S01]  /*2c60*/  ISETP.GE.AND P0, PT, R30, R25, PT ;  /* 0x000000191e00720c */ /* 0x000fe20003f06270 */
[----:B------:R0:W-:Y:S04]  /*2c70*/  STG.E.128 desc[UR6][R2.64], R8 ;  /* 0x0000000802007986 */ /* 0x0001e8000c101d06 */
[----:B------:R0:W-:Y:S04]  /*2c80*/  STG.E.128 desc[UR6][R20.64], R12 ;  /* 0x0000000c14007986 */ /* 0x0001e8000c101d06 */
[----:B------:R0:W-:Y:S04]  /*2c90*/  STG.E.128 desc[UR6][R22.64], R16 ;  /* 0x0000001016007986 */ /* 0x0001e8000c101d06 */
[----:B------:R-:W-:Y:S05]  /*2ca0*/  @!P0 BRA `(.L_x_43) ;  /* 0xffffffd800f08947 */ /* 0x000fea000383ffff */
[----:B------:R-:W-:Y:S05]  /*2cb0*/  EXIT ;  /* 0x000000000000794d */ /* 0x000fea0003800000 */
.L_x_44:
        /* <DEDUP_REMOVED lines=12> */
.L_x_20904:


//--------------------- .text._ZN10layer_norm13ln_fwd_kernelINS_13Kernel_traitsI13__nv_bfloat16S2_S2_S2_fjLj6144ELj1ELj1ELj8ELj16ENS_18Kernel_traits_baseILj6144ES2_S2_S2_S2_fjLj256EEEEELb0ELb0ELb1ELb0EEEvNS_9FwdParamsE --------------------------
	.section	.text._ZN10layer_norm13ln_fwd_kernelINS_13Kernel_traitsI13__nv_bfloat16S2_S2_S2_fjLj6144ELj1ELj1ELj8ELj16ENS_18Kernel_traits_baseILj6144ES2_S2_S2_S2_fjLj256EEEEELb0ELb0ELb1ELb0EEEvNS_9FwdParamsE,"ax",@progbits
	.align	128
        .global         _ZN10layer_norm13ln_fwd_kernelINS_13Kernel_traitsI13__nv_bfloat16S2_S2_S2_fjLj6144ELj1ELj1ELj8ELj16ENS_18Kernel_traits_baseILj6144ES2_S2_S2_S2_fjLj256EEEEELb0ELb0ELb1ELb0EEEvNS_9FwdParamsE
        .type           _ZN10layer_norm13ln_fwd_kernelINS_13Kernel_traitsI13__nv_bfloat16S2_S2_S2_fjLj6144ELj1ELj1ELj8ELj16ENS_18Kernel_traits_baseILj6144ES2_S2_S2_S2_fjLj256EEEEELb0ELb0ELb1ELb0EEEvNS_9FwdParamsE,@function
        .size           _ZN10layer_norm13ln_fwd_kernelINS_13Kernel_traitsI13__nv_bfloat16S2_S2_S2_fjLj6144ELj1ELj1ELj8ELj16ENS_18Kernel_traits_baseILj6144ES2_S2_S2_S2_fjLj256EEEEELb0ELb0ELb1ELb0EEEvNS_9FwdParamsE,(.L_x_20905 - _ZN10layer_norm13ln_fwd_kernelINS_13Kernel_traitsI13__nv_bfloat16S2_S2_S2_fjLj6144ELj1ELj1ELj8ELj16ENS_18Kernel_traits_baseILj6144ES2_S2_S2_S2_fjLj256EEEEELb0ELb0ELb1ELb0EEEvNS_9FwdParamsE)
        .other          _ZN10layer_norm13ln_fwd_kernelINS_13Kernel_traitsI13__nv_bfloat16S2_S2_S2_fjLj6144ELj1ELj1ELj8ELj16ENS_18Kernel_traits_baseILj6144ES2_S2_S2_S2_fjLj256EEEEELb0ELb0ELb1ELb0EEEvNS_9FwdParamsE,@"STO_CUDA_ENTRY STV_DEFAULT"
_ZN10layer_norm13ln_fwd_kernelINS_13Kernel_traitsI13__nv_bfloat16S2_S2_S2_fjLj6144ELj1ELj1ELj8ELj16ENS_18Kernel_traits_baseILj6144ES2_S2_S2_S2_fjLj256EEEEELb0ELb0ELb1ELb0EEEvNS_9FwdParamsE:
.text._ZN10layer_norm13ln_fwd_kernelINS_13Kernel_traitsI13__nv_bfloat16S2_S2_S2_fjLj6144ELj1ELj1ELj8ELj16ENS_18Kernel_traits_baseILj6144ES2_S2_S2_S2_fjLj256EEEEELb0ELb0ELb1ELb0EEEvNS_9FwdParamsE:
[----:B------:R-:W-:Y:S01]  /*0000*/  LDC R1, c[0x0][0x37c] ;  /* 0x0000df00ff017b82 */ /* 0x000fe20000000800 */
[----:B------:R-:W0:Y:S07]  /*0010*/  S2R R13, SR_TID.X ;  /* 0x00000000000d7919 */ /* 0x000e2e0000002100 */
[----:B------:R-:W1:Y:S01]  /*0020*/  LDC R3, c[0x0][0x388] ;  /* 0x0000e200ff037b82 */ /* 0x000e620000000800 */
[----:B------:R-:W2:Y:S01]  /*0030*/  LDCU.64 UR8, c[0x0][0x438] ;  /* 0x00008700ff0877ac */ /* 0x000ea20008000a00 */
[----:B------:R-:W-:Y:S01]  /*0040*/  BSSY.RECONVERGENT B0, `(.L_x_45) ;  /* 0x000003d000007945 */ /* 0x000fe20003800200 */
[----:B------:R-:W3:Y:S05]  /*0050*/  LDCU.64 UR6, c[0x0][0x358] ;  /* 0x00006b00ff0677ac */ /* 0x000eea0008000a00 */
[----:B------:R-:W4:Y:S01]  /*0060*/  S2UR UR4, SR_CTAID.X ;  /* 0x00000000000479c3 */ /* 0x000f220000002500 */
[----:B--2---:R-:W-:-:S04]  /*0070*/  UISETP.NE.U32.AND UP0, UPT, UR8, URZ, UPT ;  /* 0x000000ff0800728c */ /* 0x004fc8000bf05070 */
[----:B------:R-:W-:Y:S01]  /*0080*/  UISETP.NE.AND.EX UP0, UPT, UR9, URZ, UPT, UP0 ;  /* 0x000000ff0900728c */ /* 0x000fe2000bf05300 */
[----:B-1----:R-:W-:-:S04]  /*0090*/  SHF.R.S32.HI R0, RZ, 0x1f, R3 ;  /* 0x0000001fff007819 */ /* 0x002fc80000011403 */
[----:B------:R-:W-:Y:S02]  /*00a0*/  LEA.HI R10, R0, R3, RZ, 0x3 ;  /* 0x00000003000a7211 */ /* 0x000fe400078f18ff */
[C---:B0-----:R-:W-:Y:S02]  /*00b0*/  LOP3.LUT R3, R13.reuse, 0xff, RZ, 0x3c, !PT ;  /* 0x000000ff0d037812 */ /* 0x041fe400078e3cff */
[----:B------:R-:W-:Y:S02]  /*00c0*/  LOP3.LUT R0, R13, 0xe0, RZ, 0xc0, !PT ;  /* 0x000000e00d007812 */ /* 0x000fe400078ec0ff */
[----:B----4-:R-:W-:Y:S02]  /*00d0*/  MOV R65, UR4 ;  /* 0x0000000400417c02 */ /* 0x010fe40008000f00 */
[----:B------:R-:W-:Y:S01]  /*00e0*/  LEA.HI.SX32 R64, R10, R3, 0x1d ;  /* 0x000000030a407211 */ /* 0x000fe200078feaff */
[----:B---3--:R-:W-:Y:S06]  /*00f0*/  BRA.U !UP0, `(.L_x_46) ;  /* 0x0000000108687547 */ /* 0x008fec000b800000 */
[C---:B------:R-:W-:Y:S01]  /*0100*/  ISETP.GE.U32.AND P1, PT, R64.reuse, 0x200, PT ;  /* 0x000002004000780c */ /* 0x040fe20003f26070 */
[----:B------:R-:W-:Y:S01]  /*0110*/  IMAD.MOV.U32 R11, RZ, RZ, R13 ;  /* 0x000000ffff0b7224 */ /* 0x000fe200078e000d */
[----:B------:R-:W-:-:S11]  /*0120*/  ISETP.GE.U32.AND P0, PT, R64, 0x100, PT ;  /* 0x000001004000780c */ /* 0x000fd60003f06070 */
[----:B------:R-:W0:Y:S02]  /*0130*/  @P1 LDC.64 R6, c[0x0][0x3d0] ;  /* 0x0000f400ff061b82 */ /* 0x000e240000000a00 */
[----:B------:R-:W-:-:S06]  /*0140*/  @P0 LOP3.LUT R11, R13, 0x100, RZ, 0xfc, !PT ;  /* 0x000001000d0b0812 */ /* 0x000fcc00078efcff */
[----:B------:R-:W1:Y:S08]  /*0150*/  @P1 LDC.64 R8, c[0x0][0x438] ;  /* 0x00010e00ff081b82 */ /* 0x000e700000000a00 */
[----:B------:R-:W2:Y:S01]  /*0160*/  @P0 LDC.64 R2, c[0x0][0x3d0] ;  /* 0x0000f400ff020b82 */ /* 0x000ea20000000a00 */
[----:B0-----:R-:W-:-:S07]  /*0170*/  @P1 IMAD.WIDE.U32 R6, R11, 0x10, R6 ;  /* 0x000000100b061825 */ /* 0x001fce00078e0006 */
[----:B------:R-:W0:Y:S01]  /*0180*/  @P0 LDC.64 R4, c[0x0][0x438] ;  /* 0x00010e00ff040b82 */ /* 0x000e220000000a00 */
[----:B------:R3:W5:Y:S01]  /*0190*/  @P1 LDG.E.128 R40, desc[UR6][R6.64] ;  /* 0x0000000606281981 */ /* 0x000762000c1e1d00 */
[----:B-1----:R-:W-:-:S05]  /*01a0*/  @P1 IMAD.WIDE.U32 R8, R11, 0x10, R8 ;  /* 0x000000100b081825 */ /* 0x002fca00078e0008 */
[----:B------:R3:W5:Y:S01]  /*01b0*/  @P1 LD.E.128 R36, desc[UR6][R8.64] ;  /* 0x0000000608241980 */ /* 0x000762000c101d00 */
[----:B--2---:R-:W-:-:S05]  /*01c0*/  @P0 IMAD.WIDE.U32 R2, R13, 0x10, R2 ;  /* 0x000000100d020825 */ /* 0x004fca00078e0002 */
[----:B------:R3:W5:Y:S01]  /*01d0*/  @P0 LDG.E.128 R48, desc[UR6][R2.64] ;  /* 0x0000000602300981 */ /* 0x000762000c1e1d00 */
[----:B0-----:R-:W-:-:S05]  /*01e0*/  @P0 IMAD.WIDE.U32 R4, R13, 0x10, R4 ;  /* 0x000000100d040825 */ /* 0x001fca00078e0004 */
[----:B------:R3:W5:Y:S01]  /*01f0*/  @P0 LD.E.128 R44, desc[UR6][R4.64] ;  /* 0x00000006042c0980 */ /* 0x000762000c101d00 */
[----:B------:R-:W-:Y:S02]  /*0200*/  ISETP.GE.U32.AND P0, PT, R64, 0x300, PT ;  /* 0x000003004000780c */ /* 0x000fe40003f06070 */
[----:B------:R-:W-:-:S11]  /*0210*/  @P1 IADD3 R11, PT, PT, R11, 0x100, RZ ;  /* 0x000001000b0b1810 */ /* 0x000fd60007ffe0ff */
[----:B---3--:R-:W-:Y:S05]  /*0220*/  @!P0 BRA `(.L_x_47) ;  /* 0x0000000000788947 */ /* 0x008fea0003800000 */
[----:B------:R-:W0:Y:S08]  /*0230*/  LDC.64 R32, c[0x0][0x3d0] ;  /* 0x0000f400ff207b82 */ /* 0x000e300000000a00 */
[----:B------:R-:W1:Y:S01]  /*0240*/  LDC.64 R28, c[0x0][0x438] ;  /* 0x00010e00ff1c7b82 */ /* 0x000e620000000a00 */
[----:B0-----:R-:W-:-:S06]  /*0250*/  IMAD.WIDE.U32 R32, R11, 0x10, R32 ;  /* 0x000000100b207825 */ /* 0x001fcc00078e0020 */
[----:B------:R-:W5:Y:S01]  /*0260*/  LDG.E.128 R32, desc[UR6][R32.64] ;  /* 0x0000000620207981 */ /* 0x000f62000c1e1d00 */
[----:B-1----:R-:W-:-:S06]  /*0270*/  IMAD.WIDE.U32 R28, R11, 0x10, R28 ;  /* 0x000000100b1c7825 */ /* 0x002fcc00078e001c */
[----:B------:R-:W5:Y:S01]  /*0280*/  LD.E.128 R28, desc[UR6][R28.64] ;  /* 0x000000061c1c7980 */ /* 0x000f62000c101d00 */
[----:B------:R-:W-:Y:S05]  /*0290*/  BRA `(.L_x_47) ;  /* 0x00000000005c7947 */ /* 0x000fea0003800000 */
.L_x_46:
[C---:B------:R-:W-:Y:S01]  /*02a0*/  ISETP.GE.U32.AND P1, PT, R64.reuse, 0x200, PT ;  /* 0x000002004000780c */ /* 0x040fe20003f26070 */
[----:B------:R-:W-:Y:S01]  /*02b0*/  IMAD.MOV.U32 R11, RZ, RZ, R13 ;  /* 0x000000ffff0b7224 */ /* 0x000fe200078e000d */
[C---:B------:R-:W-:Y:S02]  /*02c0*/  ISETP.GE.U32.AND P0, PT, R64.reuse, 0x100, PT ;  /* 0x000001004000780c */ /* 0x040fe40003f06070 */
[----:B------:R-:W-:-:S09]  /*02d0*/  ISETP.GE.U32.AND P2, PT, R64, 0x300, PT ;  /* 0x000003004000780c */ /* 0x000fd20003f46070 */
[----:B------:R-:W0:Y:S02]  /*02e0*/  @P1 LDC.64 R2, c[0x0][0x3d0] ;  /* 0x0000f400ff021b82 */ /* 0x000e240000000a00 */
[----:B------:R-:W-:-:S06]  /*02f0*/  @P0 LOP3.LUT R11, R13, 0x100, RZ, 0xfc, !PT ;  /* 0x000001000d0b0812 */ /* 0x000fcc00078efcff */
[----:B------:R-:W1:Y:S08]  /*0300*/  @P0 LDC.64 R4, c[0x0][0x3d0] ;  /* 0x0000f400ff040b82 */ /* 0x000e700000000a00 */
[----:B------:R-:W2:Y:S01]  /*0310*/  @P2 LDC.64 R8, c[0x0][0x3d0] ;  /* 0x0000f400ff082b82 */ /* 0x000ea20000000a00 */
[C---:B0-----:R-:W-:Y:S01]  /*0320*/  @P1 IMAD.WIDE.U32 R2, R11.reuse, 0x10, R2 ;  /* 0x000000100b021825 */ /* 0x041fe200078e0002 */
[----:B------:R-:W-:-:S04]  /*0330*/  @P1 IADD3 R11, PT, PT, R11, 0x100, RZ ;  /* 0x000001000b0b1810 */ /* 0x000fc80007ffe0ff */
[----:B------:R0:W5:Y:S01]  /*0340*/  @P1 LDG.E.128 R40, desc[UR6][R2.64] ;  /* 0x0000000602281981 */ /* 0x000162000c1e1d00 */
[----:B-1----:R-:W-:-:S05]  /*0350*/  @P0 IMAD.WIDE.U32 R6, R13, 0x10, R4 ;  /* 0x000000100d060825 */ /* 0x002fca00078e0004 */
[----:B------:R0:W5:Y:S01]  /*0360*/  @P0 LDG.E.128 R48, desc[UR6][R6.64] ;  /* 0x0000000606300981 */ /* 0x000162000c1e1d00 */
[----:B--2---:R-:W-:-:S05]  /*0370*/  @P2 IMAD.WIDE.U32 R4, R11, 0x10, R8 ;  /* 0x000000100b042825 */ /* 0x004fca00078e0008 */
[----:B------:R0:W5:Y:S01]  /*0380*/  @P2 LDG.E.128 R32, desc[UR6][R4.64] ;  /* 0x0000000604202981 */ /* 0x000162000c1e1d00 */
[----:B------:R-:W-:Y:S02]  /*0390*/  HFMA2 R46, -RZ, RZ, 0, 0 ;  /* 0x00000000ff2e7431 */ /* 0x000fe400000001ff */
[----:B------:R-:W-:Y:S01]  /*03a0*/  IMAD.MOV.U32 R38, RZ, RZ, RZ ;  /* 0x000000ffff267224 */ /* 0x000fe200078e00ff */
[----:B------:R-:W-:Y:S02]  /*03b0*/  CS2R R36, SRZ ;  /* 0x0000000000247805 */ /* 0x000fe4000001ff00 */
[----:B------:R-:W-:Y:S02]  /*03c0*/  CS2R R44, SRZ ;  /* 0x00000000002c7805 */ /* 0x000fe4000001ff00 */
[----:B------:R-:W-:Y:S02]  /*03d0*/  @P2 CS2R R30, SRZ ;  /* 0x00000000001e2805 */ /* 0x000fe4000001ff00 */
[----:B------:R-:W-:Y:S01]  /*03e0*/  @P2 CS2R R28, SRZ ;  /* 0x00000000001c2805 */ /* 0x000fe2000001ff00 */
[----:B------:R-:W-:Y:S01]  /*03f0*/  @P1 IMAD.MOV.U32 R39, RZ, RZ, RZ ;  /* 0x000000ffff271224 */ /* 0x000fe200078e00ff */
[----:B0-----:R-:W-:-:S07]  /*0400*/  @P0 MOV R47, RZ ;  /* 0x000000ff002f0202 */ /* 0x001fce0000000f00 */
.L_x_47:
[----:B------:R-:W-:Y:S05]  /*0410*/  BSYNC.RECONVERGENT B0 ;  /* 0x0000000000007941 */ /* 0x000fea0003800200 */
.L_x_45:
[----:B------:R-:W0:Y:S02]  /*0420*/  LDCU UR4, c[0x0][0x384] ;  /* 0x00007080ff0477ac */ /* 0x000e240008000800 */
[----:B0-----:R-:W-:-:S13]  /*0430*/  ISETP.GE.AND P0, PT, R65, UR4, PT ;  /* 0x0000000441007c0c */ /* 0x001fda000bf06270 */
[----:B------:R-:W-:Y:S05]  /*0440*/  @P0 EXIT ;  /* 0x000000000000094d */ /* 0x000fea0003800000 */
[----:B------:R-:W-:Y:S01]  /*0450*/  SHF.R.S32.HI R10, RZ, 0x3, R10 ;  /* 0x00000003ff0a7819 */ /* 0x000fe2000001140a */
[----:B------:R-:W-:Y:S01]  /*0460*/  IMAD.SHL.U32 R2, R13, 0x20, RZ ;  /* 0x000000200d027824 */ /* 0x000fe200078e00ff */
[----:B-----5:R-:W-:Y:S01]  /*0470*/  PRMT R62, R31, 0x7632, R62 ;  /* 0x000076321f3e7816 */ /* 0x020fe2000000003e */
[----:B------:R-:W-:Y:S01]  /*0480*/  UPLOP3.LUT UP1, UPT, UPT, UPT, UPT, 0x40, 0x4 ;  /* 0x000000000004789c */ /* 0x000fe20003f2e870 */
[----:B------:R-:W-:Y:S01]  /*0490*/  LOP3.LUT R3, R10, 0xff, RZ, 0xc0, !PT ;  /* 0x000000ff0a037812 */ /* 0x000fe200078ec0ff */
[----:B------:R-:W0:Y:S01]  /*04a0*/  LDCU.U8 UR10, c[0x0][0x410] ;  /* 0x00008200ff0a77ac */ /* 0x000e220008000000 */
[----:B------:R-:W-:Y:S02]  /*04b0*/  LOP3.LUT R2, R2, 0x3e0, RZ, 0xc0, !PT ;  /* 0x000003e002027812 */ /* 0x000fe400078ec0ff */
[C---:B------:R-:W-:Y:S01]  /*04c0*/  VIADDMNMX R0, R3.reuse, -R0, RZ, !PT ;  /* 0x8000000003007246 */ /* 0x040fe200078001ff */
[----:B------:R-:W1:Y:S01]  /*04d0*/  LDCU UR11, c[0x0][0x400] ;  /* 0x00008000ff0b77ac */ /* 0x000e620008000800 */
[----:B------:R-:W-:-:S02]  /*04e0*/  VIADDMNMX R2, R3, -R2, RZ, !PT ;  /* 0x8000000203027246 */ /* 0x000fc400078001ff */
[----:B------:R-:W-:Y:S01]  /*04f0*/  LOP3.LUT R10, R10, 0xffffff00, RZ, 0xc0, !PT ;  /* 0xffffff000a0a7812 */ /* 0x000fe200078ec0ff */
[----:B------:R-:W2:Y:S01]  /*0500*/  LDCU.64 UR8, c[0x0][0x3a0] ;  /* 0x00007400ff0877ac */ /* 0x000ea20008000a00 */
[----:B------:R-:W-:Y:S02]  /*0510*/  VIMNMX R3, PT, PT, R0, 0x20, PT ;  /* 0x0000002000037848 */ /* 0x000fe40003fe0100 */
[----:B------:R-:W-:Y:S02]  /*0520*/  VIMNMX R63, PT, PT, R2, 0x20, PT ;  /* 0x00000020023f7848 */ /* 0x000fe40003fe0100 */
[----:B------:R-:W-:Y:S02]  /*0530*/  LEA R3, R3, R10, 0x3 ;  /* 0x0000000a03037211 */ /* 0x000fe400078e18ff */
[----:B------:R-:W-:Y:S01]  /*0540*/  PRMT R61, R35, 0x7632, R61 ;  /* 0x00007632233d7816 */ /* 0x000fe2000000003d */
[----:B------:R-:W-:Y:S01]  /*0550*/  IMAD R63, R63, 0x8, R10 ;  /* 0x000000083f3f7824 */ /* 0x000fe200078e020a */
[----:B------:R-:W-:-:S02]  /*0560*/  I2FP.F32.U32 R3, R3 ;  /* 0x0000000300037245 */ /* 0x000fc40000201000 */
[----:B------:R-:W-:Y:S02]  /*0570*/  PRMT R60, R30, 0x7632, R60 ;  /* 0x000076321e3c7816 */ /* 0x000fe4000000003c */
[----:B------:R3:W4:Y:S01]  /*0580*/  MUFU.RCP R17, R3 ;  /* 0x0000000300117308 */ /* 0x0007220000001000 */
        /* <DEDUP_REMOVED lines=20> */
[----:B01234-:R-:W-:-:S07]  /*06d0*/  PRMT R0, R48, 0x7632, R0 ;  /* 0x0000763230007816 */ /* 0x01ffce0000000000 */
.L_x_73:
[----:B------:R-:W0:Y:S08]  /*06e0*/  LDC.64 R52, c[0x0][0x3f0] ;  /* 0x0000fc00ff347b82 */ /* 0x000e300000000a00 */
[----:B------:R-:W1:Y:S01]  /*06f0*/  LDC R68, c[0x0][0x388] ;  /* 0x0000e200ff447b82 */ /* 0x000e620000000800 */
[----:B0-----:R-:W-:-:S07]  /*0700*/  IMAD.WIDE R54, R65, 0x4, R52 ;  /* 0x0000000441367825 */ /* 0x001fce00078e0234 */
[----:B------:R-:W0:Y:S01]  /*0710*/  LDC.64 R52, c[0x0][0x3f8] ;  /* 0x0000fe00ff347b82 */ /* 0x000e220000000a00 */
[----:B------:R-:W2:Y:S01]  /*0720*/  LDG.E R72, desc[UR6][R54.64] ;  /* 0x0000000636487981 */ /* 0x000ea2000c1e1900 */
[----:B0-----:R-:W-:-:S05]  /*0730*/  IMAD.WIDE R52, R65, 0x4, R52 ;  /* 0x0000000441347825 */ /* 0x001fca00078e0234 */
[----:B------:R0:W5:Y:S01]  /*0740*/  LDG.E R66, desc[UR6][R52.64] ;  /* 0x0000000634427981 */ /* 0x000162000c1e1900 */
[----:B------:R-:W-:Y:S01]  /*0750*/  ISETP.GE.U32.AND P0, PT, R64, 0x100, PT ;  /* 0x000001004000780c */ /* 0x000fe20003f06070 */
[----:B-1----:R-:W-:Y:S01]  /*0760*/  IMAD R74, R65, R68, RZ ;  /* 0x00000044414a7224 */ /* 0x002fe200078e02ff */
[----:B------:R-:W-:Y:S01]  /*0770*/  BSSY.RECONVERGENT B0, `(.L_x_48) ;  /* 0x0000082000007945 */ /* 0x000fe20003800200 */
[----:B------:R-:W1:Y:S01]  /*0780*/  S2R R70, SR_TID.X ;  /* 0x0000000000467919 */ /* 0x000e620000002100 */
[----:B------:R-:W-:Y:S01]  /*0790*/  IMAD.MOV.U32 R109, RZ, RZ, RZ ;  /* 0x000000ffff6d7224 */ /* 0x000fe200078e00ff */
[----:B--2---:R-:W-:-:S13]  /*07a0*/  ISETP.GE.AND P3, PT, R72, 0x1, PT ;  /* 0x000000014800780c */ /* 0x004fda0003f66270 */
[----:B------:R-:W-:-:S05]  /*07b0*/  @P3 IADD3 R91, PT, PT, R72, -0x1, RZ ;  /* 0xffffffff485b3810 */ /* 0x000fca0007ffe0ff */
[----:B------:R-:W-:Y:S01]  /*07c0*/  @P3 IMAD R76, R91, R68, RZ ;  /* 0x000000445b4c3224 */ /* 0x000fe200078e02ff */
[----:B------:R-:W-:-:S04]  /*07d0*/  SHF.R.S32.HI R91, RZ, 0x1f, R74 ;  /* 0x0000001fff5b7819 */ /* 0x000fc8000001144a */
[----:B------:R-:W-:Y:S02]  /*07e0*/  @P3 SHF.R.S32.HI R55, RZ, 0x1f, R76 ;  /* 0x0000001fff373819 */ /* 0x000fe4000001144c */
[----:B------:R-:W-:Y:S02]  /*07f0*/  LEA.HI R91, R91, R74, RZ, 0x3 ;  /* 0x0000004a5b5b7211 */ /* 0x000fe400078f18ff */
[----:B------:R-:W-:Y:S02]  /*0800*/  @P3 LEA.HI R55, R55, R76, RZ, 0x3 ;  /* 0x0000004c37373211 */ /* 0x000fe400078f18ff */
[-C--:B-1----:R-:W-:Y:S02]  /*0810*/  LEA.HI.SX32 R107, R91, R70.reuse, 0x1d ;  /* 0x000000465b6b7211 */ /* 0x082fe400078feaff */
[----:B------:R-:W-:Y:S01]  /*0820*/  @P3 LEA.HI.SX32 R109, R55, R70, 0x1d ;  /* 0x00000046376d3211 */ /* 0x000fe200078feaff */
[----:B0-----:R-:W-:Y:S06]  /*0830*/  @!P0 BRA `(.L_x_49) ;  /* 0x0000000400d48947 */ /* 0x001fec0003800000 */
[----:B------:R-:W-:-:S04]  /*0840*/  UISETP.NE.U32.AND UP0, UPT, UR8, URZ, UPT ;  /* 0x000000ff0800728c */ /* 0x000fc8000bf05070 */
[----:B------:R-:W-:Y:S01]  /*0850*/  UISETP.NE.AND.EX UP0, UPT, UR9, URZ, UPT, UP0 ;  /* 0x000000ff0900728c */ /* 0x000fe2000bf05300 */
[----:B------:R-:W-:Y:S10]  /*0860*/  @!P3 BRA `(.L_x_50) ;  /* 0x00000000000cb947 */ /* 0x000ff40003800000 */
[----:B------:R-:W0:Y:S02]  /*0870*/  LDC.64 R24, c[0x0][0x390] ;  /* 0x0000e400ff187b82 */ /* 0x000e240000000a00 */
[----:B0-----:R-:W-:-:S06]  /*0880*/  IMAD.WIDE.U32 R24, R109, 0x10, R24 ;  /* 0x000000106d187825 */ /* 0x001fcc00078e0018 */
[----:B------:R-:W5:Y:S02]  /*0890*/  LDG.E.128 R24, desc[UR6][R24.64] ;  /* 0x0000000618187981 */ /* 0x000f64000c1e1d00 */
.L_x_50:
[----:B------:R-:W-:Y:S05]  /*08a0*/  BRA.U !UP0, `(.L_x_51) ;  /* 0x0000000108e47547 */ /* 0x000fea000b800000 */
[----:B------:R-:W0:Y:S02]  /*08b0*/  LDC.64 R52, c[0x0][0x3a0] ;  /* 0x0000e800ff347b82 */ /* 0x000e240000000a00 */
[----:B0-----:R-:W-:-:S06]  /*08c0*/  IMAD.WIDE.U32 R52, R107, 0x10, R52 ;  /* 0x000000106b347825 */ /* 0x001fcc00078e0034 */
[----:B------:R-:W2:Y:S01]  /*08d0*/  LDG.E.128 R52, desc[UR6][R52.64] ;  /* 0x0000000634347981 */ /* 0x000ea2000c1e1d00 */
[----:B------:R-:W-:-:S13]  /*08e0*/  ISETP.GT.AND P1, PT, R72, RZ, PT ;  /* 0x000000ff4800720c */ /* 0x000fda0003f24270 */
[----:B------:R-:W0:Y:S08]  /*08f0*/  @P1 LDC R67, c[0x0][0x40c] ;  /* 0x00010300ff431b82 */ /* 0x000e300000000800 */
[----:B------:R-:W1:Y:S08]  /*0900*/  @P1 LDC R69, c[0x0][0x40c] ;  /* 0x00010300ff451b82 */ /* 0x000e700000000800 */
[----:B------:R-:W3:Y:S01]  /*0910*/  @P1 LDC R76, c[0x0][0x40c] ;  /* 0x00010300ff4c1b82 */ /* 0x000ee20000000800 */
[----:B--2---:R-:W-:-:S02]  /*0920*/  PRMT R9, R52, 0x7632, R9 ;  /* 0x0000763234097816 */ /* 0x004fc40000000009 */
[----:B------:R-:W-:Y:S02]  /*0930*/  SHF.L.U32 R95, R52, 0x10, RZ ;  /* 0x00000010345f7819 */ /* 0x000fe400000006ff */
[----:B------:R-:W-:Y:S02]  /*0940*/  SHF.L.U32 R11, R9, 0x10, RZ ;  /* 0x00000010090b7819 */ /* 0x000fe400000006ff */
[C---:B-----5:R-:W-:Y:S02]  /*0950*/  @P1 PRMT R9, R24.reuse, 0x7632, R9 ;  /* 0x0000763218091816 */ /* 0x060fe40000000009 */
[----:B------:R-:W-:Y:S02]  /*0960*/  @P1 SHF.L.U32 R52, R24, 0x10, RZ ;  /* 0x0000001018341819 */ /* 0x000fe400000006ff */
[----:B------:R-:W-:Y:S01]  /*0970*/  SHF.L.U32 R83, R55, 0x10, RZ ;  /* 0x0000001037537819 */ /* 0x000fe200000006ff */
[----:B------:R-:W-:Y:S01]  /*0980*/  @P1 IMAD.U32 R74, R9, 0x10000, RZ ;  /* 0x00010000094a1824 */ /* 0x000fe200078e00ff */
[----:B------:R-:W-:-:S02]  /*0990*/  SHF.L.U32 R9, R53, 0x10, RZ ;  /* 0x0000001035097819 */ /* 0x000fc400000006ff */
[----:B------:R-:W-:Y:S01]  /*09a0*/  PRMT R53, R53, 0x7632, R53 ;  /* 0x0000763235357816 */ /* 0x000fe20000000035 */
[----:B0-----:R-:W-:Y:S01]  /*09b0*/  @P1 FFMA.FTZ R11, R74, R67, R11 ;  /* 0x000000434a0b1223 */ /* 0x001fe2000001000b */
[----:B------:R-:W-:Y:S01]  /*09c0*/  @P1 IMAD.U32 R74, R25, 0x10000, RZ ;  /* 0x00010000194a1824 */ /* 0x000fe200078e00ff */
[----:B------:R-:W0:Y:S01]  /*09d0*/  @P1 LDC R67, c[0x0][0x40c] ;  /* 0x00010300ff431b82 */ /* 0x000e220000000800 */
[----:B------:R-:W-:Y:S02]  /*09e0*/  PRMT R55, R55, 0x7632, R55 ;  /* 0x0000763237377816 */ /* 0x000fe40000000037 */
[----:B-1----:R-:W-:Y:S01]  /*09f0*/  @P1 FFMA.FTZ R9, R74, R69, R9 ;  /* 0x000000454a091223 */ /* 0x002fe20000010009 */
[----:B------:R-:W-:Y:S02]  /*0a00*/  SHF.L.U32 R69, R53, 0x10, RZ ;  /* 0x0000001035457819 */ /* 0x000fe400000006ff */
[----:B------:R-:W-:Y:S01]  /*0a10*/  @P1 PRMT R53, R25, 0x7632, R53 ;  /* 0x0000763219351816 */ /* 0x000fe20000000035 */
[----:B------:R-:W-:-:S04]  /*0a20*/  IMAD.U32 R103, R55, 0x10000, RZ ;  /* 0x0001000037677824 */ /* 0x000fc800078e00ff */
[----:B------:R-:W-:Y:S01]  /*0a30*/  @P1 IMAD.U32 R74, R53, 0x10000, RZ ;  /* 0x00010000354a1824 */ /* 0x000fe200078e00ff */
[----:B------:R-:W-:-:S03]  /*0a40*/  @P1 PRMT R53, R26, 0x7632, R53 ;  /* 0x000076321a351816 */ /* 0x000fc60000000035 */
[----:B0-----:R-:W-:Y:S01]  /*0a50*/  @P1 FFMA.FTZ R69, R74, R67, R69 ;  /* 0x000000434a451223 */ /* 0x001fe20000010045 */
[----:B------:R-:W-:Y:S01]  /*0a60*/  SHF.L.U32 R67, R54, 0x10, RZ ;  /* 0x0000001036437819 */ /* 0x000fe200000006ff */
[----:B------:R-:W-:Y:S01]  /*0a70*/  @P1 IMAD.U32 R74, R26, 0x10000, RZ ;  /* 0x000100001a4a1824 */ /* 0x000fe200078e00ff */
[----:B------:R-:W-:-:S03]  /*0a80*/  PRMT R54, R54, 0x7632, R54 ;  /* 0x0000763236367816 */ /* 0x000fc60000000036 */
[----:B---3--:R-:W-:Y:S01]  /*0a90*/  @P1 FFMA.FTZ R67, R74, R76, R67 ;  /* 0x0000004c4a431223 */ /* 0x008fe20000010043 */
[----:B------:R-:W-:Y:S01]  /*0aa0*/  SHF.L.U32 R85, R54, 0x10, RZ ;  /* 0x0000001036557819 */ /* 0x000fe200000006ff */
[----:B------:R-:W-:Y:S01]  /*0ab0*/  @P1 IMAD.U32 R54, R53, 0x10000, RZ ;  /* 0x0001000035361824 */ /* 0x000fe200078e00ff */
[----:B------:R-:W0:Y:S08]  /*0ac0*/  @P1 LDC R74, c[0x0][0x40c] ;  /* 0x00010300ff4a1b82 */ /* 0x000e300000000800 */
[----:B------:R-:W1:Y:S08]  /*0ad0*/  @P1 LDC R53, c[0x0][0x40c] ;  /* 0x00010300ff351b82 */ /* 0x000e700000000800 */
[----:B------:R-:W2:Y:S01]  /*0ae0*/  @P1 LDC R76, c[0x0][0x40c] ;  /* 0x00010300ff4c1b82 */ /* 0x000ea20000000800 */
[----:B0-----:R-:W-:Y:S01]  /*0af0*/  @P1 FFMA.FTZ R85, R54, R74, R85 ;  /* 0x0000004a36551223 */ /* 0x001fe20000010055 */
[----:B------:R-:W-:Y:S01]  /*0b00*/  @P1 IMAD.U32 R54, R27, 0x10000, RZ ;  /* 0x000100001b361824 */ /* 0x000fe200078e00ff */
[----:B------:R-:W-:-:S03]  /*0b10*/  F2FP.BF16.F32.PACK_AB R74, RZ, R11 ;  /* 0x0000000bff4a723e */ /* 0x000fc600000010ff */
[----:B------:R-:W-:Y:S01]  /*0b20*/  F2FP.BF16.F32.PACK_AB R78, RZ, R85 ;  /* 0x00000055ff4e723e */ /* 0x000fe200000010ff */
[----:B-1----:R-:W-:Y:S01]  /*0b30*/  @P1 FFMA.FTZ R95, R52, R53, R95 ;  /* 0x00000035345f1223 */ /* 0x002fe2000001005f */
[----:B------:R-:W-:Y:S01]  /*0b40*/  @P1 PRMT R52, R27, 0x7632, R52 ;  /* 0x000076321b341816 */ /* 0x000fe20000000034 */
[----:B------:R-:W0:Y:S03]  /*0b50*/  @P1 LDC R53, c[0x0][0x40c] ;  /* 0x00010300ff351b82 */ /* 0x000e260000000800 */
[----:B------:R-:W-:Y:S01]  /*0b60*/  @P1 SHF.L.U32 R52, R52, 0x10, RZ ;  /* 0x0000001034341819 */ /* 0x000fe200000006ff */
[----:B--2---:R-:W-:Y:S01]  /*0b70*/  @P1 FFMA.FTZ R83, R54, R76, R83 ;  /* 0x0000004c36531223 */ /* 0x004fe20000010053 */
[----:B------:R-:W-:Y:S02]  /*0b80*/  F2FP.BF16.F32.PACK_AB R54, RZ, R69 ;  /* 0x00000045ff36723e */ /* 0x000fe400000010ff */
[----:B------:R-:W-:-:S02]  /*0b90*/  F2FP.BF16.F32.PACK_AB R76, RZ, R67 ;  /* 0x00000043ff4c723e */ /* 0x000fc400000010ff */
[----:B------:R-:W-:Y:S01]  /*0ba0*/  F2FP.BF16.F32.PACK_AB R80, RZ, R83 ;  /* 0x00000053ff50723e */ /* 0x000fe200000010ff */
[----:B0-----:R-:W-:Y:S01]  /*0bb0*/  @P1 FFMA.FTZ R103, R52, R53, R103 ;  /* 0x0000003534671223 */ /* 0x001fe20000010067 */
[----:B------:R-:W-:Y:S02]  /*0bc0*/  F2FP.BF16.F32.PACK_AB R53, RZ, R9 ;  /* 0x00000009ff35723e */ /* 0x000fe400000010ff */
[----:B------:R-:W-:Y:S02]  /*0bd0*/  F2FP.BF16.F32.PACK_AB R52, RZ, R95 ;  /* 0x0000005fff34723e */ /* 0x000fe400000010ff */
[----:B------:R-:W-:Y:S02]  /*0be0*/  F2FP.BF16.F32.PACK_AB R55, RZ, R103 ;  /* 0x00000067ff37723e */ /* 0x000fe400000010ff */
[----:B------:R-:W-:Y:S02]  /*0bf0*/  PRMT R53, R53, 0x5410, R54 ;  /* 0x0000541035357816 */ /* 0x000fe40000000036 */
[----:B------:R-:W-:-:S02]  /*0c00*/  PRMT R54, R76, 0x5410, R78 ;  /* 0x000054104c367816 */ /* 0x000fc4000000004e */
[----:B------:R-:W-:Y:S02]  /*0c10*/  PRMT R52, R52, 0x5410, R74 ;  /* 0x0000541034347816 */ /* 0x000fe4000000004a */
[----:B------:R-:W-:Y:S01]  /*0c20*/  PRMT R55, R80, 0x5410, R55 ;  /* 0x0000541050377816 */ /* 0x000fe20000000037 */
[----:B------:R-:W-:Y:S06]  /*0c30*/  BRA `(.L_x_52) ;  /* 0x0000000000c07947 */ /* 0x000fec0003800000 */
.L_x_51:
[----:B------:R-:W0:Y:S01]  /*0c40*/  @P3 LDC R54, c[0x0][0x40c] ;  /* 0x00010300ff363b82 */ /* 0x000e220000000800 */
[----:B-----5:R-:W-:Y:S01]  /*0c50*/  @P3 PRMT R9, R24, 0x7632, R9 ;  /* 0x0000763218093816 */ /* 0x020fe20000000009 */
[----:B------:R-:W-:Y:S01]  /*0c60*/  HFMA2 R85, -RZ, RZ, 0, 0 ;  /* 0x00000000ff557431 */ /* 0x000fe200000001ff */
[----:B------:R-:W-:Y:S01]  /*0c70*/  @P3 PRMT R11, R25, 0x7632, R11 ;  /* 0x00007632190b3816 */ /* 0x000fe2000000000b */
[----:B------:R-:W-:Y:S01]  /*0c80*/  IMAD.MOV.U32 R103, RZ, RZ, RZ ;  /* 0x000000ffff677224 */ /* 0x000fe200078e00ff */
[----:B------:R-:W-:Y:S01]  /*0c90*/  @P3 SHF.L.U32 R9, R9, 0x10, RZ ;  /* 0x0000001009093819 */ /* 0x000fe200000006ff */
[----:B------:R-:W-:Y:S01]  /*0ca0*/  HFMA2 R67, -RZ, RZ, 0, 0 ;  /* 0x00000000ff437431 */ /* 0x000fe200000001ff */
[----:B------:R-:W-:Y:S01]  /*0cb0*/  MOV R69, RZ ;  /* 0x000000ff00457202 */ /* 0x000fe20000000f00 */
[----:B------:R-:W1:Y:S01]  /*0cc0*/  @P3 LDC R53, c[0x0][0x40c] ;  /* 0x00010300ff353b82 */ /* 0x000e620000000800 */
[----:B------:R-:W-:Y:S02]  /*0cd0*/  @P3 IMAD.U32 R52, R11, 0x10000, RZ ;  /* 0x000100000b343824 */ /* 0x000fe400078e00ff */
[----:B------:R-:W-:Y:S01]  /*0ce0*/  HFMA2 R11, -RZ, RZ, 0, 0 ;  /* 0x00000000ff0b7431 */ /* 0x000fe200000001ff */
[----:B------:R-:W-:-:S02]  /*0cf0*/  MOV R95, RZ ;  /* 0x000000ff005f7202 */ /* 0x000fc40000000f00 */
[----:B------:R-:W-:Y:S02]  /*0d00*/  MOV R83, RZ ;  /* 0x000000ff00537202 */ /* 0x000fe40000000f00 */
[----:B------:R-:W2:Y:S01]  /*0d10*/  @P3 LDC R74, c[0x0][0x40c] ;  /* 0x00010300ff4a3b82 */ /* 0x000ea20000000800 */
[----:B0-----:R-:W-:Y:S01]  /*0d20*/  @P3 FMUL.FTZ R11, R9, R54 ;  /* 0x00000036090b3220 */ /* 0x001fe20000410000 */
[----:B------:R-:W-:-:S06]  /*0d30*/  @P3 PRMT R9, R26, 0x7632, R9 ;  /* 0x000076321a093816 */ /* 0x000fcc0000000009 */
[----:B------:R-:W0:Y:S01]  /*0d40*/  @P3 LDC R54, c[0x0][0x40c] ;  /* 0x00010300ff363b82 */ /* 0x000e220000000800 */
[----:B------:R-:W-:Y:S02]  /*0d50*/  @P3 IMAD.U32 R9, R9, 0x10000, RZ ;  /* 0x0001000009093824 */ /* 0x000fe400078e00ff */
[----:B-1----:R-:W-:-:S05]  /*0d60*/  @P3 FMUL.FTZ R69, R52, R53 ;  /* 0x0000003534453220 */ /* 0x002fca0000410000 */
[----:B------:R-:W1:Y:S01]  /*0d70*/  @P3 LDC R52, c[0x0][0x40c] ;  /* 0x00010300ff343b82 */ /* 0x000e620000000800 */
[----:B--2---:R-:W-:Y:S01]  /*0d80*/  @P3 FMUL.FTZ R85, R9, R74 ;  /* 0x0000004a09553220 */ /* 0x004fe20000410000 */
[----:B------:R-:W-:-:S06]  /*0d90*/  @P3 PRMT R9, R27, 0x7632, R9 ;  /* 0x000076321b093816 */ /* 0x000fcc0000000009 */
[----:B------:R-:W2:Y:S01]  /*0da0*/  @P3 LDC R53, c[0x0][0x40c] ;  /* 0x00010300ff353b82 */ /* 0x000ea20000000800 */
[----:B------:R-:W-:Y:S02]  /*0db0*/  @P3 SHF.L.U32 R9, R9, 0x10, RZ ;  /* 0x0000001009093819 */ /* 0x000fe400000006ff */
[----:B------:R-:W-:-:S05]  /*0dc0*/  F2FP.BF16.F32.PACK_AB R76, RZ, R85 ;  /* 0x00000055ff4c723e */ /* 0x000fca00000010ff */
[----:B------:R-:W3:Y:S01]  /*0dd0*/  @P3 LDC R55, c[0x0][0x40c] ;  /* 0x00010300ff373b82 */ /* 0x000ee20000000800 */
[----:B0-----:R-:W-:Y:S01]  /*0de0*/  @P3 FMUL.FTZ R103, R9, R54 ;  /* 0x0000003609673220 */ /* 0x001fe20000410000 */
[----:B------:R-:W-:-:S04]  /*0df0*/  @P3 SHF.L.U32 R9, R24, 0x10, RZ ;  /* 0x0000001018093819 */ /* 0x000fc800000006ff */
[----:B------:R-:W-:Y:S02]  /*0e00*/  F2FP.BF16.F32.PACK_AB R80, RZ, R103 ;  /* 0x00000067ff50723e */ /* 0x000fe400000010ff */
[----:B------:R-:W0:Y:S01]  /*0e10*/  @P3 LDC R91, c[0x0][0x40c] ;  /* 0x00010300ff5b3b82 */ /* 0x000e220000000800 */
[----:B-1----:R-:W-:Y:S01]  /*0e20*/  @P3 FMUL.FTZ R95, R9, R52 ;  /* 0x00000034095f3220 */ /* 0x002fe20000410000 */
[----:B------:R-:W-:Y:S01]  /*0e30*/  @P3 SHF.L.U32 R52, R25, 0x10, RZ ;  /* 0x0000001019343819 */ /* 0x000fe200000006ff */
[----:B------:R-:W-:-:S04]  /*0e40*/  IMAD.MOV.U32 R9, RZ, RZ, RZ ;  /* 0x000000ffff097224 */ /* 0x000fc800078e00ff */
[----:B--2---:R-:W-:Y:S01]  /*0e50*/  @P3 FMUL.FTZ R9, R52, R53 ;  /* 0x0000003534093220 */ /* 0x004fe20000410000 */
[----:B------:R-:W-:Y:S01]  /*0e60*/  @P3 IMAD.U32 R52, R26, 0x10000, RZ ;  /* 0x000100001a343824 */ /* 0x000fe200078e00ff */
[----:B------:R-:W-:-:S03]  /*0e70*/  F2FP.BF16.F32.PACK_AB R53, RZ, R11 ;  /* 0x0000000bff35723e */ /* 0x000fc600000010ff */
[----:B------:R-:W-:Y:S01]  /*0e80*/  F2FP.BF16.F32.PACK_AB R54, RZ, R9 ;  /* 0x00000009ff36723e */ /* 0x000fe200000010ff */
[----:B---3--:R-:W-:Y:S01]  /*0e90*/  @P3 FMUL.FTZ R67, R52, R55 ;  /* 0x0000003734433220 */ /* 0x008fe20000410000 */
[----:B------:R-:W-:Y:S02]  /*0ea0*/  @P3 SHF.L.U32 R52, R27, 0x10, RZ ;  /* 0x000000101b343819 */ /* 0x000fe400000006ff */
[----:B------:R-:W-:Y:S02]  /*0eb0*/  F2FP.BF16.F32.PACK_AB R55, RZ, R69 ;  /* 0x00000045ff37723e */ /* 0x000fe400000010ff */
[----:B------:R-:W-:Y:S01]  /*0ec0*/  F2FP.BF16.F32.PACK_AB R74, RZ, R67 ;  /* 0x00000043ff4a723e */ /* 0x000fe200000010ff */
[----:B0-----:R-:W-:Y:S01]  /*0ed0*/  @P3 FMUL.FTZ R83, R52, R91 ;  /* 0x0000005b34533220 */ /* 0x001fe20000410000 */
[----:B------:R-:W-:-:S04]  /*0ee0*/  F2FP.BF16.F32.PACK_AB R52, RZ, R95 ;  /* 0x0000005fff34723e */ /* 0x000fc800000010ff */
[----:B------:R-:W-:Y:S02]  /*0ef0*/  F2FP.BF16.F32.PACK_AB R78, RZ, R83 ;  /* 0x00000053ff4e723e */ /* 0x000fe400000010ff */
[----:B------:R-:W-:Y:S02]  /*0f00*/  PRMT R52, R52, 0x5410, R53 ;  /* 0x0000541034347816 */ /* 0x000fe40000000035 */
[----:B------:R-:W-:Y:S02]  /*0f10*/  PRMT R53, R54, 0x5410, R55 ;  /* 0x0000541036357816 */ /* 0x000fe40000000037 */
[----:B------:R-:W-:Y:S02]  /*0f20*/  PRMT R54, R74, 0x5410, R76 ;  /* 0x000054104a367816 */ /* 0x000fe4000000004c */
[----:B------:R-:W-:-:S07]  /*0f30*/  PRMT R55, R78, 0x5410, R80 ;  /* 0x000054104e377816 */ /* 0x000fce0000000050 */
.L_x_52:
[----:B------:R-:W0:Y:S01]  /*0f40*/  LDC.64 R90, c[0x0][0x3a8] ;  /* 0x0000ea00ff5a7b82 */ /* 0x000e220000000a00 */
[----:B------:R-:W-:Y:S02]  /*0f50*/  VIADD R109, R109, 0x100 ;  /* 0x000001006d6d7836 */ /* 0x000fe40000000000 */
[C---:B0-----:R-:W-:Y:S01]  /*0f60*/  IMAD.WIDE.U32 R90, R107.reuse, 0x10, R90 ;  /* 0x000000106b5a7825 */ /* 0x041fe200078e005a */
[----:B------:R-:W-:-:S04]  /*0f70*/  IADD3 R107, PT, PT, R107, 0x100, RZ ;  /* 0x000001006b6b7810 */ /* 0x000fc80007ffe0ff */
[----:B------:R0:W-:Y:S03]  /*0f80*/  STG.E.128 desc[UR6][R90.64], R52 ;  /* 0x000000345a007986 */ /* 0x0001e6000c101d06 */
.L_x_49:
[----:B------:R-:W-:Y:S05]  /*0f90*/  BSYNC.RECONVERGENT B0 ;  /* 0x0000000000007941 */ /* 0x000fea0003800200 */
.L_x_48:
[----:B------:R-:W-:Y:S01]  /*0fa0*/  ISETP.GE.U32.AND P1, PT, R64, 0x200, PT ;  /* 0x000002004000780c */ /* 0x000fe20003f26070 */
[----:B------:R-:W-:-:S12]  /*0fb0*/  BSSY.RECONVERGENT B0, `(.L_x_53) ;  /* 0x0000077000007945 */ /* 0x000fd80003800200 */
[----:B------:R-:W-:Y:S05]  /*0fc0*/  @!P1 BRA `(.L_x_54) ;  /* 0x0000000400d49947 */ /* 0x000fea0003800000 */
[----:B------:R-:W-:-:S04]  /*0fd0*/  UISETP.NE.U32.AND UP0, UPT, UR8, URZ, UPT ;  /* 0x000000ff0800728c */ /* 0x000fc8000bf05070 */
[----:B------:R-:W-:Y:S01]  /*0fe0*/  UISETP.NE.AND.EX UP0, UPT, UR9, URZ, UPT, UP0 ;  /* 0x000000ff0900728c */ /* 0x000fe2000bf05300 */
[----:B------:R-:W-:Y:S10]  /*0ff0*/  @!P3 BRA `(.L_x_55) ;  /* 0x00000000000cb947 */ /* 0x000ff40003800000 */
[----:B------:R-:W1:Y:S02]  /*1000*/  LDC.64 R24, c[0x0][0x390] ;  /* 0x0000e400ff187b82 */ /* 0x000e640000000a00 */
[----:B-1----:R-:W-:-:S06]  /*1010*/  IMAD.WIDE.U32 R24, R109, 0x10, R24 ;  /* 0x000000106d187825 */ /* 0x002fcc00078e0018 */
[----:B------:R-:W5:Y:S02]  /*1020*/  LDG.E.128 R24, desc[UR6][R24.64] ;  /* 0x0000000618187981 */ /* 0x000f64000c1e1d00 */
.L_x_55:
[----:B------:R-:W-:Y:S05]  /*1030*/  BRA.U !UP0, `(.L_x_56) ;  /* 0x0000000108e47547 */ /* 0x000fea000b800000 */
[----:B0-----:R-:W0:Y:S02]  /*1040*/  LDC.64 R52, c[0x0][0x3a0] ;  /* 0x0000e800ff347b82 */ /* 0x001e240000000a00 */
[----:B0-----:R-:W-:-:S06]  /*1050*/  IMAD.WIDE.U32 R52, R107, 0x10, R52 ;  /* 0x000000106b347825 */ /* 0x001fcc00078e0034 */
[----:B------:R-:W2:Y:S01]  /*1060*/  LDG.E.128 R52, desc[UR6][R52.64] ;  /* 0x0000000634347981 */ /* 0x000ea2000c1e1d00 */
[----:B------:R-:W-:-:S13]  /*1070*/  ISETP.GT.AND P2, PT, R72, RZ, PT ;  /* 0x000000ff4800720c */ /* 0x000fda0003f44270 */
[----:B------:R-:W0:Y:S08]  /*1080*/  @P2 LDC R71, c[0x0][0x40c] ;  /* 0x00010300ff472b82 */ /* 0x000e300000000800 */
[----:B------:R-:W1:Y:S08]  /*1090*/  @P2 LDC R73, c[0x0][0x40c] ;  /* 0x00010300ff492b82 */ /* 0x000e700000000800 */
[----:B------:R-:W3:Y:S01]  /*10a0*/  @P2 LDC R76, c[0x0][0x40c] ;  /* 0x00010300ff4c2b82 */ /* 0x000ee20000000800 */
[C---:B--2---:R-:W-:Y:S01]  /*10b0*/  PRMT R5, R52.reuse, 0x7632, R5 ;  /* 0x0000763234057816 */ /* 0x044fe20000000005 */
[----:B------:R-:W-:Y:S01]  /*10c0*/  IMAD.U32 R79, R55, 0x10000, RZ ;  /* 0x00010000374f7824 */ /* 0x000fe200078e00ff */
[----:B------:R-:W-:Y:S01]  /*10d0*/  SHF.L.U32 R97, R52, 0x10, RZ ;  /* 0x0000001034617819 */ /* 0x000fe200000006ff */
[----:B-----5:R-:W-:Y:S01]  /*10e0*/  @P2 IMAD.U32 R52, R24, 0x10000, RZ ;  /* 0x0001000018342824 */ /* 0x020fe200078e00ff */
[----:B------:R-:W-:-:S02]  /*10f0*/  SHF.L.U32 R7, R5, 0x10, RZ ;  /* 0x0000001005077819 */ /* 0x000fc400000006ff */
[----:B------:R-:W-:Y:S02]  /*1100*/  @P2 PRMT R5, R24, 0x7632, R5 ;  /* 0x0000763218052816 */ /* 0x000fe40000000005 */
[----:B------:R-:W-:-:S03]  /*1110*/  PRMT R55, R55, 0x7632, R55 ;  /* 0x0000763237377816 */ /* 0x000fc60000000037 */
[----:B------:R-:W-:Y:S01]  /*1120*/  @P2 IMAD.U32 R74, R5, 0x10000, RZ ;  /* 0x00010000054a2824 */ /* 0x000fe200078e00ff */
[C---:B------:R-:W-:Y:S02]  /*1130*/  SHF.L.U32 R5, R53.reuse, 0x10, RZ ;  /* 0x0000001035057819 */ /* 0x040fe400000006ff */
[----:B------:R-:W-:Y:S01]  /*1140*/  PRMT R53, R53, 0x7632, R53 ;  /* 0x0000763235357816 */ /* 0x000fe20000000035 */
[----:B0-----:R-:W-:Y:S01]  /*1150*/  @P2 FFMA.FTZ R7, R74, R71, R7 ;  /* 0x000000474a072223 */ /* 0x001fe20000010007 */
[----:B------:R-:W-:Y:S02]  /*1160*/  @P2 SHF.L.U32 R74, R25, 0x10, RZ ;  /* 0x00000010194a2819 */ /* 0x000fe400000006ff */
[----:B------:R-:W-:Y:S01]  /*1170*/  SHF.L.U32 R105, R55, 0x10, RZ ;  /* 0x0000001037697819 */ /* 0x000fe200000006ff */
[----:B------:R-:W-:Y:S01]  /*1180*/  IMAD.U32 R71, R53, 0x10000, RZ ;  /* 0x0001000035477824 */ /* 0x000fe200078e00ff */
[----:B------:R-:W-:Y:S01]  /*1190*/  @P2 PRMT R53, R25, 0x7632, R53 ;  /* 0x0000763219352816 */ /* 0x000fe20000000035 */
[----:B-1----:R-:W-:-:S02]  /*11a0*/  @P2 FFMA.FTZ R5, R74, R73, R5 ;  /* 0x000000494a052223 */ /* 0x002fc40000010005 */
[----:B------:R-:W0:Y:S01]  /*11b0*/  @P2 LDC R73, c[0x0][0x40c] ;  /* 0x00010300ff492b82 */ /* 0x000e220000000800 */
[----:B------:R-:W-:Y:S02]  /*11c0*/  @P2 SHF.L.U32 R74, R53, 0x10, RZ ;  /* 0x00000010354a2819 */ /* 0x000fe400000006ff */
[----:B------:R-:W-:-:S03]  /*11d0*/  @P2 PRMT R53, R26, 0x7632, R53 ;  /* 0x000076321a352816 */ /* 0x000fc60000000035 */
[----:B0-----:R-:W-:Y:S01]  /*11e0*/  @P2 FFMA.FTZ R71, R74, R73, R71 ;  /* 0x000000494a472223 */ /* 0x001fe20000010047 */
[----:B------:R-:W-:Y:S01]  /*11f0*/  SHF.L.U32 R73, R54, 0x10, RZ ;  /* 0x0000001036497819 */ /* 0x000fe200000006ff */
[----:B------:R-:W-:Y:S01]  /*1200*/  @P2 IMAD.U32 R74, R26, 0x10000, RZ ;  /* 0x000100001a4a2824 */ /* 0x000fe200078e00ff */
[----:B------:R-:W-:-:S03]  /*1210*/  PRMT R54, R54, 0x7632, R54 ;  /* 0x0000763236367816 */ /* 0x000fc60000000036 */
[----:B---3--:R-:W-:Y:S01]  /*1220*/  @P2 FFMA.FTZ R73, R74, R76, R73 ;  /* 0x0000004c4a492223 */ /* 0x008fe20000010049 */
[----:B------:R-:W-:Y:S01]  /*1230*/  SHF.L.U32 R81, R54, 0x10, RZ ;  /* 0x0000001036517819 */ /* 0x000fe200000006ff */
[----:B------:R-:W0:Y:S01]  /*1240*/  @P2 LDC R74, c[0x0][0x40c] ;  /* 0x00010300ff4a2b82 */ /* 0x000e220000000800 */
[----:B------:R-:W-:-:S07]  /*1250*/  @P2 SHF.L.U32 R54, R53, 0x10, RZ ;  /* 0x0000001035362819 */ /* 0x000fce00000006ff */
[----:B------:R-:W1:Y:S08]  /*1260*/  @P2 LDC R53, c[0x0][0x40c] ;  /* 0x00010300ff352b82 */ /* 0x000e700000000800 */
[----:B------:R-:W2:Y:S01]  /*1270*/  @P2 LDC R76, c[0x0][0x40c] ;  /* 0x00010300ff4c2b82 */ /* 0x000ea20000000800 */
[----:B0-----:R-:W-:Y:S01]  /*1280*/  @P2 FFMA.FTZ R81, R54, R74, R81 ;  /* 0x0000004a36512223 */ /* 0x001fe20000010051 */
[----:B------:R-:W-:-:S02]  /*1290*/  @P2 SHF.L.U32 R54, R27, 0x10, RZ ;  /* 0x000000101b362819 */ /* 0x000fc400000006ff */
[----:B------:R-:W-:Y:S02]  /*12a0*/  F2FP.BF16.F32.PACK_AB R74, RZ, R7 ;  /* 0x00000007ff4a723e */ /* 0x000fe400000010ff */
[----:B------:R-:W-:Y:S01]  /*12b0*/  F2FP.BF16.F32.PACK_AB R78, RZ, R81 ;  /* 0x00000051ff4e723e */ /* 0x000fe200000010ff */
[----:B-1----:R-:W-:Y:S01]  /*12c0*/  @P2 FFMA.FTZ R97, R52, R53, R97 ;  /* 0x0000003534612223 */ /* 0x002fe20000010061 */
[----:B------:R-:W-:Y:S01]  /*12d0*/  @P2 PRMT R52, R27, 0x7632, R52 ;  /* 0x000076321b342816 */ /* 0x000fe20000000034 */
[----:B------:R-:W0:Y:S03]  /*12e0*/  @P2 LDC R53, c[0x0][0x40c] ;  /* 0x00010300ff352b82 */ /* 0x000e260000000800 */
[----:B------:R-:W-:Y:S01]  /*12f0*/  @P2 SHF.L.U32 R52, R52, 0x10, RZ ;  /* 0x0000001034342819 */ /* 0x000fe200000006ff */
[----:B--2---:R-:W-:Y:S01]  /*1300*/  @P2 FFMA.FTZ R79, R54, R76, R79 ;  /* 0x0000004c364f2223 */ /* 0x004fe2000001004f */
[----:B------:R-:W-:-:S02]  /*1310*/  F2FP.BF16.F32.PACK_AB R54, RZ, R71 ;  /* 0x00000047ff36723e */ /* 0x000fc400000010ff */
[----:B------:R-:W-:Y:S02]  /*1320*/  F2FP.BF16.F32.PACK_AB R76, RZ, R73 ;  /* 0x00000049ff4c723e */ /* 0x000fe400000010ff */
[----:B------:R-:W-:Y:S01]  /*1330*/  F2FP.BF16.F32.PACK_AB R80, RZ, R79 ;  /* 0x0000004fff50723e */ /* 0x000fe200000010ff */
[----:B0-----:R-:W-:Y:S01]  /*1340*/  @P2 FFMA.FTZ R105, R52, R53, R105 ;  /* 0x0000003534692223 */ /* 0x001fe20000010069 */
[----:B------:R-:W-:Y:S02]  /*1350*/  F2FP.BF16.F32.PACK_AB R53, RZ, R5 ;  /* 0x00000005ff35723e */ /* 0x000fe400000010ff */
[----:B------:R-:W-:Y:S02]  /*1360*/  F2FP.BF16.F32.PACK_AB R52, RZ, R97 ;  /* 0x00000061ff34723e */ /* 0x000fe400000010ff */
[----:B------:R-:W-:Y:S02]  /*1370*/  F2FP.BF16.F32.PACK_AB R55, RZ, R105 ;  /* 0x00000069ff37723e */ /* 0x000fe400000010ff */
[----:B------:R-:W-:-:S02]  /*1380*/  PRMT R53, R53, 0x5410, R54 ;  /* 0x0000541035357816 */ /* 0x000fc40000000036 */
[----:B------:R-:W-:Y:S02]  /*1390*/  PRMT R54, R76, 0x5410, R78 ;  /* 0x000054104c367816 */ /* 0x000fe4000000004e */
[----:B------:R-:W-:Y:S02]  /*13a0*/  PRMT R52, R52, 0x5410, R74 ;  /* 0x0000541034347816 */ /* 0x000fe4000000004a */
[----:B------:R-:W-:Y:S01]  /*13b0*/  PRMT R55, R80, 0x5410, R55 ;  /* 0x0000541050377816 */ /* 0x000fe20000000037 */
[----:B------:R-:W-:Y:S06]  /*13c0*/  BRA `(.L_x_57) ;  /* 0x0000000000c07947 */ /* 0x000fec0003800000 */
.L_x_56:
[----:B0-----:R-:W0:Y:S01]  /*13d0*/  @P3 LDC R54, c[0x0][0x40c] ;  /* 0x00010300ff363b82 */ /* 0x001e220000000800 */
[----:B-----5:R-:W-:Y:S01]  /*13e0*/  @P3 PRMT R5, R24, 0x7632, R5 ;  /* 0x0000763218053816 */ /* 0x020fe20000000005 */
[----:B------:R-:W-:Y:S01]  /*13f0*/  IMAD.MOV.U32 R71, RZ, RZ, RZ ;  /* 0x000000ffff477224 */ /* 0x000fe200078e00ff */
[----:B------:R-:W-:Y:S01]  /*1400*/  @P3 PRMT R7, R25, 0x7632, R7 ;  /* 0x0000763219073816 */ /* 0x000fe20000000007 */
[----:B------:R-:W-:Y:S01]  /*1410*/  HFMA2 R105, -RZ, RZ, 0, 0 ;  /* 0x00000000ff697431 */ /* 0x000fe200000001ff */
[----:B------:R-:W-:Y:S01]  /*1420*/  MOV R81, RZ ;  /* 0x000000ff00517202 */ /* 0x000fe20000000f00 */
[----:B------:R-:W-:Y:S01]  /*1430*/  @P3 IMAD.U32 R5, R5, 0x10000, RZ ;  /* 0x0001000005053824 */ /* 0x000fe200078e00ff */
[----:B------:R-:W-:Y:S01]  /*1440*/  @P3 SHF.L.U32 R52, R7, 0x10, RZ ;  /* 0x0000001007343819 */ /* 0x000fe200000006ff */
[----:B------:R-:W1:Y:S01]  /*1450*/  @P3 LDC R53, c[0x0][0x40c] ;  /* 0x00010300ff353b82 */ /* 0x000e620000000800 */
[----:B------:R-:W-:Y:S01]  /*1460*/  HFMA2 R7, -RZ, RZ, 0, 0 ;  /* 0x00000000ff077431 */ /* 0x000fe200000001ff */
[----:B------:R-:W-:Y:S01]  /*1470*/  MOV R97, RZ ;  /* 0x000000ff00617202 */ /* 0x000fe20000000f00 */
[----:B------:R-:W-:Y:S01]  /*1480*/  IMAD.MOV.U32 R73, RZ, RZ, RZ ;  /* 0x000000ffff497224 */ /* 0x000fe200078e00ff */
[----:B------:R-:W-:-:S04]  /*1490*/  MOV R79, RZ ;  /* 0x000000ff004f7202 */ /* 0x000fc80000000f00 */
[----:B------:R-:W2:Y:S01]  /*14a0*/  @P3 LDC R74, c[0x0][0x40c] ;  /* 0x00010300ff4a3b82 */ /* 0x000ea20000000800 */
[----:B0-----:R-:W-:Y:S01]  /*14b0*/  @P3 FMUL.FTZ R7, R5, R54 ;  /* 0x0000003605073220 */ /* 0x001fe20000410000 */
[----:B------:R-:W-:-:S06]  /*14c0*/  @P3 PRMT R5, R26, 0x7632, R5 ;  /* 0x000076321a053816 */ /* 0x000fcc0000000005 */
[----:B------:R-:W0:Y:S01]  /*14d0*/  @P3 LDC R54, c[0x0][0x40c] ;  /* 0x00010300ff363b82 */ /* 0x000e220000000800 */
[----:B------:R-:W-:Y:S01]  /*14e0*/  @P3 SHF.L.U32 R5, R5, 0x10, RZ ;  /* 0x0000001005053819 */ /* 0x000fe200000006ff */
[----:B-1----:R-:W-:-:S06]  /*14f0*/  @P3 FMUL.FTZ R71, R52, R53 ;  /* 0x0000003534473220 */ /* 0x002fcc0000410000 */
[----:B------:R-:W1:Y:S01]  /*1500*/  @P3 LDC R52, c[0x0][0x40c] ;  /* 0x00010300ff343b82 */ /* 0x000e620000000800 */
[----:B--2---:R-:W-:Y:S01]  /*1510*/  @P3 FMUL.FTZ R81, R5, R74 ;  /* 0x0000004a05513220 */ /* 0x004fe20000410000 */
[----:B------:R-:W-:-:S06]  /*1520*/  @P3 PRMT R5, R27, 0x7632, R5 ;  /* 0x000076321b053816 */ /* 0x000fcc0000000005 */
[----:B------:R-:W2:Y:S01]  /*1530*/  @P3 LDC R53, c[0x0][0x40c] ;  /* 0x00010300ff353b82 */ /* 0x000ea20000000800 */
[----:B------:R-:W-:Y:S01]  /*1540*/  F2FP.BF16.F32.PACK_AB R76, RZ, R81 ;  /* 0x00000051ff4c723e */ /* 0x000fe200000010ff */
[----:B------:R-:W-:-:S06]  /*1550*/  @P3 IMAD.U32 R5, R5, 0x10000, RZ ;  /* 0x0001000005053824 */ /* 0x000fcc00078e00ff */
[----:B------:R-:W3:Y:S01]  /*1560*/  @P3 LDC R55, c[0x0][0x40c] ;  /* 0x00010300ff373b82 */ /* 0x000ee20000000800 */
[----:B0-----:R-:W-:Y:S01]  /*1570*/  @P3 FMUL.FTZ R105, R5, R54 ;  /* 0x0000003605693220 */ /* 0x001fe20000410000 */
[----:B------:R-:W-:-:S04]  /*1580*/  @P3 IMAD.U32 R5, R24, 0x10000, RZ ;  /* 0x0001000018053824 */ /* 0x000fc800078e00ff */
[----:B------:R-:W-:Y:S02]  /*1590*/  F2FP.BF16.F32.PACK_AB R80, RZ, R105 ;  /* 0x00000069ff50723e */ /* 0x000fe400000010ff */
[----:B------:R-:W0:Y:S01]  /*15a0*/  @P3 LDC R91, c[0x0][0x40c] ;  /* 0x00010300ff5b3b82 */ /* 0x000e220000000800 */
[----:B-1----:R-:W-:Y:S01]  /*15b0*/  @P3 FMUL.FTZ R97, R5, R52 ;  /* 0x0000003405613220 */ /* 0x002fe20000410000 */
[----:B------:R-:W-:Y:S01]  /*15c0*/  @P3 SHF.L.U32 R52, R25, 0x10, RZ ;  /* 0x0000001019343819 */ /* 0x000fe200000006ff */
[----:B------:R-:W-:-:S04]  /*15d0*/  HFMA2 R5, -RZ, RZ, 0, 0 ;  /* 0x00000000ff057431 */ /* 0x000fc800000001ff */
[----:B--2---:R-:W-:Y:S01]  /*15e0*/  @P3 FMUL.FTZ R5, R52, R53 ;  /* 0x0000003534053220 */ /* 0x004fe20000410000 */
[----:B------:R-:W-:Y:S02]  /*15f0*/  @P3 SHF.L.U32 R52, R26, 0x10, RZ ;  /* 0x000000101a343819 */ /* 0x000fe400000006ff */
[----:B------:R-:W-:Y:S02]  /*1600*/  F2FP.BF16.F32.PACK_AB R53, RZ, R7 ;  /* 0x00000007ff35723e */ /* 0x000fe400000010ff */
[----:B------:R-:W-:Y:S01]  /*1610*/  F2FP.BF16.F32.PACK_AB R54, RZ, R5 ;  /* 0x00000005ff36723e */ /* 0x000fe200000010ff */
[----:B---3--:R-:W-:Y:S01]  /*1620*/  @P3 FMUL.FTZ R73, R52, R55 ;  /* 0x0000003734493220 */ /* 0x008fe20000410000 */
[----:B------:R-:W-:Y:S01]  /*1630*/  @P3 IMAD.U32 R52, R27, 0x10000, RZ ;  /* 0x000100001b343824 */ /* 0x000fe200078e00ff */
[----:B------:R-:W-:-:S03]  /*1640*/  F2FP.BF16.F32.PACK_AB R55, RZ, R71 ;  /* 0x00000047ff37723e */ /* 0x000fc600000010ff */
        /* <DEDUP_REMOVED lines=8> */
.L_x_57:
[----:B------:R-:W0:Y:S01]  /*16d0*/  LDC.64 R90, c[0x0][0x3a8] ;  /* 0x0000ea00ff5a7b82 */ /* 0x000e220000000a00 */
[----:B------:R-:W-:Y:S01]  /*16e0*/  IADD3 R109, PT, PT, R109, 0x100, RZ ;  /* 0x000001006d6d7810 */ /* 0x000fe20007ffe0ff */
[C---:B0-----:R-:W-:Y:S01]  /*16f0*/  IMAD.WIDE.U32 R90, R107.reuse, 0x10, R90 ;  /* 0x000000106b5a7825 */ /* 0x041fe200078e005a */
[----:B------:R-:W-:-:S04]  /*1700*/  IADD3 R107, PT, PT, R107, 0x100, RZ ;  /* 0x000001006b6b7810 */ /* 0x000fc80007ffe0ff */
[----:B------:R1:W-:Y:S03]  /*1710*/  STG.E.128 desc[UR6][R90.64], R52 ;  /* 0x000000345a007986 */ /* 0x0003e6000c101d06 */
.L_x_54:
[----:B------:R-:W-:Y:S05]  /*1720*/  BSYNC.RECONVERGENT B0 ;  /* 0x0000000000007941 */ /* 0x000fea0003800200 */
.L_x_53:
[----:B------:R-:W-:Y:S01]  /*1730*/  ISETP.GE.U32.AND P2, PT, R64, 0x300, PT ;  /* 0x000003004000780c */ /* 0x000fe20003f46070 */
[----:B------:R-:W-:-:S12]  /*1740*/  BSSY.RECONVERGENT B0, `(.L_x_58) ;  /* 0x0000075000007945 */ /* 0x000fd80003800200 */
[----:B------:R-:W-:Y:S05]  /*1750*/  @!P2 BRA `(.L_x_59) ;  /* 0x0000000400cca947 */ /* 0x000fea0003800000 */
[----:B------:R-:W-:-:S04]  /*1760*/  UISETP.NE.U32.AND UP0, UPT, UR8, URZ, UPT ;  /* 0x000000ff0800728c */ /* 0x000fc8000bf05070 */
[----:B------:R-:W-:Y:S01]  /*1770*/  UISETP.NE.AND.EX UP0, UPT, UR9, URZ, UPT, UP0 ;  /* 0x000000ff0900728c */ /* 0x000fe2000bf05300 */
[----:B------:R-:W-:Y:S10]  /*1780*/  @!P3 BRA `(.L_x_60) ;  /* 0x00000000000cb947 */ /* 0x000ff40003800000 */
[----:B------:R-:W2:Y:S02]  /*1790*/  LDC.64 R24, c[0x0][0x390] ;  /* 0x0000e400ff187b82 */ /* 0x000ea40000000a00 */
[----:B--2---:R-:W-:-:S06]  /*17a0*/  IMAD.WIDE.U32 R24, R109, 0x10, R24 ;  /* 0x000000106d187825 */ /* 0x004fcc00078e0018 */
[----:B------:R-:W5:Y:S02]  /*17b0*/  LDG.E.128 R24, desc[UR6][R24.64] ;  /* 0x0000000618187981 */ /* 0x000f64000c1e1d00 */
.L_x_60:
[----:B------:R-:W-:Y:S05]  /*17c0*/  BRA.U !UP0, `(.L_x_61) ;  /* 0x0000000108e47547 */ /* 0x000fea000b800000 */
[----:B01----:R-:W0:Y:S02]  /*17d0*/  LDC.64 R52, c[0x0][0x3a0] ;  /* 0x0000e800ff347b82 */ /* 0x003e240000000a00 */
[----:B0-----:R-:W-:-:S06]  /*17e0*/  IMAD.WIDE.U32 R52, R107, 0x10, R52 ;  /* 0x000000106b347825 */ /* 0x001fcc00078e0034 */
[----:B------:R-:W2:Y:S01]  /*17f0*/  LDG.E.128 R52, desc[UR6][R52.64] ;  /* 0x0000000634347981 */ /* 0x000ea2000c1e1d00 */
[----:B------:R-:W-:-:S13]  /*1800*/  ISETP.GT.AND P3, PT, R72, RZ, PT ;  /* 0x000000ff4800720c */ /* 0x000fda0003f64270 */
[----:B------:R-:W0:Y:S01]  /*1810*/  @P3 LDC R74, c[0x0][0x40c] ;  /* 0x00010300ff4a3b82 */ /* 0x000e220000000800 */
[----:B-----5:R-:W-:-:S07]  /*1820*/  @P3 SHF.L.U32 R72, R25, 0x10, RZ ;  /* 0x0000001019483819 */ /* 0x020fce00000006ff */
[----:B------:R-:W1:Y:S08]  /*1830*/  @P3 LDC R76, c[0x0][0x40c] ;  /* 0x00010300ff4c3b82 */ /* 0x000e700000000800 */
[----:B------:R-:W3:Y:S01]  /*1840*/  @P3 LDC R78, c[0x0][0x40c] ;  /* 0x00010300ff4e3b82 */ /* 0x000ee20000000800 */
[----:B--2---:R-:W-:Y:S01]  /*1850*/  IMAD.U32 R3, R53, 0x10000, RZ ;  /* 0x0001000035037824 */ /* 0x004fe200078e00ff */
[----:B------:R-:W-:Y:S01]  /*1860*/  SHF.L.U32 R77, R54, 0x10, RZ ;  /* 0x00000010364d7819 */ /* 0x000fe200000006ff */
[----:B------:R-:W-:Y:S01]  /*1870*/  IMAD.U32 R99, R52, 0x10000, RZ ;  /* 0x0001000034637824 */ /* 0x000fe200078e00ff */
[----:B------:R-:W-:Y:S01]  /*1880*/  PRMT R54, R54, 0x7632, R54 ;  /* 0x0000763236367816 */ /* 0x000fe20000000036 */
[----:B0-----:R-:W-:Y:S01]  /*1890*/  @P3 FFMA.FTZ R3, R72, R74, R3 ;  /* 0x0000004a48033223 */ /* 0x001fe20000010003 */
[----:B------:R-:W-:-:S02]  /*18a0*/  @P3 PRMT R74, R25, 0x7632, R74 ;  /* 0x00007632194a3816 */ /* 0x000fc4000000004a */
[----:B------:R-:W-:Y:S01]  /*18b0*/  PRMT R72, R53, 0x7632, R72 ;  /* 0x0000763235487816 */ /* 0x000fe20000000048 */
[----:B------:R-:W-:Y:S01]  /*18c0*/  IMAD.U32 R87, R54, 0x10000, RZ ;  /* 0x0001000036577824 */ /* 0x000fe200078e00ff */
[----:B------:R-:W-:Y:S01]  /*18d0*/  @P3 PRMT R53, R26, 0x7632, R53 ;  /* 0x000076321a353816 */ /* 0x000fe20000000035 */
[----:B------:R-:W-:Y:S01]  /*18e0*/  @P3 IMAD.U32 R74, R74, 0x10000, RZ ;  /* 0x000100004a4a3824 */ /* 0x000fe200078e00ff */
[----:B------:R-:W-:Y:S02]  /*18f0*/  SHF.L.U32 R75, R72, 0x10, RZ ;  /* 0x00000010484b7819 */ /* 0x000fe400000006ff */
[----:B------:R-:W-:Y:S02]  /*1900*/  @P3 SHF.L.U32 R72, R26, 0x10, RZ ;  /* 0x000000101a483819 */ /* 0x000fe400000006ff */
[----:B------:R-:W-:Y:S01]  /*1910*/  @P3 SHF.L.U32 R54, R53, 0x10, RZ ;  /* 0x0000001035363819 */ /* 0x000fe200000006ff */
[----:B-1----:R-:W-:Y:S01]  /*1920*/  @P3 FFMA.FTZ R75, R74, R76, R75 ;  /* 0x0000004c4a4b3223 */ /* 0x002fe2000001004b */
[----:B------:R-:W-:Y:S01]  /*1930*/  SHF.L.U32 R89, R55, 0x10, RZ ;  /* 0x0000001037597819 */ /* 0x000fe200000006ff */
[----:B------:R-:W0:Y:S01]  /*1940*/  @P3 LDC R74, c[0x0][0x40c] ;  /* 0x00010300ff4a3b82 */ /* 0x000e220000000800 */
[----:B---3--:R-:W-:Y:S01]  /*1950*/  @P3 FFMA.FTZ R77, R72, R78, R77 ;  /* 0x0000004e484d3223 */ /* 0x008fe2000001004d */
[----:B------:R-:W-:-:S02]  /*1960*/  PRMT R53, R52, 0x7632, R53 ;  /* 0x0000763234357816 */ /* 0x000fc40000000035 */
[C---:B------:R-:W-:Y:S02]  /*1970*/  @P3 SHF.L.U32 R52, R24.reuse, 0x10, RZ ;  /* 0x0000001018343819 */ /* 0x040fe400000006ff */
[----:B------:R-:W-:Y:S02]  /*1980*/  SHF.L.U32 R93, R53, 0x10, RZ ;  /* 0x00000010355d7819 */ /* 0x000fe400000006ff */
[----:B------:R-:W1:Y:S01]  /*1990*/  @P3 LDC R72, c[0x0][0x40c] ;  /* 0x00010300ff483b82 */ /* 0x000e620000000800 */
[----:B------:R-:W-:Y:S02]  /*19a0*/  @P3 PRMT R53, R24, 0x7632, R53 ;  /* 0x0000763218353816 */ /* 0x000fe40000000035 */
[----:B------:R-:W-:-:S04]  /*19b0*/  PRMT R55, R55, 0x7632, R55 ;  /* 0x0000763237377816 */ /* 0x000fc80000000037 */
[----:B------:R-:W-:Y:S01]  /*19c0*/  SHF.L.U32 R101, R55, 0x10, RZ ;  /* 0x0000001037657819 */ /* 0x000fe200000006ff */
[----:B0-----:R-:W-:Y:S01]  /*19d0*/  @P3 FFMA.FTZ R87, R54, R74, R87 ;  /* 0x0000004a36573223 */ /* 0x001fe20000010057 */
[----:B------:R-:W-:Y:S01]  /*19e0*/  @P3 IMAD.U32 R54, R27, 0x10000, RZ ;  /* 0x000100001b363824 */ /* 0x000fe200078e00ff */
[----:B------:R-:W0:Y:S03]  /*19f0*/  @P3 LDC R74, c[0x0][0x40c] ;  /* 0x00010300ff4a3b82 */ /* 0x000e260000000800 */
[----:B------:R-:W-:Y:S01]  /*1a00*/  F2FP.BF16.F32.PACK_AB R76, RZ, R87 ;  /* 0x00000057ff4c723e */ /* 0x000fe200000010ff */
[----:B-1----:R-:W-:Y:S01]  /*1a10*/  @P3 FFMA.FTZ R89, R54, R72, R89 ;  /* 0x0000004836593223 */ /* 0x002fe20000010059 */
[----:B------:R-:W-:-:S03]  /*1a20*/  @P3 SHF.L.U32 R54, R53, 0x10, RZ ;  /* 0x0000001035363819 */ /* 0x000fc600000006ff */
[----:B------:R-:W1:Y:S01]  /*1a30*/  @P3 LDC R72, c[0x0][0x40c] ;  /* 0x00010300ff483b82 */ /* 0x000e620000000800 */
[----:B------:R-:W-:-:S07]  /*1a40*/  F2FP.BF16.F32.PACK_AB R78, RZ, R89 ;  /* 0x00000059ff4e723e */ /* 0x000fce00000010ff */
[----:B------:R-:W2:Y:S01]  /*1a50*/  @P3 LDC R53, c[0x0][0x40c] ;  /* 0x00010300ff353b82 */ /* 0x000ea20000000800 */
[----:B0-----:R-:W-:Y:S01]  /*1a60*/  @P3 FFMA.FTZ R93, R54, R74, R93 ;  /* 0x0000004a365d3223 */ /* 0x001fe2000001005d */
[----:B------:R-:W-:Y:S02]  /*1a70*/  F2FP.BF16.F32.PACK_AB R54, RZ, R75 ;  /* 0x0000004bff36723e */ /* 0x000fe400000010ff */
[----:B------:R-:W-:Y:S01]  /*1a80*/  F2FP.BF16.F32.PACK_AB R74, RZ, R77 ;  /* 0x0000004dff4a723e */ /* 0x000fe200000010ff */
[----:B-1----:R-:W-:Y:S01]  /*1a90*/  @P3 FFMA.FTZ R99, R52, R72, R99 ;  /* 0x0000004834633223 */ /* 0x002fe20000010063 */
[----:B------:R-:W-:Y:S02]  /*1aa0*/  @P3 PRMT R52, R27, 0x7632, R52 ;  /* 0x000076321b343816 */ /* 0x000fe40000000034 */
[----:B------:R-:W-:-:S03]  /*1ab0*/  F2FP.BF16.F32.PACK_AB R72, RZ, R93 ;  /* 0x0000005dff48723e */ /* 0x000fc600000010ff */
[----:B------:R-:W-:-:S04]  /*1ac0*/  @P3 IMAD.U32 R52, R52, 0x10000, RZ ;  /* 0x0001000034343824 */ /* 0x000fc800078e00ff */
[----:B--2---:R-:W-:Y:S01]  /*1ad0*/  @P3 FFMA.FTZ R101, R52, R53, R101 ;  /* 0x0000003534653223 */ /* 0x004fe20000010065 */
[----:B------:R-:W-:Y:S02]  /*1ae0*/  F2FP.BF16.F32.PACK_AB R53, RZ, R3 ;  /* 0x00000003ff35723e */ /* 0x000fe400000010ff */
[----:B------:R-:W-:Y:S02]  /*1af0*/  F2FP.BF16.F32.PACK_AB R52, RZ, R99 ;  /* 0x00000063ff34723e */ /* 0x000fe400000010ff */
[----:B------:R-:W-:Y:S02]  /*1b00*/  F2FP.BF16.F32.PACK_AB R55, RZ, R101 ;  /* 0x00000065ff37723e */ /* 0x000fe400000010ff */
[----:B------:R-:W-:Y:S02]  /*1b10*/  PRMT R53, R53, 0x5410, R54 ;  /* 0x0000541035357816 */ /* 0x000fe40000000036 */
[----:B------:R-:W-:Y:S02]  /*1b20*/  PRMT R54, R74, 0x5410, R76 ;  /* 0x000054104a367816 */ /* 0x000fe4000000004c */
[----:B------:R-:W-:-:S02]  /*1b30*/  PRMT R52, R52, 0x5410, R72 ;  /* 0x0000541034347816 */ /* 0x000fc40000000048 */
[----:B------:R-:W-:Y:S01]  /*1b40*/  PRMT R55, R78, 0x5410, R55 ;  /* 0x000054104e377816 */ /* 0x000fe20000000037 */
[----:B------:R-:W-:Y:S06]  /*1b50*/  BRA `(.L_x_62) ;  /* 0x0000000000c07947 */ /* 0x000fec0003800000 */
.L_x_61:
[----:B01----:R-:W0:Y:S01]  /*1b60*/  @P3 LDC R53, c[0x0][0x40c] ;  /* 0x00010300ff353b82 */ /* 0x003e220000000800 */
[----:B-----5:R-:W-:Y:S01]  /*1b70*/  @P3 PRMT R52, R25, 0x7632, R52 ;  /* 0x0000763219343816 */ /* 0x020fe20000000034 */
[----:B------:R-:W-:Y:S01]  /*1b80*/  HFMA2 R93, -RZ, RZ, 0, 0 ;  /* 0x00000000ff5d7431 */ /* 0x000fe200000001ff */
[----:B------:R-:W-:Y:S01]  /*1b90*/  @P3 PRMT R3, R24, 0x7632, R3 ;  /* 0x0000763218033816 */ /* 0x000fe20000000003 */
[----:B------:R-:W-:Y:S01]  /*1ba0*/  HFMA2 R87, -RZ, RZ, 0, 0 ;  /* 0x00000000ff577431 */ /* 0x000fe200000001ff */
[----:B------:R-:W-:Y:S01]  /*1bb0*/  MOV R75, RZ ;  /* 0x000000ff004b7202 */ /* 0x000fe20000000f00 */
[----:B------:R-:W-:Y:S01]  /*1bc0*/  @P3 IMAD.U32 R52, R52, 0x10000, RZ ;  /* 0x0001000034343824 */ /* 0x000fe200078e00ff */
[----:B------:R-:W-:Y:S01]  /*1bd0*/  @P3 SHF.L.U32 R3, R3, 0x10, RZ ;  /* 0x0000001003033819 */ /* 0x000fe200000006ff */
[----:B------:R-:W1:Y:S01]  /*1be0*/  @P3 LDC R54, c[0x0][0x40c] ;  /* 0x00010300ff363b82 */ /* 0x000e620000000800 */
[----:B------:R-:W-:Y:S01]  /*1bf0*/  MOV R101, RZ ;  /* 0x000000ff00657202 */ /* 0x000fe20000000f00 */
[----:B------:R-:W-:Y:S01]  /*1c00*/  IMAD.MOV.U32 R99, RZ, RZ, RZ ;  /* 0x000000ffff637224 */ /* 0x000fe200078e00ff */
[----:B------:R-:W-:Y:S01]  /*1c10*/  MOV R77, RZ ;  /* 0x000000ff004d7202 */ /* 0x000fe20000000f00 */
[----:B------:R-:W-:-:S04]  /*1c20*/  IMAD.MOV.U32 R89, RZ, RZ, RZ ;  /* 0x000000ffff597224 */ /* 0x000fc800078e00ff */
[----:B------:R-:W2:Y:S08]  /*1c30*/  @P3 LDC R55, c[0x0][0x40c] ;  /* 0x00010300ff373b82 */ /* 0x000eb00000000800 */
[----:B------:R-:W3:Y:S01]  /*1c40*/  @P3 LDC R72, c[0x0][0x40c] ;  /* 0x00010300ff483b82 */ /* 0x000ee20000000800 */
[----:B0-----:R-:W-:Y:S01]  /*1c50*/  @P3 FMUL.FTZ R75, R52, R53 ;  /* 0x00000035344b3220 */ /* 0x001fe20000410000 */
[----:B------:R-:W-:-:S04]  /*1c60*/  @P3 PRMT R52, R27, 0x7632, R52 ;  /* 0x000076321b343816 */ /* 0x000fc80000000034 */
[----:B------:R-:W-:Y:S01]  /*1c70*/  @P3 SHF.L.U32 R52, R52, 0x10, RZ ;  /* 0x0000001034343819 */ /* 0x000fe200000006ff */
[----:B-1----:R-:W-:Y:S01]  /*1c80*/  @P3 FMUL.FTZ R93, R3, R54 ;  /* 0x00000036035d3220 */ /* 0x002fe20000410000 */
[----:B------:R-:W0:Y:S01]  /*1c90*/  @P3 LDC R53, c[0x0][0x40c] ;  /* 0x00010300ff353b82 */ /* 0x000e220000000800 */
[----:B------:R-:W-:-:S05]  /*1ca0*/  @P3 PRMT R3, R26, 0x7632, R3 ;  /* 0x000076321a033816 */ /* 0x000fca0000000003 */
[----:B------:R-:W-:Y:S02]  /*1cb0*/  @P3 IMAD.U32 R3, R3, 0x10000, RZ ;  /* 0x0001000003033824 */ /* 0x000fe400078e00ff */
[----:B--2---:R-:W-:Y:S01]  /*1cc0*/  @P3 FMUL.FTZ R101, R52, R55 ;  /* 0x0000003734653220 */ /* 0x004fe20000410000 */
[----:B------:R-:W1:Y:S01]  /*1cd0*/  @P3 LDC R54, c[0x0][0x40c] ;  /* 0x00010300ff363b82 */ /* 0x000e620000000800 */
[----:B------:R-:W-:-:S03]  /*1ce0*/  @P3 IMAD.U32 R52, R25, 0x10000, RZ ;  /* 0x0001000019343824 */ /* 0x000fc600078e00ff */
[----:B------:R-:W-:Y:S01]  /*1cf0*/  F2FP.BF16.F32.PACK_AB R78, RZ, R101 ;  /* 0x00000065ff4e723e */ /* 0x000fe200000010ff */
[----:B---3--:R-:W-:-:S03]  /*1d00*/  @P3 FMUL.FTZ R87, R3, R72 ;  /* 0x0000004803573220 */ /* 0x008fc60000410000 */
[----:B------:R-:W2:Y:S01]  /*1d10*/  @P3 LDC R55, c[0x0][0x40c] ;  /* 0x00010300ff373b82 */ /* 0x000ea20000000800 */
[----:B------:R-:W-:Y:S02]  /*1d20*/  @P3 SHF.L.U32 R3, R24, 0x10, RZ ;  /* 0x0000001018033819 */ /* 0x000fe400000006ff */
[----:B------:R-:W-:-:S05]  /*1d30*/  F2FP.BF16.F32.PACK_AB R74, RZ, R87 ;  /* 0x00000057ff4a723e */ /* 0x000fca00000010ff */
[----:B------:R-:W3:Y:S01]  /*1d40*/  @P3 LDC R91, c[0x0][0x40c] ;  /* 0x00010300ff5b3b82 */ /* 0x000ee20000000800 */
[----:B-1----:R-:W-:Y:S01]  /*1d50*/  @P3 FMUL.FTZ R99, R3, R54 ;  /* 0x0000003603633220 */ /* 0x002fe20000410000 */
[----:B------:R-:W-:Y:S02]  /*1d60*/  HFMA2 R3, -RZ, RZ, 0, 0 ;  /* 0x00000000ff037431 */ /* 0x000fe400000001ff */
[----:B0-----:R-:W-:Y:S01]  /*1d70*/  @P3 FMUL.FTZ R3, R52, R53 ;  /* 0x0000003534033220 */ /* 0x001fe20000410000 */
[----:B------:R-:W-:Y:S02]  /*1d80*/  @P3 SHF.L.U32 R52, R26, 0x10, RZ ;  /* 0x000000101a343819 */ /* 0x000fe400000006ff */
[----:B------:R-:W-:Y:S02]  /*1d90*/  F2FP.BF16.F32.PACK_AB R53, RZ, R93 ;  /* 0x0000005dff35723e */ /* 0x000fe400000010ff */
[----:B------:R-:W-:Y:S01]  /*1da0*/  F2FP.BF16.F32.PACK_AB R54, RZ, R3 ;  /* 0x00000003ff36723e */ /* 0x000fe200000010ff */
[----:B--2---:R-:W-:Y:S01]  /*1db0*/  @P3 FMUL.FTZ R77, R52, R55 ;  /* 0x00000037344d3220 */ /* 0x004fe20000410000 */
[----:B------:R-:W-:-:S02]  /*1dc0*/  @P3 SHF.L.U32 R52, R27, 0x10, RZ ;  /* 0x000000101b343819 */ /* 0x000fc400000006ff */
[----:B------:R-:W-:Y:S02]  /*1dd0*/  F2FP.BF16.F32.PACK_AB R55, RZ, R75 ;  /* 0x0000004bff37723e */ /* 0x000fe400000010ff */
[----:B------:R-:W-:Y:S01]  /*1de0*/  F2FP.BF16.F32.PACK_AB R72, RZ, R77 ;  /* 0x0000004dff48723e */ /* 0x000fe200000010ff */
[----:B---3--:R-:W-:Y:S01]  /*1df0*/  @P3 FMUL.FTZ R89, R52, R91 ;  /* 0x0000005b34593220 */ /* 0x008fe20000410000 */
[----:B------:R-:W-:-:S04]  /*1e00*/  F2FP.BF16.F32.PACK_AB R52, RZ, R99 ;  /* 0x00000063ff34723e */ /* 0x000fc800000010ff */
[----:B------:R-:W-:Y:S02]  /*1e10*/  F2FP.BF16.F32.PACK_AB R76, RZ, R89 ;  /* 0x00000059ff4c723e */ /* 0x000fe400000010ff */
[----:B------:R-:W-:Y:S02]  /*1e20*/  PRMT R52, R52, 0x5410, R53 ;  /* 0x0000541034347816 */ /* 0x000fe40000000035 */
[----:B------:R-:W-:Y:S02]  /*1e30*/  PRMT R53, R54, 0x5410, R55 ;  /* 0x0000541036357816 */ /* 0x000fe40000000037 */
[----:B------:R-:W-:Y:S02]  /*1e40*/  PRMT R54, R72, 0x5410, R74 ;  /* 0x0000541048367816 */ /* 0x000fe4000000004a */
[----:B------:R-:W-:-:S07]  /*1e50*/  PRMT R55, R76, 0x5410, R78 ;  /* 0x000054104c377816 */ /* 0x000fce000000004e */
.L_x_62:
[----:B------:R-:W0:Y:S02]  /*1e60*/  LDC.64 R90, c[0x0][0x3a8] ;  /* 0x0000ea00ff5a7b82 */ /* 0x000e240000000a00 */
[----:B0-----:R-:W-:-:S05]  /*1e70*/  IMAD.WIDE.U32 R90, R107, 0x10, R90 ;  /* 0x000000106b5a7825 */ /* 0x001fca00078e005a */
[----:B------:R2:W-:Y:S02]  /*1e80*/  STG.E.128 desc[UR6][R90.64], R52 ;  /* 0x000000345a007986 */ /* 0x0005e4000c101d06 */
.L_x_59:
[----:B------:R-:W-:Y:S05]  /*1e90*/  BSYNC.RECONVERGENT B0 ;  /* 0x0000000000007941 */ /* 0x000fea0003800200 */
.L_x_58:
        /* <DEDUP_REMOVED lines=38> */
[----:B------:R-:W-:-:S03]  /*2100*/  LOP3.LUT R76, R70, 0x1f, RZ, 0xc0, !PT ;  /* 0x0000001f464c7812 */ /* 0x000fc600078ec0ff */
        /* <DEDUP_REMOVED lines=70> */
.L_x_64:
[----:B------:R-:W-:Y:S05]  /*2570*/  BSYNC.RECONVERGENT B0 ;  /* 0x0000000000007941 */ /* 0x000fea0003800200 */
.L_x_63:
[----:B------:R-:W-:Y:S01]  /*2580*/  BAR.SYNC.DEFER_BLOCKING 0x0 ;  /* 0x0000000000007b1d */ /* 0x000fe20000010000 */
[----:B0-----:R-:W-:Y:S01]  /*2590*/  HFMA2 R54, -RZ, RZ, 0, 0 ;  /* 0x00000000ff367431 */ /* 0x001fe200000001ff */
[----:B------:R-:W-:-:S04]  /*25a0*/  CS2R R52, SRZ ;  /* 0x0000000000347805 */ /* 0x000fc8000001ff00 */
[----:B------:R-:W-:Y:S04]  /*25b0*/  BSSY.RECONVERGENT B0, `(.L_x_65) ;  /* 0x000000a000007945 */ /* 0x000fe80003800200 */
[----:B------:R-:W-:Y:S05]  /*25c0*/  @P4 BRA `(.L_x_66) ;  /* 0x0000000000204947 */ /* 0x000fea0003800000 */
[----:B------:R-:W0:Y:S01]  /*25d0*/  S2UR UR5, SR_CgaCtaId ;  /* 0x00000000000579c3 */ /* 0x000e220000008800 */
[----:B------:R-:W-:Y:S01]  /*25e0*/  UMOV UR4, 0x400 ;  /* 0x0000040000047882 */ /* 0x000fe20000000000 */
[----:B------:R-:W-:Y:S01]  /*25f0*/  IMAD.SHL.U32 R52, R70, 0x8, RZ ;  /* 0x0000000846347824 */ /* 0x000fe200078e00ff */
[----:B------:R-:W-:-:S04]  /*2600*/  MOV R54, R63 ;  /* 0x0000003f00367202 */ /* 0x000fc80000000f00 */
[----:B------:R-:W-:Y:S01]  /*2610*/  LOP3.LUT R52, R52, 0xf8, RZ, 0xc0, !PT ;  /* 0x000000f834347812 */ /* 0x000fe200078ec0ff */
[----:B0-----:R-:W-:-:S04]  /*2620*/  ULEA UR4, UR5, UR4, 0x18 ;  /* 0x0000000405047291 */ /* 0x001fc8000f8ec0ff */
[----:B------:R-:W-:-:S09]  /*2630*/  @UP1 UIADD3 UR4, UPT, UPT, UR4, 0x40, URZ ;  /* 0x0000004004041890 */ /* 0x000fd2000fffe0ff */
[----:B------:R-:W0:Y:S03]  /*2640*/  LDS.64 R52, [R52+UR4] ;  /* 0x0000000434347984 */ /* 0x000e260008000a00 */
.L_x_66:
[----:B------:R-:W-:Y:S05]  /*2650*/  BSYNC.RECONVERGENT B0 ;  /* 0x0000000000007941 */ /* 0x000fea0003800200 */
.L_x_65:
[----:B0-----:R-:W0:Y:S01]  /*2660*/  SHFL.DOWN PT, R91, R52, 0x4, 0x1f ;  /* 0x08801f00345b7f89 */ /* 0x001e2200000e0000 */
[----:B------:R-:W-:Y:S02]  /*2670*/  I2FP.F32.S32 R107, R54 ;  /* 0x00000036006b7245 */ /* 0x000fe40000201400 */
[----:B------:R-:W-:Y:S01]  /*2680*/  ISETP.NE.AND P4, PT, R70, RZ, PT ;  /* 0x000000ff4600720c */ /* 0x000fe20003f85270 */
[----:B------:R-:W1:Y:S01]  /*2690*/  SHFL.DOWN PT, R55, R54, 0x4, 0x1f ;  /* 0x08801f0036377f89 */ /* 0x000e6200000e0000 */
[----:B------:R-:W-:Y:S01]  /*26a0*/  ISETP.NE.AND P3, PT, RZ, UR10, PT ;  /* 0x0000000aff007c0c */ /* 0x000fe2000bf65270 */
[----:B0-----:R-:W-:-:S04]  /*26b0*/  FADD.FTZ R72, -R91, R52 ;  /* 0x000000345b487221 */ /* 0x001fc80000010100 */
[----:B------:R-:W-:Y:S01]  /*26c0*/  FMUL.FTZ R74, R72, R72 ;  /* 0x00000048484a7220 */ /* 0x000fe20000410000 */
[----:B-1----:R-:W-:Y:S02]  /*26d0*/  IADD3 R72, PT, PT, R55, R54, RZ ;  /* 0x0000003637487210 */ /* 0x002fe40007ffe0ff */
[----:B------:R-:W-:Y:S01]  /*26e0*/  I2FP.F32.S32 R55, R55 ;  /* 0x0000003700377245 */ /* 0x000fe20000201400 */
[----:B------:R-:W-:-:S04]  /*26f0*/  FMUL.FTZ R74, R74, R107 ;  /* 0x0000006b4a4a7220 */ /* 0x000fc80000410000 */
[-C--:B------:R-:W-:Y:S01]  /*2700*/  FMUL.FTZ R76, R91, R55.reuse ;  /* 0x000000375b4c7220 */ /* 0x080fe20000410000 */
[----:B------:R-:W-:Y:S01]  /*2710*/  FMUL.FTZ R74, R74, R55 ;  /* 0x000000374a4a7220 */ /* 0x000fe20000410000 */
[----:B------:R-:W-:Y:S02]  /*2720*/  SHFL.DOWN PT, R91, R72, 0x2, 0x1f ;  /* 0x08401f00485b7f89 */ /* 0x000fe400000e0000 */
[----:B------:R-:W-:Y:S02]  /*2730*/  FFMA.FTZ R107, R107, R52, R76 ;  /* 0x000000346b6b7223 */ /* 0x000fe4000001004c */
[----:B------:R-:W0:Y:S02]  /*2740*/  SHFL.DOWN PT, R52, R53, 0x4, 0x1f ;  /* 0x08801f0035347f89 */ /* 0x000e2400000e0000 */
[----:B0-----:R-:W-:Y:S01]  /*2750*/  FADD.FTZ R55, R52, R53 ;  /* 0x0000003534377221 */ /* 0x001fe20000010000 */
[----:B------:R-:W-:-:S04]  /*2760*/  I2FP.F32.S32 R52, R72 ;  /* 0x0000004800347245 */ /* 0x000fc80000201400 */
[----:B------:R-:W0:Y:S02]  /*2770*/  MUFU.RCP R54, R52 ;  /* 0x0000003400367308 */ /* 0x000e240000001000 */
[C---:B0-----:R-:W-:Y:S01]  /*2780*/  FMUL.FTZ R107, R54.reuse, R107 ;  /* 0x0000006b366b7220 */ /* 0x041fe20000410000 */
[----:B------:R-:W-:-:S04]  /*2790*/  FFMA.FTZ R55, R54, R74, R55 ;  /* 0x0000004a36377223 */ /* 0x000fc80000010037 */
[----:B------:R-:W0:Y:S02]  /*27a0*/  SHFL.DOWN PT, R54, R107, 0x2, 0x1f ;  /* 0x08401f006b367f89 */ /* 0x000e2400000e0000 */
[----:B0-----:R-:W-:-:S04]  /*27b0*/  FADD.FTZ R74, R107, -R54 ;  /* 0x800000366b4a7221 */ /* 0x001fc80000010000 */
[----:B------:R-:W-:Y:S01]  /*27c0*/  FMUL.FTZ R109, R74, R74 ;  /* 0x0000004a4a6d7220 */ /* 0x000fe20000410000 */
[----:B------:R-:W-:Y:S01]  /*27d0*/  IMAD.IADD R74, R72, 0x1, R91 ;  /* 0x00000001484a7824 */ /* 0x000fe200078e025b */
[----:B------:R-:W-:Y:S02]  /*27e0*/  I2FP.F32.S32 R91, R91 ;  /* 0x0000005b005b7245 */ /* 0x000fe40000201400 */
[----:B------:R-:W-:-:S04]  /*27f0*/  FMUL.FTZ R109, R52, R109 ;  /* 0x0000006d346d7220 */ /* 0x000fc80000410000 */
[-C--:B------:R-:W-:Y:S01]  /*2800*/  FMUL.FTZ R109, R109, R91.reuse ;  /* 0x0000005b6d6d7220 */ /* 0x080fe20000410000 */
[----:B------:R-:W-:-:S04]  /*2810*/  FMUL.FTZ R91, R54, R91 ;  /* 0x0000005b365b7220 */ /* 0x000fc80000410000 */
[----:B------:R-:W-:Y:S02]  /*2820*/  FFMA.FTZ R76, R52, R107, R91 ;  /* 0x0000006b344c7223 */ /* 0x000fe4000001005b */
[----:B------:R-:W0:Y:S02]  /*2830*/  SHFL.DOWN PT, R52, R55, 0x2, 0x1f ;  /* 0x08401f0037347f89 */ /* 0x000e2400000e0000 */
[----:B0-----:R-:W-:Y:S01]  /*2840*/  FADD.FTZ R54, R55, R52 ;  /* 0x0000003437367221 */ /* 0x001fe20000010000 */
[----:B------:R-:W-:-:S04]  /*2850*/  I2FP.F32.S32 R52, R74 ;  /* 0x0000004a00347245 */ /* 0x000fc80000201400 */
[----:B------:R-:W0:Y:S02]  /*2860*/  MUFU.RCP R53, R52 ;  /* 0x0000003400357308 */ /* 0x000e240000001000 */
[C---:B0-----:R-:W-:Y:S01]  /*2870*/  FMUL.FTZ R91, R53.reuse, R76 ;  /* 0x0000004c355b7220 */ /* 0x041fe20000410000 */
[----:B------:R-:W-:Y:S02]  /*2880*/  FFMA.FTZ R54, R53, R109, R54 ;  /* 0x0000006d35367223 */ /* 0x000fe40000010036 */
[----:B------:R-:W-:Y:S04]  /*2890*/  SHFL.DOWN PT, R53, R74, 0x1, 0x1f ;  /* 0x08201f004a357f89 */ /* 0x000fe800000e0000 */
[----:B------:R-:W0:Y:S02]  /*28a0*/  SHFL.DOWN PT, R72, R91, 0x1, 0x1f ;  /* 0x08201f005b487f89 */ /* 0x000e2400000e0000 */
[----:B0-----:R-:W-:-:S04]  /*28b0*/  FADD.FTZ R76, R91, -R72 ;  /* 0x800000485b4c7221 */ /* 0x001fc80000010000 */
[----:B------:R-:W-:Y:S01]  /*28c0*/  FMUL.FTZ R107, R76, R76 ;  /* 0x0000004c4c6b7220 */ /* 0x000fe20000410000 */
[-C--:B------:R-:W-:Y:S02]  /*28d0*/  IADD3 R76, PT, PT, R74, R53.reuse, RZ ;  /* 0x000000354a4c7210 */ /* 0x080fe40007ffe0ff */
[----:B------:R-:W-:Y:S01]  /*28e0*/  I2FP.F32.S32 R53, R53 ;  /* 0x0000003500357245 */ /* 0x000fe20000201400 */
[----:B------:R-:W-:Y:S01]  /*28f0*/  FMUL.FTZ R107, R52, R107 ;  /* 0x0000006b346b7220 */ /* 0x000fe20000410000 */
[----:B------:R-:W-:-:S03]  /*2900*/  I2FP.F32.S32 R76, R76 ;  /* 0x0000004c004c7245 */ /* 0x000fc60000201400 */
[-C--:B------:R-:W-:Y:S01]  /*2910*/  FMUL.FTZ R107, R107, R53.reuse ;  /* 0x000000356b6b7220 */ /* 0x080fe20000410000 */
[----:B------:R-:W-:Y:S02]  /*2920*/  FMUL.FTZ R53, R72, R53 ;  /* 0x0000003548357220 */ /* 0x000fe40000410000 */
[----:B------:R-:W0:Y:S02]  /*2930*/  MUFU.RCP R76, R76 ;  /* 0x0000004c004c7308 */ /* 0x000e240000001000 */
[----:B------:R-:W-:Y:S02]  /*2940*/  FFMA.FTZ R55, R52, R91, R53 ;  /* 0x0000005b34377223 */ /* 0x000fe40000010035 */
[----:B------:R-:W1:Y:S01]  /*2950*/  SHFL.DOWN PT, R53, R54, 0x1, 0x1f ;  /* 0x08201f0036357f89 */ /* 0x000e6200000e0000 */
[----:B------:R-:W2:Y:S01]  /*2960*/  LDC R52, c[0x0][0x448] ;  /* 0x00011200ff347b82 */ /* 0x000ea20000000800 */
[----:B0-----:R-:W-:-:S05]  /*2970*/  FMUL.FTZ R74, R76, R55 ;  /* 0x000000374c4a7220 */ /* 0x001fca0000410000 */
[----:B------:R-:W0:Y:S01]  /*2980*/  SHFL.IDX PT, R91, R74, RZ, 0x1f ;  /* 0x00001fff4a5b7589 */ /* 0x000e2200000e0000 */
[----:B-1----:R-:W-:-:S04]  /*2990*/  FADD.FTZ R53, R54, R53 ;  /* 0x0000003536357221 */ /* 0x002fc80000010000 */
[----:B------:R-:W-:-:S05]  /*29a0*/  FFMA.FTZ R72, R76, R107, R53 ;  /* 0x0000006b4c487223 */ /* 0x000fca0000010035 */
[----:B------:R-:W2:Y:S01]  /*29b0*/  SHFL.IDX PT, R55, R72, RZ, 0x1f ;  /* 0x00001fff48377589 */ /* 0x000ea200000e0000 */
[----:B0-----:R-:W-:-:S05]  /*29c0*/  FMUL.FTZ R53, R91, R91 ;  /* 0x0000005b5b357220 */ /* 0x001fca0000410000 */
[----:B------:R-:W-:Y:S01]  /*29d0*/  FSEL R53, R53, RZ, P3 ;  /* 0x000000ff35357208 */ /* 0x000fe20001800000 */
[----:B--2---:R-:W-:Y:S02]  /*29e0*/  FFMA.FTZ R52, R55, UR11, R52 ;  /* 0x0000000b37347c23 */ /* 0x004fe40008010034 */
[----:B------:R-:W0:Y:S02]  /*29f0*/  @!P4 LDC.64 R54, c[0x0][0x3c0] ;  /* 0x0000f000ff36cb82 */ /* 0x000e240000000a00 */
[----:B------:R-:W-:-:S06]  /*2a00*/  FADD.FTZ R107, R52, R53 ;  /* 0x00000035346b7221 */ /* 0x000fcc0000010000 */
[----:B------:R-:W1:Y:S01]  /*2a10*/  @!P4 LDC.64 R52, c[0x0][0x3c8] ;  /* 0x0000f200ff34cb82 */ /* 0x000e620000000a00 */
[----:B------:R-:W2:Y:S01]  /*2a20*/  MUFU.RSQ R107, R107 ;  /* 0x0000006b006b7308 */ /* 0x000ea20000001400 */
[----:B0-----:R-:W-:-:S05]  /*2a30*/  @!P4 IMAD.WIDE R54, R65, 0x4, R54 ;  /* 0x000000044136c825 */ /* 0x001fca00078e0236 */
[----:B------:R0:W-:Y:S01]  /*2a40*/  @!P4 STG.E desc[UR6][R54.64], R91 ;  /* 0x0000005b3600c986 */ /* 0x0001e2000c101906 */
[----:B-1----:R-:W-:-:S05]  /*2a50*/  @!P4 IMAD.WIDE R52, R65, 0x4, R52 ;  /* 0x000000044134c825 */ /* 0x002fca00078e0234 */
[----:B--2---:R0:W-:Y:S01]  /*2a60*/  @!P4 STG.E desc[UR6][R52.64], R107 ;  /* 0x0000006b3400c986 */ /* 0x0041e2000c101906 */
[----:B-----5:R-:W-:-:S13]  /*2a70*/  ISETP.GE.AND P4, PT, R66, 0x1, PT ;  /* 0x000000014200780c */ /* 0x020fda0003f86270 */
[----:B0-----:R-:W-:Y:S05]  /*2a80*/  @!P4 BRA `(.L_x_67) ;  /* 0x000000080078c947 */ /* 0x001fea0003800000 */
[----:B------:R-:W-:Y:S01]  /*2a90*/  IADD3 R53, PT, PT, R66, -0x1, RZ ;  /* 0xffffffff42357810 */ /* 0x000fe20007ffe0ff */
[----:B------:R-:W-:Y:S01]  /*2aa0*/  BSSY.RECONVERGENT B0, `(.L_x_68) ;  /* 0x0000037000007945 */ /* 0x000fe20003800200 */
[----:B------:R-:W-:-:S03]  /*2ab0*/  FSEL R66, R91, RZ, !P3 ;  /* 0x000000ff5b427208 */ /* 0x000fc60005800000 */
[----:B------:R-:W-:-:S05]  /*2ac0*/  IMAD R53, R53, R68, RZ ;  /* 0x0000004435357224 */ /* 0x000fca00078e02ff */
[----:B------:R-:W-:-:S04]  /*2ad0*/  SHF.R.S32.HI R52, RZ, 0x1f, R53 ;  /* 0x0000001fff347819 */ /* 0x000fc80000011435 */
[----:B------:R-:W-:-:S04]  /*2ae0*/  LEA.HI R53, R52, R53, RZ, 0x3 ;  /* 0x0000003534357211 */ /* 0x000fc800078f18ff */
[----:B------:R-:W-:Y:S01]  /*2af0*/  LEA.HI.SX32 R109, R53, R70, 0x1d ;  /* 0x00000046356d7211 */ /* 0x000fe200078feaff */
[----:B------:R-:W-:Y:S06]  /*2b00*/  @!P0 BRA `(.L_x_69) ;  /* 0x0000000000c08947 */ /* 0x000fec0003800000 */
[--C-:B------:R-:W-:Y:S01]  /*2b10*/  FADD.FTZ R52, R95, -R66.reuse ;  /* 0x800000425f347221 */ /* 0x100fe20000010000 */
[----:B------:R-:W-:Y:S01]  /*2b20*/  SHF.L.U32 R55, R44, 0x10, RZ ;  /* 0x000000102c377819 */ /* 0x000fe200000006ff */
[----:B------:R-:W-:Y:S02]  /*2b30*/  IMAD.U32 R53, R48, 0x10000, RZ ;  /* 0x0001000030357824 */ /* 0x000fe400078e00ff */
[--C-:B------:R-:W-:Y:S01]  /*2b40*/  FADD.FTZ R54, R11, -R66.reuse ;  /* 0x800000420b367221 */ /* 0x100fe20000010000 */
[----:B------:R-:W-:Y:S01]  /*2b50*/  FMUL.FTZ R52, R107, R52 ;  /* 0x000000346b347220 */ /* 0x000fe20000410000 */
[----:B------:R-:W-:Y:S01]  /*2b60*/  SHF.L.U32 R111, R6, 0x10, RZ ;  /* 0x00000010066f7819 */ /* 0x000fe200000006ff */
[----:B------:R-:W-:Y:S01]  /*2b70*/  FADD.FTZ R70, R85, -R66 ;  /* 0x8000004255467221 */ /* 0x000fe20000010000 */
[----:B------:R-:W-:Y:S01]  /*2b80*/  FMUL.FTZ R54, R107, R54 ;  /* 0x000000366b367220 */ /* 0x000fe20000410000 */
        /* <DEDUP_REMOVED lines=11> */
[----:B------:R-:W-:-:S02]  /*2c40*/  F2FP.BF16.F32.PACK_AB R52, R91, R52 ;  /* 0x000000345b34723e */ /* 0x000fc400000010ff */
[----:B------:R-:W0:Y:S01]  /*2c50*/  LDC.64 R90, c[0x0][0x428] ;  /* 0x00010a00ff5a7b82 */ /* 0x000e220000000a00 */
[----:B------:R-:W-:Y:S01]  /*2c60*/  FFMA.FTZ R53, R54, R53, R55 ;  /* 0x0000003536357223 */ /* 0x000fe20000010037 */
[----:B------:R-:W-:Y:S01]  /*2c70*/  FADD.FTZ R54, R69, -R66 ;  /* 0x8000004245367221 */ /* 0x000fe20000010000 */
[----:B------:R-:W-:-:S03]  /*2c80*/  IMAD.U32 R55, R4, 0x10000, RZ ;  /* 0x0001000004377824 */ /* 0x000fc600078e00ff */
[----:B------:R-:W-:-:S04]  /*2c90*/  FMUL.FTZ R54, R107, R54 ;  /* 0x000000366b367220 */ /* 0x000fc80000410000 */
[----:B------:R-:W-:Y:S01]  /*2ca0*/  FFMA.FTZ R68, R54, R55, R111 ;  /* 0x0000003736447223 */ /* 0x000fe2000001006f */
[----:B------:R-:W-:Y:S01]  /*2cb0*/  FADD.FTZ R54, R67, -R66 ;  /* 0x8000004243367221 */ /* 0x000fe20000010000 */
[----:B------:R-:W-:Y:S01]  /*2cc0*/  SHF.L.U32 R55, R50, 0x10, RZ ;  /* 0x0000001032377819 */ /* 0x000fe200000006ff */
[----:B------:R-:W-:Y:S02]  /*2cd0*/  IMAD.U32 R111, R46, 0x10000, RZ ;  /* 0x000100002e6f7824 */ /* 0x000fe400078e00ff */
[----:B------:R-:W-:Y:S01]  /*2ce0*/  FMUL.FTZ R54, R107, R54 ;  /* 0x000000366b367220 */ /* 0x000fe20000410000 */
[----:B------:R-:W-:-:S03]  /*2cf0*/  F2FP.BF16.F32.PACK_AB R53, R68, R53 ;  /* 0x000000354435723e */ /* 0x000fc600000010ff */
[----:B------:R-:W-:Y:S01]  /*2d00*/  FFMA.FTZ R54, R54, R55, R111 ;  /* 0x0000003736367223 */ /* 0x000fe2000001006f */
[----:B------:R-:W-:Y:S02]  /*2d10*/  SHF.L.U32 R55, R8, 0x10, RZ ;  /* 0x0000001008377819 */ /* 0x000fe400000006ff */
[----:B------:R-:W-:Y:S01]  /*2d20*/  SHF.L.U32 R111, R10, 0x10, RZ ;  /* 0x000000100a6f7819 */ /* 0x000fe200000006ff */
[C---:B0-----:R-:W-:Y:S01]  /*2d30*/  IMAD.WIDE.U32 R90, R109.reuse, 0x10, R90 ;  /* 0x000000106d5a7825 */ /* 0x041fe200078e005a */
[----:B------:R-:W-:-:S03]  /*2d40*/  IADD3 R109, PT, PT, R109, 0x100, RZ ;  /* 0x000001006d6d7810 */ /* 0x000fc60007ffe0ff */
[----:B------:R-:W-:Y:S01]  /*2d50*/  FFMA.FTZ R111, R70, R55, R111 ;  /* 0x00000037466f7223 */ /* 0x000fe2000001006f */
[----:B------:R-:W-:Y:S01]  /*2d60*/  FADD.FTZ R70, R83, -R66 ;  /* 0x8000004253467221 */ /* 0x000fe20000010000 */
[----:B------:R-:W-:-:S03]  /*2d70*/  IMAD.U32 R55, R51, 0x10000, RZ ;  /* 0x0001000033377824 */ /* 0x000fc600078e00ff */
[----:B------:R-:W-:Y:S01]  /*2d80*/  FMUL.FTZ R70, R107, R70 ;  /* 0x000000466b467220 */ /* 0x000fe20000410000 */
[----:B------:R-:W-:-:S03]  /*2d90*/  F2FP.BF16.F32.PACK_AB R54, R111, R54 ;  /* 0x000000366f36723e */ /* 0x000fc600000010ff */
[----:B------:R-:W-:Y:S01]  /*2da0*/  FFMA.FTZ R55, R70, R55, R113 ;  /* 0x0000003746377223 */ /* 0x000fe20000010071 */
[----:B------:R-:W-:Y:S01]  /*2db0*/  FADD.FTZ R70, R103, -R66 ;  /* 0x8000004267467221 */ /* 0x000fe20000010000 */
[----:B------:R-:W-:-:S03]  /*2dc0*/  SHF.L.U32 R113, R12, 0x10, RZ ;  /* 0x000000100c717819 */ /* 0x000fc600000006ff */
[----:B------:R-:W-:-:S04]  /*2dd0*/  FMUL.FTZ R70, R107, R70 ;  /* 0x000000466b467220 */ /* 0x000fc80000410000 */
[----:B------:R-:W-:-:S05]  /*2de0*/  FFMA.FTZ R70, R70, R113, R115 ;  /* 0x0000007146467223 */ /* 0x000fca0000010073 */
[----:B------:R-:W-:-:S05]  /*2df0*/  F2FP.BF16.F32.PACK_AB R55, R70, R55 ;  /* 0x000000374637723e */ /* 0x000fca00000010ff */
[----:B------:R0:W-:Y:S02]  /*2e00*/  STG.E.128 desc[UR6][R90.64], R52 ;  /* 0x000000345a007986 */ /* 0x0001e4000c101d06 */
.L_x_69:
[----:B------:R-:W-:Y:S05]  /*2e10*/  BSYNC.RECONVERGENT B0 ;  /* 0x0000000000007941 */ /* 0x000fea0003800200 */
.L_x_68:
[----:B------:R-:W-:Y:S04]  /*2e20*/  BSSY.RECONVERGENT B0, `(.L_x_70) ;  /* 0x0000032000007945 */ /* 0x000fe80003800200 */
[----:B------:R-:W-:Y:S05]  /*2e30*/  @!P1 BRA `(.L_x_71) ;  /* 0x0000000000c09947 */ /* 0x000fea0003800000 */
[--C-:B0-----:R-:W-:Y:S01]  /*2e40*/  FADD.FTZ R52, R97, -R66.reuse ;  /* 0x8000004261347221 */ /* 0x101fe20000010000 */
[----:B------:R-:W-:Y:S01]  /*2e50*/  SHF.L.U32 R53, R40, 0x10, RZ ;  /* 0x0000001028357819 */ /* 0x000fe200000006ff */
[----:B------:R-:W-:Y:S02]  /*2e60*/  IMAD.U32 R55, R36, 0x10000, RZ ;  /* 0x0001000024377824 */ /* 0x000fe400078e00ff */
[--C-:B------:R-:W-:Y:S01]  /*2e70*/  FADD.FTZ R54, R7, -R66.reuse ;  /* 0x8000004207367221 */ /* 0x100fe20000010000 */
[----:B------:R-:W-:Y:S01]  /*2e80*/  FMUL.FTZ R52, R107, R52 ;  /* 0x000000346b347220 */ /* 0x000fe20000410000 */
[----:B------:R-:W-:Y:S02]  /*2e90*/  IMAD.U32 R111, R18, 0x10000, RZ ;  /* 0x00010000126f7824 */ /* 0x000fe400078e00ff */
[----:B------:R-:W-:Y:S01]  /*2ea0*/  FADD.FTZ R70, R81, -R66 ;  /* 0x8000004251467221 */ /* 0x000fe20000010000 */
[C---:B------:R-:W-:Y:S01]  /*2eb0*/  FMUL.FTZ R54, R107.reuse, R54 ;  /* 0x000000366b367220 */ /* 0x040fe20000410000 */
[----:B------:R-:W-:Y:S01]  /*2ec0*/  FFMA.FTZ R52, R52, R53, R55 ;  /* 0x0000003534347223 */ /* 0x000fe20000010037 */
[----:B------:R-:W-:Y:S01]  /*2ed0*/  SHF.L.U32 R53, R14, 0x10, RZ ;  /* 0x000000100e357819 */ /* 0x000fe200000006ff */
[----:B------:R-:W-:Y:S01]  /*2ee0*/  FMUL.FTZ R70, R107, R70 ;  /* 0x000000466b467220 */ /* 0x000fe20000410000 */
[----:B------:R-:W-:Y:S01]  /*2ef0*/  SHF.L.U32 R55, R15, 0x10, RZ ;  /* 0x000000100f377819 */ /* 0x000fe200000006ff */
[----:B------:R-:W-:Y:S01]  /*2f00*/  IMAD.U32 R113, R39, 0x10000, RZ ;  /* 0x0001000027717824 */ /* 0x000fe200078e00ff */
[----:B------:R-:W-:-:S03]  /*2f10*/  SHF.L.U32 R115, R22, 0x10, RZ ;  /* 0x0000001016737819 */ /* 0x000fc600000006ff */
[----:B------:R-:W-:Y:S01]  /*2f20*/  FFMA.FTZ R91, R54, R53, R55 ;  /* 0x00000035365b7223 */ /* 0x000fe20000010037 */
[--C-:B------:R-:W-:Y:S01]  /*2f30*/  FADD.FTZ R54, R5, -R66.reuse ;  /* 0x8000004205367221 */ /* 0x100fe20000010000 */
[----:B------:R-:W-:Y:S01]  /*2f40*/  SHF.L.U32 R55, R37, 0x10, RZ ;  /* 0x0000001025377819 */ /* 0x000fe200000006ff */
[----:B------:R-:W-:Y:S02]  /*2f50*/  IMAD.U32 R53, R41, 0x10000, RZ ;  /* 0x0001000029357824 */ /* 0x000fe400078e00ff */
[----:B------:R-:W-:Y:S01]  /*2f60*/  FMUL.FTZ R54, R107, R54 ;  /* 0x000000366b367220 */ /* 0x000fe20000410000 */
[----:B------:R-:W-:Y:S02]  /*2f70*/  F2FP.BF16.F32.PACK_AB R52, R91, R52 ;  /* 0x000000345b34723e */ /* 0x000fe400000010ff */
[----:B------:R-:W0:Y:S01]  /*2f80*/  LDC.64 R90, c[0x0][0x428] ;  /* 0x00010a00ff5a7b82 */ /* 0x000e220000000a00 */
        /* <DEDUP_REMOVED lines=12> */
[----:B------:R-:W-:Y:S02]  /*3050*/  IMAD.U32 R55, R19, 0x10000, RZ ;  /* 0x0001000013377824 */ /* 0x000fe400078e00ff */
[----:B0-----:R-:W-:-:S04]  /*3060*/  IMAD.WIDE.U32 R90, R109, 0x10, R90 ;  /* 0x000000106d5a7825 */ /* 0x001fc800078e005a */
[----:B------:R-:W-:Y:S01]  /*3070*/  FFMA.FTZ R111, R70, R55, R111 ;  /* 0x00000037466f7223 */ /* 0x000fe2000001006f */
[----:B------:R-:W-:Y:S01]  /*3080*/  FADD.FTZ R70, R79, -R66 ;  /* 0x800000424f467221 */ /* 0x000fe20000010000 */
[----:B------:R-:W-:Y:S01]  /*3090*/  SHF.L.U32 R55, R43, 0x10, RZ ;  /* 0x000000102b377819 */ /* 0x000fe200000006ff */
[----:B------:R-:W-:Y:S02]  /*30a0*/  VIADD R109, R109, 0x100 ;  /* 0x000001006d6d7836 */ /* 0x000fe40000000000 */
        /* <DEDUP_REMOVED lines=9> */
.L_x_71:
[----:B------:R-:W-:Y:S05]  /*3140*/  BSYNC.RECONVERGENT B0 ;  /* 0x0000000000007941 */ /* 0x000fea0003800200 */
.L_x_70:
        /* <DEDUP_REMOVED lines=32> */
[----:B------:R-:W-:Y:S01]  /*3350*/  SHF.L.U32 R55, R59, 0x10, RZ ;  /* 0x000000103b377819 */ /* 0x000fe200000006ff */
[----:B------:R-:W-:-:S04]  /*3360*/  IMAD.U32 R91, R60, 0x10000, RZ ;  /* 0x000100003c5b7824 */ /* 0x000fc800078e00ff */
[----:B------:R-:W-:Y:S01]  /*3370*/  FFMA.FTZ R91, R70, R55, R91 ;  /* 0x00000037465b7223 */ /* 0x000fe2000001005b */
[--C-:B------:R-:W-:Y:S01]  /*3380*/  FADD.FTZ R70, R89, -R66.reuse ;  /* 0x8000004259467221 */ /* 0x100fe20000010000 */
[----:B------:R-:W-:Y:S01]  /*3390*/  SHF.L.U32 R55, R35, 0x10, RZ ;  /* 0x0000001023377819 */ /* 0x000fe200000006ff */
[----:B------:R-:W-:Y:S02]  /*33a0*/  FADD.FTZ R66, R101, -R66 ;  /* 0x8000004265427221 */ /* 0x000fe40000010000 */
[----:B------:R-:W-:Y:S01]  /*33b0*/  F2FP.BF16.F32.PACK_AB R54, R91, R54 ;  /* 0x000000365b36723e */ /* 0x000fe200000010ff */
[C---:B------:R-:W-:Y:S01]  /*33c0*/  FMUL.FTZ R70, R107.reuse, R70 ;  /* 0x000000466b467220 */ /* 0x040fe20000410000 */
[----:B------:R-:W0:Y:S01]  /*33d0*/  LDC.64 R90, c[0x0][0x428] ;  /* 0x00010a00ff5a7b82 */ /* 0x000e220000000a00 */
[----:B------:R-:W-:Y:S01]  /*33e0*/  FMUL.FTZ R66, R107, R66 ;  /* 0x000000426b427220 */ /* 0x000fe20000410000 */
[----:B------:R-:W-:Y:S02]  /*33f0*/  IMAD.U32 R107, R61, 0x10000, RZ ;  /* 0x000100003d6b7824 */ /* 0x000fe400078e00ff */
[----:B------:R-:W-:Y:S01]  /*3400*/  FFMA.FTZ R55, R70, R55, R113 ;  /* 0x0000003746377223 */ /* 0x000fe20000010071 */
[----:B------:R-:W-:-:S05]  /*3410*/  SHF.L.U32 R113, R62, 0x10, RZ ;  /* 0x000000103e717819 */ /* 0x000fca00000006ff */
[----:B------:R-:W-:-:S05]  /*3420*/  FFMA.FTZ R66, R66, R107, R113 ;  /* 0x0000006b42427223 */ /* 0x000fca0000010071 */
[----:B------:R-:W-:Y:S01]  /*3430*/  F2FP.BF16.F32.PACK_AB R55, R66, R55 ;  /* 0x000000374237723e */ /* 0x000fe200000010ff */
[----:B0-----:R-:W-:-:S05]  /*3440*/  IMAD.WIDE.U32 R90, R109, 0x10, R90 ;  /* 0x000000106d5a7825 */ /* 0x001fca00078e005a */
[----:B------:R2:W-:Y:S02]  /*3450*/  STG.E.128 desc[UR6][R90.64], R52 ;  /* 0x000000345a007986 */ /* 0x0005e4000c101d06 */
.L_x_72:
[----:B------:R-:W-:Y:S05]  /*3460*/  BSYNC.RECONVERGENT B0 ;  /* 0x0000000000007941 */ /* 0x000fea0003800200 */
.L_x_67:
[----:B012---:R-:W0:Y:S01]  /*3470*/  LDC.64 R52, c[0x0][0x380] ;  /* 0x0000e000ff347b82 */ /* 0x007e220000000a00 */
[----:B------:R-:W-:Y:S01]  /*3480*/  UPLOP3.LUT UP1, UPT, UPT, UPT, UP1, 0x40, 0x4 ;  /* 0x000000000004789c */ /* 0x000fe20003f2e810 */
[----:B0-----:R-:W-:-:S04]  /*3490*/  IADD3 R65, PT, PT, R65, R52, RZ ;  /* 0x0000003441417210 */ /* 0x001fc80007ffe0ff */
[----:B------:R-:W-:-:S13]  /*34a0*/  ISETP.GE.AND P0, PT, R65, R53, PT ;  /* 0x000000354100720c */ /* 0x000fda0003f06270 */
[----:B------:R-:W-:Y:S05]  /*34b0*/  @!P0 BRA `(.L_x_73) ;  /* 0xffffffd000888947 */ /* 0x000fea000383ffff */
[----:B------:R-:W-:Y:S05]  /*34c0*/  EXIT ;  /* 0x000000000000794d */ /* 0x000fea0003800000 */
.L_x_74:
        /* <DEDUP_REMOVED lines=11> */
.L_x_20905:


//--------------------- .text._ZN10layer_norm13ln_fwd_kernelINS_13Kernel_traitsI13__nv_bfloat16S2_S2_S2_fjLj6144ELj1ELj1ELj8ELj16ENS_18Kernel_traits_baseILj6144ES2_S2_S2_S2_fjLj256EEEEELb0ELb0ELb1ELb1EEEvNS_9FwdParamsE --------------------------
	.section	.text._ZN10layer_norm13ln_fwd_kernelINS_13Kernel_traitsI13__nv_bfloat16S2_S2_S2_fjLj6144ELj1ELj1ELj8ELj16ENS_18Kernel_traits_baseILj6144ES2_S2_S2_S2_fjLj256EEEEELb0ELb0ELb1ELb1EEEvNS_9FwdParamsE,"ax",@progbits
	.align	128
        .global         _ZN10layer_norm13ln_fwd_kernelINS_13Kernel_traitsI13__nv_bfloat16S2_S2_S2_fjLj6144ELj1ELj1ELj8ELj16ENS_18Kernel_traits_baseILj6144ES2_S2_S2_S2_fjLj256EEEEELb0ELb0ELb1ELb1EEEvNS_9FwdParamsE
        .type           _ZN10layer_norm13ln_fwd_kernelINS_13Kernel_traitsI13__nv_bfloat16S2_S2_S2_fjLj6144ELj1ELj1ELj8ELj16ENS_18Kernel_traits_baseILj6144ES2_S2_S2_S2_fjLj256EEEEELb0ELb0ELb1ELb1EEEvNS_9FwdParamsE,@function
        .size           _ZN10layer_norm13ln_fwd_kernelINS_13Kernel_traitsI13__nv_bfloat16S2_S2_S2_fjLj6144ELj1ELj1ELj8ELj16ENS_18Kernel_traits_baseILj6144ES2_S2_S2_S2_fjLj256EEEEELb0ELb0ELb1ELb1EEEvNS_9FwdParamsE,(.L_x_20906 - _ZN10layer_norm13ln_fwd_kernelINS_13Kernel_traitsI13__nv_bfloat16S2_S2_S2_fjLj6144ELj1ELj1ELj8ELj16ENS_18Kernel_traits_baseILj6144ES2_S2_S2_S2_fjLj256EEEEELb0ELb0ELb1ELb1EEEvNS_9FwdParamsE)
        .other          _ZN10layer_norm13ln_fwd_kernelINS_13Kernel_traitsI13__nv_bfloat16S2_S2_S2_fjLj6144ELj1ELj1ELj8ELj16ENS_18Kernel_traits_baseILj6144ES2_S2_S2_S2_fjLj256EEEEELb0ELb0ELb1ELb1EEEvNS_9FwdParamsE,@"STO_CUDA_ENTRY STV_DEFAULT"
_ZN10layer_norm13ln_fwd_kernelINS_13Kernel_traitsI13__nv_bfloat16S2_S2_S2_fjLj6144ELj1ELj1ELj8ELj16ENS_18Kernel_traits_baseILj6144ES2_S2_S2_S2_fjLj256EEEEELb0ELb0ELb1ELb1EEEvNS_9FwdParamsE:
.text._ZN10layer_norm13ln_fwd_kernelINS_13Kernel_traitsI13__nv_bfloat16S2_S2_S2_fjLj6144ELj1ELj1ELj8ELj16ENS_18Kernel_traits_baseILj6144ES2_S2_S2_S2_fjLj256EEEEELb0ELb0ELb1ELb1EEEvNS_9FwdParamsE:
[----:B------:R-:W-:Y:S01]  /*0000*/  LDC R1, c[0x0][0x37c] ;  /* 0x0000df00ff017b82 */ /* 0x000fe20000000800 */
[----:B------:R-:W0:Y:S01]  /*0010*/  LDCU.64 UR4, c[0x0][0x438] ;  /* 0x00008700ff0477ac */ /* 0x000e220008000a00 */
[----:B------:R-:W1:Y:S06]  /*0020*/  S2R R46, SR_TID.X ;  /* 0x00000000002e7919 */ /* 0x000e6c0000002100 */
[----:B------:R-:W1:Y:S01]  /*0030*/  LDC.64 R4, c[0x0][0x3d0] ;  /* 0x0000f400ff047b82 */ /* 0x000e620000000a00 */
[----:B------:R-:W2:Y:S01]  /*0040*/  LDCU.64 UR12, c[0x0][0x358] ;  /* 0x00006b00ff0c77ac */ /* 0x000ea20008000a00 */
[----:B0-----:R-:W-:-:S06]  /*0050*/  ISETP.NE.U32.AND P0, PT, RZ, UR4, PT ;  /* 0x00000004ff007c0c */ /* 0x001fcc000bf05070 */
[----:B------:R-:W0:Y:S01]  /*0060*/  S2UR UR7, SR_CTAID.X ;  /* 0x00000000000779c3 */ /* 0x000e220000002500 */
[----:B------:R-:W0:Y:S01]  /*0070*/  LDCU UR4, c[0x0][0x384] ;  /* 0x00007080ff0477ac */ /* 0x000e220008000800 */
[----:B------:R-:W-:-:S13]  /*0080*/  ISETP.NE.AND.EX P0, PT, RZ, UR5, PT, P0 ;  /* 0x00000005ff007c0c */ /* 0x000fda000bf05300 */
[C-C-:B-1----:R-:W-:Y:S01]  /*0090*/  @P0 IMAD.WIDE.U32 R2, R46.reuse, 0x10, R4.reuse ;  /* 0x000000102e020825 */ /* 0x142fe200078e0004 */
[----:B------:R-:W1:Y:S04]  /*00a0*/  @P0 LDC.64 R6, c[0x0][0x438] ;  /* 0x00010e00ff060b82 */ /* 0x000e680000000a00 */
[----:B--2---:R2:W5:Y:S04]  /*00b0*/  @P0 LDG.E.128 R36, desc[UR12][R2.64] ;  /* 0x0000000c02240981 */ /* 0x004568000c1e1d00 */
[----:B------:R2:W5:Y:S04]  /*00c0*/  @P0 LDG.E.128 R32, desc[UR12][R2.64+0x1000] ;  /* 0x0010000c02200981 */ /* 0x000568000c1e1d00 */
[----:B------:R2:W5:Y:S01]  /*00d0*/  @P0 LDG.E.128 R28, desc[UR12][R2.64+0x2000] ;  /* 0x0020000c021c0981 */ /* 0x000562000c1e1d00 */
[----:B------:R-:W-:-:S04]  /*00e0*/  @!P0 IMAD.WIDE.U32 R8, R46, 0x10, R4 ;  /* 0x000000102e088825 */ /* 0x000fc800078e0004 */
[----:B-1----:R-:W-:-:S05]  /*00f0*/  @P0 IMAD.WIDE.U32 R4, R46, 0x10, R6 ;  /* 0x000000102e040825 */ /* 0x002fca00078e0006 */
[----:B------:R2:W5:Y:S04]  /*0100*/  @P0 LDG.E.128 R24, desc[UR12][R4.64] ;  /* 0x0000000c04180981 */ /* 0x000568000c1e1d00 */
[----:B------:R2:W5:Y:S04]  /*0110*/  @P0 LDG.E.128 R20, desc[UR12][R4.64+0x1000] ;  /* 0x0010000c04140981 */ /* 0x000568000c1e1d00 */
[----:B------:R2:W5:Y:S04]  /*0120*/  @P0 LDG.E.128 R16, desc[UR12][R4.64+0x2000] ;  /* 0x0020000c04100981 */ /* 0x000568000c1e1d00 */
[----:B------:R2:W5:Y:S04]  /*0130*/  @!P0 LDG.E.128 R36, desc[UR12][R8.64] ;  /* 0x0000000c08248981 */ /* 0x000568000c1e1d00 */
[----:B------:R2:W5:Y:S04]  /*0140*/  @!P0 LDG.E.128 R32, desc[UR12][R8.64+0x1000] ;  /* 0x0010000c08208981 */ /* 0x000568000c1e1d00 */
[----:B------:R2:W5:Y:S01]  /*0150*/  @!P0 LDG.E.128 R28, desc[UR12][R8.64+0x2000] ;  /* 0x0020000c081c8981 */ /* 0x000562000c1e1d00 */
[----:B0-----:R-:W-:-:S06]  /*0160*/  UISETP.GE.AND UP0, UPT, UR7, UR4, UPT ;  /* 0x000000040700728c */ /* 0x001fcc000bf06270 */
[----:B------:R-:W-:-:S13]  /*0170*/  PLOP3.LUT P1, PT, PT, PT, UP0, 0x80, 0x8 ;  /* 0x000000000008781c */ /* 0x000fda0003f2f008 */
[----:B--2---:R-:W-:Y:S05]  /*0180*/  @P1 EXIT ;  /* 0x000000000000194d */ /* 0x004fea0003800000 */
[----:B-----5:R-:W-:Y:S02]  /*0190*/  @!P0 CS2R R26, SRZ ;  /* 0x00000000001a8805 */ /* 0x020fe4000001ff00 */
[----:B------:R-:W-:Y:S02]  /*01a0*/  @!P0 CS2R R24, SRZ ;  /* 0x0000000000188805 */ /* 0x000fe4000001ff00 */
[----:B------:R-:W-:Y:S02]  /*01b0*/  PRMT R8, R39, 0x7632, R8 ;  /* 0x0000763227087816 */ /* 0x000fe40000000008 */
[----:B------:R-:W-:Y:S02]  /*01c0*/  @!P0 CS2R R22, SRZ ;  /* 0x0000000000168805 */ /* 0x000fe4000001ff00 */
[----:B------:R-:W-:Y:S02]  /*01d0*/  PRMT R7, R38, 0x7632, R7 ;  /* 0x0000763226077816 */ /* 0x000fe40000000007 */
[----:B------:R-:W-:-:S02]  /*01e0*/  @!P0 CS2R R20, SRZ ;  /* 0x0000000000148805 */ /* 0x000fc4000001ff00 */
[----:B------:R-:W-:Y:S02]  /*01f0*/  PRMT R6, R37, 0x7632, R6 ;  /* 0x0000763225067816 */ /* 0x000fe40000000006 */
[----:B------:R-:W-:Y:S02]  /*0200*/  @!P0 CS2R R18, SRZ ;  /* 0x0000000000128805 */ /* 0x000fe4000001ff00 */
[----:B------:R-:W-:Y:S02]  /*0210*/  PRMT R5, R36, 0x7632, R5 ;  /* 0x0000763224057816 */ /* 0x000fe40000000005 */
[----:B------:R-:W-:Y:S02]  /*0220*/  @!P0 CS2R R16, SRZ ;  /* 0x0000000000108805 */ /* 0x000fe4000001ff00 */
[----:B------:R-:W-:Y:S01]  /*0230*/  PRMT R4, R27, 0x7632, R4 ;  /* 0x000076321b047816 */ /* 0x000fe20000000004 */
[----:B------:R-:W-:Y:S01]  /*0240*/  UPLOP3.LUT UP1, UPT, UPT, UPT, UPT, 0x40, 0x4 ;  /* 0x000000000004789c */ /* 0x000fe20003f2e870 */
[----:B------:R-:W-:Y:S01]  /*0250*/  PRMT R3, R26, 0x7632, R3 ;  /* 0x000076321a037816 */ /* 0x000fe20000000003 */
[----:B------:R-:W0:Y:S01]  /*0260*/  LDCU UR20, c[0x0][0x388] ;  /* 0x00007100ff1477ac */ /* 0x000e220008000800 */
[----:B------:R-:W-:-:S02]  /*0270*/  PRMT R2, R25, 0x7632, R2 ;  /* 0x0000763219027816 */ /* 0x000fc40000000002 */
[----:B------:R-:W-:Y:S01]  /*0280*/  PRMT R0, R24, 0x7632, R0 ;  /* 0x0000763218007816 */ /* 0x000fe20000000000 */
[----:B------:R-:W1:Y:S01]  /*0290*/  LDCU.U8 UR21, c[0x0][0x410] ;  /* 0x00008200ff1577ac */ /* 0x000e620008000000 */
[----:B------:R-:W2:Y:S01]  /*02a0*/  LDCU UR24, c[0x0][0x400] ;  /* 0x00008000ff1877ac */ /* 0x000ea20008000800 */
[----:B------:R-:W3:Y:S01]  /*02b0*/  LDCU.128 UR8, c[0x0][0x3f0] ;  /* 0x00007e00ff0877ac */ /* 0x000ee20008000c00 */
[----:B------:R-:W4:Y:S01]  /*02c0*/  LDCU.64 UR14, c[0x0][0x3a0] ;  /* 0x00007400ff0e77ac */ /* 0x000f220008000a00 */
[----:B------:R-:W0:Y:S02]  /*02d0*/  LDCU.64 UR16, c[0x0][0x380] ;  /* 0x00007000ff1077ac */ /* 0x000e240008000a00 */
.L_x_86:
[----:B---3--:R-:W-:-:S06]  /*02e0*/  UIMAD.WIDE UR4, UR7, 0x4, UR8 ;  /* 0x00000004070478a5 */ /* 0x008fcc000f8e0208 */
[----:B-1----:R-:W-:Y:S02]  /*02f0*/  MOV R10, UR4 ;  /* 0x00000004000a7c02 */ /* 0x002fe40008000f00 */
[----:B------:R-:W-:-:S05]  /*0300*/  MOV R11, UR5 ;  /* 0x00000005000b7c02 */ /* 0x000fca0008000f00 */
[----:B------:R-:W3:Y:S01]  /*0310*/  LDG.E R10, desc[UR12][R10.64] ;  /* 0x0000000c0a0a7981 */ /* 0x000ee2000c1e1900 */
[----:B------:R-:W-:-:S06]  /*0320*/  UIMAD.WIDE UR18, UR7, 0x4, UR10 ;  /* 0x00000004071278a5 */ /* 0x000fcc000f8e020a */
[----:B0-----:R-:W-:Y:S01]  /*0330*/  IMAD.U32 R40, RZ, RZ, UR18 ;  /* 0x00000012ff287e24 */ /* 0x001fe2000f8e00ff */
[----:B------:R-:W-:Y:S01]  /*0340*/  MOV R41, UR19 ;  /* 0x0000001300297c02 */ /* 0x000fe20008000f00 */
[----:B------:R-:W-:-:S04]  /*0350*/  HFMA2 R62, -RZ, RZ, 0, 0 ;  /* 0x00000000ff3e7431 */ /* 0x000fc800000001ff */
[----:B------:R-:W2:Y:S01]  /*0360*/  LDG.E R40, desc[UR12][R40.64] ;  /* 0x0000000c28287981 */ /* 0x000ea2000c1e1900 */
[----:B---3--:R-:W-:-:S13]  /*0370*/  R2UR UR25, R10 ;  /* 0x000000000a1972ca */ /* 0x008fda00000e0000 */
[----:B------:R-:W-:-:S06]  /*0380*/  UISETP.GE.AND UP2, UPT, UR25, 0x1, UPT ;  /* 0x000000011900788c */ /* 0x000fcc000bf46270 */
[----:B------:R-:W-:-:S05]  /*0390*/  PLOP3.LUT P0, PT, PT, PT, UP2, 0x80, 0x8 ;  /* 0x000000000008781c */ /* 0x000fca0003f0f028 */
[----:B------:R-:W-:Y:S01]  /*03a0*/  @UP2 UIADD3 UR4, UPT, UPT, UR25, -0x1, URZ ;  /* 0xffffffff19042890 */ /* 0x000fe2000fffe0ff */
[----:B------:R-:W3:Y:S03]  /*03b0*/  @UP2 LDCU.64 UR22, c[0x0][0x390] ;  /* 0x00007200ff1627ac */ /* 0x000ee60008000a00 */
[----:B0-----:R-:W-:-:S04]  /*03c0*/  @UP2 UIMAD UR4, UR4, UR20, URZ ;  /* 0x00000014040422a4 */ /* 0x001fc8000f8e02ff */
[----:B------:R-:W-:-:S04]  /*03d0*/  @UP2 USHF.R.S32.HI UR5, URZ, 0x1f, UR4 ;  /* 0x0000001fff052899 */ /* 0x000fc80008011404 */
[----:B------:R-:W-:-:S06]  /*03e0*/  @UP2 ULEA.HI UR5, UR5, UR4, URZ, 0x3 ;  /* 0x0000000405052291 */ /* 0x000fcc000f8f18ff */
[----:B------:R-:W-:Y:S01]  /*03f0*/  IMAD.U32 R9, RZ, RZ, UR5 ;  /* 0x00000005ff097e24 */ /* 0x000fe2000f8e00ff */
[----:B---3--:R-:W-:Y:S02]  /*0400*/  MOV R10, UR22 ;  /* 0x00000016000a7c02 */ /* 0x008fe40008000f00 */
[----:B------:R-:W-:Y:S02]  /*0410*/  MOV R11, UR23 ;  /* 0x00000017000b7c02 */ /* 0x000fe40008000f00 */
[----:B------:R-:W-:-:S05]  /*0420*/  @P0 LEA.HI.SX32 R62, R9, R46, 0x1d ;  /* 0x0000002e093e0211 */ /* 0x000fca00078feaff */
[----:B------:R-:W-:-:S05]  /*0430*/  @P0 IMAD.WIDE.U32 R10, R62, 0x10, R10 ;  /* 0x000000103e0a0825 */ /* 0x000fca00078e000a */
[----:B------:R0:W5:Y:S01]  /*0440*/  @P0 LDG.E.128 R12, desc[UR12][R10.64] ;  /* 0x0000000c0a0c0981 */ /* 0x000162000c1e1d00 */
[----:B------:R-:W-:Y:S02]  /*0450*/  UIMAD UR4, UR7, UR20, URZ ;  /* 0x00000014070472a4 */ /* 0x000fe4000f8e02ff */
[----:B----4-:R-:W-:Y:S02]  /*0460*/  UISETP.NE.U32.AND UP0, UPT, UR14, URZ, UPT ;  /* 0x000000ff0e00728c */ /* 0x010fe4000bf05070 */
[----:B------:R-:W-:Y:S02]  /*0470*/  USHF.R.S32.HI UR5, URZ, 0x1f, UR4 ;  /* 0x0000001fff057899 */ /* 0x000fe40008011404 */
[----:B------:R-:W-:Y:S02]  /*0480*/  UISETP.NE.AND.EX UP0, UPT, UR15, URZ, UPT, UP0 ;  /* 0x000000ff0f00728c */ /* 0x000fe4000bf05300 */
[----:B------:R-:W-:Y:S01]  /*0490*/  ULEA.HI UR5, UR5, UR4, URZ, 0x3 ;  /* 0x0000000405057291 */ /* 0x000fe2000f8f18ff */
[----:B--2---:R-:W-:-:S05]  /*04a0*/  R2UR UR6, R40 ;  /* 0x00000000280672ca */ /* 0x004fca00000e0000 */
[----:B------:R-:W-:-:S05]  /*04b0*/  IMAD.U32 R59, RZ, RZ, UR5 ;  /* 0x00000005ff3b7e24 */ /* 0x000fca000f8e00ff */
[----:B------:R-:W-:Y:S01]  /*04c0*/  LEA.HI.SX32 R59, R59, R46, 0x1d ;  /* 0x0000002e3b3b7211 */ /* 0x000fe200078feaff */
[----:B0-----:R-:W-:Y:S06]  /*04d0*/  BRA.U !UP0, `(.L_x_75) ;  /* 0x0000000108e47547 */ /* 0x001fec000b800000 */
[----:B------:R-:W0:Y:S02]  /*04e0*/  LDC.64 R40, c[0x0][0x3a0] ;  /* 0x0000e800ff287b82 */ /* 0x000e240000000a00 */
[----:B0-----:R-:W-:-:S06]  /*04f0*/  IMAD.WIDE.U32 R40, R59, 0x10, R40 ;  /* 0x000000103b287825 */ /* 0x001fcc00078e0028 */
[----:B------:R-:W2:Y:S01]  /*0500*/  LDG.E.128 R40, desc[UR12][R40.64] ;  /* 0x0000000c28287981 */ /* 0x000ea2000c1e1d00 */
[----:B------:R-:W-:-:S13]  /*0510*/  ISETP.LT.AND P1, PT, RZ, UR25, PT ;  /* 0x00000019ff007c0c */ /* 0x000fda000bf21270 */
[----:B------:R-:W0:Y:S01]  /*0520*/  @P1 LDC R11, c[0x0][0x40c] ;  /* 0x00010300ff0b1b82 */ /* 0x000e220000000800 */
[----:B-----5:R-:W-:Y:S01]  /*0530*/  @P1 PRMT R10, R12, 0x7632, R10 ;  /* 0x000076320c0a1816 */ /* 0x020fe2000000000a */
[----:B------:R-:W-:Y:S01]  /*0540*/  @P1 IMAD.U32 R45, R13, 0x10000, RZ ;  /* 0x000100000d2d1824 */ /* 0x000fe200078e00ff */
[----:B------:R-:W-:Y:S02]  /*0550*/  @P1 SHF.L.U32 R47, R14, 0x10, RZ ;  /* 0x000000100e2f1819 */ /* 0x000fe400000006ff */
[----:B------:R-:W-:-:S03]  /*0560*/  @P1 SHF.L.U32 R10, R10, 0x10, RZ ;  /* 0x000000100a0a1819 */ /* 0x000fc600000006ff */
[----:B------:R-:W3:Y:S08]  /*0570*/  @P1 LDC R50, c[0x0][0x40c] ;  /* 0x00010300ff321b82 */ /* 0x000ef00000000800 */
[----:B------:R-:W4:Y:S08]  /*0580*/  @P1 LDC R52, c[0x0][0x40c] ;  /* 0x00010300ff341b82 */ /* 0x000f300000000800 */
[----:B------:R-:W1:Y:S08]  /*0590*/  @P1 LDC R53, c[0x0][0x40c] ;  /* 0x00010300ff351b82 */ /* 0x000e700000000800 */
[----:B------:R-:W1:Y:S08]  /*05a0*/  @P1 LDC R54, c[0x0][0x40c] ;  /* 0x00010300ff361b82 */ /* 0x000e700000000800 */
[----:B------:R-:W1:Y:S08]  /*05b0*/  @P1 LDC R55, c[0x0][0x40c] ;  /* 0x00010300ff371b82 */ /* 0x000e700000000800 */
[----:B------:R-:W1:Y:S08]  /*05c0*/  @P1 LDC R51, c[0x0][0x40c] ;  /* 0x00010300ff331b82 */ /* 0x000e700000000800 */
[----:B------:R-:W1:Y:S01]  /*05d0*/  @P1 LDC R56, c[0x0][0x40c] ;  /* 0x00010300ff381b82 */ /* 0x000e620000000800 */
[----:B--2---:R-:W-:Y:S01]  /*05e0*/  PRMT R9, R40, 0x7632, R9 ;  /* 0x0000763228097816 */ /* 0x004fe20000000009 */
[----:B------:R-:W-:Y:S01]  /*05f0*/  IMAD.U32 R44, R41, 0x10000, RZ ;  /* 0x00010000292c7824 */ /* 0x000fe200078e00ff */
[----:B------:R-:W-:-:S02]  /*0600*/  SHF.L.U32 R49, R43, 0x10, RZ ;  /* 0x000000102b317819 */ /* 0x000fc400000006ff */
[----:B------:R-:W-:Y:S01]  /*0610*/  SHF.L.U32 R9, R9, 0x10, RZ ;  /* 0x0000001009097819 */ /* 0x000fe200000006ff */
[----:B---3--:R-:W-:Y:S01]  /*0620*/  @P1 FFMA.FTZ R44, R45, R50, R44 ;  /* 0x000000322d2c1223 */ /* 0x008fe2000001002c */
[----:B------:R-:W-:Y:S02]  /*0630*/  @P1 PRMT R45, R15, 0x7632, R45 ;  /* 0x000076320f2d1816 */ /* 0x000fe4000000002d */
[----:B------:R-:W-:Y:S01]  /*0640*/  PRMT R43, R43, 0x7632, R43 ;  /* 0x000076322b2b7816 */ /* 0x000fe2000000002b */
[----:B0-----:R-:W-:Y:S01]  /*0650*/  @P1 FFMA.FTZ R9, R10, R11, R9 ;  /* 0x0000000b0a091223 */ /* 0x001fe20000010009 */
[----:B------:R-:W-:Y:S02]  /*0660*/  @P1 PRMT R11, R13, 0x7632, R11 ;  /* 0x000076320d0b1816 */ /* 0x000fe4000000000b */
[----:B------:R-:W-:Y:S02]  /*0670*/  PRMT R10, R41, 0x7632, R10 ;  /* 0x00007632290a7816 */ /* 0x000fe4000000000a */
[----:B------:R-:W-:-:S02]  /*0680*/  @P1 SHF.L.U32 R46, R11, 0x10, RZ ;  /* 0x000000100b2e1819 */ /* 0x000fc400000006ff */
[----:B------:R-:W-:Y:S01]  /*0690*/  SHF.L.U32 R11, R10, 0x10, RZ ;  /* 0x000000100a0b7819 */ /* 0x000fe200000006ff */
[C---:B------:R-:W-:Y:S01]  /*06a0*/  IMAD.U32 R10, R42.reuse, 0x10000, RZ ;  /* 0x000100002a0a7824 */ /* 0x040fe200078e00ff */
[----:B------:R-:W-:Y:S02]  /*06b0*/  PRMT R42, R42, 0x7632, R42 ;  /* 0x000076322a2a7816 */ /* 0x000fe4000000002a */
[----:B------:R-:W-:Y:S01]  /*06c0*/  @P1 PRMT R41, R14, 0x7632, R41 ;  /* 0x000076320e291816 */ /* 0x000fe20000000029 */
[----:B----4-:R-:W-:Y:S01]  /*06d0*/  @P1 FFMA.FTZ R11, R46, R52, R11 ;  /* 0x000000342e0b1223 */ /* 0x010fe2000001000b */
[----:B------:R-:W-:Y:S01]  /*06e0*/  SHF.L.U32 R50, R42, 0x10, RZ ;  /* 0x000000102a327819 */ /* 0x000fe200000006ff */
[----:B------:R-:W-:Y:S01]  /*06f0*/  @P1 IMAD.U32 R42, R45, 0x10000, RZ ;  /* 0x000100002d2a1824 */ /* 0x000fe200078e00ff */
[----:B------:R-:W-:Y:S01]  /*0700*/  SHF.L.U32 R48, R40, 0x10, RZ ;  /* 0x0000001028307819 */ /* 0x000fe200000006ff */
[----:B------:R-:W-:Y:S01]  /*0710*/  @P1 IMAD.U32 R40, R12, 0x10000, RZ ;  /* 0x000100000c281824 */ /* 0x000fe200078e00ff */
[----:B------:R-:W-:Y:S01]  /*0720*/  @P1 SHF.L.U32 R46, R15, 0x10, RZ ;  /* 0x000000100f2e1819 */ /* 0x000fe200000006ff */
[----:B-1----:R-:W-:Y:S01]  /*0730*/  @P1 FFMA.FTZ R10, R47, R53, R10 ;  /* 0x000000352f0a1223 */ /* 0x002fe2000001000a */
[----:B------:R-:W-:Y:S01]  /*0740*/  @P1 SHF.L.U32 R41, R41, 0x10, RZ ;  /* 0x0000001029291819 */ /* 0x000fe200000006ff */
[----:B------:R-:W-:Y:S01]  /*0750*/  @P1 FFMA.FTZ R48, R40, R51, R48 ;  /* 0x0000003328301223 */ /* 0x000fe20000010030 */
[----:B------:R-:W-:Y:S01]  /*0760*/  SHF.L.U32 R45, R43, 0x10, RZ ;  /* 0x000000102b2d7819 */ /* 0x000fe200000006ff */
[----:B------:R-:W-:Y:S01]  /*0770*/  @P1 FFMA.FTZ R49, R46, R55, R49 ;  /* 0x000000372e311223 */ /* 0x000fe20000010031 */
[----:B------:R-:W-:Y:S01]  /*0780*/  F2FP.BF16.F32.PACK_AB R46, RZ, R9 ;  /* 0x00000009ff2e723e */ /* 0x000fe200000010ff */
[----:B------:R-:W-:Y:S01]  /*0790*/  @P1 FFMA.FTZ R50, R41, R54, R50 ;  /* 0x0000003629321223 */ /* 0x000fe20000010032 */
[----:B------:R-:W-:Y:S01]  /*07a0*/  F2FP.BF16.F32.PACK_AB R41, RZ, R44 ;  /* 0x0000002cff29723e */ /* 0x000fe200000010ff */
[----:B------:R-:W-:Y:S01]  /*07b0*/  @P1 FFMA.FTZ R45, R42, R56, R45 ;  /* 0x000000382a2d1223 */ /* 0x000fe2000001002d */
[----:B------:R-:W-:-:S02]  /*07c0*/  F2FP.BF16.F32.PACK_AB R42, RZ, R11 ;  /* 0x0000000bff2a723e */ /* 0x000fc400000010ff */
[----:B------:R-:W-:Y:S02]  /*07d0*/  F2FP.BF16.F32.PACK_AB R47, RZ, R10 ;  /* 0x0000000aff2f723e */ /* 0x000fe400000010ff */
[----:B------:R-:W-:Y:S02]  /*07e0*/  F2FP.BF16.F32.PACK_AB R51, RZ, R50 ;  /* 0x00000032ff33723e */ /* 0x000fe400000010ff */
        /* <DEDUP_REMOVED lines=8> */
.L_x_75:
[----:B------:R-:W0:Y:S01]  /*0870*/  @UP2 LDCU UR4, c[0x0][0x40c] ;  /* 0x00008180ff0427ac */ /* 0x000e220008000800 */
[----:B-----5:R-:W-:Y:S02]  /*0880*/  @P0 SHF.L.U32 R9, R12, 0x10, RZ ;  /* 0x000000100c090819 */ /* 0x020fe400000006ff */
[----:B------:R-:W-:Y:S02]  /*0890*/  CS2R R48, SRZ ;  /* 0x0000000000307805 */ /* 0x000fe4000001ff00 */
[C---:B------:R-:W-:Y:S01]  /*08a0*/  @P0 SHF.L.U32 R40, R14.reuse, 0x10, RZ ;  /* 0x000000100e280819 */ /* 0x040fe200000006ff */
[----:B------:R-:W2:Y:S01]  /*08b0*/  @UP2 LDCU UR22, c[0x0][0x40c] ;  /* 0x00008180ff1627ac */ /* 0x000ea20008000800 */
[----:B------:R-:W-:Y:S01]  /*08c0*/  MOV R10, RZ ;  /* 0x000000ff000a7202 */ /* 0x000fe20000000f00 */
[C---:B------:R-:W-:Y:S01]  /*08d0*/  @P0 IMAD.U32 R11, R13.reuse, 0x10000, RZ ;  /* 0x000100000d0b0824 */ /* 0x040fe200078e00ff */
[----:B------:R-:W-:Y:S01]  /*08e0*/  @P0 PRMT R41, R13, 0x7632, R41 ;  /* 0x000076320d290816 */ /* 0x000fe20000000029 */
[----:B------:R-:W3:Y:S01]  /*08f0*/  @UP2 LDCU UR18, c[0x0][0x40c] ;  /* 0x00008180ff1227ac */ /* 0x000ee20008000800 */
[----:B------:R-:W-:-:S02]  /*0900*/  @P0 PRMT R42, R14, 0x7632, R42 ;  /* 0x000076320e2a0816 */ /* 0x000fc4000000002a */
[----:B------:R-:W-:Y:S02]  /*0910*/  CS2R R44, SRZ ;  /* 0x00000000002c7805 */ /* 0x000fe4000001ff00 */
[----:B------:R-:W-:Y:S01]  /*0920*/  @P0 PRMT R43, R15, 0x7632, R43 ;  /* 0x000076320f2b0816 */ /* 0x000fe2000000002b */
[----:B------:R-:W4:Y:S01]  /*0930*/  @UP2 LDCU UR5, c[0x0][0x40c] ;  /* 0x00008180ff0527ac */ /* 0x000f220008000800 */
[----:B------:R-:W-:Y:S01]  /*0940*/  @P0 SHF.L.U32 R41, R41, 0x10, RZ ;  /* 0x0000001029290819 */ /* 0x000fe200000006ff */
[----:B------:R-:W-:Y:S01]  /*0950*/  @P0 IMAD.U32 R46, R15, 0x10000, RZ ;  /* 0x000100000f2e0824 */ /* 0x000fe200078e00ff */
[----:B------:R-:W-:Y:S01]  /*0960*/  @P0 SHF.L.U32 R43, R43, 0x10, RZ ;  /* 0x000000102b2b0819 */ /* 0x000fe200000006ff */
[----:B------:R-:W1:Y:S01]  /*0970*/  @UP2 LDCU UR19, c[0x0][0x40c] ;  /* 0x00008180ff1327ac */ /* 0x000e620008000800 */
[----:B------:R-:W-:Y:S02]  /*0980*/  @P0 IMAD.U32 R42, R42, 0x10000, RZ ;  /* 0x000100002a2a0824 */ /* 0x000fe400078e00ff */
[----:B0-----:R-:W-:Y:S01]  /*0990*/  @P0 FMUL.FTZ R48, R9, UR4 ;  /* 0x0000000409300c20 */ /* 0x001fe20008410000 */
[----:B------:R-:W-:Y:S01]  /*09a0*/  IMAD.MOV.U32 R9, RZ, RZ, RZ ;  /* 0x000000ffff097224 */ /* 0x000fe200078e00ff */
[----:B------:R-:W0:Y:S01]  /*09b0*/  @UP2 LDCU UR23, c[0x0][0x40c] ;  /* 0x00008180ff1727ac */ /* 0x000e220008000800 */
[----:B------:R-:W-:Y:S01]  /*09c0*/  MOV R50, RZ ;  /* 0x000000ff00327202 */ /* 0x000fe20000000f00 */
[----:B--2---:R-:W-:Y:S01]  /*09d0*/  @P0 FMUL.FTZ R10, R40, UR22 ;  /* 0x00000016280a0c20 */ /* 0x004fe20008410000 */
[----:B------:R-:W-:Y:S01]  /*09e0*/  @P0 PRMT R40, R12, 0x7632, R40 ;  /* 0x000076320c280816 */ /* 0x000fe20000000028 */
[----:B------:R-:W2:Y:S01]  /*09f0*/  @UP2 LDCU UR26, c[0x0][0x40c] ;  /* 0x00008180ff1a27ac */ /* 0x000ea20008000800 */
[----:B---3--:R-:W-:-:S02]  /*0a00*/  @P0 FMUL.FTZ R44, R11, UR18 ;  /* 0x000000120b2c0c20 */ /* 0x008fc40008410000 */
[----:B------:R-:W-:Y:S01]  /*0a10*/  @P0 SHF.L.U32 R40, R40, 0x10, RZ ;  /* 0x0000001028280819 */ /* 0x000fe200000006ff */
[----:B------:R-:W3:Y:S01]  /*0a20*/  @UP2 LDCU UR4, c[0x0][0x40c] ;  /* 0x00008180ff0427ac */ /* 0x000ee20008000800 */
[----:B------:R-:W-:Y:S02]  /*0a30*/  MOV R11, RZ ;  /* 0x000000ff000b7202 */ /* 0x000fe40000000f00 */
[----:B------:R-:W-:Y:S01]  /*0a40*/  F2FP.BF16.F32.PACK_AB R47, RZ, R10 ;  /* 0x0000000aff2f723e */ /* 0x000fe200000010ff */
[----:B----4-:R-:W-:Y:S01]  /*0a50*/  @P0 FMUL.FTZ R9, R40, UR5 ;  /* 0x0000000528090c20 */ /* 0x010fe20008410000 */
[----:B------:R-:W-:Y:S01]  /*0a60*/  F2FP.BF16.F32.PACK_AB R40, RZ, R48 ;  /* 0x00000030ff28723e */ /* 0x000fe200000010ff */
[----:B-1----:R-:W-:-:S03]  /*0a70*/  @P0 FMUL.FTZ R11, R41, UR19 ;  /* 0x00000013290b0c20 */ /* 0x002fc60008410000 */
[----:B------:R-:W-:Y:S01]  /*0a80*/  F2FP.BF16.F32.PACK_AB R41, RZ, R9 ;  /* 0x00000009ff29723e */ /* 0x000fe200000010ff */
[----:B0-----:R-:W-:Y:S01]  /*0a90*/  @P0 FMUL.FTZ R50, R42, UR23 ;  /* 0x000000172a320c20 */ /* 0x001fe20008410000 */
[----:B------:R-:W-:Y:S02]  /*0aa0*/  F2FP.BF16.F32.PACK_AB R42, RZ, R44 ;  /* 0x0000002cff2a723e */ /* 0x000fe400000010ff */
[----:B------:R-:W-:Y:S01]  /*0ab0*/  PRMT R40, R40, 0x5410, R41 ;  /* 0x0000541028287816 */ /* 0x000fe20000000029 */
[----:B--2---:R-:W-:Y:S01]  /*0ac0*/  @P0 FMUL.FTZ R49, R46, UR26 ;  /* 0x0000001a2e310c20 */ /* 0x004fe20008410000 */
[----:B------:R-:W-:Y:S02]  /*0ad0*/  F2FP.BF16.F32.PACK_AB R46, RZ, R11 ;  /* 0x0000000bff2e723e */ /* 0x000fe400000010ff */
[----:B------:R-:W-:Y:S01]  /*0ae0*/  F2FP.BF16.F32.PACK_AB R51, RZ, R50 ;  /* 0x00000032ff33723e */ /* 0x000fe200000010ff */
[----:B---3--:R-:W-:Y:S01]  /*0af0*/  @P0 FMUL.FTZ R45, R43, UR4 ;  /* 0x000000042b2d0c20 */ /* 0x008fe20008410000 */
[----:B------:R-:W-:-:S02]  /*0b00*/  F2FP.BF16.F32.PACK_AB R43, RZ, R49 ;  /* 0x00000031ff2b723e */ /* 0x000fc400000010ff */
[----:B------:R-:W-:Y:S02]  /*0b10*/  PRMT R41, R42, 0x5410, R46 ;  /* 0x000054102a297816 */ /* 0x000fe4000000002e */
[----:B------:R-:W-:Y:S02]  /*0b20*/  F2FP.BF16.F32.PACK_AB R52, RZ, R45 ;  /* 0x0000002dff34723e */ /* 0x000fe400000010ff */
[----:B------:R-:W-:Y:S02]  /*0b30*/  PRMT R42, R47, 0x5410, R51 ;  /* 0x000054102f2a7816 */ /* 0x000fe40000000033 */
[----:B------:R-:W-:-:S07]  /*0b40*/  PRMT R43, R43, 0x5410, R52 ;  /* 0x000054102b2b7816 */ /* 0x000fce0000000034 */
.L_x_76:
[----:B------:R-:W0:Y:S01]  /*0b50*/  LDC.64 R46, c[0x0][0x3a8] ;  /* 0x0000ea00ff2e7b82 */ /* 0x000e220000000a00 */
[----:B------:R-:W1:Y:S01]  /*0b60*/  @UP2 LDCU.64 UR4, c[0x0][0x390] ;  /* 0x00007200ff0427ac */ /* 0x000e620008000a00 */
[----:B------:R-:W-:Y:S01]  /*0b70*/  @P0 IADD3 R54, PT, PT, R62, 0x100, RZ ;  /* 0x000001003e360810 */ /* 0x000fe20007ffe0ff */
[----:B------:R-:W-:-:S04]  /*0b80*/  IMAD.MOV.U32 R55, RZ, RZ, 0x10 ;  /* 0x00000010ff377424 */ /* 0x000fc800078e00ff */
[----:B-1----:R-:W-:-:S04]  /*0b90*/  @P0 IMAD.WIDE.U32 R54, R54, R55, UR4 ;  /* 0x0000000436360e25 */ /* 0x002fc8000f8e0037 */
[----:B0-----:R-:W-:-:S05]  /*0ba0*/  IMAD.WIDE.U32 R52, R59, 0x10, R46 ;  /* 0x000000103b347825 */ /* 0x001fca00078e002e */
[----:B------:R0:W-:Y:S04]  /*0bb0*/  STG.E.128 desc[UR12][R52.64], R40 ;  /* 0x0000002834007986 */ /* 0x0001e8000c101d0c */
[----:B------:R0:W5:Y:S01]  /*0bc0*/  @P0 LDG.E.128 R12, desc[UR12][R54.64] ;  /* 0x0000000c360c0981 */ /* 0x000162000c1e1d00 */
[----:B------:R-:W-:Y:S05]  /*0bd0*/  BRA.U !UP0, `(.L_x_77) ;  /* 0x0000000108e87547 */ /* 0x000fea000b800000 */
[----:B0-----:R-:W0:Y:S01]  /*0be0*/  LDC.64 R40, c[0x0][0x3a0] ;  /* 0x0000e800ff287b82 */ /* 0x001e220000000a00 */
[----:B------:R-:W-:-:S05]  /*0bf0*/  IADD3 R43, PT, PT, R59, 0x100, RZ ;  /* 0x000001003b2b7810 */ /* 0x000fca0007ffe0ff */
[----:B0-----:R-:W-:-:S06]  /*0c00*/  IMAD.WIDE.U32 R40, R43, 0x10, R40 ;  /* 0x000000102b287825 */ /* 0x001fcc00078e0028 */
[----:B------:R-:W2:Y:S01]  /*0c10*/  LDG.E.128 R40, desc[UR12][R40.64] ;  /* 0x0000000c28287981 */ /* 0x000ea2000c1e1d00 */
[----:B------:R-:W-:-:S13]  /*0c20*/  ISETP.LT.AND P1, PT, RZ, UR25, PT ;  /* 0x00000019ff007c0c */ /* 0x000fda000bf21270 */
[----:B------:R-:W0:Y:S01]  /*0c30*/  @P1 LDC R53, c[0x0][0x40c] ;  /* 0x00010300ff351b82 */ /* 0x000e220000000800 */
[----:B-----5:R-:W-:Y:S01]  /*0c40*/  @P1 PRMT R52, R12, 0x7632, R52 ;  /* 0x000076320c341816 */ /* 0x020fe20000000034 */
[C---:B------:R-:W-:Y:S01]  /*0c50*/  @P1 IMAD.U32 R56, R13.reuse, 0x10000, RZ ;  /* 0x000100000d381824 */ /* 0x040fe200078e00ff */
[----:B------:R-:W-:-:S03]  /*0c60*/  @P1 PRMT R54, R13, 0x7632, R54 ;  /* 0x000076320d361816 */ /* 0x000fc60000000036 */
[----:B------:R-:W-:Y:S02]  /*0c70*/  @P1 IMAD.U32 R52, R52, 0x10000, RZ ;  /* 0x0001000034341824 */ /* 0x000fe400078e00ff */
[----:B------:R-:W1:Y:S08]  /*0c80*/  @P1 LDC R57, c[0x0][0x40c] ;  /* 0x00010300ff391b82 */ /* 0x000e700000000800 */
[----:B------:R-:W3:Y:S08]  /*0c90*/  @P1 LDC R55, c[0x0][0x40c] ;  /* 0x00010300ff371b82 */ /* 0x000ef00000000800 */
[----:B------:R-:W4:Y:S08]  /*0ca0*/  @P1 LDC R60, c[0x0][0x40c] ;  /* 0x00010300ff3c1b82 */ /* 0x000f300000000800 */
[----:B------:R-:W4:Y:S01]  /*0cb0*/  @P1 LDC R58, c[0x0][0x40c] ;  /* 0x00010300ff3a1b82 */ /* 0x000f220000000800 */
[----:B--2---:R-:W-:-:S04]  /*0cc0*/  PRMT R51, R40, 0x7632, R51 ;  /* 0x0000763228337816 */ /* 0x004fc80000000033 */
[----:B------:R-:W-:-:S05]  /*0cd0*/  SHF.L.U32 R51, R51, 0x10, RZ ;  /* 0x0000001033337819 */ /* 0x000fca00000006ff */
[----:B0-----:R-:W-:Y:S01]  /*0ce0*/  @P1 FFMA.FTZ R51, R52, R53, R51 ;  /* 0x0000003534331223 */ /* 0x001fe20000010033 */
[C---:B------:R-:W-:Y:S02]  /*0cf0*/  PRMT R52, R41.reuse, 0x7632, R52 ;  /* 0x0000763229347816 */ /* 0x040fe40000000034 */
[----:B------:R-:W-:Y:S02]  /*0d00*/  SHF.L.U32 R53, R41, 0x10, RZ ;  /* 0x0000001029357819 */ /* 0x000fe400000006ff */
[----:B------:R-:W-:Y:S02]  /*0d10*/  SHF.L.U32 R52, R52, 0x10, RZ ;  /* 0x0000001034347819 */ /* 0x000fe400000006ff */
[----:B------:R-:W-:Y:S01]  /*0d20*/  @P1 SHF.L.U32 R41, R54, 0x10, RZ ;  /* 0x0000001036291819 */ /* 0x000fe200000006ff */
[----:B---3--:R-:W-:Y:S01]  /*0d30*/  @P1 FFMA.FTZ R53, R56, R55, R53 ;  /* 0x0000003738351223 */ /* 0x008fe20000010035 */
[----:B------:R-:W-:Y:S02]  /*0d40*/  @P1 PRMT R54, R14, 0x7632, R54 ;  /* 0x000076320e361816 */ /* 0x000fe40000000036 */
[C---:B------:R-:W-:Y:S01]  /*0d50*/  SHF.L.U32 R56, R42.reuse, 0x10, RZ ;  /* 0x000000102a387819 */ /* 0x040fe200000006ff */
[----:B-1----:R-:W-:Y:S01]  /*0d60*/  @P1 FFMA.FTZ R52, R41, R57, R52 ;  /* 0x0000003929341223 */ /* 0x002fe20000010034 */
[----:B------:R-:W-:Y:S01]  /*0d70*/  PRMT R41, R42, 0x7632, R41 ;  /* 0x000076322a297816 */ /* 0x000fe20000000029 */
[----:B------:R-:W0:Y:S01]  /*0d80*/  @P1 LDC R57, c[0x0][0x40c] ;  /* 0x00010300ff391b82 */ /* 0x000e220000000800 */
[----:B------:R-:W-:-:S03]  /*0d90*/  @P1 SHF.L.U32 R54, R54, 0x10, RZ ;  /* 0x0000001036361819 */ /* 0x000fc600000006ff */
[----:B------:R-:W-:Y:S01]  /*0da0*/  IMAD.U32 R55, R41, 0x10000, RZ ;  /* 0x0001000029377824 */ /* 0x000fe200078e00ff */
[----:B------:R-:W-:-:S03]  /*0db0*/  @P1 SHF.L.U32 R41, R14, 0x10, RZ ;  /* 0x000000100e291819 */ /* 0x000fc600000006ff */
[----:B----4-:R-:W-:Y:S01]  /*0dc0*/  @P1 FFMA.FTZ R55, R54, R60, R55 ;  /* 0x0000003c36371223 */ /* 0x010fe20000010037 */
[----:B------:R-:W1:Y:S01]  /*0dd0*/  @P1 LDC R42, c[0x0][0x40c] ;  /* 0x00010300ff2a1b82 */ /* 0x000e620000000800 */
[----:B------:R-:W-:Y:S01]  /*0de0*/  @P1 FFMA.FTZ R56, R41, R58, R56 ;  /* 0x0000003a29381223 */ /* 0x000fe20000010038 */
[----:B------:R-:W-:Y:S01]  /*0df0*/  @P1 SHF.L.U32 R41, R15, 0x10, RZ ;  /* 0x000000100f291819 */ /* 0x000fe200000006ff */
[C---:B------:R-:W-:Y:S01]  /*0e00*/  IMAD.U32 R54, R43.reuse, 0x10000, RZ ;  /* 0x000100002b367824 */ /* 0x040fe200078e00ff */
[----:B------:R-:W-:Y:S02]  /*0e10*/  PRMT R43, R43, 0x7632, R43 ;  /* 0x000076322b2b7816 */ /* 0x000fe4000000002b */
[----:B------:R-:W-:Y:S02]  /*0e20*/  SHF.L.U32 R58, R40, 0x10, RZ ;  /* 0x00000010283a7819 */ /* 0x000fe400000006ff */
[----:B------:R-:W2:Y:S01]  /*0e30*/  @P1 LDC R60, c[0x0][0x40c] ;  /* 0x00010300ff3c1b82 */ /* 0x000ea20000000800 */
[----:B------:R-:W-:-:S02]  /*0e40*/  F2FP.BF16.F32.PACK_AB R61, RZ, R56 ;  /* 0x00000038ff3d723e */ /* 0x000fc400000010ff */
[----:B------:R-:W-:Y:S01]  /*0e50*/  F2FP.BF16.F32.PACK_AB R63, RZ, R55 ;  /* 0x00000037ff3f723e */ /* 0x000fe200000010ff */
[----:B0-----:R-:W-:Y:S01]  /*0e60*/  @P1 FFMA.FTZ R54, R41, R57, R54 ;  /* 0x0000003929361223 */ /* 0x001fe20000010036 */
[----:B------:R-:W-:Y:S01]  /*0e70*/  @P1 PRMT R41, R15, 0x7632, R41 ;  /* 0x000076320f291816 */ /* 0x000fe20000000029 */
[----:B------:R-:W-:Y:S01]  /*0e80*/  IMAD.U32 R57, R43, 0x10000, RZ ;  /* 0x000100002b397824 */ /* 0x000fe200078e00ff */
[----:B------:R-:W-:Y:S02]  /*0e90*/  @P1 SHF.L.U32 R43, R12, 0x10, RZ ;  /* 0x000000100c2b1819 */ /* 0x000fe400000006ff */
[----:B------:R-:W-:Y:S02]  /*0ea0*/  @P1 SHF.L.U32 R40, R41, 0x10, RZ ;  /* 0x0000001029281819 */ /* 0x000fe400000006ff */
[----:B------:R-:W-:Y:S01]  /*0eb0*/  F2FP.BF16.F32.PACK_AB R41, RZ, R53 ;  /* 0x00000035ff29723e */ /* 0x000fe200000010ff */
[----:B-1----:R-:W-:Y:S01]  /*0ec0*/  @P1 FFMA.FTZ R58, R43, R42, R58 ;  /* 0x0000002a2b3a1223 */ /* 0x002fe2000001003a */
[----:B------:R-:W-:-:S02]  /*0ed0*/  F2FP.BF16.F32.PACK_AB R42, RZ, R52 ;  /* 0x00000034ff2a723e */ /* 0x000fc400000010ff */
[----:B------:R-:W-:Y:S02]  /*0ee0*/  F2FP.BF16.F32.PACK_AB R64, RZ, R54 ;  /* 0x00000036ff40723e */ /* 0x000fe400000010ff */
[----:B------:R-:W-:Y:S02]  /*0ef0*/  PRMT R41, R41, 0x5410, R42 ;  /* 0x0000541029297816 */ /* 0x000fe4000000002a */
[----:B------:R-:W-:Y:S01]  /*0f00*/  PRMT R42, R61, 0x5410, R63 ;  /* 0x000054103d2a7816 */ /* 0x000fe2000000003f */
[----:B--2---:R-:W-:Y:S01]  /*0f10*/  @P1 FFMA.FTZ R57, R40, R60, R57 ;  /* 0x0000003c28391223 */ /* 0x004fe20000010039 */
[----:B------:R-:W-:Y:S02]  /*0f20*/  F2FP.BF16.F32.PACK_AB R60, RZ, R51 ;  /* 0x00000033ff3c723e */ /* 0x000fe400000010ff */
[----:B------:R-:W-:Y:S02]  /*0f30*/  F2FP.BF16.F32.PACK_AB R40, RZ, R58 ;  /* 0x0000003aff28723e */ /* 0x000fe400000010ff */
[----:B------:R-:W-:-:S02]  /*0f40*/  F2FP.BF16.F32.PACK_AB R43, RZ, R57 ;  /* 0x00000039ff2b723e */ /* 0x000fc400000010ff */
[----:B------:R-:W-:Y:S02]  /*0f50*/  PRMT R40, R40, 0x5410, R60 ;  /* 0x0000541028287816 */ /* 0x000fe4000000003c */
[----:B------:R-:W-:Y:S01]  /*0f60*/  PRMT R43, R64, 0x5410, R43 ;  /* 0x00005410402b7816 */ /* 0x000fe2000000002b */
[----:B------:R-:W-:Y:S06]  /*0f70*/  BRA `(.L_x_78) ;  /* 0x0000000000b47947 */ /* 0x000fec0003800000 */
.L_x_77:
[----:B------:R-:W1:Y:S01]  /*0f80*/  @UP2 LDCU UR4, c[0x0][0x40c] ;  /* 0x00008180ff0427ac */ /* 0x000e620008000800 */
[----:B0----5:R-:W-:Y:S01]  /*0f90*/  @P0 SHF.L.U32 R40, R12, 0x10, RZ ;  /* 0x000000100c280819 */ /* 0x021fe200000006ff */
[----:B------:R-:W-:Y:S01]  /*0fa0*/  IMAD.MOV.U32 R58, RZ, RZ, RZ ;  /* 0x000000ffff3a7224 */ /* 0x000fe200078e00ff */
[----:B------:R-:W-:Y:S01]  /*0fb0*/  @P0 SHF.L.U32 R41, R13, 0x10, RZ ;  /* 0x000000100d290819 */ /* 0x000fe200000006ff */
[----:B------:R-:W0:Y:S01]  /*0fc0*/  @UP2 LDCU UR18, c[0x0][0x40c] ;  /* 0x00008180ff1227ac */ /* 0x000e220008000800 */
[----:B------:R-:W-:Y:S01]  /*0fd0*/  @P0 IMAD.U32 R42, R14, 0x10000, RZ ;  /* 0x000100000e2a0824 */ /* 0x000fe200078e00ff */
[----:B------:R-:W-:Y:S02]  /*0fe0*/  CS2R R52, SRZ ;  /* 0x0000000000347805 */ /* 0x000fe4000001ff00 */
[----:B------:R-:W-:Y:S01]  /*0ff0*/  CS2R R56, SRZ ;  /* 0x0000000000387805 */ /* 0x000fe2000001ff00 */
[----:B------:R-:W2:Y:S01]  /*1000*/  @UP2 LDCU UR22, c[0x0][0x40c] ;  /* 0x00008180ff1627ac */ /* 0x000ea20008000800 */
[----:B------:R-:W-:-:S02]  /*1010*/  @P0 PRMT R43, R15, 0x7632, R43 ;  /* 0x000076320f2b0816 */ /* 0x000fc4000000002b */
[----:B------:R-:W-:Y:S02]  /*1020*/  CS2R R54, SRZ ;  /* 0x0000000000367805 */ /* 0x000fe4000001ff00 */
[----:B------:R-:W-:Y:S01]  /*1030*/  @P0 SHF.L.U32 R60, R15, 0x10, RZ ;  /* 0x000000100f3c0819 */ /* 0x000fe200000006ff */
[----:B------:R-:W3:Y:S01]  /*1040*/  @UP2 LDCU UR5, c[0x0][0x40c] ;  /* 0x00008180ff0527ac */ /* 0x000ee20008000800 */
[----:B------:R-:W-:Y:S01]  /*1050*/  MOV R51, RZ ;  /* 0x000000ff00337202 */ /* 0x000fe20000000f00 */
[----:B------:R-:W-:Y:S01]  /*1060*/  @P0 IMAD.U32 R43, R43, 0x10000, RZ ;  /* 0x000100002b2b0824 */ /* 0x000fe200078e00ff */
[----:B------:R-:W4:Y:S01]  /*1070*/  @UP2 LDCU UR19, c[0x0][0x40c] ;  /* 0x00008180ff1327ac */ /* 0x000f220008000800 */
[----:B-1----:R-:W-:Y:S01]  /*1080*/  @P0 FMUL.FTZ R58, R40, UR4 ;  /* 0x00000004283a0c20 */ /* 0x002fe20008410000 */
[----:B------:R-:W-:Y:S01]  /*1090*/  @P0 PRMT R40, R12, 0x7632, R40 ;  /* 0x000076320c280816 */ /* 0x000fe20000000028 */
[----:B------:R-:W1:Y:S01]  /*10a0*/  @UP2 LDCU UR23, c[0x0][0x40c] ;  /* 0x00008180ff1727ac */ /* 0x000e620008000800 */
[----:B0-----:R-:W-:Y:S01]  /*10b0*/  @P0 FMUL.FTZ R53, R41, UR18 ;  /* 0x0000001229350c20 */ /* 0x001fe20008410000 */
[----:B------:R-:W-:Y:S01]  /*10c0*/  @P0 PRMT R41, R13, 0x7632, R41 ;  /* 0x000076320d290816 */ /* 0x000fe20000000029 */
[----:B------:R-:W0:Y:S01]  /*10d0*/  @UP2 LDCU UR26, c[0x0][0x40c] ;  /* 0x00008180ff1a27ac */ /* 0x000e220008000800 */
[----:B------:R-:W-:-:S02]  /*10e0*/  @P0 IMAD.U32 R40, R40, 0x10000, RZ ;  /* 0x0001000028280824 */ /* 0x000fc400078e00ff */
[----:B--2---:R-:W-:Y:S01]  /*10f0*/  @P0 FMUL.FTZ R56, R42, UR22 ;  /* 0x000000162a380c20 */ /* 0x004fe20008410000 */
[----:B------:R-:W-:Y:S01]  /*1100*/  @P0 PRMT R42, R14, 0x7632, R42 ;  /* 0x000076320e2a0816 */ /* 0x000fe2000000002a */
[----:B------:R-:W2:Y:S01]  /*1110*/  @UP2 LDCU UR4, c[0x0][0x40c] ;  /* 0x00008180ff0427ac */ /* 0x000ea20008000800 */
[----:B------:R-:W-:Y:S01]  /*1120*/  @P0 SHF.L.U32 R41, R41, 0x10, RZ ;  /* 0x0000001029290819 */ /* 0x000fe200000006ff */
[----:B---3--:R-:W-:Y:S01]  /*1130*/  @P0 FMUL.FTZ R51, R40, UR5 ;  /* 0x0000000528330c20 */ /* 0x008fe20008410000 */
[----:B------:R-:W-:Y:S02]  /*1140*/  @P0 SHF.L.U32 R42, R42, 0x10, RZ ;  /* 0x000000102a2a0819 */ /* 0x000fe400000006ff */
[----:B------:R-:W-:Y:S01]  /*1150*/  F2FP.BF16.F32.PACK_AB R40, RZ, R58 ;  /* 0x0000003aff28723e */ /* 0x000fe200000010ff */
[----:B----4-:R-:W-:Y:S01]  /*1160*/  @P0 FMUL.FTZ R52, R41, UR19 ;  /* 0x0000001329340c20 */ /* 0x010fe20008410000 */
[----:B------:R-:W-:Y:S02]  /*1170*/  F2FP.BF16.F32.PACK_AB R41, RZ, R51 ;  /* 0x00000033ff29723e */ /* 0x000fe400000010ff */
[----:B------:R-:W-:Y:S01]  /*1180*/  F2FP.BF16.F32.PACK_AB R61, RZ, R56 ;  /* 0x00000038ff3d723e */ /* 0x000fe200000010ff */
[----:B-1----:R-:W-:Y:S01]  /*1190*/  @P0 FMUL.FTZ R55, R42, UR23 ;  /* 0x000000172a370c20 */ /* 0x002fe20008410000 */
[----:B------:R-:W-:-:S02]  /*11a0*/  F2FP.BF16.F32.PACK_AB R42, RZ, R53 ;  /* 0x00000035ff2a723e */ /* 0x000fc400000010ff */
[----:B------:R-:W-:Y:S01]  /*11b0*/  PRMT R40, R40, 0x5410, R41 ;  /* 0x0000541028287816 */ /* 0x000fe20000000029 */
[----:B0-----:R-:W-:Y:S01]  /*11c0*/  @P0 FMUL.FTZ R54, R60, UR26 ;  /* 0x0000001a3c360c20 */ /* 0x001fe20008410000 */
[----:B------:R-:W-:Y:S02]  /*11d0*/  F2FP.BF16.F32.PACK_AB R60, RZ, R52 ;  /* 0x00000034ff3c723e */ /* 0x000fe400000010ff */
[----:B------:R-:W-:Y:S01]  /*11e0*/  F2FP.BF16.F32.PACK_AB R63, RZ, R55 ;  /* 0x00000037ff3f723e */ /* 0x000fe200000010ff */
[----:B--2---:R-:W-:Y:S01]  /*11f0*/  @P0 FMUL.FTZ R57, R43, UR4 ;  /* 0x000000042b390c20 */ /* 0x004fe20008410000 */
[----:B------:R-:W-:Y:S02]  /*1200*/  F2FP.BF16.F32.PACK_AB R43, RZ, R54 ;  /* 0x00000036ff2b723e */ /* 0x000fe400000010ff */
[----:B------:R-:W-:Y:S02]  /*1210*/  PRMT R41, R42, 0x5410, R60 ;  /* 0x000054102a297816 */ /* 0x000fe4000000003c */
[----:B------:R-:W-:-:S02]  /*1220*/  F2FP.BF16.F32.PACK_AB R64, RZ, R57 ;  /* 0x00000039ff40723e */ /* 0x000fc400000010ff */
[----:B------:R-:W-:Y:S02]  /*1230*/  PRMT R42, R61, 0x5410, R63 ;  /* 0x000054103d2a7816 */ /* 0x000fe4000000003f */
[----:B------:R-:W-:-:S07]  /*1240*/  PRMT R43, R43, 0x5410, R64 ;  /* 0x000054102b2b7816 */ /* 0x000fce0000000040 */
.L_x_78:
[----:B------:R-:W0:Y:S01]  /*1250*/  @UP2 LDCU.64 UR4, c[0x0][0x390] ;  /* 0x00007200ff0427ac */ /* 0x000e220008000a00 */
[----:B------:R-:W-:Y:S01]  /*1260*/  IADD3 R61, PT, PT, R59, 0x100, RZ ;  /* 0x000001003b3d7810 */ /* 0x000fe20007ffe0ff */
[----:B------:R-:W-:Y:S01]  /*1270*/  IMAD.MOV.U32 R63, RZ, RZ, 0x10 ;  /* 0x00000010ff3f7424 */ /* 0x000fe200078e00ff */
[----:B------:R-:W-:-:S03]  /*1280*/  @P0 IADD3 R62, PT, PT, R62, 0x200, RZ ;  /* 0x000002003e3e0810 */ /* 0x000fc60007ffe0ff */
[----:B------:R-:W-:-:S05]  /*1290*/  IMAD.WIDE.U32 R60, R61, 0x10, R46 ;  /* 0x000000103d3c7825 */ /* 0x000fca00078e002e */
[----:B------:R1:W-:Y:S01]  /*12a0*/  STG.E.128 desc[UR12][R60.64], R40 ;  /* 0x000000283c007986 */ /* 0x0003e2000c101d0c */
[----:B0-----:R-:W-:-:S05]  /*12b0*/  @P0 IMAD.WIDE.U32 R62, R62, R63, UR4 ;  /* 0x000000043e3e0e25 */ /* 0x001fca000f8e003f */
[----:B------:R1:W5:Y:S01]  /*12c0*/  @P0 LDG.E.128 R12, desc[UR12][R62.64] ;  /* 0x0000000c3e0c0981 */ /* 0x000362000c1e1d00 */
[----:B------:R-:W-:Y:S01]  /*12d0*/  IADD3 R67, PT, PT, R59, 0x200, RZ ;  /* 0x000002003b437810 */ /* 0x000fe20007ffe0ff */
[----:B------:R-:W-:Y:S06]  /*12e0*/  BRA.U !UP0, `(.L_x_79) ;  /* 0x0000000108e47547 */ /* 0x000fec000b800000 */
[----:B-1----:R-:W0:Y:S02]  /*12f0*/  LDC.64 R40, c[0x0][0x3a0] ;  /* 0x0000e800ff287b82 */ /* 0x002e240000000a00 */
[----:B0-----:R-:W-:-:S06]  /*1300*/  IMAD.WIDE.U32 R40, R67, 0x10, R40 ;  /* 0x0000001043287825 */ /* 0x001fcc00078e0028 */
[----:B------:R-:W2:Y:S01]  /*1310*/  LDG.E.128 R40, desc[UR12][R40.64] ;  /* 0x0000000c28287981 */ /* 0x000ea2000c1e1d00 */
[----:B------:R-:W-:-:S13]  /*1320*/  ISETP.LT.AND P0, PT, RZ, UR25, PT ;  /* 0x00000019ff007c0c */ /* 0x000fda000bf01270 */
[----:B------:R-:W0:Y:S01]  /*1330*/  @P0 LDC R61, c[0x0][0x40c] ;  /* 0x00010300ff3d0b82 */ /* 0x000e220000000800 */
[----:B-----5:R-:W-:Y:S01]  /*1340*/  @P0 SHF.L.U32 R62, R13, 0x10, RZ ;  /* 0x000000100d3e0819 */ /* 0x020fe200000006ff */
[----:B------:R-:W-:-:S06]  /*1350*/  @P0 IMAD.U32 R64, R14, 0x10000, RZ ;  /* 0x000100000e400824 */ /* 0x000fcc00078e00ff */
[----:B------:R-:W1:Y:S01]  /*1360*/  @P0 LDC R63, c[0x0][0x40c] ;  /* 0x00010300ff3f0b82 */ /* 0x000e620000000800 */
[C---:B--2---:R-:W-:Y:S02]  /*1370*/  PRMT R59, R40.reuse, 0x7632, R59 ;  /* 0x00007632283b7816 */ /* 0x044fe4000000003b */
[----:B------:R-:W-:Y:S01]  /*1380*/  SHF.L.U32 R65, R40, 0x10, RZ ;  /* 0x0000001028417819 */ /* 0x000fe200000006ff */
[C---:B------:R-:W-:Y:S01]  /*1390*/  @P0 IMAD.U32 R40, R12.reuse, 0x10000, RZ ;  /* 0x000100000c280824 */ /* 0x040fe200078e00ff */
[----:B------:R-:W-:Y:S02]  /*13a0*/  SHF.L.U32 R60, R59, 0x10, RZ ;  /* 0x000000103b3c7819 */ /* 0x000fe400000006ff */
[----:B------:R-:W-:-:S05]  /*13b0*/  @P0 PRMT R59, R12, 0x7632, R59 ;  /* 0x000076320c3b0816 */ /* 0x000fca000000003b */
[----:B------:R-:W-:-:S04]  /*13c0*/  @P0 IMAD.U32 R59, R59, 0x10000, RZ ;  /* 0x000100003b3b0824 */ /* 0x000fc800078e00ff */
[----:B0-----:R-:W-:Y:S01]  /*13d0*/  @P0 FFMA.FTZ R60, R59, R61, R60 ;  /* 0x0000003d3b3c0223 */ /* 0x001fe2000001003c */
[C---:B------:R-:W-:Y:S01]  /*13e0*/  SHF.L.U32 R59, R41.reuse, 0x10, RZ ;  /* 0x00000010293b7819 */ /* 0x040fe200000006ff */
[----:B------:R-:W0:Y:S01]  /*13f0*/  @P0 LDC R61, c[0x0][0x40c] ;  /* 0x00010300ff3d0b82 */ /* 0x000e220000000800 */
[----:B------:R-:W-:Y:S02]  /*1400*/  PRMT R41, R41, 0x7632, R41 ;  /* 0x0000763229297816 */ /* 0x000fe40000000029 */
[----:B------:R-:W-:Y:S01]  /*1410*/  F2FP.BF16.F32.PACK_AB R68, RZ, R60 ;  /* 0x0000003cff44723e */ /* 0x000fe200000010ff */
[----:B-1----:R-:W-:Y:S02]  /*1420*/  @P0 FFMA.FTZ R59, R62, R63, R59 ;  /* 0x0000003f3e3b0223 */ /* 0x002fe4000001003b */
[----:B------:R-:W-:Y:S01]  /*1430*/  IMAD.U32 R62, R41, 0x10000, RZ ;  /* 0x00010000293e7824 */ /* 0x000fe200078e00ff */
[----:B------:R-:W-:Y:S01]  /*1440*/  @P0 PRMT R41, R13, 0x7632, R41 ;  /* 0x000076320d290816 */ /* 0x000fe20000000029 */
[----:B------:R-:W1:Y:S03]  /*1450*/  @P0 LDC R63, c[0x0][0x40c] ;  /* 0x00010300ff3f0b82 */ /* 0x000e660000000800 */
[----:B------:R-:W-:-:S05]  /*1460*/  @P0 SHF.L.U32 R41, R41, 0x10, RZ ;  /* 0x0000001029290819 */ /* 0x000fca00000006ff */
[----:B0-----:R-:W-:Y:S01]  /*1470*/  @P0 FFMA.FTZ R62, R41, R61, R62 ;  /* 0x0000003d293e0223 */ /* 0x001fe2000001003e */
[C---:B------:R-:W-:Y:S02]  /*1480*/  SHF.L.U32 R61, R42.reuse, 0x10, RZ ;  /* 0x000000102a3d7819 */ /* 0x040fe400000006ff */
[----:B------:R-:W-:Y:S02]  /*1490*/  PRMT R42, R42, 0x7632, R42 ;  /* 0x000076322a2a7816 */ /* 0x000fe4000000002a */
[----:B------:R-:W-:Y:S01]  /*14a0*/  @P0 PRMT R41, R14, 0x7632, R41 ;  /* 0x000076320e290816 */ /* 0x000fe20000000029 */
[----:B-1----:R-:W-:Y:S01]  /*14b0*/  @P0 FFMA.FTZ R61, R64, R63, R61 ;  /* 0x0000003f403d0223 */ /* 0x002fe2000001003d */
[----:B------:R-:W-:Y:S01]  /*14c0*/  SHF.L.U32 R64, R42, 0x10, RZ ;  /* 0x000000102a407819 */ /* 0x000fe200000006ff */
[----:B------:R-:W0:Y:S01]  /*14d0*/  @P0 LDC R63, c[0x0][0x40c] ;  /* 0x00010300ff3f0b82 */ /* 0x000e220000000800 */
[----:B------:R-:W-:Y:S02]  /*14e0*/  @P0 SHF.L.U32 R41, R41, 0x10, RZ ;  /* 0x0000001029290819 */ /* 0x000fe400000006ff */
[----:B------:R-:W-:-:S02]  /*14f0*/  @P0 SHF.L.U32 R42, R15, 0x10, RZ ;  /* 0x000000100f2a0819 */ /* 0x000fc400000006ff */
[----:B------:R-:W-:Y:S01]  /*1500*/  F2FP.BF16.F32.PACK_AB R69, RZ, R61 ;  /* 0x0000003dff45723e */ /* 0x000fe200000010ff */
[----:B0-----:R-:W-:Y:S01]  /*1510*/  @P0 FFMA.FTZ R64, R41, R63, R64 ;  /* 0x0000003f29400223 */ /* 0x001fe20000010040 */
[C---:B------:R-:W-:Y:S01]  /*1520*/  IMAD.U32 R63, R43.reuse, 0x10000, RZ ;  /* 0x000100002b3f7824 */ /* 0x040fe200078e00ff */
[----:B------:R-:W0:Y:S01]  /*1530*/  @P0 LDC R41, c[0x0][0x40c] ;  /* 0x00010300ff290b82 */ /* 0x000e220000000800 */
[----:B------:R-:W-:Y:S02]  /*1540*/  PRMT R43, R43, 0x7632, R43 ;  /* 0x000076322b2b7816 */ /* 0x000fe4000000002b */
[----:B------:R-:W-:Y:S02]  /*1550*/  F2FP.BF16.F32.PACK_AB R70, RZ, R64 ;  /* 0x00000040ff46723e */ /* 0x000fe400000010ff */
[----:B------:R-:W-:Y:S01]  /*1560*/  SHF.L.U32 R66, R43, 0x10, RZ ;  /* 0x000000102b427819 */ /* 0x000fe200000006ff */
[----:B0-----:R-:W-:Y:S02]  /*1570*/  @P0 FFMA.FTZ R63, R42, R41, R63 ;  /* 0x000000292a3f0223 */ /* 0x001fe4000001003f */
[----:B------:R-:W0:Y:S03]  /*1580*/  @P0 LDC R41, c[0x0][0x40c] ;  /* 0x00010300ff290b82 */ /* 0x000e260000000800 */
[----:B------:R-:W-:-:S05]  /*1590*/  F2FP.BF16.F32.PACK_AB R71, RZ, R63 ;  /* 0x0000003fff47723e */ /* 0x000fca00000010ff */
[----:B------:R-:W1:Y:S01]  /*15a0*/  @P0 LDC R42, c[0x0][0x40c] ;  /* 0x00010300ff2a0b82 */ /* 0x000e620000000800 */
[----:B0-----:R-:W-:Y:S01]  /*15b0*/  @P0 FFMA.FTZ R65, R40, R41, R65 ;  /* 0x0000002928410223 */ /* 0x001fe20000010041 */
[----:B------:R-:W-:-:S04]  /*15c0*/  @P0 PRMT R40, R15, 0x7632, R40 ;  /* 0x000076320f280816 */ /* 0x000fc80000000028 */
[----:B------:R-:W-:Y:S02]  /*15d0*/  @P0 SHF.L.U32 R41, R40, 0x10, RZ ;  /* 0x0000001028290819 */ /* 0x000fe400000006ff */
[----:B------:R-:W-:-:S03]  /*15e0*/  F2FP.BF16.F32.PACK_AB R40, RZ, R65 ;  /* 0x00000041ff28723e */ /* 0x000fc600000010ff */
[----:B-1----:R-:W-:Y:S01]  /*15f0*/  @P0 FFMA.FTZ R66, R41, R42, R66 ;  /* 0x0000002a29420223 */ /* 0x002fe20000010042 */
        /* <DEDUP_REMOVED lines=8> */
.L_x_79:
[----:B------:R-:W0:Y:S01]  /*1680*/  @UP2 LDCU UR4, c[0x0][0x40c] ;  /* 0x00008180ff0427ac */ /* 0x000e220008000800 */
[----:B-1---5:R-:W-:Y:S02]  /*1690*/  @P0 PRMT R40, R12, 0x7632, R40 ;  /* 0x000076320c280816 */ /* 0x022fe40000000028 */
[----:B------:R-:W-:Y:S02]  /*16a0*/  CS2R R60, SRZ ;  /* 0x00000000003c7805 */ /* 0x000fe4000001ff00 */
[----:B------:R-:W-:Y:S01]  /*16b0*/  @P0 PRMT R41, R13, 0x7632, R41 ;  /* 0x000076320d290816 */ /* 0x000fe20000000029 */
[----:B------:R-:W1:Y:S01]  /*16c0*/  @UP2 LDCU UR5, c[0x0][0x40c] ;  /* 0x00008180ff0527ac */ /* 0x000e620008000800 */
[----:B------:R-:W-:Y:S01]  /*16d0*/  CS2R R62, SRZ ;  /* 0x00000000003e7805 */ /* 0x000fe2000001ff00 */
[----:B------:R-:W-:Y:S01]  /*16e0*/  @P0 IMAD.U32 R40, R40, 0x10000, RZ ;  /* 0x0001000028280824 */ /* 0x000fe200078e00ff */
[----:B------:R-:W-:Y:S01]  /*16f0*/  @P0 SHF.L.U32 R41, R41, 0x10, RZ ;  /* 0x0000001029290819 */ /* 0x000fe200000006ff */
[----:B------:R-:W2:Y:S01]  /*1700*/  @UP2 LDCU UR18, c[0x0][0x40c] ;  /* 0x00008180ff1227ac */ /* 0x000ea20008000800 */
[----:B------:R-:W-:Y:S01]  /*1710*/  CS2R R64, SRZ ;  /* 0x0000000000407805 */ /* 0x000fe2000001ff00 */
[----:B------:R-:W-:-:S02]  /*1720*/  HFMA2 R66, -RZ, RZ, 0, 0 ;  /* 0x00000000ff427431 */ /* 0x000fc400000001ff */
[----:B------:R-:W-:Y:S01]  /*1730*/  IMAD.MOV.U32 R59, RZ, RZ, RZ ;  /* 0x000000ffff3b7224 */ /* 0x000fe200078e00ff */
[----:B------:R-:W3:Y:S01]  /*1740*/  @UP2 LDCU UR22, c[0x0][0x40c] ;  /* 0x00008180ff1627ac */ /* 0x000ee20008000800 */
[----:B------:R-:W4:Y:S01]  /*1750*/  @UP2 LDCU UR19, c[0x0][0x40c] ;  /* 0x00008180ff1327ac */ /* 0x000f220008000800 */
[----:B0-----:R-:W-:Y:S01]  /*1760*/  @P0 FMUL.FTZ R60, R40, UR4 ;  /* 0x00000004283c0c20 */ /* 0x001fe20008410000 */
[----:B------:R-:W-:Y:S01]  /*1770*/  @P0 PRMT R40, R14, 0x7632, R40 ;  /* 0x000076320e280816 */ /* 0x000fe20000000028 */
[----:B------:R-:W0:Y:S01]  /*1780*/  @UP2 LDCU UR4, c[0x0][0x40c] ;  /* 0x00008180ff0427ac */ /* 0x000e220008000800 */
[----:B-1----:R-:W-:Y:S02]  /*1790*/  @P0 FMUL.FTZ R62, R41, UR5 ;  /* 0x00000005293e0c20 */ /* 0x002fe40008410000 */
[----:B------:R-:W-:Y:S01]  /*17a0*/  @P0 SHF.L.U32 R40, R40, 0x10, RZ ;  /* 0x0000001028280819 */ /* 0x000fe200000006ff */
[----:B------:R-:W1:Y:S01]  /*17b0*/  @UP2 LDCU UR5, c[0x0][0x40c] ;  /* 0x00008180ff0527ac */ /* 0x000e620008000800 */
[----:B------:R-:W-:-:S02]  /*17c0*/  @P0 PRMT R41, R15, 0x7632, R41 ;  /* 0x000076320f290816 */ /* 0x000fc40000000029 */
[----:B------:R-:W-:Y:S01]  /*17d0*/  F2FP.BF16.F32.PACK_AB R68, RZ, R62 ;  /* 0x0000003eff44723e */ /* 0x000fe200000010ff */
[----:B--2---:R-:W-:Y:S01]  /*17e0*/  @P0 FMUL.FTZ R64, R40, UR18 ;  /* 0x0000001228400c20 */ /* 0x004fe20008410000 */
[----:B------:R-:W2:Y:S01]  /*17f0*/  @UP2 LDCU UR18, c[0x0][0x40c] ;  /* 0x00008180ff1227ac */ /* 0x000ea20008000800 */
[----:B------:R-:W-:Y:S01]  /*1800*/  @P0 SHF.L.U32 R40, R12, 0x10, RZ ;  /* 0x000000100c280819 */ /* 0x000fe200000006ff */
[----:B------:R-:W-:Y:S02]  /*1810*/  @P0 IMAD.U32 R41, R41, 0x10000, RZ ;  /* 0x0001000029290824 */ /* 0x000fe400078e00ff */
[----:B------:R-:W-:Y:S02]  /*1820*/  F2FP.BF16.F32.PACK_AB R70, RZ, R64 ;  /* 0x00000040ff46723e */ /* 0x000fe400000010ff */
[----:B---3--:R-:W-:Y:S01]  /*1830*/  @P0 FMUL.FTZ R66, R41, UR22 ;  /* 0x0000001629420c20 */ /* 0x008fe20008410000 */
[----:B------:R-:W-:Y:S01]  /*1840*/  @P0 SHF.L.U32 R41, R15, 0x10, RZ ;  /* 0x000000100f290819 */ /* 0x000fe200000006ff */
[----:B0-----:R-:W-:Y:S01]  /*1850*/  @P0 FMUL.FTZ R65, R40, UR4 ;  /* 0x0000000428410c20 */ /* 0x001fe20008410000 */
[----:B------:R-:W-:-:S03]  /*1860*/  @P0 SHF.L.U32 R40, R13, 0x10, RZ ;  /* 0x000000100d280819 */ /* 0x000fc600000006ff */
[----:B----4-:R-:W-:Y:S01]  /*1870*/  @P0 FMUL.FTZ R63, R41, UR19 ;  /* 0x00000013293f0c20 */ /* 0x010fe20008410000 */
[----:B------:R-:W-:Y:S01]  /*1880*/  F2FP.BF16.F32.PACK_AB R41, RZ, R60 ;  /* 0x0000003cff29723e */ /* 0x000fe200000010ff */
[----:B-1----:R-:W-:Y:S01]  /*1890*/  @P0 FMUL.FTZ R59, R40, UR5 ;  /* 0x00000005283b0c20 */ /* 0x002fe20008410000 */
[----:B------:R-:W-:Y:S02]  /*18a0*/  @P0 IMAD.U32 R40, R14, 0x10000, RZ ;  /* 0x000100000e280824 */ /* 0x000fe400078e00ff */
[----:B------:R-:W-:Y:S02]  /*18b0*/  F2FP.BF16.F32.PACK_AB R43, RZ, R63 ;  /* 0x0000003fff2b723e */ /* 0x000fe400000010ff */
[----:B------:R-:W-:Y:S01]  /*18c0*/  F2FP.BF16.F32.PACK_AB R71, RZ, R66 ;  /* 0x00000042ff47723e */ /* 0x000fe200000010ff */
[----:B--2---:R-:W-:Y:S01]  /*18d0*/  @P0 FMUL.FTZ R61, R40, UR18 ;  /* 0x00000012283d0c20 */ /* 0x004fe20008410000 */
[----:B------:R-:W-:Y:S02]  /*18e0*/  F2FP.BF16.F32.PACK_AB R40, RZ, R65 ;  /* 0x00000041ff28723e */ /* 0x000fe400000010ff */
[----:B------:R-:W-:-:S02]  /*18f0*/  F2FP.BF16.F32.PACK_AB R42, RZ, R59 ;  /* 0x0000003bff2a723e */ /* 0x000fc400000010ff */
[----:B------:R-:W-:Y:S02]  /*1900*/  F2FP.BF16.F32.PACK_AB R69, RZ, R61 ;  /* 0x0000003dff45723e */ /* 0x000fe400000010ff */
[----:B------:R-:W-:Y:S02]  /*1910*/  PRMT R40, R40, 0x5410, R41 ;  /* 0x0000541028287816 */ /* 0x000fe40000000029 */
[----:B------:R-:W-:Y:S02]  /*1920*/  PRMT R41, R42, 0x5410, R68 ;  /* 0x000054102a297816 */ /* 0x000fe40000000044 */
[----:B------:R-:W-:Y:S02]  /*1930*/  PRMT R43, R43, 0x5410, R71 ;  /* 0x000054102b2b7816 */ /* 0x000fe40000000047 */
[----:B------:R-:W-:-:S07]  /*1940*/  PRMT R42, R69, 0x5410, R70 ;  /* 0x00005410452a7816 */ /* 0x000fce0000000046 */
.L_x_80:
[----:B------:R-:W-:Y:S01]  /*1950*/  FADD.FTZ R68, RZ, R48 ;  /* 0x00000030ff447221 */ /* 0x000fe20000010000 */
[----:B------:R-:W-:Y:S01]  /*1960*/  IMAD.WIDE.U32 R46, R67, 0x10, R46 ;  /* 0x00000010432e7825 */ /* 0x000fe200078e002e */
[----:B------:R-:W-:Y:S03]  /*1970*/  BSSY.RECONVERGENT B0, `(.L_x_81) ;  /* 0x000006a000007945 */ /* 0x000fe60003800200 */
[----:B------:R-:W-:Y:S01]  /*1980*/  FADD.FTZ R67, R68, R9 ;  /* 0x0000000944437221 */ /* 0x000fe20000010000 */
[----:B------:R0:W-:Y:S03]  /*1990*/  STG.E.128 desc[UR12][R46.64], R40 ;  /* 0x000000282e007986 */ /* 0x0001e6000c101d0c */
        /* <DEDUP_REMOVED lines=8> */
[----:B0-----:R-:W-:-:S04]  /*1a20*/  FADD.FTZ R41, R68, R53 ;  /* 0x0000003544297221 */ /* 0x001fc80000010000 */
        /* <DEDUP_REMOVED lines=78> */
[----:B------:R-:W0:Y:S03]  /*1f10*/  S2R R46, SR_TID.X ;  /* 0x00000000002e7919 */ /* 0x000e260000002100 */
[----:B------:R-:W1:Y:S02]  /*1f20*/  SHFL.BFLY PT, R68, R47, 0x8, 0x1f ;  /* 0x0d001f002f447f89 */ /* 0x000e6400000e0000 */
[----:B-1----:R-:W-:Y:S01]  /*1f30*/  FADD.FTZ R68, R47, R68 ;  /* 0x000000442f447221 */ /* 0x002fe20000010000 */
[----:B0-----:R-:W-:-:S04]  /*1f40*/  LOP3.LUT P0, RZ, R46, 0x1f, RZ, 0xc0, !PT ;  /* 0x0000001f2eff7812 */ /* 0x001fc8000780c0ff */
[----:B------:R-:W0:Y:S01]  /*1f50*/  SHFL.BFLY PT, R67, R68, 0x10, 0x1f ;  /* 0x0e001f0044437f89 */ /* 0x000e2200000e0000 */
[----:B------:R-:W-:-:S04]  /*1f60*/  LOP3.LUT R69, R46, 0x1f, RZ, 0xc0, !PT ;  /* 0x0000001f2e457812 */ /* 0x000fc800078ec0ff */
[----:B------:R-:W-:Y:S01]  /*1f70*/  ISETP.GT.U32.AND P1, PT, R69, 0x7, PT ;  /* 0x000000074500780c */ /* 0x000fe20003f24070 */
[----:B0-----:R-:W-:-:S03]  /*1f80*/  FADD.FTZ R41, R68, R67 ;  /* 0x0000004344297221 */ /* 0x001fc60000010000 */
[----:B------:R-:W-:Y:S09]  /*1f90*/  @P0 BRA `(.L_x_82) ;  /* 0x00000000001c0947 */ /* 0x000ff20003800000 */
[----:B------:R-:W0:Y:S01]  /*1fa0*/  S2UR UR5, SR_CgaCtaId ;  /* 0x00000000000579c3 */ /* 0x000e220000008800 */
[----:B------:R-:W-:Y:S01]  /*1fb0*/  UMOV UR4, 0x400 ;  /* 0x0000040000047882 */ /* 0x000fe20000000000 */
[----:B------:R-:W-:-:S04]  /*1fc0*/  SHF.R.U32.HI R42, RZ, 0x2, R46 ;  /* 0x00000002ff2a7819 */ /* 0x000fc8000001162e */
[----:B------:R-:W-:Y:S01]  /*1fd0*/  LOP3.LUT R42, R42, 0x38, RZ, 0xc0, !PT ;  /* 0x000000382a2a7812 */ /* 0x000fe200078ec0ff */
[----:B0-----:R-:W-:-:S04]  /*1fe0*/  ULEA UR4, UR5, UR4, 0x18 ;  /* 0x0000000405047291 */ /* 0x001fc8000f8ec0ff */
[----:B------:R-:W-:-:S09]  /*1ff0*/  @UP1 UIADD3 UR4, UPT, UPT, UR4, 0x40, URZ ;  /* 0x0000004004041890 */ /* 0x000fd2000fffe0ff */
[----:B------:R0:W-:Y:S03]  /*2000*/  STS.64 [R42+UR4], R40 ;  /* 0x000000282a007988 */ /* 0x0001e60008000a04 */
.L_x_82:
[----:B------:R-:W-:Y:S05]  /*2010*/  BSYNC.RECONVERGENT B0 ;  /* 0x0000000000007941 */ /* 0x000fea0003800200 */
.L_x_81:
[----:B------:R-:W-:Y:S01]  /*2020*/  BAR.SYNC.DEFER_BLOCKING 0x0 ;  /* 0x0000000000007b1d */ /* 0x000fe20000010000 */
[----:B------:R-:W-:Y:S02]  /*2030*/  MOV R43, RZ ;  /* 0x000000ff002b7202 */ /* 0x000fe40000000f00 */
[----:B0-----:R-:W-:-:S03]  /*2040*/  CS2R R40, SRZ ;  /* 0x0000000000287805 */ /* 0x001fc6000001ff00 */
[----:B------:R-:W-:Y:S04]  /*2050*/  BSSY.RECONVERGENT B0, `(.L_x_83) ;  /* 0x000000a000007945 */ /* 0x000fe80003800200 */
[----:B------:R-:W-:Y:S05]  /*2060*/  @P1 BRA `(.L_x_84) ;  /* 0x0000000000201947 */ /* 0x000fea0003800000 */
[----:B------:R-:W0:Y:S01]  /*2070*/  S2UR UR5, SR_CgaCtaId ;  /* 0x00000000000579c3 */ /* 0x000e220000008800 */
[----:B------:R-:W-:Y:S01]  /*2080*/  UMOV UR4, 0x400 ;  /* 0x0000040000047882 */ /* 0x000fe20000000000 */
[----:B------:R-:W-:Y:S01]  /*2090*/  SHF.L.U32 R40, R46, 0x3, RZ ;  /* 0x000000032e287819 */ /* 0x000fe200000006ff */
[----:B------:R-:W-:-:S03]  /*20a0*/  HFMA2 R43, -RZ, RZ, 0, 4.57763671875e-05 ;  /* 0x00000300ff2b7431 */ /* 0x000fc600000001ff */
[----:B------:R-:W-:Y:S01]  /*20b0*/  LOP3.LUT R40, R40, 0xf8, RZ, 0xc0, !PT ;  /* 0x000000f828287812 */ /* 0x000fe200078ec0ff */
[----:B0-----:R-:W-:-:S04]  /*20c0*/  ULEA UR4, UR5, UR4, 0x18 ;  /* 0x0000000405047291 */ /* 0x001fc8000f8ec0ff */
[----:B------:R-:W-:-:S09]  /*20d0*/  @UP1 UIADD3 UR4, UPT, UPT, UR4, 0x40, URZ ;  /* 0x0000004004041890 */ /* 0x000fd2000fffe0ff */
[----:B------:R-:W0:Y:S03]  /*20e0*/  LDS.64 R40, [R40+UR4] ;  /* 0x0000000428287984 */ /* 0x000e260008000a00 */
.L_x_84:
[----:B------:R-:W-:Y:S05]  /*20f0*/  BSYNC.RECONVERGENT B0 ;  /* 0x0000000000007941 */ /* 0x000fea0003800200 */
.L_x_83:
[----:B0-----:R-:W0:Y:S01]  /*2100*/  SHFL.DOWN PT, R47, R40, 0x4, 0x1f ;  /* 0x08801f00282f7f89 */ /* 0x001e2200000e0000 */
[----:B------:R-:W-:Y:S01]  /*2110*/  I2FP.F32.U32 R69, R43 ;  /* 0x0000002b00457245 */ /* 0x000fe20000201000 */
[----:B------:R-:W-:Y:S01]  /*2120*/  UISETP.GE.AND UP0, UPT, UR6, 0x1, UPT ;  /* 0x000000010600788c */ /* 0x000fe2000bf06270 */
[----:B------:R-:W-:Y:S01]  /*2130*/  ISETP.NE.AND P0, PT, R46, RZ, PT ;  /* 0x000000ff2e00720c */ /* 0x000fe20003f05270 */
[----:B------:R-:W1:Y:S01]  /*2140*/  SHFL.DOWN PT, R68, R43, 0x4, 0x1f ;  /* 0x08801f002b447f89 */ /* 0x000e6200000e0000 */
[----:B------:R-:W-:Y:S01]  /*2150*/  ISETP.NE.AND P1, PT, RZ, UR21, PT ;  /* 0x00000015ff007c0c */ /* 0x000fe2000bf25270 */
[----:B0-----:R-:W-:-:S04]  /*2160*/  FADD.FTZ R42, -R47, R40 ;  /* 0x000000282f2a7221 */ /* 0x001fc80000010100 */
[----:B------:R-:W-:Y:S01]  /*2170*/  FMUL.FTZ R67, R42, R42 ;  /* 0x0000002a2a437220 */ /* 0x000fe20000410000 */
[----:B-1----:R-:W-:Y:S01]  /*2180*/  IMAD.IADD R42, R68, 0x1, R43 ;  /* 0x00000001442a7824 */ /* 0x002fe200078e022b */
[----:B------:R-:W-:Y:S02]  /*2190*/  I2FP.F32.S32 R68, R68 ;  /* 0x0000004400447245 */ /* 0x000fe40000201400 */
[----:B------:R-:W-:-:S04]  /*21a0*/  FMUL.FTZ R67, R67, R69 ;  /* 0x0000004543437220 */ /* 0x000fc80000410000 */
[-C--:B------:R-:W-:Y:S01]  /*21b0*/  FMUL.FTZ R67, R67, R68.reuse ;  /* 0x0000004443437220 */ /* 0x080fe20000410000 */
[----:B------:R-:W-:-:S04]  /*21c0*/  FMUL.FTZ R68, R47, R68 ;  /* 0x000000442f447220 */ /* 0x000fc80000410000 */
[----:B------:R-:W-:Y:S02]  /*21d0*/  FFMA.FTZ R70, R69, R40, R68 ;  /* 0x0000002845467223 */ /* 0x000fe40000010044 */
[----:B------:R-:W0:Y:S04]  /*21e0*/  SHFL.DOWN PT, R40, R41, 0x4, 0x1f ;  /* 0x08801f0029287f89 */ /* 0x000e2800000e0000 */
[----:B------:R-:W-:Y:S01]  /*21f0*/  SHFL.DOWN PT, R69, R42, 0x2, 0x1f ;  /* 0x08401f002a457f89 */ /* 0x000fe200000e0000 */
[----:B0-----:R-:W-:Y:S01]  /*2200*/  FADD.FTZ R68, R40, R41 ;  /* 0x0000002928447221 */ /* 0x001fe20000010000 */
[----:B------:R-:W-:-:S04]  /*2210*/  I2FP.F32.S32 R40, R42 ;  /* 0x0000002a00287245 */ /* 0x000fc80000201400 */
[----:B------:R-:W0:Y:S02]  /*2220*/  MUFU.RCP R43, R40 ;  /* 0x00000028002b7308 */ /* 0x000e240000001000 */
[C---:B0-----:R-:W-:Y:S01]  /*2230*/  FFMA.FTZ R47, R43.reuse, R67, R68 ;  /* 0x000000432b2f7223 */ /* 0x041fe20000010044 */
[----:B------:R-:W-:-:S05]  /*2240*/  FMUL.FTZ R67, R43, R70 ;  /* 0x000000462b437220 */ /* 0x000fca0000410000 */
[----:B------:R-:W0:Y:S02]  /*2250*/  SHFL.DOWN PT, R68, R67, 0x2, 0x1f ;  /* 0x08401f0043447f89 */ /* 0x000e2400000e0000 */
[----:B0-----:R-:W-:-:S04]  /*2260*/  FADD.FTZ R43, R67, -R68 ;  /* 0x80000044432b7221 */ /* 0x001fc80000010000 */
[----:B------:R-:W-:Y:S01]  /*2270*/  FMUL.FTZ R71, R43, R43 ;  /* 0x0000002b2b477220 */ /* 0x000fe20000410000 */
[-C--:B------:R-:W-:Y:S02]  /*2280*/  IADD3 R43, PT, PT, R42, R69.reuse, RZ ;  /* 0x000000452a2b7210 */ /* 0x080fe40007ffe0ff */
[----:B------:R-:W-:Y:S01]  /*2290*/  I2FP.F32.S32 R69, R69 ;  /* 0x0000004500457245 */ /* 0x000fe20000201400 */
        /* <DEDUP_REMOVED lines=8> */
[C---:B0-----:R-:W-:Y:S01]  /*2320*/  FFMA.FTZ R42, R41.reuse, R71, R68 ;  /* 0x00000047292a7223 */ /* 0x041fe20000010044 */
[----:B------:R-:W-:Y:S01]  /*2330*/  FMUL.FTZ R41, R41, R70 ;  /* 0x0000004629297220 */ /* 0x000fe20000410000 */
[----:B------:R-:W-:Y:S04]  /*2340*/  SHFL.DOWN PT, R68, R43, 0x1, 0x1f ;  /* 0x08201f002b447f89 */ /* 0x000fe800000e0000 */
[----:B------:R-:W0:Y:S02]  /*2350*/  SHFL.DOWN PT, R70, R41, 0x1, 0x1f ;  /* 0x08201f0029467f89 */ /* 0x000e2400000e0000 */
[----:B0-----:R-:W-:-:S04]  /*2360*/  FADD.FTZ R67, R41, -R70 ;  /* 0x8000004629437221 */ /* 0x001fc80000010000 */
[----:B------:R-:W-:Y:S01]  /*2370*/  FMUL.FTZ R69, R67, R67 ;  /* 0x0000004343457220 */ /* 0x000fe20000410000 */
[-C--:B------:R-:W-:Y:S02]  /*2380*/  IADD3 R67, PT, PT, R43, R68.reuse, RZ ;  /* 0x000000442b437210 */ /* 0x080fe40007ffe0ff */
[----:B------:R-:W-:Y:S01]  /*2390*/  I2FP.F32.S32 R68, R68 ;  /* 0x0000004400447245 */ /* 0x000fe20000201400 */
[----:B------:R-:W-:Y:S01]  /*23a0*/  FMUL.FTZ R69, R40, R69 ;  /* 0x0000004528457220 */ /* 0x000fe20000410000 */
[----:B------:R-:W-:-:S03]  /*23b0*/  MOV R43, UR7 ;  /* 0x00000007002b7c02 */ /* 0x000fc60008000f00 */
[-C--:B------:R-:W-:Y:S01]  /*23c0*/  FMUL.FTZ R47, R70, R68.reuse ;  /* 0x00000044462f7220 */ /* 0x080fe20000410000 */
[----:B------:R-:W-:Y:S01]  /*23d0*/  FMUL.FTZ R69, R69, R68 ;  /* 0x0000004445457220 */ /* 0x000fe20000410000 */
[----:B------:R-:W-:Y:S02]  /*23e0*/  I2FP.F32.S32 R68, R67 ;  /* 0x0000004300447245 */ /* 0x000fe40000201400 */
[----:B------:R-:W-:Y:S02]  /*23f0*/  FFMA.FTZ R71, R40, R41, R47 ;  /* 0x0000002928477223 */ /* 0x000fe4000001002f */
[----:B------:R-:W0:Y:S01]  /*2400*/  SHFL.DOWN PT, R47, R42, 0x1, 0x1f ;  /* 0x08201f002a2f7f89 */ /* 0x000e2200000e0000 */
[----:B------:R-:W1:Y:S01]  /*2410*/  @!P0 LDC.64 R40, c[0x0][0x3c0] ;  /* 0x0000f000ff288b82 */ /* 0x000e620000000a00 */
[----:B------:R-:W2:Y:S02]  /*2420*/  MUFU.RCP R68, R68 ;  /* 0x0000004400447308 */ /* 0x000ea40000001000 */
[----:B--2---:R-:W-:Y:S01]  /*2430*/  FMUL.FTZ R67, R68, R71 ;  /* 0x0000004744437220 */ /* 0x004fe20000410000 */
[----:B0-----:R-:W-:Y:S01]  /*2440*/  FADD.FTZ R47, R42, R47 ;  /* 0x0000002f2a2f7221 */ /* 0x001fe20000010000 */
[----:B-1----:R-:W-:-:S04]  /*2450*/  @!P0 IMAD.WIDE R40, R43, 0x4, R40 ;  /* 0x000000042b288825 */ /* 0x002fc800078e0228 */
[----:B------:R-:W0:Y:S01]  /*2460*/  SHFL.IDX PT, R67, R67, RZ, 0x1f ;  /* 0x00001fff43437589 */ /* 0x000e2200000e0000 */
[----:B------:R-:W1:Y:S01]  /*2470*/  LDC R42, c[0x0][0x448] ;  /* 0x00011200ff2a7b82 */ /* 0x000e620000000800 */
[----:B------:R-:W-:-:S06]  /*2480*/  FFMA.FTZ R69, R68, R69, R47 ;  /* 0x0000004544457223 */ /* 0x000fcc000001002f */
[----:B------:R-:W1:Y:S01]  /*2490*/  SHFL.IDX PT, R69, R69, RZ, 0x1f ;  /* 0x00001fff45457589 */ /* 0x000e6200000e0000 */
[----:B0-----:R-:W-:-:S03]  /*24a0*/  FMUL.FTZ R43, R67, R67 ;  /* 0x00000043432b7220 */ /* 0x001fc60000410000 */
[----:B------:R0:W-:Y:S02]  /*24b0*/  @!P0 STG.E desc[UR12][R40.64], R67 ;  /* 0x0000004328008986 */ /* 0x0001e4000c10190c */
[----:B------:R-:W-:Y:S01]  /*24c0*/  FSEL R43, R43, RZ, P1 ;  /* 0x000000ff2b2b7208 */ /* 0x000fe20000800000 */
[----:B-1----:R-:W-:-:S04]  /*24d0*/  FFMA.FTZ R42, R69, UR24, R42 ;  /* 0x00000018452a7c23 */ /* 0x002fc8000801002a */
[----:B------:R-:W-:Y:S01]  /*24e0*/  FADD.FTZ R42, R42, R43 ;  /* 0x0000002b2a2a7221 */ /* 0x000fe20000010000 */
[----:B0-----:R-:W0:Y:S01]  /*24f0*/  @!P0 LDC.64 R40, c[0x0][0x3c8] ;  /* 0x0000f200ff288b82 */ /* 0x001e220000000a00 */
[----:B------:R-:W-:Y:S02]  /*2500*/  IMAD.U32 R43, RZ, RZ, UR7 ;  /* 0x00000007ff2b7e24 */ /* 0x000fe4000f8e00ff */
[----:B------:R-:W1:Y:S02]  /*2510*/  MUFU.RSQ R47, R42 ;  /* 0x0000002a002f7308 */ /* 0x000e640000001400 */
[----:B0-----:R-:W-:-:S05]  /*2520*/  @!P0 IMAD.WIDE R40, R43, 0x4, R40 ;  /* 0x000000042b288825 */ /* 0x001fca00078e0228 */
[----:B-1----:R0:W-:Y:S01]  /*2530*/  @!P0 STG.E desc[UR12][R40.64], R47 ;  /* 0x0000002f28008986 */ /* 0x0021e2000c10190c */
[----:B------:R-:W-:Y:S05]  /*2540*/  BRA.U !UP0, `(.L_x_85) ;  /* 0x0000000908907547 */ /* 0x000fea000b800000 */
[----:B------:R-:W-:Y:S01]  /*2550*/  FSEL R67, R67, RZ, !P1 ;  /* 0x000000ff43437208 */ /* 0x000fe20004800000 */
[----:B------:R-:W-:Y:S01]  /*2560*/  UIADD3 UR4, UPT, UPT, UR6, -0x1, URZ ;  /* 0xffffffff06047890 */ /* 0x000fe2000fffe0ff */
[----:B0-----:R-:W-:Y:S02]  /*2570*/  SHF.L.U32 R41, R36, 0x10, RZ ;  /* 0x0000001024297819 */ /* 0x001fe400000006ff */
[----:B------:R-:W-:Y:S01]  /*2580*/  SHF.L.U32 R43, R24, 0x10, RZ ;  /* 0x00000010182b7819 */ /* 0x000fe200000006ff */
[C---:B------:R-:W-:Y:S01]  /*2590*/  FADD.FTZ R48, -R67.reuse, R48 ;  /* 0x0000003043307221 */ /* 0x040fe20000010100 */
[----:B------:R-:W-:Y:S01]  /*25a0*/  FADD.FTZ R42, -R67, R9 ;  /* 0x00000009432a7221 */ /* 0x000fe20000010100 */
[----:B------:R-:W-:Y:S01]  /*25b0*/  SHF.L.U32 R69, R5, 0x10, RZ ;  /* 0x0000001005457819 */ /* 0x000fe200000006ff */
[----:B------:R-:W-:Y:S02]  /*25c0*/  IMAD.U32 R9, R0, 0x10000, RZ ;  /* 0x0001000000097824 */ /* 0x000fe400078e00ff */
[C---:B------:R-:W-:Y:S01]  /*25d0*/  FMUL.FTZ R40, R47.reuse, R48 ;  /* 0x000000302f287220 */ /* 0x040fe20000410000 */
[----:B------:R-:W-:Y:S01]  /*25e0*/  FMUL.FTZ R42, R47, R42 ;  /* 0x0000002a2f2a7220 */ /* 0x000fe20000410000 */
[C---:B------:R-:W-:Y:S01]  /*25f0*/  FADD.FTZ R44, -R67.reuse, R44 ;  /* 0x0000002c432c7221 */ /* 0x040fe20000010100 */
[----:B------:R-:W-:Y:S01]  /*2600*/  FADD.FTZ R10, -R67, R10 ;  /* 0x0000000a430a7221 */ /* 0x000fe20000010100 */
[----:B------:R-:W-:Y:S01]  /*2610*/  FFMA.FTZ R40, R40, R41, R43 ;  /* 0x0000002928287223 */ /* 0x000fe2000001002b */
[----:B------:R-:W-:Y:S01]  /*2620*/  FFMA.FTZ R69, R42, R69, R9 ;  /* 0x000000452a457223 */ /* 0x000fe20000010009 */
[----:B------:R-:W-:Y:S01]  /*2630*/  FMUL.FTZ R41, R47, R44 ;  /* 0x0000002c2f297220 */ /* 0x000fe20000410000 */
[----:B------:R-:W-:Y:S01]  /*2640*/  SHF.L.U32 R42, R37, 0x10, RZ ;  /* 0x00000010252a7819 */ /* 0x000fe200000006ff */
[----:B------:R-:W-:Y:S01]  /*2650*/  FMUL.FTZ R10, R47, R10 ;  /* 0x0000000a2f0a7220 */ /* 0x000fe20000410000 */
[----:B------:R-:W-:Y:S01]  /*2660*/  SHF.L.U32 R44, R25, 0x10, RZ ;  /* 0x00000010192c7819 */ /* 0x000fe200000006ff */
[----:B------:R-:W-:Y:S01]  /*2670*/  FADD.FTZ R50, -R67, R50 ;  /* 0x0000003243327221 */ /* 0x000fe20000010100 */
[----:B------:R-:W-:Y:S01]  /*2680*/  SHF.L.U32 R9, R6, 0x10, RZ ;  /* 0x0000001006097819 */ /* 0x000fe200000006ff */
[----:B------:R-:W-:Y:S01]  /*2690*/  UIMAD UR4, UR4, UR20, URZ ;  /* 0x00000014040472a4 */ /* 0x000fe2000f8e02ff */
[----:B------:R-:W-:Y:S01]  /*26a0*/  SHF.L.U32 R43, R27, 0x10, RZ ;  /* 0x000000101b2b7819 */ /* 0x000fe200000006ff */
[----:B------:R-:W-:Y:S01]  /*26b0*/  FFMA.FTZ R41, R41, R42, R44 ;  /* 0x0000002a29297223 */ /* 0x000fe2000001002c */
[----:B------:R-:W-:Y:S01]  /*26c0*/  FADD.FTZ R42, -R67, R11 ;  /* 0x0000000b432a7221 */ /* 0x000fe20000010100 */
[----:B------:R-:W-:-:S02]  /*26d0*/  IMAD.U32 R11, R2, 0x10000, RZ ;  /* 0x00010000020b7824 */ /* 0x000fc400078e00ff */
[C---:B------:R-:W-:Y:S01]  /*26e0*/  FMUL.FTZ R50, R47.reuse, R50 ;  /* 0x000000322f327220 */ /* 0x040fe20000410000 */
[----:B------:R-:W-:Y:S01]  /*26f0*/  USHF.R.S32.HI UR5, URZ, 0x1f, UR4 ;  /* 0x0000001fff057899 */ /* 0x000fe20008011404 */
[----:B------:R-:W-:Y:S01]  /*2700*/  FMUL.FTZ R42, R47, R42 ;  /* 0x0000002a2f2a7220 */ /* 0x000fe20000410000 */
[----:B------:R-:W-:Y:S01]  /*2710*/  F2FP.BF16.F32.PACK_AB R40, R69, R40 ;  /* 0x000000284528723e */ /* 0x000fe200000010ff */
[----:B------:R-:W-:Y:S01]  /*2720*/  FADD.FTZ R58, -R67, R58 ;  /* 0x0000003a433a7221 */ /* 0x000fe20000010100 */
[----:B------:R-:W-:Y:S01]  /*2730*/  ULEA.HI UR5, UR5, UR4, URZ, 0x3 ;  /* 0x0000000405057291 */ /* 0x000fe2000f8f18ff */
[----:B------:R-:W-:Y:S01]  /*2740*/  FFMA.FTZ R44, R42, R9, R11 ;  /* 0x000000092a2c7223 */ /* 0x000fe2000001000b */
[----:B------:R-:W-:Y:S01]  /*2750*/  SHF.L.U32 R9, R38, 0x10, RZ ;  /* 0x0000001026097819 */ /* 0x000fe200000006ff */
[----:B------:R-:W-:Y:S01]  /*2760*/  FMUL.FTZ R58, R47, R58 ;  /* 0x0000003a2f3a7220 */ /* 0x000fe20000410000 */
[----:B------:R-:W-:Y:S01]  /*2770*/  SHF.L.U32 R11, R26, 0x10, RZ ;  /* 0x000000101a0b7819 */ /* 0x000fe200000006ff */
[C---:B------:R-:W-:Y:S01]  /*2780*/  FADD.FTZ R52, -R67.reuse, R52 ;  /* 0x0000003443347221 */ /* 0x040fe20000010100 */
[----:B------:R-:W-:Y:S01]  /*2790*/  F2FP.BF16.F32.PACK_AB R41, R44, R41 ;  /* 0x000000292c29723e */ /* 0x000fe200000010ff */
[----:B------:R-:W-:Y:S01]  /*27a0*/  FADD.FTZ R56, -R67, R56 ;  /* 0x0000003843387221 */ /* 0x000fe20000010100 */
[----:B------:R-:W-:Y:S01]  /*27b0*/  PRMT R69, R32, 0x7632, R69 ;  /* 0x0000763220457816 */ /* 0x000fe20000000045 */
[----:B------:R-:W-:Y:S01]  /*27c0*/  FFMA.FTZ R42, R10, R9, R11 ;  /* 0x000000090a2a7223 */ /* 0x000fe2000001000b */
[----:B------:R-:W-:Y:S01]  /*27d0*/  SHF.L.U32 R9, R7, 0x10, RZ ;  /* 0x0000001007097819 */ /* 0x000fe200000006ff */
[----:B------:R-:W-:-:S02]  /*27e0*/  IMAD.U32 R11, R3, 0x10000, RZ ;  /* 0x00010000030b7824 */ /* 0x000fc400078e00ff */
[----:B------:R-:W-:Y:S01]  /*27f0*/  FADD.FTZ R10, -R67, R49 ;  /* 0x00000031430a7221 */ /* 0x000fe20000010100 */
[----:B------:R-:W-:Y:S01]  /*2800*/  PRMT R71, R20, 0x7632, R71 ;  /* 0x0000763214477816 */ /* 0x000fe20000000047 */
[----:B------:R-:W-:Y:S02]  /*2810*/  IMAD.U32 R49, R32, 0x10000, RZ ;  /* 0x0001000020317824 */ /* 0x000fe400078e00ff */
[----:B------:R-:W-:Y:S01]  /*2820*/  FFMA.FTZ R9, R50, R9, R11 ;  /* 0x0000000932097223 */ /* 0x000fe2000001000b */
[----:B------:R-:W-:Y:S01]  /*2830*/  SHF.L.U32 R11, R39, 0x10, RZ ;  /* 0x00000010270b7819 */ /* 0x000fe200000006ff */
[----:B------:R-:W-:Y:S01]  /*2840*/  FMUL.FTZ R10, R47, R10 ;  /* 0x0000000a2f0a7220 */ /* 0x000fe20000410000 */
[----:B------:R-:W-:Y:S01]  /*2850*/  SHF.L.U32 R69, R69, 0x10, RZ ;  /* 0x0000001045457819 */ /* 0x000fe200000006ff */
[----:B------:R-:W-:Y:S01]  /*2860*/  FADD.FTZ R54, -R67, R54 ;  /* 0x0000003643367221 */ /* 0x000fe20000010100 */
[----:B------:R-:W-:Y:S01]  /*2870*/  F2FP.BF16.F32.PACK_AB R42, R9, R42 ;  /* 0x0000002a092a723e */ /* 0x000fe200000010ff */
[----:B------:R-:W-:Y:S01]  /*2880*/  FFMA.FTZ R43, R10, R11, R43 ;  /* 0x0000000b0a2b7223 */ /* 0x000fe2000001002b */
[----:B------:R-:W-:Y:S01]  /*2890*/  FADD.FTZ R10, -R67, R45 ;  /* 0x0000002d430a7221 */ /* 0x000fe20000010100 */
[----:B------:R-:W-:Y:S01]  /*28a0*/  SHF.L.U32 R11, R8, 0x10, RZ ;  /* 0x00000010080b7819 */ /* 0x000fe200000006ff */
[----:B------:R-:W-:Y:S01]  /*28b0*/  IMAD.U32 R45, R4, 0x10000, RZ ;  /* 0x00010000042d7824 */ /* 0x000fe200078e00ff */
[----:B------:R-:W-:Y:S01]  /*28c0*/  MOV R9, UR5 ;  /* 0x0000000500097c02 */ /* 0x000fe20008000f00 */
[----:B------:R-:W-:Y:S01]  /*28d0*/  FMUL.FTZ R10, R47, R10 ;  /* 0x0000000a2f0a7220 */ /* 0x000fe20000410000 */
[----:B------:R-:W-:Y:S01]  /*28e0*/  SHF.L.U32 R71, R71, 0x10, RZ ;  /* 0x0000001047477819 */ /* 0x000fe200000006ff */
[----:B------:R-:W-:Y:S01]  /*28f0*/  FADD.FTZ R60, -R67, R60 ;  /* 0x0000003c433c7221 */ /* 0x000fe20000010100 */
[----:B------:R-:W-:Y:S01]  /*2900*/  LEA.HI.SX32 R9, R9, R46, 0x1d ;  /* 0x0000002e09097211 */ /* 0x000fe200078feaff */
[----:B------:R-:W-:Y:S01]  /*2910*/  FFMA.FTZ R48, R10, R11, R45 ;  /* 0x0000000b0a307223 */ /* 0x000fe2000001002d */
[----:B------:R-:W-:Y:S01]  /*2920*/  SHF.L.U32 R50, R23, 0x10, RZ ;  /* 0x0000001017327819 */ /* 0x000fe200000006ff */
[----:B------:R-:W0:Y:S01]  /*2930*/  LDC.64 R10, c[0x0][0x428] ;  /* 0x00010a00ff0a7b82 */ /* 0x000e220000000a00 */
[----:B------:R-:W-:Y:S01]  /*2940*/  FMUL.FTZ R60, R47, R60 ;  /* 0x0000003c2f3c7220 */ /* 0x000fe20000410000 */
[C---:B------:R-:W-:Y:S01]  /*2950*/  FADD.FTZ R62, -R67.reuse, R62 ;  /* 0x0000003e433e7221 */ /* 0x040fe20000010100 */
[----:B------:R-:W-:Y:S01]  /*2960*/  F2FP.BF16.F32.PACK_AB R43, R48, R43 ;  /* 0x0000002b302b723e */ /* 0x000fe200000010ff */
[----:B------:R-:W-:Y:S01]  /*2970*/  FADD.FTZ R48, -R67, R51 ;  /* 0x0000003343307221 */ /* 0x000fe20000010100 */
[----:B------:R-:W-:Y:S01]  /*2980*/  SHF.L.U32 R51, R20, 0x10, RZ ;  /* 0x0000001014337819 */ /* 0x000fe200000006ff */
[----:B------:R-:W-:Y:S01]  /*2990*/  FMUL.FTZ R62, R47, R62 ;  /* 0x0000003e2f3e7220 */ /* 0x000fe20000410000 */
[----:B------:R-:W-:Y:S01]  /*29a0*/  FADD.FTZ R64, -R67, R64 ;  /* 0x0000004043407221 */ /* 0x000fe20000010100 */
[----:B------:R-:W-:Y:S01]  /*29b0*/  FMUL.FTZ R48, R47, R48 ;  /* 0x000000302f307220 */ /* 0x000fe20000410000 */
[----:B------:R-:W-:-:S02]  /*29c0*/  FADD.FTZ R66, -R67, R66 ;  /* 0x0000004243427221 */ /* 0x000fc40000010100 */
[C---:B------:R-:W-:Y:S02]  /*29d0*/  FMUL.FTZ R64, R47.reuse, R64 ;  /* 0x000000402f407220 */ /* 0x040fe40000410000 */
[----:B------:R-:W-:Y:S01]  /*29e0*/  FMUL.FTZ R66, R47, R66 ;  /* 0x000000422f427220 */ /* 0x000fe20000410000 */
[----:B0-----:R-:W-:-:S05]  /*29f0*/  IMAD.WIDE.U32 R44, R9, 0x10, R10 ;  /* 0x00000010092c7825 */ /* 0x001fca00078e000a */
[----:B------:R0:W-:Y:S02]  /*2a00*/  STG.E.128 desc[UR12][R44.64], R40 ;  /* 0x000000282c007986 */ /* 0x0001e4000c101d0c */
[----:B0-----:R-:W-:Y:S01]  /*2a10*/  FADD.FTZ R42, -R67, R53 ;  /* 0x00000035432a7221 */ /* 0x001fe20000010100 */
[----:B------:R-:W-:Y:S01]  /*2a20*/  PRMT R43, R33, 0x7632, R43 ;  /* 0x00007632212b7816 */ /* 0x000fe2000000002b */
[----:B------:R-:W-:Y:S01]  /*2a30*/  FFMA.FTZ R40, R58, R49, R51 ;  /* 0x000000313a287223 */ /* 0x000fe20000010033 */
[----:B------:R-:W-:Y:S01]  /*2a40*/  PRMT R45, R21, 0x7632, R45 ;  /* 0x00007632152d7816 */ /* 0x000fe2000000002d */
[----:B------:R-:W-:Y:S01]  /*2a50*/  FMUL.FTZ R41, R47, R42 ;  /* 0x0000002a2f297220 */ /* 0x000fe20000410000 */
[----:B------:R-:W-:Y:S01]  /*2a60*/  SHF.L.U32 R44, R21, 0x10, RZ ;  /* 0x00000010152c7819 */ /* 0x000fe200000006ff */
[----:B------:R-:W-:Y:S02]  /*2a70*/  IMAD.U32 R42, R33, 0x10000, RZ ;  /* 0x00010000212a7824 */ /* 0x000fe400078e00ff */
[----:B------:R-:W-:Y:S01]  /*2a80*/  FFMA.FTZ R49, R48, R69, R71 ;  /* 0x0000004530317223 */ /* 0x000fe20000010047 */
[----:B------:R-:W-:Y:S01]  /*2a90*/  SHF.L.U32 R43, R43, 0x10, RZ ;  /* 0x000000102b2b7819 */ /* 0x000fe200000006ff */
[----:B------:R-:W-:Y:S01]  /*2aa0*/  FMUL.FTZ R48, R47, R52 ;  /* 0x000000342f307220 */ /* 0x000fe20000410000 */
[----:B------:R-:W-:Y:S01]  /*2ab0*/  SHF.L.U32 R45, R45, 0x10, RZ ;  /* 0x000000102d2d7819 */ /* 0x000fe200000006ff */
[----:B------:R-:W-:Y:S01]  /*2ac0*/  FFMA.FTZ R41, R41, R42, R44 ;  /* 0x0000002a29297223 */ /* 0x000fe2000001002c */
[----:B------:R-:W-:Y:S01]  /*2ad0*/  PRMT R51, R34, 0x7632, R51 ;  /* 0x0000763222337816 */ /* 0x000fe20000000033 */
[----:B------:R-:W-:Y:S01]  /*2ae0*/  FADD.FTZ R44, -R67, R55 ;  /* 0x00000037432c7221 */ /* 0x000fe20000010100 */
[----:B------:R-:W-:Y:S01]  /*2af0*/  PRMT R53, R22, 0x7632, R53 ;  /* 0x0000763216357816 */ /* 0x000fe20000000035 */
[----:B------:R-:W-:Y:S01]  /*2b00*/  FFMA.FTZ R48, R48, R43, R45 ;  /* 0x0000002b30307223 */ /* 0x000fe2000001002d */
[----:B------:R-:W-:Y:S01]  /*2b10*/  SHF.L.U32 R51, R51, 0x10, RZ ;  /* 0x0000001033337819 */ /* 0x000fe200000006ff */
[----:B------:R-:W-:Y:S01]  /*2b20*/  FMUL.FTZ R42, R47, R56 ;  /* 0x000000382f2a7220 */ /* 0x000fe20000410000 */
[----:B------:R-:W-:Y:S01]  /*2b30*/  SHF.L.U32 R53, R53, 0x10, RZ ;  /* 0x0000001035357819 */ /* 0x000fe200000006ff */
[----:B------:R-:W-:Y:S01]  /*2b40*/  IMAD.U32 R43, R34, 0x10000, RZ ;  /* 0x00010000222b7824 */ /* 0x000fe200078e00ff */
[----:B------:R-:W-:Y:S01]  /*2b50*/  SHF.L.U32 R45, R22, 0x10, RZ ;  /* 0x00000010162d7819 */ /* 0x000fe200000006ff */
[----:B------:R-:W-:Y:S01]  /*2b60*/  FMUL.FTZ R44, R47, R44 ;  /* 0x0000002c2f2c7220 */ /* 0x000fe20000410000 */
[C---:B------:R-:W-:Y:S01]  /*2b70*/  FADD.FTZ R52, -R67.reuse, R57 ;  /* 0x0000003943347221 */ /* 0x040fe20000010100 */
[----:B------:R-:W-:Y:S01]  /*2b80*/  PRMT R55, R28, 0x7632, R55 ;  /* 0x000076321c377816 */ /* 0x000fe20000000037 */
[----:B------:R-:W-:Y:S01]  /*2b90*/  FADD.FTZ R56, -R67, R63 ;  /* 0x0000003f43387221 */ /* 0x000fe20000010100 */
[----:B------:R-:W-:Y:S01]  /*2ba0*/  FFMA.FTZ R42, R42, R43, R45 ;  /* 0x0000002b2a2a7223 */ /* 0x000fe2000001002d */
[----:B------:R-:W-:Y:S01]  /*2bb0*/  FFMA.FTZ R51, R44, R51, R53 ;  /* 0x000000332c337223 */ /* 0x000fe20000010035 */
[----:B------:R-:W-:Y:S01]  /*2bc0*/  PRMT R45, R35, 0x7632, R45 ;  /* 0x00007632232d7816 */ /* 0x000fe2000000002d */
[----:B------:R-:W-:Y:S01]  /*2bd0*/  FMUL.FTZ R43, R47, R54 ;  /* 0x000000362f2b7220 */ /* 0x000fe20000410000 */
[----:B------:R-:W-:Y:S01]  /*2be0*/  PRMT R53, R23, 0x7632, R53 ;  /* 0x0000763217357816 */ /* 0x000fe20000000035 */
[----:B------:R-:W-:Y:S01]  /*2bf0*/  IMAD.U32 R44, R35, 0x10000, RZ ;  /* 0x00010000232c7824 */ /* 0x000fe200078e00ff */
[----:B------:R-:W-:Y:S01]  /*2c00*/  SHF.L.U32 R45, R45, 0x10, RZ ;  /* 0x000000102d2d7819 */ /* 0x000fe200000006ff */
[----:B------:R-:W-:Y:S01]  /*2c10*/  FMUL.FTZ R52, R47, R52 ;  /* 0x000000342f347220 */ /* 0x000fe20000410000 */
[----:B------:R-:W-:Y:S01]  /*2c20*/  SHF.L.U32 R53, R53, 0x10, RZ ;  /* 0x0000001035357819 */ /* 0x000fe200000006ff */
[----:B------:R-:W-:Y:S01]  /*2c30*/  FFMA.FTZ R43, R43, R44, R50 ;  /* 0x0000002c2b2b7223 */ /* 0x000fe20000010032 */
[----:B------:R-:W-:Y:S01]  /*2c40*/  PRMT R57, R16, 0x7632, R57 ;  /* 0x0000763210397816 */ /* 0x000fe20000000039 */
[----:B------:R-:W-:Y:S01]  /*2c50*/  FADD.FTZ R44, -R67, R65 ;  /* 0x00000041432c7221 */ /* 0x000fe20000010100 */
[----:B------:R-:W-:Y:S01]  /*2c60*/  SHF.L.U32 R55, R55, 0x10, RZ ;  /* 0x0000001037377819 */ /* 0x000fe200000006ff */
[----:B------:R-:W-:Y:S01]  /*2c70*/  FFMA.FTZ R50, R52, R45, R53 ;  /* 0x0000002d34327223 */ /* 0x000fe20000010035 */
[----:B------:R-:W-:Y:S01]  /*2c80*/  SHF.L.U32 R53, R16, 0x10, RZ ;  /* 0x0000001010357819 */ /* 0x000fe200000006ff */
[----:B------:R-:W-:Y:S01]  /*2c90*/  FMUL.FTZ R44, R47, R44 ;  /* 0x0000002c2f2c7220 */ /* 0x000fe20000410000 */
[----:B------:R-:W-:Y:S01]  /*2ca0*/  SHF.L.U32 R57, R57, 0x10, RZ ;  /* 0x0000001039397819 */ /* 0x000fe200000006ff */
[----:B------:R-:W-:Y:S01]  /*2cb0*/  IMAD.U32 R45, R28, 0x10000, RZ ;  /* 0x000100001c2d7824 */ /* 0x000fe200078e00ff */
[----:B------:R-:W-:Y:S01]  /*2cc0*/  PRMT R63, R19, 0x7632, R63 ;  /* 0x00007632133f7816 */ /* 0x000fe2000000003f */
[----:B------:R-:W-:Y:S01]  /*2cd0*/  FMUL.FTZ R56, R47, R56 ;  /* 0x000000382f387220 */ /* 0x000fe20000410000 */
[----:B------:R-:W-:Y:S01]  /*2ce0*/  F2FP.BF16.F32.PACK_AB R43, R50, R43 ;  /* 0x0000002b322b723e */ /* 0x000fe200000010ff */
[----:B------:R-:W-:Y:S01]  /*2cf0*/  FFMA.FTZ R52, R44, R45, R53 ;  /* 0x0000002d2c347223 */ /* 0x000fe20000010035 */
[----:B------:R-:W-:Y:S01]  /*2d00*/  FFMA.FTZ R53, R60, R55, R57 ;  /* 0x000000373c357223 */ /* 0x000fe20000010039 */
[----:B------:R-:W-:Y:S01]  /*2d10*/  PRMT R45, R17, 0x7632, R45 ;  /* 0x00007632112d7816 */ /* 0x000fe2000000002d */
[----:B------:R-:W-:Y:S01]  /*2d20*/  FADD.FTZ R44, -R67, R59 ;  /* 0x0000003b432c7221 */ /* 0x000fe20000010100 */
[----:B------:R-:W-:-:S02]  /*2d30*/  PRMT R57, R29, 0x7632, R57 ;  /* 0x000076321d397816 */ /* 0x000fc40000000039 */
[----:B------:R-:W-:Y:S01]  /*2d40*/  SHF.L.U32 R59, R45, 0x10, RZ ;  /* 0x000000102d3b7819 */ /* 0x000fe200000006ff */
[----:B------:R-:W-:Y:S01]  /*2d50*/  FMUL.FTZ R44, R47, R44 ;  /* 0x0000002c2f2c7220 */ /* 0x000fe20000410000 */
[----:B------:R-:W-:Y:S01]  /*2d60*/  SHF.L.U32 R55, R17, 0x10, RZ ;  /* 0x0000001011377819 */ /* 0x000fe200000006ff */
[----:B------:R-:W-:Y:S01]  /*2d70*/  IMAD.U32 R45, R29, 0x10000, RZ ;  /* 0x000100001d2d7824 */ /* 0x000fe200078e00ff */
[----:B------:R-:W-:Y:S02]  /*2d80*/  SHF.L.U32 R57, R57, 0x10, RZ ;  /* 0x0000001039397819 */ /* 0x000fe400000006ff */
[----:B------:R-:W-:Y:S01]  /*2d90*/  SHF.L.U32 R63, R63, 0x10, RZ ;  /* 0x000000103f3f7819 */ /* 0x000fe200000006ff */
[----:B------:R-:W-:Y:S01]  /*2da0*/  FFMA.FTZ R54, R44, R45, R55 ;  /* 0x0000002d2c367223 */ /* 0x000fe20000010037 */
[----:B------:R-:W-:Y:S01]  /*2db0*/  FADD.FTZ R44, -R67, R61 ;  /* 0x0000003d432c7221 */ /* 0x000fe20000010100 */
[--C-:B------:R-:W-:Y:S01]  /*2dc0*/  FFMA.FTZ R55, R62, R57, R59.reuse ;  /* 0x000000393e377223 */ /* 0x100fe2000001003b */
[----:B------:R-:W-:-:S02]  /*2dd0*/  PRMT R59, R30, 0x7632, R59 ;  /* 0x000076321e3b7816 */ /* 0x000fc4000000003b */
[----:B------:R-:W-:Y:S01]  /*2de0*/  PRMT R57, R18, 0x7632, R57 ;  /* 0x0000763212397816 */ /* 0x000fe20000000039 */
[----:B------:R-:W-:Y:S01]  /*2df0*/  FMUL.FTZ R44, R47, R44 ;  /* 0x0000002c2f2c7220 */ /* 0x000fe20000410000 */
[----:B------:R-:W-:Y:S02]  /*2e00*/  SHF.L.U32 R59, R59, 0x10, RZ ;  /* 0x000000103b3b7819 */ /* 0x000fe400000006ff */
[----:B------:R-:W-:Y:S01]  /*2e10*/  SHF.L.U32 R45, R30, 0x10, RZ ;  /* 0x000000101e2d7819 */ /* 0x000fe200000006ff */
[----:B------:R-:W-:Y:S01]  /*2e20*/  IMAD.U32 R61, R57, 0x10000, RZ ;  /* 0x00010000393d7824 */ /* 0x000fe200078e00ff */
[----:B------:R-:W-:Y:S02]  /*2e30*/  SHF.L.U32 R57, R18, 0x10, RZ ;  /* 0x0000001012397819 */ /* 0x000fe400000006ff */
[----:B------:R-:W-:Y:S01]  /*2e40*/  F2FP.BF16.F32.PACK_AB R42, R51, R42 ;  /* 0x0000002a332a723e */ /* 0x000fe200000010ff */
[--C-:B------:R-:W-:Y:S01]  /*2e50*/  FFMA.FTZ R64, R64, R59, R61.reuse ;  /* 0x0000003b40407223 */ /* 0x100fe2000001003d */
[C---:B------:R-:W-:Y:S01]  /*2e60*/  PRMT R61, R31.reuse, 0x7632, R61 ;  /* 0x000076321f3d7816 */ /* 0x040fe2000000003d */
[----:B------:R-:W-:Y:S01]  /*2e70*/  FFMA.FTZ R47, R44, R45, R57 ;  /* 0x0000002d2c2f7223 */ /* 0x000fe20000010039 */
[----:B------:R-:W-:-:S02]  /*2e80*/  SHF.L.U32 R57, R31, 0x10, RZ ;  /* 0x000000101f397819 */ /* 0x000fc400000006ff */
[----:B------:R-:W-:Y:S01]  /*2e90*/  SHF.L.U32 R59, R19, 0x10, RZ ;  /* 0x00000010133b7819 */ /* 0x000fe200000006ff */
[----:B------:R-:W-:Y:S01]  /*2ea0*/  IMAD.U32 R61, R61, 0x10000, RZ ;  /* 0x000100003d3d7824 */ /* 0x000fe200078e00ff */
[C---:B------:R-:W-:Y:S02]  /*2eb0*/  IADD3 R45, PT, PT, R9.reuse, 0x100, RZ ;  /* 0x00000100092d7810 */ /* 0x040fe40007ffe0ff */
[----:B------:R-:W-:Y:S01]  /*2ec0*/  IADD3 R9, PT, PT, R9, 0x200, RZ ;  /* 0x0000020009097810 */ /* 0x000fe20007ffe0ff */
[----:B------:R-:W-:Y:S01]  /*2ed0*/  FFMA.FTZ R56, R56, R57, R59 ;  /* 0x0000003938387223 */ /* 0x000fe2000001003b */
[----:B------:R-:W-:Y:S01]  /*2ee0*/  FFMA.FTZ R61, R66, R61, R63 ;  /* 0x0000003d423d7223 */ /* 0x000fe2000001003f */
[--C-:B------:R-:W-:Y:S01]  /*2ef0*/  IMAD.WIDE.U32 R44, R45, 0x10, R10.reuse ;  /* 0x000000102d2c7825 */ /* 0x100fe200078e000a */
[----:B------:R-:W-:Y:S02]  /*2f00*/  F2FP.BF16.F32.PACK_AB R41, R48, R41 ;  /* 0x000000293029723e */ /* 0x000fe400000010ff */
[----:B------:R-:W-:Y:S01]  /*2f10*/  F2FP.BF16.F32.PACK_AB R40, R49, R40 ;  /* 0x000000283128723e */ /* 0x000fe200000010ff */
[----:B------:R-:W-:Y:S01]  /*2f20*/  IMAD.WIDE.U32 R10, R9, 0x10, R10 ;  /* 0x00000010090a7825 */ /* 0x000fe200078e000a */
[----:B------:R-:W-:-:S02]  /*2f30*/  F2FP.BF16.F32.PACK_AB R51, R61, R56 ;  /* 0x000000383d33723e */ /* 0x000fc400000010ff */
[----:B------:R-:W-:Y:S01]  /*2f40*/  F2FP.BF16.F32.PACK_AB R50, R64, R47 ;  /* 0x0000002f4032723e */ /* 0x000fe200000010ff */
[----:B------:R1:W-:Y:S01]  /*2f50*/  STG.E.128 desc[UR12][R44.64], R40 ;  /* 0x000000282c007986 */ /* 0x0003e2000c101d0c */
[----:B------:R-:W-:Y:S02]  /*2f60*/  F2FP.BF16.F32.PACK_AB R49, R55, R54 ;  /* 0x000000363731723e */ /* 0x000fe400000010ff */
[----:B------:R-:W-:-:S05]  /*2f70*/  F2FP.BF16.F32.PACK_AB R48, R53, R52 ;  /* 0x000000343530723e */ /* 0x000fca00000010ff */
[----:B------:R1:W-:Y:S02]  /*2f80*/  STG.E.128 desc[UR12][R10.64], R48 ;  /* 0x000000300a007986 */ /* 0x0003e4000c101d0c */
.L_x_85:
[----:B------:R-:W-:Y:S02]  /*2f90*/  UIADD3 UR7, UPT, UPT, UR7, UR16, URZ ;  /* 0x0000001007077290 */ /* 0x000fe4000fffe0ff */
[----:B------:R-:W-:Y:S02]  /*2fa0*/  UPLOP3.LUT UP1, UPT, UPT, UPT, UP1, 0x40, 0x4 ;  /* 0x000000000004789c */ /* 0x000fe40003f2e810 */
[----:B------:R-:W-:-:S09]  /*2fb0*/  UISETP.GE.AND UP0, UPT, UR7, UR17, UPT ;  /* 0x000000110700728c */ /* 0x000fd2000bf06270 */
[----:B------:R-:W-:Y:S05]  /*2fc0*/  BRA.U !UP0, `(.L_x_86) ;  /* 0xffffffd108c47547 */ /* 0x000fea000b83ffff */
[----:B------:R-:W-:Y:S05]  /*2fd0*/  EXIT ;  /* 0x000000000000794d */ /* 0x000fea0003800000 */
.L_x_87:
        /* <DEDUP_REMOVED lines=10> */
.L_x_20906:


//--------------------- .text._ZN10layer_norm13ln_fwd_kernelINS_13Kernel_traitsI13__nv_bfloat16S2_S2_S2_fjLj6144ELj1ELj1ELj8ELj16ENS_18Kernel_traits_baseILj6144ES2_S2_S2_S2_fjLj256EEEEELb0ELb1ELb0ELb0EEEvNS_9FwdParamsE --------------------------
	.section	.text._ZN10layer_norm13ln_fwd_kernelINS_13Kernel_traitsI13__nv_bfloat16S2_S2_S2_fjLj6144ELj1ELj1ELj8ELj16ENS_18Kernel_traits_baseILj6144ES2_S2_S2_S2_fjLj256EEEEELb0ELb1ELb0ELb0EEEvNS_9FwdParamsE,"ax",@progbits
	.align	128
        .global         _ZN10layer_norm13ln_fwd_kernelINS_13Kernel_traitsI13__nv_bfloat16S2_S2_S2_fjLj6144ELj1ELj1ELj8ELj16ENS_18Kernel_traits_baseILj6144ES2_S2_S2_S2_fjLj256EEEEELb0ELb1ELb0ELb0EEEvNS_9FwdParamsE
        .type           _ZN10layer_norm13ln_fwd_kernelINS_13Kernel_traitsI13__nv_bfloat16S2_S2_S2_fjLj6144ELj1ELj1ELj8ELj16ENS_18Kernel_traits_baseILj6144ES2_S2_S2_S2_fjLj256EEEEELb0ELb1ELb0ELb0EEEvNS_9FwdParamsE,@function
        .size           _ZN10layer_norm13ln_fwd_kernelINS_13Kernel_traitsI13__nv_bfloat16S2_S2_S2_fjLj6144ELj1ELj1ELj8ELj16ENS_18Kernel_traits_baseILj6144ES2_S2_S2_S2_fjLj256EEEEELb0ELb1ELb0ELb0EEEvNS_9FwdParamsE,(.L_x_20907 - _ZN10layer_norm13ln_fwd_kernelINS_13Kernel_traitsI13__nv_bfloat16S2_S2_S2_fjLj6144ELj1ELj1ELj8ELj16ENS_18Kernel_traits_baseILj6144ES2_S2_S2_S2_fjLj256EEEEELb0ELb1ELb0ELb0EEEvNS_9FwdParamsE)
        .other          _ZN10layer_norm13ln_fwd_kernelINS_13Kernel_traitsI13__nv_bfloat16S2_S2_S2_fjLj6144ELj1ELj1ELj8ELj16ENS_18Kernel_traits_baseILj6144ES2_S2_S2_S2_fjLj256EEEEELb0ELb1ELb0ELb0EEEvNS_9FwdParamsE,@"STO_CUDA_ENTRY STV_DEFAULT"
_ZN10layer_norm13ln_fwd_kernelINS_13Kernel_traitsI13__nv_bfloat16S2_S2_S2_fjLj6144ELj1ELj1ELj8ELj16ENS_18Kernel_traits_baseILj6144ES2_S2_S2_S2_fjLj256EEEEELb0ELb1ELb0ELb0EEEvNS_9FwdParamsE:
.text._ZN10layer_norm13ln_fwd_kernelINS_13Kernel_traitsI13__nv_bfloat16S2_S2_S2_fjLj6144ELj1ELj1ELj8ELj16ENS_18Kernel_traits_baseILj6144ES2_S2_S2_S2_fjLj256EEEEELb0ELb1ELb0ELb0EEEvNS_9FwdParamsE:
        /* <DEDUP_REMOVED lines=13> */
[----:B------:R-:W-:-:S04]  /*00d0*/  LOP3.LUT R88, R15, 0x1f, R0, 0xf8, !PT ;  /* 0x0000001f0f587812 */ /* 0x000fc800078ef800 */
[----:B------:R-:W-:-:S04]  /*00e0*/  LOP3.LUT R3, R88, 0xff, RZ, 0x3c, !PT ;  /* 0x000000ff58037812 */ /* 0x000fc800078e3cff */
[----:B------:R-:W-:Y:S01]  /*00f0*/  LEA.HI.SX32 R86, R14, R3, 0x1d ;  /* 0x000000030e567211 */ /* 0x000fe200078feaff */
[----:B---34-:R-:W-:Y:S06]  /*0100*/  BRA.U !UP0, `(.L_x_89) ;  /* 0x00000001088c7547 */ /* 0x018fec000b800000 */
[C---:B------:R-:W-:Y:S02]  /*0110*/  ISETP.GE.U32.AND P1, PT, R86.reuse, 0x200, PT ;  /* 0x000002005600780c */ /* 0x040fe40003f26070 */
[----:B------:R-:W-:Y:S02]  /*0120*/  ISETP.GE.U32.AND P0, PT, R86, 0x100, PT ;  /* 0x000001005600780c */ /* 0x000fe40003f06070 */
[----:B------:R-:W-:-:S09]  /*0130*/  MOV R17, R88 ;  /* 0x0000005800117202 */ /* 0x000fd20000000f00 */
[----:B------:R-:W0:Y:S02]  /*0140*/  @P1 LDC.64 R8, c[0x0][0x3d0] ;  /* 0x0000f400ff081b82 */ /* 0x000e240000000a00 */
[----:B------:R-:W-:-:S06]  /*0150*/  @P0 LOP3.LUT R17, R88, 0x100, RZ, 0xfc, !PT ;  /* 0x0000010058110812 */ /* 0x000fcc00078efcff */
[----:B------:R-:W1:Y:S08]  /*0160*/  @P1 LDC.64 R10, c[0x0][0x438] ;  /* 0x00010e00ff0a1b82 */ /* 0x000e700000000a00 */
[----:B------:R-:W2:Y:S01]  /*0170*/  @P1 LDC.64 R12, c[0x0][0x3e8] ;  /* 0x0000fa00ff0c1b82 */ /* 0x000ea20000000a00 */
[----:B0-----:R-:W-:-:S07]  /*0180*/  @P1 IMAD.WIDE.U32 R8, R17, 0x10, R8 ;  /* 0x0000001011081825 */ /* 0x001fce00078e0008 */
[----:B------:R-:W0:Y:S01]  /*0190*/  @P0 LDC.64 R2, c[0x0][0x3d0] ;  /* 0x0000f400ff020b82 */ /* 0x000e220000000a00 */
[----:B------:R3:W5:Y:S01]  /*01a0*/  @P1 LDG.E.128 R44, desc[UR8][R8.64] ;  /* 0x00000008082c1981 */ /* 0x000762000c1e1d00 */
[----:B-1----:R-:W-:-:S06]  /*01b0*/  @P1 IMAD.WIDE.U32 R10, R17, 0x10, R10 ;  /* 0x00000010110a1825 */ /* 0x002fcc00078e000a */
[----:B------:R-:W1:Y:S01]  /*01c0*/  @P0 LDC.64 R4, c[0x0][0x438] ;  /* 0x00010e00ff040b82 */ /* 0x000e620000000a00 */
[----:B------:R3:W5:Y:S01]  /*01d0*/  @P1 LD.E.128 R40, desc[UR8][R10.64] ;  /* 0x000000080a281980 */ /* 0x000762000c101d00 */
[----:B--2---:R-:W-:-:S06]  /*01e0*/  @P1 IMAD.WIDE.U32 R12, R17, 0x10, R12 ;  /* 0x00000010110c1825 */ /* 0x004fcc00078e000c */
[----:B------:R-:W2:Y:S01]  /*01f0*/  @P0 LDC.64 R6, c[0x0][0x3e8] ;  /* 0x0000fa00ff060b82 */ /* 0x000ea20000000a00 */
[----:B------:R3:W5:Y:S01]  /*0200*/  @P1 LDG.E.128 R36, desc[UR8][R12.64] ;  /* 0x000000080c241981 */ /* 0x000762000c1e1d00 */
[----:B0-----:R-:W-:-:S05]  /*0210*/  @P0 IMAD.WIDE.U32 R2, R88, 0x10, R2 ;  /* 0x0000001058020825 */ /* 0x001fca00078e0002 */
[----:B------:R3:W5:Y:S01]  /*0220*/  @P0 LDG.E.128 R56, desc[UR8][R2.64] ;  /* 0x0000000802380981 */ /* 0x000762000c1e1d00 */
[----:B-1----:R-:W-:-:S05]  /*0230*/  @P0 IMAD.WIDE.U32 R4, R88, 0x10, R4 ;  /* 0x0000001058040825 */ /* 0x002fca00078e0004 */
[----:B------:R3:W5:Y:S01]  /*0240*/  @P0 LD.E.128 R52, desc[UR8][R4.64] ;  /* 0x0000000804340980 */ /* 0x000762000c101d00 */
[----:B--2---:R-:W-:-:S05]  /*0250*/  @P0 IMAD.WIDE.U32 R6, R88, 0x10, R6 ;  /* 0x0000001058060825 */ /* 0x004fca00078e0006 */
[----:B------:R3:W5:Y:S01]  /*0260*/  @P0 LDG.E.128 R48, desc[UR8][R6.64] ;  /* 0x0000000806300981 */ /* 0x000762000c1e1d00 */
[----:B------:R-:W-:Y:S02]  /*0270*/  ISETP.GE.U32.AND P0, PT, R86, 0x300, PT ;  /* 0x000003005600780c */ /* 0x000fe40003f06070 */
[----:B------:R-:W-:-:S11]  /*0280*/  @P1 IADD3 R17, PT, PT, R17, 0x100, RZ ;  /* 0x0000010011111810 */ /* 0x000fd60007ffe0ff */
[----:B---3--:R-:W-:Y:S05]  /*0290*/  @!P0 BRA `(.L_x_90) ;  /* 0x0000000000a88947 */ /* 0x008fea0003800000 */
[----:B------:R-:W0:Y:S08]  /*02a0*/  LDC.64 R32, c[0x0][0x3d0] ;  /* 0x0000f400ff207b82 */ /* 0x000e300000000a00 */
[----:B------:R-:W1:Y:S08]  /*02b0*/  LDC.64 R28, c[0x0][0x438] ;  /* 0x00010e00ff1c7b82 */ /* 0x000e700000000a00 */
[----:B------:R-:W2:Y:S01]  /*02c0*/  LDC.64 R24, c[0x0][0x3e8] ;  /* 0x0000fa00ff187b82 */ /* 0x000ea20000000a00 */
[----:B0-----:R-:W-:-:S06]  /*02d0*/  IMAD.WIDE.U32 R32, R17, 0x10, R32 ;  /* 0x0000001011207825 */ /* 0x001fcc00078e0020 */
[----:B------:R-:W5:Y:S01]  /*02e0*/  LDG.E.128 R32, desc[UR8][R32.64] ;  /* 0x0000000820207981 */ /* 0x000f62000c1e1d00 */
[----:B-1----:R-:W-:-:S06]  /*02f0*/  IMAD.WIDE.U32 R28, R17, 0x10, R28 ;  /* 0x00000010111c7825 */ /* 0x002fcc00078e001c */
[----:B------:R-:W5:Y:S01]  /*0300*/  LD.E.128 R28, desc[UR8][R28.64] ;  /* 0x000000081c1c7980 */ /* 0x000f62000c101d00 */
[----:B--2---:R-:W-:-:S06]  /*0310*/  IMAD.WIDE.U32 R24, R17, 0x10, R24 ;  /* 0x0000001011187825 */ /* 0x004fcc00078e0018 */
[----:B------:R-:W5:Y:S01]  /*0320*/  LDG.E.128 R24, desc[UR8][R24.64] ;  /* 0x0000000818187981 */ /* 0x000f62000c1e1d00 */
[----:B------:R-:W-:Y:S05]  /*0330*/  BRA `(.L_x_90) ;  /* 0x0000000000807947 */ /* 0x000fea0003800000 */
.L_x_89:
[C---:B------:R-:W-:Y:S02]  /*0340*/  ISETP.GE.U32.AND P1, PT, R86.reuse, 0x200, PT ;  /* 0x000002005600780c */ /* 0x040fe40003f26070 */
[C---:B------:R-:W-:Y:S02]  /*0350*/  ISETP.GE.U32.AND P2, PT, R86.reuse, 0x300, PT ;  /* 0x000003005600780c */ /* 0x040fe40003f46070 */
[----:B------:R-:W-:Y:S02]  /*0360*/  ISETP.GE.U32.AND P0, PT, R86, 0x100, PT ;  /* 0x000001005600780c */ /* 0x000fe40003f06070 */
[----:B------:R-:W-:-:S07]  /*0370*/  MOV R17, R88 ;  /* 0x0000005800117202 */ /* 0x000fce0000000f00 */
[----:B------:R-:W0:Y:S04]  /*0380*/  @P1 LDC.64 R2, c[0x0][0x3d0] ;  /* 0x0000f400ff021b82 */ /* 0x000e280000000a00 */
[----:B------:R-:W-:-:S04]  /*0390*/  @P0 LOP3.LUT R17, R88, 0x100, RZ, 0xfc, !PT ;  /* 0x0000010058110812 */ /* 0x000fc800078efcff */
[----:B------:R-:W1:Y:S08]  /*03a0*/  @P1 LDC.64 R4, c[0x0][0x3e8] ;  /* 0x0000fa00ff041b82 */ /* 0x000e700000000a00 */
[----:B------:R-:W2:Y:S08]  /*03b0*/  @P2 LDC.64 R6, c[0x0][0x3d0] ;  /* 0x0000f400ff062b82 */ /* 0x000eb00000000a00 */
[----:B------:R-:W3:Y:S01]  /*03c0*/  @P2 LDC.64 R8, c[0x0][0x3e8] ;  /* 0x0000fa00ff082b82 */ /* 0x000ee20000000a00 */
[----:B0-----:R-:W-:-:S05]  /*03d0*/  @P1 IMAD.WIDE.U32 R2, R17, 0x10, R2 ;  /* 0x0000001011021825 */ /* 0x001fca00078e0002 */
[----:B------:R0:W5:Y:S02]  /*03e0*/  @P1 LDG.E.128 R44, desc[UR8][R2.64] ;  /* 0x00000008022c1981 */ /* 0x000164000c1e1d00 */
[----:B------:R-:W4:Y:S01]  /*03f0*/  @P0 LDC.64 R10, c[0x0][0x3d0] ;  /* 0x0000f400ff0a0b82 */ /* 0x000f220000000a00 */
[C---:B-1----:R-:W-:Y:S01]  /*0400*/  @P1 IMAD.WIDE.U32 R4, R17.reuse, 0x10, R4 ;  /* 0x0000001011041825 */ /* 0x042fe200078e0004 */
[----:B------:R-:W-:-:S04]  /*0410*/  @P1 IADD3 R17, PT, PT, R17, 0x100, RZ ;  /* 0x0000010011111810 */ /* 0x000fc80007ffe0ff */
[----:B------:R0:W5:Y:S02]  /*0420*/  @P1 LDG.E.128 R36, desc[UR8][R4.64] ;  /* 0x0000000804241981 */ /* 0x000164000c1e1d00 */
[----:B------:R-:W1:Y:S01]  /*0430*/  @P0 LDC.64 R12, c[0x0][0x3e8] ;  /* 0x0000fa00ff0c0b82 */ /* 0x000e620000000a00 */
[----:B--2---:R-:W-:-:S05]  /*0440*/  @P2 IMAD.WIDE.U32 R6, R17, 0x10, R6 ;  /* 0x0000001011062825 */ /* 0x004fca00078e0006 */
[----:B------:R0:W5:Y:S01]  /*0450*/  @P2 LDG.E.128 R32, desc[UR8][R6.64] ;  /* 0x0000000806202981 */ /* 0x000162000c1e1d00 */
[----:B---3--:R-:W-:-:S05]  /*0460*/  @P2 IMAD.WIDE.U32 R8, R17, 0x10, R8 ;  /* 0x0000001011082825 */ /* 0x008fca00078e0008 */
[----:B------:R0:W5:Y:S01]  /*0470*/  @P2 LDG.E.128 R24, desc[UR8][R8.64] ;  /* 0x0000000808182981 */ /* 0x000162000c1e1d00 */
[----:B----4-:R-:W-:-:S05]  /*0480*/  @P0 IMAD.WIDE.U32 R10, R88, 0x10, R10 ;  /* 0x00000010580a0825 */ /* 0x010fca00078e000a */
[----:B------:R0:W5:Y:S01]  /*0490*/  @P0 LDG.E.128 R56, desc[UR8][R10.64] ;  /* 0x000000080a380981 */ /* 0x000162000c1e1d00 */
[----:B-1----:R-:W-:-:S05]  /*04a0*/  @P0 IMAD.WIDE.U32 R12, R88, 0x10, R12 ;  /* 0x00000010580c0825 */ /* 0x002fca00078e000c */
[----:B------:R0:W5:Y:S01]  /*04b0*/  @P0 LDG.E.128 R48, desc[UR8][R12.64] ;  /* 0x000000080c300981 */ /* 0x000162000c1e1d00 */
[----:B------:R-:W-:Y:S01]  /*04c0*/  HFMA2 R42, -RZ, RZ, 0, 0 ;  /* 0x00000000ff2a7431 */ /* 0x000fe200000001ff */
[----:B------:R-:W-:Y:S02]  /*04d0*/  CS2R R40, SRZ ;  /* 0x0000000000287805 */ /* 0x000fe4000001ff00 */
[----:B------:R-:W-:Y:S02]  /*04e0*/  MOV R54, RZ ;  /* 0x000000ff00367202 */ /* 0x000fe40000000f00 */
[----:B------:R-:W-:Y:S02]  /*04f0*/  CS2R R52, SRZ ;  /* 0x0000000000347805 */ /* 0x000fe4000001ff00 */
[----:B------:R-:W-:Y:S02]  /*0500*/  @P2 CS2R R30, SRZ ;  /* 0x00000000001e2805 */ /* 0x000fe4000001ff00 */
[----:B------:R-:W-:Y:S01]  /*0510*/  @P2 CS2R R28, SRZ ;  /* 0x00000000001c2805 */ /* 0x000fe2000001ff00 */
[----:B------:R-:W-:Y:S01]  /*0520*/  @P1 IMAD.MOV.U32 R43, RZ, RZ, RZ ;  /* 0x000000ffff2b1224 */ /* 0x000fe200078e00ff */
[----:B0-----:R-:W-:-:S07]  /*0530*/  @P0 MOV R55, RZ ;  /* 0x000000ff00370202 */ /* 0x001fce0000000f00 */
.L_x_90:
[----:B------:R-:W-:Y:S05]  /*0540*/  BSYNC.RECONVERGENT B0 ;  /* 0x0000000000007941 */ /* 0x000fea0003800200 */
.L_x_88:
[----:B------:R-:W0:Y:S02]  /*0550*/  LDCU UR4, c[0x0][0x384] ;  /* 0x00007080ff0477ac */ /* 0x000e240008000800 */
[----:B0-----:R-:W-:-:S06]  /*0560*/  UISETP.GE.AND UP0, UPT, UR6, UR4, UPT ;  /* 0x000000040600728c */ /* 0x001fcc000bf06270 */
[----:B------:R-:W-:-:S13]  /*0570*/  PLOP3.LUT P0, PT, PT, PT, UP0, 0x80, 0x8 ;  /* 0x000000000008781c */ /* 0x000fda0003f0f008 */
[----:B------:R-:W-:Y:S05]  /*0580*/  @P0 EXIT ;  /* 0x000000000000094d */ /* 0x000fea0003800000 */
[----:B------:R-:W-:Y:S01]  /*0590*/  SHF.R.S32.HI R14, RZ, 0x3, R14 ;  /* 0x00000003ff0e7819 */ /* 0x000fe2000001140e */
[----:B------:R-:W0:Y:S01]  /*05a0*/  LDCU.64 UR4, c[0x0][0x3e0] ;  /* 0x00007c00ff0477ac */ /* 0x000e220008000a00 */
[----:B-----5:R-:W-:Y:S02]  /*05b0*/  PRMT R84, R31, 0x7632, R84 ;  /* 0x000076321f547816 */ /* 0x020fe40000000054 */
[----:B------:R-:W-:Y:S01]  /*05c0*/  LOP3.LUT R2, R14, 0xff, RZ, 0xc0, !PT ;  /* 0x000000ff0e027812 */ /* 0x000fe200078ec0ff */
[----:B------:R-:W-:Y:S01]  /*05d0*/  UPLOP3.LUT UP2, UPT, UPT, UPT, UPT, 0x40, 0x4 ;  /* 0x000000000004789c */ /* 0x000fe20003f4e870 */
[----:B------:R-:W-:Y:S01]  /*05e0*/  PRMT R4, R30, 0x7632, R4 ;  /* 0x000076321e047816 */ /* 0x000fe20000000004 */
[----:B------:R-:W1:Y:S01]  /*05f0*/  LDCU UR16, c[0x0][0x388] ;  /* 0x00007100ff1077ac */ /* 0x000e620008000800 */
[----:B------:R-:W-:Y:S01]  /*0600*/  VIADDMNMX R15, R2, -R15, RZ, !PT ;  /* 0x8000000f020f7246 */ /* 0x000fe200078001ff */
[----:B------:R-:W-:Y:S01]  /*0610*/  IMAD R3, R90, -0x20, R2 ;  /* 0xffffffe05a037824 */ /* 0x000fe200078e0202 */
[----:B------:R-:W-:Y:S01]  /*0620*/  LOP3.LUT R2, R14, 0xffffff00, RZ, 0xc0, !PT ;  /* 0xffffff000e027812 */ /* 0x000fe200078ec0ff */
[----:B------:R-:W2:Y:S01]  /*0630*/  LDCU.U8 UR12, c[0x0][0x410] ;  /* 0x00008200ff0c77ac */ /* 0x000ea20008000000 */
[----:B------:R-:W-:-:S02]  /*0640*/  VIMNMX R15, PT, PT, R15, 0x20, PT ;  /* 0x000000200f0f7848 */ /* 0x000fc40003fe0100 */
[----:B------:R-:W-:Y:S01]  /*0650*/  VIMNMX R3, PT, PT, RZ, R3, !PT ;  /* 0x00000003ff037248 */ /* 0x000fe20007fe0100 */
[----:B------:R-:W3:Y:S01]  /*0660*/  LDCU UR13, c[0x0][0x400] ;  /* 0x00008000ff0d77ac */ /* 0x000ee20008000800 */
[----:B------:R-:W-:Y:S02]  /*0670*/  LEA R20, R15, R2, 0x3 ;  /* 0x000000020f147211 */ /* 0x000fe400078e18ff */
[----:B------:R-:W-:Y:S01]  /*0680*/  VIMNMX R3, PT, PT, R3, 0x20, PT ;  /* 0x0000002003037848 */ /* 0x000fe20003fe0100 */
[----:B0-----:R-:W-:Y:S01]  /*0690*/  UISETP.NE.U32.AND UP0, UPT, UR4, URZ, UPT ;  /* 0x000000ff0400728c */ /* 0x001fe2000bf05070 */
[----:B------:R-:W-:Y:S01]  /*06a0*/  I2FP.F32.U32 R20, R20 ;  /* 0x0000001400147245 */ /* 0x000fe20000201000 */
[----:B------:R-:W0:Y:S01]  /*06b0*/  LDCU.64 UR10, c[0x0][0x3a0] ;  /* 0x00007400ff0a77ac */ /* 0x000e220008000a00 */
[----:B------:R-:W-:Y:S02]  /*06c0*/  LEA R2, R3, R2, 0x3 ;  /* 0x0000000203027211 */ /* 0x000fe400078e18ff */
[----:B------:R4:W0:Y:S01]  /*06d0*/  MUFU.RCP R71, R20 ;  /* 0x0000001400477308 */ /* 0x0008220000001000 */
[----:B------:R-:W-:Y:S01]  /*06e0*/  PRMT R3, R35, 0x7632, R3 ;  /* 0x0000763223037816 */ /* 0x000fe20000000003 */
[----:B------:R-:W-:Y:S01]  /*06f0*/  UISETP.NE.AND.EX UP0, UPT, UR5, URZ, UPT, UP0 ;  /* 0x000000ff0500728c */ /* 0x000fe2000bf05300 */
[----:B------:R-:W-:Y:S01]  /*0700*/  PRMT R5, R34, 0x7632, R5 ;  /* 0x0000763222057816 */ /* 0x000fe20000000005 */
[----:B------:R-:W0:Y:S01]  /*0710*/  LDCU.64 UR14, c[0x0][0x380] ;  /* 0x00007000ff0e77ac */ /* 0x000e220008000a00 */
        /* <DEDUP_REMOVED lines=32> */
.L_x_111:
[----:B0-----:R-:W0:Y:S01]  /*0920*/  @UP0 LDCU.64 UR4, c[0x0][0x3e0] ;  /* 0x00007c00ff0407ac */ /* 0x001e220008000a00 */
[----:B------:R-:W-:Y:S01]  /*0930*/  PLOP3.LUT P0, PT, PT, PT, UP0, 0x80, 0x8 ;  /* 0x000000000008781c */ /* 0x000fe20003f0f008 */
[----:B0-----:R-:W-:-:S06]  /*0940*/  @UP0 UIMAD.WIDE UR4, UR6, 0x2, UR4 ;  /* 0x00000002060408a5 */ /* 0x001fcc000f8e0204 */
[----:B-123--:R-:W-:Y:S02]  /*0950*/  MOV R60, UR4 ;  /* 0x00000004003c7c02 */ /* 0x00efe40008000f00 */
[----:B------:R-:W-:-:S05]  /*0960*/  MOV R61, UR5 ;  /* 0x00000005003d7c02 */ /* 0x000fca0008000f00 */
[----:B------:R-:W2:Y:S01]  /*0970*/  @P0 LDG.E.U16 R60, desc[UR8][R60.64] ;  /* 0x000000083c3c0981 */ /* 0x000ea2000c1e1500 */
[----:B------:R-:W-:Y:S01]  /*0980*/  UIMAD UR4, UR6, UR16, URZ ;  /* 0x00000010060472a4 */ /* 0x000fe2000f8e02ff */
[----:B------:R-:W-:Y:S01]  /*0990*/  ISETP.GE.U32.AND P2, PT, R86, 0x100, PT ;  /* 0x000001005600780c */ /* 0x000fe20003f46070 */
[----:B------:R-:W-:Y:S02]  /*09a0*/  BSSY.RECONVERGENT B0, `(.L_x_91) ;  /* 0x0000074000007945 */ /* 0x000fe40003800200 */
[----:B------:R-:W-:-:S04]  /*09b0*/  USHF.R.S32.HI UR5, URZ, 0x1f, UR4 ;  /* 0x0000001fff057899 */ /* 0x000fc80008011404 */
[----:B------:R-:W-:-:S03]  /*09c0*/  ULEA.HI UR5, UR5, UR4, URZ, 0x3 ;  /* 0x0000000405057291 */ /* 0x000fc6000f8f18ff */
[----:B------:R-:W-:-:S03]  /*09d0*/  UMOV UR4, 0x3f800000 ;  /* 0x3f80000000047882 */ /* 0x000fc60000000000 */
[----:B------:R-:W-:-:S04]  /*09e0*/  MOV R63, UR5 ;  /* 0x00000005003f7c02 */ /* 0x000fc80008000f00 */
[----:B------:R-:W-:-:S05]  /*09f0*/  LEA.HI.SX32 R92, R63, R88, 0x1d ;  /* 0x000000583f5c7211 */ /* 0x000fca00078feaff */
[----:B------:R-:W-:Y:S01]  /*0a00*/  IMAD.MOV.U32 R107, RZ, RZ, R92 ;  /* 0x000000ffff6b7224 */ /* 0x000fe200078e005c */
[----:B--2---:R-:W-:-:S13]  /*0a10*/  @P0 R2UR UR7, R60 ;  /* 0x000000003c0702ca */ /* 0x004fda00000e0000 */
[----:B------:R-:W-:Y:S01]  /*0a20*/  @UP0 USHF.L.U32 UR4, UR7, 0x10, URZ ;  /* 0x0000001007040899 */ /* 0x000fe200080006ff */
[----:B------:R-:W-:Y:S11]  /*0a30*/  @!P2 BRA `(.L_x_92) ;  /* 0x0000000400a8a947 */ /* 0x000ff60003800000 */
        /* <DEDUP_REMOVED lines=9> */
[----:B-----5:R-:W-:Y:S02]  /*0ad0*/  SHF.L.U32 R83, R60, 0x10, RZ ;  /* 0x000000103c537819 */ /* 0x020fe400000006ff */
[----:B------:R-:W-:Y:S02]  /*0ae0*/  SHF.L.U32 R94, R48, 0x10, RZ ;  /* 0x00000010305e7819 */ /* 0x000fe400000006ff */
[----:B------:R-:W-:Y:S01]  /*0af0*/  SHF.L.U32 R97, R61, 0x10, RZ ;  /* 0x000000103d617819 */ /* 0x000fe200000006ff */
[----:B------:R-:W-:Y:S01]  /*0b00*/  FMUL.FTZ R83, R83, UR4 ;  /* 0x0000000453537c20 */ /* 0x000fe20008410000 */
[----:B------:R-:W-:Y:S02]  /*0b10*/  SHF.L.U32 R98, R49, 0x10, RZ ;  /* 0x0000001031627819 */ /* 0x000fe400000006ff */
[----:B------:R-:W-:Y:S01]  /*0b20*/  PRMT R61, R61, 0x7632, R61 ;  /* 0x000076323d3d7816 */ /* 0x000fe2000000003d */
[----:B------:R-:W-:Y:S01]  /*0b30*/  FMUL.FTZ R97, R97, UR4 ;  /* 0x0000000461617c20 */ /* 0x000fe20008410000 */
[----:B------:R-:W-:-:S02]  /*0b40*/  SHF.L.U32 R118, R79, 0x10, RZ ;  /* 0x000000104f767819 */ /* 0x000fc400000006ff */
[----:B------:R-:W-:Y:S02]  /*0b50*/  PRMT R60, R60, 0x7632, R60 ;  /* 0x000076323c3c7816 */ /* 0x000fe4000000003c */
[----:B------:R-:W-:Y:S02]  /*0b60*/  SHF.L.U32 R99, R50, 0x10, RZ ;  /* 0x0000001032637819 */ /* 0x000fe400000006ff */
[----:B--2---:R-:W-:Y:S02]  /*0b70*/  SHF.L.U32 R96, R20, 0x10, RZ ;  /* 0x0000001014607819 */ /* 0x004fe400000006ff */
[----:B------:R-:W-:-:S03]  /*0b80*/  SHF.L.U32 R100, R21, 0x10, RZ ;  /* 0x0000001015647819 */ /* 0x000fc600000006ff */
[----:B------:R-:W-:Y:S01]  /*0b90*/  FFMA.FTZ R83, R83, R94, R96 ;  /* 0x0000005e53537223 */ /* 0x000fe20000010060 */
[----:B------:R-:W-:Y:S01]  /*0ba0*/  IMAD.U32 R94, R62, 0x10000, RZ ;  /* 0x000100003e5e7824 */ /* 0x000fe200078e00ff */
[----:B------:R-:W-:Y:S01]  /*0bb0*/  PRMT R62, R63, 0x7632, R62 ;  /* 0x000076323f3e7816 */ /* 0x000fe2000000003e */
[----:B------:R-:W-:Y:S01]  /*0bc0*/  FFMA.FTZ R97, R97, R98, R100 ;  /* 0x0000006261617223 */ /* 0x000fe20000010064 */
[----:B------:R-:W-:Y:S01]  /*0bd0*/  SHF.L.U32 R63, R63, 0x10, RZ ;  /* 0x000000103f3f7819 */ /* 0x000fe200000006ff */
[C---:B------:R-:W-:Y:S01]  /*0be0*/  IMAD.U32 R100, R23.reuse, 0x10000, RZ ;  /* 0x0001000017647824 */ /* 0x040fe200078e00ff */
[----:B------:R-:W-:Y:S01]  /*0bf0*/  SHF.L.U32 R96, R62, 0x10, RZ ;  /* 0x000000103e607819 */ /* 0x000fe200000006ff */
[----:B------:R-:W-:Y:S01]  /*0c00*/  FMUL.FTZ R94, R94, UR4 ;  /* 0x000000045e5e7c20 */ /* 0x000fe20008410000 */
[----:B------:R-:W-:Y:S01]  /*0c10*/  PRMT R62, R23, 0x7632, R62 ;  /* 0x00007632173e7816 */ /* 0x000fe2000000003e */
[----:B------:R-:W-:Y:S01]  /*0c20*/  FMUL.FTZ R101, R63, UR4 ;  /* 0x000000043f657c20 */ /* 0x000fe20008410000 */
[----:B------:R-:W-:Y:S01]  /*0c30*/  SHF.L.U32 R98, R51, 0x10, RZ ;  /* 0x0000001033627819 */ /* 0x000fe200000006ff */
[----:B------:R-:W-:Y:S01]  /*0c40*/  FMUL.FTZ R107, R96, UR4 ;  /* 0x00000004606b7c20 */ /* 0x000fe20008410000 */
[----:B------:R-:W-:-:S02]  /*0c50*/  SHF.L.U32 R120, R62, 0x10, RZ ;  /* 0x000000103e787819 */ /* 0x000fc400000006ff */
[----:B------:R-:W-:Y:S01]  /*0c60*/  PRMT R96, R62, 0x7632, R96 ;  /* 0x000076323e607816 */ /* 0x000fe20000000060 */
[----:B------:R-:W-:Y:S01]  /*0c70*/  FFMA.FTZ R101, R101, R98, R100 ;  /* 0x0000006265657223 */ /* 0x000fe20000010064 */
[----:B------:R-:W-:Y:S01]  /*0c80*/  SHF.L.U32 R62, R61, 0x10, RZ ;  /* 0x000000103d3e7819 */ /* 0x000fe200000006ff */
[----:B------:R-:W-:Y:S01]  /*0c90*/  FFMA.FTZ R100, R107, R118, R120 ;  /* 0x000000766b647223 */ /* 0x000fe20000010078 */
[----:B------:R-:W-:Y:S01]  /*0ca0*/  SHF.L.U32 R63, R22, 0x10, RZ ;  /* 0x00000010163f7819 */ /* 0x000fe200000006ff */
[----:B------:R-:W-:Y:S01]  /*0cb0*/  IMAD.U32 R107, R96, 0x10000, RZ ;  /* 0x00010000606b7824 */ /* 0x000fe200078e00ff */
[----:B------:R-:W-:Y:S01]  /*0cc0*/  SHF.L.U32 R61, R60, 0x10, RZ ;  /* 0x000000103c3d7819 */ /* 0x000fe200000006ff */
[----:B------:R-:W-:Y:S01]  /*0cd0*/  FMUL.FTZ R96, R62, UR4 ;  /* 0x000000043e607c20 */ /* 0x000fe20008410000 */
[----:B------:R-:W-:Y:S01]  /*0ce0*/  PRMT R98, R22, 0x7632, R98 ;  /* 0x0000763216627816 */ /* 0x000fe20000000062 */
[----:B------:R-:W-:Y:S01]  /*0cf0*/  FFMA.FTZ R99, R94, R99, R63 ;  /* 0x000000635e637223 */ /* 0x000fe2000001003f */
[----:B------:R-:W-:Y:S01]  /*0d00*/  PRMT R62, R21, 0x7632, R62 ;  /* 0x00007632153e7816 */ /* 0x000fe2000000003e */
[----:B------:R-:W-:Y:S01]  /*0d10*/  FMUL.FTZ R109, R107, UR4 ;  /* 0x000000046b6d7c20 */ /* 0x000fe20008410000 */
[----:B------:R-:W-:Y:S01]  /*0d20*/  PRMT R60, R20, 0x7632, R60 ;  /* 0x00007632143c7816 */ /* 0x000fe2000000003c */
[----:B------:R-:W-:Y:S01]  /*0d30*/  FMUL.FTZ R61, R61, UR4 ;  /* 0x000000043d3d7c20 */ /* 0x000fe20008410000 */
[----:B------:R-:W-:-:S02]  /*0d40*/  SHF.L.U32 R94, R82, 0x10, RZ ;  /* 0x00000010525e7819 */ /* 0x000fc400000006ff */
[----:B------:R-:W-:Y:S02]  /*0d50*/  SHF.L.U32 R63, R81, 0x10, RZ ;  /* 0x00000010513f7819 */ /* 0x000fe400000006ff */
[----:B------:R-:W-:Y:S02]  /*0d60*/  SHF.L.U32 R118, R80, 0x10, RZ ;  /* 0x0000001050767819 */ /* 0x000fe400000006ff */
[----:B------:R-:W-:Y:S02]  /*0d70*/  SHF.L.U32 R98, R98, 0x10, RZ ;  /* 0x0000001062627819 */ /* 0x000fe400000006ff */
[----:B------:R-:W-:Y:S02]  /*0d80*/  SHF.L.U32 R107, R62, 0x10, RZ ;  /* 0x000000103e6b7819 */ /* 0x000fe400000006ff */
[----:B------:R-:W-:Y:S01]  /*0d90*/  SHF.L.U32 R60, R60, 0x10, RZ ;  /* 0x000000103c3c7819 */ /* 0x000fe200000006ff */
[----:B------:R-:W-:Y:S02]  /*0da0*/  FFMA.FTZ R98, R109, R118, R98 ;  /* 0x000000766d627223 */ /* 0x000fe40000010062 */
[----:B------:R-:W-:Y:S01]  /*0db0*/  FFMA.FTZ R96, R96, R63, R107 ;  /* 0x0000003f60607223 */ /* 0x000fe2000001006b */
[----:B------:R-:W-:Y:S01]  /*0dc0*/  F2FP.BF16.F32.PACK_AB R63, R100, R101 ;  /* 0x00000065643f723e */ /* 0x000fe200000010ff */
[----:B------:R-:W-:Y:S01]  /*0dd0*/  FFMA.FTZ R94, R61, R94, R60 ;  /* 0x0000005e3d5e7223 */ /* 0x000fe2000001003c */
[----:B------:R-:W-:-:S02]  /*0de0*/  F2FP.BF16.F32.PACK_AB R62, R98, R99 ;  /* 0x00000063623e723e */ /* 0x000fc400000010ff */
[----:B------:R-:W-:Y:S02]  /*0df0*/  F2FP.BF16.F32.PACK_AB R61, R96, R97 ;  /* 0x00000061603d723e */ /* 0x000fe400000010ff */
[----:B------:R-:W-:Y:S01]  /*0e00*/  F2FP.BF16.F32.PACK_AB R60, R94, R83 ;  /* 0x000000535e3c723e */ /* 0x000fe200000010ff */
[----:B------:R-:W-:Y:S06]  /*0e10*/  BRA `(.L_x_94) ;  /* 0x0000000000a07947 */ /* 0x000fec0003800000 */
.L_x_93:
[----:B-----5:R-:W-:Y:S01]  /*0e20*/  PRMT R94, R60, 0x7632, R94 ;  /* 0x000076323c5e7816 */ /* 0x020fe2000000005e */
[----:B------:R-:W-:Y:S01]  /*0e30*/  IMAD.U32 R107, R80, 0x10000, RZ ;  /* 0x00010000506b7824 */ /* 0x000fe200078e00ff */
[----:B------:R-:W-:Y:S02]  /*0e40*/  SHF.L.U32 R83, R60, 0x10, RZ ;  /* 0x000000103c537819 */ /* 0x000fe400000006ff */
[C---:B------:R-:W-:Y:S02]  /*0e50*/  PRMT R60, R61.reuse, 0x7632, R60 ;  /* 0x000076323d3c7816 */ /* 0x040fe4000000003c */
[----:B------:R-:W-:Y:S01]  /*0e60*/  SHF.L.U32 R61, R61, 0x10, RZ ;  /* 0x000000103d3d7819 */ /* 0x000fe200000006ff */
[----:B------:R-:W-:Y:S01]  /*0e70*/  FMUL.FTZ R83, R83, UR4 ;  /* 0x0000000453537c20 */ /* 0x000fe20008410000 */
[C---:B------:R-:W-:Y:S02]  /*0e80*/  SHF.L.U32 R97, R62.reuse, 0x10, RZ ;  /* 0x000000103e617819 */ /* 0x040fe400000006ff */
[C---:B------:R-:W-:Y:S01]  /*0e90*/  PRMT R109, R63.reuse, 0x7632, R109 ;  /* 0x000076323f6d7816 */ /* 0x040fe2000000006d */
[----:B------:R-:W-:Y:S01]  /*0ea0*/  IMAD.U32 R63, R63, 0x10000, RZ ;  /* 0x000100003f3f7824 */ /* 0x000fe200078e00ff */
[----:B------:R-:W-:Y:S01]  /*0eb0*/  PRMT R98, R62, 0x7632, R98 ;  /* 0x000076323e627816 */ /* 0x000fe20000000062 */
[----:B------:R-:W-:Y:S01]  /*0ec0*/  FMUL.FTZ R61, R61, UR4 ;  /* 0x000000043d3d7c20 */ /* 0x000fe20008410000 */
[----:B------:R-:W-:Y:S01]  /*0ed0*/  SHF.L.U32 R96, R49, 0x10, RZ ;  /* 0x0000001031607819 */ /* 0x000fe200000006ff */
[----:B------:R-:W-:Y:S01]  /*0ee0*/  FMUL.FTZ R99, R97, UR4 ;  /* 0x0000000461637c20 */ /* 0x000fe20008410000 */
[----:B------:R-:W-:Y:S01]  /*0ef0*/  SHF.L.U32 R100, R50, 0x10, RZ ;  /* 0x0000001032647819 */ /* 0x000fe200000006ff */
[----:B------:R-:W-:Y:S01]  /*0f00*/  FMUL.FTZ R63, R63, UR4 ;  /* 0x000000043f3f7c20 */ /* 0x000fe20008410000 */
[----:B------:R-:W-:Y:S01]  /*0f10*/  SHF.L.U32 R118, R51, 0x10, RZ ;  /* 0x0000001033767819 */ /* 0x000fe200000006ff */
[----:B------:R-:W-:Y:S01]  /*0f20*/  FMUL.FTZ R97, R61, R96 ;  /* 0x000000603d617220 */ /* 0x000fe20000410000 */
[----:B------:R-:W-:Y:S01]  /*0f30*/  SHF.L.U32 R109, R109, 0x10, RZ ;  /* 0x000000106d6d7819 */ /* 0x000fe200000006ff */
[----:B------:R-:W-:Y:S01]  /*0f40*/  FMUL.FTZ R99, R99, R100 ;  /* 0x0000006463637220 */ /* 0x000fe20000410000 */
[----:B------:R-:W-:Y:S01]  /*0f50*/  SHF.L.U32 R98, R98, 0x10, RZ ;  /* 0x0000001062627819 */ /* 0x000fe200000006ff */
[----:B------:R-:W-:Y:S01]  /*0f60*/  FMUL.FTZ R101, R63, R118 ;  /* 0x000000763f657220 */ /* 0x000fe20000410000 */
[----:B------:R-:W-:Y:S01]  /*0f70*/  SHF.L.U32 R60, R60, 0x10, RZ ;  /* 0x000000103c3c7819 */ /* 0x000fe200000006ff */
[----:B------:R-:W-:Y:S01]  /*0f80*/  FMUL.FTZ R109, R109, UR4 ;  /* 0x000000046d6d7c20 */ /* 0x000fe20008410000 */
[----:B------:R-:W-:Y:S01]  /*0f90*/  SHF.L.U32 R94, R94, 0x10, RZ ;  /* 0x000000105e5e7819 */ /* 0x000fe200000006ff */
        /* <DEDUP_REMOVED lines=9> */
[----:B------:R-:W-:Y:S01]  /*1030*/  FMUL.FTZ R94, R94, R61 ;  /* 0x0000003d5e5e7220 */ /* 0x000fe20000410000 */
[----:B------:R-:W-:-:S02]  /*1040*/  FMUL.FTZ R96, R60, R63 ;  /* 0x0000003f3c607220 */ /* 0x000fc40000410000 */
[----:B------:R-:W-:Y:S01]  /*1050*/  FMUL.FTZ R100, R109, R100 ;  /* 0x000000646d647220 */ /* 0x000fe20000410000 */
[----:B------:R-:W-:Y:S02]  /*1060*/  F2FP.BF16.F32.PACK_AB R62, R98, R99 ;  /* 0x00000063623e723e */ /* 0x000fe400000010ff */
[----:B------:R-:W-:Y:S02]  /*1070*/  F2FP.BF16.F32.PACK_AB R61, R96, R97 ;  /* 0x00000061603d723e */ /* 0x000fe400000010ff */
[----:B------:R-:W-:Y:S02]  /*1080*/  F2FP.BF16.F32.PACK_AB R63, R100, R101 ;  /* 0x00000065643f723e */ /* 0x000fe400000010ff */
[----:B------:R-:W-:-:S07]  /*1090*/  F2FP.BF16.F32.PACK_AB R60, R94, R83 ;  /* 0x000000535e3c723e */ /* 0x000fce00000010ff */
.L_x_94:
[----:B------:R-:W0:Y:S01]  /*10a0*/  LDC.64 R118, c[0x0][0x3a8] ;  /* 0x0000ea00ff767b82 */ /* 0x000e220000000a00 */
[C---:B------:R-:W-:Y:S01]  /*10b0*/  IADD3 R107, PT, PT, R92.reuse, 0x100, RZ ;  /* 0x000001005c6b7810 */ /* 0x040fe20007ffe0ff */
[----:B0-----:R-:W-:-:S05]  /*10c0*/  IMAD.WIDE.U32 R118, R92, 0x10, R118 ;  /* 0x000000105c767825 */ /* 0x001fca00078e0076 */
[----:B------:R0:W-:Y:S02]  /*10d0*/  STG.E.128 desc[UR8][R118.64], R60 ;  /* 0x0000003c76007986 */ /* 0x0001e4000c101d08 */
.L_x_92:
[----:B------:R-:W-:Y:S05]  /*10e0*/  BSYNC.RECONVERGENT B0 ;  /* 0x0000000000007941 */ /* 0x000fea0003800200 */
.L_x_91:
[----:B------:R-:W-:Y:S01]  /*10f0*/  ISETP.GE.U32.AND P1, PT, R86, 0x200, PT ;  /* 0x000002005600780c */ /* 0x000fe20003f26070 */
[----:B------:R-:W-:-:S12]  /*1100*/  BSSY.RECONVERGENT B0, `(.L_x_95) ;  /* 0x000006c000007945 */ /* 0x000fd80003800200 */
[----:B------:R-:W-:Y:S05]  /*1110*/  @!P1 BRA `(.L_x_96) ;  /* 0x0000000400a89947 */ /* 0x000fea0003800000 */
[----:B------:R-:W-:Y:S01]  /*1120*/  ISETP.NE.U32.AND P0, PT, RZ, UR10, PT ;  /* 0x0000000aff007c0c */ /* 0x000fe2000bf05070 */
[----:B0-----:R-:W0:Y:S03]  /*1130*/  LDC.64 R60, c[0x0][0x390] ;  /* 0x0000e400ff3c7b82 */ /* 0x001e260000000a00 */
[----:B------:R-:W-:-:S13]  /*1140*/  ISETP.NE.AND.EX P0, PT, RZ, UR11, PT, P0 ;  /* 0x0000000bff007c0c */ /* 0x000fda000bf05300 */
[----:B------:R-:W1:Y:S01]  /*1150*/  @P0 LDC.64 R102, c[0x0][0x3a0] ;  /* 0x0000e800ff660b82 */ /* 0x000e620000000a00 */
[----:B0-----:R-:W-:-:S06]  /*1160*/  IMAD.WIDE.U32 R60, R107, 0x10, R60 ;  /* 0x000000106b3c7825 */ /* 0x001fcc00078e003c */
[----:B------:R-:W5:Y:S01]  /*1170*/  LDG.E.128 R60, desc[UR8][R60.64] ;  /* 0x000000083c3c7981 */ /* 0x000f62000c1e1d00 */
[----:B-1----:R-:W-:-:S05]  /*1180*/  @P0 IMAD.WIDE.U32 R102, R107, 0x10, R102 ;  /* 0x000000106b660825 */ /* 0x002fca00078e0066 */
[----:B------:R0:W5:Y:S01]  /*1190*/  @P0 LDG.E.128 R20, desc[UR8][R102.64] ;  /* 0x0000000866140981 */ /* 0x000162000c1e1d00 */
[----:B------:R-:W-:Y:S05]  /*11a0*/  @!P0 BRA `(.L_x_97) ;  /* 0x0000000000d48947 */ /* 0x000fea0003800000 */
[----:B-----5:R-:W-:Y:S01]  /*11b0*/  IMAD.U32 R85, R60, 0x10000, RZ ;  /* 0x000100003c557824 */ /* 0x020fe200078e00ff */
[----:B0-----:R-:W-:Y:S01]  /*11c0*/  SHF.L.U32 R102, R36, 0x10, RZ ;  /* 0x0000001024667819 */ /* 0x001fe200000006ff */
[----:B------:R-:W-:Y:S01]  /*11d0*/  IMAD.U32 R118, R39, 0x10000, RZ ;  /* 0x0001000027767824 */ /* 0x000fe200078e00ff */
[----:B------:R-:W-:Y:S01]  /*11e0*/  SHF.L.U32 R104, R20, 0x10, RZ ;  /* 0x0000001014687819 */ /* 0x000fe200000006ff */
[----:B------:R-:W-:Y:S01]  /*11f0*/  FMUL.FTZ R85, R85, UR4 ;  /* 0x0000000455557c20 */ /* 0x000fe20008410000 */
[----:B------:R-:W-:Y:S02]  /*1200*/  SHF.L.U32 R87, R61, 0x10, RZ ;  /* 0x000000103d577819 */ /* 0x000fe400000006ff */
[----:B------:R-:W-:Y:S01]  /*1210*/  PRMT R61, R62, 0x7632, R61 ;  /* 0x000076323e3d7816 */ /* 0x000fe2000000003d */
[----:B------:R-:W-:Y:S01]  /*1220*/  FFMA.FTZ R85, R85, R102, R104 ;  /* 0x0000006655557223 */ /* 0x000fe20000010068 */
[----:B------:R-:W-:Y:S01]  /*1230*/  SHF.L.U32 R89, R63, 0x10, RZ ;  /* 0x000000103f597819 */ /* 0x000fe200000006ff */
[----:B------:R-:W-:Y:S01]  /*1240*/  FMUL.FTZ R87, R87, UR4 ;  /* 0x0000000457577c20 */ /* 0x000fe20008410000 */
[----:B------:R-:W-:-:S02]  /*1250*/  PRMT R103, R63, 0x7632, R103 ;  /* 0x000076323f677816 */ /* 0x000fc40000000067 */
[----:B------:R-:W-:Y:S01]  /*1260*/  PRMT R63, R22, 0x7632, R63 ;  /* 0x00007632163f7816 */ /* 0x000fe2000000003f */
[----:B------:R-:W-:Y:S01]  /*1270*/  FMUL.FTZ R89, R89, UR4 ;  /* 0x0000000459597c20 */ /* 0x000fe20008410000 */
[----:B------:R-:W-:Y:S02]  /*1280*/  SHF.L.U32 R102, R61, 0x10, RZ ;  /* 0x000000103d667819 */ /* 0x000fe400000006ff */
[----:B------:R-:W-:Y:S02]  /*1290*/  SHF.L.U32 R106, R37, 0x10, RZ ;  /* 0x00000010256a7819 */ /* 0x000fe400000006ff */
[----:B------:R-:W-:Y:S01]  /*12a0*/  SHF.L.U32 R108, R21, 0x10, RZ ;  /* 0x00000010156c7819 */ /* 0x000fe200000006ff */
[----:B------:R-:W-:Y:S01]  /*12b0*/  FMUL.FTZ R102, R102, UR4 ;  /* 0x0000000466667c20 */ /* 0x000fe20008410000 */
[----:B------:R-:W-:Y:S02]  /*12c0*/  SHF.L.U32 R103, R103, 0x10, RZ ;  /* 0x0000001067677819 */ /* 0x000fe400000006ff */
[----:B------:R-:W-:Y:S01]  /*12d0*/  SHF.L.U32 R109, R76, 0x10, RZ ;  /* 0x000000104c6d7819 */ /* 0x000fe200000006ff */
[----:B------:R-:W-:Y:S01]  /*12e0*/  FFMA.FTZ R87, R87, R106, R108 ;  /* 0x0000006a57577223 */ /* 0x000fe2000001006c */
[----:B------:R-:W-:Y:S01]  /*12f0*/  SHF.L.U32 R111, R63, 0x10, RZ ;  /* 0x000000103f6f7819 */ /* 0x000fe200000006ff */
[----:B------:R-:W-:Y:S01]  /*1300*/  FMUL.FTZ R108, R103, UR4 ;  /* 0x00000004676c7c20 */ /* 0x000fe20008410000 */
[----:B------:R-:W-:-:S02]  /*1310*/  PRMT R63, R61, 0x7632, R63 ;  /* 0x000076323d3f7816 */ /* 0x000fc4000000003f */
[C---:B------:R-:W-:Y:S01]  /*1320*/  SHF.L.U32 R120, R23.reuse, 0x10, RZ ;  /* 0x0000001017787819 */ /* 0x040fe200000006ff */
[----:B------:R-:W-:Y:S01]  /*1330*/  FFMA.FTZ R106, R102, R109, R111 ;  /* 0x0000006d666a7223 */ /* 0x000fe2000001006f */
[----:B------:R-:W-:Y:S02]  /*1340*/  PRMT R60, R60, 0x7632, R60 ;  /* 0x000076323c3c7816 */ /* 0x000fe4000000003c */
[----:B------:R-:W-:Y:S01]  /*1350*/  PRMT R104, R23, 0x7632, R104 ;  /* 0x0000763217687816 */ /* 0x000fe20000000068 */
[----:B------:R-:W-:Y:S01]  /*1360*/  FFMA.FTZ R89, R89, R118, R120 ;  /* 0x0000007659597223 */ /* 0x000fe20000010078 */
[----:B------:R-:W-:Y:S02]  /*1370*/  SHF.L.U32 R103, R62, 0x10, RZ ;  /* 0x000000103e677819 */ /* 0x000fe400000006ff */
[----:B------:R-:W-:Y:S01]  /*1380*/  PRMT R61, R20, 0x7632, R61 ;  /* 0x00007632143d7816 */ /* 0x000fe2000000003d */
[----:B------:R-:W-:Y:S01]  /*1390*/  IMAD.U32 R115, R104, 0x10000, RZ ;  /* 0x0001000068737824 */ /* 0x000fe200078e00ff */
[----:B------:R-:W-:Y:S01]  /*13a0*/  PRMT R62, R21, 0x7632, R62 ;  /* 0x00007632153e7816 */ /* 0x000fe2000000003e */
[----:B------:R-:W-:Y:S01]  /*13b0*/  FMUL.FTZ R103, R103, UR4 ;  /* 0x0000000467677c20 */ /* 0x000fe20008410000 */
[----:B------:R-:W-:Y:S01]  /*13c0*/  SHF.L.U32 R102, R63, 0x10, RZ ;  /* 0x000000103f667819 */ /* 0x000fe200000006ff */
[----:B------:R-:W-:Y:S01]  /*13d0*/  IMAD.U32 R63, R61, 0x10000, RZ ;  /* 0x000100003d3f7824 */ /* 0x000fe200078e00ff */
[----:B------:R-:W-:-:S02]  /*13e0*/  SHF.L.U32 R60, R60, 0x10, RZ ;  /* 0x000000103c3c7819 */ /* 0x000fc400000006ff */
[----:B------:R-:W-:Y:S01]  /*13f0*/  SHF.L.U32 R104, R38, 0x10, RZ ;  /* 0x0000001026687819 */ /* 0x000fe200000006ff */
[----:B------:R-:W-:Y:S01]  /*1400*/  FMUL.FTZ R102, R102, UR4 ;  /* 0x0000000466667c20 */ /* 0x000fe20008410000 */
[----:B------:R-:W-:Y:S01]  /*1410*/  SHF.L.U32 R118, R22, 0x10, RZ ;  /* 0x0000001016767819 */ /* 0x000fe200000006ff */
[----:B------:R-:W-:Y:S01]  /*1420*/  FMUL.FTZ R60, R60, UR4 ;  /* 0x000000043c3c7c20 */ /* 0x000fe20008410000 */
[----:B------:R-:W-:Y:S02]  /*1430*/  SHF.L.U32 R109, R77, 0x10, RZ ;  /* 0x000000104d6d7819 */ /* 0x000fe400000006ff */
[----:B------:R-:W-:Y:S01]  /*1440*/  SHF.L.U32 R111, R62, 0x10, RZ ;  /* 0x000000103e6f7819 */ /* 0x000fe200000006ff */
[----:B------:R-:W-:Y:S01]  /*1450*/  FFMA.FTZ R103, R103, R104, R118 ;  /* 0x0000006867677223 */ /* 0x000fe20000010076 */
[----:B------:R-:W-:Y:S02]  /*1460*/  SHF.L.U32 R113, R75, 0x10, RZ ;  /* 0x000000104b717819 */ /* 0x000fe400000006ff */
[----:B------:R-:W-:Y:S01]  /*1470*/  SHF.L.U32 R61, R78, 0x10, RZ ;  /* 0x000000104e3d7819 */ /* 0x000fe200000006ff */
[----:B------:R-:W-:Y:S01]  /*1480*/  FFMA.FTZ R104, R102, R109, R111 ;  /* 0x0000006d66687223 */ /* 0x000fe2000001006f */
[----:B------:R-:W-:Y:S01]  /*1490*/  F2FP.BF16.F32.PACK_AB R62, R106, R103 ;  /* 0x000000676a3e723e */ /* 0x000fe200000010ff */
[----:B------:R-:W-:-:S02]  /*14a0*/  FFMA.FTZ R108, R108, R113, R115 ;  /* 0x000000716c6c7223 */ /* 0x000fc40000010073 */
[----:B------:R-:W-:Y:S01]  /*14b0*/  FFMA.FTZ R102, R60, R61, R63 ;  /* 0x0000003d3c667223 */ /* 0x000fe2000001003f */
[----:B------:R-:W-:Y:S02]  /*14c0*/  F2FP.BF16.F32.PACK_AB R61, R104, R87 ;  /* 0x00000057683d723e */ /* 0x000fe400000010ff */
[----:B------:R-:W-:Y:S02]  /*14d0*/  F2FP.BF16.F32.PACK_AB R63, R108, R89 ;  /* 0x000000596c3f723e */ /* 0x000fe400000010ff */
[----:B------:R-:W-:Y:S01]  /*14e0*/  F2FP.BF16.F32.PACK_AB R60, R102, R85 ;  /* 0x00000055663c723e */ /* 0x000fe200000010ff */
[----:B------:R-:W-:Y:S06]  /*14f0*/  BRA `(.L_x_98) ;  /* 0x0000000000a07947 */ /* 0x000fec0003800000 */
.L_x_97:
[----:B-----5:R-:W-:Y:S02]  /*1500*/  SHF.L.U32 R89, R62, 0x10, RZ ;  /* 0x000000103e597819 */ /* 0x020fe400000006ff */
[----:B------:R-:W-:Y:S02]  /*1510*/  PRMT R108, R63, 0x7632, R108 ;  /* 0x000076323f6c7816 */ /* 0x000fe4000000006c */
[C---:B0-----:R-:W-:Y:S01]  /*1520*/  PRMT R102, R60.reuse, 0x7632, R102 ;  /* 0x000076323c667816 */ /* 0x041fe20000000066 */
[----:B------:R-:W-:Y:S01]  /*1530*/  FMUL.FTZ R89, R89, UR4 ;  /* 0x0000000459597c20 */ /* 0x000fe20008410000 */
[----:B------:R-:W-:Y:S01]  /*1540*/  SHF.L.U32 R85, R60, 0x10, RZ ;  /* 0x000000103c557819 */ /* 0x000fe200000006ff */
[----:B------:R-:W-:Y:S01]  /*1550*/  IMAD.U32 R108, R108, 0x10000, RZ ;  /* 0x000100006c6c7824 */ /* 0x000fe200078e00ff */
[----:B------:R-:W-:Y:S02]  /*1560*/  SHF.L.U32 R63, R63, 0x10, RZ ;  /* 0x000000103f3f7819 */ /* 0x000fe400000006ff */
[----:B------:R-:W-:Y:S01]  /*1570*/  PRMT R60, R61, 0x7632, R60 ;  /* 0x000076323d3c7816 */ /* 0x000fe2000000003c */
[----:B------:R-:W-:Y:S01]  /*1580*/  FMUL.FTZ R85, R85, UR4 ;  /* 0x0000000455557c20 */ /* 0x000fe20008410000 */
[----:B------:R-:W-:Y:S01]  /*1590*/  SHF.L.U32 R87, R61, 0x10, RZ ;  /* 0x000000103d577819 */ /* 0x000fe200000006ff */
[----:B------:R-:W-:Y:S01]  /*15a0*/  FMUL.FTZ R63, R63, UR4 ;  /* 0x000000043f3f7c20 */ /* 0x000fe20008410000 */
[----:B------:R-:W-:Y:S01]  /*15b0*/  PRMT R61, R62, 0x7632, R61 ;  /* 0x000076323e3d7816 */ /* 0x000fe2000000003d */
[----:B------:R-:W-:Y:S01]  /*15c0*/  IMAD.U32 R62, R36, 0x10000, RZ ;  /* 0x00010000243e7824 */ /* 0x000fe200078e00ff */
        /* <DEDUP_REMOVED lines=27> */
.L_x_98:
[----:B------:R-:W0:Y:S02]  /*1780*/  LDC.64 R118, c[0x0][0x3a8] ;  /* 0x0000ea00ff767b82 */ /* 0x000e240000000a00 */
[C---:B0-----:R-:W-:Y:S01]  /*1790*/  IMAD.WIDE.U32 R118, R107.reuse, 0x10, R118 ;  /* 0x000000106b767825 */ /* 0x041fe200078e0076 */
[----:B------:R-:W-:-:S04]  /*17a0*/  IADD3 R107, PT, PT, R107, 0x100, RZ ;  /* 0x000001006b6b7810 */ /* 0x000fc80007ffe0ff */
[----:B------:R1:W-:Y:S03]  /*17b0*/  STG.E.128 desc[UR8][R118.64], R60 ;  /* 0x0000003c76007986 */ /* 0x0003e6000c101d08 */
.L_x_96:
[----:B------:R-:W-:Y:S05]  /*17c0*/  BSYNC.RECONVERGENT B0 ;  /* 0x0000000000007941 */ /* 0x000fea0003800200 */
.L_x_95:
[----:B------:R-:W-:Y:S01]  /*17d0*/  ISETP.GE.U32.AND P3, PT, R86, 0x300, PT ;  /* 0x000003005600780c */ /* 0x000fe20003f66070 */
[----:B------:R-:W-:-:S12]  /*17e0*/  BSSY.RECONVERGENT B0, `(.L_x_99) ;  /* 0x000006b000007945 */ /* 0x000fd80003800200 */
[----:B------:R-:W-:Y:S05]  /*17f0*/  @!P3 BRA `(.L_x_100) ;  /* 0x0000000400a4b947 */ /* 0x000fea0003800000 */
[----:B------:R-:W-:Y:S01]  /*1800*/  ISETP.NE.U32.AND P0, PT, RZ, UR10, PT ;  /* 0x0000000aff007c0c */ /* 0x000fe2000bf05070 */
[----:B01----:R-:W0:Y:S03]  /*1810*/  LDC.64 R60, c[0x0][0x390] ;  /* 0x0000e400ff3c7b82 */ /* 0x003e260000000a00 */
[----:B------:R-:W-:-:S13]  /*1820*/  ISETP.NE.AND.EX P0, PT, RZ, UR11, PT, P0 ;  /* 0x0000000bff007c0c */ /* 0x000fda000bf05300 */
[----:B------:R-:W1:Y:S01]  /*1830*/  @P0 LDC.64 R110, c[0x0][0x3a0] ;  /* 0x0000e800ff6e0b82 */ /* 0x000e620000000a00 */
[----:B0-----:R-:W-:-:S06]  /*1840*/  IMAD.WIDE.U32 R60, R107, 0x10, R60 ;  /* 0x000000106b3c7825 */ /* 0x001fcc00078e003c */
[----:B------:R-:W5:Y:S01]  /*1850*/  LDG.E.128 R60, desc[UR8][R60.64] ;  /* 0x000000083c3c7981 */ /* 0x000f62000c1e1d00 */
[----:B-1----:R-:W-:-:S05]  /*1860*/  @P0 IMAD.WIDE.U32 R110, R107, 0x10, R110 ;  /* 0x000000106b6e0825 */ /* 0x002fca00078e006e */
[----:B------:R0:W5:Y:S01]  /*1870*/  @P0 LDG.E.128 R20, desc[UR8][R110.64] ;  /* 0x000000086e140981 */ /* 0x000162000c1e1d00 */
[----:B------:R-:W-:Y:S05]  /*1880*/  @!P0 BRA `(.L_x_101) ;  /* 0x0000000000d48947 */ /* 0x000fea0003800000 */
[----:B-----5:R-:W-:Y:S01]  /*1890*/  SHF.L.U32 R91, R60, 0x10, RZ ;  /* 0x000000103c5b7819 */ /* 0x020fe200000006ff */
[----:B0-----:R-:W-:Y:S01]  /*18a0*/  IMAD.U32 R110, R24, 0x10000, RZ ;  /* 0x00010000186e7824 */ /* 0x001fe200078e00ff */
[----:B------:R-:W-:Y:S01]  /*18b0*/  SHF.L.U32 R93, R61, 0x10, RZ ;  /* 0x000000103d5d7819 */ /* 0x000fe200000006ff */
[----:B------:R-:W-:Y:S01]  /*18c0*/  IMAD.U32 R120, R23, 0x10000, RZ ;  /* 0x0001000017787824 */ /* 0x000fe200078e00ff */
[----:B------:R-:W-:Y:S01]  /*18d0*/  SHF.L.U32 R95, R63, 0x10, RZ ;  /* 0x000000103f5f7819 */ /* 0x000fe200000006ff */
[----:B------:R-:W-:Y:S01]  /*18e0*/  FMUL.FTZ R91, R91, UR4 ;  /* 0x000000045b5b7c20 */ /* 0x000fe20008410000 */
[----:B------:R-:W-:Y:S01]  /*18f0*/  PRMT R61, R62, 0x7632, R61 ;  /* 0x000076323e3d7816 */ /* 0x000fe2000000003d */
[----:B------:R-:W-:Y:S01]  /*1900*/  FMUL.FTZ R93, R93, UR4 ;  /* 0x000000045d5d7c20 */ /* 0x000fe20008410000 */
[----:B------:R-:W-:Y:S01]  /*1910*/  SHF.L.U32 R116, R20, 0x10, RZ ;  /* 0x0000001014747819 */ /* 0x000fe200000006ff */
[----:B------:R-:W-:Y:S01]  /*1920*/  FMUL.FTZ R95, R95, UR4 ;  /* 0x000000045f5f7c20 */ /* 0x000fe20008410000 */
[----:B------:R-:W-:-:S02]  /*1930*/  SHF.L.U32 R112, R25, 0x10, RZ ;  /* 0x0000001019707819 */ /* 0x000fc400000006ff */
[----:B------:R-:W-:Y:S01]  /*1940*/  SHF.L.U32 R118, R21, 0x10, RZ ;  /* 0x0000001015767819 */ /* 0x000fe200000006ff */
[----:B------:R-:W-:Y:S01]  /*1950*/  FFMA.FTZ R91, R91, R110, R116 ;  /* 0x0000006e5b5b7223 */ /* 0x000fe20000010074 */
[----:B------:R-:W-:Y:S02]  /*1960*/  SHF.L.U32 R114, R27, 0x10, RZ ;  /* 0x000000101b727819 */ /* 0x000fe400000006ff */
[----:B------:R-:W-:Y:S01]  /*1970*/  PRMT R109, R63, 0x7632, R109 ;  /* 0x000076323f6d7816 */ /* 0x000fe2000000006d */
[----:B------:R-:W-:Y:S01]  /*1980*/  FFMA.FTZ R93, R93, R112, R118 ;  /* 0x000000705d5d7223 */ /* 0x000fe20000010076 */
[----:B------:R-:W-:Y:S01]  /*1990*/  PRMT R63, R22, 0x7632, R63 ;  /* 0x00007632163f7816 */ /* 0x000fe2000000003f */
[----:B------:R-:W-:Y:S01]  /*19a0*/  FFMA.FTZ R95, R95, R114, R120 ;  /* 0x000000725f5f7223 */ /* 0x000fe20000010078 */
[----:B------:R-:W-:Y:S02]  /*19b0*/  SHF.L.U32 R105, R61, 0x10, RZ ;  /* 0x000000103d697819 */ /* 0x000fe400000006ff */
[----:B------:R-:W-:-:S02]  /*19c0*/  SHF.L.U32 R114, R72, 0x10, RZ ;  /* 0x0000001048727819 */ /* 0x000fc400000006ff */
[----:B------:R-:W-:Y:S01]  /*19d0*/  PRMT R110, R23, 0x7632, R110 ;  /* 0x00007632176e7816 */ /* 0x000fe2000000006e */
[----:B------:R-:W-:Y:S01]  /*19e0*/  FMUL.FTZ R105, R105, UR4 ;  /* 0x0000000469697c20 */ /* 0x000fe20008410000 */
[----:B------:R-:W-:Y:S02]  /*19f0*/  SHF.L.U32 R109, R109, 0x10, RZ ;  /* 0x000000106d6d7819 */ /* 0x000fe400000006ff */
[----:B------:R-:W-:Y:S02]  /*1a00*/  SHF.L.U32 R112, R63, 0x10, RZ ;  /* 0x000000103f707819 */ /* 0x000fe400000006ff */
[----:B------:R-:W-:Y:S01]  /*1a10*/  PRMT R60, R60, 0x7632, R60 ;  /* 0x000076323c3c7816 */ /* 0x000fe2000000003c */
[----:B------:R-:W-:Y:S01]  /*1a20*/  FMUL.FTZ R109, R109, UR4 ;  /* 0x000000046d6d7c20 */ /* 0x000fe20008410000 */
[----:B------:R-:W-:Y:S01]  /*1a30*/  PRMT R63, R61, 0x7632, R63 ;  /* 0x000076323d3f7816 */ /* 0x000fe2000000003f */
[----:B------:R-:W-:Y:S01]  /*1a40*/  FFMA.FTZ R114, R105, R114, R112 ;  /* 0x0000007269727223 */ /* 0x000fe20000010070 */
[----:B------:R-:W-:-:S02]  /*1a50*/  SHF.L.U32 R116, R70, 0x10, RZ ;  /* 0x0000001046747819 */ /* 0x000fc400000006ff */
[----:B------:R-:W-:Y:S01]  /*1a60*/  SHF.L.U32 R118, R110, 0x10, RZ ;  /* 0x000000106e767819 */ /* 0x000fe200000006ff */
[----:B------:R-:W-:Y:S01]  /*1a70*/  IMAD.U32 R110, R62, 0x10000, RZ ;  /* 0x000100003e6e7824 */ /* 0x000fe200078e00ff */
[----:B------:R-:W-:Y:S02]  /*1a80*/  PRMT R61, R20, 0x7632, R61 ;  /* 0x00007632143d7816 */ /* 0x000fe4000000003d */
[----:B------:R-:W-:Y:S01]  /*1a90*/  PRMT R62, R21, 0x7632, R62 ;  /* 0x00007632153e7816 */ /* 0x000fe2000000003e */
[----:B------:R-:W-:Y:S01]  /*1aa0*/  FFMA.FTZ R116, R109, R116, R118 ;  /* 0x000000746d747223 */ /* 0x000fe20000010076 */
[----:B------:R-:W-:Y:S01]  /*1ab0*/  SHF.L.U32 R105, R63, 0x10, RZ ;  /* 0x000000103f697819 */ /* 0x000fe200000006ff */
[----:B------:R-:W-:Y:S01]  /*1ac0*/  FMUL.FTZ R110, R110, UR4 ;  /* 0x000000046e6e7c20 */ /* 0x000fe20008410000 */
[----:B------:R-:W-:Y:S01]  /*1ad0*/  SHF.L.U32 R60, R60, 0x10, RZ ;  /* 0x000000103c3c7819 */ /* 0x000fe200000006ff */
[----:B------:R-:W-:Y:S01]  /*1ae0*/  IMAD.U32 R111, R62, 0x10000, RZ ;  /* 0x000100003e6f7824 */ /* 0x000fe200078e00ff */
[----:B------:R-:W-:Y:S01]  /*1af0*/  SHF.L.U32 R113, R26, 0x10, RZ ;  /* 0x000000101a717819 */ /* 0x000fe200000006ff */
[----:B------:R-:W-:Y:S01]  /*1b00*/  FMUL.FTZ R112, R105, UR4 ;  /* 0x0000000469707c20 */ /* 0x000fe20008410000 */
[----:B------:R-:W-:Y:S01]  /*1b10*/  SHF.L.U32 R115, R22, 0x10, RZ ;  /* 0x0000001016737819 */ /* 0x000fe200000006ff */
[----:B------:R-:W-:Y:S01]  /*1b20*/  FMUL.FTZ R60, R60, UR4 ;  /* 0x000000043c3c7c20 */ /* 0x000fe20008410000 */
[----:B------:R-:W-:-:S02]  /*1b30*/  SHF.L.U32 R63, R61, 0x10, RZ ;  /* 0x000000103d3f7819 */ /* 0x000fc400000006ff */
[----:B------:R-:W-:Y:S01]  /*1b40*/  SHF.L.U32 R109, R73, 0x10, RZ ;  /* 0x00000010496d7819 */ /* 0x000fe200000006ff */
[----:B------:R-:W-:Y:S01]  /*1b50*/  FFMA.FTZ R105, R110, R113, R115 ;  /* 0x000000716e697223 */ /* 0x000fe20000010073 */
[----:B------:R-:W-:-:S03]  /*1b60*/  SHF.L.U32 R61, R74, 0x10, RZ ;  /* 0x000000104a3d7819 */ /* 0x000fc600000006ff */
[----:B------:R-:W-:Y:S01]  /*1b70*/  FFMA.FTZ R112, R112, R109, R111 ;  /* 0x0000006d70707223 */ /* 0x000fe2000001006f */
[----:B------:R-:W-:Y:S01]  /*1b80*/  F2FP.BF16.F32.PACK_AB R62, R114, R105 ;  /* 0x00000069723e723e */ /* 0x000fe200000010ff */
[----:B------:R-:W-:Y:S01]  /*1b90*/  FFMA.FTZ R110, R60, R61, R63 ;  /* 0x0000003d3c6e7223 */ /* 0x000fe2000001003f */
[----:B------:R-:W-:Y:S02]  /*1ba0*/  F2FP.BF16.F32.PACK_AB R63, R116, R95 ;  /* 0x0000005f743f723e */ /* 0x000fe400000010ff */
[----:B------:R-:W-:Y:S02]  /*1bb0*/  F2FP.BF16.F32.PACK_AB R61, R112, R93 ;  /* 0x0000005d703d723e */ /* 0x000fe400000010ff */
[----:B------:R-:W-:Y:S01]  /*1bc0*/  F2FP.BF16.F32.PACK_AB R60, R110, R91 ;  /* 0x0000005b6e3c723e */ /* 0x000fe200000010ff */
[----:B------:R-:W-:Y:S06]  /*1bd0*/  BRA `(.L_x_102) ;  /* 0x0000000000a07947 */ /* 0x000fec0003800000 */
.L_x_101:
[----:B-----5:R-:W-:Y:S01]  /*1be0*/  SHF.L.U32 R95, R62, 0x10, RZ ;  /* 0x000000103e5f7819 */ /* 0x020fe200000006ff */
[----:B0-----:R-:W-:Y:S01]  /*1bf0*/  IMAD.U32 R110, R25, 0x10000, RZ ;  /* 0x00010000196e7824 */ /* 0x001fe200078e00ff */
[----:B------:R-:W-:Y:S02]  /*1c00*/  PRMT R111, R63, 0x7632, R111 ;  /* 0x000076323f6f7816 */ /* 0x000fe4000000006f */
[C---:B------:R-:W-:Y:S01]  /*1c10*/  PRMT R109, R60.reuse, 0x7632, R109 ;  /* 0x000076323c6d7816 */ /* 0x040fe2000000006d */
[----:B------:R-:W-:Y:S01]  /*1c20*/  FMUL.FTZ R95, R95, UR4 ;  /* 0x000000045f5f7c20 */ /* 0x000fe20008410000 */
[----:B------:R-:W-:Y:S02]  /*1c30*/  SHF.L.U32 R91, R60, 0x10, RZ ;  /* 0x000000103c5b7819 */ /* 0x000fe400000006ff */
[----:B------:R-:W-:Y:S02]  /*1c40*/  SHF.L.U32 R93, R61, 0x10, RZ ;  /* 0x000000103d5d7819 */ /* 0x000fe400000006ff */
[----:B------:R-:W-:Y:S01]  /*1c50*/  SHF.L.U32 R63, R63, 0x10, RZ ;  /* 0x000000103f3f7819 */ /* 0x000fe200000006ff */
[----:B------:R-:W-:Y:S01]  /*1c60*/  FMUL.FTZ R91, R91, UR4 ;  /* 0x000000045b5b7c20 */ /* 0x000fe20008410000 */
[----:B------:R-:W-:Y:S01]  /*1c70*/  PRMT R60, R61, 0x7632, R60 ;  /* 0x000076323d3c7816 */ /* 0x000fe2000000003c */
[----:B------:R-:W-:Y:S01]  /*1c80*/  FMUL.FTZ R93, R93, UR4 ;  /* 0x000000045d5d7c20 */ /* 0x000fe20008410000 */
[----:B------:R-:W-:Y:S01]  /*1c90*/  PRMT R61, R62, 0x7632, R61 ;  /* 0x000076323e3d7816 */ /* 0x000fe2000000003d */
[----:B------:R-:W-:Y:S01]  /*1ca0*/  FMUL.FTZ R63, R63, UR4 ;  /* 0x000000043f3f7c20 */ /* 0x000fe20008410000 */
[----:B------:R-:W-:Y:S01]  /*1cb0*/  SHF.L.U32 R112, R26, 0x10, RZ ;  /* 0x000000101a707819 */ /* 0x000fe200000006ff */
[----:B------:R-:W-:Y:S01]  /*1cc0*/  FMUL.FTZ R93, R93, R110 ;  /* 0x0000006e5d5d7220 */ /* 0x000fe20000410000 */
[----:B------:R-:W-:Y:S01]  /*1cd0*/  SHF.L.U32 R114, R27, 0x10, RZ ;  /* 0x000000101b727819 */ /* 0x000fe200000006ff */
[----:B------:R-:W-:Y:S01]  /*1ce0*/  IMAD.U32 R61, R61, 0x10000, RZ ;  /* 0x000100003d3d7824 */ /* 0x000fe200078e00ff */
        /* <DEDUP_REMOVED lines=23> */
.L_x_102:
[----:B------:R-:W0:Y:S02]  /*1e60*/  LDC.64 R118, c[0x0][0x3a8] ;  /* 0x0000ea00ff767b82 */ /* 0x000e240000000a00 */
[----:B0-----:R-:W-:-:S05]  /*1e70*/  IMAD.WIDE.U32 R118, R107, 0x10, R118 ;  /* 0x000000106b767825 */ /* 0x001fca00078e0076 */
[----:B------:R2:W-:Y:S02]  /*1e80*/  STG.E.128 desc[UR8][R118.64], R60 ;  /* 0x0000003c76007986 */ /* 0x0005e4000c101d08 */
.L_x_100:
[----:B------:R-:W-:Y:S05]  /*1e90*/  BSYNC.RECONVERGENT B0 ;  /* 0x0000000000007941 */ /* 0x000fea0003800200 */
.L_x_99:
[----:B012---:R-:W-:Y:S01]  /*1ea0*/  FADD.FTZ R61, RZ, R83 ;  /* 0x00000053ff3d7221 */ /* 0x007fe20000010000 */
[C---:B------:R-:W-:Y:S01]  /*1eb0*/  ISETP.GT.U32.AND P4, PT, R86.reuse, 0x1ff, PT ;  /* 0x000001ff5600780c */ /* 0x040fe20003f84070 */
[----:B------:R-:W-:Y:S01]  /*1ec0*/  BSSY.RECONVERGENT B0, `(.L_x_103) ;  /* 0x0000073000007945 */ /* 0x000fe20003800200 */
[----:B------:R-:W-:Y:S01]  /*1ed0*/  ISETP.GT.U32.AND P0, PT, R86, 0x2ff, PT ;  /* 0x000002ff5600780c */ /* 0x000fe20003f04070 */
[----:B------:R-:W-:Y:S01]  /*1ee0*/  FADD.FTZ R60, R94, R61 ;  /* 0x0000003d5e3c7221 */ /* 0x000fe20000010000 */
[----:B------:R-:W-:-:S03]  /*1ef0*/  PLOP3.LUT P5, PT, PT, PT, UP2, 0x80, 0x8 ;  /* 0x000000000008781c */ /* 0x000fc60003faf028 */
        /* <DEDUP_REMOVED lines=33> */
[----:B------:R-:W-:-:S04]  /*2110*/  FMUL.FTZ R62, R71, R62 ;  /* 0x0000003e473e7220 */ /* 0x000fc80000410000 */
[--C-:B------:R-:W-:Y:S01]  /*2120*/  FADD.FTZ R60, R83, -R62.reuse ;  /* 0x8000003e533c7221 */ /* 0x100fe20000010000 */
[--C-:B------:R-:W-:Y:S01]  /*2130*/  FADD.FTZ R111, R94, -R62.reuse ;  /* 0x8000003e5e6f7221 */ /* 0x100fe20000010000 */
[--C-:B------:R-:W-:Y:S01]  /*2140*/  FADD.FTZ R61, R97, -R62.reuse ;  /* 0x8000003e613d7221 */ /* 0x100fe20000010000 */
[--C-:B------:R-:W-:Y:S01]  /*2150*/  FADD.FTZ R63, R96, -R62.reuse ;  /* 0x8000003e603f7221 */ /* 0x100fe20000010000 */
[----:B------:R-:W-:Y:S01]  /*2160*/  FFMA.FTZ R60, R60, R60, RZ ;  /* 0x0000003c3c3c7223 */ /* 0x000fe200000100ff */
[--C-:B------:R-:W-:Y:S01]  /*2170*/  FADD.FTZ R118, R102, -R62.reuse ;  /* 0x8000003e66767221 */ /* 0x100fe20000010000 */
[----:B------:R-:W-:Y:S02]  /*2180*/  FADD.FTZ R120, R87, -R62 ;  /* 0x8000003e57787221 */ /* 0x000fe40000010000 */
[----:B------:R-:W-:-:S04]  /*2190*/  FFMA.FTZ R60, R111, R111, R60 ;  /* 0x0000006f6f3c7223 */ /* 0x000fc8000001003c */
[----:B------:R-:W-:Y:S01]  /*21a0*/  FFMA.FTZ R60, R61, R61, R60 ;  /* 0x0000003d3d3c7223 */ /* 0x000fe2000001003c */
[----:B------:R-:W-:-:S03]  /*21b0*/  FADD.FTZ R61, R99, -R62 ;  /* 0x8000003e633d7221 */ /* 0x000fc60000010000 */
        /* <DEDUP_REMOVED lines=9> */
[----:B------:R-:W-:-:S04]  /*2250*/  FADD.FTZ R63, R91, -R62 ;  /* 0x8000003e5b3f7221 */ /* 0x000fc80000010000 */
[----:B------:R-:W-:-:S05]  /*2260*/  FSEL R60, R60, RZ, P2 ;  /* 0x000000ff3c3c7208 */ /* 0x000fca0001000000 */
        /* <DEDUP_REMOVED lines=13> */
[----:B------:R-:W-:Y:S01]  /*2340*/  @P4 FFMA.FTZ R60, R118, R118, R61 ;  /* 0x00000076763c4223 */ /* 0x000fe2000001003d */
[----:B------:R-:W-:Y:S01]  /*2350*/  FADD.FTZ R118, R110, -R62 ;  /* 0x8000003e6e767221 */ /* 0x000fe20000010000 */
[----:B------:R-:W-:Y:S02]  /*2360*/  PLOP3.LUT P4, PT, PT, PT, PT, 0x8, 0x80 ;  /* 0x000000000080781c */ /* 0x000fe40003f8e170 */
        /* <DEDUP_REMOVED lines=11> */
[----:B------:R-:W-:-:S04]  /*2420*/  FFMA.FTZ R63, R120, R120, R63 ;  /* 0x00000078783f7223 */ /* 0x000fc8000001003f */
[----:B------:R-:W-:Y:S01]  /*2430*/  @P0 FFMA.FTZ R60, R118, R118, R63 ;  /* 0x00000076763c0223 */ /* 0x000fe2000001003f */
[----:B------:R-:W-:-:S04]  /*2440*/  ISETP.GT.U32.AND P0, PT, R90, 0x7, PT ;  /* 0x000000075a00780c */ /* 0x000fc80003f04070 */
[----:B------:R-:W0:Y:S09]  /*2450*/  SHFL.BFLY PT, R61, R60, 0x1, 0x1f ;  /* 0x0c201f003c3d7f89 */ /* 0x000e3200000e0000 */
[----:B------:R-:W1:Y:S01]  /*2460*/  @!P0 S2R R109, SR_CgaCtaId ;  /* 0x00000000006d8919 */ /* 0x000e620000008800 */
[----:B------:R-:W-:-:S02]  /*2470*/  @!P0 PLOP3.LUT P4, PT, P5, PT, PT, 0x80, 0x8 ;  /* 0x000000000008881c */ /* 0x000fc40002f8f070 */
[----:B------:R-:W-:Y:S01]  /*2480*/  ISETP.NE.AND P5, PT, R90, RZ, PT ;  /* 0x000000ff5a00720c */ /* 0x000fe20003fa5270 */
[----:B0-----:R-:W-:Y:S01]  /*2490*/  FADD.FTZ R61, R60, R61 ;  /* 0x0000003d3c3d7221 */ /* 0x001fe20000010000 */
[----:B------:R-:W-:-:S04]  /*24a0*/  @!P0 MOV R60, 0x400 ;  /* 0x00000400003c8802 */ /* 0x000fc80000000f00 */
[----:B------:R-:W0:Y:S01]  /*24b0*/  SHFL.BFLY PT, R118, R61, 0x2, 0x1f ;  /* 0x0c401f003d767f89 */ /* 0x000e2200000e0000 */
[----:B-1----:R-:W-:-:S04]  /*24c0*/  @!P0 LEA R109, R109, R60, 0x18 ;  /* 0x0000003c6d6d8211 */ /* 0x002fc800078ec0ff */
[----:B------:R-:W-:-:S04]  /*24d0*/  @P4 IADD3 R109, PT, PT, R109, 0x40, RZ ;  /* 0x000000406d6d4810 */ /* 0x000fc80007ffe0ff */
[----:B------:R-:W-:Y:S01]  /*24e0*/  @!P0 LEA R109, R90, R109, 0x3 ;  /* 0x0000006d5a6d8211 */ /* 0x000fe200078e18ff */
[----:B0-----:R-:W-:Y:S01]  /*24f0*/  FADD.FTZ R118, R61, R118 ;  /* 0x000000763d767221 */ /* 0x001fe20000010000 */
[----:B------:R-:W-:-:S04]  /*2500*/  CS2R R60, SRZ ;  /* 0x00000000003c7805 */ /* 0x000fc8000001ff00 */
        /* <DEDUP_REMOVED lines=14> */
.L_x_104:
[----:B------:R-:W-:Y:S05]  /*25f0*/  BSYNC.RECONVERGENT B0 ;  /* 0x0000000000007941 */ /* 0x000fea0003800200 */
.L_x_103:
[----:B------:R-:W-:Y:S01]  /*2600*/  BAR.SYNC.DEFER_BLOCKING 0x0 ;  /* 0x0000000000007b1d */ /* 0x000fe20000010000 */
[----:B0-----:R-:W-:Y:S02]  /*2610*/  HFMA2 R107, -RZ, RZ, 0, 0 ;  /* 0x00000000ff6b7431 */ /* 0x001fe400000001ff */
[----:B------:R-:W-:Y:S01]  /*2620*/  @!P0 IMAD.MOV.U32 R107, RZ, RZ, R2 ;  /* 0x000000ffff6b8224 */ /* 0x000fe200078e0002 */
[----:B------:R-:W-:Y:S02]  /*2630*/  ISETP.NE.AND P4, PT, R0, RZ, PT ;  /* 0x000000ff0000720c */ /* 0x000fe40003f85270 */
[----:B------:R-:W-:Y:S02]  /*2640*/  BSSY.RECONVERGENT B0, `(.L_x_105) ;  /* 0x0000076000007945 */ /* 0x000fe40003800200 */
[----:B------:R-:W-:Y:S01]  /*2650*/  I2FP.F32.S32 R115, R107 ;  /* 0x0000006b00737245 */ /* 0x000fe20000201400 */
[----:B------:R-:W0:Y:S04]  /*2660*/  SHFL.DOWN PT, R62, R107, 0x4, 0x1f ;  /* 0x08801f006b3e7f89 */ /* 0x000e2800000e0000 */
[----:B------:R-:W1:Y:S01]  /*2670*/  @!P0 LDS.64 R60, [R109] ;  /* 0x000000006d3c8984 */ /* 0x000e620000000a00 */
[----:B------:R-:W-:-:S02]  /*2680*/  ISETP.NE.AND P0, PT, RZ, UR12, PT ;  /* 0x0000000cff007c0c */ /* 0x000fc4000bf05270 */
[----:B0-----:R-:W-:Y:S02]  /*2690*/  I2FP.F32.S32 R122, R62 ;  /* 0x0000003e007a7245 */ /* 0x001fe40000201400 */
[----:B------:R-:W-:-:S05]  /*26a0*/  IADD3 R63, PT, PT, R62, R107, RZ ;  /* 0x0000006b3e3f7210 */ /* 0x000fca0007ffe0ff */
[----:B------:R-:W-:Y:S04]  /*26b0*/  SHFL.DOWN PT, R118, R63, 0x2, 0x1f ;  /* 0x08401f003f767f89 */ /* 0x000fe800000e0000 */
[----:B-1----:R-:W0:Y:S04]  /*26c0*/  SHFL.DOWN PT, R111, R60, 0x4, 0x1f ;  /* 0x08801f003c6f7f89 */ /* 0x002e2800000e0000 */
[----:B------:R-:W1:Y:S01]  /*26d0*/  SHFL.DOWN PT, R120, R61, 0x4, 0x1f ;  /* 0x08801f003d787f89 */ /* 0x000e6200000e0000 */
[C---:B0-----:R-:W-:Y:S01]  /*26e0*/  FMUL.FTZ R62, R111.reuse, R122 ;  /* 0x0000007a6f3e7220 */ /* 0x041fe20000410000 */
[----:B------:R-:W-:-:S03]  /*26f0*/  FADD.FTZ R113, -R111, R60 ;  /* 0x0000003c6f717221 */ /* 0x000fc60000010100 */
[----:B------:R-:W-:Y:S01]  /*2700*/  FFMA.FTZ R124, R115, R60, R62 ;  /* 0x0000003c737c7223 */ /* 0x000fe2000001003e */
[----:B------:R-:W-:Y:S01]  /*2710*/  I2FP.F32.S32 R62, R63 ;  /* 0x0000003f003e7245 */ /* 0x000fe20000201400 */
[----:B------:R-:W-:Y:S01]  /*2720*/  FMUL.FTZ R113, R113, R113 ;  /* 0x0000007171717220 */ /* 0x000fe20000410000 */
[----:B-1----:R-:W-:Y:S01]  /*2730*/  FADD.FTZ R120, R120, R61 ;  /* 0x0000003d78787221 */ /* 0x002fe20000010000 */
[----:B------:R-:W-:Y:S01]  /*2740*/  IADD3 R60, PT, PT, R63, R118, RZ ;  /* 0x000000763f3c7210 */ /* 0x000fe20007ffe0ff */
[----:B------:R-:W0:Y:S01]  /*2750*/  MUFU.RCP R111, R62 ;  /* 0x0000003e006f7308 */ /* 0x000e220000001000 */
[----:B------:R-:W-:Y:S02]  /*2760*/  FMUL.FTZ R113, R113, R115 ;  /* 0x0000007371717220 */ /* 0x000fe40000410000 */
[----:B------:R-:W-:Y:S02]  /*2770*/  I2FP.F32.S32 R109, R60 ;  /* 0x0000003c006d7245 */ /* 0x000fe40000201400 */
[----:B------:R-:W-:-:S03]  /*2780*/  FMUL.FTZ R113, R113, R122 ;  /* 0x0000007a71717220 */ /* 0x000fc60000410000 */
[----:B------:R-:W1:Y:S01]  /*2790*/  MUFU.RCP R61, R109 ;  /* 0x0000006d003d7308 */ /* 0x000e620000001000 */
[C---:B0-----:R-:W-:Y:S01]  /*27a0*/  FMUL.FTZ R107, R111.reuse, R124 ;  /* 0x0000007c6f6b7220 */ /* 0x041fe20000410000 */
[----:B------:R-:W-:Y:S01]  /*27b0*/  FFMA.FTZ R111, R111, R113, R120 ;  /* 0x000000716f6f7223 */ /* 0x000fe20000010078 */
[----:B------:R-:W-:-:S03]  /*27c0*/  I2FP.F32.S32 R113, R118 ;  /* 0x0000007600717245 */ /* 0x000fc60000201400 */
[----:B------:R-:W0:Y:S04]  /*27d0*/  SHFL.DOWN PT, R122, R107, 0x2, 0x1f ;  /* 0x08401f006b7a7f89 */ /* 0x000e2800000e0000 */
[----:B------:R-:W2:Y:S01]  /*27e0*/  SHFL.DOWN PT, R118, R111, 0x2, 0x1f ;  /* 0x08401f006f767f89 */ /* 0x000ea200000e0000 */
[----:B0-----:R-:W-:Y:S01]  /*27f0*/  FMUL.FTZ R63, R122, R113 ;  /* 0x000000717a3f7220 */ /* 0x001fe20000410000 */
[----:B------:R-:W-:-:S03]  /*2800*/  FADD.FTZ R122, R107, -R122 ;  /* 0x8000007a6b7a7221 */ /* 0x000fc60000010000 */
[----:B------:R-:W-:Y:S01]  /*2810*/  FFMA.FTZ R120, R62, R107, R63 ;  /* 0x0000006b3e787223 */ /* 0x000fe2000001003f */
[----:B------:R-:W-:Y:S01]  /*2820*/  FMUL.FTZ R107, R122, R122 ;  /* 0x0000007a7a6b7220 */ /* 0x000fe20000410000 */
[----:B------:R-:W0:Y:S01]  /*2830*/  SHFL.DOWN PT, R63, R60, 0x1, 0x1f ;  /* 0x08201f003c3f7f89 */ /* 0x000e2200000e0000 */
[----:B--2---:R-:W-:Y:S02]  /*2840*/  FADD.FTZ R118, R111, R118 ;  /* 0x000000766f767221 */ /* 0x004fe40000010000 */
[----:B------:R-:W-:Y:S01]  /*2850*/  FMUL.FTZ R107, R62, R107 ;  /* 0x0000006b3e6b7220 */ /* 0x000fe20000410000 */
[----:B-1----:R-:W-:-:S03]  /*2860*/  FMUL.FTZ R62, R61, R120 ;  /* 0x000000783d3e7220 */ /* 0x002fc60000410000 */
[----:B------:R-:W-:Y:S01]  /*2870*/  FMUL.FTZ R107, R107, R113 ;  /* 0x000000716b6b7220 */ /* 0x000fe20000410000 */
[----:B------:R-:W-:Y:S01]  /*2880*/  MOV R113, UR6 ;  /* 0x0000000600717c02 */ /* 0x000fe20008000f00 */
[----:B------:R-:W1:Y:S02]  /*2890*/  SHFL.DOWN PT, R111, R62, 0x1, 0x1f ;  /* 0x08201f003e6f7f89 */ /* 0x000e6400000e0000 */
[----:B------:R-:W-:-:S05]  /*28a0*/  FFMA.FTZ R107, R61, R107, R118 ;  /* 0x0000006b3d6b7223 */ /* 0x000fca0000010076 */
[----:B------:R-:W2:Y:S01]  /*28b0*/  SHFL.DOWN PT, R118, R107, 0x1, 0x1f ;  /* 0x08201f006b767f89 */ /* 0x000ea200000e0000 */
[-C--:B0-----:R-:W-:Y:S02]  /*28c0*/  IADD3 R61, PT, PT, R60, R63.reuse, RZ ;  /* 0x0000003f3c3d7210 */ /* 0x081fe40007ffe0ff */
[----:B------:R-:W-:Y:S02]  /*28d0*/  I2FP.F32.S32 R63, R63 ;  /* 0x0000003f003f7245 */ /* 0x000fe40000201400 */
[----:B------:R-:W-:Y:S01]  /*28e0*/  I2FP.F32.S32 R61, R61 ;  /* 0x0000003d003d7245 */ /* 0x000fe20000201400 */
[----:B-1----:R-:W-:-:S05]  /*28f0*/  FADD.FTZ R60, R62, -R111 ;  /* 0x8000006f3e3c7221 */ /* 0x002fca0000010000 */
[----:B------:R-:W0:Y:S01]  /*2900*/  MUFU.RCP R61, R61 ;  /* 0x0000003d003d7308 */ /* 0x000e220000001000 */
[----:B------:R-:W-:Y:S01]  /*2910*/  FMUL.FTZ R120, R111, R63 ;  /* 0x0000003f6f787220 */ /* 0x000fe20000410000 */
[----:B------:R-:W-:-:S03]  /*2920*/  FMUL.FTZ R60, R60, R60 ;  /* 0x0000003c3c3c7220 */ /* 0x000fc60000410000 */
[----:B------:R-:W-:Y:S01]  /*2930*/  FFMA.FTZ R120, R109, R62, R120 ;  /* 0x0000003e6d787223 */ /* 0x000fe20000010078 */
[----:B--2---:R-:W-:Y:S01]  /*2940*/  FADD.FTZ R118, R107, R118 ;  /* 0x000000766b767221 */ /* 0x004fe20000010000 */
[----:B------:R-:W-:Y:S01]  /*2950*/  FMUL.FTZ R60, R109, R60 ;  /* 0x0000003c6d3c7220 */ /* 0x000fe20000410000 */
[----:B------:R-:W1:Y:S03]  /*2960*/  LDC R107, c[0x0][0x448] ;  /* 0x00011200ff6b7b82 */ /* 0x000e660000000800 */
[----:B------:R-:W-:-:S05]  /*2970*/  FMUL.FTZ R60, R60, R63 ;  /* 0x0000003f3c3c7220 */ /* 0x000fca0000410000 */
[----:B------:R-:W2:Y:S01]  /*2980*/  @!P4 LDC.64 R62, c[0x0][0x3c0] ;  /* 0x0000f000ff3ecb82 */ /* 0x000ea20000000a00 */
[C---:B0-----:R-:W-:Y:S01]  /*2990*/  FMUL.FTZ R111, R61.reuse, R120 ;  /* 0x000000783d6f7220 */ /* 0x041fe20000410000 */
[----:B------:R-:W-:-:S05]  /*29a0*/  FFMA.FTZ R118, R61, R60, R118 ;  /* 0x0000003c3d767223 */ /* 0x000fca0000010076 */
[----:B------:R-:W0:Y:S01]  /*29b0*/  SHFL.IDX PT, R111, R111, RZ, 0x1f ;  /* 0x00001fff6f6f7589 */ /* 0x000e2200000e0000 */
[----:B------:R-:W3:Y:S03]  /*29c0*/  @!P4 LDC.64 R60, c[0x0][0x3c8] ;  /* 0x0000f200ff3ccb82 */ /* 0x000ee60000000a00 */
[----:B------:R-:W1:Y:S01]  /*29d0*/  SHFL.IDX PT, R118, R118, RZ, 0x1f ;  /* 0x00001fff76767589 */ /* 0x000e6200000e0000 */
[----:B0-----:R-:W-:Y:S01]  /*29e0*/  FMUL.FTZ R109, R111, R111 ;  /* 0x0000006f6f6d7220 */ /* 0x001fe20000410000 */
[----:B---3--:R-:W-:-:S04]  /*29f0*/  @!P4 IMAD.WIDE R60, R113, 0x4, R60 ;  /* 0x00000004713cc825 */ /* 0x008fc800078e023c */
[----:B-1----:R-:W-:Y:S01]  /*2a00*/  FFMA.FTZ R107, R118, UR13, R107 ;  /* 0x0000000d766b7c23 */ /* 0x002fe2000801006b */
[----:B------:R-:W-:-:S05]  /*2a10*/  FSEL R120, R109, RZ, P0 ;  /* 0x000000ff6d787208 */ /* 0x000fca0000000000 */
[----:B------:R-:W-:Y:S01]  /*2a20*/  FADD.FTZ R109, R107, R120 ;  /* 0x000000786b6d7221 */ /* 0x000fe20000010000 */
[----:B------:R-:W-:-:S05]  /*2a30*/  MOV R107, UR6 ;  /* 0x00000006006b7c02 */ /* 0x000fca0008000f00 */
[----:B------:R-:W0:Y:S01]  /*2a40*/  MUFU.RSQ R109, R109 ;  /* 0x0000006d006d7308 */ /* 0x000e220000001400 */
[----:B--2---:R-:W-:Y:S01]  /*2a50*/  @!P4 IMAD.WIDE R62, R107, 0x4, R62 ;  /* 0x000000046b3ec825 */ /* 0x004fe200078e023e */
[----:B------:R-:W-:-:S04]  /*2a60*/  FSEL R107, R111, RZ, !P0 ;  /* 0x000000ff6f6b7208 */ /* 0x000fc80004000000 */
[----:B------:R1:W-:Y:S04]  /*2a70*/  @!P4 STG.E desc[UR8][R62.64], R111 ;  /* 0x0000006f3e00c986 */ /* 0x0003e8000c101908 */
[----:B0-----:R1:W-:Y:S01]  /*2a80*/  @!P4 STG.E desc[UR8][R60.64], R109 ;  /* 0x0000006d3c00c986 */ /* 0x0013e2000c101908 */
[----:B------:R-:W-:Y:S05]  /*2a90*/  @!P2 BRA `(.L_x_106) ;  /* 0x0000000000c0a947 */ /* 0x000fea0003800000 */
[--C-:B-1----:R-:W-:Y:S01]  /*2aa0*/  FADD.FTZ R60, R83, -R107.reuse ;  /* 0x8000006b533c7221 */ /* 0x102fe20000010000 */
[----:B------:R-:W-:Y:S01]  /*2ab0*/  SHF.L.U32 R61, R56, 0x10, RZ ;  /* 0x00000010383d7819 */ /* 0x000fe200000006ff */
[----:B------:R-:W-:Y:S02]  /*2ac0*/  IMAD.U32 R63, R52, 0x10000, RZ ;  /* 0x00010000343f7824 */ /* 0x000fe400078e00ff */
[----:B------:R-:W-:Y:S01]  /*2ad0*/  FADD.FTZ R62, R97, -R107 ;  /* 0x8000006b613e7221 */ /* 0x000fe20000010000 */
[----:B------:R-:W-:Y:S01]  /*2ae0*/  FMUL.FTZ R60, R109, R60 ;  /* 0x0000003c6d3c7220 */ /* 0x000fe20000410000 */
[----:B------:R-:W-:Y:S02]  /*2af0*/  SHF.L.U32 R118, R57, 0x10, RZ ;  /* 0x0000001039767819 */ /* 0x000fe400000006ff */
[----:B------:R-:W-:Y:S01]  /*2b00*/  SHF.L.U32 R120, R53, 0x10, RZ ;  /* 0x0000001035787819 */ /* 0x000fe200000006ff */
[----:B------:R-:W-:Y:S01]  /*2b10*/  FFMA.FTZ R60, R60, R61, R63 ;  /* 0x0000003d3c3c7223 */ /* 0x000fe2000001003f */
[----:B------:R-:W-:Y:S01]  /*2b20*/  FMUL.FTZ R61, R109, R62 ;  /* 0x0000003e6d3d7220 */ /* 0x000fe20000410000 */
[----:B------:R-:W-:Y:S01]  /*2b30*/  FADD.FTZ R62, R96, -R107 ;  /* 0x8000006b603e7221 */ /* 0x000fe20000010000 */
[----:B------:R-:W-:-:S02]  /*2b40*/  SHF.L.U32 R63, R67, 0x10, RZ ;  /* 0x00000010433f7819 */ /* 0x000fc400000006ff */
[----:B------:R-:W-:Y:S01]  /*2b50*/  SHF.L.U32 R111, R66, 0x10, RZ ;  /* 0x00000010426f7819 */ /* 0x000fe200000006ff */
[----:B------:R-:W-:Y:S01]  /*2b60*/  FMUL.FTZ R62, R109, R62 ;  /* 0x0000003e6d3e7220 */ /* 0x000fe20000410000 */
[----:B------:R-:W-:Y:S01]  /*2b70*/  FFMA.FTZ R61, R61, R118, R120 ;  /* 0x000000763d3d7223 */ /* 0x000fe20000010078 */
[----:B------:R-:W-:Y:S01]  /*2b80*/  FADD.FTZ R118, R99, -R107 ;  /* 0x8000006b63767221 */ /* 0x000fe20000010000 */
[----:B------:R-:W-:Y:S01]  /*2b90*/  SHF.L.U32 R122, R64, 0x10, RZ ;  /* 0x00000010407a7819 */ /* 0x000fe200000006ff */
[----:B------:R-:W-:Y:S01]  /*2ba0*/  FFMA.FTZ R120, R62, R63, R111 ;  /* 0x0000003f3e787223 */ /* 0x000fe2000001006f */
[----:B------:R-:W-:Y:S01]  /*2bb0*/  SHF.L.U32 R63, R58, 0x10, RZ ;  /* 0x000000103a3f7819 */ /* 0x000fe200000006ff */
[----:B------:R-:W-:Y:S01]  /*2bc0*/  FMUL.FTZ R62, R109, R118 ;  /* 0x000000766d3e7220 */ /* 0x000fe20000410000 */
[----:B------:R-:W-:Y:S01]  /*2bd0*/  SHF.L.U32 R111, R54, 0x10, RZ ;  /* 0x00000010366f7819 */ /* 0x000fe200000006ff */
[----:B------:R-:W-:Y:S01]  /*2be0*/  FADD.FTZ R118, R98, -R107 ;  /* 0x8000006b62767221 */ /* 0x000fe20000010000 */
[----:B------:R-:W-:-:S02]  /*2bf0*/  SHF.L.U32 R113, R19, 0x10, RZ ;  /* 0x0000001013717819 */ /* 0x000fc400000006ff */
[----:B------:R-:W-:Y:S01]  /*2c00*/  SHF.L.U32 R115, R18, 0x10, RZ ;  /* 0x0000001012737819 */ /* 0x000fe200000006ff */
[----:B------:R-:W-:Y:S01]  /*2c10*/  FFMA.FTZ R62, R62, R63, R111 ;  /* 0x0000003f3e3e7223 */ /* 0x000fe2000001006f */
[----:B------:R-:W-:Y:S01]  /*2c20*/  FMUL.FTZ R111, R109, R118 ;  /* 0x000000766d6f7220 */ /* 0x000fe20000410000 */
[----:B------:R-:W-:Y:S01]  /*2c30*/  IMAD.U32 R118, R65, 0x10000, RZ ;  /* 0x0001000041767824 */ /* 0x000fe200078e00ff */
[----:B------:R-:W-:-:S03]  /*2c40*/  F2FP.BF16.F32.PACK_AB R61, R120, R61 ;  /* 0x0000003d783d723e */ /* 0x000fc600000010ff */
[----:B------:R-:W-:Y:S01]  /*2c50*/  FFMA.FTZ R111, R111, R118, R122 ;  /* 0x000000766f6f7223 */ /* 0x000fe2000001007a */
[----:B------:R-:W-:Y:S01]  /*2c60*/  FADD.FTZ R118, R101, -R107 ;  /* 0x8000006b65767221 */ /* 0x000fe20000010000 */
[----:B------:R-:W-:-:S03]  /*2c70*/  SHF.L.U32 R122, R55, 0x10, RZ ;  /* 0x00000010377a7819 */ /* 0x000fc600000006ff */
[----:B------:R-:W-:Y:S01]  /*2c80*/  FMUL.FTZ R63, R109, R118 ;  /* 0x000000766d3f7220 */ /* 0x000fe20000410000 */
[----:B------:R-:W-:Y:S02]  /*2c90*/  SHF.L.U32 R118, R59, 0x10, RZ ;  /* 0x000000103b767819 */ /* 0x000fe400000006ff */
[----:B------:R-:W-:-:S03]  /*2ca0*/  F2FP.BF16.F32.PACK_AB R62, R111, R62 ;  /* 0x0000003e6f3e723e */ /* 0x000fc600000010ff */
[----:B------:R-:W-:Y:S01]  /*2cb0*/  FFMA.FTZ R63, R63, R118, R122 ;  /* 0x000000763f3f7223 */ /* 0x000fe2000001007a */
[--C-:B------:R-:W-:Y:S01]  /*2cc0*/  FADD.FTZ R118, R100, -R107.reuse ;  /* 0x8000006b64767221 */ /* 0x100fe20000010000 */
[----:B------:R-:W-:-:S03]  /*2cd0*/  FADD.FTZ R122, R94, -R107 ;  /* 0x8000006b5e7a7221 */ /* 0x000fc60000010000 */
[C---:B------:R-:W-:Y:S01]  /*2ce0*/  FMUL.FTZ R118, R109.reuse, R118 ;  /* 0x000000766d767220 */ /* 0x040fe20000410000 */
[----:B------:R-:W-:-:S03]  /*2cf0*/  FMUL.FTZ R122, R109, R122 ;  /* 0x0000007a6d7a7220 */ /* 0x000fc60000410000 */
[----:B------:R-:W-:Y:S01]  /*2d00*/  FFMA.FTZ R124, R118, R113, R115 ;  /* 0x00000071767c7223 */ /* 0x000fe20000010073 */
[----:B------:R-:W-:Y:S01]  /*2d10*/  SHF.L.U32 R113, R69, 0x10, RZ ;  /* 0x0000001045717819 */ /* 0x000fe200000006ff */
[----:B------:R-:W0:Y:S01]  /*2d20*/  LDC.64 R118, c[0x0][0x428] ;  /* 0x00010a00ff767b82 */ /* 0x000e220000000a00 */
[----:B------:R-:W-:Y:S02]  /*2d30*/  IMAD.U32 R115, R68, 0x10000, RZ ;  /* 0x0001000044737824 */ /* 0x000fe400078e00ff */
[----:B------:R-:W-:Y:S02]  /*2d40*/  F2FP.BF16.F32.PACK_AB R63, R124, R63 ;  /* 0x0000003f7c3f723e */ /* 0x000fe400000010ff */
[----:B------:R-:W-:-:S05]  /*2d50*/  FFMA.FTZ R113, R122, R113, R115 ;  /* 0x000000717a717223 */ /* 0x000fca0000010073 */
[----:B------:R-:W-:Y:S01]  /*2d60*/  F2FP.BF16.F32.PACK_AB R60, R113, R60 ;  /* 0x0000003c713c723e */ /* 0x000fe200000010ff */
[C---:B0-----:R-:W-:Y:S01]  /*2d70*/  IMAD.WIDE.U32 R118, R92.reuse, 0x10, R118 ;  /* 0x000000105c767825 */ /* 0x041fe200078e0076 */
[----:B------:R-:W-:-:S04]  /*2d80*/  IADD3 R92, PT, PT, R92, 0x100, RZ ;  /* 0x000001005c5c7810 */ /* 0x000fc80007ffe0ff */
[----:B------:R0:W-:Y:S03]  /*2d90*/  STG.E.128 desc[UR8][R118.64], R60 ;  /* 0x0000003c76007986 */ /* 0x0001e6000c101d08 */
.L_x_106:
[----:B------:R-:W-:Y:S05]  /*2da0*/  BSYNC.RECONVERGENT B0 ;  /* 0x0000000000007941 */ /* 0x000fea0003800200 */
.L_x_105:
[----:B------:R-:W-:Y:S04]  /*2db0*/  BSSY.RECONVERGENT B0, `(.L_x_107) ;  /* 0x0000032000007945 */ /* 0x000fe80003800200 */
[----:B------:R-:W-:Y:S05]  /*2dc0*/  @!P1 BRA `(.L_x_108) ;  /* 0x0000000000c09947 */ /* 0x000fea0003800000 */
[--C-:B01----:R-:W-:Y:S01]  /*2dd0*/  FADD.FTZ R60, R85, -R107.reuse ;  /* 0x8000006b553c7221 */ /* 0x103fe20000010000 */
[----:B------:R-:W-:Y:S01]  /*2de0*/  SHF.L.U32 R61, R44, 0x10, RZ ;  /* 0x000000102c3d7819 */ /* 0x000fe200000006ff */
[----:B------:R-:W-:Y:S01]  /*2df0*/  FADD.FTZ R62, R87, -R107 ;  /* 0x8000006b573e7221 */ /* 0x000fe20000010000 */
[----:B------:R-:W-:Y:S01]  /*2e00*/  SHF.L.U32 R63, R40, 0x10, RZ ;  /* 0x00000010283f7819 */ /* 0x000fe200000006ff */
[----:B------:R-:W-:Y:S01]  /*2e10*/  FMUL.FTZ R60, R109, R60 ;  /* 0x0000003c6d3c7220 */ /* 0x000fe20000410000 */
[----:B------:R-:W-:Y:S01]  /*2e20*/  SHF.L.U32 R118, R45, 0x10, RZ ;  /* 0x000000102d767819 */ /* 0x000fe200000006ff */
[----:B------:R-:W-:Y:S01]  /*2e30*/  IMAD.U32 R111, R14, 0x10000, RZ ;  /* 0x000100000e6f7824 */ /* 0x000fe200078e00ff */
[----:B------:R-:W-:Y:S01]  /*2e40*/  SHF.L.U32 R120, R41, 0x10, RZ ;  /* 0x0000001029787819 */ /* 0x000fe200000006ff */
[----:B------:R-:W-:Y:S01]  /*2e50*/  FFMA.FTZ R60, R60, R61, R63 ;  /* 0x0000003d3c3c7223 */ /* 0x000fe2000001003f */
[----:B------:R-:W-:Y:S01]  /*2e60*/  FMUL.FTZ R61, R109, R62 ;  /* 0x0000003e6d3d7220 */ /* 0x000fe20000410000 */
[----:B------:R-:W-:Y:S01]  /*2e70*/  FADD.FTZ R62, R104, -R107 ;  /* 0x8000006b683e7221 */ /* 0x000fe20000010000 */
[----:B------:R-:W-:Y:S01]  /*2e80*/  SHF.L.U32 R63, R15, 0x10, RZ ;  /* 0x000000100f3f7819 */ /* 0x000fe200000006ff */
[----:B------:R-:W-:-:S02]  /*2e90*/  IMAD.U32 R113, R11, 0x10000, RZ ;  /* 0x000100000b717824 */ /* 0x000fc400078e00ff */
[----:B------:R-:W-:Y:S01]  /*2ea0*/  FFMA.FTZ R61, R61, R118, R120 ;  /* 0x000000763d3d7223 */ /* 0x000fe20000010078 */
[----:B------:R-:W-:Y:S01]  /*2eb0*/  FMUL.FTZ R62, R109, R62 ;  /* 0x0000003e6d3e7220 */ /* 0x000fe20000410000 */
[----:B------:R-:W-:Y:S01]  /*2ec0*/  FADD.FTZ R118, R103, -R107 ;  /* 0x8000006b67767221 */ /* 0x000fe20000010000 */
[----:B------:R-:W-:Y:S02]  /*2ed0*/  SHF.L.U32 R122, R12, 0x10, RZ ;  /* 0x000000100c7a7819 */ /* 0x000fe400000006ff */
[----:B------:R-:W-:Y:S01]  /*2ee0*/  FFMA.FTZ R120, R62, R63, R111 ;  /* 0x0000003f3e787223 */ /* 0x000fe2000001006f */
[----:B------:R-:W-:Y:S01]  /*2ef0*/  SHF.L.U32 R63, R46, 0x10, RZ ;  /* 0x000000102e3f7819 */ /* 0x000fe200000006ff */
[----:B------:R-:W-:Y:S01]  /*2f00*/  FMUL.FTZ R62, R109, R118 ;  /* 0x000000766d3e7220 */ /* 0x000fe20000410000 */
[----:B------:R-:W-:Y:S01]  /*2f10*/  SHF.L.U32 R111, R42, 0x10, RZ ;  /* 0x000000102a6f7819 */ /* 0x000fe200000006ff */
[----:B------:R-:W-:Y:S01]  /*2f20*/  FADD.FTZ R118, R106, -R107 ;  /* 0x8000006b6a767221 */ /* 0x000fe20000010000 */
[----:B------:R-:W-:-:S02]  /*2f30*/  SHF.L.U32 R115, R10, 0x10, RZ ;  /* 0x000000100a737819 */ /* 0x000fc400000006ff */
[----:B------:R-:W-:Y:S01]  /*2f40*/  F2FP.BF16.F32.PACK_AB R61, R120, R61 ;  /* 0x0000003d783d723e */ /* 0x000fe200000010ff */
[----:B------:R-:W-:Y:S01]  /*2f50*/  FFMA.FTZ R62, R62, R63, R111 ;  /* 0x0000003f3e3e7223 */ /* 0x000fe2000001006f */
[----:B------:R-:W-:Y:S01]  /*2f60*/  FMUL.FTZ R111, R109, R118 ;  /* 0x000000766d6f7220 */ /* 0x000fe20000410000 */
[----:B------:R-:W-:-:S05]  /*2f70*/  SHF.L.U32 R118, R13, 0x10, RZ ;  /* 0x000000100d767819 */ /* 0x000fca00000006ff */
        /* <DEDUP_REMOVED lines=14> */
[----:B------:R-:W-:Y:S02]  /*3060*/  SHF.L.U32 R115, R16, 0x10, RZ ;  /* 0x0000001010737819 */ /* 0x000fe400000006ff */
[----:B------:R-:W-:-:S03]  /*3070*/  F2FP.BF16.F32.PACK_AB R63, R124, R63 ;  /* 0x0000003f7c3f723e */ /* 0x000fc600000010ff */
[----:B------:R-:W-:-:S05]  /*3080*/  FFMA.FTZ R113, R122, R113, R115 ;  /* 0x000000717a717223 */ /* 0x000fca0000010073 */
[----:B------:R-:W-:Y:S01]  /*3090*/  F2FP.BF16.F32.PACK_AB R60, R113, R60 ;  /* 0x0000003c713c723e */ /* 0x000fe200000010ff */
[C---:B0-----:R-:W-:Y:S01]  /*30a0*/  IMAD.WIDE.U32 R118, R92.reuse, 0x10, R118 ;  /* 0x000000105c767825 */ /* 0x041fe200078e0076 */
[----:B------:R-:W-:-:S04]  /*30b0*/  IADD3 R92, PT, PT, R92, 0x100, RZ ;  /* 0x000001005c5c7810 */ /* 0x000fc80007ffe0ff */
[----:B------:R2:W-:Y:S03]  /*30c0*/  STG.E.128 desc[UR8][R118.64], R60 ;  /* 0x0000003c76007986 */ /* 0x0005e6000c101d08 */
.L_x_108:
[----:B------:R-:W-:Y:S05]  /*30d0*/  BSYNC.RECONVERGENT B0 ;  /* 0x0000000000007941 */ /* 0x000fea0003800200 */
.L_x_107:
[----:B------:R-:W-:Y:S04]  /*30e0*/  BSSY.RECONVERGENT B0, `(.L_x_109) ;  /* 0x0000031000007945 */ /* 0x000fe80003800200 */
[----:B------:R-:W-:Y:S05]  /*30f0*/  @!P3 BRA `(.L_x_110) ;  /* 0x0000000000bcb947 */ /* 0x000fea0003800000 */
[--C-:B012---:R-:W-:Y:S01]  /*3100*/  FADD.FTZ R60, R91, -R107.reuse ;  /* 0x8000006b5b3c7221 */ /* 0x107fe20000010000 */
        /* <DEDUP_REMOVED lines=21> */
[----:B------:R-:W-:-:S03]  /*3260*/  F2FP.BF16.F32.PACK_AB R61, R120, R61 ;  /* 0x0000003d783d723e */ /* 0x000fc600000010ff */
        /* <DEDUP_REMOVED lines=10> */
[----:B------:R-:W-:Y:S01]  /*3310*/  FADD.FTZ R118, R116, -R107 ;  /* 0x8000006b74767221 */ /* 0x000fe20000010000 */
[----:B------:R-:W-:-:S03]  /*3320*/  SHF.L.U32 R122, R3, 0x10, RZ ;  /* 0x00000010037a7819 */ /* 0x000fc600000006ff */
[----:B------:R-:W-:Y:S02]  /*3330*/  FMUL.FTZ R113, R109, R118 ;  /* 0x000000766d717220 */ /* 0x000fe40000410000 */
[----:B------:R-:W0:Y:S02]  /*3340*/  LDC.64 R118, c[0x0][0x428] ;  /* 0x00010a00ff767b82 */ /* 0x000e240000000a00 */
[----:B------:R-:W-:Y:S01]  /*3350*/  FFMA.FTZ R124, R113, R122, R124 ;  /* 0x0000007a717c7223 */ /* 0x000fe2000001007c */
[----:B------:R-:W-:Y:S01]  /*3360*/  FADD.FTZ R122, R110, -R107 ;  /* 0x8000006b6e7a7221 */ /* 0x000fe20000010000 */
[----:B------:R-:W-:-:S03]  /*3370*/  SHF.L.U32 R107, R9, 0x10, RZ ;  /* 0x00000010096b7819 */ /* 0x000fc600000006ff */
[----:B------:R-:W-:Y:S01]  /*3380*/  FMUL.FTZ R122, R109, R122 ;  /* 0x0000007a6d7a7220 */ /* 0x000fe20000410000 */
[----:B------:R-:W-:Y:S02]  /*3390*/  SHF.L.U32 R109, R8, 0x10, RZ ;  /* 0x00000010086d7819 */ /* 0x000fe400000006ff */
[----:B------:R-:W-:-:S03]  /*33a0*/  F2FP.BF16.F32.PACK_AB R63, R124, R63 ;  /* 0x0000003f7c3f723e */ /* 0x000fc600000010ff */
[----:B------:R-:W-:-:S05]  /*33b0*/  FFMA.FTZ R107, R122, R107, R109 ;  /* 0x0000006b7a6b7223 */ /* 0x000fca000001006d */
[----:B------:R-:W-:Y:S01]  /*33c0*/  F2FP.BF16.F32.PACK_AB R60, R107, R60 ;  /* 0x0000003c6b3c723e */ /* 0x000fe200000010ff */
[----:B0-----:R-:W-:-:S05]  /*33d0*/  IMAD.WIDE.U32 R118, R92, 0x10, R118 ;  /* 0x000000105c767825 */ /* 0x001fca00078e0076 */
[----:B------:R3:W-:Y:S02]  /*33e0*/  STG.E.128 desc[UR8][R118.64], R60 ;  /* 0x0000003c76007986 */ /* 0x0007e4000c101d08 */
.L_x_110:
[----:B------:R-:W-:Y:S05]  /*33f0*/  BSYNC.RECONVERGENT B0 ;  /* 0x0000000000007941 */ /* 0x000fea0003800200 */
.L_x_109:
[----:B------:R-:W-:Y:S02]  /*3400*/  UIADD3 UR6, UPT, UPT, UR6, UR14, URZ ;  /* 0x0000000e06067290 */ /* 0x000fe4000fffe0ff */
[----:B------:R-:W-:Y:S02]  /*3410*/  UPLOP3.LUT UP2, UPT, UPT, UPT, UP2, 0x40, 0x4 ;  /* 0x000000000004789c */ /* 0x000fe40003f4e820 */
[----:B------:R-:W-:-:S09]  /*3420*/  UISETP.GE.AND UP1, UPT, UR6, UR15, UPT ;  /* 0x0000000f0600728c */ /* 0x000fd2000bf26270 */
[----:B------:R-:W-:Y:S05]  /*3430*/  BRA.U !UP1, `(.L_x_111) ;  /* 0xffffffd509387547 */ /* 0x000fea000b83ffff */
[----:B------:R-:W-:Y:S05]  /*3440*/  EXIT ;  /* 0x000000000000794d */ /* 0x000fea0003800000 */
.L_x_112:
        /* <DEDUP_REMOVED lines=11> */
.L_x_20907:


//--------------------- .text._ZN10layer_norm13ln_fwd_kernelINS_13Kernel_traitsI13__nv_bfloat16S2_S2_S2_fjLj6144ELj1ELj1ELj8ELj16ENS_18Kernel_traits_baseILj6144ES2_S2_S2_S2_fjLj256EEEEELb0ELb1ELb0ELb1EEEvNS_9FwdParamsE --------------------------
	.section	.text._ZN10layer_norm13ln_fwd_kernelINS_13Kernel_traitsI13__nv_bfloat16S2_S2_S2_fjLj6144ELj1ELj1ELj8ELj16ENS_18Kernel_traits_baseILj6144ES2_S2_S2_S2_fjLj256EEEEELb0ELb1ELb0ELb1EEEvNS_9FwdParamsE,"ax",@progbits
	.align	128
        .global         _ZN10layer_norm13ln_fwd_kernelINS_13Kernel_traitsI13__nv_bfloat16S2_S2_S2_fjLj6144ELj1ELj1ELj8ELj16ENS_18Kernel_traits_baseILj6144ES2_S2_S2_S2_fjLj256EEEEELb0ELb1ELb0ELb1EEEvNS_9FwdParamsE
        .type           _ZN10layer_norm13ln_fwd_kernelINS_13Kernel_traitsI13__nv_bfloat16S2_S2_S2_fjLj6144ELj1ELj1ELj8ELj16ENS_18Kernel_traits_baseILj6144ES2_S2_S2_S2_fjLj256EEEEELb0ELb1ELb0ELb1EEEvNS_9FwdParamsE,@function
        .size           _ZN10layer_norm13ln_fwd_kernelINS_13Kernel_traitsI13__nv_bfloat16S2_S2_S2_fjLj6144ELj1ELj1ELj8ELj16ENS_18Kernel_traits_baseILj6144ES2_S2_S2_S2_fjLj256EEEEELb0ELb1ELb0ELb1EEEvNS_9FwdParamsE,(.L_x_20908 - _ZN10layer_norm13ln_fwd_kernelINS_13Kernel_traitsI13__nv_bfloat16S2_S2_S2_fjLj6144ELj1ELj1ELj8ELj16ENS_18Kernel_traits_baseILj6144ES2_S2_S2_S2_fjLj256EEEEELb0ELb1ELb0ELb1EEEvNS_9FwdParamsE)
        .other          _ZN10layer_norm13ln_fwd_kernelINS_13Kernel_traitsI13__nv_bfloat16S2_S2_S2_fjLj6144ELj1ELj1ELj8ELj16ENS_18Kernel_traits_baseILj6144ES2_S2_S2_S2_fjLj256EEEEELb0ELb1ELb0ELb1EEEvNS_9FwdParamsE,@"STO_CUDA_ENTRY STV_DEFAULT"
_ZN10layer_norm13ln_fwd_kernelINS_13Kernel_traitsI13__nv_bfloat16S2_S2_S2_fjLj6144ELj1ELj1ELj8ELj16ENS_18Kernel_traits_baseILj6144ES2_S2_S2_S2_fjLj256EEEEELb0ELb1ELb0ELb1EEEvNS_9FwdParamsE:
.text._ZN10layer_norm13ln_fwd_kernelINS_13Kernel_traitsI13__nv_bfloat16S2_S2_S2_fjLj6144ELj1ELj1ELj8ELj16ENS_18Kernel_traits_baseILj6144ES2_S2_S2_S2_fjLj256EEEEELb0ELb1ELb0ELb1EEEvNS_9FwdParamsE:
[----:B------:R-:W-:Y:S01]  /*0000*/  LDC R1, c[0x0][0x37c] ;  /* 0x0000df00ff017b82 */ /* 0x000fe20000000800 */
[----:B------:R-:W0:Y:S07]  /*0010*/  S2R R0, SR_TID.X ;  /* 0x0000000000007919 */ /* 0x000e2e0000002100 */
[----:B------:R-:W0:Y:S01]  /*0020*/  LDC.64 R2, c[0x0][0x3d0] ;  /* 0x0000f400ff027b82 */ /* 0x000e220000000a00 */
[----:B------:R-:W1:Y:S01]  /*0030*/  LDCU.64 UR6, c[0x0][0x358] ;  /* 0x00006b00ff0677ac */ /* 0x000e620008000a00 */
[----:B------:R-:W2:Y:S06]  /*0040*/  LDCU.64 UR4, c[0x0][0x438] ;  /* 0x00008700ff0477ac */ /* 0x000eac0008000a00 */
[----:B------:R-:W3:Y:S01]  /*0050*/  LDC.64 R6, c[0x0][0x3e8] ;  /* 0x0000fa00ff067b82 */ /* 0x000ee20000000a00 */
[----:B0-----:R-:W-:-:S04]  /*0060*/  IMAD.WIDE.U32 R2, R0, 0x10, R2 ;  /* 0x0000001000027825 */ /* 0x001fc800078e0002 */
[----:B---3--:R-:W-:Y:S01]  /*0070*/  IMAD.WIDE.U32 R6, R0, 0x10, R6 ;  /* 0x0000001000067825 */ /* 0x008fe200078e0006 */
[----:B-1----:R-:W3:Y:S04]  /*0080*/  LDG.E.128 R8, desc[UR6][R2.64] ;  /* 0x0000000602087981 */ /* 0x002ee8000c1e1d00 */
[----:B------:R-:W4:Y:S04]  /*0090*/  LDG.E.128 R12, desc[UR6][R2.64+0x2000] ;  /* 0x00200006020c7981 */ /* 0x000f28000c1e1d00 */
[----:B------:R-:W4:Y:S01]  /*00a0*/  LDG.E.128 R40, desc[UR6][R6.64] ;  /* 0x0000000606287981 */ /* 0x000f22000c1e1d00 */
[----:B--2---:R-:W-:-:S03]  /*00b0*/  ISETP.NE.U32.AND P0, PT, RZ, UR4, PT ;  /* 0x00000004ff007c0c */ /* 0x004fc6000bf05070 */
[----:B------:R-:W2:Y:S01]  /*00c0*/  LDG.E.128 R48, desc[UR6][R2.64+0x1000] ;  /* 0x0010000602307981 */ /* 0x000ea2000c1e1d00 */
[----:B------:R-:W-:-:S03]  /*00d0*/  ISETP.NE.AND.EX P0, PT, RZ, UR5, PT, P0 ;  /* 0x00000005ff007c0c */ /* 0x000fc6000bf05300 */
[----:B------:R-:W2:Y:S04]  /*00e0*/  LDG.E.128 R32, desc[UR6][R6.64+0x1000] ;  /* 0x0010000606207981 */ /* 0x000ea8000c1e1d00 */
[----:B------:R0:W2:Y:S01]  /*00f0*/  LDG.E.128 R16, desc[UR6][R6.64+0x2000] ;  /* 0x0020000606107981 */ /* 0x0000a2000c1e1d00 */
[----:B------:R-:W1:Y:S01]  /*0100*/  S2UR UR4, SR_CTAID.X ;  /* 0x00000000000479c3 */ /* 0x000e620000002500 */
[----:B------:R-:W0:Y:S07]  /*0110*/  LDCU UR5, c[0x0][0x384] ;  /* 0x00007080ff0577ac */ /* 0x000e2e0008000800 */
[----:B------:R-:W0:Y:S01]  /*0120*/  @P0 LDC.64 R4, c[0x0][0x438] ;  /* 0x00010e00ff040b82 */ /* 0x000e220000000a00 */
[----:B-1----:R-:W-:-:S05]  /*0130*/  IMAD.U32 R93, RZ, RZ, UR4 ;  /* 0x00000004ff5d7e24 */ /* 0x002fca000f8e00ff */
[----:B0-----:R-:W-:Y:S01]  /*0140*/  ISETP.GE.AND P1, PT, R93, UR5, PT ;  /* 0x000000055d007c0c */ /* 0x001fe2000bf26270 */
[----:B------:R-:W-:-:S05]  /*0150*/  @P0 IMAD.WIDE.U32 R4, R0, 0x10, R4 ;  /* 0x0000001000040825 */ /* 0x000fca00078e0004 */
[----:B------:R-:W5:Y:S04]  /*0160*/  @P0 LDG.E.128 R20, desc[UR6][R4.64] ;  /* 0x0000000604140981 */ /* 0x000f68000c1e1d00 */
[----:B------:R-:W5:Y:S04]  /*0170*/  @P0 LDG.E.128 R24, desc[UR6][R4.64+0x1000] ;  /* 0x0010000604180981 */ /* 0x000f68000c1e1d00 */
[----:B------:R0:W5:Y:S01]  /*0180*/  @P0 LDG.E.128 R28, desc[UR6][R4.64+0x2000] ;  /* 0x00200006041c0981 */ /* 0x000162000c1e1d00 */
[----:B---3--:R-:W-:Y:S01]  /*0190*/  @P0 MOV R46, R8 ;  /* 0x00000008002e0202 */ /* 0x008fe20000000f00 */
[----:B------:R-:W-:Y:S01]  /*01a0*/  @P0 IMAD.MOV.U32 R44, RZ, RZ, R10 ;  /* 0x000000ffff2c0224 */ /* 0x000fe200078e000a */
[----:B------:R-:W-:-:S02]  /*01b0*/  @P0 MOV R45, R9 ;  /* 0x00000009002d0202 */ /* 0x000fc40000000f00 */
[----:B------:R-:W-:Y:S01]  /*01c0*/  @P0 MOV R36, R11 ;  /* 0x0000000b00240202 */ /* 0x000fe20000000f00 */
[----:B------:R-:W-:Y:S01]  /*01d0*/  @!P0 IMAD.MOV.U32 R36, RZ, RZ, R11 ;  /* 0x000000ffff248224 */ /* 0x000fe200078e000b */
[----:B----4-:R-:W-:Y:S02]  /*01e0*/  @P0 MOV R62, R12 ;  /* 0x0000000c003e0202 */ /* 0x010fe40000000f00 */
[----:B------:R-:W-:Y:S02]  /*01f0*/  @P0 MOV R61, R13 ;  /* 0x0000000d003d0202 */ /* 0x000fe40000000f00 */
[----:B------:R-:W-:Y:S02]  /*0200*/  @!P0 MOV R46, R8 ;  /* 0x00000008002e8202 */ /* 0x000fe40000000f00 */
[----:B------:R-:W-:Y:S01]  /*0210*/  @!P0 MOV R45, R9 ;  /* 0x00000009002d8202 */ /* 0x000fe20000000f00 */
[----:B--2---:R-:W-:Y:S01]  /*0220*/  @P0 IMAD.MOV.U32 R54, RZ, RZ, R48 ;  /* 0x000000ffff360224 */ /* 0x004fe200078e0030 */
[----:B------:R-:W-:Y:S01]  /*0230*/  @!P0 MOV R44, R10 ;  /* 0x0000000a002c8202 */ /* 0x000fe20000000f00 */
[----:B------:R-:W-:Y:S01]  /*0240*/  @P0 IMAD.MOV.U32 R52, RZ, RZ, R50 ;  /* 0x000000ffff340224 */ /* 0x000fe200078e0032 */
[----:B------:R-:W-:Y:S01]  /*0250*/  @!P0 MOV R62, R12 ;  /* 0x0000000c003e8202 */ /* 0x000fe20000000f00 */
[----:B------:R-:W-:Y:S01]  /*0260*/  @P0 IMAD.MOV.U32 R7, RZ, RZ, R33 ;  /* 0x000000ffff070224 */ /* 0x000fe200078e0021 */
[----:B------:R-:W-:-:S02]  /*0270*/  @!P0 MOV R61, R13 ;  /* 0x0000000d003d8202 */ /* 0x000fc40000000f00 */
[----:B------:R-:W-:Y:S01]  /*0280*/  @P0 MOV R2, R40 ;  /* 0x0000002800020202 */ /* 0x000fe20000000f00 */
[----:B------:R-:W-:Y:S01]  /*0290*/  @P0 IMAD.MOV.U32 R12, RZ, RZ, R18 ;  /* 0x000000ffff0c0224 */ /* 0x000fe200078e0012 */
[----:B------:R-:W-:Y:S02]  /*02a0*/  @P0 MOV R3, R41 ;  /* 0x0000002900030202 */ /* 0x000fe40000000f00 */
[----:B0-----:R-:W-:Y:S02]  /*02b0*/  @P0 MOV R4, R42 ;  /* 0x0000002a00040202 */ /* 0x001fe40000000f00 */
[----:B------:R-:W-:Y:S02]  /*02c0*/  @P0 MOV R5, R43 ;  /* 0x0000002b00050202 */ /* 0x000fe40000000f00 */
[----:B------:R-:W-:Y:S02]  /*02d0*/  @P0 MOV R53, R49 ;  /* 0x0000003100350202 */ /* 0x000fe40000000f00 */
[----:B------:R-:W-:-:S02]  /*02e0*/  @P0 MOV R6, R32 ;  /* 0x0000002000060202 */ /* 0x000fc40000000f00 */
[----:B------:R-:W-:Y:S01]  /*02f0*/  @P0 MOV R8, R34 ;  /* 0x0000002200080202 */ /* 0x000fe20000000f00 */
[----:B------:R-:W-:Y:S01]  /*0300*/  @!P0 IMAD.MOV.U32 R8, RZ, RZ, R34 ;  /* 0x000000ffff088224 */ /* 0x000fe200078e0022 */
[----:B------:R-:W-:Y:S02]  /*0310*/  @P0 MOV R9, R35 ;  /* 0x0000002300090202 */ /* 0x000fe40000000f00 */
[----:B------:R-:W-:Y:S02]  /*0320*/  @P0 MOV R60, R14 ;  /* 0x0000000e003c0202 */ /* 0x000fe40000000f00 */
[----:B------:R-:W-:Y:S02]  /*0330*/  @P0 MOV R59, R15 ;  /* 0x0000000f003b0202 */ /* 0x000fe40000000f00 */
[----:B------:R-:W-:Y:S02]  /*0340*/  @P0 MOV R10, R16 ;  /* 0x00000010000a0202 */ /* 0x000fe40000000f00 */
[----:B------:R-:W-:-:S02]  /*0350*/  @P0 MOV R11, R17 ;  /* 0x00000011000b0202 */ /* 0x000fc40000000f00 */
[----:B------:R-:W-:Y:S02]  /*0360*/  @P0 MOV R13, R19 ;  /* 0x00000013000d0202 */ /* 0x000fe40000000f00 */
[----:B------:R-:W-:Y:S02]  /*0370*/  @!P0 MOV R2, R40 ;  /* 0x0000002800028202 */ /* 0x000fe40000000f00 */
[----:B------:R-:W-:Y:S02]  /*0380*/  @!P0 MOV R3, R41 ;  /* 0x0000002900038202 */ /* 0x000fe40000000f00 */
        /* <DEDUP_REMOVED lines=13> */
[----:B------:R-:W-:Y:S01]  /*0460*/  @!P0 MOV R13, R19 ;  /* 0x00000013000d8202 */ /* 0x000fe20000000f00 */
[----:B------:R-:W-:Y:S06]  /*0470*/  @P1 EXIT ;  /* 0x000000000000194d */ /* 0x000fec0003800000 */
[----:B------:R-:W0:Y:S01]  /*0480*/  LDC.64 R32, c[0x0][0x3e0] ;  /* 0x0000f800ff207b82 */ /* 0x000e220000000a00 */
[----:B------:R-:W1:Y:S01]  /*0490*/  LDCU.U8 UR4, c[0x0][0x410] ;  /* 0x00008200ff0477ac */ /* 0x000e620008000000 */
[----:B-----5:R-:W-:Y:S02]  /*04a0*/  @!P0 CS2R R22, SRZ ;  /* 0x0000000000168805 */ /* 0x020fe4000001ff00 */
[----:B------:R-:W-:Y:S02]  /*04b0*/  @!P0 CS2R R24, SRZ ;  /* 0x0000000000188805 */ /* 0x000fe4000001ff00 */
[----:B------:R-:W-:Y:S02]  /*04c0*/  @!P0 CS2R R20, SRZ ;  /* 0x0000000000148805 */ /* 0x000fe4000001ff00 */
[----:B------:R-:W-:Y:S02]  /*04d0*/  @!P0 CS2R R26, SRZ ;  /* 0x00000000001a8805 */ /* 0x000fe4000001ff00 */
[----:B------:R-:W-:-:S02]  /*04e0*/  @!P0 CS2R R30, SRZ ;  /* 0x00000000001e8805 */ /* 0x000fc4000001ff00 */
[----:B------:R-:W-:Y:S02]  /*04f0*/  @!P0 CS2R R28, SRZ ;  /* 0x00000000001c8805 */ /* 0x000fe4000001ff00 */
[C---:B------:R-:W-:Y:S01]  /*0500*/  PRMT R82, R23.reuse, 0x7632, R82 ;  /* 0x0000763217527816 */ /* 0x040fe20000000052 */
[----:B------:R-:W-:Y:S01]  /*0510*/  IMAD.U32 R14, R23, 0x10000, RZ ;  /* 0x00010000170e7824 */ /* 0x000fe200078e00ff */
[----:B------:R-:W-:Y:S01]  /*0520*/  PRMT R88, R25, 0x7632, R88 ;  /* 0x0000763219587816 */ /* 0x000fe20000000058 */
[----:B------:R-:W-:Y:S01]  /*0530*/  UPLOP3.LUT UP0, UPT, UPT, UPT, UPT, 0x40, 0x4 ;  /* 0x000000000004789c */ /* 0x000fe20003f0e870 */
[----:B------:R-:W-:Y:S01]  /*0540*/  PRMT R67, R36, 0x7632, R67 ;  /* 0x0000763224437816 */ /* 0x000fe20000000043 */
[----:B------:R-:W-:Y:S01]  /*0550*/  IMAD.U32 R82, R82, 0x10000, RZ ;  /* 0x0001000052527824 */ /* 0x000fe200078e00ff */
[C---:B------:R-:W-:Y:S01]  /*0560*/  PRMT R75, R53.reuse, 0x7632, R75 ;  /* 0x00007632354b7816 */ /* 0x040fe2000000004b */
[----:B------:R-:W-:Y:S01]  /*0570*/  IMAD.U32 R53, R53, 0x10000, RZ ;  /* 0x0001000035357824 */ /* 0x000fe200078e00ff */
[----:B------:R-:W-:Y:S01]  /*0580*/  PRMT R81, R22, 0x7632, R81 ;  /* 0x0000763216517816 */ /* 0x000fe20000000051 */
[----:B------:R-:W-:Y:S01]  /*0590*/  IMAD.U32 R67, R67, 0x10000, RZ ;  /* 0x0001000043437824 */ /* 0x000fe200078e00ff */
[----:B------:R-:W-:Y:S01]  /*05a0*/  PRMT R84, R21, 0x7632, R84 ;  /* 0x0000763215547816 */ /* 0x000fe20000000054 */
[----:B------:R-:W-:Y:S01]  /*05b0*/  IMAD.U32 R75, R75, 0x10000, RZ ;  /* 0x000100004b4b7824 */ /* 0x000fe200078e00ff */
[----:B------:R-:W-:Y:S01]  /*05c0*/  PRMT R83, R20, 0x7632, R83 ;  /* 0x0000763214537816 */ /* 0x000fe20000000053 */
[----:B------:R-:W-:Y:S01]  /*05d0*/  IMAD.U32 R88, R88, 0x10000, RZ ;  /* 0x0001000058587824 */ /* 0x000fe200078e00ff */
[----:B------:R-:W-:Y:S01]  /*05e0*/  PRMT R86, R27, 0x7632, R86 ;  /* 0x000076321b567816 */ /* 0x000fe20000000056 */
[----:B------:R-:W2:Y:S01]  /*05f0*/  LDCU UR10, c[0x0][0x388] ;  /* 0x00007100ff0a77ac */ /* 0x000ea20008000800 */
[----:B------:R-:W-:-:S02]  /*0600*/  PRMT R85, R26, 0x7632, R85 ;  /* 0x000076321a557816 */ /* 0x000fc40000000055 */
[----:B------:R-:W-:Y:S01]  /*0610*/  PRMT R87, R24, 0x7632, R87 ;  /* 0x0000763218577816 */ /* 0x000fe20000000057 */
[----:B------:R-:W3:Y:S01]  /*0620*/  LDCU UR11, c[0x0][0x400] ;  /* 0x00008000ff0b77ac */ /* 0x000ee20008000800 */
[----:B0-----:R-:W-:Y:S02]  /*0630*/  ISETP.NE.U32.AND P1, PT, R32, RZ, PT ;  /* 0x000000ff2000720c */ /* 0x001fe40003f25070 */
[----:B------:R-:W-:Y:S01]  /*0640*/  PRMT R90, R31, 0x7632, R90 ;  /* 0x000076321f5a7816 */ /* 0x000fe2000000005a */
[----:B------:R-:W0:Y:S01]  /*0650*/  LDCU.64 UR8, c[0x0][0x3a0] ;  /* 0x00007400ff0877ac */ /* 0x000e220008000a00 */
        /* <DEDUP_REMOVED lines=13> */
[----:B------:R-:W-:Y:S02]  /*0730*/  SHF.L.U32 R16, R21, 0x10, RZ ;  /* 0x0000001015107819 */ /* 0x000fe400000006ff */
[----:B------:R-:W-:Y:S01]  /*0740*/  SHF.L.U32 R17, R20, 0x10, RZ ;  /* 0x0000001014117819 */ /* 0x000fe200000006ff */
[----:B------:R-:W-:Y:S01]  /*0750*/  IMAD.U32 R20, R25, 0x10000, RZ ;  /* 0x0001000019147824 */ /* 0x000fe200078e00ff */
[----:B------:R-:W-:-:S02]  /*0760*/  SHF.L.U32 R15, R22, 0x10, RZ ;  /* 0x00000010160f7819 */ /* 0x000fc400000006ff */
[----:B------:R-:W-:Y:S01]  /*0770*/  SHF.L.U32 R18, R27, 0x10, RZ ;  /* 0x000000101b127819 */ /* 0x000fe200000006ff */
[----:B------:R-:W-:Y:S01]  /*0780*/  IMAD.U32 R27, R36, 0x10000, RZ ;  /* 0x00010000241b7824 */ /* 0x000fe200078e00ff */
[----:B------:R-:W-:Y:S02]  /*0790*/  SHF.L.U32 R19, R26, 0x10, RZ ;  /* 0x000000101a137819 */ /* 0x000fe400000006ff */
[----:B------:R-:W-:Y:S02]  /*07a0*/  SHF.L.U32 R21, R24, 0x10, RZ ;  /* 0x0000001018157819 */ /* 0x000fe400000006ff */
[----:B------:R-:W-:Y:S02]  /*07b0*/  SHF.L.U32 R22, R31, 0x10, RZ ;  /* 0x000000101f167819 */ /* 0x000fe400000006ff */
[----:B------:R-:W-:Y:S02]  /*07c0*/  SHF.L.U32 R23, R30, 0x10, RZ ;  /* 0x000000101e177819 */ /* 0x000fe400000006ff */
[----:B------:R-:W-:-:S02]  /*07d0*/  SHF.L.U32 R24, R29, 0x10, RZ ;  /* 0x000000101d187819 */ /* 0x000fc400000006ff */
[----:B------:R-:W-:Y:S02]  /*07e0*/  SHF.L.U32 R25, R28, 0x10, RZ ;  /* 0x000000101c197819 */ /* 0x000fe400000006ff */
[----:B------:R-:W-:Y:S02]  /*07f0*/  ISETP.NE.AND.EX P0, PT, R33, RZ, PT, P1 ;  /* 0x000000ff2100720c */ /* 0x000fe40003f05310 */
[----:B------:R-:W-:Y:S02]  /*0800*/  LOP3.LUT R26, R0, 0x1f, RZ, 0xc0, !PT ;  /* 0x0000001f001a7812 */ /* 0x000fe400078ec0ff */
[----:B------:R-:W-:Y:S02]  /*0810*/  SHF.L.U32 R44, R44, 0x10, RZ ;  /* 0x000000102c2c7819 */ /* 0x000fe400000006ff */
[----:B------:R-:W-:Y:S02]  /*0820*/  SHF.L.U32 R45, R45, 0x10, RZ ;  /* 0x000000102d2d7819 */ /* 0x000fe400000006ff */
[----:B------:R-:W-:-:S02]  /*0830*/  SHF.L.U32 R46, R46, 0x10, RZ ;  /* 0x000000102e2e7819 */ /* 0x000fc400000006ff */
[----:B------:R-:W-:Y:S02]  /*0840*/  PRMT R47, R5, 0x7632, R47 ;  /* 0x00007632052f7816 */ /* 0x000fe4000000002f */
[----:B------:R-:W-:Y:S02]  /*0850*/  PRMT R48, R4, 0x7632, R48 ;  /* 0x0000763204307816 */ /* 0x000fe40000000030 */
[----:B------:R-:W-:Y:S02]  /*0860*/  PRMT R49, R3, 0x7632, R49 ;  /* 0x0000763203317816 */ /* 0x000fe40000000031 */
[----:B------:R-:W-:Y:S02]  /*0870*/  PRMT R50, R2, 0x7632, R50 ;  /* 0x0000763202327816 */ /* 0x000fe40000000032 */
[----:B------:R-:W-:Y:S02]  /*0880*/  SHF.L.U32 R51, R51, 0x10, RZ ;  /* 0x0000001033337819 */ /* 0x000fe400000006ff */
[----:B------:R-:W-:-:S02]  /*0890*/  SHF.L.U32 R52, R52, 0x10, RZ ;  /* 0x0000001034347819 */ /* 0x000fc400000006ff */
[----:B------:R-:W-:Y:S02]  /*08a0*/  SHF.L.U32 R54, R54, 0x10, RZ ;  /* 0x0000001036367819 */ /* 0x000fe400000006ff */
[----:B------:R-:W-:Y:S02]  /*08b0*/  PRMT R55, R9, 0x7632, R55 ;  /* 0x0000763209377816 */ /* 0x000fe40000000037 */
[----:B------:R-:W-:Y:S02]  /*08c0*/  PRMT R56, R8, 0x7632, R56 ;  /* 0x0000763208387816 */ /* 0x000fe40000000038 */
[----:B------:R-:W-:Y:S02]  /*08d0*/  PRMT R57, R7, 0x7632, R57 ;  /* 0x0000763207397816 */ /* 0x000fe40000000039 */
[----:B------:R-:W-:Y:S02]  /*08e0*/  PRMT R58, R6, 0x7632, R58 ;  /* 0x00007632063a7816 */ /* 0x000fe4000000003a */
[----:B------:R-:W-:-:S02]  /*08f0*/  SHF.L.U32 R59, R59, 0x10, RZ ;  /* 0x000000103b3b7819 */ /* 0x000fc400000006ff */
[----:B------:R-:W-:Y:S02]  /*0900*/  SHF.L.U32 R60, R60, 0x10, RZ ;  /* 0x000000103c3c7819 */ /* 0x000fe400000006ff */
[----:B------:R-:W-:Y:S02]  /*0910*/  SHF.L.U32 R61, R61, 0x10, RZ ;  /* 0x000000103d3d7819 */ /* 0x000fe400000006ff */
[----:B------:R-:W-:Y:S02]  /*0920*/  SHF.L.U32 R62, R62, 0x10, RZ ;  /* 0x000000103e3e7819 */ /* 0x000fe400000006ff */
[----:B------:R-:W-:Y:S02]  /*0930*/  PRMT R63, R13, 0x7632, R63 ;  /* 0x000076320d3f7816 */ /* 0x000fe4000000003f */
[----:B------:R-:W-:Y:S02]  /*0940*/  PRMT R64, R12, 0x7632, R64 ;  /* 0x000076320c407816 */ /* 0x000fe40000000040 */
[----:B------:R-:W-:-:S02]  /*0950*/  PRMT R65, R11, 0x7632, R65 ;  /* 0x000076320b417816 */ /* 0x000fc40000000041 */
[----:B------:R-:W-:Y:S02]  /*0960*/  PRMT R66, R10, 0x7632, R66 ;  /* 0x000076320a427816 */ /* 0x000fe40000000042 */
[----:B-1----:R-:W-:Y:S02]  /*0970*/  ISETP.NE.AND P2, PT, RZ, UR4, PT ;  /* 0x00000004ff007c0c */ /* 0x002fe4000bf45270 */
        /* <DEDUP_REMOVED lines=19> */
[----:B0-23--:R-:W-:-:S07]  /*0ab0*/  SHF.L.U32 R91, R91, 0x10, RZ ;  /* 0x000000105b5b7819 */ /* 0x00dfce00000006ff */
.L_x_121:
[----:B0-----:R-:W0:Y:S01]  /*0ac0*/  @P0 LDC.64 R36, c[0x0][0x3e0] ;  /* 0x0000f800ff240b82 */ /* 0x001e220000000a00 */
[----:B------:R-:W-:Y:S01]  /*0ad0*/  IMAD R32, R93, UR10, RZ ;  /* 0x0000000a5d207c24 */ /* 0x000fe2000f8e02ff */
[----:B------:R-:W-:-:S04]  /*0ae0*/  LOP3.LUT R35, R0, 0xe0, RZ, 0xc0, !PT ;  /* 0x000000e000237812 */ /* 0x000fc800078ec0ff */
[----:B------:R-:W-:Y:S02]  /*0af0*/  SHF.R.S32.HI R33, RZ, 0x1f, R32 ;  /* 0x0000001fff217819 */ /* 0x000fe40000011420 */
[----:B------:R-:W1:Y:S02]  /*0b00*/  LDC.64 R42, c[0x0][0x390] ;  /* 0x0000e400ff2a7b82 */ /* 0x000e640000000a00 */
[----:B------:R-:W-:Y:S02]  /*0b10*/  LEA.HI R33, R33, R32, RZ, 0x3 ;  /* 0x0000002021217211 */ /* 0x000fe400078f18ff */
[----:B------:R-:W-:-:S04]  /*0b20*/  LOP3.LUT R32, R35, 0x1f, R0, 0xf8, !PT ;  /* 0x0000001f23207812 */ /* 0x000fc800078ef800 */
[----:B------:R-:W-:Y:S01]  /*0b30*/  LEA.HI.SX32 R97, R33, R32, 0x1d ;  /* 0x0000002021617211 */ /* 0x000fe200078feaff */
[----:B0-----:R-:W-:-:S06]  /*0b40*/  @P0 IMAD.WIDE R36, R93, 0x2, R36 ;  /* 0x000000025d240825 */ /* 0x001fcc00078e0224 */
[----:B------:R-:W2:Y:S01]  /*0b50*/  @P0 LDG.E.U16 R36, desc[UR6][R36.64] ;  /* 0x0000000624240981 */ /* 0x000ea2000c1e1500 */
[----:B-1----:R-:W-:-:S06]  /*0b60*/  IMAD.WIDE.U32 R32, R97, 0x10, R42 ;  /* 0x0000001061207825 */ /* 0x002fcc00078e002a */
[----:B------:R-:W5:Y:S01]  /*0b70*/  LDG.E.128 R32, desc[UR6][R32.64] ;  /* 0x0000000620207981 */ /* 0x000f62000c1e1d00 */
[----:B------:R-:W-:Y:S01]  /*0b80*/  ISETP.NE.U32.AND P1, PT, RZ, UR8, PT ;  /* 0x00000008ff007c0c */ /* 0x000fe2000bf25070 */
[----:B------:R-:W-:-:S03]  /*0b90*/  IMAD.MOV.U32 R108, RZ, RZ, 0x3f800000 ;  /* 0x3f800000ff6c7424 */ /* 0x000fc600078e00ff */
[----:B------:R-:W-:Y:S02]  /*0ba0*/  ISETP.NE.AND.EX P1, PT, RZ, UR9, PT, P1 ;  /* 0x00000009ff007c0c */ /* 0x000fe4000bf25310 */
[----:B--2---:R-:W-:-:S11]  /*0bb0*/  @P0 SHF.L.U32 R108, R36, 0x10, RZ ;  /* 0x00000010246c0819 */ /* 0x004fd600000006ff */
[----:B------:R-:W-:Y:S05]  /*0bc0*/  @!P1 BRA `(.L_x_113) ;  /* 0x0000000000e09947 */ /* 0x000fea0003800000 */
[----:B------:R-:W0:Y:S02]  /*0bd0*/  LDC.64 R28, c[0x0][0x3a0] ;  /* 0x0000e800ff1c7b82 */ /* 0x000e240000000a00 */
[----:B0-----:R-:W-:-:S06]  /*0be0*/  IMAD.WIDE.U32 R28, R97, 0x10, R28 ;  /* 0x00000010611c7825 */ /* 0x001fcc00078e001c */
[----:B------:R-:W2:Y:S01]  /*0bf0*/  LDG.E.128 R28, desc[UR6][R28.64] ;  /* 0x000000061c1c7981 */ /* 0x000ea2000c1e1d00 */
[C---:B-----5:R-:W-:Y:S01]  /*0c00*/  PRMT R71, R35.reuse, 0x7632, R71 ;  /* 0x0000763223477816 */ /* 0x060fe20000000047 */
[----:B------:R-:W-:Y:S01]  /*0c10*/  IMAD.U32 R98, R2, 0x10000, RZ ;  /* 0x0001000002627824 */ /* 0x000fe200078e00ff */
[----:B------:R-:W-:Y:S02]  /*0c20*/  SHF.L.U32 R35, R35, 0x10, RZ ;  /* 0x0000001023237819 */ /* 0x000fe400000006ff */
[----:B------:R-:W-:Y:S02]  /*0c30*/  PRMT R38, R33, 0x7632, R38 ;  /* 0x0000763221267816 */ /* 0x000fe40000000026 */
[----:B------:R-:W-:Y:S01]  /*0c40*/  SHF.L.U32 R70, R5, 0x10, RZ ;  /* 0x0000001005467819 */ /* 0x000fe200000006ff */
[----:B------:R-:W-:Y:S01]  /*0c50*/  FMUL.FTZ R35, R35, R108 ;  /* 0x0000006c23237220 */ /* 0x000fe20000410000 */
[----:B------:R-:W-:Y:S02]  /*0c60*/  SHF.L.U32 R37, R32, 0x10, RZ ;  /* 0x0000001020257819 */ /* 0x000fe400000006ff */
[----:B------:R-:W-:-:S02]  /*0c70*/  SHF.L.U32 R33, R33, 0x10, RZ ;  /* 0x0000001021217819 */ /* 0x000fc400000006ff */
[----:B------:R-:W-:Y:S01]  /*0c80*/  PRMT R36, R32, 0x7632, R36 ;  /* 0x0000763220247816 */ /* 0x000fe20000000024 */
[-C--:B------:R-:W-:Y:S01]  /*0c90*/  FMUL.FTZ R37, R37, R108.reuse ;  /* 0x0000006c25257220 */ /* 0x080fe20000410000 */
[C---:B------:R-:W-:Y:S01]  /*0ca0*/  PRMT R39, R34.reuse, 0x7632, R39 ;  /* 0x0000763222277816 */ /* 0x040fe20000000027 */
[-C--:B------:R-:W-:Y:S01]  /*0cb0*/  FMUL.FTZ R33, R33, R108.reuse ;  /* 0x0000006c21217220 */ /* 0x080fe20000410000 */
[----:B------:R-:W-:Y:S02]  /*0cc0*/  SHF.L.U32 R41, R34, 0x10, RZ ;  /* 0x0000001022297819 */ /* 0x000fe400000006ff */
[----:B------:R-:W-:Y:S01]  /*0cd0*/  SHF.L.U32 R96, R3, 0x10, RZ ;  /* 0x0000001003607819 */ /* 0x000fe200000006ff */
[----:B------:R-:W-:Y:S01]  /*0ce0*/  IMAD.U32 R39, R39, 0x10000, RZ ;  /* 0x0001000027277824 */ /* 0x000fe200078e00ff */
[----:B------:R-:W-:Y:S01]  /*0cf0*/  SHF.L.U32 R94, R4, 0x10, RZ ;  /* 0x00000010045e7819 */ /* 0x000fe200000006ff */
[-C--:B------:R-:W-:Y:S01]  /*0d00*/  FMUL.FTZ R41, R41, R108.reuse ;  /* 0x0000006c29297220 */ /* 0x080fe20000410000 */
[----:B------:R-:W-:Y:S01]  /*0d10*/  SHF.L.U32 R71, R71, 0x10, RZ ;  /* 0x0000001047477819 */ /* 0x000fe200000006ff */
[----:B------:R-:W-:Y:S01]  /*0d20*/  FMUL.FTZ R39, R39, R108 ;  /* 0x0000006c27277220 */ /* 0x000fe20000410000 */
[----:B------:R-:W-:-:S03]  /*0d30*/  SHF.L.U32 R102, R47, 0x10, RZ ;  /* 0x000000102f667819 */ /* 0x000fc600000006ff */
[----:B------:R-:W-:Y:S01]  /*0d40*/  FMUL.FTZ R71, R71, R108 ;  /* 0x0000006c47477220 */ /* 0x000fe20000410000 */
[----:B--2---:R-:W-:Y:S01]  /*0d50*/  SHF.L.U32 R100, R31, 0x10, RZ ;  /* 0x000000101f647819 */ /* 0x004fe200000006ff */
[----:B------:R-:W-:Y:S01]  /*0d60*/  IMAD.U32 R40, R30, 0x10000, RZ ;  /* 0x000100001e287824 */ /* 0x000fe200078e00ff */
[----:B------:R-:W-:Y:S02]  /*0d70*/  SHF.L.U32 R32, R28, 0x10, RZ ;  /* 0x000000101c207819 */ /* 0x000fe400000006ff */
[----:B------:R-:W-:Y:S01]  /*0d80*/  SHF.L.U32 R34, R29, 0x10, RZ ;  /* 0x000000101d227819 */ /* 0x000fe200000006ff */
[----:B------:R-:W-:Y:S01]  /*0d90*/  FFMA.FTZ R70, R35, R70, R100 ;  /* 0x0000004623467223 */ /* 0x000fe20000010064 */
[----:B------:R-:W-:Y:S01]  /*0da0*/  SHF.L.U32 R35, R38, 0x10, RZ ;  /* 0x0000001026237819 */ /* 0x000fe200000006ff */
[----:B------:R-:W-:Y:S01]  /*0db0*/  FFMA.FTZ R98, R37, R98, R32 ;  /* 0x0000006225627223 */ /* 0x000fe20000010020 */
[----:B------:R-:W-:Y:S01]  /*0dc0*/  PRMT R37, R31, 0x7632, R37 ;  /* 0x000076321f257816 */ /* 0x000fe20000000025 */
[----:B------:R-:W-:Y:S01]  /*0dd0*/  FFMA.FTZ R96, R33, R96, R34 ;  /* 0x0000006021607223 */ /* 0x000fe20000010022 */
[----:B------:R-:W-:Y:S01]  /*0de0*/  SHF.L.U32 R33, R36, 0x10, RZ ;  /* 0x0000001024217819 */ /* 0x000fe200000006ff */
[----:B------:R-:W-:Y:S01]  /*0df0*/  FMUL.FTZ R99, R35, R108 ;  /* 0x0000006c23637220 */ /* 0x000fe20000410000 */
[----:B------:R-:W-:Y:S01]  /*0e00*/  PRMT R36, R30, 0x7632, R36 ;  /* 0x000076321e247816 */ /* 0x000fe20000000024 */
[----:B------:R-:W-:Y:S01]  /*0e10*/  FFMA.FTZ R94, R41, R94, R40 ;  /* 0x0000005e295e7223 */ /* 0x000fe20000010028 */
[----:B------:R-:W-:Y:S01]  /*0e20*/  PRMT R35, R29, 0x7632, R35 ;  /* 0x000076321d237816 */ /* 0x000fe20000000023 */
[----:B------:R-:W-:Y:S01]  /*0e30*/  FMUL.FTZ R33, R33, R108 ;  /* 0x0000006c21217220 */ /* 0x000fe20000410000 */
[----:B------:R-:W-:-:S02]  /*0e40*/  PRMT R32, R28, 0x7632, R32 ;  /* 0x000076321c207816 */ /* 0x000fc40000000020 */
[----:B------:R-:W-:Y:S02]  /*0e50*/  SHF.L.U32 R104, R37, 0x10, RZ ;  /* 0x0000001025687819 */ /* 0x000fe400000006ff */
[----:B------:R-:W-:Y:S02]  /*0e60*/  SHF.L.U32 R34, R50, 0x10, RZ ;  /* 0x0000001032227819 */ /* 0x000fe400000006ff */
[----:B------:R-:W-:Y:S01]  /*0e70*/  SHF.L.U32 R40, R49, 0x10, RZ ;  /* 0x0000001031287819 */ /* 0x000fe200000006ff */
[----:B------:R-:W-:Y:S01]  /*0e80*/  FFMA.FTZ R103, R71, R102, R104 ;  /* 0x0000006647677223 */ /* 0x000fe20000010068 */
[----:B------:R-:W-:Y:S02]  /*0e90*/  SHF.L.U32 R100, R48, 0x10, RZ ;  /* 0x0000001030647819 */ /* 0x000fe400000006ff */
[----:B------:R-:W-:Y:S01]  /*0ea0*/  SHF.L.U32 R38, R36, 0x10, RZ ;  /* 0x0000001024267819 */ /* 0x000fe200000006ff */
[----:B------:R-:W-:Y:S01]  /*0eb0*/  IMAD.U32 R36, R35, 0x10000, RZ ;  /* 0x0001000023247824 */ /* 0x000fe200078e00ff */
[----:B------:R-:W-:-:S02]  /*0ec0*/  SHF.L.U32 R32, R32, 0x10, RZ ;  /* 0x0000001020207819 */ /* 0x000fc400000006ff */
[----:B------:R-:W-:Y:S01]  /*0ed0*/  F2FP.BF16.F32.PACK_AB R35, R103, R70 ;  /* 0x000000466723723e */ /* 0x000fe200000010ff */
[----:B------:R-:W-:Y:S01]  /*0ee0*/  FFMA.FTZ R101, R39, R100, R38 ;  /* 0x0000006427657223 */ /* 0x000fe20000010026 */
[----:B------:R-:W-:Y:S01]  /*0ef0*/  FFMA.FTZ R99, R99, R40, R36 ;  /* 0x0000002863637223 */ /* 0x000fe20000010024 */
[----:B------:R-:W-:-:S03]  /*0f00*/  FFMA.FTZ R71, R33, R34, R32 ;  /* 0x0000002221477223 */ /* 0x000fc60000010020 */
[----:B------:R-:W-:Y:S02]  /*0f10*/  F2FP.BF16.F32.PACK_AB R34, R101, R94 ;  /* 0x0000005e6522723e */ /* 0x000fe400000010ff */
[----:B------:R-:W-:Y:S02]  /*0f20*/  F2FP.BF16.F32.PACK_AB R33, R99, R96 ;  /* 0x000000606321723e */ /* 0x000fe400000010ff */
[----:B------:R-:W-:Y:S01]  /*0f30*/  F2FP.BF16.F32.PACK_AB R32, R71, R98 ;  /* 0x000000624720723e */ /* 0x000fe200000010ff */
[----:B------:R-:W-:Y:S06]  /*0f40*/  BRA `(.L_x_114) ;  /* 0x0000000000a07947 */ /* 0x000fec0003800000 */
.L_x_113:
[----:B-----5:R-:W-:Y:S01]  /*0f50*/  PRMT R38, R33, 0x7632, R38 ;  /* 0x0000763221267816 */ /* 0x020fe20000000026 */
[----:B------:R-:W-:Y:S01]  /*0f60*/  IMAD.U32 R98, R2, 0x10000, RZ ;  /* 0x0001000002627824 */ /* 0x000fe200078e00ff */
[----:B------:R-:W-:Y:S01]  /*0f70*/  PRMT R71, R35, 0x7632, R71 ;  /* 0x0000763223477816 */ /* 0x000fe20000000047 */
[----:B------:R-:W-:Y:S01]  /*0f80*/  IMAD.U32 R40, R48, 0x10000, RZ ;  /* 0x0001000030287824 */ /* 0x000fe200078e00ff */
[----:B------:R-:W-:Y:S02]  /*0f90*/  SHF.L.U32 R33, R33, 0x10, RZ ;  /* 0x0000001021217819 */ /* 0x000fe400000006ff */
[----:B------:R-:W-:Y:S02]  /*0fa0*/  SHF.L.U32 R35, R35, 0x10, RZ ;  /* 0x0000001023237819 */ /* 0x000fe400000006ff */
[----:B------:R-:W-:Y:S01]  /*0fb0*/  SHF.L.U32 R96, R3, 0x10, RZ ;  /* 0x0000001003607819 */ /* 0x000fe200000006ff */
[-C--:B------:R-:W-:Y:S01]  /*0fc0*/  FMUL.FTZ R33, R33, R108.reuse ;  /* 0x0000006c21217220 */ /* 0x080fe20000410000 */
[----:B------:R-:W-:Y:S01]  /*0fd0*/  SHF.L.U32 R70, R5, 0x10, RZ ;  /* 0x0000001005467819 */ /* 0x000fe200000006ff */
[----:B------:R-:W-:Y:S01]  /*0fe0*/  FMUL.FTZ R35, R35, R108 ;  /* 0x0000006c23237220 */ /* 0x000fe20000410000 */
[----:B------:R-:W-:Y:S01]  /*0ff0*/  PRMT R36, R32, 0x7632, R36 ;  /* 0x0000763220247816 */ /* 0x000fe20000000024 */
[----:B------:R-:W-:Y:S01]  /*1000*/  FMUL.FTZ R96, R33, R96 ;  /* 0x0000006021607220 */ /* 0x000fe20000410000 */
        /* <DEDUP_REMOVED lines=15> */
[----:B------:R-:W-:Y:S01]  /*1100*/  FMUL.FTZ R33, R33, R108 ;  /* 0x0000006c21217220 */ /* 0x000fe20000410000 */
[----:B------:R-:W-:Y:S01]  /*1110*/  SHF.L.U32 R32, R50, 0x10, RZ ;  /* 0x0000001032207819 */ /* 0x000fe200000006ff */
[----:B------:R-:W-:Y:S01]  /*1120*/  FMUL.FTZ R103, R71, R36 ;  /* 0x0000002447677220 */ /* 0x000fe20000410000 */
[----:B------:R-:W-:Y:S01]  /*1130*/  SHF.L.U32 R34, R49, 0x10, RZ ;  /* 0x0000001031227819 */ /* 0x000fe200000006ff */
[----:B------:R-:W-:Y:S01]  /*1140*/  FMUL.FTZ R98, R37, R98 ;  /* 0x0000006225627220 */ /* 0x000fe20000410000 */
[----:B------:R-:W-:Y:S01]  /*1150*/  FMUL.FTZ R94, R41, R94 ;  /* 0x0000005e295e7220 */ /* 0x000fe20000410000 */
[----:B------:R-:W-:Y:S01]  /*1160*/  FMUL.FTZ R101, R39, R40 ;  /* 0x0000002827657220 */ /* 0x000fe20000410000 */
[----:B------:R-:W-:Y:S01]  /*1170*/  FMUL.FTZ R71, R33, R32 ;  /* 0x0000002021477220 */ /* 0x000fe20000410000 */
[----:B------:R-:W-:Y:S01]  /*1180*/  FMUL.FTZ R99, R35, R34 ;  /* 0x0000002223637220 */ /* 0x000fe20000410000 */
[----:B------:R-:W-:-:S02]  /*1190*/  F2FP.BF16.F32.PACK_AB R35, R103, R70 ;  /* 0x000000466723723e */ /* 0x000fc400000010ff */
[----:B------:R-:W-:Y:S02]  /*11a0*/  F2FP.BF16.F32.PACK_AB R34, R101, R94 ;  /* 0x0000005e6522723e */ /* 0x000fe400000010ff */
[----:B------:R-:W-:Y:S02]  /*11b0*/  F2FP.BF16.F32.PACK_AB R33, R99, R96 ;  /* 0x000000606321723e */ /* 0x000fe400000010ff */
[----:B------:R-:W-:-:S07]  /*11c0*/  F2FP.BF16.F32.PACK_AB R32, R71, R98 ;  /* 0x000000624720723e */ /* 0x000fce00000010ff */
.L_x_114:
[----:B------:R-:W0:Y:S01]  /*11d0*/  LDC.64 R40, c[0x0][0x3a8] ;  /* 0x0000ea00ff287b82 */ /* 0x000e220000000a00 */
[----:B------:R-:W-:-:S04]  /*11e0*/  VIADD R95, R97, 0x100 ;  /* 0x00000100615f7836 */ /* 0x000fc80000000000 */
[----:B------:R-:W-:-:S03]  /*11f0*/  IMAD.WIDE.U32 R36, R95, 0x10, R42 ;  /* 0x000000105f247825 */ /* 0x000fc600078e002a */
[----:B------:R-:W1:Y:S01]  /*1200*/  @P1 LDC.64 R104, c[0x0][0x3a0] ;  /* 0x0000e800ff681b82 */ /* 0x000e620000000a00 */
[----:B0-----:R-:W-:-:S05]  /*1210*/  IMAD.WIDE.U32 R106, R97, 0x10, R40 ;  /* 0x00000010616a7825 */ /* 0x001fca00078e0028 */
[----:B------:R0:W-:Y:S01]  /*1220*/  STG.E.128 desc[UR6][R106.64], R32 ;  /* 0x000000206a007986 */ /* 0x0001e2000c101d06 */
[----:B-1----:R-:W-:-:S03]  /*1230*/  @P1 IMAD.WIDE.U32 R104, R95, 0x10, R104 ;  /* 0x000000105f681825 */ /* 0x002fc600078e0068 */
[----:B------:R-:W5:Y:S04]  /*1240*/  LDG.E.128 R36, desc[UR6][R36.64] ;  /* 0x0000000624247981 */ /* 0x000f68000c1e1d00 */
[----:B------:R0:W5:Y:S01]  /*1250*/  @P1 LDG.E.128 R28, desc[UR6][R104.64] ;  /* 0x00000006681c1981 */ /* 0x000162000c1e1d00 */
[----:B------:R-:W-:Y:S05]  /*1260*/  @!P1 BRA `(.L_x_115) ;  /* 0x0000000000d49947 */ /* 0x000fea0003800000 */
[----:B0----5:R-:W-:Y:S01]  /*1270*/  PRMT R33, R37, 0x7632, R33 ;  /* 0x0000763225217816 */ /* 0x021fe20000000021 */
[----:B------:R-:W-:Y:S01]  /*1280*/  IMAD.U32 R112, R31, 0x10000, RZ ;  /* 0x000100001f707824 */ /* 0x000fe200078e00ff */
[----:B------:R-:W-:Y:S02]  /*1290*/  SHF.L.U32 R107, R38, 0x10, RZ ;  /* 0x00000010266b7819 */ /* 0x000fe400000006ff */
[----:B------:R-:W-:Y:S02]  /*12a0*/  PRMT R35, R39, 0x7632, R35 ;  /* 0x0000763227237816 */ /* 0x000fe40000000023 */
[----:B------:R-:W-:Y:S01]  /*12b0*/  SHF.L.U32 R105, R36, 0x10, RZ ;  /* 0x0000001024697819 */ /* 0x000fe200000006ff */
[-C--:B------:R-:W-:Y:S01]  /*12c0*/  FMUL.FTZ R107, R107, R108.reuse ;  /* 0x0000006c6b6b7220 */ /* 0x080fe20000410000 */
[----:B------:R-:W-:Y:S02]  /*12d0*/  SHF.L.U32 R37, R37, 0x10, RZ ;  /* 0x0000001025257819 */ /* 0x000fe400000006ff */
[----:B------:R-:W-:Y:S01]  /*12e0*/  SHF.L.U32 R39, R39, 0x10, RZ ;  /* 0x0000001027277819 */ /* 0x000fe200000006ff */
[-C--:B------:R-:W-:Y:S01]  /*12f0*/  FMUL.FTZ R105, R105, R108.reuse ;  /* 0x0000006c69697220 */ /* 0x080fe20000410000 */
[----:B------:R-:W-:Y:S01]  /*1300*/  PRMT R32, R38, 0x7632, R32 ;  /* 0x0000763226207816 */ /* 0x000fe20000000020 */
[-C--:B------:R-:W-:Y:S01]  /*1310*/  FMUL.FTZ R37, R37, R108.reuse ;  /* 0x0000006c25257220 */ /* 0x080fe20000410000 */
[----:B------:R-:W-:Y:S01]  /*1320*/  SHF.L.U32 R102, R8, 0x10, RZ ;  /* 0x0000001008667819 */ /* 0x000fe200000006ff */
[----:B------:R-:W-:Y:S01]  /*1330*/  FMUL.FTZ R39, R39, R108 ;  /* 0x0000006c27277220 */ /* 0x000fe20000410000 */
[----:B------:R-:W-:-:S02]  /*1340*/  SHF.L.U32 R100, R30, 0x10, RZ ;  /* 0x000000101e647819 */ /* 0x000fc400000006ff */
[----:B------:R-:W-:Y:S01]  /*1350*/  PRMT R34, R36, 0x7632, R34 ;  /* 0x0000763224227816 */ /* 0x000fe20000000022 */
[----:B------:R-:W-:Y:S01]  /*1360*/  IMAD.U32 R36, R28, 0x10000, RZ ;  /* 0x000100001c247824 */ /* 0x000fe200078e00ff */
[----:B------:R-:W-:Y:S01]  /*1370*/  SHF.L.U32 R106, R6, 0x10, RZ ;  /* 0x00000010066a7819 */ /* 0x000fe200000006ff */
[----:B------:R-:W-:Y:S01]  /*1380*/  FFMA.FTZ R102, R107, R102, R100 ;  /* 0x000000666b667223 */ /* 0x000fe20000010064 */
[----:B------:R-:W-:Y:S02]  /*1390*/  SHF.L.U32 R104, R7, 0x10, RZ ;  /* 0x0000001007687819 */ /* 0x000fe400000006ff */
[----:B------:R-:W-:Y:S01]  /*13a0*/  SHF.L.U32 R38, R29, 0x10, RZ ;  /* 0x000000101d267819 */ /* 0x000fe200000006ff */
[----:B------:R-:W-:Y:S01]  /*13b0*/  FFMA.FTZ R106, R105, R106, R36 ;  /* 0x0000006a696a7223 */ /* 0x000fe20000010024 */
[----:B------:R-:W-:Y:S02]  /*13c0*/  SHF.L.U32 R110, R9, 0x10, RZ ;  /* 0x00000010096e7819 */ /* 0x000fe400000006ff */
[----:B------:R-:W-:Y:S01]  /*13d0*/  PRMT R107, R31, 0x7632, R107 ;  /* 0x000076321f6b7816 */ /* 0x000fe2000000006b */
[----:B------:R-:W-:Y:S01]  /*13e0*/  FFMA.FTZ R104, R37, R104, R38 ;  /* 0x0000006825687223 */ /* 0x000fe20000010026 */
[----:B------:R-:W-:Y:S01]  /*13f0*/  SHF.L.U32 R109, R35, 0x10, RZ ;  /* 0x00000010236d7819 */ /* 0x000fe200000006ff */
[----:B------:R-:W-:Y:S01]  /*1400*/  FFMA.FTZ R100, R39, R110, R112 ;  /* 0x0000006e27647223 */ /* 0x000fe20000010070 */
[----:B------:R-:W-:Y:S01]  /*1410*/  PRMT R36, R28, 0x7632, R36 ;  /* 0x000076321c247816 */ /* 0x000fe20000000024 */
[----:B------:R-:W-:Y:S01]  /*1420*/  IMAD.U32 R116, R107, 0x10000, RZ ;  /* 0x000100006b747824 */ /* 0x000fe200078e00ff */
[----:B------:R-:W-:Y:S01]  /*1430*/  PRMT R39, R29, 0x7632, R39 ;  /* 0x000076321d277816 */ /* 0x000fe20000000027 */
[----:B------:R-:W-:Y:S01]  /*1440*/  FMUL.FTZ R109, R109, R108 ;  /* 0x0000006c6d6d7220 */ /* 0x000fe20000410000 */
[----:B------:R-:W-:Y:S01]  /*1450*/  PRMT R105, R30, 0x7632, R105 ;  /* 0x000076321e697816 */ /* 0x000fe20000000069 */
[----:B------:R-:W-:Y:S01]  /*1460*/  IMAD.U32 R36, R36, 0x10000, RZ ;  /* 0x0001000024247824 */ /* 0x000fe200078e00ff */
[----:B------:R-:W-:-:S02]  /*1470*/  SHF.L.U32 R37, R34, 0x10, RZ ;  /* 0x0000001022257819 */ /* 0x000fc400000006ff */
[----:B------:R-:W-:Y:S02]  /*1480*/  SHF.L.U32 R33, R33, 0x10, RZ ;  /* 0x0000001021217819 */ /* 0x000fe400000006ff */
[----:B------:R-:W-:Y:S01]  /*1490*/  SHF.L.U32 R35, R32, 0x10, RZ ;  /* 0x0000001020237819 */ /* 0x000fe200000006ff */
[-C--:B------:R-:W-:Y:S01]  /*14a0*/  FMUL.FTZ R37, R37, R108.reuse ;  /* 0x0000006c25257220 */ /* 0x080fe20000410000 */
[----:B------:R-:W-:Y:S01]  /*14b0*/  SHF.L.U32 R114, R55, 0x10, RZ ;  /* 0x0000001037727819 */ /* 0x000fe200000006ff */
[-C--:B------:R-:W-:Y:S01]  /*14c0*/  FMUL.FTZ R33, R33, R108.reuse ;  /* 0x0000006c21217220 */ /* 0x080fe20000410000 */
[----:B------:R-:W-:Y:S01]  /*14d0*/  SHF.L.U32 R38, R58, 0x10, RZ ;  /* 0x000000103a267819 */ /* 0x000fe200000006ff */
[----:B------:R-:W-:Y:S01]  /*14e0*/  FMUL.FTZ R35, R35, R108 ;  /* 0x0000006c23237220 */ /* 0x000fe20000410000 */
[----:B------:R-:W-:Y:S01]  /*14f0*/  SHF.L.U32 R110, R57, 0x10, RZ ;  /* 0x00000010396e7819 */ /* 0x000fe200000006ff */
[----:B------:R-:W-:Y:S01]  /*1500*/  FFMA.FTZ R113, R109, R114, R116 ;  /* 0x000000726d717223 */ /* 0x000fe20000010074 */
[----:B------:R-:W-:Y:S01]  /*1510*/  SHF.L.U32 R112, R56, 0x10, RZ ;  /* 0x0000001038707819 */ /* 0x000fe200000006ff */
[----:B------:R-:W-:Y:S01]  /*1520*/  FFMA.FTZ R107, R37, R38, R36 ;  /* 0x00000026256b7223 */ /* 0x000fe20000010024 */
[----:B------:R-:W-:-:S02]  /*1530*/  SHF.L.U32 R32, R39, 0x10, RZ ;  /* 0x0000001027207819 */ /* 0x000fc400000006ff */
        /* <DEDUP_REMOVED lines=8> */
.L_x_115:
[----:B0----5:R-:W-:Y:S01]  /*15c0*/  SHF.L.U32 R33, R36, 0x10, RZ ;  /* 0x0000001024217819 */ /* 0x021fe200000006ff */
[----:B------:R-:W-:Y:S01]  /*15d0*/  IMAD.U32 R104, R7, 0x10000, RZ ;  /* 0x0001000007687824 */ /* 0x000fe200078e00ff */
[----:B------:R-:W-:Y:S02]  /*15e0*/  SHF.L.U32 R106, R6, 0x10, RZ ;  /* 0x00000010066a7819 */ /* 0x000fe400000006ff */
[----:B------:R-:W-:Y:S01]  /*15f0*/  PRMT R109, R39, 0x7632, R109 ;  /* 0x00007632276d7816 */ /* 0x000fe2000000006d */
[----:B------:R-:W-:Y:S01]  /*1600*/  FMUL.FTZ R33, R33, R108 ;  /* 0x0000006c21217220 */ /* 0x000fe20000410000 */
[----:B------:R-:W-:Y:S02]  /*1610*/  PRMT R32, R36, 0x7632, R32 ;  /* 0x0000763224207816 */ /* 0x000fe40000000020 */
[----:B------:R-:W-:Y:S01]  /*1620*/  PRMT R35, R37, 0x7632, R35 ;  /* 0x0000763225237816 */ /* 0x000fe20000000023 */
[----:B------:R-:W-:Y:S01]  /*1630*/  FMUL.FTZ R106, R33, R106 ;  /* 0x0000006a216a7220 */ /* 0x000fe20000410000 */
[C---:B------:R-:W-:Y:S01]  /*1640*/  PRMT R105, R38.reuse, 0x7632, R105 ;  /* 0x0000763226697816 */ /* 0x040fe20000000069 */
        /* <DEDUP_REMOVED lines=31> */
.L_x_116:
[----:B------:R-:W0:Y:S01]  /*1840*/  @P1 LDC.64 R36, c[0x0][0x3a0] ;  /* 0x0000e800ff241b82 */ /* 0x000e220000000a00 */
[----:B------:R-:W-:Y:S01]  /*1850*/  IADD3 R105, PT, PT, R97, 0x200, RZ ;  /* 0x0000020061697810 */ /* 0x000fe20007ffe0ff */
[----:B------:R-:W-:-:S05]  /*1860*/  IMAD.WIDE.U32 R114, R95, 0x10, R40 ;  /* 0x000000105f727825 */ /* 0x000fca00078e0028 */
[----:B------:R1:W-:Y:S01]  /*1870*/  STG.E.128 desc[UR6][R114.64], R32 ;  /* 0x0000002072007986 */ /* 0x0003e2000c101d06 */
[----:B0-----:R-:W-:-:S04]  /*1880*/  @P1 IMAD.WIDE.U32 R116, R105, 0x10, R36 ;  /* 0x0000001069741825 */ /* 0x001fc800078e0024 */
[----:B------:R-:W-:Y:S01]  /*1890*/  IMAD.WIDE.U32 R36, R105, 0x10, R42 ;  /* 0x0000001069247825 */ /* 0x000fe200078e002a */
[----:B------:R1:W5:Y:S05]  /*18a0*/  @P1 LDG.E.128 R28, desc[UR6][R116.64] ;  /* 0x00000006741c1981 */ /* 0x00036a000c1e1d00 */
[----:B------:R-:W5:Y:S01]  /*18b0*/  LDG.E.128 R36, desc[UR6][R36.64] ;  /* 0x0000000624247981 */ /* 0x000f62000c1e1d00 */
[----:B------:R-:W-:Y:S05]  /*18c0*/  @!P1 BRA `(.L_x_117) ;  /* 0x0000000000d49947 */ /* 0x000fea0003800000 */
[----:B-1---5:R-:W-:Y:S01]  /*18d0*/  IMAD.U32 R33, R36, 0x10000, RZ ;  /* 0x0001000024217824 */ /* 0x022fe200078e00ff */
[----:B------:R-:W-:Y:S02]  /*18e0*/  SHF.L.U32 R34, R10, 0x10, RZ ;  /* 0x000000100a227819 */ /* 0x000fe400000006ff */
[----:B------:R-:W-:Y:S01]  /*18f0*/  SHF.L.U32 R42, R28, 0x10, RZ ;  /* 0x000000101c2a7819 */ /* 0x000fe200000006ff */
[----:B------:R-:W-:Y:S01]  /*1900*/  FMUL.FTZ R33, R33, R108 ;  /* 0x0000006c21217220 */ /* 0x000fe20000410000 */
[C---:B------:R-:W-:Y:S02]  /*1910*/  PRMT R32, R37.reuse, 0x7632, R32 ;  /* 0x0000763225207816 */ /* 0x040fe40000000020 */
[----:B------:R-:W-:Y:S01]  /*1920*/  SHF.L.U32 R37, R37, 0x10, RZ ;  /* 0x0000001025257819 */ /* 0x000fe200000006ff */
[----:B------:R-:W-:Y:S01]  /*1930*/  FFMA.FTZ R43, R33, R34, R42 ;  /* 0x00000022212b7223 */ /* 0x000fe2000001002a */
[----:B------:R-:W-:Y:S01]  /*1940*/  IMAD.U32 R33, R39, 0x10000, RZ ;  /* 0x0001000027217824 */ /* 0x000fe200078e00ff */
[----:B------:R-:W-:-:S02]  /*1950*/  SHF.L.U32 R110, R13, 0x10, RZ ;  /* 0x000000100d6e7819 */ /* 0x000fc400000006ff */
[----:B------:R-:W-:Y:S01]  /*1960*/  SHF.L.U32 R114, R31, 0x10, RZ ;  /* 0x000000101f727819 */ /* 0x000fe200000006ff */
[-C--:B------:R-:W-:Y:S01]  /*1970*/  FMUL.FTZ R33, R33, R108.reuse ;  /* 0x0000006c21217220 */ /* 0x080fe20000410000 */
[----:B------:R-:W-:Y:S01]  /*1980*/  SHF.L.U32 R34, R11, 0x10, RZ ;  /* 0x000000100b227819 */ /* 0x000fe200000006ff */
[----:B------:R-:W-:Y:S01]  /*1990*/  FMUL.FTZ R37, R37, R108 ;  /* 0x0000006c25257220 */ /* 0x000fe20000410000 */
[----:B------:R-:W-:Y:S01]  /*19a0*/  SHF.L.U32 R112, R29, 0x10, RZ ;  /* 0x000000101d707819 */ /* 0x000fe200000006ff */
[----:B------:R-:W-:Y:S01]  /*19b0*/  FFMA.FTZ R115, R33, R110, R114 ;  /* 0x0000006e21737223 */ /* 0x000fe20000010072 */
[C---:B------:R-:W-:Y:S02]  /*19c0*/  PRMT R42, R38.reuse, 0x7632, R42 ;  /* 0x00007632262a7816 */ /* 0x040fe4000000002a */
[----:B------:R-:W-:Y:S02]  /*19d0*/  SHF.L.U32 R117, R38, 0x10, RZ ;  /* 0x0000001026757819 */ /* 0x000fe400000006ff */
[----:B------:R-:W-:-:S02]  /*19e0*/  PRMT R36, R36, 0x7632, R36 ;  /* 0x0000763224247816 */ /* 0x000fc40000000024 */
[----:B------:R-:W-:Y:S01]  /*19f0*/  PRMT R38, R39, 0x7632, R38 ;  /* 0x0000763227267816 */ /* 0x000fe20000000026 */
[----:B------:R-:W-:Y:S01]  /*1a00*/  FFMA.FTZ R39, R37, R34, R112 ;  /* 0x0000002225277223 */ /* 0x000fe20000010070 */
[----:B------:R-:W-:Y:S01]  /*1a10*/  PRMT R110, R31, 0x7632, R110 ;  /* 0x000076321f6e7816 */ /* 0x000fe2000000006e */
[----:B------:R-:W-:Y:S01]  /*1a20*/  IMAD.U32 R33, R36, 0x10000, RZ ;  /* 0x0001000024217824 */ /* 0x000fe200078e00ff */
[----:B------:R-:W-:Y:S01]  /*1a30*/  SHF.L.U32 R119, R38, 0x10, RZ ;  /* 0x0000001026777819 */ /* 0x000fe200000006ff */
[-C--:B------:R-:W-:Y:S01]  /*1a40*/  FMUL.FTZ R117, R117, R108.reuse ;  /* 0x0000006c75757220 */ /* 0x080fe20000410000 */
[----:B------:R-:W-:Y:S01]  /*1a50*/  PRMT R34, R30, 0x7632, R34 ;  /* 0x000076321e227816 */ /* 0x000fe20000000022 */
[-C--:B------:R-:W-:Y:S01]  /*1a60*/  FMUL.FTZ R38, R33, R108.reuse ;  /* 0x0000006c21267220 */ /* 0x080fe20000410000 */
[----:B------:R-:W-:Y:S01]  /*1a70*/  SHF.L.U32 R37, R42, 0x10, RZ ;  /* 0x000000102a257819 */ /* 0x000fe200000006ff */
[----:B------:R-:W-:Y:S01]  /*1a80*/  FMUL.FTZ R119, R119, R108 ;  /* 0x0000006c77777220 */ /* 0x000fe20000410000 */
[----:B------:R-:W-:-:S02]  /*1a90*/  SHF.L.U32 R114, R63, 0x10, RZ ;  /* 0x000000103f727819 */ /* 0x000fc400000006ff */
[----:B------:R-:W-:Y:S01]  /*1aa0*/  SHF.L.U32 R110, R110, 0x10, RZ ;  /* 0x000000106e6e7819 */ /* 0x000fe200000006ff */
[----:B------:R-:W-:Y:S01]  /*1ab0*/  FMUL.FTZ R37, R37, R108 ;  /* 0x0000006c25257220 */ /* 0x000fe20000410000 */
[----:B------:R-:W-:Y:S02]  /*1ac0*/  SHF.L.U32 R112, R64, 0x10, RZ ;  /* 0x0000001040707819 */ /* 0x000fe400000006ff */
[----:B------:R-:W-:Y:S01]  /*1ad0*/  SHF.L.U32 R35, R32, 0x10, RZ ;  /* 0x0000001020237819 */ /* 0x000fe200000006ff */
[----:B------:R-:W-:Y:S01]  /*1ae0*/  FFMA.FTZ R42, R119, R114, R110 ;  /* 0x00000072772a7223 */ /* 0x000fe2000001006e */
[----:B------:R-:W-:Y:S02]  /*1af0*/  SHF.L.U32 R34, R34, 0x10, RZ ;  /* 0x0000001022227819 */ /* 0x000fe400000006ff */
[----:B------:R-:W-:Y:S01]  /*1b00*/  PRMT R33, R29, 0x7632, R33 ;  /* 0x000076321d217816 */ /* 0x000fe20000000021 */
[----:B------:R-:W-:Y:S01]  /*1b10*/  FMUL.FTZ R108, R35, R108 ;  /* 0x0000006c236c7220 */ /* 0x000fe20000410000 */
[----:B------:R-:W-:Y:S01]  /*1b20*/  PRMT R32, R28, 0x7632, R32 ;  /* 0x000076321c207816 */ /* 0x000fe20000000020 */
[----:B------:R-:W-:Y:S01]  /*1b30*/  FFMA.FTZ R112, R37, R112, R34 ;  /* 0x0000007025707223 */ /* 0x000fe20000010022 */
[----:B------:R-:W-:Y:S01]  /*1b40*/  SHF.L.U32 R119, R33, 0x10, RZ ;  /* 0x0000001021777819 */ /* 0x000fe200000006ff */
[----:B------:R-:W-:Y:S01]  /*1b50*/  IMAD.U32 R37, R65, 0x10000, RZ ;  /* 0x0001000041257824 */ /* 0x000fe200078e00ff */
[----:B------:R-:W-:-:S02]  /*1b60*/  SHF.L.U32 R34, R12, 0x10, RZ ;  /* 0x000000100c227819 */ /* 0x000fc400000006ff */
[----:B------:R-:W-:Y:S01]  /*1b70*/  SHF.L.U32 R36, R30, 0x10, RZ ;  /* 0x000000101e247819 */ /* 0x000fe200000006ff */
[----:B------:R-:W-:Y:S01]  /*1b80*/  FFMA.FTZ R110, R108, R37, R119 ;  /* 0x000000256c6e7223 */ /* 0x000fe20000010077 */
[----:B------:R-:W-:Y:S02]  /*1b90*/  SHF.L.U32 R35, R32, 0x10, RZ ;  /* 0x0000001020237819 */ /* 0x000fe400000006ff */
[----:B------:R-:W-:Y:S01]  /*1ba0*/  SHF.L.U32 R33, R66, 0x10, RZ ;  /* 0x0000001042217819 */ /* 0x000fe200000006ff */
[----:B------:R-:W-:-:S04]  /*1bb0*/  FFMA.FTZ R117, R117, R34, R36 ;  /* 0x0000002275757223 */ /* 0x000fc80000010024 */
[----:B------:R-:W-:Y:S01]  /*1bc0*/  FFMA.FTZ R38, R38, R33, R35 ;  /* 0x0000002126267223 */ /* 0x000fe20000010023 */
[----:B------:R-:W-:Y:S02]  /*1bd0*/  F2FP.BF16.F32.PACK_AB R35, R42, R115 ;  /* 0x000000732a23723e */ /* 0x000fe400000010ff */
[----:B------:R-:W-:Y:S02]  /*1be0*/  F2FP.BF16.F32.PACK_AB R34, R112, R117 ;  /* 0x000000757022723e */ /* 0x000fe400000010ff */
[----:B------:R-:W-:Y:S02]  /*1bf0*/  F2FP.BF16.F32.PACK_AB R33, R110, R39 ;  /* 0x000000276e21723e */ /* 0x000fe400000010ff */
[----:B------:R-:W-:Y:S01]  /*1c00*/  F2FP.BF16.F32.PACK_AB R32, R38, R43 ;  /* 0x0000002b2620723e */ /* 0x000fe200000010ff */
[----:B------:R-:W-:Y:S06]  /*1c10*/  BRA `(.L_x_118) ;  /* 0x0000000000a07947 */ /* 0x000fec0003800000 */
.L_x_117:
[C---:B-1---5:R-:W-:Y:S01]  /*1c20*/  PRMT R35, R37.reuse, 0x7632, R35 ;  /* 0x0000763225237816 */ /* 0x062fe20000000023 */
[C---:B------:R-:W-:Y:S01]  /*1c30*/  IMAD.U32 R33, R36.reuse, 0x10000, RZ ;  /* 0x0001000024217824 */ /* 0x040fe200078e00ff */
[----:B------:R-:W-:Y:S01]  /*1c40*/  SHF.L.U32 R37, R37, 0x10, RZ ;  /* 0x0000001025257819 */ /* 0x000fe200000006ff */
[----:B------:R-:W-:Y:S01]  /*1c50*/  IMAD.U32 R115, R39, 0x10000, RZ ;  /* 0x0001000027737824 */ /* 0x000fe200078e00ff */
[----:B------:R-:W-:Y:S01]  /*1c60*/  PRMT R32, R36, 0x7632, R32 ;  /* 0x0000763224207816 */ /* 0x000fe20000000020 */
[-C--:B------:R-:W-:Y:S01]  /*1c70*/  FMUL.FTZ R33, R33, R108.reuse ;  /* 0x0000006c21217220 */ /* 0x080fe20000410000 */
[----:B------:R-:W-:Y:S01]  /*1c80*/  SHF.L.U32 R43, R38, 0x10, RZ ;  /* 0x00000010262b7819 */ /* 0x000fe200000006ff */
[-C--:B------:R-:W-:Y:S01]  /*1c90*/  FMUL.FTZ R37, R37, R108.reuse ;  /* 0x0000006c25257220 */ /* 0x080fe20000410000 */
        /* <DEDUP_REMOVED lines=11> */
[----:B------:R-:W-:Y:S01]  /*1d50*/  FMUL.FTZ R117, R117, R38 ;  /* 0x0000002675757220 */ /* 0x000fe20000410000 */
        /* <DEDUP_REMOVED lines=9> */
[----:B------:R-:W-:Y:S01]  /*1df0*/  IMAD.U32 R42, R63, 0x10000, RZ ;  /* 0x000100003f2a7824 */ /* 0x000fe200078e00ff */
[----:B------:R-:W-:Y:S01]  /*1e00*/  SHF.L.U32 R38, R66, 0x10, RZ ;  /* 0x0000001042267819 */ /* 0x000fe200000006ff */
[----:B------:R-:W-:Y:S01]  /*1e10*/  FMUL.FTZ R115, R115, R32 ;  /* 0x0000002073737220 */ /* 0x000fe20000410000 */
[----:B------:R-:W-:Y:S01]  /*1e20*/  FMUL.FTZ R112, R37, R112 ;  /* 0x0000007025707220 */ /* 0x000fe20000410000 */
[----:B------:R-:W-:Y:S01]  /*1e30*/  FMUL.FTZ R42, R119, R42 ;  /* 0x0000002a772a7220 */ /* 0x000fe20000410000 */
[----:B------:R-:W-:Y:S01]  /*1e40*/  FMUL.FTZ R110, R35, R110 ;  /* 0x0000006e236e7220 */ /* 0x000fe20000410000 */
[----:B------:R-:W-:-:S02]  /*1e50*/  FMUL.FTZ R38, R33, R38 ;  /* 0x0000002621267220 */ /* 0x000fc40000410000 */
[----:B------:R-:W-:Y:S02]  /*1e60*/  F2FP.BF16.F32.PACK_AB R34, R112, R117 ;  /* 0x000000757022723e */ /* 0x000fe400000010ff */
[----:B------:R-:W-:Y:S02]  /*1e70*/  F2FP.BF16.F32.PACK_AB R35, R42, R115 ;  /* 0x000000732a23723e */ /* 0x000fe400000010ff */
[----:B------:R-:W-:Y:S02]  /*1e80*/  F2FP.BF16.F32.PACK_AB R33, R110, R39 ;  /* 0x000000276e21723e */ /* 0x000fe400000010ff */
[----:B------:R-:W-:-:S07]  /*1e90*/  F2FP.BF16.F32.PACK_AB R32, R38, R43 ;  /* 0x0000002b2620723e */ /* 0x000fce00000010ff */
.L_x_118:
[----:B------:R-:W-:Y:S01]  /*1ea0*/  FADD.FTZ R36, RZ, R98 ;  /* 0x00000062ff247221 */ /* 0x000fe20000010000 */
[----:B------:R-:W-:Y:S01]  /*1eb0*/  IMAD.WIDE.U32 R40, R105, 0x10, R40 ;  /* 0x0000001069287825 */ /* 0x000fe200078e0028 */
[----:B------:R-:W-:Y:S01]  /*1ec0*/  ISETP.NE.AND P1, PT, R26, RZ, PT ;  /* 0x000000ff1a00720c */ /* 0x000fe20003f25270 */
[----:B------:R-:W-:Y:S02]  /*1ed0*/  BSSY.RECONVERGENT B0, `(.L_x_119) ;  /* 0x0000066000007945 */ /* 0x000fe40003800200 */
[----:B------:R-:W-:Y:S01]  /*1ee0*/  FADD.FTZ R37, R36, R71 ;  /* 0x0000004724257221 */ /* 0x000fe20000010000 */
[----:B------:R-:W-:Y:S03]  /*1ef0*/  STG.E.128 desc[UR6][R40.64], R32 ;  /* 0x0000002028007986 */ /* 0x000fe6000c101d06 */
        /* <DEDUP_REMOVED lines=99> */
.L_x_120:
[----:B------:R-:W-:Y:S05]  /*2530*/  BSYNC.RECONVERGENT B0 ;  /* 0x0000000000007941 */ /* 0x000fea0003800200 */
.L_x_119:
[----:B------:R-:W-:Y:S01]  /*2540*/  BAR.SYNC.DEFER_BLOCKING 0x0 ;  /* 0x0000000000007b1d */ /* 0x000fe20000010000 */
[----:B------:R-:W-:Y:S01]  /*2550*/  ISETP.GT.U32.AND P1, PT, R26, 0x7, PT ;  /* 0x000000071a00780c */ /* 0x000fe20003f24070 */
[----:B------:R-:W-:Y:S01]  /*2560*/  IMAD.MOV.U32 R40, RZ, RZ, RZ ;  /* 0x000000ffff287224 */ /* 0x000fe200078e00ff */
[----:B------:R-:W-:Y:S01]  /*2570*/  PLOP3.LUT P4, PT, PT, PT, UP0, 0x80, 0x8 ;  /* 0x000000000008781c */ /* 0x000fe20003f8f008 */
[----:B------:R-:W-:Y:S01]  /*2580*/  UPLOP3.LUT UP0, UPT, UPT, UPT, UP0, 0x40, 0x4 ;  /* 0x000000000004789c */ /* 0x000fe20003f0e800 */
[----:B------:R-:W-:-:S09]  /*2590*/  PLOP3.LUT P3, PT, PT, PT, PT, 0x8, 0x80 ;  /* 0x000000000080781c */ /* 0x000fd20003f6e170 */
[----:B------:R-:W1:Y:S01]  /*25a0*/  @!P1 S2R R33, SR_CgaCtaId ;  /* 0x0000000000219919 */ /* 0x000e620000008800 */
[----:B------:R-:W-:Y:S02]  /*25b0*/  @!P1 PLOP3.LUT P3, PT, P4, PT, PT, 0x80, 0x8 ;  /* 0x000000000008981c */ /* 0x000fe4000276f070 */
[----:B0-----:R-:W-:Y:S02]  /*25c0*/  @!P1 MOV R32, 0x400 ;  /* 0x0000040000209802 */ /* 0x001fe40000000f00 */
[----:B------:R-:W-:-:S05]  /*25d0*/  @!P1 MOV R40, 0x300 ;  /* 0x0000030000289802 */ /* 0x000fca0000000f00 */
[----:B------:R-:W0:Y:S01]  /*25e0*/  SHFL.DOWN PT, R41, R40, 0x4, 0x1f ;  /* 0x08801f0028297f89 */ /* 0x000e2200000e0000 */
[----:B-1----:R-:W-:Y:S02]  /*25f0*/  @!P1 LEA R35, R33, R32, 0x18 ;  /* 0x0000002021239211 */ /* 0x002fe400078ec0ff */
[----:B------:R-:W-:Y:S02]  /*2600*/  CS2R R32, SRZ ;  /* 0x0000000000207805 */ /* 0x000fe4000001ff00 */
[----:B0-----:R-:W-:Y:S02]  /*2610*/  IADD3 R36, PT, PT, R41, R40, RZ ;  /* 0x0000002829247210 */ /* 0x001fe40007ffe0ff */
[----:B------:R-:W-:Y:S02]  /*2620*/  @P3 IADD3 R35, PT, PT, R35, 0x40, RZ ;  /* 0x0000004023233810 */ /* 0x000fe40007ffe0ff */
[----:B------:R-:W-:Y:S02]  /*2630*/  I2FP.F32.S32 R34, R36 ;  /* 0x0000002400227245 */ /* 0x000fe40000201400 */
[----:B------:R-:W-:-:S02]  /*2640*/  @!P1 LEA R35, R26, R35, 0x3 ;  /* 0x000000231a239211 */ /* 0x000fc400078e18ff */
[----:B------:R-:W0:Y:S01]  /*2650*/  MUFU.RCP R37, R34 ;  /* 0x0000002200257308 */ /* 0x000e220000001000 */
[----:B------:R-:W-:Y:S02]  /*2660*/  I2FP.F32.S32 R114, R41 ;  /* 0x0000002900727245 */ /* 0x000fe40000201400 */
[----:B------:R-:W-:Y:S01]  /*2670*/  @!P1 LDS.64 R32, [R35] ;  /* 0x0000000023209984 */ /* 0x000fe20000000a00 */
[----:B------:R-:W-:Y:S02]  /*2680*/  I2FP.F32.U32 R41, R40 ;  /* 0x0000002800297245 */ /* 0x000fe40000201000 */
[----:B------:R-:W-:Y:S01]  /*2690*/  ISETP.NE.AND P1, PT, R0, RZ, PT ;  /* 0x000000ff0000720c */ /* 0x000fe20003f25270 */
[----:B------:R-:W1:Y:S02]  /*26a0*/  SHFL.DOWN PT, R35, R36, 0x2, 0x1f ;  /* 0x08401f0024237f89 */ /* 0x000e6400000e0000 */
[-C--:B-1----:R-:W-:Y:S02]  /*26b0*/  IADD3 R36, PT, PT, R36, R35.reuse, RZ ;  /* 0x0000002324247210 */ /* 0x082fe40007ffe0ff */
[----:B------:R-:W-:Y:S01]  /*26c0*/  I2FP.F32.S32 R121, R35 ;  /* 0x0000002300797245 */ /* 0x000fe20000201400 */
[----:B------:R-:W1:Y:S04]  /*26d0*/  SHFL.DOWN PT, R119, R32, 0x4, 0x1f ;  /* 0x08801f0020777f89 */ /* 0x000e6800000e0000 */
[----:B------:R-:W2:Y:S01]  /*26e0*/  SHFL.DOWN PT, R108, R33, 0x4, 0x1f ;  /* 0x08801f00216c7f89 */ /* 0x000ea200000e0000 */
[C---:B-1----:R-:W-:Y:S01]  /*26f0*/  FMUL.FTZ R116, R119.reuse, R114 ;  /* 0x0000007277747220 */ /* 0x042fe20000410000 */
[----:B------:R-:W-:-:S03]  /*2700*/  FADD.FTZ R119, -R119, R32 ;  /* 0x0000002077777221 */ /* 0x000fc60000010100 */
[----:B------:R-:W-:Y:S01]  /*2710*/  FFMA.FTZ R116, R41, R32, R116 ;  /* 0x0000002029747223 */ /* 0x000fe20000010074 */
[----:B------:R-:W-:Y:S01]  /*2720*/  FMUL.FTZ R119, R119, R119 ;  /* 0x0000007777777220 */ /* 0x000fe20000410000 */
[----:B--2---:R-:W-:Y:S01]  /*2730*/  FADD.FTZ R108, R108, R33 ;  /* 0x000000216c6c7221 */ /* 0x004fe20000010000 */
[----:B------:R-:W-:Y:S01]  /*2740*/  I2FP.F32.S32 R32, R36 ;  /* 0x0000002400207245 */ /* 0x000fe20000201400 */
[----:B------:R-:W1:Y:S01]  /*2750*/  SHFL.DOWN PT, R33, R36, 0x1, 0x1f ;  /* 0x08201f0024217f89 */ /* 0x000e6200000e0000 */
[----:B------:R-:W-:Y:S01]  /*2760*/  FMUL.FTZ R119, R119, R41 ;  /* 0x0000002977777220 */ /* 0x000fe20000410000 */
[----:B0-----:R-:W-:-:S03]  /*2770*/  FMUL.FTZ R41, R37, R116 ;  /* 0x0000007425297220 */ /* 0x001fc60000410000 */
[----:B------:R-:W-:Y:S02]  /*2780*/  FMUL.FTZ R119, R119, R114 ;  /* 0x0000007277777220 */ /* 0x000fe40000410000 */
[----:B------:R-:W0:Y:S02]  /*2790*/  SHFL.DOWN PT, R40, R41, 0x2, 0x1f ;  /* 0x08401f0029287f89 */ /* 0x000e2400000e0000 */
[----:B------:R-:W-:Y:S02]  /*27a0*/  FFMA.FTZ R108, R37, R119, R108 ;  /* 0x00000077256c7223 */ /* 0x000fe4000001006c */
[----:B------:R-:W2:Y:S03]  /*27b0*/  MUFU.RCP R37, R32 ;  /* 0x0000002000257308 */ /* 0x000ea60000001000 */
[----:B------:R-:W3:Y:S01]  /*27c0*/  SHFL.DOWN PT, R119, R108, 0x2, 0x1f ;  /* 0x08401f006c777f89 */ /* 0x000ee200000e0000 */
[----:B-1----:R-:W-:-:S04]  /*27d0*/  IADD3 R36, PT, PT, R36, R33, RZ ;  /* 0x0000002124247210 */ /* 0x002fc80007ffe0ff */
[----:B------:R-:W-:Y:S01]  /*27e0*/  I2FP.F32.S32 R36, R36 ;  /* 0x0000002400247245 */ /* 0x000fe20000201400 */
[----:B0-----:R-:W-:Y:S01]  /*27f0*/  FMUL.FTZ R35, R40, R121 ;  /* 0x0000007928237220 */ /* 0x001fe20000410000 */
[----:B------:R-:W-:-:S04]  /*2800*/  FADD.FTZ R40, R41, -R40 ;  /* 0x8000002829287221 */ /* 0x000fc80000010000 */
[----:B------:R-:W0:Y:S01]  /*2810*/  MUFU.RCP R36, R36 ;  /* 0x0000002400247308 */ /* 0x000e220000001000 */
[----:B------:R-:W-:Y:S01]  /*2820*/  FFMA.FTZ R114, R34, R41, R35 ;  /* 0x0000002922727223 */ /* 0x000fe20000010023 */
[----:B------:R-:W-:Y:S01]  /*2830*/  FMUL.FTZ R35, R40, R40 ;  /* 0x0000002828237220 */ /* 0x000fe20000410000 */
[----:B------:R-:W-:Y:S01]  /*2840*/  I2FP.F32.S32 R41, R33 ;  /* 0x0000002100297245 */ /* 0x000fe20000201400 */
[----:B---3--:R-:W-:Y:S02]  /*2850*/  FADD.FTZ R108, R108, R119 ;  /* 0x000000776c6c7221 */ /* 0x008fe40000010000 */
[----:B------:R-:W-:Y:S01]  /*2860*/  FMUL.FTZ R34, R34, R35 ;  /* 0x0000002322227220 */ /* 0x000fe20000410000 */
[----:B--2---:R-:W-:-:S03]  /*2870*/  FMUL.FTZ R35, R37, R114 ;  /* 0x0000007225237220 */ /* 0x004fc60000410000 */
[----:B------:R-:W-:Y:S02]  /*2880*/  FMUL.FTZ R34, R34, R121 ;  /* 0x0000007922227220 */ /* 0x000fe40000410000 */
[----:B------:R-:W1:Y:S02]  /*2890*/  SHFL.DOWN PT, R40, R35, 0x1, 0x1f ;  /* 0x08201f0023287f89 */ /* 0x000e6400000e0000 */
[----:B------:R-:W-:-:S05]  /*28a0*/  FFMA.FTZ R34, R37, R34, R108 ;  /* 0x0000002225227223 */ /* 0x000fca000001006c */
[----:B------:R-:W2:Y:S01]  /*28b0*/  SHFL.DOWN PT, R37, R34, 0x1, 0x1f ;  /* 0x08201f0022257f89 */ /* 0x000ea200000e0000 */
[----:B-1----:R-:W-:Y:S01]  /*28c0*/  FADD.FTZ R33, R35, -R40 ;  /* 0x8000002823217221 */ /* 0x002fe20000010000 */
[----:B------:R-:W-:-:S03]  /*28d0*/  FMUL.FTZ R119, R40, R41 ;  /* 0x0000002928777220 */ /* 0x000fc60000410000 */
[----:B------:R-:W-:Y:S01]  /*28e0*/  FMUL.FTZ R33, R33, R33 ;  /* 0x0000002121217220 */ /* 0x000fe20000410000 */
[----:B------:R-:W-:Y:S01]  /*28f0*/  FFMA.FTZ R119, R32, R35, R119 ;  /* 0x0000002320777223 */ /* 0x000fe20000010077 */
[----:B--2---:R-:W-:Y:S02]  /*2900*/  FADD.FTZ R37, R34, R37 ;  /* 0x0000002522257221 */ /* 0x004fe40000010000 */
[----:B------:R-:W-:Y:S01]  /*2910*/  FMUL.FTZ R33, R32, R33 ;  /* 0x0000002120217220 */ /* 0x000fe20000410000 */
[----:B0-----:R-:W-:-:S03]  /*2920*/  FMUL.FTZ R108, R36, R119 ;  /* 0x00000077246c7220 */ /* 0x001fc60000410000 */
[----:B------:R-:W-:-:S03]  /*2930*/  FMUL.FTZ R33, R33, R41 ;  /* 0x0000002921217220 */ /* 0x000fc60000410000 */
[----:B------:R-:W0:Y:S01]  /*2940*/  SHFL.IDX PT, R108, R108, RZ, 0x1f ;  /* 0x00001fff6c6c7589 */ /* 0x000e2200000e0000 */
[----:B------:R-:W-:Y:S02]  /*2950*/  FFMA.FTZ R36, R36, R33, R37 ;  /* 0x0000002124247223 */ /* 0x000fe40000010025 */
[----:B------:R-:W1:Y:S04]  /*2960*/  LDC R37, c[0x0][0x448] ;  /* 0x00011200ff257b82 */ /* 0x000e680000000800 */
[----:B------:R-:W1:Y:S01]  /*2970*/  SHFL.IDX PT, R36, R36, RZ, 0x1f ;  /* 0x00001fff24247589 */ /* 0x000e6200000e0000 */
[C---:B0-----:R-:W-:Y:S01]  /*2980*/  FMUL.FTZ R32, R108.reuse, R108 ;  /* 0x0000006c6c207220 */ /* 0x041fe20000410000 */
[----:B------:R-:W-:-:S04]  /*2990*/  FSEL R34, R108, RZ, !P2 ;  /* 0x000000ff6c227208 */ /* 0x000fc80005000000 */
[----:B------:R-:W-:Y:S01]  /*29a0*/  FSEL R40, R32, RZ, P2 ;  /* 0x000000ff20287208 */ /* 0x000fe20001000000 */
[----:B------:R-:W-:Y:S01]  /*29b0*/  FADD.FTZ R35, -R34, R98 ;  /* 0x0000006222237221 */ /* 0x000fe20000010100 */
[----:B-1----:R-:W-:Y:S01]  /*29c0*/  FFMA.FTZ R37, R36, UR11, R37 ;  /* 0x0000000b24257c23 */ /* 0x002fe20008010025 */
[----:B------:R-:W0:Y:S01]  /*29d0*/  LDC.64 R32, c[0x0][0x428] ;  /* 0x00010a00ff207b82 */ /* 0x000e220000000a00 */
[C---:B------:R-:W-:Y:S01]  /*29e0*/  FADD.FTZ R71, -R34.reuse, R71 ;  /* 0x0000004722477221 */ /* 0x040fe20000010100 */
[C---:B------:R-:W-:Y:S01]  /*29f0*/  FADD.FTZ R121, -R34.reuse, R101 ;  /* 0x0000006522797221 */ /* 0x040fe20000010100 */
[----:B------:R-:W-:Y:S01]  /*2a00*/  FADD.FTZ R98, R37, R40 ;  /* 0x0000002825627221 */ /* 0x000fe20000010000 */
[C---:B------:R-:W-:Y:S01]  /*2a10*/  FADD.FTZ R37, -R34.reuse, R96 ;  /* 0x0000006022257221 */ /* 0x040fe20000010100 */
[C---:B------:R-:W-:Y:S01]  /*2a20*/  FADD.FTZ R123, -R34.reuse, R70 ;  /* 0x00000046227b7221 */ /* 0x040fe20000010100 */
[C---:B------:R-:W-:Y:S01]  /*2a30*/  FADD.FTZ R40, -R34.reuse, R111 ;  /* 0x0000006f22287221 */ /* 0x040fe20000010100 */
[C---:B------:R-:W-:Y:S01]  /*2a40*/  FADD.FTZ R99, -R34.reuse, R99 ;  /* 0x0000006322637221 */ /* 0x040fe20000010100 */
[C---:B------:R-:W-:Y:S01]  /*2a50*/  FADD.FTZ R36, -R34.reuse, R103 ;  /* 0x0000006722247221 */ /* 0x040fe20000010100 */
        /* <DEDUP_REMOVED lines=16> */
[----:B------:R-:W-:Y:S01]  /*2b60*/  FADD.FTZ R43, -R34, R42 ;  /* 0x0000002a222b7221 */ /* 0x000fe20000010100 */
[----:B0-----:R-:W-:-:S04]  /*2b70*/  IMAD.WIDE.U32 R96, R97, 0x10, R32 ;  /* 0x0000001061607825 */ /* 0x001fc800078e0020 */
[C---:B-1----:R-:W-:Y:S01]  /*2b80*/  FMUL.FTZ R37, R98.reuse, R37 ;  /* 0x0000002562257220 */ /* 0x042fe20000410000 */
        /* <DEDUP_REMOVED lines=14> */
[----:B------:R-:W-:-:S04]  /*2c70*/  IMAD.WIDE.U32 R94, R95, 0x10, R32 ;  /* 0x000000105f5e7825 */ /* 0x000fc800078e0020 */
[C---:B------:R-:W-:Y:S01]  /*2c80*/  FMUL.FTZ R102, R98.reuse, R102 ;  /* 0x0000006662667220 */ /* 0x040fe20000410000 */
[----:B------:R-:W-:Y:S01]  /*2c90*/  FMUL.FTZ R40, R98, R40 ;  /* 0x0000002862287220 */ /* 0x000fe20000410000 */
[----:B------:R-:W0:Y:S01]  /*2ca0*/  @!P1 LDC.64 R118, c[0x0][0x3c0] ;  /* 0x0000f000ff769b82 */ /* 0x000e220000000a00 */
[----:B------:R-:W-:Y:S01]  /*2cb0*/  IMAD.WIDE.U32 R104, R105, 0x10, R32 ;  /* 0x0000001069687825 */ /* 0x000fe200078e0020 */
[----:B------:R-:W-:-:S03]  /*2cc0*/  F2FP.BF16.F32.PACK_AB R32, R37, R36 ;  /* 0x000000242520723e */ /* 0x000fc600000010ff */
[C---:B------:R-:W-:Y:S01]  /*2cd0*/  FMUL.FTZ R107, R98.reuse, R39 ;  /* 0x00000027626b7220 */ /* 0x040fe20000410000 */
[C---:B------:R-:W-:Y:S01]  /*2ce0*/  FMUL.FTZ R121, R98.reuse, R43 ;  /* 0x0000002b62797220 */ /* 0x040fe20000410000 */
[----:B------:R-:W-:Y:S01]  /*2cf0*/  FMUL.FTZ R36, R98, R41 ;  /* 0x0000002962247220 */ /* 0x000fe20000410000 */
[----:B------:R-:W-:Y:S01]  /*2d00*/  F2FP.BF16.F32.PACK_AB R33, R99, R42 ;  /* 0x0000002a6321723e */ /* 0x000fe200000010ff */
[----:B------:R-:W-:Y:S01]  /*2d10*/  FFMA.FTZ R41, R38, R76, R87 ;  /* 0x0000004c26297223 */ /* 0x000fe20000010057 */
[----:B------:R-:W1:Y:S01]  /*2d20*/  @!P1 LDC.64 R114, c[0x0][0x3c8] ;  /* 0x0000f200ff729b82 */ /* 0x000e620000000a00 */
[----:B------:R-:W-:Y:S01]  /*2d30*/  F2FP.BF16.F32.PACK_AB R34, R71, R34 ;  /* 0x000000224722723e */ /* 0x000fe200000010ff */
[----:B------:R-:W-:Y:S01]  /*2d40*/  FMUL.FTZ R99, R98, R70 ;  /* 0x0000004662637220 */ /* 0x000fe20000410000 */
[----:B------:R-:W-:Y:S01]  /*2d50*/  FFMA.FTZ R38, R102, R52, R19 ;  /* 0x0000003466267223 */ /* 0x000fe20000010013 */
[----:B------:R-:W-:Y:S01]  /*2d60*/  FFMA.FTZ R43, R40, R74, R85 ;  /* 0x0000004a282b7223 */ /* 0x000fe20000010055 */
[C---:B------:R-:W-:Y:S01]  /*2d70*/  FMUL.FTZ R71, R98.reuse, R100 ;  /* 0x0000006462477220 */ /* 0x040fe20000410000 */
[----:B------:R-:W-:Y:S01]  /*2d80*/  FFMA.FTZ R107, R107, R59, R22 ;  /* 0x0000003b6b6b7223 */ /* 0x000fe20000010016 */
[----:B------:R-:W-:Y:S01]  /*2d90*/  FFMA.FTZ R70, R121, R77, R90 ;  /* 0x0000004d79467223 */ /* 0x000fe2000001005a */
[C---:B------:R-:W-:Y:S01]  /*2da0*/  FMUL.FTZ R125, R98.reuse, R125 ;  /* 0x0000007d627d7220 */ /* 0x040fe20000410000 */
[----:B------:R-:W-:Y:S01]  /*2db0*/  F2FP.BF16.F32.PACK_AB R38, R43, R38 ;  /* 0x000000262b26723e */ /* 0x000fe200000010ff */
[----:B------:R-:W-:Y:S01]  /*2dc0*/  FMUL.FTZ R109, R98, R109 ;  /* 0x0000006d626d7220 */ /* 0x000fe20000410000 */
[----:B------:R-:W-:Y:S01]  /*2dd0*/  FFMA.FTZ R39, R71, R51, R18 ;  /* 0x0000003347277223 */ /* 0x000fe20000010012 */
[----:B------:R-:W-:Y:S01]  /*2de0*/  F2FP.BF16.F32.PACK_AB R43, R70, R107 ;  /* 0x0000006b462b723e */ /* 0x000fe200000010ff */
[----:B------:R-:W-:Y:S01]  /*2df0*/  FFMA.FTZ R37, R125, R53, R20 ;  /* 0x000000357d257223 */ /* 0x000fe20000010014 */
[----:B------:R-:W2:Y:S01]  /*2e00*/  LDC.64 R70, c[0x0][0x380] ;  /* 0x0000e000ff467b82 */ /* 0x000ea20000000a00 */
[----:B------:R-:W-:Y:S01]  /*2e10*/  FFMA.FTZ R42, R99, R73, R86 ;  /* 0x00000049632a7223 */ /* 0x000fe20000010056 */
[----:B------:R-:W-:Y:S01]  /*2e20*/  FFMA.FTZ R40, R109, R75, R88 ;  /* 0x0000004b6d287223 */ /* 0x000fe20000010058 */
[----:B------:R-:W-:Y:S01]  /*2e30*/  FMUL.FTZ R123, R98, R123 ;  /* 0x0000007b627b7220 */ /* 0x000fe20000410000 */
[----:B------:R-:W-:Y:S01]  /*2e40*/  FFMA.FTZ R36, R36, R54, R21 ;  /* 0x0000003624247223 */ /* 0x000fe20000010015 */
[----:B------:R-:W-:Y:S01]  /*2e50*/  FMUL.FTZ R100, R98, R117 ;  /* 0x0000007562647220 */ /* 0x000fe20000410000 */
[----:B------:R-:W-:Y:S01]  /*2e60*/  F2FP.BF16.F32.PACK_AB R39, R42, R39 ;  /* 0x000000272a27723e */ /* 0x000fe200000010ff */
[----:B------:R-:W-:Y:S01]  /*2e70*/  FMUL.FTZ R42, R98, R103 ;  /* 0x00000067622a7220 */ /* 0x000fe20000410000 */
[----:B------:R-:W-:Y:S01]  /*2e80*/  F2FP.BF16.F32.PACK_AB R37, R40, R37 ;  /* 0x000000252825723e */ /* 0x000fe200000010ff */
        /* <DEDUP_REMOVED lines=11> */
[----:B------:R-:W-:Y:S01]  /*2f40*/  FFMA.FTZ R99, R42, R80, R91 ;  /* 0x000000502a637223 */ /* 0x000fe2000001005b */
[----:B0-----:R-:W-:Y:S01]  /*2f50*/  @!P1 IMAD.WIDE R118, R93, 0x4, R118 ;  /* 0x000000045d769825 */ /* 0x001fe200078e0276 */
[----:B------:R-:W-:-:S02]  /*2f60*/  F2FP.BF16.F32.PACK_AB R35, R110, R35 ;  /* 0x000000236e23723e */ /* 0x000fc400000010ff */
[----:B------:R-:W-:Y:S01]  /*2f70*/  F2FP.BF16.F32.PACK_AB R42, R112, R101 ;  /* 0x00000065702a723e */ /* 0x000fe200000010ff */
[----:B-1----:R-:W-:Y:S01]  /*2f80*/  @!P1 IMAD.WIDE R114, R93, 0x4, R114 ;  /* 0x000000045d729825 */ /* 0x002fe200078e0272 */
        /* <DEDUP_REMOVED lines=11> */
.L_x_122:
        /* <DEDUP_REMOVED lines=12> */
.L_x_20908:


//--------------------- .text._ZN10layer_norm13ln_fwd_kernelINS_13Kernel_traitsI13__nv_bfloat16S2_S2_S2_fjLj6144ELj1ELj1ELj8ELj16ENS_18Kernel_traits_baseILj6144ES2_S2_S2_S2_fjLj256EEEEELb0ELb1ELb1ELb0EEEvNS_9FwdParamsE --------------------------
	.section	.text._ZN10layer_norm13ln_fwd_kernelINS_13Kernel_traitsI13__nv_bfloat16S2_S2_S2_fjLj6144ELj1ELj1ELj8ELj16ENS_18Kernel_traits_baseILj6144ES2_S2_S2_S2_fjLj256EEEEELb0ELb1ELb1ELb0EEEvNS_9FwdParamsE,"ax",@progbits
	.align	128
        .global         _ZN10layer_norm13ln_fwd_kernelINS_13Kernel_traitsI13__nv_bfloat16S2_S2_S2_fjLj6144ELj1ELj1ELj8ELj16ENS_18Kernel_traits_baseILj6144ES2_S2_S2_S2_fjLj256EEEEELb0ELb1ELb1ELb0EEEvNS_9FwdParamsE
        .type           _ZN10layer_norm13ln_fwd_kernelINS_13Kernel_traitsI13__nv_bfloat16S2_S2_S2_fjLj6144ELj1ELj1ELj8ELj16ENS_18Kernel_traits_baseILj6144ES2_S2_S2_S2_fjLj256EEEEELb0ELb1ELb1ELb0EEEvNS_9FwdParamsE,@function
        .size           _ZN10layer_norm13ln_fwd_kernelINS_13Kernel_traitsI13__nv_bfloat16S2_S2_S2_fjLj6144ELj1ELj1ELj8ELj16ENS_18Kernel_traits_baseILj6144ES2_S2_S2_S2_fjLj256EEEEELb0ELb1ELb1ELb0EEEvNS_9FwdParamsE,(.L_x_20909 - _ZN10layer_norm13ln_fwd_kernelINS_13Kernel_traitsI13__nv_bfloat16S2_S2_S2_fjLj6144ELj1ELj1ELj8ELj16ENS_18Kernel_traits_baseILj6144ES2_S2_S2_S2_fjLj256EEEEELb0ELb1ELb1ELb0EEEvNS_9FwdParamsE)
        .other          _ZN10layer_norm13ln_fwd_kernelINS_13Kernel_traitsI13__nv_bfloat16S2_S2_S2_fjLj6144ELj1ELj1ELj8ELj16ENS_18Kernel_traits_baseILj6144ES2_S2_S2_S2_fjLj256EEEEELb0ELb1ELb1ELb0EEEvNS_9FwdParamsE,@"STO_CUDA_ENTRY STV_DEFAULT"
_ZN10layer_norm13ln_fwd_kernelINS_13Kernel_traitsI13__nv_bfloat16S2_S2_S2_fjLj6144ELj1ELj1ELj8ELj16ENS_18Kernel_traits_baseILj6144ES2_S2_S2_S2_fjLj256EEEEELb0ELb1ELb1ELb0EEEvNS_9FwdParamsE:
.text._ZN10layer_norm13ln_fwd_kernelINS_13Kernel_traitsI13__nv_bfloat16S2_S2_S2_fjLj6144ELj1ELj1ELj8ELj16ENS_18Kernel_traits_baseILj6144ES2_S2_S2_S2_fjLj256EEEEELb0ELb1ELb1ELb0EEEvNS_9FwdParamsE:
[----:B------:R-:W-:Y:S01]  /*0000*/  LDC R1, c[0x0][0x37c] ;  /* 0x0000df00ff017b82 */ /* 0x000fe20000000800 */
[----:B------:R-:W0:Y:S01]  /*0010*/  S2R R0, SR_TID.X ;  /* 0x0000000000007919 */ /* 0x000e220000002100 */
[----:B------:R-:W1:Y:S06]  /*0020*/  LDCU.64 UR4, c[0x0][0x438] ;  /* 0x00008700ff0477ac */ /* 0x000e6c0008000a00 */
[----:B------:R-:W2:Y:S01]  /*0030*/  LDC R3, c[0x0][0x388] ;  /* 0x0000e200ff037b82 */ /* 0x000ea20000000800 */
[----:B------:R-:W-:Y:S01]  /*0040*/  BSSY.RECONVERGENT B0, `(.L_x_123) ;  /* 0x0000050000007945 */ /* 0x000fe20003800200 */
[----:B------:R-:W3:Y:S06]  /*0050*/  LDCU.64 UR12, c[0x0][0x358] ;  /* 0x00006b00ff0c77ac */ /* 0x000eec0008000a00 */
[----:B------:R-:W4:Y:S01]  /*0060*/  S2UR UR18, SR_CTAID.X ;  /* 0x00000000001279c3 */ /* 0x000f220000002500 */
[----:B-1----:R-:W-:-:S04]  /*0070*/  UISETP.NE.U32.AND UP0, UPT, UR4, URZ, UPT ;  /* 0x000000ff0400728c */ /* 0x002fc8000bf05070 */
[----:B------:R-:W-:Y:S01]  /*0080*/  UISETP.NE.AND.EX UP0, UPT, UR5, URZ, UPT, UP0 ;  /* 0x000000ff0500728c */ /* 0x000fe2000bf05300 */
[----:B--2---:R-:W-:-:S04]  /*0090*/  SHF.R.S32.HI R2, RZ, 0x1f, R3 ;  /* 0x0000001fff027819 */ /* 0x004fc80000011403 */
        /* <DEDUP_REMOVED lines=42> */
.L_x_124:
[C---:B------:R-:W-:Y:S01]  /*0340*/  ISETP.GE.U32.AND P1, PT, R107.reuse, 0x200, PT ;  /* 0x000002006b00780c */ /* 0x040fe20003f26070 */
[----:B------:R-:W-:Y:S01]  /*0350*/  IMAD.MOV.U32 R17, RZ, RZ, R108 ;  /* 0x000000ffff117224 */ /* 0x000fe200078e006c */
[C---:B------:R-:W-:Y:S02]  /*0360*/  ISETP.GE.U32.AND P2, PT, R107.reuse, 0x300, PT ;  /* 0x000003006b00780c */ /* 0x040fe40003f46070 */
[----:B------:R-:W-:-:S09]  /*0370*/  ISETP.GE.U32.AND P0, PT, R107, 0x100, PT ;  /* 0x000001006b00780c */ /* 0x000fd20003f06070 */
        /* <DEDUP_REMOVED lines=28> */
.L_x_125:
[----:B------:R-:W-:Y:S05]  /*0540*/  BSYNC.RECONVERGENT B0 ;  /* 0x0000000000007941 */ /* 0x000fea0003800200 */
.L_x_123:
[----:B------:R-:W0:Y:S02]  /*0550*/  LDCU UR4, c[0x0][0x384] ;  /* 0x00007080ff0477ac */ /* 0x000e240008000800 */
[----:B0-----:R-:W-:-:S06]  /*0560*/  UISETP.GE.AND UP0, UPT, UR18, UR4, UPT ;  /* 0x000000041200728c */ /* 0x001fcc000bf06270 */
[----:B------:R-:W-:-:S13]  /*0570*/  PLOP3.LUT P0, PT, PT, PT, UP0, 0x80, 0x8 ;  /* 0x000000000008781c */ /* 0x000fda0003f0f008 */
[----:B------:R-:W-:Y:S05]  /*0580*/  @P0 EXIT ;  /* 0x000000000000094d */ /* 0x000fea0003800000 */
[----:B------:R-:W-:Y:S01]  /*0590*/  SHF.R.S32.HI R16, RZ, 0x3, R16 ;  /* 0x00000003ff107819 */ /* 0x000fe20000011410 */
[----:B------:R-:W-:Y:S01]  /*05a0*/  UPLOP3.LUT UP1, UPT, UPT, UPT, UPT, 0x40, 0x4 ;  /* 0x000000000004789c */ /* 0x000fe20003f2e870 */
[----:B-----5:R-:W-:Y:S01]  /*05b0*/  PRMT R106, R37, 0x7632, R106 ;  /* 0x00007632256a7816 */ /* 0x020fe2000000006a */
[----:B------:R-:W0:Y:S01]  /*05c0*/  LDCU UR22, c[0x0][0x388] ;  /* 0x00007100ff1677ac */ /* 0x000e220008000800 */
[----:B------:R-:W-:Y:S02]  /*05d0*/  LOP3.LUT R2, R16, 0xff, RZ, 0xc0, !PT ;  /* 0x000000ff10027812 */ /* 0x000fe400078ec0ff */
[----:B------:R-:W-:Y:S01]  /*05e0*/  PRMT R105, R32, 0x7632, R105 ;  /* 0x0000763220697816 */ /* 0x000fe20000000069 */
[----:B------:R-:W1:Y:S01]  /*05f0*/  LDCU.U8 UR19, c[0x0][0x410] ;  /* 0x00008200ff1377ac */ /* 0x000e620008000000 */
[----:B------:R-:W-:Y:S01]  /*0600*/  VIADDMNMX R15, R2, -R15, RZ, !PT ;  /* 0x8000000f020f7246 */ /* 0x000fe200078001ff */
[----:B------:R-:W-:Y:S01]  /*0610*/  IMAD R14, R14, -0x20, R2 ;  /* 0xffffffe00e0e7824 */ /* 0x000fe200078e0202 */
[----:B------:R-:W-:Y:S01]  /*0620*/  LOP3.LUT R2, R16, 0xffffff00, RZ, 0xc0, !PT ;  /* 0xffffff0010027812 */ /* 0x000fe200078ec0ff */
[----:B------:R-:W2:Y:S01]  /*0630*/  LDCU UR20, c[0x0][0x400] ;  /* 0x00008000ff1477ac */ /* 0x000ea20008000800 */
[----:B------:R-:W-:-:S02]  /*0640*/  VIMNMX R15, PT, PT, R15, 0x20, PT ;  /* 0x000000200f0f7848 */ /* 0x000fc40003fe0100 */
[----:B------:R-:W-:Y:S01]  /*0650*/  VIMNMX R14, PT, PT, RZ, R14, !PT ;  /* 0x0000000eff0e7248 */ /* 0x000fe20007fe0100 */
[----:B------:R-:W3:Y:S01]  /*0660*/  LDCU.64 UR14, c[0x0][0x3a0] ;  /* 0x00007400ff0e77ac */ /* 0x000ee20008000a00 */
[----:B------:R-:W-:Y:S01]  /*0670*/  PRMT R104, R36, 0x7632, R104 ;  /* 0x0000763224687816 */ /* 0x000fe20000000068 */
[----:B------:R-:W-:Y:S01]  /*0680*/  IMAD R16, R15, 0x8, R2 ;  /* 0x000000080f107824 */ /* 0x000fe200078e0202 */
[----:B------:R-:W-:Y:S01]  /*0690*/  VIMNMX R3, PT, PT, R14, 0x20, PT ;  /* 0x000000200e037848 */ /* 0x000fe20003fe0100 */
[----:B------:R-:W4:Y:S01]  /*06a0*/  LDCU.128 UR8, c[0x0][0x3f0] ;  /* 0x00007e00ff0877ac */ /* 0x000f220008000c00 */
[----:B------:R-:W-:Y:S02]  /*06b0*/  PRMT R103, R47, 0x7632, R103 ;  /* 0x000076322f677816 */ /* 0x000fe40000000067 */
[----:B------:R-:W-:Y:S01]  /*06c0*/  I2FP.F32.U32 R18, R16 ;  /* 0x0000001000127245 */ /* 0x000fe20000201000 */
[----:B------:R-:W0:Y:S01]  /*06d0*/  LDCU.64 UR16, c[0x0][0x380] ;  /* 0x00007000ff1077ac */ /* 0x000e220008000a00 */
[----:B------:R-:W-:-:S02]  /*06e0*/  LEA R2, R3, R2, 0x3 ;  /* 0x0000000203027211 */ /* 0x000fc400078e18ff */
[----:B------:R-:W-:Y:S02]  /*06f0*/  PRMT R102, R51, 0x7632, R102 ;  /* 0x0000763233667816 */ /* 0x000fe40000000066 */
[----:B------:R-:W0:Y:S01]  /*0700*/  MUFU.RCP R18, R18 ;  /* 0x0000001200127308 */ /* 0x000e220000001000 */
        /* <DEDUP_REMOVED lines=25> */
[----:B01234-:R-:W-:-:S07]  /*08a0*/  PRMT R77, R52, 0x7632, R77 ;  /* 0x00007632344d7816 */ /* 0x01ffce000000004d */
.L_x_149:
[----:B------:R-:W-:-:S06]  /*08b0*/  UIMAD.WIDE UR4, UR18, 0x4, UR8 ;  /* 0x00000004120478a5 */ /* 0x000fcc000f8e0208 */
[----:B0123--:R-:W-:Y:S01]  /*08c0*/  MOV R64, UR4 ;  /* 0x0000000400407c02 */ /* 0x00ffe20008000f00 */
[----:B------:R-:W-:-:S05]  /*08d0*/  IMAD.U32 R65, RZ, RZ, UR5 ;  /* 0x00000005ff417e24 */ /* 0x000fca000f8e00ff */
[----:B------:R0:W2:Y:S01]  /*08e0*/  LDG.E R66, desc[UR12][R64.64] ;  /* 0x0000000c40427981 */ /* 0x0000a2000c1e1900 */
[----:B------:R-:W-:-:S06]  /*08f0*/  UIMAD.WIDE UR4, UR18, 0x4, UR10 ;  /* 0x00000004120478a5 */ /* 0x000fcc000f8e020a */
[----:B0-----:R-:W-:Y:S02]  /*0900*/  MOV R64, UR4 ;  /* 0x0000000400407c02 */ /* 0x001fe40008000f00 */
[----:B------:R-:W-:-:S05]  /*0910*/  MOV R65, UR5 ;  /* 0x0000000500417c02 */ /* 0x000fca0008000f00 */
[----:B------:R-:W3:Y:S01]  /*0920*/  LDG.E R67, desc[UR12][R64.64] ;  /* 0x0000000c40437981 */ /* 0x000ee2000c1e1900 */
[----:B------:R-:W-:Y:S01]  /*0930*/  UIMAD UR4, UR18, UR22, URZ ;  /* 0x00000016120472a4 */ /* 0x000fe2000f8e02ff */
[----:B------:R-:W-:Y:S01]  /*0940*/  ISETP.GE.U32.AND P2, PT, R107, 0x100, PT ;  /* 0x000001006b00780c */ /* 0x000fe20003f46070 */
[----:B------:R-:W-:Y:S01]  /*0950*/  BSSY.RECONVERGENT B0, `(.L_x_126) ;  /* 0x00000af000007945 */ /* 0x000fe20003800200 */
[----:B------:R-:W-:Y:S01]  /*0960*/  IMAD.MOV.U32 R112, RZ, RZ, RZ ;  /* 0x000000ffff707224 */ /* 0x000fe200078e00ff */
[----:B--2---:R-:W-:-:S13]  /*0970*/  R2UR UR21, R66 ;  /* 0x00000000421572ca */ /* 0x004fda00000e0000 */
[----:B------:R-:W-:-:S06]  /*0980*/  UISETP.GE.AND UP2, UPT, UR21, 0x1, UPT ;  /* 0x000000011500788c */ /* 0x000fcc000bf46270 */
[----:B------:R-:W-:-:S05]  /*0990*/  PLOP3.LUT P1, PT, PT, PT, UP2, 0x80, 0x8 ;  /* 0x000000000008781c */ /* 0x000fca0003f2f028 */
[----:B------:R-:W-:-:S04]  /*09a0*/  @UP2 UIADD3 UR5, UPT, UPT, UR21, -0x1, URZ ;  /* 0xffffffff15052890 */ /* 0x000fc8000fffe0ff */
[----:B------:R-:W-:Y:S02]  /*09b0*/  @UP2 UIMAD UR6, UR5, UR22, URZ ;  /* 0x00000016050622a4 */ /* 0x000fe4000f8e02ff */
[----:B------:R-:W-:Y:S02]  /*09c0*/  USHF.R.S32.HI UR5, URZ, 0x1f, UR4 ;  /* 0x0000001fff057899 */ /* 0x000fe40008011404 */
[----:B------:R-:W-:Y:S02]  /*09d0*/  @UP2 USHF.R.S32.HI UR7, URZ, 0x1f, UR6 ;  /* 0x0000001fff072899 */ /* 0x000fe40008011406 */
[----:B------:R-:W-:Y:S02]  /*09e0*/  ULEA.HI UR5, UR5, UR4, URZ, 0x3 ;  /* 0x0000000405057291 */ /* 0x000fe4000f8f18ff */
[----:B------:R-:W-:Y:S01]  /*09f0*/  @UP2 ULEA.HI UR7, UR7, UR6, URZ, 0x3 ;  /* 0x0000000607072291 */ /* 0x000fe2000f8f18ff */
[----:B---3--:R-:W-:-:S03]  /*0a00*/  R2UR UR6, R67 ;  /* 0x00000000430672ca */ /* 0x008fc600000e0000 */
[----:B------:R-:W-:Y:S02]  /*0a10*/  MOV R109, UR5 ;  /* 0x00000005006d7c02 */ /* 0x000fe40008000f00 */
[----:B------:R-:W-:Y:S02]  /*0a20*/  MOV R65, UR7 ;  /* 0x0000000700417c02 */ /* 0x000fe40008000f00 */
[-C--:B------:R-:W-:Y:S02]  /*0a30*/  LEA.HI.SX32 R109, R109, R108.reuse, 0x1d ;  /* 0x0000006c6d6d7211 */ /* 0x080fe400078feaff */
[----:B------:R-:W-:Y:S01]  /*0a40*/  @P1 LEA.HI.SX32 R112, R65, R108, 0x1d ;  /* 0x0000006c41701211 */ /* 0x000fe200078feaff */
[----:B------:R-:W-:Y:S06]  /*0a50*/  @!P2 BRA `(.L_x_127) ;  /* 0x000000080078a947 */ /* 0x000fec0003800000 */
[----:B------:R-:W-:-:S04]  /*0a60*/  UISETP.NE.U32.AND UP0, UPT, UR14, URZ, UPT ;  /* 0x000000ff0e00728c */ /* 0x000fc8000bf05070 */
[----:B------:R-:W-:Y:S01]  /*0a70*/  UISETP.NE.AND.EX UP0, UPT, UR15, URZ, UPT, UP0 ;  /* 0x000000ff0f00728c */ /* 0x000fe2000bf05300 */
[----:B------:R-:W-:Y:S10]  /*0a80*/  BRA.U !UP2, `(.L_x_128) ;  /* 0x000000010a0c7547 */ /* 0x000ff4000b800000 */
[----:B------:R-:W0:Y:S02]  /*0a90*/  LDC.64 R24, c[0x0][0x390] ;  /* 0x0000e400ff187b82 */ /* 0x000e240000000a00 */
[----:B0-----:R-:W-:-:S06]  /*0aa0*/  IMAD.WIDE.U32 R24, R112, 0x10, R24 ;  /* 0x0000001070187825 */ /* 0x001fcc00078e0018 */
[----:B------:R-:W5:Y:S02]  /*0ab0*/  LDG.E.128 R24, desc[UR12][R24.64] ;  /* 0x0000000c18187981 */ /* 0x000f64000c1e1d00 */
.L_x_128:
[----:B------:R-:W-:Y:S05]  /*0ac0*/  BRA.U !UP0, `(.L_x_129) ;  /* 0x0000000508547547 */ /* 0x000fea000b800000 */
[----:B------:R-:W0:Y:S02]  /*0ad0*/  LDC.64 R20, c[0x0][0x3a0] ;  /* 0x0000e800ff147b82 */ /* 0x000e240000000a00 */
[----:B0-----:R-:W-:-:S06]  /*0ae0*/  IMAD.WIDE.U32 R20, R109, 0x10, R20 ;  /* 0x000000106d147825 */ /* 0x001fcc00078e0014 */
[----:B------:R-:W2:Y:S01]  /*0af0*/  LDG.E.128 R20, desc[UR12][R20.64] ;  /* 0x0000000c14147981 */ /* 0x000ea2000c1e1d00 */
[----:B------:R-:W-:-:S13]  /*0b00*/  ISETP.LT.AND P0, PT, RZ, UR21, PT ;  /* 0x00000015ff007c0c */ /* 0x000fda000bf01270 */
[----:B------:R-:W0:Y:S01]  /*0b10*/  @P0 LDC R66, c[0x0][0x40c] ;  /* 0x00010300ff420b82 */ /* 0x000e220000000800 */
[C---:B-----5:R-:W-:Y:S01]  /*0b20*/  @P0 PRMT R65, R24.reuse, 0x7632, R65 ;  /* 0x0000763218410816 */ /* 0x060fe20000000041 */
[----:B------:R-:W-:Y:S01]  /*0b30*/  @P0 IMAD.U32 R81, R77, 0x10000, RZ ;  /* 0x000100004d510824 */ /* 0x000fe200078e00ff */
[----:B------:R-:W-:Y:S01]  /*0b40*/  @P0 PRMT R82, R25, 0x7632, R82 ;  /* 0x0000763219520816 */ /* 0x000fe20000000052 */
[----:B------:R-:W-:Y:S01]  /*0b50*/  @P0 IMAD.U32 R64, R24, 0x10000, RZ ;  /* 0x0001000018400824 */ /* 0x000fe200078e00ff */
[----:B------:R-:W-:Y:S02]  /*0b60*/  @P0 SHF.L.U32 R65, R65, 0x10, RZ ;  /* 0x0000001041410819 */ /* 0x000fe400000006ff */
[----:B------:R-:W-:Y:S01]  /*0b70*/  @P0 SHF.L.U32 R114, R26, 0x10, RZ ;  /* 0x000000101a720819 */ /* 0x000fe200000006ff */
[----:B------:R-:W1:Y:S01]  /*0b80*/  @P0 LDC R67, c[0x0][0x40c] ;  /* 0x00010300ff430b82 */ /* 0x000e620000000800 */
[----:B------:R-:W-:Y:S01]  /*0b90*/  @P0 IMAD.U32 R82, R82, 0x10000, RZ ;  /* 0x0001000052520824 */ /* 0x000fe200078e00ff */
[----:B------:R-:W-:-:S06]  /*0ba0*/  @P0 SHF.L.U32 R84, R76, 0x10, RZ ;  /* 0x000000104c540819 */ /* 0x000fcc00000006ff */
[----:B------:R-:W3:Y:S08]  /*0bb0*/  @P0 LDC R113, c[0x0][0x40c] ;  /* 0x00010300ff710b82 */ /* 0x000ef00000000800 */
[----:B------:R-:W4:Y:S01]  /*0bc0*/  @P0 LDC R111, c[0x0][0x40c] ;  /* 0x00010300ff6f0b82 */ /* 0x000f220000000800 */
[----:B0-----:R-:W-:-:S07]  /*0bd0*/  @P0 FMUL.FTZ R66, R65, R66 ;  /* 0x0000004241420220 */ /* 0x001fce0000410000 */
[----:B------:R-:W0:Y:S01]  /*0be0*/  @P0 LDC R65, c[0x0][0x40c] ;  /* 0x00010300ff410b82 */ /* 0x000e220000000800 */
[----:B-1----:R-:W-:Y:S01]  /*0bf0*/  @P0 FMUL.FTZ R64, R64, R67 ;  /* 0x0000004340400220 */ /* 0x002fe20000410000 */
[----:B------:R-:W-:Y:S01]  /*0c00*/  @P0 SHF.L.U32 R67, R52, 0x10, RZ ;  /* 0x0000001034430819 */ /* 0x000fe200000006ff */
[----:B0-----:R-:W-:-:S05]  /*0c10*/  @P0 FMUL.FTZ R114, R114, R65 ;  /* 0x0000004172720220 */ /* 0x001fca0000410000 */
[----:B------:R-:W0:Y:S01]  /*0c20*/  @P0 LDC R65, c[0x0][0x40c] ;  /* 0x00010300ff410b82 */ /* 0x000e220000000800 */
[----:B--2---:R-:W-:Y:S01]  /*0c30*/  @P0 PRMT R80, R20, 0x7632, R80 ;  /* 0x0000763214500816 */ /* 0x004fe20000000050 */
[----:B------:R-:W-:Y:S01]  /*0c40*/  @P0 IMAD.U32 R115, R22, 0x10000, RZ ;  /* 0x0001000016730824 */ /* 0x000fe200078e00ff */
[----:B------:R-:W-:Y:S02]  /*0c50*/  @!P0 PRMT R79, R20, 0x7632, R79 ;  /* 0x00007632144f8816 */ /* 0x000fe4000000004f */
[----:B------:R-:W-:Y:S02]  /*0c60*/  @P0 SHF.L.U32 R83, R80, 0x10, RZ ;  /* 0x0000001050530819 */ /* 0x000fe400000006ff */
[----:B------:R-:W-:Y:S01]  /*0c70*/  @P0 SHF.L.U32 R85, R20, 0x10, RZ ;  /* 0x0000001014550819 */ /* 0x000fe200000006ff */
[----:B------:R-:W-:Y:S01]  /*0c80*/  @!P0 IMAD.U32 R79, R79, 0x10000, RZ ;  /* 0x000100004f4f8824 */ /* 0x000fe200078e00ff */
[----:B------:R-:W-:Y:S01]  /*0c90*/  @P0 SHF.L.U32 R80, R25, 0x10, RZ ;  /* 0x0000001019500819 */ /* 0x000fe200000006ff */
[----:B------:R-:W-:Y:S01]  /*0ca0*/  @P0 FFMA.FTZ R79, R66, R81, R83 ;  /* 0x00000051424f0223 */ /* 0x000fe20000010053 */
[----:B------:R-:W-:Y:S01]  /*0cb0*/  @!P0 SHF.L.U32 R78, R20, 0x10, RZ ;  /* 0x00000010144e8819 */ /* 0x000fe200000006ff */
[----:B------:R-:W1:Y:S01]  /*0cc0*/  @P0 LDC R66, c[0x0][0x40c] ;  /* 0x00010300ff420b82 */ /* 0x000e620000000800 */
[--C-:B------:R-:W-:Y:S01]  /*0cd0*/  @P0 FFMA.FTZ R78, R64, R67, R85.reuse ;  /* 0x00000043404e0223 */ /* 0x100fe20000010055 */
[----:B---3--:R-:W-:Y:S01]  /*0ce0*/  @P0 FMUL.FTZ R83, R82, R113 ;  /* 0x0000007152530220 */ /* 0x008fe20000410000 */
[----:B------:R-:W-:Y:S01]  /*0cf0*/  @P0 SHF.L.U32 R82, R53, 0x10, RZ ;  /* 0x0000001035520819 */ /* 0x000fe200000006ff */
[----:B----4-:R-:W-:Y:S01]  /*0d00*/  @P0 FMUL.FTZ R67, R80, R111 ;  /* 0x0000006f50430220 */ /* 0x010fe20000410000 */
[C---:B------:R-:W-:Y:S01]  /*0d10*/  @P0 PRMT R85, R21.reuse, 0x7632, R85 ;  /* 0x0000763215550816 */ /* 0x040fe20000000055 */
[C---:B------:R-:W-:Y:S01]  /*0d20*/  @!P0 IMAD.U32 R80, R21.reuse, 0x10000, RZ ;  /* 0x0001000015508824 */ /* 0x040fe200078e00ff */
[C---:B------:R-:W-:Y:S01]  /*0d30*/  @P0 SHF.L.U32 R116, R21.reuse, 0x10, RZ ;  /* 0x0000001015740819 */ /* 0x040fe200000006ff */
[----:B------:R-:W2:Y:S01]  /*0d40*/  @P0 LDC R64, c[0x0][0x40c] ;  /* 0x00010300ff400b82 */ /* 0x000ea20000000800 */
[----:B------:R-:W-:Y:S01]  /*0d50*/  @!P0 PRMT R81, R21, 0x7632, R81 ;  /* 0x0000763215518816 */ /* 0x000fe20000000051 */
[----:B------:R-:W-:-:S02]  /*0d60*/  @P0 IMAD.U32 R110, R85, 0x10000, RZ ;  /* 0x00010000556e0824 */ /* 0x000fc400078e00ff */
[----:B------:R-:W-:Y:S01]  /*0d70*/  @P0 FFMA.FTZ R80, R67, R82, R116 ;  /* 0x0000005243500223 */ /* 0x000fe20000010074 */
[----:B------:R-:W-:Y:S01]  /*0d80*/  @P0 PRMT R82, R26, 0x7632, R82 ;  /* 0x000076321a520816 */ /* 0x000fe20000000052 */
[----:B------:R-:W-:Y:S01]  /*0d90*/  @P0 IMAD.U32 R111, R75, 0x10000, RZ ;  /* 0x000100004b6f0824 */ /* 0x000fe200078e00ff */
[----:B------:R-:W-:Y:S01]  /*0da0*/  @!P0 SHF.L.U32 R81, R81, 0x10, RZ ;  /* 0x0000001051518819 */ /* 0x000fe200000006ff */
[----:B------:R-:W-:Y:S01]  /*0db0*/  @P0 FFMA.FTZ R81, R83, R84, R110 ;  /* 0x0000005453510223 */ /* 0x000fe2000001006e */
[----:B------:R-:W-:Y:S02]  /*0dc0*/  @P0 SHF.L.U32 R85, R82, 0x10, RZ ;  /* 0x0000001052550819 */ /* 0x000fe400000006ff */
[C---:B------:R-:W-:Y:S02]  /*0dd0*/  @P0 PRMT R84, R22.reuse, 0x7632, R84 ;  /* 0x0000763216540816 */ /* 0x040fe40000000054 */
[----:B------:R-:W-:Y:S02]  /*0de0*/  @!P0 PRMT R83, R22, 0x7632, R83 ;  /* 0x0000763216538816 */ /* 0x000fe40000000053 */
[----:B------:R-:W-:Y:S01]  /*0df0*/  @P0 SHF.L.U32 R113, R84, 0x10, RZ ;  /* 0x0000001054710819 */ /* 0x000fe200000006ff */
[----:B-1----:R-:W-:Y:S01]  /*0e00*/  @P0 FMUL.FTZ R66, R85, R66 ;  /* 0x0000004255420220 */ /* 0x002fe20000410000 */
[----:B------:R-:W-:Y:S01]  /*0e10*/  @!P0 SHF.L.U32 R83, R83, 0x10, RZ ;  /* 0x0000001053538819 */ /* 0x000fe200000006ff */
[C---:B------:R-:W-:Y:S01]  /*0e20*/  @P0 IMAD.U32 R85, R27.reuse, 0x10000, RZ ;  /* 0x000100001b550824 */ /* 0x040fe200078e00ff */
[----:B------:R-:W-:Y:S01]  /*0e30*/  @P0 SHF.L.U32 R67, R54, 0x10, RZ ;  /* 0x0000001036430819 */ /* 0x000fe200000006ff */
[----:B------:R-:W-:Y:S01]  /*0e40*/  @P0 FFMA.FTZ R83, R66, R111, R113 ;  /* 0x0000006f42530223 */ /* 0x000fe20000010071 */
[----:B------:R-:W-:-:S02]  /*0e50*/  @P0 PRMT R66, R27, 0x7632, R66 ;  /* 0x000076321b420816 */ /* 0x000fc40000000042 */
[----:B------:R-:W-:Y:S01]  /*0e60*/  @P0 PRMT R111, R23, 0x7632, R111 ;  /* 0x00007632176f0816 */ /* 0x000fe2000000006f */
[----:B--2---:R-:W-:Y:S01]  /*0e70*/  @P0 FMUL.FTZ R64, R85, R64 ;  /* 0x0000004055400220 */ /* 0x004fe20000410000 */
[----:B------:R-:W-:Y:S01]  /*0e80*/  @!P0 SHF.L.U32 R82, R22, 0x10, RZ ;  /* 0x0000001016528819 */ /* 0x000fe200000006ff */
[----:B------:R-:W-:Y:S02]  /*0e90*/  @P0 IMAD.U32 R66, R66, 0x10000, RZ ;  /* 0x0001000042420824 */ /* 0x000fe400078e00ff */
[----:B------:R-:W-:Y:S01]  /*0ea0*/  @P0 FFMA.FTZ R82, R114, R67, R115 ;  /* 0x0000004372520223 */ /* 0x000fe20000010073 */
[----:B------:R-:W-:Y:S02]  /*0eb0*/  @!P0 PRMT R85, R23, 0x7632, R85 ;  /* 0x0000763217558816 */ /* 0x000fe40000000055 */
[----:B------:R-:W-:Y:S01]  /*0ec0*/  @P0 SHF.L.U32 R67, R55, 0x10, RZ ;  /* 0x0000001037430819 */ /* 0x000fe200000006ff */
[----:B0-----:R-:W-:Y:S01]  /*0ed0*/  @P0 FMUL.FTZ R65, R66, R65 ;  /* 0x0000004142410220 */ /* 0x001fe20000410000 */
[----:B------:R-:W-:Y:S01]  /*0ee0*/  @P0 SHF.L.U32 R110, R74, 0x10, RZ ;  /* 0x000000104a6e0819 */ /* 0x000fe200000006ff */
[----:B------:R-:W-:Y:S01]  /*0ef0*/  @!P0 IMAD.U32 R85, R85, 0x10000, RZ ;  /* 0x0001000055558824 */ /* 0x000fe200078e00ff */
[----:B------:R-:W-:-:S02]  /*0f00*/  @P0 SHF.L.U32 R113, R23, 0x10, RZ ;  /* 0x0000001017710819 */ /* 0x000fc400000006ff */
[----:B------:R-:W-:Y:S02]  /*0f10*/  @P0 SHF.L.U32 R114, R111, 0x10, RZ ;  /* 0x000000106f720819 */ /* 0x000fe400000006ff */
[----:B------:R-:W-:Y:S01]  /*0f20*/  @!P0 SHF.L.U32 R84, R23, 0x10, RZ ;  /* 0x0000001017548819 */ /* 0x000fe200000006ff */
[----:B------:R-:W-:Y:S01]  /*0f30*/  @P0 FFMA.FTZ R84, R64, R67, R113 ;  /* 0x0000004340540223 */ /* 0x000fe20000010071 */
[----:B------:R-:W-:Y:S01]  /*0f40*/  F2FP.BF16.F32.PACK_AB R64, RZ, R78 ;  /* 0x0000004eff40723e */ /* 0x000fe200000010ff */
[----:B------:R-:W-:Y:S01]  /*0f50*/  @P0 FFMA.FTZ R85, R65, R110, R114 ;  /* 0x0000006e41550223 */ /* 0x000fe20000010072 */
[----:B------:R-:W-:Y:S02]  /*0f60*/  F2FP.BF16.F32.PACK_AB R65, RZ, R79 ;  /* 0x0000004fff41723e */ /* 0x000fe400000010ff */
[----:B------:R-:W-:Y:S02]  /*0f70*/  F2FP.BF16.F32.PACK_AB R66, RZ, R80 ;  /* 0x00000050ff42723e */ /* 0x000fe400000010ff */
[----:B------:R-:W-:-:S02]  /*0f80*/  F2FP.BF16.F32.PACK_AB R110, RZ, R81 ;  /* 0x00000051ff6e723e */ /* 0x000fc400000010ff */
[----:B------:R-:W-:Y:S02]  /*0f90*/  F2FP.BF16.F32.PACK_AB R111, RZ, R82 ;  /* 0x00000052ff6f723e */ /* 0x000fe400000010ff */
        /* <DEDUP_REMOVED lines=8> */
.L_x_129:
[----:B------:R-:W0:Y:S01]  /*1020*/  @UP2 LDCU UR4, c[0x0][0x40c] ;  /* 0x00008180ff0427ac */ /* 0x000e220008000800 */
[----:B-----5:R-:W-:Y:S02]  /*1030*/  @P1 SHF.L.U32 R64, R24, 0x10, RZ ;  /* 0x0000001018401819 */ /* 0x020fe400000006ff */
[----:B------:R-:W-:Y:S02]  /*1040*/  CS2R R78, SRZ ;  /* 0x00000000004e7805 */ /* 0x000fe4000001ff00 */
[----:B------:R-:W-:Y:S01]  /*1050*/  @P1 SHF.L.U32 R65, R52, 0x10, RZ ;  /* 0x0000001034411819 */ /* 0x000fe200000006ff */
[----:B------:R-:W1:Y:S01]  /*1060*/  @UP2 LDCU UR7, c[0x0][0x40c] ;  /* 0x00008180ff0727ac */ /* 0x000e620008000800 */
[----:B------:R-:W-:Y:S02]  /*1070*/  @P1 IMAD.U32 R66, R25, 0x10000, RZ ;  /* 0x0001000019421824 */ /* 0x000fe400078e00ff */
[----:B------:R-:W-:Y:S02]  /*1080*/  HFMA2 R80, -RZ, RZ, 0, 0 ;  /* 0x00000000ff507431 */ /* 0x000fe400000001ff */
[----:B------:R-:W-:Y:S01]  /*1090*/  @P1 IMAD.U32 R67, R53, 0x10000, RZ ;  /* 0x0001000035431824 */ /* 0x000fe200078e00ff */
[----:B------:R-:W2:Y:S01]  /*10a0*/  @UP2 LDCU UR5, c[0x0][0x40c] ;  /* 0x00008180ff0527ac */ /* 0x000ea20008000800 */
[----:B------:R-:W-:-:S02]  /*10b0*/  CS2R R82, SRZ ;  /* 0x0000000000527805 */ /* 0x000fc4000001ff00 */
[----:B------:R-:W-:Y:S01]  /*10c0*/  @P1 SHF.L.U32 R81, R27, 0x10, RZ ;  /* 0x000000101b511819 */ /* 0x000fe200000006ff */
[----:B------:R-:W-:Y:S01]  /*10d0*/  @P1 IMAD.U32 R110, R55, 0x10000, RZ ;  /* 0x00010000376e1824 */ /* 0x000fe200078e00ff */
[----:B------:R-:W3:Y:S01]  /*10e0*/  @UP2 LDCU UR23, c[0x0][0x40c] ;  /* 0x00008180ff1727ac */ /* 0x000ee20008000800 */
[----:B------:R-:W-:Y:S02]  /*10f0*/  CS2R R84, SRZ ;  /* 0x0000000000547805 */ /* 0x000fe4000001ff00 */
[----:B------:R-:W-:Y:S01]  /*1100*/  @P1 SHF.L.U32 R111, R74, 0x10, RZ ;  /* 0x000000104a6f1819 */ /* 0x000fe200000006ff */
[----:B------:R-:W4:Y:S01]  /*1110*/  @UP2 LDCU UR24, c[0x0][0x40c] ;  /* 0x00008180ff1827ac */ /* 0x000f220008000800 */
[----:B0-----:R-:W-:Y:S01]  /*1120*/  @P1 FMUL.FTZ R64, R64, UR4 ;  /* 0x0000000440401c20 */ /* 0x001fe20008410000 */
[----:B------:R-:W0:Y:S03]  /*1130*/  @UP2 LDCU UR4, c[0x0][0x40c] ;  /* 0x00008180ff0427ac */ /* 0x000e260008000800 */
[----:B------:R-:W-:Y:S01]  /*1140*/  @P1 FMUL.FTZ R78, R64, R65 ;  /* 0x00000041404e1220 */ /* 0x000fe20000410000 */
[----:B------:R-:W-:Y:S01]  /*1150*/  @P1 PRMT R64, R24, 0x7632, R64 ;  /* 0x0000763218401816 */ /* 0x000fe20000000040 */
[----:B-1----:R-:W-:Y:S01]  /*1160*/  @P1 FMUL.FTZ R66, R66, UR7 ;  /* 0x0000000742421c20 */ /* 0x002fe20008410000 */
[----:B------:R-:W1:Y:S01]  /*1170*/  @UP2 LDCU UR7, c[0x0][0x40c] ;  /* 0x00008180ff0727ac */ /* 0x000e620008000800 */
[----:B------:R-:W-:-:S02]  /*1180*/  @P1 SHF.L.U32 R65, R77, 0x10, RZ ;  /* 0x000000104d411819 */ /* 0x000fc400000006ff */
[----:B------:R-:W-:Y:S01]  /*1190*/  @P1 SHF.L.U32 R64, R64, 0x10, RZ ;  /* 0x0000001040401819 */ /* 0x000fe200000006ff */
[----:B------:R-:W-:Y:S01]  /*11a0*/  @P1 FMUL.FTZ R80, R66, R67 ;  /* 0x0000004342501220 */ /* 0x000fe20000410000 */
[----:B------:R-:W-:Y:S01]  /*11b0*/  @P1 SHF.L.U32 R66, R26, 0x10, RZ ;  /* 0x000000101a421819 */ /* 0x000fe200000006ff */
[----:B------:R-:W-:Y:S02]  /*11c0*/  @P1 IMAD.U32 R67, R54, 0x10000, RZ ;  /* 0x0001000036431824 */ /* 0x000fe400078e00ff */
[----:B--2---:R-:W-:Y:S01]  /*11d0*/  @P1 FMUL.FTZ R64, R64, UR5 ;  /* 0x0000000540401c20 */ /* 0x004fe20008410000 */
[----:B------:R-:W2:Y:S01]  /*11e0*/  @UP2 LDCU UR5, c[0x0][0x40c] ;  /* 0x00008180ff0527ac */ /* 0x000ea20008000800 */
[----:B---3--:R-:W-:Y:S01]  /*11f0*/  @P1 FMUL.FTZ R66, R66, UR23 ;  /* 0x0000001742421c20 */ /* 0x008fe20008410000 */
[----:B----4-:R-:W-:Y:S01]  /*1200*/  @P1 FMUL.FTZ R81, R81, UR24 ;  /* 0x0000001851511c20 */ /* 0x010fe20008410000 */
[----:B------:R-:W-:Y:S01]  /*1210*/  @P1 FMUL.FTZ R79, R64, R65 ;  /* 0x00000041404f1220 */ /* 0x000fe20000410000 */
[----:B------:R-:W-:Y:S01]  /*1220*/  @P1 PRMT R64, R25, 0x7632, R64 ;  /* 0x0000763219401816 */ /* 0x000fe20000000040 */
[----:B------:R-:W-:Y:S01]  /*1230*/  @P1 FMUL.FTZ R82, R66, R67 ;  /* 0x0000004342521220 */ /* 0x000fe20000410000 */
[----:B------:R-:W-:Y:S01]  /*1240*/  @P1 PRMT R65, R26, 0x7632, R65 ;  /* 0x000076321a411816 */ /* 0x000fe20000000041 */
[----:B------:R-:W-:Y:S01]  /*1250*/  @P1 FMUL.FTZ R84, R81, R110 ;  /* 0x0000006e51541220 */ /* 0x000fe20000410000 */
[----:B------:R-:W-:Y:S01]  /*1260*/  @P1 PRMT R66, R27, 0x7632, R66 ;  /* 0x000076321b421816 */ /* 0x000fe20000000042 */
[----:B------:R-:W-:Y:S01]  /*1270*/  @P1 IMAD.U32 R110, R75, 0x10000, RZ ;  /* 0x000100004b6e1824 */ /* 0x000fe200078e00ff */
[----:B------:R-:W-:-:S02]  /*1280*/  @P1 SHF.L.U32 R64, R64, 0x10, RZ ;  /* 0x0000001040401819 */ /* 0x000fc400000006ff */
[----:B------:R-:W-:Y:S01]  /*1290*/  @P1 SHF.L.U32 R65, R65, 0x10, RZ ;  /* 0x0000001041411819 */ /* 0x000fe200000006ff */
[----:B------:R-:W-:Y:S01]  /*12a0*/  @P1 IMAD.U32 R66, R66, 0x10000, RZ ;  /* 0x0001000042421824 */ /* 0x000fe200078e00ff */
[----:B------:R-:W-:Y:S01]  /*12b0*/  @P1 SHF.L.U32 R67, R76, 0x10, RZ ;  /* 0x000000104c431819 */ /* 0x000fe200000006ff */
[----:B0-----:R-:W-:Y:S01]  /*12c0*/  @P1 FMUL.FTZ R64, R64, UR4 ;  /* 0x0000000440401c20 */ /* 0x001fe20008410000 */
[----:B------:R-:W-:Y:S01]  /*12d0*/  MOV R81, RZ ;  /* 0x000000ff00517202 */ /* 0x000fe20000000f00 */
[----:B-1----:R-:W-:Y:S01]  /*12e0*/  @P1 FMUL.FTZ R65, R65, UR7 ;  /* 0x0000000741411c20 */ /* 0x002fe20008410000 */
[----:B--2---:R-:W-:Y:S01]  /*12f0*/  @P1 FMUL.FTZ R66, R66, UR5 ;  /* 0x0000000542421c20 */ /* 0x004fe20008410000 */
[----:B------:R-:W-:Y:S01]  /*1300*/  @P1 FMUL.FTZ R81, R64, R67 ;  /* 0x0000004340511220 */ /* 0x000fe20000410000 */
[----:B------:R-:W-:Y:S01]  /*1310*/  F2FP.BF16.F32.PACK_AB R64, RZ, R78 ;  /* 0x0000004eff40723e */ /* 0x000fe200000010ff */
[----:B------:R-:W-:Y:S01]  /*1320*/  @P1 FMUL.FTZ R83, R65, R110 ;  /* 0x0000006e41531220 */ /* 0x000fe20000410000 */
[----:B------:R-:W-:Y:S01]  /*1330*/  @P1 FMUL.FTZ R85, R66, R111 ;  /* 0x0000006f42551220 */ /* 0x000fe20000410000 */
[----:B------:R-:W-:-:S02]  /*1340*/  F2FP.BF16.F32.PACK_AB R65, RZ, R79 ;  /* 0x0000004fff41723e */ /* 0x000fc400000010ff */
[----:B------:R-:W-:Y:S02]  /*1350*/  F2FP.BF16.F32.PACK_AB R66, RZ, R80 ;  /* 0x00000050ff42723e */ /* 0x000fe400000010ff */
[----:B------:R-:W-:Y:S02]  /*1360*/  F2FP.BF16.F32.PACK_AB R110, RZ, R81 ;  /* 0x00000051ff6e723e */ /* 0x000fe400000010ff */
[----:B------:R-:W-:Y:S02]  /*1370*/  F2FP.BF16.F32.PACK_AB R67, RZ, R84 ;  /* 0x00000054ff43723e */ /* 0x000fe400000010ff */
[----:B------:R-:W-:Y:S02]  /*1380*/  F2FP.BF16.F32.PACK_AB R111, RZ, R82 ;  /* 0x00000052ff6f723e */ /* 0x000fe400000010ff */
[----:B------:R-:W-:Y:S02]  /*1390*/  F2FP.BF16.F32.PACK_AB R114, RZ, R85 ;  /* 0x00000055ff72723e */ /* 0x000fe400000010ff */
[----:B------:R-:W-:-:S02]  /*13a0*/  F2FP.BF16.F32.PACK_AB R113, RZ, R83 ;  /* 0x00000053ff71723e */ /* 0x000fc400000010ff */
[----:B------:R-:W-:Y:S02]  /*13b0*/  PRMT R64, R64, 0x5410, R65 ;  /* 0x0000541040407816 */ /* 0x000fe40000000041 */
[----:B------:R-:W-:Y:S02]  /*13c0*/  PRMT R65, R66, 0x5410, R110 ;  /* 0x0000541042417816 */ /* 0x000fe4000000006e */
[----:B------:R-:W-:Y:S02]  /*13d0*/  PRMT R67, R67, 0x5410, R114 ;  /* 0x0000541043437816 */ /* 0x000fe40000000072 */
[----:B------:R-:W-:-:S07]  /*13e0*/  PRMT R66, R111, 0x5410, R113 ;  /* 0x000054106f427816 */ /* 0x000fce0000000071 */
.L_x_130:
[----:B------:R-:W0:Y:S01]  /*13f0*/  LDC.64 R110, c[0x0][0x3a8] ;  /* 0x0000ea00ff6e7b82 */ /* 0x000e220000000a00 */
[----:B------:R-:W-:Y:S01]  /*1400*/  IADD3 R112, PT, PT, R112, 0x100, RZ ;  /* 0x0000010070707810 */ /* 0x000fe20007ffe0ff */
[----:B0-----:R-:W-:-:S04]  /*1410*/  IMAD.WIDE.U32 R110, R109, 0x10, R110 ;  /* 0x000000106d6e7825 */ /* 0x001fc800078e006e */
[----:B------:R-:W-:Y:S01]  /*1420*/  VIADD R109, R109, 0x100 ;  /* 0x000001006d6d7836 */ /* 0x000fe20000000000 */
[----:B------:R0:W-:Y:S06]  /*1430*/  STG.E.128 desc[UR12][R110.64], R64 ;  /* 0x000000406e007986 */ /* 0x0001ec000c101d0c */
.L_x_127:
[----:B------:R-:W-:Y:S05]  /*1440*/  BSYNC.RECONVERGENT B0 ;  /* 0x0000000000007941 */ /* 0x000fea0003800200 */
.L_x_126:
[----:B------:R-:W-:Y:S01]  /*1450*/  ISETP.GE.U32.AND P3, PT, R107, 0x200, PT ;  /* 0x000002006b00780c */ /* 0x000fe20003f66070 */
[----:B------:R-:W-:-:S12]  /*1460*/  BSSY.RECONVERGENT B0, `(.L_x_131) ;  /* 0x0000096000007945 */ /* 0x000fd80003800200 */
[----:B------:R-:W-:Y:S05]  /*1470*/  @!P3 BRA `(.L_x_132) ;  /* 0x000000080050b947 */ /* 0x000fea0003800000 */
[----:B------:R-:W-:Y:S01]  /*1480*/  ISETP.NE.U32.AND P0, PT, RZ, UR14, PT ;  /* 0x0000000eff007c0c */ /* 0x000fe2000bf05070 */
[----:B------:R-:W1:Y:S01]  /*1490*/  @UP2 LDCU.64 UR4, c[0x0][0x390] ;  /* 0x00007200ff0427ac */ /* 0x000e620008000a00 */
[----:B0-----:R-:W-:Y:S02]  /*14a0*/  HFMA2 R67, -RZ, RZ, 0, 9.5367431640625e-07 ;  /* 0x00000010ff437431 */ /* 0x001fe400000001ff */
[----:B------:R-:W-:-:S13]  /*14b0*/  ISETP.NE.AND.EX P0, PT, RZ, UR15, PT, P0 ;  /* 0x0000000fff007c0c */ /* 0x000fda000bf05300 */
[----:B------:R-:W0:Y:S01]  /*14c0*/  @P0 LDC.64 R64, c[0x0][0x3a0] ;  /* 0x0000e800ff400b82 */ /* 0x000e220000000a00 */
[----:B-1----:R-:W-:-:S05]  /*14d0*/  @P1 IMAD.WIDE.U32 R66, R112, R67, UR4 ;  /* 0x0000000470421e25 */ /* 0x002fca000f8e0043 */
[----:B------:R1:W5:Y:S01]  /*14e0*/  @P1 LDG.E.128 R24, desc[UR12][R66.64] ;  /* 0x0000000c42181981 */ /* 0x000362000c1e1d00 */
[----:B0-----:R-:W-:-:S05]  /*14f0*/  @P0 IMAD.WIDE.U32 R64, R109, 0x10, R64 ;  /* 0x000000106d400825 */ /* 0x001fca00078e0040 */
[----:B------:R1:W5:Y:S01]  /*1500*/  @P0 LDG.E.128 R20, desc[UR12][R64.64] ;  /* 0x0000000c40140981 */ /* 0x000362000c1e1d00 */
[----:B------:R-:W-:Y:S05]  /*1510*/  @!P0 BRA `(.L_x_133) ;  /* 0x0000000400208947 */ /* 0x000fea0003800000 */
[----:B------:R-:W-:Y:S01]  /*1520*/  ISETP.LT.AND P0, PT, RZ, UR21, PT ;  /* 0x00000015ff007c0c */ /* 0x000fe2000bf01270 */
[----:B-----5:R-:W-:Y:S01]  /*1530*/  IMAD.U32 R93, R21, 0x10000, RZ ;  /* 0x00010000155d7824 */ /* 0x020fe200078e00ff */
[C---:B-1----:R-:W-:Y:S02]  /*1540*/  PRMT R65, R20.reuse, 0x7632, R65 ;  /* 0x0000763214417816 */ /* 0x042fe40000000041 */
[----:B------:R-:W-:Y:S02]  /*1550*/  SHF.L.U32 R86, R20, 0x10, RZ ;  /* 0x0000001014567819 */ /* 0x000fe400000006ff */
[----:B------:R-:W-:-:S07]  /*1560*/  SHF.L.U32 R110, R22, 0x10, RZ ;  /* 0x00000010166e7819 */ /* 0x000fce00000006ff */
[----:B------:R-:W0:Y:S01]  /*1570*/  @P0 LDC R88, c[0x0][0x40c] ;  /* 0x00010300ff580b82 */ /* 0x000e220000000800 */
[----:B------:R-:W-:Y:S01]  /*1580*/  @P0 PRMT R64, R24, 0x7632, R64 ;  /* 0x0000763218400816 */ /* 0x000fe20000000040 */
[----:B------:R-:W-:Y:S01]  /*1590*/  @P0 IMAD.U32 R114, R26, 0x10000, RZ ;  /* 0x000100001a720824 */ /* 0x000fe200078e00ff */
[----:B------:R-:W-:Y:S02]  /*15a0*/  @P0 SHF.L.U32 R67, R24, 0x10, RZ ;  /* 0x0000001018430819 */ /* 0x000fe400000006ff */
[----:B------:R-:W-:Y:S01]  /*15b0*/  @P0 SHF.L.U32 R90, R25, 0x10, RZ ;  /* 0x00000010195a0819 */ /* 0x000fe200000006ff */
[----:B------:R-:W-:Y:S02]  /*15c0*/  @P0 IMAD.U32 R66, R64, 0x10000, RZ ;  /* 0x0001000040420824 */ /* 0x000fe400078e00ff */
[----:B------:R-:W1:Y:S08]  /*15d0*/  @P0 LDC R87, c[0x0][0x40c] ;  /* 0x00010300ff570b82 */ /* 0x000e700000000800 */
[----:B------:R-:W2:Y:S08]  /*15e0*/  @P0 LDC R91, c[0x0][0x40c] ;  /* 0x00010300ff5b0b82 */ /* 0x000eb00000000800 */
[----:B------:R-:W3:Y:S01]  /*15f0*/  @P0 LDC R64, c[0x0][0x40c] ;  /* 0x00010300ff400b82 */ /* 0x000ee20000000800 */
[----:B0-----:R-:W-:Y:S01]  /*1600*/  @P0 FMUL.FTZ R89, R67, R88 ;  /* 0x0000005843590220 */ /* 0x001fe20000410000 */
[----:B------:R-:W-:Y:S01]  /*1610*/  @P0 SHF.L.U32 R67, R73, 0x10, RZ ;  /* 0x0000001049430819 */ /* 0x000fe200000006ff */
[----:B-1----:R-:W-:Y:S01]  /*1620*/  @P0 FMUL.FTZ R88, R66, R87 ;  /* 0x0000005742580220 */ /* 0x002fe20000410000 */
[----:B------:R-:W-:Y:S01]  /*1630*/  SHF.L.U32 R87, R65, 0x10, RZ ;  /* 0x0000001041577819 */ /* 0x000fe200000006ff */
[----:B------:R-:W-:-:S03]  /*1640*/  @P0 IMAD.U32 R66, R40, 0x10000, RZ ;  /* 0x0001000028420824 */ /* 0x000fc600078e00ff */
[----:B------:R-:W0:Y:S01]  /*1650*/  @P0 LDC R65, c[0x0][0x40c] ;  /* 0x00010300ff410b82 */ /* 0x000e220000000800 */
[----:B------:R-:W-:Y:S01]  /*1660*/  @P0 FFMA.FTZ R87, R88, R67, R87 ;  /* 0x0000004358570223 */ /* 0x000fe20000010057 */
[----:B------:R-:W-:Y:S01]  /*1670*/  PRMT R67, R21, 0x7632, R67 ;  /* 0x0000763215437816 */ /* 0x000fe20000000043 */
[----:B------:R-:W-:Y:S01]  /*1680*/  @P0 FFMA.FTZ R86, R89, R66, R86 ;  /* 0x0000004259560223 */ /* 0x000fe20000010056 */
[----:B------:R-:W-:Y:S01]  /*1690*/  @P0 PRMT R88, R25, 0x7632, R88 ;  /* 0x0000763219580816 */ /* 0x000fe20000000058 */
[----:B--2---:R-:W-:-:S03]  /*16a0*/  @P0 FMUL.FTZ R92, R90, R91 ;  /* 0x0000005b5a5c0220 */ /* 0x004fc60000410000 */
[----:B------:R-:W1:Y:S01]  /*16b0*/  @P0 LDC R66, c[0x0][0x40c] ;  /* 0x00010300ff420b82 */ /* 0x000e620000000800 */
[----:B------:R-:W-:Y:S02]  /*16c0*/  SHF.L.U32 R89, R67, 0x10, RZ ;  /* 0x0000001043597819 */ /* 0x000fe400000006ff */
[----:B------:R-:W-:Y:S01]  /*16d0*/  @P0 SHF.L.U32 R67, R88, 0x10, RZ ;  /* 0x0000001058430819 */ /* 0x000fe200000006ff */
[----:B------:R-:W-:Y:S01]  /*16e0*/  @!P0 IMAD.MOV.U32 R88, RZ, RZ, R93 ;  /* 0x000000ffff588224 */ /* 0x000fe200078e005d */
[----:B------:R-:W-:Y:S02]  /*16f0*/  @P0 SHF.L.U32 R91, R72, 0x10, RZ ;  /* 0x00000010485b0819 */ /* 0x000fe400000006ff */
[----:B------:R-:W-:Y:S01]  /*1700*/  @P0 SHF.L.U32 R90, R41, 0x10, RZ ;  /* 0x00000010295a0819 */ /* 0x000fe200000006ff */
[----:B---3--:R-:W-:Y:S02]  /*1710*/  @P0 FMUL.FTZ R64, R67, R64 ;  /* 0x0000004043400220 */ /* 0x008fe40000410000 */
[----:B------:R-:W2:Y:S02]  /*1720*/  @P0 LDC R67, c[0x0][0x40c] ;  /* 0x00010300ff430b82 */ /* 0x000ea40000000800 */
[----:B------:R-:W-:Y:S01]  /*1730*/  @P0 FFMA.FTZ R89, R64, R91, R89 ;  /* 0x0000005b40590223 */ /* 0x000fe20000010059 */
[----:B------:R-:W-:Y:S01]  /*1740*/  @P0 FFMA.FTZ R88, R92, R90, R93 ;  /* 0x0000005a5c580223 */ /* 0x000fe2000001005d */
[----:B------:R-:W-:-:S02]  /*1750*/  @P0 PRMT R92, R26, 0x7632, R92 ;  /* 0x000076321a5c0816 */ /* 0x000fc4000000005c */
[----:B------:R-:W-:Y:S01]  /*1760*/  PRMT R90, R22, 0x7632, R90 ;  /* 0x00007632165a7816 */ /* 0x000fe2000000005a */
[----:B0-----:R-:W-:Y:S01]  /*1770*/  @P0 FMUL.FTZ R111, R114, R65 ;  /* 0x00000041726f0220 */ /* 0x001fe20000410000 */
[----:B------:R-:W0:Y:S01]  /*1780*/  @P0 LDC R64, c[0x0][0x40c] ;  /* 0x00010300ff400b82 */ /* 0x000e220000000800 */
[----:B------:R-:W-:Y:S01]  /*1790*/  @P0 IMAD.U32 R93, R92, 0x10000, RZ ;  /* 0x000100005c5d0824 */ /* 0x000fe200078e00ff */
[----:B------:R-:W-:Y:S01]  /*17a0*/  @P0 SHF.L.U32 R65, R42, 0x10, RZ ;  /* 0x000000102a410819 */ /* 0x000fe200000006ff */
[----:B------:R-:W-:Y:S01]  /*17b0*/  @P0 IMAD.U32 R92, R71, 0x10000, RZ ;  /* 0x00010000475c0824 */ /* 0x000fe200078e00ff */
[----:B------:R-:W-:Y:S01]  /*17c0*/  SHF.L.U32 R91, R90, 0x10, RZ ;  /* 0x000000105a5b7819 */ /* 0x000fe200000006ff */
[----:B-1----:R-:W-:Y:S01]  /*17d0*/  @P0 FMUL.FTZ R66, R93, R66 ;  /* 0x000000425d420220 */ /* 0x002fe20000410000 */
[----:B------:R-:W-:Y:S01]  /*17e0*/  @!P0 MOV R90, R110 ;  /* 0x0000006e005a8202 */ /* 0x000fe20000000f00 */
[----:B------:R-:W-:Y:S01]  /*17f0*/  @P0 FFMA.FTZ R90, R111, R65, R110 ;  /* 0x000000416f5a0223 */ /* 0x000fe2000001006e */
[C---:B------:R-:W-:Y:S01]  /*1800*/  @P0 SHF.L.U32 R110, R27.reuse, 0x10, RZ ;  /* 0x000000101b6e0819 */ /* 0x040fe200000006ff */
[----:B------:R-:W-:Y:S01]  /*1810*/  @P0 FFMA.FTZ R91, R66, R92, R91 ;  /* 0x0000005c425b0223 */ /* 0x000fe2000001005b */
[----:B------:R-:W-:-:S02]  /*1820*/  @P0 PRMT R66, R27, 0x7632, R66 ;  /* 0x000076321b420816 */ /* 0x000fc40000000042 */
[C---:B------:R-:W-:Y:S02]  /*1830*/  PRMT R65, R23.reuse, 0x7632, R65 ;  /* 0x0000763217417816 */ /* 0x040fe40000000041 */
[----:B------:R-:W-:Y:S01]  /*1840*/  SHF.L.U32 R92, R23, 0x10, RZ ;  /* 0x00000010175c7819 */ /* 0x000fe200000006ff */
[----:B--2---:R-:W-:Y:S01]  /*1850*/  @P0 FMUL.FTZ R111, R110, R67 ;  /* 0x000000436e6f0220 */ /* 0x004fe20000410000 */
[----:B------:R-:W-:Y:S01]  /*1860*/  @P0 SHF.L.U32 R67, R66, 0x10, RZ ;  /* 0x0000001042430819 */ /* 0x000fe200000006ff */
[----:B------:R-:W-:Y:S01]  /*1870*/  IMAD.U32 R93, R65, 0x10000, RZ ;  /* 0x00010000415d7824 */ /* 0x000fe200078e00ff */
[----:B------:R-:W-:Y:S01]  /*1880*/  @P0 SHF.L.U32 R65, R43, 0x10, RZ ;  /* 0x000000102b410819 */ /* 0x000fe200000006ff */
[----:B------:R-:W-:Y:S01]  /*1890*/  @P0 IMAD.U32 R66, R70, 0x10000, RZ ;  /* 0x0001000046420824 */ /* 0x000fe200078e00ff */
[----:B------:R-:W-:Y:S02]  /*18a0*/  F2FP.BF16.F32.PACK_AB R110, RZ, R89 ;  /* 0x00000059ff6e723e */ /* 0x000fe400000010ff */
[----:B------:R-:W-:Y:S01]  /*18b0*/  F2FP.BF16.F32.PACK_AB R113, RZ, R91 ;  /* 0x0000005bff71723e */ /* 0x000fe200000010ff */
[----:B0-----:R-:W-:Y:S01]  /*18c0*/  @P0 FMUL.FTZ R64, R67, R64 ;  /* 0x0000004043400220 */ /* 0x001fe20000410000 */
[----:B------:R-:W-:Y:S01]  /*18d0*/  @P0 FFMA.FTZ R92, R111, R65, R92 ;  /* 0x000000416f5c0223 */ /* 0x000fe2000001005c */
[----:B------:R-:W-:-:S02]  /*18e0*/  F2FP.BF16.F32.PACK_AB R65, RZ, R87 ;  /* 0x00000057ff41723e */ /* 0x000fc400000010ff */
[----:B------:R-:W-:Y:S01]  /*18f0*/  @P0 FFMA.FTZ R93, R64, R66, R93 ;  /* 0x00000042405d0223 */ /* 0x000fe2000001005d */
        /* <DEDUP_REMOVED lines=10> */
.L_x_133:
[----:B------:R-:W0:Y:S01]  /*19a0*/  @UP2 LDCU UR4, c[0x0][0x40c] ;  /* 0x00008180ff0427ac */ /* 0x000e220008000800 */
[----:B-1---5:R-:W-:Y:S01]  /*19b0*/  @P1 SHF.L.U32 R64, R24, 0x10, RZ ;  /* 0x0000001018401819 */ /* 0x022fe200000006ff */
[----:B------:R-:W-:Y:S01]  /*19c0*/  @P1 IMAD.U32 R65, R40, 0x10000, RZ ;  /* 0x0001000028411824 */ /* 0x000fe200078e00ff */
[----:B------:R-:W-:Y:S01]  /*19d0*/  CS2R R86, SRZ ;  /* 0x0000000000567805 */ /* 0x000fe2000001ff00 */
[----:B------:R-:W1:Y:S01]  /*19e0*/  @UP2 LDCU UR7, c[0x0][0x40c] ;  /* 0x00008180ff0727ac */ /* 0x000e620008000800 */
[----:B------:R-:W-:Y:S02]  /*19f0*/  @P1 SHF.L.U32 R66, R25, 0x10, RZ ;  /* 0x0000001019421819 */ /* 0x000fe400000006ff */
[----:B------:R-:W-:Y:S02]  /*1a00*/  CS2R R90, SRZ ;  /* 0x00000000005a7805 */ /* 0x000fe4000001ff00 */
[----:B------:R-:W-:Y:S01]  /*1a10*/  @P1 SHF.L.U32 R67, R41, 0x10, RZ ;  /* 0x0000001029431819 */ /* 0x000fe200000006ff */
[----:B------:R-:W2:Y:S01]  /*1a20*/  @UP2 LDCU UR5, c[0x0][0x40c] ;  /* 0x00008180ff0527ac */ /* 0x000ea20008000800 */
[----:B------:R-:W-:Y:S01]  /*1a30*/  MOV R88, RZ ;  /* 0x000000ff00587202 */ /* 0x000fe20000000f00 */
[----:B------:R-:W-:Y:S01]  /*1a40*/  @P1 IMAD.U32 R89, R27, 0x10000, RZ ;  /* 0x000100001b591824 */ /* 0x000fe200078e00ff */
[----:B------:R-:W-:Y:S01]  /*1a50*/  @P1 SHF.L.U32 R110, R43, 0x10, RZ ;  /* 0x000000102b6e1819 */ /* 0x000fe200000006ff */
[----:B------:R-:W3:Y:S01]  /*1a60*/  @UP2 LDCU UR23, c[0x0][0x40c] ;  /* 0x00008180ff1727ac */ /* 0x000ee20008000800 */
[----:B------:R-:W-:Y:S01]  /*1a70*/  CS2R R92, SRZ ;  /* 0x00000000005c7805 */ /* 0x000fe2000001ff00 */
[----:B------:R-:W-:Y:S01]  /*1a80*/  @P1 IMAD.U32 R111, R70, 0x10000, RZ ;  /* 0x00010000466f1824 */ /* 0x000fe200078e00ff */
[----:B------:R-:W4:Y:S01]  /*1a90*/  @UP2 LDCU UR24, c[0x0][0x40c] ;  /* 0x00008180ff1827ac */ /* 0x000f220008000800 */
[----:B0-----:R-:W-:Y:S01]  /*1aa0*/  @P1 FMUL.FTZ R64, R64, UR4 ;  /* 0x0000000440401c20 */ /* 0x001fe20008410000 */
[----:B------:R-:W0:Y:S03]  /*1ab0*/  @UP2 LDCU UR4, c[0x0][0x40c] ;  /* 0x00008180ff0427ac */ /* 0x000e260008000800 */
[----:B------:R-:W-:Y:S01]  /*1ac0*/  @P1 FMUL.FTZ R86, R64, R65 ;  /* 0x0000004140561220 */ /* 0x000fe20000410000 */
[----:B------:R-:W-:Y:S01]  /*1ad0*/  @P1 PRMT R64, R24, 0x7632, R64 ;  /* 0x0000763218401816 */ /* 0x000fe20000000040 */
[----:B-1----:R-:W-:Y:S01]  /*1ae0*/  @P1 FMUL.FTZ R66, R66, UR7 ;  /* 0x0000000742421c20 */ /* 0x002fe20008410000 */
[----:B------:R-:W1:Y:S01]  /*1af0*/  @UP2 LDCU UR7, c[0x0][0x40c] ;  /* 0x00008180ff0727ac */ /* 0x000e620008000800 */
[----:B------:R-:W-:Y:S01]  /*1b00*/  @P1 IMAD.U32 R65, R73, 0x10000, RZ ;  /* 0x0001000049411824 */ /* 0x000fe200078e00ff */
[----:B------:R-:W-:Y:S01]  /*1b10*/  @P1 SHF.L.U32 R64, R64, 0x10, RZ ;  /* 0x0000001040401819 */ /* 0x000fe200000006ff */
[----:B------:R-:W-:Y:S01]  /*1b20*/  @P1 FMUL.FTZ R88, R66, R67 ;  /* 0x0000004342581220 */ /* 0x000fe20000410000 */
[----:B------:R-:W-:-:S02]  /*1b30*/  @P1 SHF.L.U32 R66, R26, 0x10, RZ ;  /* 0x000000101a421819 */ /* 0x000fc400000006ff */
[----:B------:R-:W-:Y:S01]  /*1b40*/  @P1 SHF.L.U32 R67, R42, 0x10, RZ ;  /* 0x000000102a431819 */ /* 0x000fe200000006ff */
        /* <DEDUP_REMOVED lines=11> */
[----:B------:R-:W-:Y:S01]  /*1c00*/  @P1 SHF.L.U32 R65, R65, 0x10, RZ ;  /* 0x0000001041411819 */ /* 0x000fe200000006ff */
[----:B------:R-:W-:Y:S01]  /*1c10*/  IMAD.MOV.U32 R89, RZ, RZ, RZ ;  /* 0x000000ffff597224 */ /* 0x000fe200078e00ff */
[----:B------:R-:W-:Y:S01]  /*1c20*/  @P1 SHF.L.U32 R66, R66, 0x10, RZ ;  /* 0x0000001042421819 */ /* 0x000fe200000006ff */
[----:B0-----:R-:W-:Y:S01]  /*1c30*/  @P1 FMUL.FTZ R64, R64, UR4 ;  /* 0x0000000440401c20 */ /* 0x001fe20008410000 */
[----:B------:R-:W-:Y:S01]  /*1c40*/  @P1 SHF.L.U32 R67, R72, 0x10, RZ ;  /* 0x0000001048431819 */ /* 0x000fe200000006ff */
[----:B-1----:R-:W-:Y:S01]  /*1c50*/  @P1 FMUL.FTZ R65, R65, UR7 ;  /* 0x0000000741411c20 */ /* 0x002fe20008410000 */
[----:B------:R-:W-:Y:S01]  /*1c60*/  @P1 SHF.L.U32 R110, R71, 0x10, RZ ;  /* 0x00000010476e1819 */ /* 0x000fe200000006ff */
[----:B--2---:R-:W-:-:S02]  /*1c70*/  @P1 FMUL.FTZ R66, R66, UR5 ;  /* 0x0000000542421c20 */ /* 0x004fc40008410000 */
[----:B------:R-:W-:Y:S01]  /*1c80*/  @P1 FMUL.FTZ R89, R67, R64 ;  /* 0x0000004043591220 */ /* 0x000fe20000410000 */
[----:B------:R-:W-:Y:S01]  /*1c90*/  F2FP.BF16.F32.PACK_AB R64, RZ, R86 ;  /* 0x00000056ff40723e */ /* 0x000fe200000010ff */
[----:B------:R-:W-:Y:S01]  /*1ca0*/  @P1 FMUL.FTZ R91, R110, R65 ;  /* 0x000000416e5b1220 */ /* 0x000fe20000410000 */
[----:B------:R-:W-:Y:S01]  /*1cb0*/  @P1 FMUL.FTZ R93, R111, R66 ;  /* 0x000000426f5d1220 */ /* 0x000fe20000410000 */
[----:B------:R-:W-:Y:S02]  /*1cc0*/  F2FP.BF16.F32.PACK_AB R65, RZ, R87 ;  /* 0x00000057ff41723e */ /* 0x000fe400000010ff */
[----:B------:R-:W-:Y:S02]  /*1cd0*/  F2FP.BF16.F32.PACK_AB R66, RZ, R88 ;  /* 0x00000058ff42723e */ /* 0x000fe400000010ff */
[----:B------:R-:W-:Y:S02]  /*1ce0*/  F2FP.BF16.F32.PACK_AB R110, RZ, R89 ;  /* 0x00000059ff6e723e */ /* 0x000fe400000010ff */
[----:B------:R-:W-:-:S02]  /*1cf0*/  F2FP.BF16.F32.PACK_AB R67, RZ, R92 ;  /* 0x0000005cff43723e */ /* 0x000fc400000010ff */
[----:B------:R-:W-:Y:S02]  /*1d00*/  F2FP.BF16.F32.PACK_AB R111, RZ, R90 ;  /* 0x0000005aff6f723e */ /* 0x000fe400000010ff */
[----:B------:R-:W-:Y:S02]  /*1d10*/  F2FP.BF16.F32.PACK_AB R114, RZ, R93 ;  /* 0x0000005dff72723e */ /* 0x000fe400000010ff */
[----:B------:R-:W-:Y:S02]  /*1d20*/  F2FP.BF16.F32.PACK_AB R113, RZ, R91 ;  /* 0x0000005bff71723e */ /* 0x000fe400000010ff */
[----:B------:R-:W-:Y:S02]  /*1d30*/  PRMT R64, R64, 0x5410, R65 ;  /* 0x0000541040407816 */ /* 0x000fe40000000041 */
[----:B------:R-:W-:Y:S02]  /*1d40*/  PRMT R65, R66, 0x5410, R110 ;  /* 0x0000541042417816 */ /* 0x000fe4000000006e */
[----:B------:R-:W-:-:S02]  /*1d50*/  PRMT R67, R67, 0x5410, R114 ;  /* 0x0000541043437816 */ /* 0x000fc40000000072 */
[----:B------:R-:W-:-:S07]  /*1d60*/  PRMT R66, R111, 0x5410, R113 ;  /* 0x000054106f427816 */ /* 0x000fce0000000071 */
.L_x_134:
[----:B------:R-:W0:Y:S01]  /*1d70*/  LDC.64 R110, c[0x0][0x3a8] ;  /* 0x0000ea00ff6e7b82 */ /* 0x000e220000000a00 */
[----:B------:R-:W-:Y:S01]  /*1d80*/  IADD3 R112, PT, PT, R112, 0x100, RZ ;  /* 0x0000010070707810 */ /* 0x000fe20007ffe0ff */
[C---:B0-----:R-:W-:Y:S01]  /*1d90*/  IMAD.WIDE.U32 R110, R109.reuse, 0x10, R110 ;  /* 0x000000106d6e7825 */ /* 0x041fe200078e006e */
[----:B------:R-:W-:-:S04]  /*1da0*/  IADD3 R109, PT, PT, R109, 0x100, RZ ;  /* 0x000001006d6d7810 */ /* 0x000fc80007ffe0ff */
[----:B------:R1:W-:Y:S03]  /*1db0*/  STG.E.128 desc[UR12][R110.64], R64 ;  /* 0x000000406e007986 */ /* 0x0003e6000c101d0c */
.L_x_132:
[----:B------:R-:W-:Y:S05]  /*1dc0*/  BSYNC.RECONVERGENT B0 ;  /* 0x0000000000007941 */ /* 0x000fea0003800200 */
.L_x_131:
[----:B------:R-:W-:Y:S01]  /*1dd0*/  ISETP.GE.U32.AND P4, PT, R107, 0x300, PT ;  /* 0x000003006b00780c */ /* 0x000fe20003f86070 */
[----:B------:R-:W-:-:S12]  /*1de0*/  BSSY.RECONVERGENT B0, `(.L_x_135) ;  /* 0x0000092000007945 */ /* 0x000fd80003800200 */
[----:B------:R-:W-:Y:S05]  /*1df0*/  @!P4 BRA `(.L_x_136) ;  /* 0x000000080040c947 */ /* 0x000fea0003800000 */
[----:B------:R-:W-:Y:S01]  /*1e00*/  ISETP.NE.U32.AND P0, PT, RZ, UR14, PT ;  /* 0x0000000eff007c0c */ /* 0x000fe2000bf05070 */
[----:B------:R-:W2:Y:S01]  /*1e10*/  @UP2 LDCU.64 UR4, c[0x0][0x390] ;  /* 0x00007200ff0427ac */ /* 0x000ea20008000a00 */
[----:B------:R-:W-:Y:S02]  /*1e20*/  IMAD.MOV.U32 R113, RZ, RZ, 0x10 ;  /* 0x00000010ff717424 */ /* 0x000fe400078e00ff */
[----:B------:R-:W-:-:S13]  /*1e30*/  ISETP.NE.AND.EX P0, PT, RZ, UR15, PT, P0 ;  /* 0x0000000fff007c0c */ /* 0x000fda000bf05300 */
[----:B01----:R-:W0:Y:S01]  /*1e40*/  @P0 LDC.64 R64, c[0x0][0x3a0] ;  /* 0x0000e800ff400b82 */ /* 0x003e220000000a00 */
[----:B--2---:R-:W-:-:S05]  /*1e50*/  @P1 IMAD.WIDE.U32 R112, R112, R113, UR4 ;  /* 0x0000000470701e25 */ /* 0x004fca000f8e0071 */
[----:B------:R1:W5:Y:S01]  /*1e60*/  @P1 LDG.E.128 R24, desc[UR12][R112.64] ;  /* 0x0000000c70181981 */ /* 0x000362000c1e1d00 */
[----:B0-----:R-:W-:-:S05]  /*1e70*/  @P0 IMAD.WIDE.U32 R64, R109, 0x10, R64 ;  /* 0x000000106d400825 */ /* 0x001fca00078e0040 */
[----:B------:R1:W5:Y:S01]  /*1e80*/  @P0 LDG.E.128 R20, desc[UR12][R64.64] ;  /* 0x0000000c40140981 */ /* 0x000362000c1e1d00 */
[----:B------:R-:W-:Y:S05]  /*1e90*/  @!P0 BRA `(.L_x_137) ;  /* 0x0000000400188947 */ /* 0x000fea0003800000 */
[----:B------:R-:W-:Y:S01]  /*1ea0*/  ISETP.LT.AND P0, PT, RZ, UR21, PT ;  /* 0x00000015ff007c0c */ /* 0x000fe2000bf01270 */
[----:B-----5:R-:W-:-:S12]  /*1eb0*/  IMAD.U32 R94, R20, 0x10000, RZ ;  /* 0x00010000145e7824 */ /* 0x020fd800078e00ff */
[----:B------:R-:W0:Y:S01]  /*1ec0*/  @P0 LDC R67, c[0x0][0x40c] ;  /* 0x00010300ff430b82 */ /* 0x000e220000000800 */
[C---:B-1----:R-:W-:Y:S02]  /*1ed0*/  @P0 PRMT R64, R24.reuse, 0x7632, R64 ;  /* 0x0000763218400816 */ /* 0x042fe40000000040 */
[----:B------:R-:W-:Y:S02]  /*1ee0*/  @P0 SHF.L.U32 R66, R24, 0x10, RZ ;  /* 0x0000001018420819 */ /* 0x000fe400000006ff */
[----:B------:R-:W-:Y:S02]  /*1ef0*/  @P0 SHF.L.U32 R65, R64, 0x10, RZ ;  /* 0x0000001040410819 */ /* 0x000fe400000006ff */
[----:B------:R-:W-:Y:S01]  /*1f00*/  PRMT R64, R20, 0x7632, R64 ;  /* 0x0000763214407816 */ /* 0x000fe20000000040 */
[----:B------:R-:W1:Y:S03]  /*1f10*/  @P0 LDC R96, c[0x0][0x40c] ;  /* 0x00010300ff600b82 */ /* 0x000e660000000800 */
[----:B------:R-:W-:-:S02]  /*1f20*/  SHF.L.U32 R95, R64, 0x10, RZ ;  /* 0x00000010405f7819 */ /* 0x000fc400000006ff */
[----:B------:R-:W-:-:S03]  /*1f30*/  @P0 SHF.L.U32 R64, R28, 0x10, RZ ;  /* 0x000000101c400819 */ /* 0x000fc600000006ff */
[----:B------:R-:W2:Y:S08]  /*1f40*/  @P0 LDC R99, c[0x0][0x40c] ;  /* 0x00010300ff630b82 */ /* 0x000eb00000000800 */
[----:B------:R-:W3:Y:S01]  /*1f50*/  @P0 LDC R98, c[0x0][0x40c] ;  /* 0x00010300ff620b82 */ /* 0x000ee20000000800 */
[----:B0-----:R-:W-:Y:S01]  /*1f60*/  @P0 FMUL.FTZ R97, R66, R67 ;  /* 0x0000004342610220 */ /* 0x001fe20000410000 */
[----:B------:R-:W-:-:S03]  /*1f70*/  @P0 PRMT R67, R25, 0x7632, R67 ;  /* 0x0000763219430816 */ /* 0x000fc60000000043 */
[----:B------:R-:W-:Y:S01]  /*1f80*/  @P0 FFMA.FTZ R94, R97, R64, R94 ;  /* 0x00000040615e0223 */ /* 0x000fe2000001005e */
[----:B------:R-:W-:Y:S02]  /*1f90*/  @P0 SHF.L.U32 R67, R67, 0x10, RZ ;  /* 0x0000001043430819 */ /* 0x000fe400000006ff */
[----:B------:R-:W0:Y:S01]  /*1fa0*/  @P0 LDC R100, c[0x0][0x40c] ;  /* 0x00010300ff640b82 */ /* 0x000e220000000800 */
[----:B-1----:R-:W-:Y:S01]  /*1fb0*/  @P0 FMUL.FTZ R66, R65, R96 ;  /* 0x0000006041420220 */ /* 0x002fe20000410000 */
[----:B------:R-:W-:Y:S01]  /*1fc0*/  @P0 IMAD.U32 R65, R69, 0x10000, RZ ;  /* 0x0001000045410824 */ /* 0x000fe200078e00ff */
[----:B------:R-:W-:Y:S02]  /*1fd0*/  @P0 SHF.L.U32 R96, R25, 0x10, RZ ;  /* 0x0000001019600819 */ /* 0x000fe400000006ff */
[----:B------:R-:W-:Y:S01]  /*1fe0*/  PRMT R64, R21, 0x7632, R64 ;  /* 0x0000763215407816 */ /* 0x000fe20000000040 */
[----:B------:R-:W-:Y:S01]  /*1ff0*/  @P0 FFMA.FTZ R95, R66, R65, R95 ;  /* 0x00000041425f0223 */ /* 0x000fe2000001005f */
[----:B------:R-:W-:Y:S01]  /*2000*/  @P0 IMAD.U32 R65, R68, 0x10000, RZ ;  /* 0x0001000044410824 */ /* 0x000fe200078e00ff */
[----:B------:R-:W1:Y:S01]  /*2010*/  @P0 LDC R110, c[0x0][0x40c] ;  /* 0x00010300ff6e0b82 */ /* 0x000e620000000800 */
[----:B------:R-:W-:Y:S01]  /*2020*/  SHF.L.U32 R97, R64, 0x10, RZ ;  /* 0x0000001040617819 */ /* 0x000fe200000006ff */
[----:B--2---:R-:W-:Y:S01]  /*2030*/  @P0 FMUL.FTZ R99, R96, R99 ;  /* 0x0000006360630220 */ /* 0x004fe20000410000 */
[----:B------:R-:W-:Y:S01]  /*2040*/  @P0 SHF.L.U32 R64, R29, 0x10, RZ ;  /* 0x000000101d400819 */ /* 0x000fe200000006ff */
[----:B------:R-:W-:-:S04]  /*2050*/  IMAD.U32 R96, R21, 0x10000, RZ ;  /* 0x0001000015607824 */ /* 0x000fc800078e00ff */
[----:B------:R-:W2:Y:S01]  /*2060*/  @P0 LDC R112, c[0x0][0x40c] ;  /* 0x00010300ff700b82 */ /* 0x000ea20000000800 */
[----:B---3--:R-:W-:Y:S01]  /*2070*/  @P0 FMUL.FTZ R66, R67, R98 ;  /* 0x0000006243420220 */ /* 0x008fe20000410000 */
[----:B------:R-:W-:Y:S01]  /*2080*/  @P0 SHF.L.U32 R67, R26, 0x10, RZ ;  /* 0x000000101a430819 */ /* 0x000fe200000006ff */
[----:B------:R-:W-:Y:S01]  /*2090*/  @P0 FFMA.FTZ R96, R99, R64, R96 ;  /* 0x0000004063600223 */ /* 0x000fe20000010060 */
[----:B------:R-:W-:Y:S01]  /*20a0*/  SHF.L.U32 R98, R22, 0x10, RZ ;  /* 0x0000001016627819 */ /* 0x000fe200000006ff */
[----:B------:R-:W-:Y:S01]  /*20b0*/  @P0 FFMA.FTZ R97, R66, R65, R97 ;  /* 0x0000004142610223 */ /* 0x000fe20000010061 */
[----:B------:R-:W-:Y:S01]  /*20c0*/  @P0 IMAD.U32 R64, R30, 0x10000, RZ ;  /* 0x000100001e400824 */ /* 0x000fe200078e00ff */
[----:B------:R-:W-:Y:S01]  /*20d0*/  @P0 PRMT R66, R27, 0x7632, R66 ;  /* 0x000076321b420816 */ /* 0x000fe20000000042 */
[----:B------:R-:W3:Y:S01]  /*20e0*/  @P0 LDC R114, c[0x0][0x40c] ;  /* 0x00010300ff720b82 */ /* 0x000ee20000000800 */
[----:B0-----:R-:W-:Y:S01]  /*20f0*/  @P0 FMUL.FTZ R67, R67, R100 ;  /* 0x0000006443430220 */ /* 0x001fe20000410000 */
[----:B------:R-:W-:-:S02]  /*2100*/  @P0 PRMT R65, R26, 0x7632, R65 ;  /* 0x000076321a410816 */ /* 0x000fc40000000041 */
[----:B------:R-:W-:Y:S01]  /*2110*/  @P0 SHF.L.U32 R99, R27, 0x10, RZ ;  /* 0x000000101b630819 */ /* 0x000fe200000006ff */
[----:B------:R-:W-:Y:S01]  /*2120*/  @P0 FFMA.FTZ R98, R67, R64, R98 ;  /* 0x0000004043620223 */ /* 0x000fe20000010062 */
[----:B------:R-:W-:Y:S01]  /*2130*/  @P0 IMAD.U32 R67, R66, 0x10000, RZ ;  /* 0x0001000042430824 */ /* 0x000fe200078e00ff */
[----:B------:R-:W-:Y:S02]  /*2140*/  @P0 SHF.L.U32 R65, R65, 0x10, RZ ;  /* 0x0000001041410819 */ /* 0x000fe400000006ff */
[----:B------:R-:W-:Y:S02]  /*2150*/  PRMT R66, R23, 0x7632, R66 ;  /* 0x0000763217427816 */ /* 0x000fe40000000042 */
[----:B------:R-:W-:Y:S01]  /*2160*/  PRMT R64, R22, 0x7632, R64 ;  /* 0x0000763216407816 */ /* 0x000fe20000000040 */
[----:B-1----:R-:W-:Y:S01]  /*2170*/  @P0 FMUL.FTZ R65, R65, R110 ;  /* 0x0000006e41410220 */ /* 0x002fe20000410000 */
[----:B------:R-:W-:Y:S01]  /*2180*/  F2FP.BF16.F32.PACK_AB R111, RZ, R98 ;  /* 0x00000062ff6f723e */ /* 0x000fe200000010ff */
[----:B------:R-:W-:Y:S01]  /*2190*/  IMAD.U32 R101, R66, 0x10000, RZ ;  /* 0x0001000042657824 */ /* 0x000fe200078e00ff */
[----:B------:R-:W-:Y:S01]  /*21a0*/  SHF.L.U32 R100, R64, 0x10, RZ ;  /* 0x0000001040647819 */ /* 0x000fe200000006ff */
[----:B--2---:R-:W-:Y:S01]  /*21b0*/  @P0 FMUL.FTZ R112, R99, R112 ;  /* 0x0000007063700220 */ /* 0x004fe20000410000 */
[----:B------:R-:W-:-:S02]  /*21c0*/  SHF.L.U32 R99, R23, 0x10, RZ ;  /* 0x0000001017637819 */ /* 0x000fc400000006ff */
[----:B------:R-:W-:Y:S02]  /*21d0*/  @P0 SHF.L.U32 R64, R19, 0x10, RZ ;  /* 0x0000001013400819 */ /* 0x000fe400000006ff */
[----:B------:R-:W-:Y:S01]  /*21e0*/  @P0 SHF.L.U32 R66, R31, 0x10, RZ ;  /* 0x000000101f420819 */ /* 0x000fe200000006ff */
[----:B---3--:R-:W-:Y:S01]  /*21f0*/  @P0 FMUL.FTZ R110, R67, R114 ;  /* 0x00000072436e0220 */ /* 0x008fe20000410000 */
[----:B------:R-:W-:Y:S02]  /*2200*/  @P0 IMAD.U32 R67, R17, 0x10000, RZ ;  /* 0x0001000011430824 */ /* 0x000fe400078e00ff */
[----:B------:R-:W-:Y:S01]  /*2210*/  @P0 FFMA.FTZ R100, R65, R64, R100 ;  /* 0x0000004041640223 */ /* 0x000fe20000010064 */
        /* <DEDUP_REMOVED lines=14> */
.L_x_137:
[----:B------:R-:W0:Y:S01]  /*2300*/  @UP2 LDCU UR4, c[0x0][0x40c] ;  /* 0x00008180ff0427ac */ /* 0x000e220008000800 */
[----:B-1---5:R-:W-:Y:S01]  /*2310*/  @P1 SHF.L.U32 R64, R24, 0x10, RZ ;  /* 0x0000001018401819 */ /* 0x022fe200000006ff */
[----:B------:R-:W-:Y:S01]  /*2320*/  @P1 IMAD.U32 R65, R28, 0x10000, RZ ;  /* 0x000100001c411824 */ /* 0x000fe200078e00ff */
[----:B------:R-:W-:Y:S01]  /*2330*/  MOV R94, RZ ;  /* 0x000000ff005e7202 */ /* 0x000fe20000000f00 */
[----:B------:R-:W1:Y:S01]  /*2340*/  @UP2 LDCU UR5, c[0x0][0x40c] ;  /* 0x00008180ff0527ac */ /* 0x000e620008000800 */
[----:B------:R-:W-:Y:S01]  /*2350*/  @P1 IMAD.U32 R66, R26, 0x10000, RZ ;  /* 0x000100001a421824 */ /* 0x000fe200078e00ff */
[----:B------:R-:W-:Y:S02]  /*2360*/  @P1 SHF.L.U32 R67, R30, 0x10, RZ ;  /* 0x000000101e431819 */ /* 0x000fe400000006ff */
[----:B------:R-:W-:Y:S01]  /*2370*/  CS2R R96, SRZ ;  /* 0x0000000000607805 */ /* 0x000fe2000001ff00 */
[----:B------:R-:W2:Y:S01]  /*2380*/  @UP2 LDCU UR23, c[0x0][0x40c] ;  /* 0x00008180ff1727ac */ /* 0x000ea20008000800 */
[----:B------:R-:W-:-:S02]  /*2390*/  CS2R R98, SRZ ;  /* 0x0000000000627805 */ /* 0x000fc4000001ff00 */
[----:B------:R-:W-:Y:S01]  /*23a0*/  @P1 SHF.L.U32 R95, R27, 0x10, RZ ;  /* 0x000000101b5f1819 */ /* 0x000fe200000006ff */
[----:B------:R-:W-:Y:S01]  /*23b0*/  @P1 IMAD.U32 R100, R31, 0x10000, RZ ;  /* 0x000100001f641824 */ /* 0x000fe200078e00ff */
[----:B------:R-:W3:Y:S01]  /*23c0*/  @UP2 LDCU UR24, c[0x0][0x40c] ;  /* 0x00008180ff1827ac */ /* 0x000ee20008000800 */
[----:B------:R-:W-:Y:S01]  /*23d0*/  @P1 SHF.L.U32 R111, R69, 0x10, RZ ;  /* 0x00000010456f1819 */ /* 0x000fe200000006ff */
[----:B------:R-:W-:Y:S01]  /*23e0*/  @P1 IMAD.U32 R110, R68, 0x10000, RZ ;  /* 0x00010000446e1824 */ /* 0x000fe200078e00ff */
[----:B------:R-:W-:Y:S01]  /*23f0*/  @P1 SHF.L.U32 R113, R19, 0x10, RZ ;  /* 0x0000001013711819 */ /* 0x000fe200000006ff */
[----:B------:R-:W4:Y:S01]  /*2400*/  @UP2 LDCU UR7, c[0x0][0x40c] ;  /* 0x00008180ff0727ac */ /* 0x000f220008000800 */
[----:B------:R-:W-:Y:S02]  /*2410*/  @P1 IMAD.U32 R112, R17, 0x10000, RZ ;  /* 0x0001000011701824 */ /* 0x000fe400078e00ff */
[----:B0-----:R-:W-:Y:S01]  /*2420*/  @P1 FMUL.FTZ R64, R64, UR4 ;  /* 0x0000000440401c20 */ /* 0x001fe20008410000 */
[----:B------:R-:W0:Y:S03]  /*2430*/  @UP2 LDCU UR4, c[0x0][0x40c] ;  /* 0x00008180ff0427ac */ /* 0x000e260008000800 */
[----:B------:R-:W-:Y:S01]  /*2440*/  @P1 FMUL.FTZ R94, R64, R65 ;  /* 0x00000041405e1220 */ /* 0x000fe20000410000 */
[----:B------:R-:W-:-:S02]  /*2450*/  @P1 SHF.L.U32 R64, R25, 0x10, RZ ;  /* 0x0000001019401819 */ /* 0x000fc400000006ff */
[----:B------:R-:W-:Y:S01]  /*2460*/  @P1 SHF.L.U32 R65, R29, 0x10, RZ ;  /* 0x000000101d411819 */ /* 0x000fe200000006ff */
[----:B--2---:R-:W-:Y:S01]  /*2470*/  @P1 FMUL.FTZ R66, R66, UR23 ;  /* 0x0000001742421c20 */ /* 0x004fe20008410000 */
[----:B------:R-:W2:Y:S01]  /*2480*/  @UP2 LDCU UR23, c[0x0][0x40c] ;  /* 0x00008180ff1727ac */ /* 0x000ea20008000800 */
[----:B-1----:R-:W-:Y:S02]  /*2490*/  @P1 FMUL.FTZ R64, R64, UR5 ;  /* 0x0000000540401c20 */ /* 0x002fe40008410000 */
[----:B------:R-:W-:Y:S01]  /*24a0*/  @P1 FMUL.FTZ R98, R66, R67 ;  /* 0x0000004342621220 */ /* 0x000fe20000410000 */
[----:B------:R-:W1:Y:S01]  /*24b0*/  @UP2 LDCU UR5, c[0x0][0x40c] ;  /* 0x00008180ff0527ac */ /* 0x000e620008000800 */
[----:B------:R-:W-:Y:S01]  /*24c0*/  @P1 FMUL.FTZ R96, R64, R65 ;  /* 0x0000004140601220 */ /* 0x000fe20000410000 */
[----:B------:R-:W-:Y:S01]  /*24d0*/  @P1 PRMT R64, R24, 0x7632, R64 ;  /* 0x0000763218401816 */ /* 0x000fe20000000040 */
[----:B---3--:R-:W-:Y:S01]  /*24e0*/  @P1 FMUL.FTZ R95, R95, UR24 ;  /* 0x000000185f5f1c20 */ /* 0x008fe20008410000 */
[----:B------:R-:W-:-:S02]  /*24f0*/  @P1 PRMT R65, R25, 0x7632, R65 ;  /* 0x0000763219411816 */ /* 0x000fc40000000041 */
[----:B------:R-:W-:Y:S01]  /*2500*/  @P1 PRMT R66, R26, 0x7632, R66 ;  /* 0x000076321a421816 */ /* 0x000fe20000000042 */
[----:B------:R-:W-:Y:S01]  /*2510*/  @P1 FMUL.FTZ R99, R95, R100 ;  /* 0x000000645f631220 */ /* 0x000fe20000410000 */
[----:B------:R-:W-:Y:S01]  /*2520*/  @P1 PRMT R67, R27, 0x7632, R67 ;  /* 0x000076321b431816 */ /* 0x000fe20000000043 */
[----:B------:R-:W-:Y:S01]  /*2530*/  @P1 IMAD.U32 R65, R65, 0x10000, RZ ;  /* 0x0001000041411824 */ /* 0x000fe200078e00ff */
[----:B------:R-:W-:Y:S01]  /*2540*/  @P1 SHF.L.U32 R64, R64, 0x10, RZ ;  /* 0x0000001040401819 */ /* 0x000fe200000006ff */
[----:B------:R-:W-:Y:S01]  /*2550*/  HFMA2 R95, -RZ, RZ, 0, 0 ;  /* 0x00000000ff5f7431 */ /* 0x000fe200000001ff */
[----:B------:R-:W-:Y:S01]  /*2560*/  @P1 SHF.L.U32 R66, R66, 0x10, RZ ;  /* 0x0000001042421819 */ /* 0x000fe200000006ff */
[----:B----4-:R-:W-:Y:S01]  /*2570*/  @P1 FMUL.FTZ R65, R65, UR7 ;  /* 0x0000000741411c20 */ /* 0x010fe20008410000 */
[----:B------:R-:W-:Y:S01]  /*2580*/  @P1 SHF.L.U32 R67, R67, 0x10, RZ ;  /* 0x0000001043431819 */ /* 0x000fe200000006ff */
[----:B0-----:R-:W-:Y:S01]  /*2590*/  @P1 FMUL.FTZ R64, R64, UR4 ;  /* 0x0000000440401c20 */ /* 0x001fe20008410000 */
[----:B------:R-:W-:Y:S01]  /*25a0*/  CS2R R100, SRZ ;  /* 0x0000000000647805 */ /* 0x000fe2000001ff00 */
[----:B------:R-:W-:Y:S01]  /*25b0*/  @P1 FMUL.FTZ R97, R110, R65 ;  /* 0x000000416e611220 */ /* 0x000fe20000410000 */
        /* <DEDUP_REMOVED lines=17> */
.L_x_138:
[----:B------:R-:W0:Y:S02]  /*26d0*/  LDC.64 R110, c[0x0][0x3a8] ;  /* 0x0000ea00ff6e7b82 */ /* 0x000e240000000a00 */
[----:B0-----:R-:W-:-:S05]  /*26e0*/  IMAD.WIDE.U32 R110, R109, 0x10, R110 ;  /* 0x000000106d6e7825 */ /* 0x001fca00078e006e */
[----:B------:R2:W-:Y:S02]  /*26f0*/  STG.E.128 desc[UR12][R110.64], R64 ;  /* 0x000000406e007986 */ /* 0x0005e4000c101d0c */
.L_x_136:
[----:B------:R-:W-:Y:S05]  /*2700*/  BSYNC.RECONVERGENT B0 ;  /* 0x0000000000007941 */ /* 0x000fea0003800200 */
.L_x_135:
[----:B012---:R-:W-:Y:S01]  /*2710*/  FADD.FTZ R64, RZ, R78 ;  /* 0x0000004eff407221 */ /* 0x007fe20000010000 */
[C---:B------:R-:W-:Y:S01]  /*2720*/  ISETP.GT.U32.AND P1, PT, R107.reuse, 0x1ff, PT ;  /* 0x000001ff6b00780c */ /* 0x040fe20003f24070 */
[----:B------:R-:W-:Y:S01]  /*2730*/  BSSY.RECONVERGENT B0, `(.L_x_139) ;  /* 0x000006b000007945 */ /* 0x000fe20003800200 */
[----:B------:R-:W-:Y:S01]  /*2740*/  ISETP.GT.U32.AND P0, PT, R107, 0x2ff, PT ;  /* 0x000002ff6b00780c */ /* 0x000fe20003f04070 */
[----:B------:R-:W-:Y:S01]  /*2750*/  FADD.FTZ R65, R79, R64 ;  /* 0x000000404f417221 */ /* 0x000fe20000010000 */
[----:B------:R-:W-:-:S03]  /*2760*/  MOV R113, RZ ;  /* 0x000000ff00717202 */ /* 0x000fc60000000f00 */
        /* <DEDUP_REMOVED lines=40> */
[--C-:B------:R-:W-:Y:S02]  /*29f0*/  FADD.FTZ R109, R88, -R64.reuse ;  /* 0x80000040586d7221 */ /* 0x100fe40000010000 */
[----:B------:R-:W-:Y:S01]  /*2a00*/  FFMA.FTZ R65, R112, R112, R65 ;  /* 0x0000007070417223 */ /* 0x000fe20000010041 */
[----:B------:R-:W-:-:S03]  /*2a10*/  FADD.FTZ R112, R81, -R64 ;  /* 0x8000004051707221 */ /* 0x000fc60000010000 */
[----:B------:R-:W-:Y:S01]  /*2a20*/  FFMA.FTZ R65, R66, R66, R65 ;  /* 0x0000004242417223 */ /* 0x000fe20000010041 */
[----:B------:R-:W-:-:S03]  /*2a30*/  FADD.FTZ R66, R82, -R64 ;  /* 0x8000004052427221 */ /* 0x000fc60000010000 */
        /* <DEDUP_REMOVED lines=37> */
[----:B------:R-:W-:-:S05]  /*2c90*/  @P0 FFMA.FTZ R65, R67, R67, R110 ;  /* 0x0000004343410223 */ /* 0x000fca000001006e */
[----:B------:R-:W0:Y:S02]  /*2ca0*/  SHFL.BFLY PT, R66, R65, 0x1, 0x1f ;  /* 0x0c201f0041427f89 */ /* 0x000e2400000e0000 */
[----:B0-----:R-:W-:-:S05]  /*2cb0*/  FADD.FTZ R67, R65, R66 ;  /* 0x0000004241437221 */ /* 0x001fca0000010000 */
[----:B------:R-:W0:Y:S02]  /*2cc0*/  SHFL.BFLY PT, R66, R67, 0x2, 0x1f ;  /* 0x0c401f0043427f89 */ /* 0x000e2400000e0000 */
[----:B0-----:R-:W-:-:S05]  /*2cd0*/  FADD.FTZ R109, R67, R66 ;  /* 0x00000042436d7221 */ /* 0x001fca0000010000 */
[----:B------:R-:W0:Y:S02]  /*2ce0*/  SHFL.BFLY PT, R66, R109, 0x4, 0x1f ;  /* 0x0c801f006d427f89 */ /* 0x000e2400000e0000 */
[----:B0-----:R-:W-:Y:S01]  /*2cf0*/  FADD.FTZ R110, R109, R66 ;  /* 0x000000426d6e7221 */ /* 0x001fe20000010000 */
[----:B------:R-:W-:-:S04]  /*2d00*/  LOP3.LUT P0, R66, R0, 0x1f, RZ, 0xc0, !PT ;  /* 0x0000001f00427812 */ /* 0x000fc8000780c0ff */
[----:B------:R-:W0:Y:S01]  /*2d10*/  SHFL.BFLY PT, R111, R110, 0x8, 0x1f ;  /* 0x0d001f006e6f7f89 */ /* 0x000e2200000e0000 */
[----:B------:R-:W-:Y:S01]  /*2d20*/  ISETP.GT.U32.AND P1, PT, R66, 0x7, PT ;  /* 0x000000074200780c */ /* 0x000fe20003f24070 */
        /* <DEDUP_REMOVED lines=11> */
.L_x_140:
[----:B------:R-:W-:Y:S05]  /*2de0*/  BSYNC.RECONVERGENT B0 ;  /* 0x0000000000007941 */ /* 0x000fea0003800200 */
.L_x_139:
[----:B------:R-:W-:Y:S01]  /*2df0*/  BAR.SYNC.DEFER_BLOCKING 0x0 ;  /* 0x0000000000007b1d */ /* 0x000fe20000010000 */
[----:B0-----:R-:W-:-:S05]  /*2e00*/  CS2R R64, SRZ ;  /* 0x0000000000407805 */ /* 0x001fca000001ff00 */
[----:B------:R-:W-:Y:S04]  /*2e10*/  BSSY.RECONVERGENT B0, `(.L_x_141) ;  /* 0x000000a000007945 */ /* 0x000fe80003800200 */
[----:B------:R-:W-:Y:S05]  /*2e20*/  @P1 BRA `(.L_x_142) ;  /* 0x0000000000201947 */ /* 0x000fea0003800000 */
[----:B------:R-:W0:Y:S01]  /*2e30*/  S2UR UR5, SR_CgaCtaId ;  /* 0x00000000000579c3 */ /* 0x000e220000008800 */
[----:B------:R-:W-:Y:S01]  /*2e40*/  UMOV UR4, 0x400 ;  /* 0x0000040000047882 */ /* 0x000fe20000000000 */
[----:B------:R-:W-:Y:S01]  /*2e50*/  SHF.L.U32 R64, R0, 0x3, RZ ;  /* 0x0000000300407819 */ /* 0x000fe200000006ff */
[----:B------:R-:W-:-:S03]  /*2e60*/  IMAD.MOV.U32 R113, RZ, RZ, R2 ;  /* 0x000000ffff717224 */ /* 0x000fc600078e0002 */
[----:B------:R-:W-:Y:S01]  /*2e70*/  LOP3.LUT R64, R64, 0xf8, RZ, 0xc0, !PT ;  /* 0x000000f840407812 */ /* 0x000fe200078ec0ff */
[----:B0-----:R-:W-:-:S04]  /*2e80*/  ULEA UR4, UR5, UR4, 0x18 ;  /* 0x0000000405047291 */ /* 0x001fc8000f8ec0ff */
[----:B------:R-:W-:-:S09]  /*2e90*/  @UP1 UIADD3 UR4, UPT, UPT, UR4, 0x40, URZ ;  /* 0x0000004004041890 */ /* 0x000fd2000fffe0ff */
[----:B------:R-:W0:Y:S03]  /*2ea0*/  LDS.64 R64, [R64+UR4] ;  /* 0x0000000440407984 */ /* 0x000e260008000a00 */
.L_x_142:
[----:B------:R-:W-:Y:S05]  /*2eb0*/  BSYNC.RECONVERGENT B0 ;  /* 0x0000000000007941 */ /* 0x000fea0003800200 */
.L_x_141:
[----:B------:R-:W1:Y:S01]  /*2ec0*/  SHFL.DOWN PT, R110, R113, 0x4, 0x1f ;  /* 0x08801f00716e7f89 */ /* 0x000e6200000e0000 */
[----:B------:R-:W-:Y:S01]  /*2ed0*/  I2FP.F32.S32 R115, R113 ;  /* 0x0000007100737245 */ /* 0x000fe20000201400 */
[----:B------:R-:W-:Y:S01]  /*2ee0*/  UISETP.GE.AND UP0, UPT, UR6, 0x1, UPT ;  /* 0x000000010600788c */ /* 0x000fe2000bf06270 */
[----:B------:R-:W-:Y:S01]  /*2ef0*/  ISETP.NE.AND P1, PT, R0, RZ, PT ;  /* 0x000000ff0000720c */ /* 0x000fe20003f25270 */
[----:B0-----:R-:W0:Y:S01]  /*2f00*/  SHFL.DOWN PT, R111, R64, 0x4, 0x1f ;  /* 0x08801f00406f7f89 */ /* 0x001e2200000e0000 */
[----:B------:R-:W-:-:S03]  /*2f10*/  ISETP.NE.AND P0, PT, RZ, UR19, PT ;  /* 0x00000013ff007c0c */ /* 0x000fc6000bf05270 */
[----:B------:R-:W2:Y:S01]  /*2f20*/  SHFL.DOWN PT, R112, R65, 0x4, 0x1f ;  /* 0x08801f0041707f89 */ /* 0x000ea200000e0000 */
[----:B-1----:R-:W-:Y:S02]  /*2f30*/  IADD3 R114, PT, PT, R110, R113, RZ ;  /* 0x000000716e727210 */ /* 0x002fe40007ffe0ff */
[----:B------:R-:W-:Y:S02]  /*2f40*/  I2FP.F32.S32 R110, R110 ;  /* 0x0000006e006e7245 */ /* 0x000fe40000201400 */
[----:B------:R-:W-:Y:S01]  /*2f50*/  I2FP.F32.S32 R66, R114 ;  /* 0x0000007200427245 */ /* 0x000fe20000201400 */
[----:B------:R-:W1:Y:S02]  /*2f60*/  SHFL.DOWN PT, R67, R114, 0x2, 0x1f ;  /* 0x08401f0072437f89 */ /* 0x000e6400000e0000 */
[C---:B0-----:R-:W-:Y:S01]  /*2f70*/  FMUL.FTZ R116, R111.reuse, R110 ;  /* 0x0000006e6f747220 */ /* 0x041fe20000410000 */
[----:B------:R-:W0:Y:S01]  /*2f80*/  MUFU.RCP R109, R66 ;  /* 0x00000042006d7308 */ /* 0x000e220000001000 */
[----:B------:R-:W-:Y:S01]  /*2f90*/  FADD.FTZ R111, -R111, R64 ;  /* 0x000000406f6f7221 */ /* 0x000fe20000010100 */
[----:B--2---:R-:W-:Y:S01]  /*2fa0*/  FADD.FTZ R112, R112, R65 ;  /* 0x0000004170707221 */ /* 0x004fe20000010000 */
[----:B------:R-:W-:-:S02]  /*2fb0*/  FFMA.FTZ R116, R115, R64, R116 ;  /* 0x0000004073747223 */ /* 0x000fc40000010074 */
[----:B------:R-:W-:-:S04]  /*2fc0*/  FMUL.FTZ R64, R111, R111 ;  /* 0x0000006f6f407220 */ /* 0x000fc80000410000 */
[----:B------:R-:W-:-:S04]  /*2fd0*/  FMUL.FTZ R115, R64, R115 ;  /* 0x0000007340737220 */ /* 0x000fc80000410000 */
[----:B------:R-:W-:Y:S01]  /*2fe0*/  FMUL.FTZ R115, R115, R110 ;  /* 0x0000006e73737220 */ /* 0x000fe20000410000 */
[----:B0-----:R-:W-:-:S03]  /*2ff0*/  FMUL.FTZ R111, R109, R116 ;  /* 0x000000746d6f7220 */ /* 0x001fc60000410000 */
[----:B------:R-:W-:Y:S01]  /*3000*/  FFMA.FTZ R112, R109, R115, R112 ;  /* 0x000000736d707223 */ /* 0x000fe20000010070 */
[-C--:B-1----:R-:W-:Y:S01]  /*3010*/  IADD3 R64, PT, PT, R114, R67.reuse, RZ ;  /* 0x0000004372407210 */ /* 0x082fe20007ffe0ff */
[----:B------:R-:W0:Y:S01]  /*3020*/  SHFL.DOWN PT, R116, R111, 0x2, 0x1f ;  /* 0x08401f006f747f89 */ /* 0x000e2200000e0000 */
[----:B------:R-:W-:Y:S02]  /*3030*/  I2FP.F32.S32 R114, R67 ;  /* 0x0000004300727245 */ /* 0x000fe40000201400 */
[----:B------:R-:W-:Y:S01]  /*3040*/  I2FP.F32.S32 R65, R64 ;  /* 0x0000004000417245 */ /* 0x000fe20000201400 */
[----:B------:R-:W1:Y:S03]  /*3050*/  SHFL.DOWN PT, R109, R112, 0x2, 0x1f ;  /* 0x08401f00706d7f89 */ /* 0x000e6600000e0000 */
[----:B------:R-:W2:Y:S01]  /*3060*/  MUFU.RCP R113, R65 ;  /* 0x0000004100717308 */ /* 0x000ea20000001000 */
[----:B------:R-:W3:Y:S01]  /*3070*/  SHFL.DOWN PT, R67, R64, 0x1, 0x1f ;  /* 0x08201f0040437f89 */ /* 0x000ee200000e0000 */
[----:B0-----:R-:W-:Y:S01]  /*3080*/  FMUL.FTZ R115, R116, R114 ;  /* 0x0000007274737220 */ /* 0x001fe20000410000 */
[----:B------:R-:W-:-:S03]  /*3090*/  FADD.FTZ R116, R111, -R116 ;  /* 0x800000746f747221 */ /* 0x000fc60000010000 */
[----:B------:R-:W-:Y:S01]  /*30a0*/  FFMA.FTZ R110, R66, R111, R115 ;  /* 0x0000006f426e7223 */ /* 0x000fe20000010073 */
[----:B------:R-:W-:-:S03]  /*30b0*/  FMUL.FTZ R111, R116, R116 ;  /* 0x00000074746f7220 */ /* 0x000fc60000410000 */
[----:B--2---:R-:W-:Y:S01]  /*30c0*/  FMUL.FTZ R110, R113, R110 ;  /* 0x0000006e716e7220 */ /* 0x004fe20000410000 */
[----:B------:R-:W-:Y:S01]  /*30d0*/  FMUL.FTZ R111, R66, R111 ;  /* 0x0000006f426f7220 */ /* 0x000fe20000410000 */
[----:B-1----:R-:W-:Y:S01]  /*30e0*/  FADD.FTZ R66, R112, R109 ;  /* 0x0000006d70427221 */ /* 0x002fe20000010000 */
[----:B---3--:R-:W-:Y:S02]  /*30f0*/  IMAD.IADD R64, R64, 0x1, R67 ;  /* 0x0000000140407824 */ /* 0x008fe400078e0243 */
[----:B------:R-:W0:Y:S01]  /*3100*/  SHFL.DOWN PT, R115, R110, 0x1, 0x1f ;  /* 0x08201f006e737f89 */ /* 0x000e2200000e0000 */
[----:B------:R-:W-:Y:S02]  /*3110*/  FMUL.FTZ R111, R111, R114 ;  /* 0x000000726f6f7220 */ /* 0x000fe40000410000 */
[----:B------:R-:W-:Y:S02]  /*3120*/  I2FP.F32.S32 R64, R64 ;  /* 0x0000004000407245 */ /* 0x000fe40000201400 */
[----:B------:R-:W-:Y:S01]  /*3130*/  FFMA.FTZ R66, R113, R111, R66 ;  /* 0x0000006f71427223 */ /* 0x000fe20000010042 */
[----:B------:R-:W-:Y:S01]  /*3140*/  I2FP.F32.S32 R111, R67 ;  /* 0x00000043006f7245 */ /* 0x000fe20000201400 */
[----:B------:R-:W1:Y:S02]  /*3150*/  LDC R113, c[0x0][0x448] ;  /* 0x00011200ff717b82 */ /* 0x000e640000000800 */
[----:B------:R-:W2:Y:S01]  /*3160*/  MUFU.RCP R64, R64 ;  /* 0x0000004000407308 */ /* 0x000ea20000001000 */
[----:B------:R-:W3:Y:S01]  /*3170*/  SHFL.DOWN PT, R109, R66, 0x1, 0x1f ;  /* 0x08201f00426d7f89 */ /* 0x000ee200000e0000 */
[----:B0-----:R-:W-:Y:S01]  /*3180*/  FADD.FTZ R67, R110, -R115 ;  /* 0x800000736e437221 */ /* 0x001fe20000010000 */
[----:B------:R-:W-:Y:S01]  /*3190*/  FMUL.FTZ R114, R115, R111 ;  /* 0x0000006f73727220 */ /* 0x000fe20000410000 */
[----:B------:R-:W-:-:S02]  /*31a0*/  MOV R115, UR18 ;  /* 0x0000001200737c02 */ /* 0x000fc40008000f00 */
[----:B------:R-:W-:Y:S01]  /*31b0*/  FMUL.FTZ R112, R67, R67 ;  /* 0x0000004343707220 */ /* 0x000fe20000410000 */
[----:B------:R-:W-:-:S03]  /*31c0*/  FFMA.FTZ R67, R65, R110, R114 ;  /* 0x0000006e41437223 */ /* 0x000fc60000010072 */
[----:B------:R-:W-:Y:S01]  /*31d0*/  FMUL.FTZ R112, R65, R112 ;  /* 0x0000007041707220 */ /* 0x000fe20000410000 */
[----:B--2---:R-:W-:Y:S01]  /*31e0*/  FMUL.FTZ R110, R64, R67 ;  /* 0x00000043406e7220 */ /* 0x004fe20000410000 */
[----:B---3--:R-:W-:Y:S02]  /*31f0*/  FADD.FTZ R109, R66, R109 ;  /* 0x0000006d426d7221 */ /* 0x008fe40000010000 */
[----:B------:R-:W-:Y:S01]  /*3200*/  FMUL.FTZ R112, R112, R111 ;  /* 0x0000006f70707220 */ /* 0x000fe20000410000 */
[----:B------:R-:W0:Y:S01]  /*3210*/  @!P1 LDC.64 R66, c[0x0][0x3c0] ;  /* 0x0000f000ff429b82 */ /* 0x000e220000000a00 */
[----:B------:R-:W2:Y:S02]  /*3220*/  SHFL.IDX PT, R111, R110, RZ, 0x1f ;  /* 0x00001fff6e6f7589 */ /* 0x000ea400000e0000 */
[----:B------:R-:W-:-:S05]  /*3230*/  FFMA.FTZ R112, R64, R112, R109 ;  /* 0x0000007040707223 */ /* 0x000fca000001006d */
[----:B------:R-:W3:Y:S01]  /*3240*/  @!P1 LDC.64 R64, c[0x0][0x3c8] ;  /* 0x0000f200ff409b82 */ /* 0x000ee20000000a00 */
[----:B------:R-:W1:Y:S01]  /*3250*/  SHFL.IDX PT, R112, R112, RZ, 0x1f ;  /* 0x00001fff70707589 */ /* 0x000e6200000e0000 */
[----:B--2---:R-:W-:-:S05]  /*3260*/  FMUL.FTZ R109, R111, R111 ;  /* 0x0000006f6f6d7220 */ /* 0x004fca0000410000 */
[----:B------:R-:W-:Y:S01]  /*3270*/  FSEL R114, R109, RZ, P0 ;  /* 0x000000ff6d727208 */ /* 0x000fe20000000000 */
[----:B---3--:R-:W-:-:S04]  /*3280*/  @!P1 IMAD.WIDE R64, R115, 0x4, R64 ;  /* 0x0000000473409825 */ /* 0x008fc800078e0240 */
[----:B-1----:R-:W-:Y:S01]  /*3290*/  FFMA.FTZ R109, R112, UR20, R113 ;  /* 0x00000014706d7c23 */ /* 0x002fe20008010071 */
[----:B------:R-:W-:-:S03]  /*32a0*/  MOV R113, UR18 ;  /* 0x0000001200717c02 */ /* 0x000fc60008000f00 */
[----:B------:R-:W-:Y:S02]  /*32b0*/  FADD.FTZ R109, R109, R114 ;  /* 0x000000726d6d7221 */ /* 0x000fe40000010000 */
[----:B0-----:R-:W-:-:S04]  /*32c0*/  @!P1 IMAD.WIDE R66, R113, 0x4, R66 ;  /* 0x0000000471429825 */ /* 0x001fc800078e0242 */
[----:B------:R-:W0:Y:S01]  /*32d0*/  MUFU.RSQ R109, R109 ;  /* 0x0000006d006d7308 */ /* 0x000e220000001400 */
[----:B------:R1:W-:Y:S04]  /*32e0*/  @!P1 STG.E desc[UR12][R66.64], R111 ;  /* 0x0000006f42009986 */ /* 0x0003e8000c10190c */
[----:B0-----:R1:W-:Y:S01]  /*32f0*/  @!P1 STG.E desc[UR12][R64.64], R109 ;  /* 0x0000006d40009986 */ /* 0x0013e2000c10190c */
[----:B------:R-:W-:Y:S05]  /*3300*/  BRA.U !UP0, `(.L_x_143) ;  /* 0x0000000908907547 */ /* 0x000fea000b800000 */
[----:B------:R-:W-:Y:S01]  /*3310*/  UIADD3 UR4, UPT, UPT, UR6, -0x1, URZ ;  /* 0xffffffff06047890 */ /* 0x000fe2000fffe0ff */
[----:B------:R-:W-:Y:S01]  /*3320*/  BSSY.RECONVERGENT B0, `(.L_x_144) ;  /* 0x0000038000007945 */ /* 0x000fe20003800200 */
[----:B------:R-:W-:Y:S02]  /*3330*/  FSEL R112, R111, RZ, !P0 ;  /* 0x000000ff6f707208 */ /* 0x000fe40004000000 */
[----:B------:R-:W-:-:S04]  /*3340*/  UIMAD UR4, UR4, UR22, URZ ;  /* 0x00000016040472a4 */ /* 0x000fc8000f8e02ff */
[----:B------:R-:W-:-:S04]  /*3350*/  USHF.R.S32.HI UR5, URZ, 0x1f, UR4 ;  /* 0x0000001fff057899 */ /* 0x000fc80008011404 */
[----:B------:R-:W-:-:S06]  /*3360*/  ULEA.HI UR5, UR5, UR4, URZ, 0x3 ;  /* 0x0000000405057291 */ /* 0x000fcc000f8f18ff */
[----:B------:R-:W-:-:S05]  /*3370*/  IMAD.U32 R113, RZ, RZ, UR5 ;  /* 0x00000005ff717e24 */ /* 0x000fca000f8e00ff */
[----:B------:R-:W-:Y:S01]  /*3380*/  LEA.HI.SX32 R113, R113, R108, 0x1d ;  /* 0x0000006c71717211 */ /* 0x000fe200078feaff */
[----:B------:R-:W-:Y:S06]  /*3390*/  @!P2 BRA `(.L_x_145) ;  /* 0x0000000000c0a947 */ /* 0x000fec0003800000 */
[--C-:B-1----:R-:W-:Y:S01]  /*33a0*/  FADD.FTZ R64, R78, -R112.reuse ;  /* 0x800000704e407221 */ /* 0x102fe20000010000 */
[----:B------:R-:W-:Y:S01]  /*33b0*/  SHF.L.U32 R65, R60, 0x10, RZ ;  /* 0x000000103c417819 */ /* 0x000fe200000006ff */
[--C-:B------:R-:W-:Y:S01]  /*33c0*/  FADD.FTZ R66, R80, -R112.reuse ;  /* 0x8000007050427221 */ /* 0x100fe20000010000 */
[----:B------:R-:W-:Y:S01]  /*33d0*/  SHF.L.U32 R67, R56, 0x10, RZ ;  /* 0x0000001038437819 */ /* 0x000fe200000006ff */
[----:B------:R-:W-:Y:S01]  /*33e0*/  FMUL.FTZ R64, R109, R64 ;  /* 0x000000406d407220 */ /* 0x000fe20000410000 */
[----:B------:R-:W-:Y:S01]  /*33f0*/  FADD.FTZ R116, R81, -R112 ;  /* 0x8000007051747221 */ /* 0x000fe20000010000 */
[----:B------:R-:W-:Y:S01]  /*3400*/  SHF.L.U32 R114, R57, 0x10, RZ ;  /* 0x0000001039727819 */ /* 0x000fe200000006ff */
[----:B------:R-:W-:Y:S02]  /*3410*/  IMAD.U32 R110, R61, 0x10000, RZ ;  /* 0x000100003d6e7824 */ /* 0x000fe400078e00ff */
[----:B------:R-:W-:Y:S01]  /*3420*/  FFMA.FTZ R64, R64, R65, R67 ;  /* 0x0000004140407223 */ /* 0x000fe20000010043 */
[----:B------:R-:W-:Y:S01]  /*3430*/  SHF.L.U32 R67, R14, 0x10, RZ ;  /* 0x000000100e437819 */ /* 0x000fe200000006ff */
[----:B------:R-:W-:Y:S01]  /*3440*/  FMUL.FTZ R65, R109, R66 ;  /* 0x000000426d417220 */ /* 0x000fe20000410000 */
[----:B------:R-:W-:-:S02]  /*3450*/  IMAD.U32 R111, R13, 0x10000, RZ ;  /* 0x000100000d6f7824 */ /* 0x000fc400078e00ff */
[----:B------:R-:W-:Y:S01]  /*3460*/  FMUL.FTZ R116, R109, R116 ;  /* 0x000000746d747220 */ /* 0x000fe20000410000 */
[----:B------:R-:W-:Y:S01]  /*3470*/  FADD.FTZ R66, R82, -R112 ;  /* 0x8000007052427221 */ /* 0x000fe20000010000 */
[----:B------:R-:W-:Y:S01]  /*3480*/  FFMA.FTZ R65, R65, R110, R114 ;  /* 0x0000006e41417223 */ /* 0x000fe20000010072 */
[--C-:B------:R-:W-:Y:S01]  /*3490*/  FADD.FTZ R110, R83, -R112.reuse ;  /* 0x80000070536e7221 */ /* 0x100fe20000010000 */
[----:B------:R-:W-:Y:S01]  /*34a0*/  FFMA.FTZ R114, R116, R67, R111 ;  /* 0x0000004374727223 */ /* 0x000fe2000001006f */
[----:B------:R-:W-:Y:S01]  /*34b0*/  SHF.L.U32 R67, R62, 0x10, RZ ;  /* 0x000000103e437819 */ /* 0x000fe200000006ff */
[C---:B------:R-:W-:Y:S01]  /*34c0*/  FMUL.FTZ R66, R109.reuse, R66 ;  /* 0x000000426d427220 */ /* 0x040fe20000410000 */
[----:B------:R-:W-:Y:S01]  /*34d0*/  SHF.L.U32 R111, R58, 0x10, RZ ;  /* 0x000000103a6f7819 */ /* 0x000fe200000006ff */
[----:B------:R-:W-:Y:S02]  /*34e0*/  IMAD.U32 R115, R12, 0x10000, RZ ;  /* 0x000100000c737824 */ /* 0x000fe400078e00ff */
[----:B------:R-:W-:Y:S01]  /*34f0*/  FMUL.FTZ R110, R109, R110 ;  /* 0x0000006e6d6e7220 */ /* 0x000fe20000410000 */
[----:B------:R-:W-:Y:S01]  /*3500*/  FADD.FTZ R116, R84, -R112 ;  /* 0x8000007054747221 */ /* 0x000fe20000010000 */
[----:B------:R-:W-:Y:S01]  /*3510*/  SHF.L.U32 R117, R15, 0x10, RZ ;  /* 0x000000100f757819 */ /* 0x000fe200000006ff */
[----:B------:R-:W-:Y:S01]  /*3520*/  FFMA.FTZ R66, R66, R67, R111 ;  /* 0x0000004342427223 */ /* 0x000fe2000001006f */
[----:B------:R-:W-:Y:S01]  /*3530*/  SHF.L.U32 R67, R11, 0x10, RZ ;  /* 0x000000100b437819 */ /* 0x000fe200000006ff */
[----:B------:R-:W-:Y:S01]  /*3540*/  FMUL.FTZ R116, R109, R116 ;  /* 0x000000746d747220 */ /* 0x000fe20000410000 */
[----:B------:R-:W-:Y:S01]  /*3550*/  IMAD.U32 R111, R59, 0x10000, RZ ;  /* 0x000100003b6f7824 */ /* 0x000fe200078e00ff */
[----:B------:R-:W-:-:S02]  /*3560*/  F2FP.BF16.F32.PACK_AB R65, R114, R65 ;  /* 0x000000417241723e */ /* 0x000fc400000010ff */
[----:B------:R-:W-:Y:S01]  /*3570*/  FFMA.FTZ R115, R110, R115, R67 ;  /* 0x000000736e737223 */ /* 0x000fe20000010043 */
[----:B------:R-:W-:Y:S01]  /*3580*/  SHF.L.U32 R67, R63, 0x10, RZ ;  /* 0x000000103f437819 */ /* 0x000fe200000006ff */
[----:B------:R-:W-:-:S03]  /*3590*/  FADD.FTZ R110, R85, -R112 ;  /* 0x80000070556e7221 */ /* 0x000fc60000010000 */
[----:B------:R-:W-:Y:S01]  /*35a0*/  F2FP.BF16.F32.PACK_AB R66, R115, R66 ;  /* 0x000000427342723e */ /* 0x000fe200000010ff */
[----:B------:R-:W-:Y:S01]  /*35b0*/  FFMA.FTZ R118, R116, R67, R111 ;  /* 0x0000004374767223 */ /* 0x000fe2000001006f */
[----:B------:R-:W-:Y:S01]  /*35c0*/  FMUL.FTZ R110, R109, R110 ;  /* 0x0000006e6d6e7220 */ /* 0x000fe20000410000 */
[----:B------:R-:W-:Y:S01]  /*35d0*/  SHF.L.U32 R67, R10, 0x10, RZ ;  /* 0x000000100a437819 */ /* 0x000fe200000006ff */
[----:B------:R-:W-:Y:S01]  /*35e0*/  FADD.FTZ R116, R79, -R112 ;  /* 0x800000704f747221 */ /* 0x000fe20000010000 */
[----:B------:R-:W-:-:S03]  /*35f0*/  SHF.L.U32 R111, R9, 0x10, RZ ;  /* 0x00000010096f7819 */ /* 0x000fc600000006ff */
[----:B------:R-:W-:Y:S02]  /*3600*/  FMUL.FTZ R116, R109, R116 ;  /* 0x000000746d747220 */ /* 0x000fe40000410000 */
[----:B------:R-:W-:Y:S01]  /*3610*/  FFMA.FTZ R119, R110, R67, R111 ;  /* 0x000000436e777223 */ /* 0x000fe2000001006f */
[----:B------:R-:W-:Y:S01]  /*3620*/  IMAD.U32 R67, R16, 0x10000, RZ ;  /* 0x0001000010437824 */ /* 0x000fe200078e00ff */
[----:B------:R-:W0:Y:S03]  /*3630*/  LDC.64 R110, c[0x0][0x428] ;  /* 0x00010a00ff6e7b82 */ /* 0x000e260000000a00 */
[----:B------:R-:W-:Y:S01]  /*3640*/  FFMA.FTZ R117, R116, R67, R117 ;  /* 0x0000004374757223 */ /* 0x000fe20000010075 */
[----:B------:R-:W-:-:S04]  /*3650*/  F2FP.BF16.F32.PACK_AB R67, R119, R118 ;  /* 0x000000767743723e */ /* 0x000fc800000010ff */
[----:B------:R-:W-:Y:S01]  /*3660*/  F2FP.BF16.F32.PACK_AB R64, R117, R64 ;  /* 0x000000407540723e */ /* 0x000fe200000010ff */
[C---:B0-----:R-:W-:Y:S01]  /*3670*/  IMAD.WIDE.U32 R110, R113.reuse, 0x10, R110 ;  /* 0x00000010716e7825 */ /* 0x041fe200078e006e */
[----:B------:R-:W-:-:S04]  /*3680*/  IADD3 R113, PT, PT, R113, 0x100, RZ ;  /* 0x0000010071717810 */ /* 0x000fc80007ffe0ff */
[----:B------:R0:W-:Y:S03]  /*3690*/  STG.E.128 desc[UR12][R110.64], R64 ;  /* 0x000000406e007986 */ /* 0x0001e6000c101d0c */
.L_x_145:
[----:B------:R-:W-:Y:S05]  /*36a0*/  BSYNC.RECONVERGENT B0 ;  /* 0x0000000000007941 */ /* 0x000fea0003800200 */
.L_x_144:
[----:B------:R-:W-:Y:S04]  /*36b0*/  BSSY.RECONVERGENT B0, `(.L_x_146) ;  /* 0x0000032000007945 */ /* 0x000fe80003800200 */
[----:B------:R-:W-:Y:S05]  /*36c0*/  @!P3 BRA `(.L_x_147) ;  /* 0x0000000000c0b947 */ /* 0x000fea0003800000 */
[--C-:B01----:R-:W-:Y:S01]  /*36d0*/  FADD.FTZ R64, R86, -R112.reuse ;  /* 0x8000007056407221 */ /* 0x103fe20000010000 */
[----:B------:R-:W-:Y:S01]  /*36e0*/  SHF.L.U32 R67, R44, 0x10, RZ ;  /* 0x000000102c437819 */ /* 0x000fe200000006ff */
[----:B------:R-:W-:Y:S02]  /*36f0*/  IMAD.U32 R65, R48, 0x10000, RZ ;  /* 0x0001000030417824 */ /* 0x000fe400078e00ff */
[--C-:B------:R-:W-:Y:S01]  /*3700*/  FADD.FTZ R66, R88, -R112.reuse ;  /* 0x8000007058427221 */ /* 0x100fe20000010000 */
[----:B------:R-:W-:Y:S01]  /*3710*/  FMUL.FTZ R64, R109, R64 ;  /* 0x000000406d407220 */ /* 0x000fe20000410000 */
[--C-:B------:R-:W-:Y:S01]  /*3720*/  FADD.FTZ R116, R89, -R112.reuse ;  /* 0x8000007059747221 */ /* 0x100fe20000010000 */
[----:B------:R-:W-:Y:S01]  /*3730*/  SHF.L.U32 R110, R49, 0x10, RZ ;  /* 0x00000010316e7819 */ /* 0x000fe200000006ff */
[----:B------:R-:W-:Y:S02]  /*3740*/  IMAD.U32 R114, R45, 0x10000, RZ ;  /* 0x000100002d727824 */ /* 0x000fe400078e00ff */
[----:B------:R-:W-:Y:S01]  /*3750*/  FFMA.FTZ R64, R64, R65, R67 ;  /* 0x0000004140407223 */ /* 0x000fe20000010043 */
[----:B------:R-:W-:Y:S01]  /*3760*/  SHF.L.U32 R67, R6, 0x10, RZ ;  /* 0x0000001006437819 */ /* 0x000fe200000006ff */
[----:B------:R-:W-:Y:S01]  /*3770*/  FMUL.FTZ R65, R109, R66 ;  /* 0x000000426d417220 */ /* 0x000fe20000410000 */
[----:B------:R-:W-:Y:S01]  /*3780*/  SHF.L.U32 R111, R5, 0x10, RZ ;  /* 0x00000010056f7819 */ /* 0x000fe200000006ff */
[----:B------:R-:W-:Y:S01]  /*3790*/  FMUL.FTZ R116, R109, R116 ;  /* 0x000000746d747220 */ /* 0x000fe20000410000 */
[----:B------:R-:W-:Y:S01]  /*37a0*/  FADD.FTZ R66, R90, -R112 ;  /* 0x800000705a427221 */ /* 0x000fe20000010000 */
[----:B------:R-:W-:Y:S01]  /*37b0*/  FFMA.FTZ R65, R65, R110, R114 ;  /* 0x0000006e41417223 */ /* 0x000fe20000010072 */
[----:B------:R-:W-:Y:S01]  /*37c0*/  FADD.FTZ R110, R91, -R112 ;  /* 0x800000705b6e7221 */ /* 0x000fe20000010000 */
[----:B------:R-:W-:Y:S01]  /*37d0*/  FFMA.FTZ R114, R116, R67, R111 ;  /* 0x0000004374727223 */ /* 0x000fe2000001006f */
[----:B------:R-:W-:Y:S01]  /*37e0*/  SHF.L.U32 R111, R46, 0x10, RZ ;  /* 0x000000102e6f7819 */ /* 0x000fe200000006ff */
[----:B------:R-:W-:-:S02]  /*37f0*/  IMAD.U32 R67, R50, 0x10000, RZ ;  /* 0x0001000032437824 */ /* 0x000fc400078e00ff */
[C---:B------:R-:W-:Y:S01]  /*3800*/  FMUL.FTZ R66, R109.reuse, R66 ;  /* 0x000000426d427220 */ /* 0x040fe20000410000 */
[----:B------:R-:W-:Y:S01]  /*3810*/  SHF.L.U32 R115, R4, 0x10, RZ ;  /* 0x0000001004737819 */ /* 0x000fe200000006ff */
[----:B------:R-:W-:Y:S01]  /*3820*/  FMUL.FTZ R110, R109, R110 ;  /* 0x0000006e6d6e7220 */ /* 0x000fe20000410000 */
[--C-:B------:R-:W-:Y:S01]  /*3830*/  FADD.FTZ R116, R92, -R112.reuse ;  /* 0x800000705c747221 */ /* 0x100fe20000010000 */
[----:B------:R-:W-:Y:S01]  /*3840*/  FFMA.FTZ R66, R66, R67, R111 ;  /* 0x0000004342427223 */ /* 0x000fe2000001006f */
[----:B------:R-:W-:Y:S01]  /*3850*/  IMAD.U32 R67, R3, 0x10000, RZ ;  /* 0x0001000003437824 */ /* 0x000fe200078e00ff */
[----:B------:R-:W-:Y:S01]  /*3860*/  SHF.L.U32 R111, R47, 0x10, RZ ;  /* 0x000000102f6f7819 */ /* 0x000fe200000006ff */
[----:B------:R-:W-:Y:S01]  /*3870*/  FMUL.FTZ R116, R109, R116 ;  /* 0x000000746d747220 */ /* 0x000fe20000410000 */
[----:B------:R-:W-:Y:S01]  /*3880*/  SHF.L.U32 R117, R7, 0x10, RZ ;  /* 0x0000001007757819 */ /* 0x000fe200000006ff */
[----:B------:R-:W-:Y:S01]  /*3890*/  FFMA.FTZ R115, R110, R115, R67 ;  /* 0x000000736e737223 */ /* 0x000fe20000010043 */
[----:B------:R-:W-:Y:S01]  /*38a0*/  SHF.L.U32 R67, R51, 0x10, RZ ;  /* 0x0000001033437819 */ /* 0x000fe200000006ff */
[----:B------:R-:W-:Y:S01]  /*38b0*/  FADD.FTZ R110, R93, -R112 ;  /* 0x800000705d6e7221 */ /* 0x000fe20000010000 */
[----:B------:R-:W-:-:S02]  /*38c0*/  F2FP.BF16.F32.PACK_AB R65, R114, R65 ;  /* 0x000000417241723e */ /* 0x000fc400000010ff */
[----:B------:R-:W-:Y:S01]  /*38d0*/  F2FP.BF16.F32.PACK_AB R66, R115, R66 ;  /* 0x000000427342723e */ /* 0x000fe200000010ff */
[----:B------:R-:W-:Y:S01]  /*38e0*/  FFMA.FTZ R118, R116, R67, R111 ;  /* 0x0000004374767223 */ /* 0x000fe2000001006f */
[----:B------:R-:W-:Y:S01]  /*38f0*/  FMUL.FTZ R110, R109, R110 ;  /* 0x0000006e6d6e7220 */ /* 0x000fe20000410000 */
[----:B------:R-:W-:Y:S01]  /*3900*/  SHF.L.U32 R67, R102, 0x10, RZ ;  /* 0x0000001066437819 */ /* 0x000fe200000006ff */
[----:B------:R-:W-:Y:S02]  /*3910*/  IMAD.U32 R111, R103, 0x10000, RZ ;  /* 0x00010000676f7824 */ /* 0x000fe400078e00ff */
[----:B------:R-:W-:Y:S02]  /*3920*/  FADD.FTZ R116, R87, -R112 ;  /* 0x8000007057747221 */ /* 0x000fe40000010000 */
[----:B------:R-:W-:Y:S01]  /*3930*/  FFMA.FTZ R119, R110, R67, R111 ;  /* 0x000000436e777223 */ /* 0x000fe2000001006f */
[----:B------:R-:W-:Y:S01]  /*3940*/  SHF.L.U32 R67, R8, 0x10, RZ ;  /* 0x0000001008437819 */ /* 0x000fe200000006ff */
[----:B------:R-:W0:Y:S01]  /*3950*/  LDC.64 R110, c[0x0][0x428] ;  /* 0x00010a00ff6e7b82 */ /* 0x000e220000000a00 */
[----:B------:R-:W-:-:S04]  /*3960*/  FMUL.FTZ R116, R109, R116 ;  /* 0x000000746d747220 */ /* 0x000fc80000410000 */
[----:B------:R-:W-:Y:S01]  /*3970*/  FFMA.FTZ R117, R116, R67, R117 ;  /* 0x0000004374757223 */ /* 0x000fe20000010075 */
[----:B------:R-:W-:-:S04]  /*3980*/  F2FP.BF16.F32.PACK_AB R67, R119, R118 ;  /* 0x000000767743723e */ /* 0x000fc800000010ff */
[----:B------:R-:W-:Y:S01]  /*3990*/  F2FP.BF16.F32.PACK_AB R64, R117, R64 ;  /* 0x000000407540723e */ /* 0x000fe200000010ff */
[C---:B0-----:R-:W-:Y:S01]  /*39a0*/  IMAD.WIDE.U32 R110, R113.reuse, 0x10, R110 ;  /* 0x00000010716e7825 */ /* 0x041fe200078e006e */
[----:B------:R-:W-:-:S04]  /*39b0*/  IADD3 R113, PT, PT, R113, 0x100, RZ ;  /* 0x0000010071717810 */ /* 0x000fc80007ffe0ff */
[----:B------:R2:W-:Y:S03]  /*39c0*/  STG.E.128 desc[UR12][R110.64], R64 ;  /* 0x000000406e007986 */ /* 0x0005e6000c101d0c */
.L_x_147:
[----:B------:R-:W-:Y:S05]  /*39d0*/  BSYNC.RECONVERGENT B0 ;  /* 0x0000000000007941 */ /* 0x000fea0003800200 */
.L_x_146:
[----:B------:R-:W-:Y:S04]  /*39e0*/  BSSY.RECONVERGENT B0, `(.L_x_143) ;  /* 0x0000036000007945 */ /* 0x000fe80003800200 */
[----:B------:R-:W-:Y:S05]  /*39f0*/  @!P4 BRA `(.L_x_148) ;  /* 0x0000000000d0c947 */ /* 0x000fea0003800000 */
[----:B012---:R-:W-:Y:S01]  /*3a00*/  PRMT R67, R33, 0x7632, R67 ;  /* 0x0000763221437816 */ /* 0x007fe20000000043 */
[----:B------:R-:W-:Y:S01]  /*3a10*/  FADD.FTZ R64, R97, -R112 ;  /* 0x8000007061407221 */ /* 0x000fe20000010000 */
[----:B------:R-:W-:Y:S01]  /*3a20*/  IMAD.U32 R65, R106, 0x10000, RZ ;  /* 0x000100006a417824 */ /* 0x000fe200078e00ff */
[----:B------:R-:W-:Y:S01]  /*3a30*/  PRMT R110, R38, 0x7632, R110 ;  /* 0x00007632266e7816 */ /* 0x000fe2000000006e */
[--C-:B------:R-:W-:Y:S01]  /*3a40*/  FADD.FTZ R66, R100, -R112.reuse ;  /* 0x8000007064427221 */ /* 0x100fe20000010000 */
[----:B------:R-:W-:Y:S01]  /*3a50*/  SHF.L.U32 R67, R67, 0x10, RZ ;  /* 0x0000001043437819 */ /* 0x000fe200000006ff */
[----:B------:R-:W-:Y:S01]  /*3a60*/  FMUL.FTZ R64, R109, R64 ;  /* 0x000000406d407220 */ /* 0x000fe20000410000 */
[----:B------:R-:W-:Y:S01]  /*3a70*/  PRMT R111, R39, 0x7632, R111 ;  /* 0x00007632276f7816 */ /* 0x000fe2000000006f */
[----:B------:R-:W-:Y:S01]  /*3a80*/  FMUL.FTZ R66, R109, R66 ;  /* 0x000000426d427220 */ /* 0x000fe20000410000 */
[----:B------:R-:W-:Y:S01]  /*3a90*/  PRMT R115, R35, 0x7632, R115 ;  /* 0x0000763223737816 */ /* 0x000fe20000000073 */
[--C-:B------:R-:W-:Y:S01]  /*3aa0*/  FFMA.FTZ R114, R64, R65, R67.reuse ;  /* 0x0000004140727223 */ /* 0x100fe20000010043 */
[----:B------:R-:W-:Y:S01]  /*3ab0*/  PRMT R67, R34, 0x7632, R67 ;  /* 0x0000763222437816 */ /* 0x000fe20000000043 */
[--C-:B------:R-:W-:Y:S01]  /*3ac0*/  FADD.FTZ R64, R101, -R112.reuse ;  /* 0x8000007065407221 */ /* 0x100fe20000010000 */
[----:B------:R-:W-:Y:S01]  /*3ad0*/  SHF.L.U32 R65, R110, 0x10, RZ ;  /* 0x000000106e417819 */ /* 0x000fe200000006ff */
[----:B------:R-:W-:Y:S01]  /*3ae0*/  IMAD.U32 R111, R111, 0x10000, RZ ;  /* 0x000100006f6f7824 */ /* 0x000fe200078e00ff */
[----:B------:R-:W-:Y:S01]  /*3af0*/  SHF.L.U32 R67, R67, 0x10, RZ ;  /* 0x0000001043437819 */ /* 0x000fe200000006ff */
[----:B------:R-:W-:Y:S01]  /*3b00*/  FMUL.FTZ R110, R109, R64 ;  /* 0x000000406d6e7220 */ /* 0x000fe20000410000 */
[----:B------:R-:W-:Y:S01]  /*3b10*/  SHF.L.U32 R115, R115, 0x10, RZ ;  /* 0x0000001073737819 */ /* 0x000fe200000006ff */
[----:B------:R-:W-:Y:S01]  /*3b20*/  FADD.FTZ R64, R94, -R112 ;  /* 0x800000705e407221 */ /* 0x000fe20000010000 */
[----:B------:R-:W-:-:S02]  /*3b30*/  IMAD.U32 R117, R37, 0x10000, RZ ;  /* 0x0001000025757824 */ /* 0x000fc400078e00ff */
[----:B------:R-:W-:Y:S01]  /*3b40*/  FFMA.FTZ R66, R66, R65, R67 ;  /* 0x0000004142427223 */ /* 0x000fe20000010043 */
[----:B------:R-:W-:Y:S01]  /*3b50*/  SHF.L.U32 R65, R32, 0x10, RZ ;  /* 0x0000001020417819 */ /* 0x000fe200000006ff */
[----:B------:R-:W-:Y:S01]  /*3b60*/  FFMA.FTZ R67, R110, R111, R115 ;  /* 0x0000006f6e437223 */ /* 0x000fe20000010073 */
[----:B------:R-:W-:Y:S01]  /*3b70*/  SHF.L.U32 R115, R36, 0x10, RZ ;  /* 0x0000001024737819 */ /* 0x000fe200000006ff */
[----:B------:R-:W-:Y:S01]  /*3b80*/  FMUL.FTZ R64, R109, R64 ;  /* 0x000000406d407220 */ /* 0x000fe20000410000 */
[--C-:B------:R-:W-:Y:S01]  /*3b90*/  FADD.FTZ R110, R96, -R112.reuse ;  /* 0x80000070606e7221 */ /* 0x100fe20000010000 */
[----:B------:R-:W-:Y:S01]  /*3ba0*/  SHF.L.U32 R119, R38, 0x10, RZ ;  /* 0x0000001026777819 */ /* 0x000fe200000006ff */
[----:B------:R-:W-:Y:S02]  /*3bb0*/  IMAD.U32 R111, R39, 0x10000, RZ ;  /* 0x00010000276f7824 */ /* 0x000fe400078e00ff */
[----:B------:R-:W-:Y:S01]  /*3bc0*/  FFMA.FTZ R115, R64, R115, R65 ;  /* 0x0000007340737223 */ /* 0x000fe20000010041 */
[----:B------:R-:W-:Y:S01]  /*3bd0*/  SHF.L.U32 R65, R33, 0x10, RZ ;  /* 0x0000001021417819 */ /* 0x000fe200000006ff */
[----:B------:R-:W-:Y:S01]  /*3be0*/  FMUL.FTZ R110, R109, R110 ;  /* 0x0000006e6d6e7220 */ /* 0x000fe20000410000 */
[----:B------:R-:W-:Y:S01]  /*3bf0*/  FADD.FTZ R64, R98, -R112 ;  /* 0x8000007062407221 */ /* 0x000fe20000010000 */
[----:B------:R-:W-:-:S02]  /*3c00*/  SHF.L.U32 R121, R35, 0x10, RZ ;  /* 0x0000001023797819 */ /* 0x000fc400000006ff */
[----:B------:R-:W-:Y:S01]  /*3c10*/  FFMA.FTZ R117, R110, R117, R65 ;  /* 0x000000756e757223 */ /* 0x000fe20000010041 */
[----:B------:R-:W-:Y:S01]  /*3c20*/  SHF.L.U32 R65, R34, 0x10, RZ ;  /* 0x0000001022417819 */ /* 0x000fe200000006ff */
[----:B------:R-:W-:-:S04]  /*3c30*/  FMUL.FTZ R64, R109, R64 ;  /* 0x000000406d407220 */ /* 0x000fc80000410000 */
[----:B------:R-:W-:Y:S01]  /*3c40*/  FFMA.FTZ R119, R64, R119, R65 ;  /* 0x0000007740777223 */ /* 0x000fe20000010041 */
[--C-:B------:R-:W-:Y:S01]  /*3c50*/  FADD.FTZ R64, R99, -R112.reuse ;  /* 0x8000007063407221 */ /* 0x100fe20000010000 */
[----:B------:R-:W-:-:S03]  /*3c60*/  FADD.FTZ R112, R95, -R112 ;  /* 0x800000705f707221 */ /* 0x000fc60000010000 */
[C---:B------:R-:W-:Y:S01]  /*3c70*/  FMUL.FTZ R110, R109.reuse, R64 ;  /* 0x000000406d6e7220 */ /* 0x040fe20000410000 */
[----:B------:R-:W-:Y:S01]  /*3c80*/  FMUL.FTZ R112, R109, R112 ;  /* 0x000000706d707220 */ /* 0x000fe20000410000 */
[----:B------:R-:W0:Y:S01]  /*3c90*/  LDC.64 R64, c[0x0][0x428] ;  /* 0x00010a00ff407b82 */ /* 0x000e220000000a00 */
[----:B------:R-:W-:Y:S01]  /*3ca0*/  SHF.L.U32 R109, R104, 0x10, RZ ;  /* 0x00000010686d7819 */ /* 0x000fe200000006ff */
[----:B------:R-:W-:Y:S01]  /*3cb0*/  FFMA.FTZ R110, R110, R111, R121 ;  /* 0x0000006f6e6e7223 */ /* 0x000fe20000010079 */
[----:B------:R-:W-:Y:S02]  /*3cc0*/  SHF.L.U32 R111, R105, 0x10, RZ ;  /* 0x00000010696f7819 */ /* 0x000fe400000006ff */
[----:B------:R-:W-:Y:S02]  /*3cd0*/  F2FP.BF16.F32.PACK_AB R66, R66, R119 ;  /* 0x000000774242723e */ /* 0x000fe400000010ff */
[----:B------:R-:W-:Y:S01]  /*3ce0*/  F2FP.BF16.F32.PACK_AB R67, R67, R110 ;  /* 0x0000006e4343723e */ /* 0x000fe200000010ff */
[----:B------:R-:W-:Y:S01]  /*3cf0*/  FFMA.FTZ R112, R112, R109, R111 ;  /* 0x0000006d70707223 */ /* 0x000fe2000001006f */
[----:B0-----:R-:W-:Y:S01]  /*3d00*/  IMAD.WIDE.U32 R110, R113, 0x10, R64 ;  /* 0x00000010716e7825 */ /* 0x001fe200078e0040 */
[----:B------:R-:W-:-:S03]  /*3d10*/  F2FP.BF16.F32.PACK_AB R65, R114, R117 ;  /* 0x000000757241723e */ /* 0x000fc600000010ff */
[----:B------:R-:W-:-:S05]  /*3d20*/  F2FP.BF16.F32.PACK_AB R64, R112, R115 ;  /* 0x000000737040723e */ /* 0x000fca00000010ff */
[----:B------:R3:W-:Y:S02]  /*3d30*/  STG.E.128 desc[UR12][R110.64], R64 ;  /* 0x000000406e007986 */ /* 0x0007e4000c101d0c */
.L_x_148:
[----:B------:R-:W-:Y:S05]  /*3d40*/  BSYNC.RECONVERGENT B0 ;  /* 0x0000000000007941 */ /* 0x000fea0003800200 */
.L_x_143:
[----:B------:R-:W-:Y:S02]  /*3d50*/  UIADD3 UR18, UPT, UPT, UR18, UR16, URZ ;  /* 0x0000001012127290 */ /* 0x000fe4000fffe0ff */
[----:B------:R-:W-:Y:S02]  /*3d60*/  UPLOP3.LUT UP1, UPT, UPT, UPT, UP1, 0x40, 0x4 ;  /* 0x000000000004789c */ /* 0x000fe40003f2e810 */
[----:B------:R-:W-:-:S09]  /*3d70*/  UISETP.GE.AND UP0, UPT, UR18, UR17, UPT ;  /* 0x000000111200728c */ /* 0x000fd2000bf06270 */
[----:B------:R-:W-:Y:S05]  /*3d80*/  BRA.U !UP0, `(.L_x_149) ;  /* 0xffffffc908c87547 */ /* 0x000fea000b83ffff */
[----:B------:R-:W-:Y:S05]  /*3d90*/  EXIT ;  /* 0x000000000000794d */ /* 0x000fea0003800000 */
.L_x_150:
        /* <DEDUP_REMOVED lines=14> */
.L_x_20909:


//--------------------- .text._ZN10layer_norm13ln_fwd_kernelINS_13Kernel_traitsI13__nv_bfloat16S2_S2_S2_fjLj6144ELj1ELj1ELj8ELj16ENS_18Kernel_traits_baseILj6144ES2_S2_S2_S2_fjLj256EEEEELb0ELb1ELb1ELb1EEEvNS_9FwdParamsE --------------------------
	.section	.text._ZN10layer_norm13ln_fwd_kernelINS_13Kernel_traitsI13__nv_bfloat16S2_S2_S2_fjLj6144ELj1ELj1ELj8ELj16ENS_18Kernel_traits_baseILj6144ES2_S2_S2_S2_fjLj256EEEEELb0ELb1ELb1ELb1EEEvNS_9FwdParamsE,"ax",@progbits
	.align	128
        .global         _ZN10layer_norm13ln_fwd_kernelINS_13Kernel_traitsI13__nv_bfloat16S2_S2_S2_fjLj6144ELj1ELj1ELj8ELj16ENS_18Kernel_traits_baseILj6144ES2_S2_S2_S2_fjLj256EEEEELb0ELb1ELb1ELb1EEEvNS_9FwdParamsE
        .type           _ZN10layer_norm13ln_fwd_kernelINS_13Kernel_traitsI13__nv_bfloat16S2_S2_S2_fjLj6144ELj1ELj1ELj8ELj16ENS_18Kernel_traits_baseILj6144ES2_S2_S2_S2_fjLj256EEEEELb0ELb1ELb1ELb1EEEvNS_9FwdParamsE,@function
        .size           _ZN10layer_norm13ln_fwd_kernelINS_13Kernel_traitsI13__nv_bfloat16S2_S2_S2_fjLj6144ELj1ELj1ELj8ELj16ENS_18Kernel_traits_baseILj6144ES2_S2_S2_S2_fjLj256EEEEELb0ELb1ELb1ELb1EEEvNS_9FwdParamsE,(.L_x_20910 - _ZN10layer_norm13ln_fwd_kernelINS_13Kernel_traitsI13__nv_bfloat16S2_S2_S2_fjLj6144ELj1ELj1ELj8ELj16ENS_18Kernel_traits_baseILj6144ES2_S2_S2_S2_fjLj256EEEEELb0ELb1ELb1ELb1EEEvNS_9FwdParamsE)
        .other          _ZN10layer_norm13ln_fwd_kernelINS_13Kernel_traitsI13__nv_bfloat16S2_S2_S2_fjLj6144ELj1ELj1ELj8ELj16ENS_18Kernel_traits_baseILj6144ES2_S2_S2_S2_fjLj256EEEEELb0ELb1ELb1ELb1EEEvNS_9FwdParamsE,@"STO_CUDA_ENTRY STV_DEFAULT"
_ZN10layer_norm13ln_fwd_kernelINS_13Kernel_traitsI13__nv_bfloat16S2_S2_S2_fjLj6144ELj1ELj1ELj8ELj16ENS_18Kernel_traits_baseILj6144ES2_S2_S2_S2_fjLj256EEEEELb0ELb1ELb1ELb1EEEvNS_9FwdParamsE:
.text._ZN10layer_norm13ln_fwd_kernelINS_13Kernel_traitsI13__nv_bfloat16S2_S2_S2_fjLj6144ELj1ELj1ELj8ELj16ENS_18Kernel_traits_baseILj6144ES2_S2_S2_S2_fjLj256EEEEELb0ELb1ELb1ELb1EEEvNS_9FwdParamsE:
[----:B------:R-:W-:Y:S01]  /*0000*/  LDC R1, c[0x0][0x37c] ;  /* 0x0000df00ff017b82 */ /* 0x000fe20000000800 */
[----:B------:R-:W0:Y:S01]  /*0010*/  LDCU.64 UR4, c[0x0][0x438] ;  /* 0x00008700ff0477ac */ /* 0x000e220008000a00 */
[----:B------:R-:W1:Y:S06]  /*0020*/  S2R R93, SR_TID.X ;  /* 0x00000000005d7919 */ /* 0x000e6c0000002100 */
[----:B------:R-:W1:Y:S01]  /*0030*/  LDC.64 R2, c[0x0][0x3d0] ;  /* 0x0000f400ff027b82 */ /* 0x000e620000000a00 */
[----:B------:R-:W2:Y:S07]  /*0040*/  LDCU.64 UR12, c[0x0][0x358] ;  /* 0x00006b00ff0c77ac */ /* 0x000eae0008000a00 */
[----:B------:R-:W3:Y:S01]  /*0050*/  LDC.64 R18, c[0x0][0x3e8] ;  /* 0x0000fa00ff127b82 */ /* 0x000ee20000000a00 */
[----:B0-----:R-:W-:-:S07]  /*0060*/  ISETP.NE.U32.AND P0, PT, RZ, UR4, PT ;  /* 0x00000004ff007c0c */ /* 0x001fce000bf05070 */
[----:B------:R-:W0:Y:S01]  /*0070*/  S2UR UR7, SR_CTAID.X ;  /* 0x00000000000779c3 */ /* 0x000e220000002500 */
[----:B------:R-:W0:Y:S01]  /*0080*/  LDCU UR4, c[0x0][0x384] ;  /* 0x00007080ff0477ac */ /* 0x000e220008000800 */
[----:B------:R-:W-:Y:S01]  /*0090*/  ISETP.NE.AND.EX P0, PT, RZ, UR5, PT, P0 ;  /* 0x00000005ff007c0c */ /* 0x000fe2000bf05300 */
[----:B-1----:R-:W-:-:S12]  /*00a0*/  IMAD.WIDE.U32 R2, R93, 0x10, R2 ;  /* 0x000000105d027825 */ /* 0x002fd800078e0002 */
[----:B------:R-:W1:Y:S01]  /*00b0*/  @P0 LDC.64 R16, c[0x0][0x438] ;  /* 0x00010e00ff100b82 */ /* 0x000e620000000a00 */
[C---:B---3--:R-:W-:Y:S01]  /*00c0*/  IMAD.WIDE.U32 R18, R93.reuse, 0x10, R18 ;  /* 0x000000105d127825 */ /* 0x048fe200078e0012 */
[----:B--2---:R-:W2:Y:S04]  /*00d0*/  LDG.E.128 R20, desc[UR12][R2.64] ;  /* 0x0000000c02147981 */ /* 0x004ea8000c1e1d00 */
[----:B------:R-:W3:Y:S04]  /*00e0*/  LDG.E.128 R36, desc[UR12][R18.64] ;  /* 0x0000000c12247981 */ /* 0x000ee8000c1e1d00 */
[----:B------:R-:W4:Y:S04]  /*00f0*/  LDG.E.128 R40, desc[UR12][R2.64+0x1000] ;  /* 0x0010000c02287981 */ /* 0x000f28000c1e1d00 */
[----:B------:R-:W4:Y:S04]  /*0100*/  LDG.E.128 R12, desc[UR12][R18.64+0x1000] ;  /* 0x0010000c120c7981 */ /* 0x000f28000c1e1d00 */
[----:B------:R-:W4:Y:S04]  /*0110*/  LDG.E.128 R8, desc[UR12][R2.64+0x2000] ;  /* 0x0020000c02087981 */ /* 0x000f28000c1e1d00 */
[----:B------:R-:W4:Y:S01]  /*0120*/  LDG.E.128 R4, desc[UR12][R18.64+0x2000] ;  /* 0x0020000c12047981 */ /* 0x000f22000c1e1d00 */
[----:B-1----:R-:W-:-:S05]  /*0130*/  @P0 IMAD.WIDE.U32 R16, R93, 0x10, R16 ;  /* 0x000000105d100825 */ /* 0x002fca00078e0010 */
[----:B------:R1:W5:Y:S04]  /*0140*/  @P0 LDG.E.128 R32, desc[UR12][R16.64] ;  /* 0x0000000c10200981 */ /* 0x000368000c1e1d00 */
[----:B------:R1:W5:Y:S04]  /*0150*/  @P0 LDG.E.128 R28, desc[UR12][R16.64+0x1000] ;  /* 0x0010000c101c0981 */ /* 0x000368000c1e1d00 */
[----:B------:R1:W5:Y:S01]  /*0160*/  @P0 LDG.E.128 R24, desc[UR12][R16.64+0x2000] ;  /* 0x0020000c10180981 */ /* 0x000362000c1e1d00 */
[----:B0-----:R-:W-:-:S06]  /*0170*/  UISETP.GE.AND UP0, UPT, UR7, UR4, UPT ;  /* 0x000000040700728c */ /* 0x001fcc000bf06270 */
[----:B------:R-:W-:Y:S02]  /*0180*/  PLOP3.LUT P1, PT, PT, PT, UP0, 0x80, 0x8 ;  /* 0x000000000008781c */ /* 0x000fe40003f2f008 */
[----:B--2---:R-:W-:Y:S01]  /*0190*/  @P0 MOV R92, R20 ;  /* 0x00000014005c0202 */ /* 0x004fe20000000f00 */
[----:B------:R-:W-:Y:S01]  /*01a0*/  @P0 IMAD.MOV.U32 R89, RZ, RZ, R23 ;  /* 0x000000ffff590224 */ /* 0x000fe200078e0017 */
[----:B------:R-:W-:Y:S01]  /*01b0*/  @P0 MOV R91, R21 ;  /* 0x00000015005b0202 */ /* 0x000fe20000000f00 */
[----:B------:R-:W-:Y:S01]  /*01c0*/  @!P0 IMAD.MOV.U32 R92, RZ, RZ, R20 ;  /* 0x000000ffff5c8224 */ /* 0x000fe200078e0014 */
[----:B------:R-:W-:Y:S01]  /*01d0*/  @P0 MOV R90, R22 ;  /* 0x00000016005a0202 */ /* 0x000fe20000000f00 */
[----:B------:R-:W-:Y:S01]  /*01e0*/  @!P0 IMAD.MOV.U32 R90, RZ, RZ, R22 ;  /* 0x000000ffff5a8224 */ /* 0x000fe200078e0016 */
[----:B---3--:R-:W-:Y:S02]  /*01f0*/  @P0 MOV R88, R36 ;  /* 0x0000002400580202 */ /* 0x008fe40000000f00 */
[----:B------:R-:W-:Y:S01]  /*0200*/  @P0 MOV R87, R37 ;  /* 0x0000002500570202 */ /* 0x000fe20000000f00 */
[----:B----4-:R-:W-:Y:S01]  /*0210*/  @P0 IMAD.MOV.U32 R84, RZ, RZ, R40 ;  /* 0x000000ffff540224 */ /* 0x010fe200078e0028 */
[----:B------:R-:W-:Y:S01]  /*0220*/  @P0 MOV R86, R38 ;  /* 0x0000002600560202 */ /* 0x000fe20000000f00 */
[----:B------:R-:W-:Y:S01]  /*0230*/  @P0 IMAD.MOV.U32 R82, RZ, RZ, R42 ;  /* 0x000000ffff520224 */ /* 0x000fe200078e002a */
[----:B------:R-:W-:Y:S01]  /*0240*/  @P0 MOV R85, R39 ;  /* 0x0000002700550202 */ /* 0x000fe20000000f00 */
[----:B------:R-:W-:Y:S01]  /*0250*/  @P0 IMAD.MOV.U32 R79, RZ, RZ, R13 ;  /* 0x000000ffff4f0224 */ /* 0x000fe200078e000d */
[----:B------:R-:W-:Y:S01]  /*0260*/  @P0 MOV R83, R41 ;  /* 0x0000002900530202 */ /* 0x000fe20000000f00 */
[----:B------:R-:W-:Y:S01]  /*0270*/  @P0 IMAD.MOV.U32 R77, RZ, RZ, R15 ;  /* 0x000000ffff4d0224 */ /* 0x000fe200078e000f */
[----:B------:R-:W-:Y:S01]  /*0280*/  @P0 MOV R81, R43 ;  /* 0x0000002b00510202 */ /* 0x000fe20000000f00 */
[----:B------:R-:W-:Y:S01]  /*0290*/  @!P0 IMAD.MOV.U32 R87, RZ, RZ, R37 ;  /* 0x000000ffff578224 */ /* 0x000fe200078e0025 */
        /* <DEDUP_REMOVED lines=8> */
[----:B------:R-:W-:Y:S01]  /*0320*/  @!P0 MOV R91, R21 ;  /* 0x00000015005b8202 */ /* 0x000fe20000000f00 */
[----:B------:R-:W-:Y:S01]  /*0330*/  @P0 IMAD.MOV.U32 R72, RZ, RZ, R4 ;  /* 0x000000ffff480224 */ /* 0x000fe200078e0004 */
        /* <DEDUP_REMOVED lines=10> */
[----:B------:R-:W-:Y:S02]  /*03e0*/  @P0 MOV R74, R10 ;  /* 0x0000000a004a0202 */ /* 0x000fe40000000f00 */
[----:B------:R-:W-:Y:S01]  /*03f0*/  @P0 MOV R73, R11 ;  /* 0x0000000b00490202 */ /* 0x000fe20000000f00 */
[----:B-1----:R-:W-:Y:S06]  /*0400*/  @P1 EXIT ;  /* 0x000000000000194d */ /* 0x002fec0003800000 */
[--C-:B------:R-:W-:Y:S01]  /*0410*/  @P0 IMAD.MOV.U32 R69, RZ, RZ, R7.reuse ;  /* 0x000000ffff450224 */ /* 0x100fe200078e0007 */
[----:B-----5:R-:W-:Y:S02]  /*0420*/  @!P0 CS2R R34, SRZ ;  /* 0x0000000000228805 */ /* 0x020fe4000001ff00 */
[----:B------:R-:W-:Y:S02]  /*0430*/  @!P0 CS2R R32, SRZ ;  /* 0x0000000000208805 */ /* 0x000fe4000001ff00 */
[----:B------:R-:W-:Y:S02]  /*0440*/  @!P0 CS2R R30, SRZ ;  /* 0x00000000001e8805 */ /* 0x000fe4000001ff00 */
[----:B------:R-:W-:Y:S02]  /*0450*/  @!P0 CS2R R28, SRZ ;  /* 0x00000000001c8805 */ /* 0x000fe4000001ff00 */
[----:B------:R-:W-:Y:S02]  /*0460*/  @!P0 CS2R R26, SRZ ;  /* 0x00000000001a8805 */ /* 0x000fe4000001ff00 */
[----:B------:R-:W-:Y:S01]  /*0470*/  @!P0 CS2R R24, SRZ ;  /* 0x0000000000188805 */ /* 0x000fe2000001ff00 */
[----:B------:R-:W-:Y:S01]  /*0480*/  @!P0 IMAD.MOV.U32 R72, RZ, RZ, R4 ;  /* 0x000000ffff488224 */ /* 0x000fe200078e0004 */
[----:B------:R-:W-:Y:S01]  /*0490*/  @P0 MOV R71, R5 ;  /* 0x0000000500470202 */ /* 0x000fe20000000f00 */
[----:B------:R-:W-:Y:S01]  /*04a0*/  @!P0 IMAD.MOV.U32 R69, RZ, RZ, R7 ;  /* 0x000000ffff458224 */ /* 0x000fe200078e0007 */
[----:B------:R-:W-:Y:S01]  /*04b0*/  @P0 MOV R70, R6 ;  /* 0x0000000600460202 */ /* 0x000fe20000000f00 */
[----:B------:R-:W-:Y:S01]  /*04c0*/  UPLOP3.LUT UP0, UPT, UPT, UPT, UPT, 0x40, 0x4 ;  /* 0x000000000004789c */ /* 0x000fe20003f0e870 */
[----:B------:R-:W-:Y:S01]  /*04d0*/  @!P0 MOV R74, R10 ;  /* 0x0000000a004a8202 */ /* 0x000fe20000000f00 */
[----:B------:R-:W0:Y:S01]  /*04e0*/  LDCU UR20, c[0x0][0x388] ;  /* 0x00007100ff1477ac */ /* 0x000e220008000800 */
[----:B------:R-:W-:-:S02]  /*04f0*/  @!P0 MOV R73, R11 ;  /* 0x0000000b00498202 */ /* 0x000fc40000000f00 */
[----:B------:R-:W-:Y:S01]  /*0500*/  @!P0 MOV R71, R5 ;  /* 0x0000000500478202 */ /* 0x000fe20000000f00 */
[----:B------:R-:W1:Y:S01]  /*0510*/  LDCU.U8 UR21, c[0x0][0x410] ;  /* 0x00008200ff1577ac */ /* 0x000e620008000000 */
[----:B------:R-:W-:Y:S02]  /*0520*/  @!P0 MOV R70, R6 ;  /* 0x0000000600468202 */ /* 0x000fe40000000f00 */
[----:B------:R-:W-:Y:S01]  /*0530*/  PRMT R68, R89, 0x7632, R68 ;  /* 0x0000763259447816 */ /* 0x000fe20000000044 */
[----:B------:R-:W2:Y:S01]  /*0540*/  LDCU UR24, c[0x0][0x400] ;  /* 0x00008000ff1877ac */ /* 0x000ea20008000800 */
[----:B------:R-:W-:Y:S02]  /*0550*/  PRMT R67, R90, 0x7632, R67 ;  /* 0x000076325a437816 */ /* 0x000fe40000000043 */
[----:B------:R-:W-:Y:S01]  /*0560*/  PRMT R66, R91, 0x7632, R66 ;  /* 0x000076325b427816 */ /* 0x000fe20000000042 */
[----:B------:R-:W3:Y:S01]  /*0570*/  LDCU.128 UR8, c[0x0][0x3f0] ;  /* 0x00007e00ff0877ac */ /* 0x000ee20008000c00 */
[----:B------:R-:W-:-:S02]  /*0580*/  PRMT R65, R92, 0x7632, R65 ;  /* 0x000076325c417816 */ /* 0x000fc40000000041 */
[----:B------:R-:W-:Y:S01]  /*0590*/  PRMT R64, R85, 0x7632, R64 ;  /* 0x0000763255407816 */ /* 0x000fe20000000040 */
[----:B------:R-:W4:Y:S01]  /*05a0*/  LDCU.64 UR14, c[0x0][0x3a0] ;  /* 0x00007400ff0e77ac */ /* 0x000f220008000a00 */
[----:B------:R-:W-:Y:S02]  /*05b0*/  PRMT R63, R86, 0x7632, R63 ;  /* 0x00007632563f7816 */ /* 0x000fe4000000003f */
        /* <DEDUP_REMOVED lines=30> */
[----:B01234-:R-:W-:-:S07]  /*07a0*/  PRMT R0, R24, 0x7632, R0 ;  /* 0x0000763218007816 */ /* 0x01ffce0000000000 */
.L_x_162:
[----:B------:R-:W-:-:S06]  /*07b0*/  UIMAD.WIDE UR4, UR7, 0x4, UR8 ;  /* 0x00000004070478a5 */ /* 0x000fcc000f8e0208 */
[----:B01----:R-:W-:Y:S02]  /*07c0*/  MOV R44, UR4 ;  /* 0x00000004002c7c02 */ /* 0x003fe40008000f00 */
[----:B------:R-:W-:-:S05]  /*07d0*/  MOV R45, UR5 ;  /* 0x00000005002d7c02 */ /* 0x000fca0008000f00 */
[----:B------:R0:W2:Y:S01]  /*07e0*/  LDG.E R44, desc[UR12][R44.64] ;  /* 0x0000000c2c2c7981 */ /* 0x0000a2000c1e1900 */
[----:B------:R-:W-:Y:S01]  /*07f0*/  UIMAD.WIDE UR18, UR7, 0x4, UR10 ;  /* 0x00000004071278a5 */ /* 0x000fe2000f8e020a */
[----:B------:R-:W-:Y:S02]  /*0800*/  IMAD.MOV.U32 R94, RZ, RZ, RZ ;  /* 0x000000ffff5e7224 */ /* 0x000fe400078e00ff */
[----:B------:R-:W-:-:S03]  /*0810*/  HFMA2 R47, -RZ, RZ, 0, 9.5367431640625e-07 ;  /* 0x00000010ff2f7431 */ /* 0x000fc600000001ff */
[----:B0-----:R-:W-:Y:S01]  /*0820*/  IMAD.U32 R45, RZ, RZ, UR19 ;  /* 0x00000013ff2d7e24 */ /* 0x001fe2000f8e00ff */
[----:B--2---:R-:W-:Y:S02]  /*0830*/  R2UR UR25, R44 ;  /* 0x000000002c1972ca */ /* 0x004fe400000e0000 */
[----:B------:R-:W-:-:S06]  /*0840*/  MOV R44, UR18 ;  /* 0x00000012002c7c02 */ /* 0x000fcc0008000f00 */
[----:B------:R-:W2:Y:S05]  /*0850*/  LDG.E R44, desc[UR12][R44.64] ;  /* 0x0000000c2c2c7981 */ /* 0x000eaa000c1e1900 */
[----:B------:R-:W-:-:S06]  /*0860*/  UISETP.GE.AND UP1, UPT, UR25, 0x1, UPT ;  /* 0x000000011900788c */ /* 0x000fcc000bf26270 */
[----:B------:R-:W-:-:S05]  /*0870*/  PLOP3.LUT P1, PT, PT, PT, UP1, 0x80, 0x8 ;  /* 0x000000000008781c */ /* 0x000fca0003f2f018 */
[----:B------:R-:W-:Y:S01]  /*0880*/  @UP1 UIADD3 UR4, UPT, UPT, UR25, -0x1, URZ ;  /* 0xffffffff19041890 */ /* 0x000fe2000fffe0ff */
[----:B------:R-:W0:Y:S03]  /*0890*/  @UP1 LDCU.64 UR22, c[0x0][0x390] ;  /* 0x00007200ff1617ac */ /* 0x000e260008000a00 */
[----:B------:R-:W-:-:S04]  /*08a0*/  @UP1 UIMAD UR4, UR4, UR20, URZ ;  /* 0x00000014040412a4 */ /* 0x000fc8000f8e02ff */
[----:B------:R-:W-:-:S04]  /*08b0*/  @UP1 USHF.R.S32.HI UR5, URZ, 0x1f, UR4 ;  /* 0x0000001fff051899 */ /* 0x000fc80008011404 */
[----:B------:R-:W-:-:S06]  /*08c0*/  @UP1 ULEA.HI UR5, UR5, UR4, URZ, 0x3 ;  /* 0x0000000405051291 */ /* 0x000fcc000f8f18ff */
[----:B------:R-:W-:-:S04]  /*08d0*/  MOV R46, UR5 ;  /* 0x00000005002e7c02 */ /* 0x000fc80008000f00 */
[----:B------:R-:W-:-:S05]  /*08e0*/  @P1 LEA.HI.SX32 R94, R46, R93, 0x1d ;  /* 0x0000005d2e5e1211 */ /* 0x000fca00078feaff */
[----:B0-----:R-:W-:-:S05]  /*08f0*/  @P1 IMAD.WIDE.U32 R46, R94, R47, UR22 ;  /* 0x000000165e2e1e25 */ /* 0x001fca000f8e002f */
[----:B------:R-:W3:Y:S01]  /*0900*/  @P1 LDG.E.128 R36, desc[UR12][R46.64] ;  /* 0x0000000c2e241981 */ /* 0x000ee2000c1e1d00 */
[----:B------:R-:W-:Y:S01]  /*0910*/  ISETP.NE.U32.AND P0, PT, RZ, UR14, PT ;  /* 0x0000000eff007c0c */ /* 0x000fe2000bf05070 */
[----:B------:R-:W-:-:S03]  /*0920*/  UIMAD UR4, UR7, UR20, URZ ;  /* 0x00000014070472a4 */ /* 0x000fc6000f8e02ff */
[----:B------:R-:W-:Y:S01]  /*0930*/  ISETP.NE.AND.EX P0, PT, RZ, UR15, PT, P0 ;  /* 0x0000000fff007c0c */ /* 0x000fe2000bf05300 */
[----:B------:R-:W-:-:S04]  /*0940*/  USHF.R.S32.HI UR5, URZ, 0x1f, UR4 ;  /* 0x0000001fff057899 */ /* 0x000fc80008011404 */
[----:B------:R-:W-:-:S06]  /*0950*/  ULEA.HI UR5, UR5, UR4, URZ, 0x3 ;  /* 0x0000000405057291 */ /* 0x000fcc000f8f18ff */
[----:B------:R-:W-:-:S04]  /*0960*/  MOV R102, UR5 ;  /* 0x0000000500667c02 */ /* 0x000fc80008000f00 */
[----:B------:R-:W-:Y:S02]  /*0970*/  LEA.HI.SX32 R102, R102, R93, 0x1d ;  /* 0x0000005d66667211 */ /* 0x000fe400078feaff */
[----:B--2---:R-:W-:Y:S02]  /*0980*/  R2UR UR6, R44 ;  /* 0x000000002c0672ca */ /* 0x004fe400000e0000 */
[----:B---3--:R-:W-:Y:S02]  /*0990*/  PRMT R44, R37, 0x7632, R44 ;  /* 0x00007632252c7816 */ /* 0x008fe4000000002c */
[----:B------:R-:W-:Y:S01]  /*09a0*/  PRMT R45, R36, 0x7632, R45 ;  /* 0x00007632242d7816 */ /* 0x000fe2000000002d */
[----:B------:R-:W-:Y:S10]  /*09b0*/  @!P0 BRA `(.L_x_151) ;  /* 0x00000004004c8947 */ /* 0x000ff40003800000 */
[----:B------:R-:W0:Y:S02]  /*09c0*/  LDC.64 R40, c[0x0][0x3a0] ;  /* 0x0000e800ff287b82 */ /* 0x000e240000000a00 */
[----:B0-----:R-:W-:-:S06]  /*09d0*/  IMAD.WIDE.U32 R40, R102, 0x10, R40 ;  /* 0x0000001066287825 */ /* 0x001fcc00078e0028 */
[----:B------:R-:W2:Y:S01]  /*09e0*/  LDG.E.128 R40, desc[UR12][R40.64] ;  /* 0x0000000c28287981 */ /* 0x000ea2000c1e1d00 */
[----:B------:R-:W-:-:S13]  /*09f0*/  ISETP.LT.AND P2, PT, RZ, UR25, PT ;  /* 0x00000019ff007c0c */ /* 0x000fda000bf41270 */
[----:B------:R-:W0:Y:S01]  /*0a00*/  @P2 LDC R47, c[0x0][0x40c] ;  /* 0x00010300ff2f2b82 */ /* 0x000e220000000800 */
[----:B------:R-:W-:Y:S01]  /*0a10*/  @P2 IMAD.U32 R46, R36, 0x10000, RZ ;  /* 0x00010000242e2824 */ /* 0x000fe200078e00ff */
[----:B------:R-:W-:Y:S01]  /*0a20*/  @P2 SHF.L.U32 R45, R45, 0x10, RZ ;  /* 0x000000102d2d2819 */ /* 0x000fe200000006ff */
[----:B------:R-:W-:Y:S01]  /*0a30*/  @P2 IMAD.U32 R44, R44, 0x10000, RZ ;  /* 0x000100002c2c2824 */ /* 0x000fe200078e00ff */
[----:B------:R-:W-:-:S04]  /*0a40*/  @P2 SHF.L.U32 R51, R37, 0x10, RZ ;  /* 0x0000001025332819 */ /* 0x000fc800000006ff */
[----:B------:R-:W1:Y:S08]  /*0a50*/  @P2 LDC R48, c[0x0][0x40c] ;  /* 0x00010300ff302b82 */ /* 0x000e700000000800 */
[----:B------:R-:W3:Y:S08]  /*0a60*/  @P2 LDC R55, c[0x0][0x40c] ;  /* 0x00010300ff372b82 */ /* 0x000ef00000000800 */
[----:B------:R-:W4:Y:S01]  /*0a70*/  @P2 LDC R52, c[0x0][0x40c] ;  /* 0x00010300ff342b82 */ /* 0x000f220000000800 */
[----:B0-----:R-:W-:-:S07]  /*0a80*/  @P2 FMUL.FTZ R46, R46, R47 ;  /* 0x0000002f2e2e2220 */ /* 0x001fce0000410000 */
[----:B------:R-:W0:Y:S01]  /*0a90*/  @P2 LDC R54, c[0x0][0x40c] ;  /* 0x00010300ff362b82 */ /* 0x000e220000000800 */
[----:B-1----:R-:W-:Y:S01]  /*0aa0*/  @P2 FMUL.FTZ R47, R45, R48 ;  /* 0x000000302d2f2220 */ /* 0x002fe20000410000 */
[----:B------:R-:W-:Y:S01]  /*0ab0*/  @P2 IMAD.U32 R48, R61, 0x10000, RZ ;  /* 0x000100003d302824 */ /* 0x000fe200078e00ff */
[----:B------:R-:W-:-:S05]  /*0ac0*/  @P2 SHF.L.U32 R45, R88, 0x10, RZ ;  /* 0x00000010582d2819 */ /* 0x000fca00000006ff */
[----:B------:R-:W1:Y:S08]  /*0ad0*/  @P2 LDC R95, c[0x0][0x40c] ;  /* 0x00010300ff5f2b82 */ /* 0x000e700000000800 */
[----:B------:R-:W5:Y:S01]  /*0ae0*/  @P2 LDC R96, c[0x0][0x40c] ;  /* 0x00010300ff602b82 */ /* 0x000f620000000800 */
[----:B----4-:R-:W-:-:S07]  /*0af0*/  @P2 FMUL.FTZ R51, R51, R52 ;  /* 0x0000003433332220 */ /* 0x010fce0000410000 */
[----:B------:R-:W4:Y:S01]  /*0b00*/  @P2 LDC R113, c[0x0][0x40c] ;  /* 0x00010300ff712b82 */ /* 0x000f220000000800 */
[C---:B--2---:R-:W-:Y:S01]  /*0b10*/  @P2 PRMT R49, R40.reuse, 0x7632, R49 ;  /* 0x0000763228312816 */ /* 0x044fe20000000031 */
[C---:B------:R-:W-:Y:S01]  /*0b20*/  @P2 IMAD.U32 R53, R40.reuse, 0x10000, RZ ;  /* 0x0001000028352824 */ /* 0x040fe200078e00ff */
[----:B------:R-:W-:Y:S01]  /*0b30*/  @!P2 PRMT R107, R40, 0x7632, R107 ;  /* 0x00007632286ba816 */ /* 0x000fe2000000006b */
[----:B------:R-:W-:Y:S01]  /*0b40*/  @P2 IMAD.U32 R111, R43, 0x10000, RZ ;  /* 0x000100002b6f2824 */ /* 0x000fe200078e00ff */
[----:B------:R-:W-:Y:S01]  /*0b50*/  @P2 SHF.L.U32 R50, R49, 0x10, RZ ;  /* 0x0000001031322819 */ /* 0x000fe200000006ff */
[----:B------:R-:W-:Y:S01]  /*0b60*/  @P2 IMAD.U32 R49, R38, 0x10000, RZ ;  /* 0x0001000026312824 */ /* 0x000fe200078e00ff */
[----:B------:R-:W-:Y:S01]  /*0b70*/  @!P2 SHF.L.U32 R107, R107, 0x10, RZ ;  /* 0x000000106b6ba819 */ /* 0x000fe200000006ff */
[----:B------:R-:W-:Y:S01]  /*0b80*/  @!P2 IMAD.U32 R101, R42, 0x10000, RZ ;  /* 0x000100002a65a824 */ /* 0x000fe200078e00ff */
[----:B------:R-:W-:Y:S01]  /*0b90*/  @!P2 SHF.L.U32 R109, R40, 0x10, RZ ;  /* 0x00000010286da819 */ /* 0x000fe200000006ff */
[----:B------:R-:W-:Y:S01]  /*0ba0*/  @P2 FFMA.FTZ R107, R47, R48, R50 ;  /* 0x000000302f6b2223 */ /* 0x000fe20000010032 */
[C---:B------:R-:W-:Y:S01]  /*0bb0*/  @P2 PRMT R47, R41.reuse, 0x7632, R47 ;  /* 0x00007632292f2816 */ /* 0x040fe2000000002f */
[----:B------:R-:W-:Y:S01]  /*0bc0*/  @P2 FFMA.FTZ R109, R46, R45, R53 ;  /* 0x0000002d2e6d2223 */ /* 0x000fe20000010035 */
[----:B------:R-:W-:Y:S01]  /*0bd0*/  @!P2 PRMT R103, R41, 0x7632, R103 ;  /* 0x000076322967a816 */ /* 0x000fe20000000067 */
[----:B---3--:R-:W-:Y:S01]  /*0be0*/  @P2 FMUL.FTZ R45, R44, R55 ;  /* 0x000000372c2d2220 */ /* 0x008fe20000410000 */
[----:B------:R-:W-:Y:S01]  /*0bf0*/  @P2 SHF.L.U32 R46, R62, 0x10, RZ ;  /* 0x000000103e2e2819 */ /* 0x000fe200000006ff */
[----:B0-----:R-:W-:Y:S01]  /*0c00*/  @P2 FMUL.FTZ R49, R49, R54 ;  /* 0x0000003631312220 */ /* 0x001fe20000410000 */
[----:B------:R-:W-:Y:S01]  /*0c10*/  @P2 SHF.L.U32 R48, R47, 0x10, RZ ;  /* 0x000000102f302819 */ /* 0x000fe200000006ff */
[----:B------:R-:W-:Y:S01]  /*0c20*/  @!P2 IMAD.U32 R103, R103, 0x10000, RZ ;  /* 0x000100006767a824 */ /* 0x000fe200078e00ff */
[----:B------:R-:W-:-:S02]  /*0c30*/  @P2 SHF.L.U32 R44, R87, 0x10, RZ ;  /* 0x00000010572c2819 */ /* 0x000fc400000006ff */
[----:B------:R-:W-:Y:S01]  /*0c40*/  @P2 PRMT R50, R38, 0x7632, R50 ;  /* 0x0000763226322816 */ /* 0x000fe20000000032 */
[----:B------:R-:W-:Y:S01]  /*0c50*/  @P2 FFMA.FTZ R103, R45, R46, R48 ;  /* 0x0000002e2d672223 */ /* 0x000fe20000010030 */
[----:B------:R-:W-:Y:S02]  /*0c60*/  @P2 SHF.L.U32 R52, R41, 0x10, RZ ;  /* 0x0000001029342819 */ /* 0x000fe400000006ff */
[----:B------:R-:W-:Y:S01]  /*0c70*/  @P2 PRMT R46, R39, 0x7632, R46 ;  /* 0x00007632272e2816 */ /* 0x000fe2000000002e */
[----:B------:R-:W-:Y:S01]  /*0c80*/  @P2 IMAD.U32 R50, R50, 0x10000, RZ ;  /* 0x0001000032322824 */ /* 0x000fe200078e00ff */
[----:B------:R-:W-:Y:S01]  /*0c90*/  @!P2 SHF.L.U32 R105, R41, 0x10, RZ ;  /* 0x000000102969a819 */ /* 0x000fe200000006ff */
[----:B------:R-:W-:Y:S01]  /*0ca0*/  @P2 FFMA.FTZ R105, R51, R44, R52 ;  /* 0x0000002c33692223 */ /* 0x000fe20000010034 */
[----:B------:R-:W-:Y:S01]  /*0cb0*/  @P2 SHF.L.U32 R47, R39, 0x10, RZ ;  /* 0x00000010272f2819 */ /* 0x000fe200000006ff */
[----:B-1----:R-:W-:Y:S01]  /*0cc0*/  @P2 FMUL.FTZ R50, R50, R95 ;  /* 0x0000005f32322220 */ /* 0x002fe20000410000 */
[----:B------:R-:W-:Y:S01]  /*0cd0*/  @P2 SHF.L.U32 R52, R46, 0x10, RZ ;  /* 0x000000102e342819 */ /* 0x000fe200000006ff */
[----:B------:R-:W-:Y:S01]  /*0ce0*/  @P2 IMAD.U32 R51, R85, 0x10000, RZ ;  /* 0x0001000055332824 */ /* 0x000fe200078e00ff */
[----:B------:R-:W-:Y:S01]  /*0cf0*/  @P2 PRMT R46, R42, 0x7632, R46 ;  /* 0x000076322a2e2816 */ /* 0x000fe2000000002e */
[----:B-----5:R-:W-:Y:S01]  /*0d00*/  @P2 FMUL.FTZ R48, R47, R96 ;  /* 0x000000602f302220 */ /* 0x020fe20000410000 */
[C---:B------:R-:W-:Y:S01]  /*0d10*/  @P2 PRMT R54, R43.reuse, 0x7632, R54 ;  /* 0x000076322b362816 */ /* 0x040fe20000000036 */
[----:B----4-:R-:W-:Y:S01]  /*0d20*/  @P2 FMUL.FTZ R52, R52, R113 ;  /* 0x0000007134342220 */ /* 0x010fe20000410000 */
[----:B------:R-:W-:-:S02]  /*0d30*/  @!P2 PRMT R95, R43, 0x7632, R95 ;  /* 0x000076322b5fa816 */ /* 0x000fc4000000005f */
[----:B------:R-:W-:Y:S02]  /*0d40*/  @P2 SHF.L.U32 R44, R86, 0x10, RZ ;  /* 0x00000010562c2819 */ /* 0x000fe400000006ff */
[----:B------:R-:W-:Y:S01]  /*0d50*/  @P2 SHF.L.U32 R45, R63, 0x10, RZ ;  /* 0x000000103f2d2819 */ /* 0x000fe200000006ff */
[----:B------:R-:W-:Y:S01]  /*0d60*/  @!P2 IMAD.U32 R95, R95, 0x10000, RZ ;  /* 0x000100005f5fa824 */ /* 0x000fe200078e00ff */
[----:B------:R-:W-:Y:S02]  /*0d70*/  @P2 SHF.L.U32 R53, R64, 0x10, RZ ;  /* 0x0000001040352819 */ /* 0x000fe400000006ff */
[C---:B------:R-:W-:Y:S02]  /*0d80*/  @P2 SHF.L.U32 R96, R42.reuse, 0x10, RZ ;  /* 0x000000102a602819 */ /* 0x040fe400000006ff */
[----:B------:R-:W-:Y:S02]  /*0d90*/  @!P2 PRMT R97, R42, 0x7632, R97 ;  /* 0x000076322a61a816 */ /* 0x000fe40000000061 */
[----:B------:R-:W-:Y:S01]  /*0da0*/  @P2 SHF.L.U32 R47, R46, 0x10, RZ ;  /* 0x000000102e2f2819 */ /* 0x000fe200000006ff */
[----:B------:R-:W-:Y:S01]  /*0db0*/  @P2 FFMA.FTZ R101, R49, R44, R96 ;  /* 0x0000002c31652223 */ /* 0x000fe20000010060 */
[----:B------:R-:W-:-:S02]  /*0dc0*/  @P2 SHF.L.U32 R55, R54, 0x10, RZ ;  /* 0x0000001036372819 */ /* 0x000fc400000006ff */
[----:B------:R-:W-:Y:S01]  /*0dd0*/  @!P2 SHF.L.U32 R99, R43, 0x10, RZ ;  /* 0x000000102b63a819 */ /* 0x000fe200000006ff */
[----:B------:R-:W-:Y:S01]  /*0de0*/  @P2 FFMA.FTZ R99, R48, R51, R111 ;  /* 0x0000003330632223 */ /* 0x000fe2000001006f */
[----:B------:R-:W-:Y:S01]  /*0df0*/  @!P2 SHF.L.U32 R97, R97, 0x10, RZ ;  /* 0x000000106161a819 */ /* 0x000fe200000006ff */
[----:B------:R-:W-:Y:S01]  /*0e00*/  @P2 FFMA.FTZ R97, R50, R45, R47 ;  /* 0x0000002d32612223 */ /* 0x000fe2000001002f */
[----:B------:R-:W-:Y:S01]  /*0e10*/  @P2 FFMA.FTZ R95, R52, R53, R55 ;  /* 0x00000035345f2223 */ /* 0x000fe20000010037 */
[----:B------:R-:W-:Y:S02]  /*0e20*/  F2FP.BF16.F32.PACK_AB R44, RZ, R109 ;  /* 0x0000006dff2c723e */ /* 0x000fe400000010ff */
        /* <DEDUP_REMOVED lines=12> */
.L_x_151:
[----:B------:R-:W0:Y:S01]  /*0ef0*/  @UP1 LDCU UR4, c[0x0][0x40c] ;  /* 0x00008180ff0417ac */ /* 0x000e220008000800 */
[----:B------:R-:W-:Y:S01]  /*0f00*/  @P1 SHF.L.U32 R46, R36, 0x10, RZ ;  /* 0x00000010242e1819 */ /* 0x000fe200000006ff */
[----:B------:R-:W-:Y:S01]  /*0f10*/  IMAD.MOV.U32 R109, RZ, RZ, RZ ;  /* 0x000000ffff6d7224 */ /* 0x000fe200078e00ff */
[----:B------:R-:W-:Y:S01]  /*0f20*/  @P1 SHF.L.U32 R47, R88, 0x10, RZ ;  /* 0x00000010582f1819 */ /* 0x000fe200000006ff */
[----:B------:R-:W1:Y:S01]  /*0f30*/  @UP1 LDCU UR5, c[0x0][0x40c] ;  /* 0x00008180ff0517ac */ /* 0x000e620008000800 */
[----:B------:R-:W-:Y:S01]  /*0f40*/  @P1 SHF.L.U32 R45, R45, 0x10, RZ ;  /* 0x000000102d2d1819 */ /* 0x000fe200000006ff */
[----:B------:R-:W-:Y:S01]  /*0f50*/  IMAD.MOV.U32 R107, RZ, RZ, RZ ;  /* 0x000000ffff6b7224 */ /* 0x000fe200078e00ff */
[----:B------:R-:W-:Y:S01]  /*0f60*/  @P1 SHF.L.U32 R48, R87, 0x10, RZ ;  /* 0x0000001057301819 */ /* 0x000fe200000006ff */
[----:B------:R-:W2:Y:S01]  /*0f70*/  @UP1 LDCU UR18, c[0x0][0x40c] ;  /* 0x00008180ff1217ac */ /* 0x000ea20008000800 */
[----:B------:R-:W-:Y:S01]  /*0f80*/  @P1 SHF.L.U32 R49, R39, 0x10, RZ ;  /* 0x0000001027311819 */ /* 0x000fe200000006ff */
[----:B------:R-:W-:Y:S01]  /*0f90*/  IMAD.MOV.U32 R105, RZ, RZ, RZ ;  /* 0x000000ffff697224 */ /* 0x000fe200078e00ff */
[----:B------:R-:W-:Y:S01]  /*0fa0*/  @P1 SHF.L.U32 R50, R85, 0x10, RZ ;  /* 0x0000001055321819 */ /* 0x000fe200000006ff */
[----:B------:R-:W3:Y:S01]  /*0fb0*/  @UP1 LDCU UR22, c[0x0][0x40c] ;  /* 0x00008180ff1617ac */ /* 0x000ee20008000800 */
[----:B------:R-:W-:Y:S01]  /*0fc0*/  IMAD.MOV.U32 R99, RZ, RZ, RZ ;  /* 0x000000ffff637224 */ /* 0x000fe200078e00ff */
[----:B------:R-:W-:Y:S01]  /*0fd0*/  MOV R97, RZ ;  /* 0x000000ff00617202 */ /* 0x000fe20000000f00 */
[----:B------:R-:W-:Y:S01]  /*0fe0*/  @P1 IMAD.U32 R51, R63, 0x10000, RZ ;  /* 0x000100003f331824 */ /* 0x000fe200078e00ff */
[----:B------:R-:W4:Y:S01]  /*0ff0*/  @UP1 LDCU UR19, c[0x0][0x40c] ;  /* 0x00008180ff1317ac */ /* 0x000f220008000800 */
[----:B------:R-:W-:-:S02]  /*1000*/  IMAD.MOV.U32 R103, RZ, RZ, RZ ;  /* 0x000000ffff677224 */ /* 0x000fc400078e00ff */
[----:B0-----:R-:W-:Y:S01]  /*1010*/  @P1 FMUL.FTZ R46, R46, UR4 ;  /* 0x000000042e2e1c20 */ /* 0x001fe20008410000 */
[----:B------:R-:W-:Y:S01]  /*1020*/  IMAD.MOV.U32 R101, RZ, RZ, RZ ;  /* 0x000000ffff657224 */ /* 0x000fe200078e00ff */
[----:B------:R-:W0:Y:S01]  /*1030*/  @UP1 LDCU UR4, c[0x0][0x40c] ;  /* 0x00008180ff0417ac */ /* 0x000e220008000800 */
[----:B------:R-:W-:Y:S01]  /*1040*/  MOV R95, RZ ;  /* 0x000000ff005f7202 */ /* 0x000fe20000000f00 */
[----:B------:R-:W-:Y:S01]  /*1050*/  @P1 FMUL.FTZ R109, R46, R47 ;  /* 0x0000002f2e6d1220 */ /* 0x000fe20000410000 */
[----:B------:R-:W-:Y:S01]  /*1060*/  @P1 SHF.L.U32 R47, R37, 0x10, RZ ;  /* 0x00000010252f1819 */ /* 0x000fe200000006ff */
[----:B-1----:R-:W-:Y:S01]  /*1070*/  @P1 FMUL.FTZ R45, R45, UR5 ;  /* 0x000000052d2d1c20 */ /* 0x002fe20008410000 */
[----:B------:R-:W1:Y:S01]  /*1080*/  @UP1 LDCU UR5, c[0x0][0x40c] ;  /* 0x00008180ff0517ac */ /* 0x000e620008000800 */
[----:B------:R-:W-:Y:S02]  /*1090*/  @P1 SHF.L.U32 R46, R61, 0x10, RZ ;  /* 0x000000103d2e1819 */ /* 0x000fe400000006ff */
[----:B--2---:R-:W-:Y:S01]  /*10a0*/  @P1 FMUL.FTZ R47, R47, UR18 ;  /* 0x000000122f2f1c20 */ /* 0x004fe20008410000 */
[----:B------:R-:W2:Y:S01]  /*10b0*/  @UP1 LDCU UR18, c[0x0][0x40c] ;  /* 0x00008180ff1217ac */ /* 0x000ea20008000800 */
[----:B---3--:R-:W-:Y:S01]  /*10c0*/  @P1 FMUL.FTZ R49, R49, UR22 ;  /* 0x0000001631311c20 */ /* 0x008fe20008410000 */
[----:B------:R-:W-:Y:S01]  /*10d0*/  @P1 FMUL.FTZ R107, R45, R46 ;  /* 0x0000002e2d6b1220 */ /* 0x000fe20000410000 */
[----:B------:R-:W-:Y:S01]  /*10e0*/  @P1 SHF.L.U32 R46, R44, 0x10, RZ ;  /* 0x000000102c2e1819 */ /* 0x000fe200000006ff */
[----:B------:R-:W-:Y:S01]  /*10f0*/  @P1 FMUL.FTZ R105, R47, R48 ;  /* 0x000000302f691220 */ /* 0x000fe20000410000 */
[----:B------:R-:W-:Y:S01]  /*1100*/  @P1 PRMT R44, R38, 0x7632, R44 ;  /* 0x00007632262c1816 */ /* 0x000fe2000000002c */
[----:B------:R-:W-:Y:S01]  /*1110*/  @P1 FMUL.FTZ R99, R49, R50 ;  /* 0x0000003231631220 */ /* 0x000fe20000410000 */
[----:B------:R-:W-:-:S02]  /*1120*/  @P1 PRMT R45, R39, 0x7632, R45 ;  /* 0x00007632272d1816 */ /* 0x000fc4000000002d */
[----:B------:R-:W-:Y:S01]  /*1130*/  @P1 SHF.L.U32 R48, R38, 0x10, RZ ;  /* 0x0000001026301819 */ /* 0x000fe200000006ff */
[----:B0-----:R-:W-:Y:S01]  /*1140*/  @P1 FMUL.FTZ R46, R46, UR4 ;  /* 0x000000042e2e1c20 */ /* 0x001fe20008410000 */
[----:B------:R-:W-:Y:S01]  /*1150*/  @P1 SHF.L.U32 R44, R44, 0x10, RZ ;  /* 0x000000102c2c1819 */ /* 0x000fe200000006ff */
[----:B------:R-:W-:Y:S01]  /*1160*/  @P1 IMAD.U32 R45, R45, 0x10000, RZ ;  /* 0x000100002d2d1824 */ /* 0x000fe200078e00ff */
[----:B------:R-:W-:Y:S01]  /*1170*/  @P1 SHF.L.U32 R47, R62, 0x10, RZ ;  /* 0x000000103e2f1819 */ /* 0x000fe200000006ff */
[----:B----4-:R-:W-:Y:S01]  /*1180*/  @P1 FMUL.FTZ R48, R48, UR19 ;  /* 0x0000001330301c20 */ /* 0x010fe20008410000 */
[----:B------:R-:W-:Y:S01]  /*1190*/  @P1 SHF.L.U32 R49, R86, 0x10, RZ ;  /* 0x0000001056311819 */ /* 0x000fe200000006ff */
[----:B-1----:R-:W-:Y:S01]  /*11a0*/  @P1 FMUL.FTZ R44, R44, UR5 ;  /* 0x000000052c2c1c20 */ /* 0x002fe20008410000 */
[----:B------:R-:W-:Y:S01]  /*11b0*/  @P1 SHF.L.U32 R50, R64, 0x10, RZ ;  /* 0x0000001040321819 */ /* 0x000fe200000006ff */
[----:B--2---:R-:W-:Y:S01]  /*11c0*/  @P1 FMUL.FTZ R45, R45, UR18 ;  /* 0x000000122d2d1c20 */ /* 0x004fe20008410000 */
[----:B------:R-:W-:Y:S01]  /*11d0*/  @P1 FMUL.FTZ R103, R46, R47 ;  /* 0x0000002f2e671220 */ /* 0x000fe20000410000 */
[----:B------:R-:W-:Y:S01]  /*11e0*/  @P1 FMUL.FTZ R101, R48, R49 ;  /* 0x0000003130651220 */ /* 0x000fe20000410000 */
        /* <DEDUP_REMOVED lines=9> */
[----:B------:R-:W-:Y:S02]  /*1280*/  F2FP.BF16.F32.PACK_AB R49, RZ, R97 ;  /* 0x00000061ff31723e */ /* 0x000fe400000010ff */
[----:B------:R-:W-:Y:S02]  /*1290*/  PRMT R44, R44, 0x5410, R45 ;  /* 0x000054102c2c7816 */ /* 0x000fe4000000002d */
[----:B------:R-:W-:Y:S02]  /*12a0*/  PRMT R45, R46, 0x5410, R47 ;  /* 0x000054102e2d7816 */ /* 0x000fe4000000002f */
[----:B------:R-:W-:Y:S02]  /*12b0*/  PRMT R47, R50, 0x5410, R51 ;  /* 0x00005410322f7816 */ /* 0x000fe40000000033 */
[----:B------:R-:W-:-:S07]  /*12c0*/  PRMT R46, R48, 0x5410, R49 ;  /* 0x00005410302e7816 */ /* 0x000fce0000000031 */
.L_x_152:
[----:B------:R-:W0:Y:S01]  /*12d0*/  LDC.64 R48, c[0x0][0x3a8] ;  /* 0x0000ea00ff307b82 */ /* 0x000e220000000a00 */
[----:B------:R-:W1:Y:S01]  /*12e0*/  @UP1 LDCU.64 UR4, c[0x0][0x390] ;  /* 0x00007200ff0417ac */ /* 0x000e620008000a00 */
[----:B------:R-:W-:Y:S01]  /*12f0*/  @P1 IADD3 R52, PT, PT, R94, 0x100, RZ ;  /* 0x000001005e341810 */ /* 0x000fe20007ffe0ff */
[----:B------:R-:W-:Y:S01]  /*1300*/  IMAD.MOV.U32 R53, RZ, RZ, 0x10 ;  /* 0x00000010ff357424 */ /* 0x000fe200078e00ff */
[----:B------:R-:W-:-:S04]  /*1310*/  @P0 IADD3 R111, PT, PT, R102, 0x100, RZ ;  /* 0x00000100666f0810 */ /* 0x000fc80007ffe0ff */
[----:B------:R-:W2:Y:S01]  /*1320*/  @P0 LDC.64 R50, c[0x0][0x3a0] ;  /* 0x0000e800ff320b82 */ /* 0x000ea20000000a00 */
[----:B-1----:R-:W-:-:S04]  /*1330*/  @P1 IMAD.WIDE.U32 R52, R52, R53, UR4 ;  /* 0x0000000434341e25 */ /* 0x002fc8000f8e0035 */
[----:B0-----:R-:W-:-:S05]  /*1340*/  IMAD.WIDE.U32 R54, R102, 0x10, R48 ;  /* 0x0000001066367825 */ /* 0x001fca00078e0030 */
[----:B------:R0:W-:Y:S01]  /*1350*/  STG.E.128 desc[UR12][R54.64], R44 ;  /* 0x0000002c36007986 */ /* 0x0001e2000c101d0c */
[----:B--2---:R-:W-:-:S03]  /*1360*/  @P0 IMAD.WIDE.U32 R50, R111, 0x10, R50 ;  /* 0x000000106f320825 */ /* 0x004fc600078e0032 */
[----:B------:R0:W5:Y:S04]  /*1370*/  @P1 LDG.E.128 R36, desc[UR12][R52.64] ;  /* 0x0000000c34241981 */ /* 0x000168000c1e1d00 */
[----:B------:R0:W5:Y:S01]  /*1380*/  @P0 LDG.E.128 R40, desc[UR12][R50.64] ;  /* 0x0000000c32280981 */ /* 0x000162000c1e1d00 */
[----:B------:R-:W-:Y:S05]  /*1390*/  @!P0 BRA `(.L_x_153) ;  /* 0x0000000400188947 */ /* 0x000fea0003800000 */
[----:B------:R-:W-:Y:S01]  /*13a0*/  ISETP.LT.AND P2, PT, RZ, UR25, PT ;  /* 0x00000019ff007c0c */ /* 0x000fe2000bf41270 */
[C---:B-----5:R-:W-:Y:S01]  /*13b0*/  IMAD.U32 R111, R40.reuse, 0x10000, RZ ;  /* 0x00010000286f7824 */ /* 0x060fe200078e00ff */
[----:B0-----:R-:W-:Y:S01]  /*13c0*/  PRMT R44, R40, 0x7632, R44 ;  /* 0x00007632282c7816 */ /* 0x001fe2000000002c */
[----:B------:R-:W-:Y:S01]  /*13d0*/  IMAD.U32 R121, R43, 0x10000, RZ ;  /* 0x000100002b797824 */ /* 0x000fe200078e00ff */
[----:B------:R-:W-:Y:S02]  /*13e0*/  SHF.L.U32 R115, R41, 0x10, RZ ;  /* 0x0000001029737819 */ /* 0x000fe400000006ff */
[----:B------:R-:W-:Y:S02]  /*13f0*/  SHF.L.U32 R113, R44, 0x10, RZ ;  /* 0x000000102c717819 */ /* 0x000fe400000006ff */
[----:B------:R-:W-:-:S05]  /*1400*/  SHF.L.U32 R119, R42, 0x10, RZ ;  /* 0x000000102a777819 */ /* 0x000fca00000006ff */
[----:B------:R-:W0:Y:S01]  /*1410*/  @P2 LDC R46, c[0x0][0x40c] ;  /* 0x00010300ff2e2b82 */ /* 0x000e220000000800 */
[----:B------:R-:W-:Y:S01]  /*1420*/  @P2 SHF.L.U32 R45, R36, 0x10, RZ ;  /* 0x00000010242d2819 */ /* 0x000fe200000006ff */
[----:B------:R-:W-:Y:S01]  /*1430*/  @P2 IMAD.U32 R51, R21, 0x10000, RZ ;  /* 0x0001000015332824 */ /* 0x000fe200078e00ff */
[----:B------:R-:W-:Y:S02]  /*1440*/  @P2 SHF.L.U32 R44, R80, 0x10, RZ ;  /* 0x00000010502c2819 */ /* 0x000fe400000006ff */
[----:B------:R-:W-:-:S03]  /*1450*/  @P2 PRMT R52, R37, 0x7632, R52 ;  /* 0x0000763225342816 */ /* 0x000fc60000000034 */
[----:B------:R-:W1:Y:S02]  /*1460*/  @P2 LDC R50, c[0x0][0x40c] ;  /* 0x00010300ff322b82 */ /* 0x000e640000000800 */
[----:B------:R-:W-:-:S06]  /*1470*/  @P2 IMAD.U32 R52, R52, 0x10000, RZ ;  /* 0x0001000034342824 */ /* 0x000fcc00078e00ff */
[----:B------:R-:W2:Y:S01]  /*1480*/  @P2 LDC R53, c[0x0][0x40c] ;  /* 0x00010300ff352b82 */ /* 0x000ea20000000800 */
[----:B0-----:R-:W-:-:S07]  /*1490*/  @P2 FMUL.FTZ R54, R45, R46 ;  /* 0x0000002e2d362220 */ /* 0x001fce0000410000 */
[----:B------:R-:W0:Y:S01]  /*14a0*/  @P2 LDC R96, c[0x0][0x40c] ;  /* 0x00010300ff602b82 */ /* 0x000e220000000800 */
[----:B------:R-:W-:Y:S01]  /*14b0*/  @P2 PRMT R45, R36, 0x7632, R45 ;  /* 0x00007632242d2816 */ /* 0x000fe2000000002d */
[----:B------:R-:W-:Y:S01]  /*14c0*/  @P2 FFMA.FTZ R111, R54, R44, R111 ;  /* 0x0000002c366f2223 */ /* 0x000fe2000001006f */
[----:B------:R-:W-:Y:S02]  /*14d0*/  PRMT R44, R41, 0x7632, R44 ;  /* 0x00007632292c7816 */ /* 0x000fe4000000002c */
[----:B------:R-:W-:-:S03]  /*14e0*/  @P2 SHF.L.U32 R47, R45, 0x10, RZ ;  /* 0x000000102d2f2819 */ /* 0x000fc600000006ff */
[----:B------:R-:W3:Y:S01]  /*14f0*/  @P2 LDC R46, c[0x0][0x40c] ;  /* 0x00010300ff2e2b82 */ /* 0x000ee20000000800 */
[----:B------:R-:W-:Y:S01]  /*1500*/  SHF.L.U32 R117, R44, 0x10, RZ ;  /* 0x000000102c757819 */ /* 0x000fe200000006ff */
[----:B-1----:R-:W-:Y:S01]  /*1510*/  @P2 FMUL.FTZ R50, R47, R50 ;  /* 0x000000322f322220 */ /* 0x002fe20000410000 */
[----:B------:R-:W-:Y:S02]  /*1520*/  @P2 SHF.L.U32 R47, R37, 0x10, RZ ;  /* 0x00000010252f2819 */ /* 0x000fe400000006ff */
[----:B------:R-:W-:Y:S01]  /*1530*/  @P2 SHF.L.U32 R54, R39, 0x10, RZ ;  /* 0x0000001027362819 */ /* 0x000fe200000006ff */
[----:B------:R-:W-:Y:S02]  /*1540*/  @P2 FFMA.FTZ R113, R50, R51, R113 ;  /* 0x0000003332712223 */ /* 0x000fe40000010071 */
[----:B------:R-:W1:Y:S01]  /*1550*/  @P2 LDC R45, c[0x0][0x40c] ;  /* 0x00010300ff2d2b82 */ /* 0x000e620000000800 */
[----:B------:R-:W-:Y:S01]  /*1560*/  @P2 SHF.L.U32 R50, R22, 0x10, RZ ;  /* 0x0000001016322819 */ /* 0x000fe200000006ff */
[----:B--2---:R-:W-:Y:S01]  /*1570*/  @P2 FMUL.FTZ R52, R52, R53 ;  /* 0x0000003534342220 */ /* 0x004fe20000410000 */
[----:B------:R-:W-:-:S02]  /*1580*/  @P2 PRMT R51, R38, 0x7632, R51 ;  /* 0x0000763226332816 */ /* 0x000fc40000000033 */
[----:B------:R-:W-:Y:S01]  /*1590*/  @P2 SHF.L.U32 R53, R38, 0x10, RZ ;  /* 0x0000001026352819 */ /* 0x000fe200000006ff */
[----:B------:R-:W-:Y:S01]  /*15a0*/  @P2 FFMA.FTZ R117, R52, R50, R117 ;  /* 0x0000003234752223 */ /* 0x000fe20000010075 */
[----:B------:R-:W-:Y:S01]  /*15b0*/  @P2 PRMT R50, R39, 0x7632, R50 ;  /* 0x0000763227322816 */ /* 0x000fe20000000032 */
[----:B------:R-:W2:Y:S01]  /*15c0*/  @P2 LDC R98, c[0x0][0x40c] ;  /* 0x00010300ff622b82 */ /* 0x000ea20000000800 */
[----:B0-----:R-:W-:Y:S01]  /*15d0*/  @P2 FMUL.FTZ R96, R47, R96 ;  /* 0x000000602f602220 */ /* 0x001fe20000410000 */
[----:B------:R-:W-:Y:S01]  /*15e0*/  @P2 IMAD.U32 R47, R79, 0x10000, RZ ;  /* 0x000100004f2f2824 */ /* 0x000fe200078e00ff */
[----:B------:R-:W-:Y:S01]  /*15f0*/  @P2 SHF.L.U32 R52, R56, 0x10, RZ ;  /* 0x0000001038342819 */ /* 0x000fe200000006ff */
[----:B------:R-:W-:Y:S02]  /*1600*/  @P2 IMAD.U32 R51, R51, 0x10000, RZ ;  /* 0x0001000033332824 */ /* 0x000fe400078e00ff */
[----:B------:R-:W-:Y:S01]  /*1610*/  @P2 FFMA.FTZ R115, R96, R47, R115 ;  /* 0x0000002f60732223 */ /* 0x000fe20000010073 */
[----:B------:R-:W-:Y:S01]  /*1620*/  PRMT R47, R43, 0x7632, R47 ;  /* 0x000076322b2f7816 */ /* 0x000fe2000000002f */
[----:B------:R-:W0:Y:S01]  /*1630*/  @P2 LDC R44, c[0x0][0x40c] ;  /* 0x00010300ff2c2b82 */ /* 0x000e220000000800 */
[----:B---3--:R-:W-:Y:S01]  /*1640*/  @P2 FMUL.FTZ R46, R51, R46 ;  /* 0x0000002e332e2220 */ /* 0x008fe20000410000 */
[----:B------:R-:W-:Y:S01]  /*1650*/  @P2 SHF.L.U32 R51, R50, 0x10, RZ ;  /* 0x0000001032332819 */ /* 0x000fe200000006ff */
[----:B------:R-:W-:Y:S01]  /*1660*/  @P2 IMAD.U32 R50, R77, 0x10000, RZ ;  /* 0x000100004d322824 */ /* 0x000fe200078e00ff */
[----:B------:R-:W-:-:S02]  /*1670*/  SHF.L.U32 R125, R47, 0x10, RZ ;  /* 0x000000102f7d7819 */ /* 0x000fc400000006ff */
[----:B------:R-:W-:Y:S01]  /*1680*/  @P2 SHF.L.U32 R47, R23, 0x10, RZ ;  /* 0x00000010172f2819 */ /* 0x000fe200000006ff */
[----:B-1----:R-:W-:Y:S01]  /*1690*/  @P2 FMUL.FTZ R54, R54, R45 ;  /* 0x0000002d36362220 */ /* 0x002fe20000410000 */
[----:B------:R-:W-:-:S03]  /*16a0*/  PRMT R45, R42, 0x7632, R45 ;  /* 0x000076322a2d7816 */ /* 0x000fc6000000002d */
[----:B------:R-:W-:Y:S01]  /*16b0*/  @P2 FFMA.FTZ R121, R54, R50, R121 ;  /* 0x0000003236792223 */ /* 0x000fe20000010079 */
[----:B------:R-:W-:Y:S01]  /*16c0*/  SHF.L.U32 R123, R45, 0x10, RZ ;  /* 0x000000102d7b7819 */ /* 0x000fe200000006ff */
[----:B------:R-:W-:Y:S01]  /*16d0*/  @P2 IMAD.U32 R45, R78, 0x10000, RZ ;  /* 0x000100004e2d2824 */ /* 0x000fe200078e00ff */
[----:B------:R-:W-:Y:S01]  /*16e0*/  F2FP.BF16.F32.PACK_AB R50, RZ, R117 ;  /* 0x00000075ff32723e */ /* 0x000fe200000010ff */
[----:B--2---:R-:W-:Y:S01]  /*16f0*/  @P2 FMUL.FTZ R98, R53, R98 ;  /* 0x0000006235622220 */ /* 0x004fe20000410000 */
[----:B------:R-:W-:Y:S01]  /*1700*/  F2FP.BF16.F32.PACK_AB R53, RZ, R121 ;  /* 0x00000079ff35723e */ /* 0x000fe200000010ff */
[----:B------:R-:W-:Y:S01]  /*1710*/  @P2 FFMA.FTZ R123, R46, R47, R123 ;  /* 0x0000002f2e7b2223 */ /* 0x000fe2000001007b */
[----:B------:R-:W-:Y:S01]  /*1720*/  F2FP.BF16.F32.PACK_AB R46, RZ, R115 ;  /* 0x00000073ff2e723e */ /* 0x000fe200000010ff */
[----:B------:R-:W-:Y:S01]  /*1730*/  @P2 FFMA.FTZ R119, R98, R45, R119 ;  /* 0x0000002d62772223 */ /* 0x000fe20000010077 */
[----:B------:R-:W-:Y:S01]  /*1740*/  F2FP.BF16.F32.PACK_AB R45, RZ, R113 ;  /* 0x00000071ff2d723e */ /* 0x000fe200000010ff */
[----:B0-----:R-:W-:-:S03]  /*1750*/  @P2 FMUL.FTZ R44, R51, R44 ;  /* 0x0000002c332c2220 */ /* 0x001fc60000410000 */
[----:B------:R-:W-:Y:S01]  /*1760*/  F2FP.BF16.F32.PACK_AB R51, RZ, R119 ;  /* 0x00000077ff33723e */ /* 0x000fe200000010ff */
[----:B------:R-:W-:Y:S01]  /*1770*/  @P2 FFMA.FTZ R125, R44, R52, R125 ;  /* 0x000000342c7d2223 */ /* 0x000fe2000001007d */
        /* <DEDUP_REMOVED lines=8> */
.L_x_153:
[----:B------:R-:W1:Y:S01]  /*1800*/  @UP1 LDCU UR4, c[0x0][0x40c] ;  /* 0x00008180ff0417ac */ /* 0x000e620008000800 */
[----:B0----5:R-:W-:Y:S01]  /*1810*/  @P1 SHF.L.U32 R44, R36, 0x10, RZ ;  /* 0x00000010242c1819 */ /* 0x021fe200000006ff */
[----:B------:R-:W-:Y:S01]  /*1820*/  IMAD.MOV.U32 R111, RZ, RZ, RZ ;  /* 0x000000ffff6f7224 */ /* 0x000fe200078e00ff */
[----:B------:R-:W-:Y:S01]  /*1830*/  @P1 SHF.L.U32 R45, R80, 0x10, RZ ;  /* 0x00000010502d1819 */ /* 0x000fe200000006ff */
[----:B------:R-:W0:Y:S01]  /*1840*/  @UP1 LDCU UR5, c[0x0][0x40c] ;  /* 0x00008180ff0517ac */ /* 0x000e220008000800 */
        /* <DEDUP_REMOVED lines=9> */
[----:B------:R-:W-:Y:S01]  /*18e0*/  @P1 SHF.L.U32 R53, R23, 0x10, RZ ;  /* 0x0000001017351819 */ /* 0x000fe200000006ff */
[----:B------:R-:W-:Y:S01]  /*18f0*/  HFMA2 R117, -RZ, RZ, 0, 0 ;  /* 0x00000000ff757431 */ /* 0x000fe200000001ff */
[----:B------:R-:W4:Y:S01]  /*1900*/  @UP1 LDCU UR18, c[0x0][0x40c] ;  /* 0x00008180ff1217ac */ /* 0x000f220008000800 */
[----:B------:R-:W-:Y:S01]  /*1910*/  @P1 SHF.L.U32 R52, R56, 0x10, RZ ;  /* 0x0000001038341819 */ /* 0x000fe200000006ff */
[----:B-1----:R-:W-:Y:S01]  /*1920*/  @P1 FMUL.FTZ R44, R44, UR4 ;  /* 0x000000042c2c1c20 */ /* 0x002fe20008410000 */
[----:B------:R-:W-:Y:S01]  /*1930*/  MOV R113, RZ ;  /* 0x000000ff00717202 */ /* 0x000fe20000000f00 */
[----:B------:R-:W1:Y:S01]  /*1940*/  @UP1 LDCU UR4, c[0x0][0x40c] ;  /* 0x00008180ff0417ac */ /* 0x000e620008000800 */
[----:B------:R-:W-:-:S02]  /*1950*/  IMAD.MOV.U32 R123, RZ, RZ, RZ ;  /* 0x000000ffff7b7224 */ /* 0x000fc400078e00ff */
[----:B------:R-:W-:Y:S01]  /*1960*/  @P1 FMUL.FTZ R111, R44, R45 ;  /* 0x0000002d2c6f1220 */ /* 0x000fe20000410000 */
[----:B------:R-:W-:Y:S02]  /*1970*/  @P1 SHF.L.U32 R44, R37, 0x10, RZ ;  /* 0x00000010252c1819 */ /* 0x000fe400000006ff */
[----:B------:R-:W-:Y:S01]  /*1980*/  @P1 SHF.L.U32 R45, R79, 0x10, RZ ;  /* 0x000000104f2d1819 */ /* 0x000fe200000006ff */
[----:B--2---:R-:W-:Y:S01]  /*1990*/  @P1 FMUL.FTZ R46, R46, UR19 ;  /* 0x000000132e2e1c20 */ /* 0x004fe20008410000 */
[----:B------:R-:W2:Y:S01]  /*19a0*/  @UP1 LDCU UR19, c[0x0][0x40c] ;  /* 0x00008180ff1317ac */ /* 0x000ea20008000800 */
[----:B0-----:R-:W-:Y:S01]  /*19b0*/  @P1 FMUL.FTZ R44, R44, UR5 ;  /* 0x000000052c2c1c20 */ /* 0x001fe20008410000 */
[----:B------:R-:W-:Y:S01]  /*19c0*/  MOV R125, RZ ;  /* 0x000000ff007d7202 */ /* 0x000fe20000000f00 */
[----:B------:R-:W-:Y:S01]  /*19d0*/  @P1 FMUL.FTZ R119, R46, R47 ;  /* 0x0000002f2e771220 */ /* 0x000fe20000410000 */
[----:B------:R-:W0:Y:S01]  /*19e0*/  @UP1 LDCU UR5, c[0x0][0x40c] ;  /* 0x00008180ff0517ac */ /* 0x000e220008000800 */
[----:B------:R-:W-:Y:S01]  /*19f0*/  @P1 FMUL.FTZ R115, R44, R45 ;  /* 0x0000002d2c731220 */ /* 0x000fe20000410000 */
[----:B------:R-:W-:Y:S01]  /*1a00*/  @P1 PRMT R44, R36, 0x7632, R44 ;  /* 0x00007632242c1816 */ /* 0x000fe2000000002c */
[----:B---3--:R-:W-:Y:S01]  /*1a10*/  @P1 FMUL.FTZ R50, R50, UR22 ;  /* 0x0000001632321c20 */ /* 0x008fe20008410000 */
[----:B------:R-:W-:-:S02]  /*1a20*/  @P1 PRMT R45, R37, 0x7632, R45 ;  /* 0x00007632252d1816 */ /* 0x000fc4000000002d */
[----:B------:R-:W-:Y:S01]  /*1a30*/  @P1 PRMT R46, R38, 0x7632, R46 ;  /* 0x00007632262e1816 */ /* 0x000fe2000000002e */
[----:B------:R-:W-:Y:S01]  /*1a40*/  @P1 IMAD.U32 R44, R44, 0x10000, RZ ;  /* 0x000100002c2c1824 */ /* 0x000fe200078e00ff */
[----:B------:R-:W-:Y:S01]  /*1a50*/  @P1 PRMT R47, R39, 0x7632, R47 ;  /* 0x00007632272f1816 */ /* 0x000fe2000000002f */
[----:B------:R-:W-:Y:S01]  /*1a60*/  @P1 FMUL.FTZ R121, R50, R51 ;  /* 0x0000003332791220 */ /* 0x000fe20000410000 */
[----:B------:R-:W-:Y:S01]  /*1a70*/  @P1 SHF.L.U32 R45, R45, 0x10, RZ ;  /* 0x000000102d2d1819 */ /* 0x000fe200000006ff */
[----:B------:R-:W-:Y:S01]  /*1a80*/  @P1 IMAD.U32 R51, R21, 0x10000, RZ ;  /* 0x0001000015331824 */ /* 0x000fe200078e00ff */
[----:B------:R-:W-:Y:S01]  /*1a90*/  @P1 SHF.L.U32 R46, R46, 0x10, RZ ;  /* 0x000000102e2e1819 */ /* 0x000fe200000006ff */
[----:B------:R-:W-:Y:S01]  /*1aa0*/  @P1 IMAD.U32 R47, R47, 0x10000, RZ ;  /* 0x000100002f2f1824 */ /* 0x000fe200078e00ff */
[----:B------:R-:W-:Y:S01]  /*1ab0*/  @P1 SHF.L.U32 R50, R22, 0x10, RZ ;  /* 0x0000001016321819 */ /* 0x000fe200000006ff */
[----:B-1----:R-:W-:Y:S01]  /*1ac0*/  @P1 FMUL.FTZ R44, R44, UR4 ;  /* 0x000000042c2c1c20 */ /* 0x002fe20008410000 */
[----:B----4-:R-:W-:Y:S01]  /*1ad0*/  @P1 FMUL.FTZ R45, R45, UR18 ;  /* 0x000000122d2d1c20 */ /* 0x010fe20008410000 */
[----:B--2---:R-:W-:Y:S01]  /*1ae0*/  @P1 FMUL.FTZ R47, R47, UR19 ;  /* 0x000000132f2f1c20 */ /* 0x004fe20008410000 */
[----:B0-----:R-:W-:Y:S01]  /*1af0*/  @P1 FMUL.FTZ R46, R46, UR5 ;  /* 0x000000052e2e1c20 */ /* 0x001fe20008410000 */
        /* <DEDUP_REMOVED lines=16> */
.L_x_154:
[----:B------:R-:W0:Y:S01]  /*1c00*/  @P0 LDC.64 R54, c[0x0][0x3a0] ;  /* 0x0000e800ff360b82 */ /* 0x000e220000000a00 */
[----:B------:R-:W1:Y:S01]  /*1c10*/  @UP1 LDCU.64 UR4, c[0x0][0x390] ;  /* 0x00007200ff0417ac */ /* 0x000e620008000a00 */
[----:B------:R-:W-:Y:S01]  /*1c20*/  VIADD R53, R102, 0x100 ;  /* 0x0000010066357836 */ /* 0x000fe20000000000 */
[----:B------:R-:W-:Y:S02]  /*1c30*/  @P1 IADD3 R50, PT, PT, R94, 0x200, RZ ;  /* 0x000002005e321810 */ /* 0x000fe40007ffe0ff */
[----:B------:R-:W-:Y:S01]  /*1c40*/  MOV R51, 0x10 ;  /* 0x0000001000337802 */ /* 0x000fe20000000f00 */
[----:B------:R-:W-:Y:S01]  /*1c50*/  IMAD.WIDE.U32 R52, R53, 0x10, R48 ;  /* 0x0000001035347825 */ /* 0x000fe200078e0030 */
[----:B------:R-:W-:-:S04]  /*1c60*/  IADD3 R102, PT, PT, R102, 0x200, RZ ;  /* 0x0000020066667810 */ /* 0x000fc80007ffe0ff */
[----:B------:R2:W-:Y:S01]  /*1c70*/  STG.E.128 desc[UR12][R52.64], R44 ;  /* 0x0000002c34007986 */ /* 0x0005e2000c101d0c */
[----:B-1----:R-:W-:-:S04]  /*1c80*/  @P1 IMAD.WIDE.U32 R50, R50, R51, UR4 ;  /* 0x0000000432321e25 */ /* 0x002fc8000f8e0033 */
[----:B0-----:R-:W-:Y:S01]  /*1c90*/  @P0 IMAD.WIDE.U32 R54, R102, 0x10, R54 ;  /* 0x0000001066360825 */ /* 0x001fe200078e0036 */
[----:B------:R2:W5:Y:S04]  /*1ca0*/  @P1 LDG.E.128 R36, desc[UR12][R50.64] ;  /* 0x0000000c32241981 */ /* 0x000568000c1e1d00 */
[----:B------:R2:W5:Y:S01]  /*1cb0*/  @P0 LDG.E.128 R40, desc[UR12][R54.64] ;  /* 0x0000000c36280981 */ /* 0x000562000c1e1d00 */
[----:B------:R-:W-:Y:S05]  /*1cc0*/  @!P0 BRA `(.L_x_155) ;  /* 0x0000000400188947 */ /* 0x000fea0003800000 */
[----:B------:R-:W-:Y:S02]  /*1cd0*/  ISETP.LT.AND P0, PT, RZ, UR25, PT ;  /* 0x00000019ff007c0c */ /* 0x000fe4000bf01270 */
[----:B-----5:R-:W-:Y:S02]  /*1ce0*/  SHF.L.U32 R94, R40, 0x10, RZ ;  /* 0x00000010285e7819 */ /* 0x020fe400000006ff */
[----:B------:R-:W-:-:S09]  /*1cf0*/  SHF.L.U32 R98, R41, 0x10, RZ ;  /* 0x0000001029627819 */ /* 0x000fd200000006ff */
[----:B--2---:R-:W0:Y:S01]  /*1d00*/  @P0 LDC R47, c[0x0][0x40c] ;  /* 0x00010300ff2f0b82 */ /* 0x004e220000000800 */
[C---:B------:R-:W-:Y:S01]  /*1d10*/  @P0 IMAD.U32 R44, R36.reuse, 0x10000, RZ ;  /* 0x00010000242c0824 */ /* 0x040fe200078e00ff */
[----:B------:R-:W-:Y:S01]  /*1d20*/  @P0 PRMT R45, R36, 0x7632, R45 ;  /* 0x00007632242d0816 */ /* 0x000fe2000000002d */
[----:B------:R-:W-:Y:S01]  /*1d30*/  @P0 IMAD.U32 R50, R37, 0x10000, RZ ;  /* 0x0001000025320824 */ /* 0x000fe200078e00ff */
[----:B------:R-:W-:Y:S01]  /*1d40*/  @P0 SHF.L.U32 R52, R14, 0x10, RZ ;  /* 0x000000100e340819 */ /* 0x000fe200000006ff */
[----:B------:R-:W-:Y:S01]  /*1d50*/  @P0 IMAD.U32 R54, R39, 0x10000, RZ ;  /* 0x0001000027360824 */ /* 0x000fe200078e00ff */
[----:B------:R-:W-:Y:S02]  /*1d60*/  @P0 SHF.L.U32 R46, R45, 0x10, RZ ;  /* 0x000000102d2e0819 */ /* 0x000fe400000006ff */
[----:B------:R-:W1:Y:S08]  /*1d70*/  @P0 LDC R53, c[0x0][0x40c] ;  /* 0x00010300ff350b82 */ /* 0x000e700000000800 */
[----:B------:R-:W2:Y:S01]  /*1d80*/  @P0 LDC R55, c[0x0][0x40c] ;  /* 0x00010300ff370b82 */ /* 0x000ea20000000800 */
[----:B0-----:R-:W-:Y:S01]  /*1d90*/  @P0 FMUL.FTZ R51, R44, R47 ;  /* 0x0000002f2c330220 */ /* 0x001fe20000410000 */
[----:B------:R-:W-:-:S06]  /*1da0*/  PRMT R44, R40, 0x7632, R44 ;  /* 0x00007632282c7816 */ /* 0x000fcc000000002c */
[----:B------:R-:W0:Y:S01]  /*1db0*/  @P0 LDC R45, c[0x0][0x40c] ;  /* 0x00010300ff2d0b82 */ /* 0x000e220000000800 */
[----:B------:R-:W-:Y:S01]  /*1dc0*/  IMAD.U32 R96, R44, 0x10000, RZ ;  /* 0x000100002c607824 */ /* 0x000fe200078e00ff */
[----:B------:R-:W-:Y:S01]  /*1dd0*/  @P0 SHF.L.U32 R44, R72, 0x10, RZ ;  /* 0x00000010482c0819 */ /* 0x000fe200000006ff */
[----:B-1----:R-:W-:Y:S01]  /*1de0*/  @P0 FMUL.FTZ R47, R46, R53 ;  /* 0x000000352e2f0220 */ /* 0x002fe20000410000 */
[----:B------:R-:W-:Y:S01]  /*1df0*/  @P0 SHF.L.U32 R46, R13, 0x10, RZ ;  /* 0x000000100d2e0819 */ /* 0x000fe200000006ff */
[----:B------:R-:W-:Y:S02]  /*1e00*/  IMAD.U32 R53, R42, 0x10000, RZ ;  /* 0x000100002a357824 */ /* 0x000fe400078e00ff */
[----:B------:R-:W-:Y:S02]  /*1e10*/  @P0 FFMA.FTZ R94, R51, R44, R94 ;  /* 0x0000002c335e0223 */ /* 0x000fe4000001005e */
[----:B------:R-:W1:Y:S01]  /*1e20*/  @P0 LDC R44, c[0x0][0x40c] ;  /* 0x00010300ff2c0b82 */ /* 0x000e620000000800 */
[----:B------:R-:W-:Y:S01]  /*1e30*/  @P0 FFMA.FTZ R96, R47, R46, R96 ;  /* 0x0000002e2f600223 */ /* 0x000fe20000010060 */
[----:B------:R-:W-:Y:S01]  /*1e40*/  PRMT R46, R41, 0x7632, R46 ;  /* 0x00007632292e7816 */ /* 0x000fe2000000002e */
[----:B--2---:R-:W-:Y:S01]  /*1e50*/  @P0 FMUL.FTZ R55, R50, R55 ;  /* 0x0000003732370220 */ /* 0x004fe20000410000 */
[----:B------:R-:W-:-:S02]  /*1e60*/  @P0 PRMT R50, R37, 0x7632, R50 ;  /* 0x0000763225320816 */ /* 0x000fc40000000032 */
[----:B------:R-:W-:Y:S01]  /*1e70*/  @P0 SHF.L.U32 R47, R71, 0x10, RZ ;  /* 0x00000010472f0819 */ /* 0x000fe200000006ff */
[----:B------:R-:W-:Y:S01]  /*1e80*/  IMAD.U32 R100, R46, 0x10000, RZ ;  /* 0x000100002e647824 */ /* 0x000fe200078e00ff */
[----:B------:R-:W-:Y:S01]  /*1e90*/  @P0 SHF.L.U32 R50, R50, 0x10, RZ ;  /* 0x0000001032320819 */ /* 0x000fe200000006ff */
[----:B------:R-:W2:Y:S02]  /*1ea0*/  @P0 LDC R46, c[0x0][0x40c] ;  /* 0x00010300ff2e0b82 */ /* 0x000ea40000000800 */
[----:B------:R-:W-:Y:S01]  /*1eb0*/  @P0 FFMA.FTZ R98, R55, R47, R98 ;  /* 0x0000002f37620223 */ /* 0x000fe20000010062 */
[----:B------:R-:W-:Y:S01]  /*1ec0*/  @P0 SHF.L.U32 R55, R38, 0x10, RZ ;  /* 0x0000001026370819 */ /* 0x000fe200000006ff */
[----:B0-----:R-:W-:Y:S01]  /*1ed0*/  @P0 FMUL.FTZ R51, R50, R45 ;  /* 0x0000002d32330220 */ /* 0x001fe20000410000 */
[----:B------:R-:W-:-:S03]  /*1ee0*/  @P0 SHF.L.U32 R50, R70, 0x10, RZ ;  /* 0x0000001046320819 */ /* 0x000fc600000006ff */
[----:B------:R-:W0:Y:S01]  /*1ef0*/  @P0 LDC R47, c[0x0][0x40c] ;  /* 0x00010300ff2f0b82 */ /* 0x000e220000000800 */
[----:B------:R-:W-:Y:S01]  /*1f00*/  @P0 FFMA.FTZ R100, R51, R52, R100 ;  /* 0x0000003433640223 */ /* 0x000fe20000010064 */
[----:B------:R-:W-:Y:S02]  /*1f10*/  PRMT R51, R42, 0x7632, R51 ;  /* 0x000076322a337816 */ /* 0x000fe40000000033 */
[----:B------:R-:W-:Y:S01]  /*1f20*/  @P0 PRMT R52, R38, 0x7632, R52 ;  /* 0x0000763226340816 */ /* 0x000fe20000000034 */
[----:B-1----:R-:W-:-:S03]  /*1f30*/  @P0 FMUL.FTZ R44, R55, R44 ;  /* 0x0000002c372c0220 */ /* 0x002fc60000410000 */
[----:B------:R-:W1:Y:S01]  /*1f40*/  @P0 LDC R45, c[0x0][0x40c] ;  /* 0x00010300ff2d0b82 */ /* 0x000e620000000800 */
[----:B------:R-:W-:Y:S01]  /*1f50*/  IMAD.U32 R55, R51, 0x10000, RZ ;  /* 0x0001000033377824 */ /* 0x000fe200078e00ff */
[----:B------:R-:W-:Y:S01]  /*1f60*/  @P0 SHF.L.U32 R51, R52, 0x10, RZ ;  /* 0x0000001034330819 */ /* 0x000fe200000006ff */
[----:B------:R-:W-:Y:S01]  /*1f70*/  @P0 FFMA.FTZ R53, R44, R50, R53 ;  /* 0x000000322c350223 */ /* 0x000fe20000010035 */
[----:B------:R-:W-:Y:S02]  /*1f80*/  @P0 SHF.L.U32 R44, R15, 0x10, RZ ;  /* 0x000000100f2c0819 */ /* 0x000fe400000006ff */
[----:B------:R-:W-:Y:S01]  /*1f90*/  @P0 PRMT R50, R39, 0x7632, R50 ;  /* 0x0000763227320816 */ /* 0x000fe20000000032 */
[----:B--2---:R-:W-:Y:S01]  /*1fa0*/  @P0 FMUL.FTZ R46, R51, R46 ;  /* 0x0000002e332e0220 */ /* 0x004fe20000410000 */
[C---:B------:R-:W-:Y:S02]  /*1fb0*/  SHF.L.U32 R52, R43.reuse, 0x10, RZ ;  /* 0x000000102b347819 */ /* 0x040fe400000006ff */
[----:B------:R-:W-:Y:S01]  /*1fc0*/  @P0 SHF.L.U32 R50, R50, 0x10, RZ ;  /* 0x0000001032320819 */ /* 0x000fe200000006ff */
[----:B------:R-:W-:Y:S01]  /*1fd0*/  @P0 FFMA.FTZ R55, R46, R44, R55 ;  /* 0x0000002c2e370223 */ /* 0x000fe20000010037 */
[----:B------:R-:W-:-:S02]  /*1fe0*/  PRMT R44, R43, 0x7632, R44 ;  /* 0x000076322b2c7816 */ /* 0x000fc4000000002c */
[----:B------:R-:W-:Y:S01]  /*1ff0*/  @P0 SHF.L.U32 R46, R16, 0x10, RZ ;  /* 0x00000010102e0819 */ /* 0x000fe200000006ff */
[----:B0-----:R-:W-:Y:S01]  /*2000*/  @P0 FMUL.FTZ R47, R54, R47 ;  /* 0x0000002f362f0220 */ /* 0x001fe20000410000 */
[----:B------:R-:W-:Y:S01]  /*2010*/  F2FP.BF16.F32.PACK_AB R51, RZ, R53 ;  /* 0x00000035ff33723e */ /* 0x000fe200000010ff */
[----:B------:R-:W-:Y:S01]  /*2020*/  IMAD.U32 R54, R44, 0x10000, RZ ;  /* 0x000100002c367824 */ /* 0x000fe200078e00ff */
[----:B------:R-:W-:Y:S02]  /*2030*/  @P0 SHF.L.U32 R44, R69, 0x10, RZ ;  /* 0x00000010452c0819 */ /* 0x000fe400000006ff */
[----:B------:R-:W-:Y:S01]  /*2040*/  F2FP.BF16.F32.PACK_AB R104, RZ, R55 ;  /* 0x00000037ff68723e */ /* 0x000fe200000010ff */
[----:B-1----:R-:W-:Y:S02]  /*2050*/  @P0 FMUL.FTZ R45, R50, R45 ;  /* 0x0000002d322d0220 */ /* 0x002fe40000410000 */
        /* <DEDUP_REMOVED lines=13> */
.L_x_155:
[----:B------:R-:W0:Y:S01]  /*2130*/  @UP1 LDCU UR4, c[0x0][0x40c] ;  /* 0x00008180ff0417ac */ /* 0x000e220008000800 */
[----:B--2--5:R-:W-:Y:S02]  /*2140*/  @P1 IMAD.U32 R44, R36, 0x10000, RZ ;  /* 0x00010000242c1824 */ /* 0x024fe400078e00ff */
[----:B------:R-:W-:Y:S02]  /*2150*/  HFMA2 R94, -RZ, RZ, 0, 0 ;  /* 0x00000000ff5e7431 */ /* 0x000fe400000001ff */
[----:B------:R-:W-:Y:S01]  /*2160*/  @P1 IMAD.U32 R45, R72, 0x10000, RZ ;  /* 0x00010000482d1824 */ /* 0x000fe200078e00ff */
[----:B------:R-:W1:Y:S01]  /*2170*/  @UP1 LDCU UR18, c[0x0][0x40c] ;  /* 0x00008180ff1217ac */ /* 0x000e620008000800 */
[----:B------:R-:W-:Y:S01]  /*2180*/  @P1 SHF.L.U32 R46, R37, 0x10, RZ ;  /* 0x00000010252e1819 */ /* 0x000fe200000006ff */
[----:B------:R-:W-:Y:S01]  /*2190*/  IMAD.MOV.U32 R96, RZ, RZ, RZ ;  /* 0x000000ffff607224 */ /* 0x000fe200078e00ff */
[----:B------:R-:W-:Y:S01]  /*21a0*/  @P1 SHF.L.U32 R47, R71, 0x10, RZ ;  /* 0x00000010472f1819 */ /* 0x000fe200000006ff */
[----:B------:R-:W2:Y:S01]  /*21b0*/  @UP1 LDCU UR5, c[0x0][0x40c] ;  /* 0x00008180ff0517ac */ /* 0x000ea20008000800 */
[----:B------:R-:W-:-:S02]  /*21c0*/  MOV R98, RZ ;  /* 0x000000ff00627202 */ /* 0x000fc40000000f00 */
[----:B------:R-:W-:Y:S02]  /*21d0*/  CS2R R52, SRZ ;  /* 0x0000000000347805 */ /* 0x000fe4000001ff00 */
[----:B------:R-:W-:Y:S01]  /*21e0*/  @P1 SHF.L.U32 R50, R39, 0x10, RZ ;  /* 0x0000001027321819 */ /* 0x000fe200000006ff */
[----:B------:R-:W3:Y:S01]  /*21f0*/  @UP1 LDCU UR19, c[0x0][0x40c] ;  /* 0x00008180ff1317ac */ /* 0x000ee20008000800 */
[----:B------:R-:W-:Y:S02]  /*2200*/  @P1 IMAD.U32 R51, R69, 0x10000, RZ ;  /* 0x0001000045331824 */ /* 0x000fe400078e00ff */
[----:B------:R-:W-:Y:S01]  /*2210*/  HFMA2 R100, -RZ, RZ, 0, 0 ;  /* 0x00000000ff647431 */ /* 0x000fe200000001ff */
[----:B------:R-:W-:Y:S01]  /*2220*/  CS2R R54, SRZ ;  /* 0x0000000000367805 */ /* 0x000fe2000001ff00 */
        /* <DEDUP_REMOVED lines=24> */
[----:B------:R-:W-:Y:S01]  /*23b0*/  @P1 IMAD.U32 R51, R16, 0x10000, RZ ;  /* 0x0001000010331824 */ /* 0x000fe200078e00ff */
        /* <DEDUP_REMOVED lines=21> */
.L_x_156:
[----:B------:R-:W-:Y:S01]  /*2510*/  FADD.FTZ R50, RZ, R109 ;  /* 0x0000006dff327221 */ /* 0x000fe20000010000 */
[----:B------:R-:W-:Y:S01]  /*2520*/  IMAD.WIDE.U32 R48, R102, 0x10, R48 ;  /* 0x0000001066307825 */ /* 0x000fe200078e0030 */
[----:B------:R-:W-:Y:S03]  /*2530*/  BSSY.RECONVERGENT B0, `(.L_x_157) ;  /* 0x0000068000007945 */ /* 0x000fe60003800200 */
        /* <DEDUP_REMOVED lines=84> */
[----:B0-----:R-:W-:Y:S01]  /*2a80*/  FADD.FTZ R104, R51, R104 ;  /* 0x0000006833687221 */ /* 0x001fe20000010000 */
[----:B------:R-:W-:-:S04]  /*2a90*/  LOP3.LUT P0, R51, R93, 0x1f, RZ, 0xc0, !PT ;  /* 0x0000001f5d337812 */ /* 0x000fc8000780c0ff */
[----:B------:R-:W0:Y:S01]  /*2aa0*/  SHFL.BFLY PT, R106, R104, 0x2, 0x1f ;  /* 0x0c401f00686a7f89 */ /* 0x000e2200000e0000 */
[----:B------:R-:W-:Y:S01]  /*2ab0*/  ISETP.GT.U32.AND P1, PT, R51, 0x7, PT ;  /* 0x000000073300780c */ /* 0x000fe20003f24070 */
        /* <DEDUP_REMOVED lines=15> */
.L_x_158:
[----:B------:R-:W-:Y:S05]  /*2bb0*/  BSYNC.RECONVERGENT B0 ;  /* 0x0000000000007941 */ /* 0x000fea0003800200 */
.L_x_157:
        /* <DEDUP_REMOVED lines=13> */
.L_x_160:
[----:B------:R-:W-:Y:S05]  /*2c90*/  BSYNC.RECONVERGENT B0 ;  /* 0x0000000000007941 */ /* 0x000fea0003800200 */
.L_x_159:
[----:B------:R-:W1:Y:S01]  /*2ca0*/  SHFL.DOWN PT, R102, R49, 0x4, 0x1f ;  /* 0x08801f0031667f89 */ /* 0x000e6200000e0000 */
[----:B------:R-:W-:Y:S01]  /*2cb0*/  I2FP.F32.U32 R104, R49 ;  /* 0x0000003100687245 */ /* 0x000fe20000201000 */
[----:B------:R-:W-:Y:S01]  /*2cc0*/  UISETP.GE.AND UP1, UPT, UR6, 0x1, UPT ;  /* 0x000000010600788c */ /* 0x000fe2000bf26270 */
[----:B------:R-:W-:Y:S01]  /*2cd0*/  ISETP.NE.AND P1, PT, R93, RZ, PT ;  /* 0x000000ff5d00720c */ /* 0x000fe20003f25270 */
[----:B0-----:R-:W0:Y:S01]  /*2ce0*/  SHFL.DOWN PT, R51, R44, 0x4, 0x1f ;  /* 0x08801f002c337f89 */ /* 0x001e2200000e0000 */
[----:B------:R-:W-:Y:S01]  /*2cf0*/  ISETP.NE.AND P0, PT, RZ, UR21, PT ;  /* 0x00000015ff007c0c */ /* 0x000fe2000bf05270 */
[----:B-1----:R-:W-:Y:S01]  /*2d00*/  IMAD.IADD R50, R102, 0x1, R49 ;  /* 0x0000000166327824 */ /* 0x002fe200078e0231 */
[----:B------:R-:W-:Y:S02]  /*2d10*/  I2FP.F32.S32 R106, R102 ;  /* 0x00000066006a7245 */ /* 0x000fe40000201400 */
[----:B------:R-:W1:Y:S02]  /*2d20*/  SHFL.DOWN PT, R102, R45, 0x4, 0x1f ;  /* 0x08801f002d667f89 */ /* 0x000e6400000e0000 */
[----:B------:R-:W-:Y:S01]  /*2d30*/  I2FP.F32.S32 R46, R50 ;  /* 0x00000032002e7245 */ /* 0x000fe20000201400 */
[C---:B0-----:R-:W-:Y:S01]  /*2d40*/  FMUL.FTZ R108, R51.reuse, R106 ;  /* 0x0000006a336c7220 */ /* 0x041fe20000410000 */
[----:B------:R-:W0:Y:S01]  /*2d50*/  SHFL.DOWN PT, R47, R50, 0x2, 0x1f ;  /* 0x08401f00322f7f89 */ /* 0x000e2200000e0000 */
[----:B------:R-:W-:Y:S01]  /*2d60*/  FADD.FTZ R51, -R51, R44 ;  /* 0x0000002c33337221 */ /* 0x000fe20000010100 */
[----:B------:R-:W2:Y:S01]  /*2d70*/  MUFU.RCP R48, R46 ;  /* 0x0000002e00307308 */ /* 0x000ea20000001000 */
[----:B------:R-:W-:-:S02]  /*2d80*/  FFMA.FTZ R49, R104, R44, R108 ;  /* 0x0000002c68317223 */ /* 0x000fc4000001006c */
[----:B------:R-:W-:-:S04]  /*2d90*/  FMUL.FTZ R51, R51, R51 ;  /* 0x0000003333337220 */ /* 0x000fc80000410000 */
[----:B------:R-:W-:-:S04]  /*2da0*/  FMUL.FTZ R51, R51, R104 ;  /* 0x0000006833337220 */ /* 0x000fc80000410000 */
[----:B------:R-:W-:Y:S01]  /*2db0*/  FMUL.FTZ R51, R51, R106 ;  /* 0x0000006a33337220 */ /* 0x000fe20000410000 */
[----:B--2---:R-:W-:Y:S01]  /*2dc0*/  FMUL.FTZ R49, R48, R49 ;  /* 0x0000003130317220 */ /* 0x004fe20000410000 */
[----:B-1----:R-:W-:Y:S01]  /*2dd0*/  FADD.FTZ R45, R102, R45 ;  /* 0x0000002d662d7221 */ /* 0x002fe20000010000 */
[----:B0-----:R-:W-:-:S03]  /*2de0*/  IADD3 R50, PT, PT, R50, R47, RZ ;  /* 0x0000002f32327210 */ /* 0x001fc60007ffe0ff */
[----:B------:R-:W0:Y:S01]  /*2df0*/  SHFL.DOWN PT, R104, R49, 0x2, 0x1f ;  /* 0x08401f0031687f89 */ /* 0x000e2200000e0000 */
[----:B------:R-:W-:Y:S01]  /*2e00*/  FFMA.FTZ R51, R48, R51, R45 ;  /* 0x0000003330337223 */ /* 0x000fe2000001002d */
        /* <DEDUP_REMOVED lines=8> */
[----:B------:R-:W-:Y:S01]  /*2e90*/  FMUL.FTZ R47, R104, R104 ;  /* 0x00000068682f7220 */ /* 0x000fe20000410000 */
[----:B-1----:R-:W-:-:S03]  /*2ea0*/  IADD3 R50, PT, PT, R50, R45, RZ ;  /* 0x0000002d32327210 */ /* 0x002fc60007ffe0ff */
[----:B------:R-:W-:Y:S01]  /*2eb0*/  FMUL.FTZ R46, R46, R47 ;  /* 0x0000002f2e2e7220 */ /* 0x000fe20000410000 */
[----:B--2---:R-:W-:Y:S01]  /*2ec0*/  FMUL.FTZ R47, R102, R49 ;  /* 0x00000031662f7220 */ /* 0x004fe20000410000 */
[----:B---3--:R-:W-:Y:S01]  /*2ed0*/  FADD.FTZ R51, R51, R48 ;  /* 0x0000003033337221 */ /* 0x008fe20000010000 */
[----:B------:R-:W-:Y:S01]  /*2ee0*/  I2FP.F32.S32 R50, R50 ;  /* 0x0000003200327245 */ /* 0x000fe20000201400 */
[----:B------:R-:W-:Y:S01]  /*2ef0*/  FMUL.FTZ R46, R46, R106 ;  /* 0x0000006a2e2e7220 */ /* 0x000fe20000410000 */
[----:B------:R-:W-:Y:S01]  /*2f00*/  I2FP.F32.S32 R48, R45 ;  /* 0x0000002d00307245 */ /* 0x000fe20000201400 */
[----:B------:R-:W0:Y:S02]  /*2f10*/  SHFL.DOWN PT, R104, R47, 0x1, 0x1f ;  /* 0x08201f002f687f89 */ /* 0x000e2400000e0000 */
[----:B------:R-:W-:Y:S01]  /*2f20*/  FFMA.FTZ R46, R102, R46, R51 ;  /* 0x0000002e662e7223 */ /* 0x000fe20000010033 */
[----:B------:R-:W1:Y:S01]  /*2f30*/  MUFU.RCP R50, R50 ;  /* 0x0000003200327308 */ /* 0x000e620000001000 */
[----:B------:R-:W2:Y:S03]  /*2f40*/  LDC R102, c[0x0][0x448] ;  /* 0x00011200ff667b82 */ /* 0x000ea60000000800 */
[----:B------:R-:W3:Y:S01]  /*2f50*/  SHFL.DOWN PT, R49, R46, 0x1, 0x1f ;  /* 0x08201f002e317f89 */ /* 0x000ee200000e0000 */
[----:B0-----:R-:W-:Y:S01]  /*2f60*/  FADD.FTZ R45, R47, -R104 ;  /* 0x800000682f2d7221 */ /* 0x001fe20000010000 */
[----:B------:R-:W-:-:S03]  /*2f70*/  FMUL.FTZ R51, R104, R48 ;  /* 0x0000003068337220 */ /* 0x000fc60000410000 */
[----:B------:R-:W-:Y:S01]  /*2f80*/  FMUL.FTZ R45, R45, R45 ;  /* 0x0000002d2d2d7220 */ /* 0x000fe20000410000 */
[----:B------:R-:W-:Y:S01]  /*2f90*/  FFMA.FTZ R51, R44, R47, R51 ;  /* 0x0000002f2c337223 */ /* 0x000fe20000010033 */
[----:B---3--:R-:W-:Y:S02]  /*2fa0*/  FADD.FTZ R49, R46, R49 ;  /* 0x000000312e317221 */ /* 0x008fe40000010000 */
[----:B------:R-:W-:Y:S01]  /*2fb0*/  FMUL.FTZ R45, R44, R45 ;  /* 0x0000002d2c2d7220 */ /* 0x000fe20000410000 */
[----:B-1----:R-:W-:Y:S01]  /*2fc0*/  FMUL.FTZ R51, R50, R51 ;  /* 0x0000003332337220 */ /* 0x002fe20000410000 */
[----:B------:R-:W0:Y:S02]  /*2fd0*/  @!P1 LDC.64 R46, c[0x0][0x3c8] ;  /* 0x0000f200ff2e9b82 */ /* 0x000e240000000a00 */
[----:B------:R-:W-:-:S03]  /*2fe0*/  FMUL.FTZ R45, R45, R48 ;  /* 0x000000302d2d7220 */ /* 0x000fc60000410000 */
[----:B------:R-:W1:Y:S01]  /*2ff0*/  SHFL.IDX PT, R51, R51, RZ, 0x1f ;  /* 0x00001fff33337589 */ /* 0x000e6200000e0000 */
[----:B------:R-:W-:Y:S02]  /*3000*/  FFMA.FTZ R50, R50, R45, R49 ;  /* 0x0000002d32327223 */ /* 0x000fe40000010031 */
[----:B------:R-:W3:Y:S04]  /*3010*/  @!P1 LDC.64 R44, c[0x0][0x3c0] ;  /* 0x0000f000ff2c9b82 */ /* 0x000ee80000000a00 */
[----:B------:R-:W2:Y:S01]  /*3020*/  SHFL.IDX PT, R50, R50, RZ, 0x1f ;  /* 0x00001fff32327589 */ /* 0x000ea200000e0000 */
[----:B-1----:R-:W-:-:S05]  /*3030*/  FMUL.FTZ R48, R51, R51 ;  /* 0x0000003333307220 */ /* 0x002fca0000410000 */
[----:B------:R-:W-:Y:S01]  /*3040*/  FSEL R49, R48, RZ, P0 ;  /* 0x000000ff30317208 */ /* 0x000fe20000000000 */
[----:B--2---:R-:W-:Y:S01]  /*3050*/  FFMA.FTZ R48, R50, UR24, R102 ;  /* 0x0000001832307c23 */ /* 0x004fe20008010066 */
[----:B------:R-:W-:-:S03]  /*3060*/  IMAD.U32 R50, RZ, RZ, UR7 ;  /* 0x00000007ff327e24 */ /* 0x000fc6000f8e00ff */
[----:B------:R-:W-:Y:S01]  /*3070*/  FADD.FTZ R49, R48, R49 ;  /* 0x0000003130317221 */ /* 0x000fe20000010000 */
[----:B------:R-:W-:Y:S01]  /*3080*/  MOV R48, UR7 ;  /* 0x0000000700307c02 */ /* 0x000fe20008000f00 */
[----:B0-----:R-:W-:-:S04]  /*3090*/  @!P1 IMAD.WIDE R46, R50, 0x4, R46 ;  /* 0x00000004322e9825 */ /* 0x001fc800078e022e */
[----:B------:R-:W0:Y:S01]  /*30a0*/  MUFU.RSQ R49, R49 ;  /* 0x0000003100317308 */ /* 0x000e220000001400 */
[----:B---3--:R-:W-:-:S05]  /*30b0*/  @!P1 IMAD.WIDE R44, R48, 0x4, R44 ;  /* 0x00000004302c9825 */ /* 0x008fca00078e022c */
[----:B------:R1:W-:Y:S04]  /*30c0*/  @!P1 STG.E desc[UR12][R44.64], R51 ;  /* 0x000000332c009986 */ /* 0x0003e8000c10190c */
[----:B0-----:R1:W-:Y:S01]  /*30d0*/  @!P1 STG.E desc[UR12][R46.64], R49 ;  /* 0x000000312e009986 */ /* 0x0013e2000c10190c */
[----:B------:R-:W-:Y:S05]  /*30e0*/  BRA.U !UP1, `(.L_x_161) ;  /* 0x0000000909507547 */ /* 0x000fea000b800000 */
[----:B------:R-:W-:Y:S01]  /*30f0*/  FSEL R50, R51, RZ, !P0 ;  /* 0x000000ff33327208 */ /* 0x000fe20004000000 */
[----:B------:R-:W-:Y:S01]  /*3100*/  IMAD.U32 R104, R10, 0x10000, RZ ;  /* 0x000100000a687824 */ /* 0x000fe200078e00ff */
[----:B-1----:R-:W-:Y:S01]  /*3110*/  SHF.L.U32 R51, R92, 0x10, RZ ;  /* 0x000000105c337819 */ /* 0x002fe200000006ff */
[----:B------:R-:W-:Y:S01]  /*3120*/  IMAD.U32 R110, R5, 0x10000, RZ ;  /* 0x00010000056e7824 */ /* 0x000fe200078e00ff */
[----:B------:R-:W-:Y:S01]  /*3130*/  SHF.L.U32 R45, R32, 0x10, RZ ;  /* 0x00000010202d7819 */ /* 0x000fe200000006ff */
[C---:B------:R-:W-:Y:S01]  /*3140*/  FADD.FTZ R44, -R50.reuse, R109 ;  /* 0x0000006d322c7221 */ /* 0x040fe20000010100 */
[C---:B------:R-:W-:Y:S01]  /*3150*/  FADD.FTZ R46, -R50.reuse, R107 ;  /* 0x0000006b322e7221 */ /* 0x040fe20000010100 */
[----:B------:R-:W-:Y:S01]  /*3160*/  SHF.L.U32 R47, R65, 0x10, RZ ;  /* 0x00000010412f7819 */ /* 0x000fe200000006ff */
[----:B------:R-:W-:Y:S02]  /*3170*/  IMAD.U32 R107, R9, 0x10000, RZ ;  /* 0x00010000096b7824 */ /* 0x000fe400078e00ff */
[C---:B------:R-:W-:Y:S01]  /*3180*/  FMUL.FTZ R44, R49.reuse, R44 ;  /* 0x0000002c312c7220 */ /* 0x040fe20000410000 */
[----:B------:R-:W-:Y:S01]  /*3190*/  FMUL.FTZ R46, R49, R46 ;  /* 0x0000002e312e7220 */ /* 0x000fe20000410000 */
[----:B------:R-:W-:Y:S01]  /*31a0*/  FADD.FTZ R48, -R50, R103 ;  /* 0x0000006732307221 */ /* 0x000fe20000010100 */
[----:B------:R-:W-:Y:S01]  /*31b0*/  SHF.L.U32 R102, R66, 0x10, RZ ;  /* 0x0000001042667819 */ /* 0x000fe200000006ff */
[----:B------:R-:W-:Y:S01]  /*31c0*/  FFMA.FTZ R51, R44, R51, R45 ;  /* 0x000000332c337223 */ /* 0x000fe2000001002d */
[----:B------:R-:W-:Y:S01]  /*31d0*/  FFMA.FTZ R44, R46, R47, R107 ;  /* 0x0000002f2e2c7223 */ /* 0x000fe2000001006b */
[C---:B------:R-:W-:Y:S01]  /*31e0*/  FADD.FTZ R46, -R50.reuse, R105 ;  /* 0x00000069322e7221 */ /* 0x040fe20000010100 */
[----:B------:R-:W-:Y:S01]  /*31f0*/  SHF.L.U32 R45, R91, 0x10, RZ ;  /* 0x000000105b2d7819 */ /* 0x000fe200000006ff */
[----:B------:R-:W-:Y:S01]  /*3200*/  FADD.FTZ R106, -R50, R101 ;  /* 0x00000065326a7221 */ /* 0x000fe20000010100 */
[----:B------:R-:W-:Y:S01]  /*3210*/  SHF.L.U32 R47, R33, 0x10, RZ ;  /* 0x00000010212f7819 */ /* 0x000fe200000006ff */
[C---:B------:R-:W-:Y:S01]  /*3220*/  FMUL.FTZ R46, R49.reuse, R46 ;  /* 0x0000002e312e7220 */ /* 0x040fe20000410000 */
[C---:B------:R-:W-:Y:S01]  /*3230*/  FMUL.FTZ R101, R49.reuse, R48 ;  /* 0x0000003031657220 */ /* 0x040fe20000410000 */
[----:B------:R-:W-:Y:S01]  /*3240*/  SHF.L.U32 R107, R90, 0x10, RZ ;  /* 0x000000105a6b7819 */ /* 0x000fe200000006ff */
[----:B------:R-:W-:Y:S01]  /*3250*/  FMUL.FTZ R106, R49, R106 ;  /* 0x0000006a316a7220 */ /* 0x000fe20000410000 */
[----:B------:R-:W-:Y:S01]  /*3260*/  SHF.L.U32 R103, R34, 0x10, RZ ;  /* 0x0000001022677819 */ /* 0x000fe200000006ff */
[----:B------:R-:W-:Y:S01]  /*3270*/  FFMA.FTZ R48, R46, R45, R47 ;  /* 0x0000002d2e307223 */ /* 0x000fe2000001002f */
[----:B------:R-:W-:Y:S01]  /*3280*/  FFMA.FTZ R45, R101, R102, R104 ;  /* 0x00000066652d7223 */ /* 0x000fe20000010068 */
[C---:B------:R-:W-:Y:S01]  /*3290*/  FADD.FTZ R102, -R50.reuse, R97 ;  /* 0x0000006132667221 */ /* 0x040fe20000010100 */
[----:B------:R-:W-:Y:S01]  /*32a0*/  FADD.FTZ R104, -R50, R99 ;  /* 0x0000006332687221 */ /* 0x000fe20000010100 */
[----:B------:R-:W-:Y:S01]  /*32b0*/  FFMA.FTZ R46, R106, R107, R103 ;  /* 0x0000006b6a2e7223 */ /* 0x000fe20000010067 */
[----:B------:R-:W-:Y:S01]  /*32c0*/  SHF.L.U32 R105, R67, 0x10, RZ ;  /* 0x0000001043697819 */ /* 0x000fe200000006ff */
[----:B------:R-:W-:Y:S01]  /*32d0*/  IMAD.U32 R47, R11, 0x10000, RZ ;  /* 0x000100000b2f7824 */ /* 0x000fe200078e00ff */
[----:B------:R-:W-:Y:S01]  /*32e0*/  SHF.L.U32 R101, R89, 0x10, RZ ;  /* 0x0000001059657819 */ /* 0x000fe200000006ff */
[----:B------:R-:W-:Y:S01]  /*32f0*/  FADD.FTZ R106, -R50, R95 ;  /* 0x0000005f326a7221 */ /* 0x000fe20000010100 */
[----:B------:R-:W-:Y:S01]  /*3300*/  SHF.L.U32 R103, R35, 0x10, RZ ;  /* 0x0000001023677819 */ /* 0x000fe200000006ff */
[C---:B------:R-:W-:Y:S01]  /*3310*/  FMUL.FTZ R102, R49.reuse, R102 ;  /* 0x0000006631667220 */ /* 0x040fe20000410000 */
[----:B------:R-:W-:Y:S01]  /*3320*/  FMUL.FTZ R104, R49, R104 ;  /* 0x0000006831687220 */ /* 0x000fe20000410000 */
[----:B------:R-:W-:Y:S01]  /*3330*/  SHF.L.U32 R107, R68, 0x10, RZ ;  /* 0x00000010446b7819 */ /* 0x000fe200000006ff */
[----:B------:R-:W-:-:S02]  /*3340*/  IMAD.U32 R95, R12, 0x10000, RZ ;  /* 0x000100000c5f7824 */ /* 0x000fc400078e00ff */
[C---:B------:R-:W-:Y:S01]  /*3350*/  FMUL.FTZ R106, R49.reuse, R106 ;  /* 0x0000006a316a7220 */ /* 0x040fe20000410000 */
[----:B------:R-:W-:Y:S01]  /*3360*/  FFMA.FTZ R105, R102, R105, R47 ;  /* 0x0000006966697223 */ /* 0x000fe2000001002f */
[----:B------:R-:W-:Y:S01]  /*3370*/  FFMA.FTZ R47, R104, R101, R103 ;  /* 0x00000065682f7223 */ /* 0x000fe20000010067 */
[C---:B------:R-:W-:Y:S01]  /*3380*/  FADD.FTZ R102, -R50.reuse, R111 ;  /* 0x0000006f32667221 */ /* 0x040fe20000010100 */
[----:B------:R-:W-:Y:S01]  /*3390*/  FADD.FTZ R104, -R50, R113 ;  /* 0x0000007132687221 */ /* 0x000fe20000010100 */
[----:B------:R-:W-:Y:S01]  /*33a0*/  FFMA.FTZ R106, R106, R107, R95 ;  /* 0x0000006b6a6a7223 */ /* 0x000fe2000001005f */
[----:B------:R-:W-:Y:S01]  /*33b0*/  SHF.L.U32 R95, R84, 0x10, RZ ;  /* 0x00000010545f7819 */ /* 0x000fe200000006ff */
[C---:B------:R-:W-:Y:S01]  /*33c0*/  FMUL.FTZ R102, R49.reuse, R102 ;  /* 0x0000006631667220 */ /* 0x040fe20000410000 */
[----:B------:R-:W-:Y:S01]  /*33d0*/  SHF.L.U32 R97, R28, 0x10, RZ ;  /* 0x000000101c617819 */ /* 0x000fe200000006ff */
[----:B------:R-:W-:Y:S01]  /*33e0*/  FMUL.FTZ R101, R49, R104 ;  /* 0x0000006831657220 */ /* 0x000fe20000410000 */
[----:B------:R-:W-:Y:S01]  /*33f0*/  SHF.L.U32 R108, R57, 0x10, RZ ;  /* 0x00000010396c7819 */ /* 0x000fe200000006ff */
[C---:B------:R-:W-:Y:S01]  /*3400*/  FADD.FTZ R112, -R50.reuse, R115 ;  /* 0x0000007332707221 */ /* 0x040fe20000010100 */
[----:B------:R-:W-:Y:S01]  /*3410*/  FADD.FTZ R104, -R50, R117 ;  /* 0x0000007532687221 */ /* 0x000fe20000010100 */
[----:B------:R-:W-:Y:S01]  /*3420*/  FFMA.FTZ R102, R102, R95, R97 ;  /* 0x0000005f66667223 */ /* 0x000fe20000010061 */
[----:B------:R-:W-:Y:S01]  /*3430*/  SHF.L.U32 R95, R58, 0x10, RZ ;  /* 0x000000103a5f7819 */ /* 0x000fe200000006ff */
[----:B------:R-:W-:Y:S01]  /*3440*/  FFMA.FTZ R101, R101, R108, R110 ;  /* 0x0000006c65657223 */ /* 0x000fe2000001006e */
[----:B------:R-:W-:Y:S01]  /*3450*/  FMUL.FTZ R103, R49, R112 ;  /* 0x0000007031677220 */ /* 0x000fe20000410000 */
[----:B------:R-:W-:Y:S01]  /*3460*/  FADD.FTZ R108, -R50, R119 ;  /* 0x00000077326c7221 */ /* 0x000fe20000010100 */
[----:B------:R-:W-:-:S02]  /*3470*/  IMAD.U32 R97, R6, 0x10000, RZ ;  /* 0x0001000006617824 */ /* 0x000fc400078e00ff */
[----:B------:R-:W-:Y:S01]  /*3480*/  FADD.FTZ R112, -R50, R123 ;  /* 0x0000007b32707221 */ /* 0x000fe20000010100 */
[C---:B------:R-:W-:Y:S01]  /*3490*/  FMUL.FTZ R104, R49.reuse, R104 ;  /* 0x0000006831687220 */ /* 0x040fe20000410000 */
[----:B------:R-:W-:Y:S01]  /*34a0*/  SHF.L.U32 R99, R82, 0x10, RZ ;  /* 0x0000001052637819 */ /* 0x000fe200000006ff */
[----:B------:R-:W-:Y:S01]  /*34b0*/  FMUL.FTZ R110, R49, R108 ;  /* 0x0000006c316e7220 */ /* 0x000fe20000410000 */
[----:B------:R-:W-:Y:S01]  /*34c0*/  SHF.L.U32 R107, R30, 0x10, RZ ;  /* 0x000000101e6b7819 */ /* 0x000fe200000006ff */
[----:B------:R-:W-:Y:S01]  /*34d0*/  IMAD.U32 R111, R7, 0x10000, RZ ;  /* 0x00010000076f7824 */ /* 0x000fe200078e00ff */
[----:B------:R-:W-:Y:S01]  /*34e0*/  SHF.L.U32 R109, R59, 0x10, RZ ;  /* 0x000000103b6d7819 */ /* 0x000fe200000006ff */
[----:B------:R-:W-:Y:S01]  /*34f0*/  FMUL.FTZ R112, R49, R112 ;  /* 0x0000007031707220 */ /* 0x000fe20000410000 */
[----:B------:R-:W-:Y:S01]  /*3500*/  FFMA.FTZ R108, R104, R95, R97 ;  /* 0x0000005f686c7223 */ /* 0x000fe20000010061 */
[C---:B------:R-:W-:Y:S01]  /*3510*/  FADD.FTZ R104, -R50.reuse, R121 ;  /* 0x0000007932687221 */ /* 0x040fe20000010100 */
[----:B------:R-:W-:Y:S01]  /*3520*/  FADD.FTZ R94, -R50, R94 ;  /* 0x0000005e325e7221 */ /* 0x000fe20000010100 */
[----:B------:R-:W-:Y:S01]  /*3530*/  FFMA.FTZ R110, R110, R99, R107 ;  /* 0x000000636e6e7223 */ /* 0x000fe2000001006b */
[----:B------:R-:W-:Y:S01]  /*3540*/  FFMA.FTZ R107, R112, R109, R111 ;  /* 0x0000006d706b7223 */ /* 0x000fe2000001006f */
[----:B------:R-:W-:Y:S01]  /*3550*/  SHF.L.U32 R113, R81, 0x10, RZ ;  /* 0x0000001051717819 */ /* 0x000fe200000006ff */
[----:B------:R-:W-:Y:S01]  /*3560*/  FMUL.FTZ R104, R49, R104 ;  /* 0x0000006831687220 */ /* 0x000fe20000410000 */
[----:B------:R-:W-:Y:S01]  /*3570*/  SHF.L.U32 R95, R31, 0x10, RZ ;  /* 0x000000101f5f7819 */ /* 0x000fe200000006ff */
[----:B------:R-:W-:Y:S01]  /*3580*/  FMUL.FTZ R94, R49, R94 ;  /* 0x0000005e315e7220 */ /* 0x000fe20000410000 */
[----:B------:R-:W-:Y:S01]  /*3590*/  SHF.L.U32 R109, R76, 0x10, RZ ;  /* 0x000000104c6d7819 */ /* 0x000fe200000006ff */
[----:B------:R-:W-:Y:S01]  /*35a0*/  FADD.FTZ R112, -R50, R125 ;  /* 0x0000007d32707221 */ /* 0x000fe20000010100 */
[----:B------:R-:W-:Y:S01]  /*35b0*/  SHF.L.U32 R111, R24, 0x10, RZ ;  /* 0x00000010186f7819 */ /* 0x000fe200000006ff */
[----:B------:R-:W-:Y:S01]  /*35c0*/  FADD.FTZ R96, -R50, R96 ;  /* 0x0000006032607221 */ /* 0x000fe20000010100 */
[----:B------:R-:W-:Y:S01]  /*35d0*/  FFMA.FTZ R113, R104, R113, R95 ;  /* 0x0000007168717223 */ /* 0x000fe2000001005f */
[----:B------:R-:W-:Y:S01]  /*35e0*/  SHF.L.U32 R97, R60, 0x10, RZ ;  /* 0x000000103c617819 */ /* 0x000fe200000006ff */
[----:B------:R-:W-:Y:S01]  /*35f0*/  UIADD3 UR4, UPT, UPT, UR6, -0x1, URZ ;  /* 0xffffffff06047890 */ /* 0x000fe2000fffe0ff */
[----:B------:R-:W-:Y:S01]  /*3600*/  FFMA.FTZ R104, R94, R109, R111 ;  /* 0x0000006d5e687223 */ /* 0x000fe2000001006f */
[----:B------:R-:W-:-:S02]  /*3610*/  IMAD.U32 R99, R8, 0x10000, RZ ;  /* 0x0001000008637824 */ /* 0x000fc400078e00ff */
[----:B------:R-:W-:Y:S01]  /*3620*/  FMUL.FTZ R112, R49, R112 ;  /* 0x0000007031707220 */ /* 0x000fe20000410000 */
[----:B------:R-:W-:Y:S01]  /*3630*/  SHF.L.U32 R109, R17, 0x10, RZ ;  /* 0x00000010116d7819 */ /* 0x000fe200000006ff */
[----:B------:R-:W-:Y:S02]  /*3640*/  IMAD.U32 R95, R0, 0x10000, RZ ;  /* 0x00010000005f7824 */ /* 0x000fe400078e00ff */
[----:B------:R-:W-:Y:S01]  /*3650*/  FMUL.FTZ R96, R49, R96 ;  /* 0x0000006031607220 */ /* 0x000fe20000410000 */
[C---:B------:R-:W-:Y:S01]  /*3660*/  FADD.FTZ R98, -R50.reuse, R98 ;  /* 0x0000006232627221 */ /* 0x040fe20000010100 */
[----:B------:R-:W-:Y:S01]  /*3670*/  FADD.FTZ R100, -R50, R100 ;  /* 0x0000006432647221 */ /* 0x000fe20000010100 */
[----:B------:R-:W-:Y:S01]  /*3680*/  UIMAD UR4, UR4, UR20, URZ ;  /* 0x00000014040472a4 */ /* 0x000fe2000f8e02ff */
[----:B------:R-:W-:Y:S01]  /*3690*/  FFMA.FTZ R112, R112, R97, R99 ;  /* 0x0000006170707223 */ /* 0x000fe20000010063 */
[----:B------:R-:W-:Y:S01]  /*36a0*/  SHF.L.U32 R111, R75, 0x10, RZ ;  /* 0x000000104b6f7819 */ /* 0x000fe200000006ff */
[----:B------:R-:W-:Y:S01]  /*36b0*/  FFMA.FTZ R109, R96, R109, R95 ;  /* 0x0000006d606d7223 */ /* 0x000fe2000001005f */
[----:B------:R-:W-:Y:S01]  /*36c0*/  SHF.L.U32 R97, R25, 0x10, RZ ;  /* 0x0000001019617819 */ /* 0x000fe200000006ff */
[----:B------:R-:W-:Y:S01]  /*36d0*/  FMUL.FTZ R98, R49, R98 ;  /* 0x0000006231627220 */ /* 0x000fe20000410000 */
[----:B------:R-:W-:Y:S01]  /*36e0*/  SHF.L.U32 R99, R18, 0x10, RZ ;  /* 0x0000001012637819 */ /* 0x000fe200000006ff */
[----:B------:R-:W-:-:S02]  /*36f0*/  IMAD.U32 R115, R2, 0x10000, RZ ;  /* 0x0001000002737824 */ /* 0x000fc400078e00ff */
[C---:B------:R-:W-:Y:S01]  /*3700*/  FMUL.FTZ R100, R49.reuse, R100 ;  /* 0x0000006431647220 */ /* 0x040fe20000410000 */
[----:B------:R-:W0:Y:S01]  /*3710*/  LDC.64 R94, c[0x0][0x428] ;  /* 0x00010a00ff5e7b82 */ /* 0x000e220000000a00 */
[----:B------:R-:W-:Y:S01]  /*3720*/  USHF.R.S32.HI UR5, URZ, 0x1f, UR4 ;  /* 0x0000001fff057899 */ /* 0x000fe20008011404 */
[----:B------:R-:W-:Y:S01]  /*3730*/  FADD.FTZ R96, -R50, R53 ;  /* 0x0000003532607221 */ /* 0x000fe20000010100 */
[----:B------:R-:W-:Y:S01]  /*3740*/  FFMA.FTZ R111, R98, R111, R97 ;  /* 0x0000006f626f7223 */ /* 0x000fe20000010061 */
[----:B------:R-:W-:Y:S01]  /*3750*/  FFMA.FTZ R100, R100, R99, R115 ;  /* 0x0000006364647223 */ /* 0x000fe20000010073 */
[----:B------:R-:W-:Y:S01]  /*3760*/  SHF.L.U32 R97, R74, 0x10, RZ ;  /* 0x000000104a617819 */ /* 0x000fe200000006ff */
[----:B------:R-:W-:Y:S01]  /*3770*/  ULEA.HI UR5, UR5, UR4, URZ, 0x3 ;  /* 0x0000000405057291 */ /* 0x000fe2000f8f18ff */
[----:B------:R-:W-:Y:S01]  /*3780*/  SHF.L.U32 R99, R26, 0x10, RZ ;  /* 0x000000101a637819 */ /* 0x000fe200000006ff */
[----:B------:R-:W-:Y:S01]  /*3790*/  FMUL.FTZ R96, R49, R96 ;  /* 0x0000006031607220 */ /* 0x000fe20000410000 */
[C---:B------:R-:W-:Y:S01]  /*37a0*/  FADD.FTZ R98, -R50.reuse, R55 ;  /* 0x0000003732627221 */ /* 0x040fe20000010100 */
[C---:B------:R-:W-:Y:S01]  /*37b0*/  FADD.FTZ R52, -R50.reuse, R52 ;  /* 0x0000003432347221 */ /* 0x040fe20000010100 */
[----:B------:R-:W-:Y:S01]  /*37c0*/  FADD.FTZ R50, -R50, R54 ;  /* 0x0000003632327221 */ /* 0x000fe20000010100 */
[----:B------:R-:W-:Y:S01]  /*37d0*/  SHF.L.U32 R114, R83, 0x10, RZ ;  /* 0x0000001053727819 */ /* 0x000fe200000006ff */
[----:B------:R-:W-:Y:S01]  /*37e0*/  FFMA.FTZ R54, R96, R97, R99 ;  /* 0x0000006160367223 */ /* 0x000fe20000010063 */
[----:B------:R-:W-:Y:S01]  /*37f0*/  SHF.L.U32 R116, R29, 0x10, RZ ;  /* 0x000000101d747819 */ /* 0x000fe200000006ff */
[C---:B------:R-:W-:Y:S01]  /*3800*/  FMUL.FTZ R52, R49.reuse, R52 ;  /* 0x0000003431347220 */ /* 0x040fe20000410000 */
[----:B------:R-:W-:Y:S01]  /*3810*/  MOV R96, UR5 ;  /* 0x0000000500607c02 */ /* 0x000fe20008000f00 */
[----:B------:R-:W-:Y:S01]  /*3820*/  FMUL.FTZ R53, R49, R98 ;  /* 0x0000006231357220 */ /* 0x000fe20000410000 */
[----:B------:R-:W-:Y:S01]  /*3830*/  SHF.L.U32 R55, R73, 0x10, RZ ;  /* 0x0000001049377819 */ /* 0x000fe200000006ff */
[----:B------:R-:W-:Y:S01]  /*3840*/  FFMA.FTZ R103, R103, R114, R116 ;  /* 0x0000007267677223 */ /* 0x000fe20000010074 */
[----:B------:R-:W-:Y:S01]  /*3850*/  SHF.L.U32 R115, R27, 0x10, RZ ;  /* 0x000000101b737819 */ /* 0x000fe200000006ff */
[----:B------:R-:W-:Y:S01]  /*3860*/  IMAD.U32 R116, R3, 0x10000, RZ ;  /* 0x0001000003747824 */ /* 0x000fe200078e00ff */
[----:B------:R-:W-:Y:S01]  /*3870*/  LEA.HI.SX32 R99, R96, R93, 0x1d ;  /* 0x0000005d60637211 */ /* 0x000fe200078feaff */
[----:B------:R-:W-:Y:S01]  /*3880*/  IMAD.U32 R117, R20, 0x10000, RZ ;  /* 0x0001000014757824 */ /* 0x000fe200078e00ff */
[----:B------:R-:W-:Y:S01]  /*3890*/  SHF.L.U32 R114, R19, 0x10, RZ ;  /* 0x0000001013727819 */ /* 0x000fe200000006ff */
[----:B------:R-:W-:Y:S01]  /*38a0*/  FMUL.FTZ R50, R49, R50 ;  /* 0x0000003231327220 */ /* 0x000fe20000410000 */
[----:B------:R-:W-:Y:S01]  /*38b0*/  SHF.L.U32 R119, R4, 0x10, RZ ;  /* 0x0000001004777819 */ /* 0x000fe200000006ff */
[----:B------:R-:W-:Y:S01]  /*38c0*/  FFMA.FTZ R55, R52, R55, R115 ;  /* 0x0000003734377223 */ /* 0x000fe20000010073 */
[----:B------:R-:W-:Y:S01]  /*38d0*/  IADD3 R97, PT, PT, R99, 0x100, RZ ;  /* 0x0000010063617810 */ /* 0x000fe20007ffe0ff */
[----:B------:R-:W-:Y:S01]  /*38e0*/  FFMA.FTZ R53, R53, R114, R116 ;  /* 0x0000007235357223 */ /* 0x000fe20000010074 */
[C---:B------:R-:W-:Y:S01]  /*38f0*/  IADD3 R49, PT, PT, R99.reuse, 0x200, RZ ;  /* 0x0000020063317810 */ /* 0x040fe20007ffe0ff */
[----:B------:R-:W-:Y:S01]  /*3900*/  FFMA.FTZ R52, R50, R117, R119 ;  /* 0x0000007532347223 */ /* 0x000fe20000010077 */
[----:B0-----:R-:W-:Y:S01]  /*3910*/  IMAD.WIDE.U32 R98, R99, 0x10, R94 ;  /* 0x0000001063627825 */ /* 0x001fe200078e005e */
[----:B------:R-:W-:-:S02]  /*3920*/  F2FP.BF16.F32.PACK_AB R47, R106, R47 ;  /* 0x0000002f6a2f723e */ /* 0x000fc400000010ff */
[----:B------:R-:W-:Y:S01]  /*3930*/  F2FP.BF16.F32.PACK_AB R46, R105, R46 ;  /* 0x0000002e692e723e */ /* 0x000fe200000010ff */
[--C-:B------:R-:W-:Y:S01]  /*3940*/  IMAD.WIDE.U32 R96, R97, 0x10, R94.reuse ;  /* 0x0000001061607825 */ /* 0x100fe200078e005e */
[----:B------:R-:W-:Y:S02]  /*3950*/  F2FP.BF16.F32.PACK_AB R45, R45, R48 ;  /* 0x000000302d2d723e */ /* 0x000fe400000010ff */
[----:B------:R-:W-:Y:S01]  /*3960*/  F2FP.BF16.F32.PACK_AB R44, R44, R51 ;  /* 0x000000332c2c723e */ /* 0x000fe200000010ff */
[----:B------:R-:W-:Y:S01]  /*3970*/  IMAD.WIDE.U32 R94, R49, 0x10, R94 ;  /* 0x00000010315e7825 */ /* 0x000fe200078e005e */
[----:B------:R-:W-:Y:S02]  /*3980*/  F2FP.BF16.F32.PACK_AB R51, R112, R113 ;  /* 0x000000717033723e */ /* 0x000fe400000010ff */
[----:B------:R-:W-:Y:S01]  /*3990*/  F2FP.BF16.F32.PACK_AB R50, R107, R110 ;  /* 0x0000006e6b32723e */ /* 0x000fe200000010ff */
[----:B------:R0:W-:Y:S01]  /*39a0*/  STG.E.128 desc[UR12][R98.64], R44 ;  /* 0x0000002c62007986 */ /* 0x0001e2000c101d0c */
[----:B------:R-:W-:-:S02]  /*39b0*/  F2FP.BF16.F32.PACK_AB R49, R108, R103 ;  /* 0x000000676c31723e */ /* 0x000fc400000010ff */
[----:B------:R-:W-:Y:S02]  /*39c0*/  F2FP.BF16.F32.PACK_AB R48, R101, R102 ;  /* 0x000000666530723e */ /* 0x000fe400000010ff */
[----:B------:R-:W-:Y:S02]  /*39d0*/  F2FP.BF16.F32.PACK_AB R55, R52, R55 ;  /* 0x000000373437723e */ /* 0x000fe400000010ff */
[----:B------:R-:W-:Y:S01]  /*39e0*/  F2FP.BF16.F32.PACK_AB R54, R53, R54 ;  /* 0x000000363536723e */ /* 0x000fe200000010ff */
[----:B------:R0:W-:Y:S01]  /*39f0*/  STG.E.128 desc[UR12][R96.64], R48 ;  /* 0x0000003060007986 */ /* 0x0001e2000c101d0c */
[----:B------:R-:W-:Y:S02]  /*3a00*/  F2FP.BF16.F32.PACK_AB R53, R100, R111 ;  /* 0x0000006f6435723e */ /* 0x000fe400000010ff */
[----:B------:R-:W-:-:S05]  /*3a10*/  F2FP.BF16.F32.PACK_AB R52, R109, R104 ;  /* 0x000000686d34723e */ /* 0x000fca00000010ff */
[----:B------:R0:W-:Y:S02]  /*3a20*/  STG.E.128 desc[UR12][R94.64], R52 ;  /* 0x000000345e007986 */ /* 0x0001e4000c101d0c */
.L_x_161:
[----:B------:R-:W-:Y:S02]  /*3a30*/  UIADD3 UR7, UPT, UPT, UR7, UR16, URZ ;  /* 0x0000001007077290 */ /* 0x000fe4000fffe0ff */
[----:B------:R-:W-:Y:S02]  /*3a40*/  UPLOP3.LUT UP0, UPT, UPT, UPT, UP0, 0x40, 0x4 ;  /* 0x000000000004789c */ /* 0x000fe40003f0e800 */
[----:B------:R-:W-:-:S09]  /*3a50*/  UISETP.GE.AND UP1, UPT, UR7, UR17, UPT ;  /* 0x000000110700728c */ /* 0x000fd2000bf26270 */
[----:B------:R-:W-:Y:S05]  /*3a60*/  BRA.U !UP1, `(.L_x_162) ;  /* 0xffffffcd09507547 */ /* 0x000fea000b83ffff */
[----:B------:R-:W-:Y:S05]  /*3a70*/  EXIT ;  /* 0x000000000000794d */ /* 0x000fea0003800000 */
.L_x_163:
        /* <DEDUP_REMOVED lines=16> */
.L_x_20910:


//--------------------- .text._ZN10layer_norm13ln_fwd_kernelINS_13Kernel_traitsI13__nv_bfloat16S2_S2_S2_fjLj6144ELj1ELj1ELj8ELj16ENS_18Kernel_traits_baseILj6144ES2_S2_S2_S2_fjLj256EEEEELb1ELb0ELb0ELb0EEEvNS_9FwdParamsE --------------------------
	.section	.text._ZN10layer_norm13ln_fwd_kernelINS_13Kernel_traitsI13__nv_bfloat16S2_S2_S2_fjLj6144ELj1ELj1ELj8ELj16ENS_18Kernel_traits_baseILj6144ES2_S2_S2_S2_fjLj256EEEEELb1ELb0ELb0ELb0EEEvNS_9FwdParamsE,"ax",@progbits
	.align	128
        .global         _ZN10layer_norm13ln_fwd_kernelINS_13Kernel_traitsI13__nv_bfloat16S2_S2_S2_fjLj6144ELj1ELj1ELj8ELj16ENS_18Kernel_traits_baseILj6144ES2_S2_S2_S2_fjLj256EEEEELb1ELb0ELb0ELb0EEEvNS_9FwdParamsE
        .type           _ZN10layer_norm13ln_fwd_kernelINS_13Kernel_traitsI13__nv_bfloat16S2_S2_S2_fjLj6144ELj1ELj1ELj8ELj16ENS_18Kernel_traits_baseILj6144ES2_S2_S2_S2_fjLj256EEEEELb1ELb0ELb0ELb0EEEvNS_9FwdParamsE,@function
        .size           _ZN10layer_norm13ln_fwd_kernelINS_13Kernel_traitsI13__nv_bfloat16S2_S2_S2_fjLj6144ELj1ELj1ELj8ELj16ENS_18Kernel_traits_baseILj6144ES2_S2_S2_S2_fjLj256EEEEELb1ELb0ELb0ELb0EEEvNS_9FwdParamsE,(.L_x_20911 - _ZN10layer_norm13ln_fwd_kernelINS_13Kernel_traitsI13__nv_bfloat16S2_S2_S2_fjLj6144ELj1ELj1ELj8ELj16ENS_18Kernel_traits_baseILj6144ES2_S2_S2_S2_fjLj256EEEEELb1ELb0ELb0ELb0EEEvNS_9FwdParamsE)
        .other          _ZN10layer_norm13ln_fwd_kernelINS_13Kernel_traitsI13__nv_bfloat16S2_S2_S2_fjLj6144ELj1ELj1ELj8ELj16ENS_18Kernel_traits_baseILj6144ES2_S2_S2_S2_fjLj256EEEEELb1ELb0ELb0ELb0EEEvNS_9FwdParamsE,@"STO_CUDA_ENTRY STV_DEFAULT"
_ZN10layer_norm13ln_fwd_kernelINS_13Kernel_traitsI13__nv_bfloat16S2_S2_S2_fjLj6144ELj1ELj1ELj8ELj16ENS_18Kernel_traits_baseILj6144ES2_S2_S2_S2_fjLj256EEEEELb1ELb0ELb0ELb0EEEvNS_9FwdParamsE:
.text._ZN10layer_norm13ln_fwd_kernelINS_13Kernel_traitsI13__nv_bfloat16S2_S2_S2_fjLj6144ELj1ELj1ELj8ELj16ENS_18Kernel_traits_baseILj6144ES2_S2_S2_S2_fjLj256EEEEELb1ELb0ELb0ELb0EEEvNS_9FwdParamsE:
[----:B------:R-:W-:Y:S01]  /*0000*/  LDC R1, c[0x0][0x37c] ;  /* 0x0000df00ff017b82 */ /* 0x000fe20000000800 */
[----:B------:R-:W0:Y:S07]  /*0010*/  LDCU.U8 UR4, c[0x0][0x464] ;  /* 0x00008c80ff0477ac */ /* 0x000e2e0008000000 */
[----:B------:R-:W1:Y:S01]  /*0020*/  LDC R0, c[0x0][0x458] ;  /* 0x00011600ff007b82 */ /* 0x000e620000000800 */
[----:B------:R-:W2:Y:S01]  /*0030*/  LDCU.64 UR8, c[0x0][0x450] ;  /* 0x00008a00ff0877ac */ /* 0x000ea20008000a00 */
[----:B------:R-:W3:Y:S06]  /*0040*/  LDCU.64 UR6, c[0x0][0x358] ;  /* 0x00006b00ff0677ac */ /* 0x000eec0008000a00 */
[----:B------:R-:W4:Y:S01]  /*0050*/  LDC R21, c[0x0][0x45c] ;  /* 0x00011700ff157b82 */ /* 0x000f220000000800 */
[----:B------:R-:W5:Y:S07]  /*0060*/  S2R R57, SR_TID.X ;  /* 0x0000000000397919 */ /* 0x000f6e0000002100 */
[----:B------:R-:W5:Y:S01]  /*0070*/  LDC R9, c[0x0][0x388] ;  /* 0x0000e200ff097b82 */ /* 0x000f620000000800 */
[----:B0-----:R-:W-:Y:S01]  /*0080*/  ISETP.NE.AND P0, PT, RZ, UR4, PT ;  /* 0x00000004ff007c0c */ /* 0x001fe2000bf05270 */
[----:B------:R-:W0:Y:S01]  /*0090*/  LDCU.64 UR4, c[0x0][0x438] ;  /* 0x00008700ff0477ac */ /* 0x000e220008000a00 */
[----:B--2---:R-:W-:-:S02]  /*00a0*/  IMAD.U32 R2, RZ, RZ, UR8 ;  /* 0x00000008ff027e24 */ /* 0x004fc4000f8e00ff */
[----:B------:R-:W-:-:S09]  /*00b0*/  IMAD.U32 R3, RZ, RZ, UR9 ;  /* 0x00000009ff037e24 */ /* 0x000fd2000f8e00ff */
[----:B-1----:R-:W-:Y:S01]  /*00c0*/  @P0 MOV R4, R0 ;  /* 0x0000000000040202 */ /* 0x002fe20000000f00 */
[----:B---3--:R-:W2:Y:S01]  /*00d0*/  @P0 LDG.E.64 R2, desc[UR6][R2.64] ;  /* 0x0000000602020981 */ /* 0x008ea2000c1e1b00 */
[----:B----4-:R-:W-:Y:S01]  /*00e0*/  @P0 IMAD.MOV.U32 R5, RZ, RZ, R21 ;  /* 0x000000ffff050224 */ /* 0x010fe200078e0015 */
[----:B------:R-:W1:Y:S05]  /*00f0*/  @P0 LDC R7, c[0x0][0x460] ;  /* 0x00011800ff070b82 */ /* 0x000e6a0000000800 */
[----:B------:R-:W1:Y:S01]  /*0100*/  @P0 LDG.E.64 R4, desc[UR6][R4.64] ;  /* 0x0000000604040981 */ /* 0x000e62000c1e1b00 */
[----:B0-----:R-:W-:Y:S01]  /*0110*/  UISETP.NE.U32.AND UP0, UPT, UR4, URZ, UPT ;  /* 0x000000ff0400728c */ /* 0x001fe2000bf05070 */
[----:B------:R-:W-:Y:S01]  /*0120*/  BSSY.RECONVERGENT B0, `(.L_x_164) ;  /* 0x0000055000007945 */ /* 0x000fe20003800200 */
[----:B------:R-:W5:Y:S02]  /*0130*/  S2UR UR10, SR_CTAID.X ;  /* 0x00000000000a79c3 */ /* 0x000f640000002500 */
[----:B------:R-:W-:-:S06]  /*0140*/  UISETP.NE.AND.EX UP0, UPT, UR5, URZ, UPT, UP0 ;  /* 0x000000ff0500728c */ /* 0x000fcc000bf05300 */
[----:B------:R-:W5:Y:S02]  /*0150*/  LDC R56, c[0x0][0x360] ;  /* 0x0000d800ff387b82 */ /* 0x000f640000000800 */
[----:B-----5:R-:W-:Y:S01]  /*0160*/  IMAD R56, R56, UR10, R57 ;  /* 0x0000000a38387c24 */ /* 0x020fe2000f8e0239 */
[----:B--2---:R-:W-:Y:S02]  /*0170*/  @P0 R2UR UR8, R2 ;  /* 0x00000000020802ca */ /* 0x004fe400000e0000 */
[----:B------:R-:W-:Y:S02]  /*0180*/  SHF.R.S32.HI R2, RZ, 0x1f, R9 ;  /* 0x0000001fff027819 */ /* 0x000fe40000011409 */
[----:B------:R-:W-:Y:S02]  /*0190*/  @P0 R2UR UR9, R3 ;  /* 0x00000000030902ca */ /* 0x000fe400000e0000 */
[----:B------:R-:W-:Y:S02]  /*01a0*/  LEA.HI R2, R2, R9, RZ, 0x3 ;  /* 0x0000000902027211 */ /* 0x000fe400078f18ff */
[----:B-1----:R-:W-:-:S02]  /*01b0*/  @P0 IADD3 R0, P1, PT, R4, R7, RZ ;  /* 0x0000000704000210 */ /* 0x002fc40007f3e0ff */
[C---:B------:R-:W-:Y:S02]  /*01c0*/  LOP3.LUT R4, R57.reuse, 0xe0, RZ, 0xc0, !PT ;  /* 0x000000e039047812 */ /* 0x040fe400078ec0ff */
[----:B------:R-:W-:Y:S01]  /*01d0*/  SHF.R.S32.HI R2, RZ, 0x3, R2 ;  /* 0x00000003ff027819 */ /* 0x000fe20000011402 */
[----:B------:R-:W-:Y:S01]  /*01e0*/  @P0 IMAD.X R21, RZ, RZ, R5, P1 ;  /* 0x000000ffff150224 */ /* 0x000fe200008e0605 */
[----:B------:R-:W-:Y:S01]  /*01f0*/  LOP3.LUT R5, R4, 0x1f, R57, 0xf8, !PT ;  /* 0x0000001f04057812 */ /* 0x000fe200078ef839 */
[----:B------:R-:W-:Y:S01]  /*0200*/  UIADD3 UR18, UPT, UPT, UR8, -0x61c88647, URZ ;  /* 0x9e3779b908127890 */ /* 0x000fe2000fffe0ff */
[----:B------:R-:W-:Y:S01]  /*0210*/  LOP3.LUT R3, R57, 0x1f, RZ, 0xc0, !PT ;  /* 0x0000001f39037812 */ /* 0x000fe200078ec0ff */
[----:B------:R-:W-:Y:S01]  /*0220*/  UIADD3 UR19, UPT, UPT, UR9, -0x4498517b, URZ ;  /* 0xbb67ae8509137890 */ /* 0x000fe2000fffe0ff */
[----:B------:R-:W-:Y:S01]  /*0230*/  LOP3.LUT R23, R5, 0xff, RZ, 0x3c, !PT ;  /* 0x000000ff05177812 */ /* 0x000fe200078e3cff */
[----:B------:R-:W-:Y:S01]  /*0240*/  UIADD3 UR20, UPT, UPT, UR8, 0x3c6ef372, URZ ;  /* 0x3c6ef37208147890 */ /* 0x000fe2000fffe0ff */
[--C-:B------:R-:W-:Y:S01]  /*0250*/  SHF.R.U64 R22, R0, 0x2, R21.reuse ;  /* 0x0000000200167819 */ /* 0x100fe20000001215 */
[----:B------:R-:W-:Y:S01]  /*0260*/  UIADD3 UR21, UPT, UPT, UR9, 0x76cf5d0a, URZ ;  /* 0x76cf5d0a09157890 */ /* 0x000fe2000fffe0ff */
[----:B------:R-:W-:Y:S01]  /*0270*/  IADD3 R23, PT, PT, R2, R23, RZ ;  /* 0x0000001702177210 */ /* 0x000fe20007ffe0ff */
[----:B------:R-:W-:Y:S01]  /*0280*/  UIADD3 UR22, UPT, UPT, UR8, -0x255992d5, URZ ;  /* 0xdaa66d2b08167890 */ /* 0x000fe2000fffe0ff */
[----:B------:R-:W-:Y:S01]  /*0290*/  SHF.R.U32.HI R21, RZ, 0x2, R21 ;  /* 0x00000002ff157819 */ /* 0x000fe20000011615 */
[----:B------:R-:W-:-:S02]  /*02a0*/  UIADD3 UR23, UPT, UPT, UR9, 0x32370b8f, URZ ;  /* 0x32370b8f09177890 */ /* 0x000fc4000fffe0ff */
[----:B------:R-:W-:Y:S02]  /*02b0*/  UIADD3 UR24, UPT, UPT, UR8, 0x78dde6e4, URZ ;  /* 0x78dde6e408187890 */ /* 0x000fe4000fffe0ff */
[----:B------:R-:W-:Y:S02]  /*02c0*/  UIADD3 UR25, UPT, UPT, UR9, -0x126145ec, URZ ;  /* 0xed9eba1409197890 */ /* 0x000fe4000fffe0ff */
[----:B------:R-:W-:Y:S02]  /*02d0*/  UIADD3 UR26, UPT, UPT, UR8, 0x1715609d, URZ ;  /* 0x1715609d081a7890 */ /* 0x000fe4000fffe0ff */
[----:B------:R-:W-:Y:S02]  /*02e0*/  UIADD3 UR27, UPT, UPT, UR9, -0x56f99767, URZ ;  /* 0xa9066899091b7890 */ /* 0x000fe4000fffe0ff */
[----:B------:R-:W-:Y:S02]  /*02f0*/  UIADD3 UR28, UPT, UPT, UR8, -0x4ab325aa, URZ ;  /* 0xb54cda56081c7890 */ /* 0x000fe4000fffe0ff */
[----:B------:R-:W-:-:S02]  /*0300*/  UIADD3 UR29, UPT, UPT, UR9, 0x646e171e, URZ ;  /* 0x646e171e091d7890 */ /* 0x000fc4000fffe0ff */
[----:B------:R-:W-:Y:S02]  /*0310*/  UIADD3 UR30, UPT, UPT, UR8, 0x5384540f, URZ ;  /* 0x5384540f081e7890 */ /* 0x000fe4000fffe0ff */
[----:B------:R-:W-:Y:S02]  /*0320*/  UIADD3 UR31, UPT, UPT, UR9, 0x1fd5c5a3, URZ ;  /* 0x1fd5c5a3091f7890 */ /* 0x000fe4000fffe0ff */
[----:B------:R-:W-:Y:S02]  /*0330*/  UIADD3 UR32, UPT, UPT, UR8, -0xe443238, URZ ;  /* 0xf1bbcdc808207890 */ /* 0x000fe4000fffe0ff */
[----:B------:R-:W-:Y:S02]  /*0340*/  UIADD3 UR33, UPT, UPT, UR9, -0x24c28bd8, URZ ;  /* 0xdb3d742809217890 */ /* 0x000fe4000fffe0ff */
[----:B------:R-:W-:Y:S02]  /*0350*/  UIADD3 UR34, UPT, UPT, UR8, -0x700cb87f, URZ ;  /* 0x8ff3478108227890 */ /* 0x000fe4000fffe0ff */
[----:B------:R-:W-:Y:S01]  /*0360*/  UIADD3 UR35, UPT, UPT, UR9, -0x695add53, URZ ;  /* 0x96a522ad09237890 */ /* 0x000fe2000fffe0ff */
[----:B------:R-:W-:Y:S11]  /*0370*/  BRA.U !UP0, `(.L_x_165) ;  /* 0x0000000108647547 */ /* 0x000ff6000b800000 */
        /* <DEDUP_REMOVED lines=15> */
[----:B------:R-:W-:Y:S01]  /*0470*/  ISETP.GE.U32.AND P0, PT, R23, 0x300, PT ;  /* 0x000003001700780c */ /* 0x000fe20003f06070 */
[----:B------:R-:W-:-:S12]  /*0480*/  @P1 VIADD R5, R5, 0x100 ;  /* 0x0000010005051836 */ /* 0x000fd80000000000 */
        /* <DEDUP_REMOVED lines=8> */
.L_x_165:
        /* <DEDUP_REMOVED lines=9> */
[----:B-1----:R-:W-:-:S04]  /*05a0*/  @P1 IMAD.WIDE.U32 R10, R5, 0x10, R10 ;  /* 0x00000010050a1825 */ /* 0x002fc800078e000a */
[----:B------:R-:W-:Y:S01]  /*05b0*/  @P1 VIADD R5, R5, 0x100 ;  /* 0x0000010005051836 */ /* 0x000fe20000000000 */
[----:B------:R0:W5:Y:S03]  /*05c0*/  @P1 LDG.E.128 R36, desc[UR6][R10.64] ;  /* 0x000000060a241981 */ /* 0x000166000c1e1d00 */
[----:B--2---:R-:W-:-:S05]  /*05d0*/  @P2 IMAD.WIDE.U32 R6, R5, 0x10, R12 ;  /* 0x0000001005062825 */ /* 0x004fca00078e000c */
[----:B------:R0:W5:Y:S01]  /*05e0*/  @P2 LDG.E.128 R28, desc[UR6][R6.64] ;  /* 0x00000006061c2981 */ /* 0x000162000c1e1d00 */
[----:B------:R-:W-:Y:S01]  /*05f0*/  HFMA2 R34, -RZ, RZ, 0, 0 ;  /* 0x00000000ff227431 */ /* 0x000fe200000001ff */
[----:B------:R-:W-:Y:S01]  /*0600*/  CS2R R32, SRZ ;  /* 0x0000000000207805 */ /* 0x000fe2000001ff00 */
[----:B------:R-:W-:Y:S01]  /*0610*/  IMAD.MOV.U32 R42, RZ, RZ, RZ ;  /* 0x000000ffff2a7224 */ /* 0x000fe200078e00ff */
[----:B------:R-:W-:Y:S02]  /*0620*/  CS2R R40, SRZ ;  /* 0x0000000000287805 */ /* 0x000fe4000001ff00 */
[----:B------:R-:W-:Y:S02]  /*0630*/  @P2 CS2R R26, SRZ ;  /* 0x00000000001a2805 */ /* 0x000fe4000001ff00 */
[----:B------:R-:W-:Y:S01]  /*0640*/  @P2 CS2R R24, SRZ ;  /* 0x0000000000182805 */ /* 0x000fe2000001ff00 */
[----:B------:R-:W-:Y:S01]  /*0650*/  @P0 IMAD.MOV.U32 R43, RZ, RZ, RZ ;  /* 0x000000ffff2b0224 */ /* 0x000fe200078e00ff */
[----:B0-----:R-:W-:-:S07]  /*0660*/  @P1 MOV R35, RZ ;  /* 0x000000ff00231202 */ /* 0x001fce0000000f00 */
.L_x_166:
[----:B------:R-:W-:Y:S05]  /*0670*/  BSYNC.RECONVERGENT B0 ;  /* 0x0000000000007941 */ /* 0x000fea0003800200 */
.L_x_164:
[----:B------:R-:W0:Y:S02]  /*0680*/  LDCU UR4, c[0x0][0x384] ;  /* 0x00007080ff0477ac */ /* 0x000e240008000800 */
[----:B0-----:R-:W-:-:S06]  /*0690*/  UISETP.GE.AND UP0, UPT, UR10, UR4, UPT ;  /* 0x000000040a00728c */ /* 0x001fcc000bf06270 */
[----:B------:R-:W-:-:S13]  /*06a0*/  PLOP3.LUT P0, PT, PT, PT, UP0, 0x80, 0x8 ;  /* 0x000000000008781c */ /* 0x000fda0003f0f008 */
[----:B------:R-:W-:Y:S05]  /*06b0*/  @P0 EXIT ;  /* 0x000000000000094d */ /* 0x000fea0003800000 */
[----:B------:R-:W-:Y:S01]  /*06c0*/  IMAD.HI.U32 R6, R56, -0x326172a9, RZ ;  /* 0xcd9e8d5738067827 */ /* 0x000fe200078e00ff */
[C---:B------:R-:W-:Y:S01]  /*06d0*/  LOP3.LUT R13, R2.reuse, 0xff, RZ, 0xc0, !PT ;  /* 0x000000ff020d7812 */ /* 0x040fe200078ec0ff */
[----:B------:R-:W0:Y:S01]  /*06e0*/  LDCU.64 UR4, c[0x0][0x3e0] ;  /* 0x00007c00ff0477ac */ /* 0x000e220008000a00 */
[----:B------:R-:W-:Y:S01]  /*06f0*/  LOP3.LUT R2, R2, 0xffffff00, RZ, 0xc0, !PT ;  /* 0xffffff0002027812 */ /* 0x000fe200078ec0ff */
[C---:B------:R-:W-:Y:S01]  /*0700*/  IMAD.HI.U32 R5, R22.reuse, -0x2daee0ad, RZ ;  /* 0xd2511f5316057827 */ /* 0x040fe200078e00ff */
[----:B------:R-:W-:Y:S01]  /*0710*/  LOP3.LUT R6, R21, UR8, R6, 0x96, !PT ;  /* 0x0000000815067c12 */ /* 0x000fe2000f8e9606 */
[----:B------:R-:W-:Y:S01]  /*0720*/  UPLOP3.LUT UP2, UPT, UPT, UPT, UPT, 0x40, 0x4 ;  /* 0x000000000004789c */ /* 0x000fe20003f4e870 */
[----:B------:R-:W-:Y:S01]  /*0730*/  VIADDMNMX R4, R13, -R4, RZ, !PT ;  /* 0x800000040d047246 */ /* 0x000fe200078001ff */
[----:B------:R-:W-:Y:S01]  /*0740*/  IMAD R10, R22, -0x2daee0ad, RZ ;  /* 0xd2511f53160a7824 */ /* 0x000fe200078e02ff */
[----:B------:R-:W-:Y:S01]  /*0750*/  LOP3.LUT R5, R5, UR9, RZ, 0x3c, !PT ;  /* 0x0000000905057c12 */ /* 0x000fe2000f8e3cff */
[----:B------:R-:W-:Y:S01]  /*0760*/  IMAD.HI.U32 R9, R6, -0x2daee0ad, RZ ;  /* 0xd2511f5306097827 */ /* 0x000fe200078e00ff */
[----:B------:R-:W-:Y:S01]  /*0770*/  LOP3.LUT R17, R0, 0x3, RZ, 0xc0, !PT ;  /* 0x0000000300117812 */ /* 0x000fe200078ec0ff */
[----:B------:R-:W1:Y:S01]  /*0780*/  LDCU UR36, c[0x0][0x388] ;  /* 0x00007100ff2477ac */ /* 0x000e620008000800 */
[----:B-----5:R-:W-:Y:S01]  /*0790*/  PRMT R16, R38, 0x7632, R16 ;  /* 0x0000763226107816 */ /* 0x020fe20000000010 */
[----:B------:R-:W-:Y:S01]  /*07a0*/  IMAD R8, R56, -0x326172a9, RZ ;  /* 0xcd9e8d5738087824 */ /* 0x000fe200078e02ff */
[----:B------:R-:W-:Y:S01]  /*07b0*/  LOP3.LUT R9, R10, UR19, R9, 0x96, !PT ;  /* 0x000000130a097c12 */ /* 0x000fe2000f8e9609 */
[----:B------:R-:W-:Y:S01]  /*07c0*/  IMAD.HI.U32 R7, R5, -0x326172a9, RZ ;  /* 0xcd9e8d5705077827 */ /* 0x000fe200078e00ff */
[----:B------:R-:W-:Y:S01]  /*07d0*/  PRMT R15, R33, 0x7632, R15 ;  /* 0x00007632210f7816 */ /* 0x000fe2000000000f */
[----:B------:R-:W2:Y:S01]  /*07e0*/  LDCU.U8 UR14, c[0x0][0x410] ;  /* 0x00008200ff0e77ac */ /* 0x000ea20008000000 */
[----:B------:R-:W-:Y:S01]  /*07f0*/  PRMT R14, R37, 0x7632, R14 ;  /* 0x00007632250e7816 */ /* 0x000fe2000000000e */
[----:B------:R-:W-:Y:S01]  /*0800*/  IMAD R11, R6, -0x2daee0ad, RZ ;  /* 0xd2511f53060b7824 */ /* 0x000fe200078e02ff */
[----:B------:R-:W-:Y:S01]  /*0810*/  LOP3.LUT R7, R8, UR18, R7, 0x96, !PT ;  /* 0x0000001208077c12 */ /* 0x000fe2000f8e9607 */
[----:B------:R-:W-:Y:S01]  /*0820*/  IMAD R8, R5, -0x326172a9, RZ ;  /* 0xcd9e8d5705087824 */ /* 0x000fe200078e02ff */
[----:B0-----:R-:W-:Y:S01]  /*0830*/  UISETP.NE.U32.AND UP0, UPT, UR4, URZ, UPT ;  /* 0x000000ff0400728c */ /* 0x001fe2000bf05070 */
[----:B------:R-:W-:Y:S01]  /*0840*/  IMAD.HI.U32 R5, R9, -0x326172a9, RZ ;  /* 0xcd9e8d5709057827 */ /* 0x000fe200078e00ff */
[----:B------:R-:W0:Y:S03]  /*0850*/  LDCU UR15, c[0x0][0x400] ;  /* 0x00008000ff0f77ac */ /* 0x000e260008000800 */
[----:B------:R-:W-:Y:S01]  /*0860*/  IMAD.HI.U32 R6, R7, -0x2daee0ad, RZ ;  /* 0xd2511f5307067827 */ /* 0x000fe200078e00ff */
[----:B------:R-:W-:Y:S01]  /*0870*/  LOP3.LUT R5, R8, UR20, R5, 0x96, !PT ;  /* 0x0000001408057c12 */ /* 0x000fe2000f8e9605 */
[----:B------:R-:W-:-:S02]  /*0880*/  UISETP.NE.AND.EX UP0, UPT, UR5, URZ, UPT, UP0 ;  /* 0x000000ff0500728c */ /* 0x000fc4000bf05300 */
[----:B------:R-:W-:Y:S01]  /*0890*/  IMAD R8, R9, -0x326172a9, RZ ;  /* 0xcd9e8d5709087824 */ /* 0x000fe200078e02ff */
[----:B------:R-:W-:Y:S01]  /*08a0*/  LOP3.LUT R6, R11, UR21, R6, 0x96, !PT ;  /* 0x000000150b067c12 */ /* 0x000fe2000f8e9606 */
[----:B------:R-:W-:Y:S01]  /*08b0*/  IMAD R10, R7, -0x2daee0ad, RZ ;  /* 0xd2511f53070a7824 */ /* 0x000fe200078e02ff */
[----:B------:R-:W3:Y:S01]  /*08c0*/  LDCU.64 UR12, c[0x0][0x3a0] ;  /* 0x00007400ff0c77ac */ /* 0x000ee20008000a00 */
[----:B------:R-:W-:Y:S01]  /*08d0*/  IMAD.HI.U32 R9, R5, -0x2daee0ad, RZ ;  /* 0xd2511f5305097827 */ /* 0x000fe200078e00ff */
[----:B------:R-:W4:Y:S03]  /*08e0*/  LDCU.64 UR16, c[0x0][0x380] ;  /* 0x00007000ff1077ac */ /* 0x000f260008000a00 */
[----:B------:R-:W-:Y:S01]  /*08f0*/  IMAD.HI.U32 R7, R6, -0x326172a9, RZ ;  /* 0xcd9e8d5706077827 */ /* 0x000fe200078e00ff */
[----:B------:R-:W-:-:S03]  /*0900*/  LOP3.LUT R9, R10, UR23, R9, 0x96, !PT ;  /* 0x000000170a097c12 */ /* 0x000fc6000f8e9609 */
[----:B------:R-:W-:Y:S01]  /*0910*/  IMAD R11, R5, -0x2daee0ad, RZ ;  /* 0xd2511f53050b7824 */ /* 0x000fe200078e02ff */
[----:B------:R-:W-:Y:S01]  /*0920*/  LOP3.LUT R7, R8, UR22, R7, 0x96, !PT ;  /* 0x0000001608077c12 */ /* 0x000fe2000f8e9607 */
[----:B------:R-:W-:Y:S02]  /*0930*/  IMAD R6, R6, -0x326172a9, RZ ;  /* 0xcd9e8d5706067824 */ /* 0x000fe400078e02ff */
[----:B------:R-:W-:-:S04]  /*0940*/  IMAD.HI.U32 R5, R9, -0x326172a9, RZ ;  /* 0xcd9e8d5709057827 */ /* 0x000fc800078e00ff */
[----:B------:R-:W-:Y:S01]  /*0950*/  IMAD.HI.U32 R8, R7, -0x2daee0ad, RZ ;  /* 0xd2511f5307087827 */ /* 0x000fe200078e00ff */
[----:B------:R-:W-:-:S03]  /*0960*/  LOP3.LUT R5, R6, UR24, R5, 0x96, !PT ;  /* 0x0000001806057c12 */ /* 0x000fc6000f8e9605 */
[----:B------:R-:W-:Y:S01]  /*0970*/  IMAD R10, R7, -0x2daee0ad, RZ ;  /* 0xd2511f53070a7824 */ /* 0x000fe200078e02ff */
[----:B------:R-:W-:Y:S01]  /*0980*/  LOP3.LUT R8, R11, UR25, R8, 0x96, !PT ;  /* 0x000000190b087c12 */ /* 0x000fe2000f8e9608 */
[----:B------:R-:W-:-:S04]  /*0990*/  IMAD.HI.U32 R7, R5, -0x2daee0ad, RZ ;  /* 0xd2511f5305077827 */ /* 0x000fc800078e00ff */
[----:B------:R-:W-:Y:S01]  /*09a0*/  IMAD R9, R9, -0x326172a9, RZ ;  /* 0xcd9e8d5709097824 */ /* 0x000fe200078e02ff */
[----:B------:R-:W-:Y:S01]  /*09b0*/  LOP3.LUT R7, R10, UR27, R7, 0x96, !PT ;  /* 0x0000001b0a077c12 */ /* 0x000fe2000f8e9607 */
[----:B------:R-:W-:-:S04]  /*09c0*/  IMAD.HI.U32 R6, R8, -0x326172a9, RZ ;  /* 0xcd9e8d5708067827 */ /* 0x000fc800078e00ff */
        /* <DEDUP_REMOVED lines=14> */
[--C-:B------:R-:W-:Y:S01]  /*0ab0*/  IMAD R7, R3, -0x20, R13.reuse ;  /* 0xffffffe003077824 */ /* 0x100fe200078e020d */
[----:B------:R-:W-:Y:S01]  /*0ac0*/  PRMT R13, R32, 0x7632, R13 ;  /* 0x00007632200d7816 */ /* 0x000fe2000000000d */
[----:B------:R-:W-:Y:S01]  /*0ad0*/  IMAD.HI.U32 R3, R8, -0x326172a9, RZ ;  /* 0xcd9e8d5708037827 */ /* 0x000fe200078e00ff */
[----:B------:R-:W-:Y:S02]  /*0ae0*/  PRMT R9, R47, 0x7632, R9 ;  /* 0x000076322f097816 */ /* 0x000fe40000000009 */
[----:B------:R-:W-:Y:S01]  /*0af0*/  VIMNMX R7, PT, PT, RZ, R7, !PT ;  /* 0x00000007ff077248 */ /* 0x000fe20007fe0100 */
[----:B------:R-:W-:Y:S01]  /*0b00*/  IMAD R12, R5, -0x2daee0ad, RZ ;  /* 0xd2511f53050c7824 */ /* 0x000fe200078e02ff */
[----:B------:R-:W-:Y:S01]  /*0b10*/  LOP3.LUT R68, R10, UR32, R3, 0x96, !PT ;  /* 0x000000200a447c12 */ /* 0x000fe2000f8e9603 */
[----:B------:R-:W-:Y:S01]  /*0b20*/  IMAD.HI.U32 R5, R6, -0x2daee0ad, RZ ;  /* 0xd2511f5306057827 */ /* 0x000fe200078e00ff */
[----:B------:R-:W-:-:S02]  /*0b30*/  VIMNMX R3, PT, PT, R4, 0x20, PT ;  /* 0x0000002004037848 */ /* 0x000fc40003fe0100 */
[----:B------:R-:W-:Y:S01]  /*0b40*/  VIMNMX R7, PT, PT, R7, 0x20, PT ;  /* 0x0000002007077848 */ /* 0x000fe20003fe0100 */
[----:B------:R-:W-:Y:S01]  /*0b50*/  IMAD R6, R6, -0x2daee0ad, RZ ;  /* 0xd2511f5306067824 */ /* 0x000fe200078e02ff */
[----:B------:R-:W-:Y:S01]  /*0b60*/  LOP3.LUT R48, R12, UR33, R5, 0x96, !PT ;  /* 0x000000210c307c12 */ /* 0x000fe2000f8e9605 */
[----:B------:R-:W-:Y:S01]  /*0b70*/  IMAD R3, R3, 0x8, R2 ;  /* 0x0000000803037824 */ /* 0x000fe200078e0202 */
[----:B------:R-:W-:Y:S01]  /*0b80*/  PRMT R12, R36, 0x7632, R12 ;  /* 0x00007632240c7816 */ /* 0x000fe2000000000c */
[----:B------:R-:W-:Y:S01]  /*0b90*/  IMAD R5, R8, -0x326172a9, RZ ;  /* 0xcd9e8d5708057824 */ /* 0x000fe200078e02ff */
[----:B------:R-:W-:Y:S01]  /*0ba0*/  PRMT R10, R43, 0x7632, R10 ;  /* 0x000076322b0a7816 */ /* 0x000fe2000000000a */
[----:B------:R-:W-:Y:S01]  /*0bb0*/  IMAD.HI.U32 R19, R68, -0x2daee0ad, RZ ;  /* 0xd2511f5344137827 */ /* 0x000fe200078e00ff */
[----:B------:R-:W-:Y:S02]  /*0bc0*/  I2FP.F32.U32 R11, R3 ;  /* 0x00000003000b7245 */ /* 0x000fe40000201000 */
[----:B------:R-:W-:Y:S01]  /*0bd0*/  PRMT R8, R42, 0x7632, R8 ;  /* 0x000076322a087816 */ /* 0x000fe20000000008 */
[----:B------:R-:W-:Y:S01]  /*0be0*/  IMAD.HI.U32 R18, R48, -0x326172a9, RZ ;  /* 0xcd9e8d5730127827 */ /* 0x000fe200078e00ff */
[----:B------:R-:W-:-:S02]  /*0bf0*/  LOP3.LUT R19, R6, UR35, R19, 0x96, !PT ;  /* 0x0000002306137c12 */ /* 0x000fc4000f8e9613 */
[----:B------:R-:W0:Y:S01]  /*0c00*/  MUFU.RCP R11, R11 ;  /* 0x0000000b000b7308 */ /* 0x000e220000001000 */
[----:B------:R-:W-:Y:S02]  /*0c10*/  IMAD R20, R7, 0x8, R2 ;  /* 0x0000000807147824 */ /* 0x000fe400078e0202 */
[----:B------:R-:W-:Y:S01]  /*0c20*/  HFMA2 R2, -RZ, RZ, 0, 0 ;  /* 0x00000000ff027431 */ /* 0x000fe200000001ff */
[----:B------:R-:W-:Y:S01]  /*0c30*/  LOP3.LUT R18, R5, UR34, R18, 0x96, !PT ;  /* 0x0000002205127c12 */ /* 0x000fe2000f8e9612 */
[----:B------:R-:W-:Y:S01]  /*0c40*/  IMAD R68, R68, -0x2daee0ad, RZ ;  /* 0xd2511f5344447824 */ /* 0x000fe200078e02ff */
[----:B------:R-:W-:Y:S01]  /*0c50*/  PRMT R7, R46, 0x7632, R7 ;  /* 0x000076322e077816 */ /* 0x000fe20000000007 */
[----:B------:R-:W-:Y:S01]  /*0c60*/  IMAD R0, R48, -0x326172a9, RZ ;  /* 0xcd9e8d5730007824 */ /* 0x000fe200078e02ff */
[----:B------:R-:W-:Y:S02]  /*0c70*/  PRMT R6, R41, 0x7632, R6 ;  /* 0x0000763229067816 */ /* 0x000fe40000000006 */
[----:B------:R-:W-:-:S02]  /*0c80*/  PRMT R5, R45, 0x7632, R5 ;  /* 0x000076322d057816 */ /* 0x000fc40000000005 */
[----:B------:R-:W-:Y:S02]  /*0c90*/  PRMT R4, R40, 0x7632, R4 ;  /* 0x0000763228047816 */ /* 0x000fe40000000004 */
[----:B-1234-:R-:W-:-:S07]  /*0ca0*/  PRMT R3, R44, 0x7632, R3 ;  /* 0x000076322c037816 */ /* 0x01efce0000000003 */
.L_x_424:
[----:B-1----:R-:W1:Y:S01]  /*0cb0*/  @UP0 LDCU.64 UR4, c[0x0][0x3e0] ;  /* 0x00007c00ff0407ac */ /* 0x002e620008000a00 */
[----:B------:R-:W-:Y:S01]  /*0cc0*/  PLOP3.LUT P0, PT, PT, PT, UP0, 0x80, 0x8 ;  /* 0x000000000008781c */ /* 0x000fe20003f0f008 */
[----:B-1----:R-:W-:-:S06]  /*0cd0*/  @UP0 UIMAD.WIDE UR4, UR10, 0x2, UR4 ;  /* 0x000000020a0408a5 */ /* 0x002fcc000f8e0204 */
[----:B0-23--:R-:W-:Y:S02]  /*0ce0*/  IMAD.U32 R48, RZ, RZ, UR4 ;  /* 0x00000004ff307e24 */ /* 0x00dfe4000f8e00ff */
[----:B------:R-:W-:-:S05]  /*0cf0*/  IMAD.U32 R49, RZ, RZ, UR5 ;  /* 0x00000005ff317e24 */ /* 0x000fca000f8e00ff */
[----:B------:R-:W2:Y:S01]  /*0d00*/  @P0 LDG.E.U16 R48, desc[UR6][R48.64] ;  /* 0x0000000630300981 */ /* 0x000ea2000c1e1500 */
[----:B------:R-:W-:Y:S01]  /*0d10*/  PLOP3.LUT P0, PT, PT, PT, UP0, 0x80, 0x8 ;  /* 0x000000000008781c */ /* 0x000fe20003f0f008 */
[----:B------:R-:W-:Y:S01]  /*0d20*/  UIMAD UR4, UR10, UR36, URZ ;  /* 0x000000240a0472a4 */ /* 0x000fe2000f8e02ff */
[----:B------:R-:W-:Y:S01]  /*0d30*/  ISETP.GE.U32.AND P1, PT, R23, 0x100, PT ;  /* 0x000001001700780c */ /* 0x000fe20003f26070 */
[----:B------:R-:W-:Y:S02]  /*0d40*/  BSSY.RECONVERGENT B0, `(.L_x_167) ;  /* 0x0000554000007945 */ /* 0x000fe40003800200 */
[----:B------:R-:W-:Y:S01]  /*0d50*/  USHF.R.S32.HI UR5, URZ, 0x1f, UR4 ;  /* 0x0000001fff057899 */ /* 0x000fe20008011404 */
[----:B------:R-:W-:-:S03]  /*0d60*/  P2R R60, PR, RZ, 0x2 ;  /* 0x00000002ff3c7803 */ /* 0x000fc60000000000 */
        /* <DEDUP_REMOVED lines=8> */
[----:B------:R-:W1:Y:S02]  /*0df0*/  LDC.64 R48, c[0x0][0x390] ;  /* 0x0000e400ff307b82 */ /* 0x000e640000000a00 */
[----:B-1----:R-:W-:-:S06]  /*0e00*/  IMAD.WIDE.U32 R48, R58, 0x10, R48 ;  /* 0x000000103a307825 */ /* 0x002fcc00078e0030 */
[----:B------:R-:W5:Y:S01]  /*0e10*/  LDG.E.128 R48, desc[UR6][R48.64] ;  /* 0x0000000630307981 */ /* 0x000f62000c1e1d00 */
[----:B------:R-:W-:-:S04]  /*0e20*/  UISETP.NE.U32.AND UP1, UPT, UR12, URZ, UPT ;  /* 0x000000ff0c00728c */ /* 0x000fc8000bf25070 */
[----:B------:R-:W-:-:S09]  /*0e30*/  UISETP.NE.AND.EX UP1, UPT, UR13, URZ, UPT, UP1 ;  /* 0x000000ff0d00728c */ /* 0x000fd2000bf25310 */
[----:B------:R-:W-:Y:S05]  /*0e40*/  BRA.U !UP1, `(.L_x_169) ;  /* 0x0000002909947547 */ /* 0x000fea000b800000 */
[----:B------:R-:W1:Y:S02]  /*0e50*/  LDC.64 R52, c[0x0][0x3a0] ;  /* 0x0000e800ff347b82 */ /* 0x000e640000000a00 */
[----:B-1----:R-:W-:-:S06]  /*0e60*/  IMAD.WIDE.U32 R52, R58, 0x10, R52 ;  /* 0x000000103a347825 */ /* 0x002fcc00078e0034 */
[----:B------:R-:W5:Y:S01]  /*0e70*/  LDG.E.128 R52, desc[UR6][R52.64] ;  /* 0x0000000634347981 */ /* 0x000f62000c1e1d00 */
[----:B------:R-:W-:Y:S01]  /*0e80*/  ISETP.NE.AND P0, PT, R17, 0x1, PT ;  /* 0x000000011100780c */ /* 0x000fe20003f05270 */
[----:B------:R-:W-:Y:S01]  /*0e90*/  BSSY.RECONVERGENT B1, `(.L_x_170) ;  /* 0x000004c000017945 */ /* 0x000fe20003800200 */
[----:B------:R-:W-:Y:S01]  /*0ea0*/  IMAD.MOV.U32 R61, RZ, RZ, 0x2 ;  /* 0x00000002ff3d7424 */ /* 0x000fe200078e00ff */
[----:B------:R-:W-:Y:S01]  /*0eb0*/  MOV R59, R0 ;  /* 0x00000000003b7202 */ /* 0x000fe20000000f00 */
[----:B------:R-:W-:-:S09]  /*0ec0*/  IMAD.MOV.U32 R62, RZ, RZ, R68 ;  /* 0x000000ffff3e7224 */ /* 0x000fd200078e0044 */
[----:B------:R-:W-:Y:S05]  /*0ed0*/  @!P0 BRA `(.L_x_171) ;  /* 0x00000004001c8947 */ /* 0x000fea0003800000 */
[----:B------:R-:W-:-:S05]  /*0ee0*/  IMAD.MOV.U32 R62, RZ, RZ, 0x2 ;  /* 0x00000002ff3e7424 */ /* 0x000fca00078e00ff */
[----:B------:R-:W-:-:S04]  /*0ef0*/  VIADDMNMX.U32 R59, R17, 0xfffffffe, R62, PT ;  /* 0xfffffffe113b7846 */ /* 0x000fc8000380003e */
[----:B------:R-:W-:-:S04]  /*0f00*/  SHF.L.U32 R59, R59, 0x2, RZ ;  /* 0x000000023b3b7819 */ /* 0x000fc800000006ff */
[----:B------:R-:W1:Y:S02]  /*0f10*/  LDC R70, c[0x2][R59] ;  /* 0x008000003b467b82 */ /* 0x000e640000000800 */
[----:B-1----:R-:W-:-:S04]  /*0f20*/  SHF.R.S32.HI R71, RZ, 0x1f, R70 ;  /* 0x0000001fff477819 */ /* 0x002fc80000011446 */
.L_x_20743:
[----:B0-----:R-:W-:Y:S05]  /*0f30*/  BRX R70 -0xf40                                         (*"BRANCH_TARGETS .L_x_20744,.L_x_20745,.L_x_20746"*) ;  /* 0xfffffff046307949 */ /* 0x001fea000383ffff */
.L_x_20746:
[----:B------:R-:W-:Y:S01]  /*0f40*/  VIADD R61, R17, 0x1 ;  /* 0x00000001113d7836 */ /* 0x000fe20000000000 */
[----:B------:R-:W-:Y:S01]  /*0f50*/  MOV R59, R18 ;  /* 0x00000012003b7202 */ /* 0x000fe20000000f00 */
[----:B------:R-:W-:Y:S01]  /*0f60*/  IMAD.MOV.U32 R62, RZ, RZ, R68 ;  /* 0x000000ffff3e7224 */ /* 0x000fe200078e0044 */
[----:B------:R-:W-:Y:S06]  /*0f70*/  BRA `(.L_x_171) ;  /* 0x0000000000f47947 */ /* 0x000fec0003800000 */
.L_x_20744:
[----:B------:R-:W-:Y:S01]  /*0f80*/  IMAD.MOV.U32 R62, RZ, RZ, R68 ;  /* 0x000000ffff3e7224 */ /* 0x000fe200078e0044 */
[----:B------:R-:W-:Y:S01]  /*0f90*/  MOV R59, R19 ;  /* 0x00000013003b7202 */ /* 0x000fe20000000f00 */
[----:B------:R-:W-:Y:S01]  /*0fa0*/  IMAD.MOV.U32 R61, RZ, RZ, 0x3 ;  /* 0x00000003ff3d7424 */ /* 0x000fe200078e00ff */
[----:B------:R-:W-:Y:S06]  /*0fb0*/  BRA `(.L_x_171) ;  /* 0x0000000000e47947 */ /* 0x000fec0003800000 */
.L_x_20745:
[----:B------:R-:W-:Y:S01]  /*0fc0*/  VIADD R22, R22, 0x1 ;  /* 0x0000000116167836 */ /* 0x000fe20000000000 */
[----:B------:R-:W-:Y:S03]  /*0fd0*/  BSSY.RECONVERGENT B2, `(.L_x_172) ;  /* 0x000000c000027945 */ /* 0x000fe60003800200 */
[C---:B------:R-:W-:Y:S01]  /*0fe0*/  IMAD.WIDE.U32 R72, R22.reuse, -0x2daee0ad, RZ ;  /* 0xd2511f5316487825 */ /* 0x040fe200078e00ff */
[----:B------:R-:W-:-:S13]  /*0ff0*/  ISETP.NE.AND P0, PT, R22, RZ, PT ;  /* 0x000000ff1600720c */ /* 0x000fda0003f05270 */
[----:B------:R-:W-:Y:S05]  /*1000*/  @P0 BRA `(.L_x_173) ;  /* 0x0000000000200947 */ /* 0x000fea0003800000 */
[----:B------:R-:W-:-:S05]  /*1010*/  VIADD R21, R21, 0x1 ;  /* 0x0000000115157836 */ /* 0x000fca0000000000 */
[----:B------:R-:W-:-:S13]  /*1020*/  ISETP.NE.AND P0, PT, R21, RZ, PT ;  /* 0x000000ff1500720c */ /* 0x000fda0003f05270 */
[----:B------:R-:W-:Y:S01]  /*1030*/  @!P0 IADD3 R56, PT, PT, R56, 0x1, RZ ;  /* 0x0000000138388810 */ /* 0x000fe20007ffe0ff */
[----:B------:R-:W-:Y:S01]  /*1040*/  @!P0 VIADD R0, R2, 0x1 ;  /* 0x0000000102008836 */ /* 0x000fe20000000000 */
[----:B------:R-:W-:Y:S02]  /*1050*/  @!P0 MOV R21, RZ ;  /* 0x000000ff00158202 */ /* 0x000fe40000000f00 */
[----:B------:R-:W-:-:S13]  /*1060*/  ISETP.NE.AND P1, PT, R56, RZ, !P0 ;  /* 0x000000ff3800720c */ /* 0x000fda0004725270 */
[----:B------:R-:W-:-:S04]  /*1070*/  @P1 IMAD.MOV R0, RZ, RZ, R2 ;  /* 0x000000ffff001224 */ /* 0x000fc800078e0202 */
[----:B------:R-:W-:-:S07]  /*1080*/  @!P0 IMAD.MOV.U32 R2, RZ, RZ, R0 ;  /* 0x000000ffff028224 */ /* 0x000fce00078e0000 */
.L_x_173:
[----:B------:R-:W-:Y:S05]  /*1090*/  BSYNC.RECONVERGENT B2 ;  /* 0x0000000000027941 */ /* 0x000fea0003800200 */
.L_x_172:
[----:B------:R-:W-:Y:S01]  /*10a0*/  IMAD.WIDE.U32 R82, R56, -0x326172a9, RZ ;  /* 0xcd9e8d5738527825 */ /* 0x000fe200078e00ff */
[----:B------:R-:W-:-:S03]  /*10b0*/  LOP3.LUT R18, R2, UR9, R73, 0x96, !PT ;  /* 0x0000000902127c12 */ /* 0x000fc6000f8e9649 */
[----:B------:R-:W-:Y:S01]  /*10c0*/  IMAD.MOV.U32 R59, RZ, RZ, R68 ;  /* 0x000000ffff3b7224 */ /* 0x000fe200078e0044 */
[----:B------:R-:W-:Y:S01]  /*10d0*/  LOP3.LUT R70, R21, UR8, R83, 0x96, !PT ;  /* 0x0000000815467c12 */ /* 0x000fe2000f8e9653 */
[----:B------:R-:W-:-:S04]  /*10e0*/  IMAD.WIDE.U32 R18, R18, -0x326172a9, RZ ;  /* 0xcd9e8d5712127825 */ /* 0x000fc800078e00ff */
[----:B------:R-:W-:Y:S01]  /*10f0*/  IMAD.WIDE.U32 R70, R70, -0x2daee0ad, RZ ;  /* 0xd2511f5346467825 */ /* 0x000fe200078e00ff */
[----:B------:R-:W-:-:S03]  /*1100*/  LOP3.LUT R73, R82, UR18, R19, 0x96, !PT ;  /* 0x0000001252497c12 */ /* 0x000fc6000f8e9613 */
[----:B------:R-:W-:Y:S01]  /*1110*/  IMAD.MOV.U32 R61, RZ, RZ, RZ ;  /* 0x000000ffff3d7224 */ /* 0x000fe200078e00ff */
[----:B------:R-:W-:Y:S01]  /*1120*/  LOP3.LUT R82, R72, UR19, R71, 0x96, !PT ;  /* 0x0000001348527c12 */ /* 0x000fe2000f8e9647 */
[----:B------:R-:W-:-:S04]  /*1130*/  IMAD.WIDE.U32 R72, R73, -0x2daee0ad, RZ ;  /* 0xd2511f5349487825 */ /* 0x000fc800078e00ff */
[----:B------:R-:W-:Y:S01]  /*1140*/  IMAD.WIDE.U32 R82, R82, -0x326172a9, RZ ;  /* 0xcd9e8d5752527825 */ /* 0x000fe200078e00ff */
[----:B------:R-:W-:-:S04]  /*1150*/  LOP3.LUT R19, R70, UR21, R73, 0x96, !PT ;  /* 0x0000001546137c12 */ /* 0x000fc8000f8e9649 */
        /* <DEDUP_REMOVED lines=27> */
[----:B------:R-:W-:-:S03]  /*1310*/  LOP3.LUT R18, R82, UR34, R85, 0x96, !PT ;  /* 0x0000002252127c12 */ /* 0x000fc6000f8e9655 */
[----:B------:R-:W-:Y:S01]  /*1320*/  IMAD.MOV.U32 R0, RZ, RZ, R84 ;  /* 0x000000ffff007224 */ /* 0x000fe200078e0054 */
[----:B------:R-:W-:Y:S02]  /*1330*/  LOP3.LUT R19, R70, UR35, R73, 0x96, !PT ;  /* 0x0000002346137c12 */ /* 0x000fe4000f8e9649 */
[----:B------:R-:W-:-:S07]  /*1340*/  MOV R62, R72 ;  /* 0x00000048003e7202 */ /* 0x000fce0000000f00 */
.L_x_171:
[----:B0-----:R-:W-:Y:S05]  /*1350*/  BSYNC.RECONVERGENT B1 ;  /* 0x0000000000017941 */ /* 0x001fea0003800200 */
.L_x_170:
[----:B------:R-:W0:Y:S01]  /*1360*/  LDC R70, c[0x0][0x408] ;  /* 0x00010200ff467b82 */ /* 0x000e220000000800 */
[----:B------:R-:W-:Y:S01]  /*1370*/  I2FP.F32.U32 R17, R59 ;  /* 0x0000003b00117245 */ /* 0x000fe20000201000 */
[----:B------:R-:W-:Y:S02]  /*1380*/  HFMA2 R66, -RZ, RZ, 0.1171875, 0 ;  /* 0x2f800000ff427431 */ /* 0x000fe400000001ff */
[----:B-----5:R-:W-:Y:S01]  /*1390*/  IMAD.U32 R59, R48, 0x10000, RZ ;  /* 0x00010000303b7824 */ /* 0x020fe200078e00ff */
[----:B------:R-:W-:Y:S01]  /*13a0*/  ISETP.NE.AND P1, PT, R61, 0x1, PT ;  /* 0x000000013d00780c */ /* 0x000fe20003f25270 */
[----:B------:R-:W-:Y:S01]  /*13b0*/  IMAD.U32 R64, R52, 0x10000, RZ ;  /* 0x0001000034407824 */ /* 0x000fe200078e00ff */
[----:B------:R-:W-:Y:S01]  /*13c0*/  BSSY.RECONVERGENT B1, `(.L_x_174) ;  /* 0x0000050000017945 */ /* 0x000fe20003800200 */
[----:B------:R-:W-:Y:S01]  /*13d0*/  FFMA.FTZ R17, R17, R66, 1.1641532182693481445e-10 ;  /* 0x2f00000011117423 */ /* 0x000fe20000010042 */
[----:B------:R-:W1:Y:S01]  /*13e0*/  LDC R68, c[0x0][0x404] ;  /* 0x00010100ff447b82 */ /* 0x000e620000000800 */
[----:B------:R-:W-:Y:S01]  /*13f0*/  FMUL.FTZ R59, R59, UR4 ;  /* 0x000000043b3b7c20 */ /* 0x000fe20008410000 */
[----:B------:R-:W-:Y:S01]  /*1400*/  HFMA2 R71, -RZ, RZ, 0, 1.1920928955078125e-07 ;  /* 0x00000002ff477431 */ /* 0x000fe200000001ff */
[----:B------:R-:W-:-:S02]  /*1410*/  PRMT R48, R48, 0x7632, R48 ;  /* 0x0000763230307816 */ /* 0x000fc40000000030 */
[----:B------:R-:W-:Y:S01]  /*1420*/  PRMT R52, R52, 0x7632, R52 ;  /* 0x0000763234347816 */ /* 0x000fe20000000034 */
[----:B0-----:R-:W-:Y:S01]  /*1430*/  FMUL.FTZ R59, R59, R70 ;  /* 0x000000463b3b7220 */ /* 0x001fe20000410000 */
[----:B-1----:R-:W-:Y:S01]  /*1440*/  FSETP.GTU.FTZ.AND P0, PT, R17, R68, PT ;  /* 0x000000441100720b */ /* 0x002fe20003f1c000 */
[----:B------:R-:W-:-:S03]  /*1450*/  IMAD.MOV.U32 R17, RZ, RZ, R0 ;  /* 0x000000ffff117224 */ /* 0x000fc600078e0000 */
[----:B------:R-:W-:Y:S02]  /*1460*/  FSEL R59, R59, RZ, !P0 ;  /* 0x000000ff3b3b7208 */ /* 0x000fe40004000000 */
[----:B------:R-:W-:-:S03]  /*1470*/  PLOP3.LUT P0, PT, P0, PT, PT, 0x8, 0x80 ;  /* 0x000000000080781c */ /* 0x000fc6000070e170 */
[----:B------:R-:W-:Y:S01]  /*1480*/  FADD.FTZ R59, R59, R64 ;  /* 0x000000403b3b7221 */ /* 0x000fe20000010000 */
[----:B------:R-:W-:Y:S01]  /*1490*/  P2R R64, PR, RZ, 0x1 ;  /* 0x00000001ff407803 */ /* 0x000fe20000000000 */
[----:B------:R-:W-:Y:S08]  /*14a0*/  @!P1 BRA `(.L_x_175) ;  /* 0x0000000400049947 */ /* 0x000ff00003800000 */
[----:B------:R-:W-:-:S13]  /*14b0*/  ISETP.NE.AND P0, PT, R61, 0x3, PT ;  /* 0x000000033d00780c */ /* 0x000fda0003f05270 */
[----:B------:R-:W-:Y:S05]  /*14c0*/  @!P0 BRA `(.L_x_176) ;  /* 0x0000000000188947 */ /* 0x000fea0003800000 */
[----:B------:R-:W-:-:S13]  /*14d0*/  ISETP.NE.AND P0, PT, R61, 0x2, PT ;  /* 0x000000023d00780c */ /* 0x000fda0003f05270 */
[----:B------:R-:W-:Y:S01]  /*14e0*/  @!P0 IMAD.MOV.U32 R71, RZ, RZ, 0x3 ;  /* 0x00000003ff478424 */ /* 0x000fe200078e00ff */
[----:B------:R-:W-:Y:S01]  /*14f0*/  @!P0 MOV R17, R19 ;  /* 0x0000001300118202 */ /* 0x000fe20000000f00 */
[----:B------:R-:W-:Y:S02]  /*1500*/  @P0 VIADD R71, R61, 0x1 ;  /* 0x000000013d470836 */ /* 0x000fe40000000000 */
[----:B------:R-:W-:Y:S01]  /*1510*/  @P0 IMAD.MOV.U32 R17, RZ, RZ, R18 ;  /* 0x000000ffff110224 */ /* 0x000fe200078e0012 */
[----:B------:R-:W-:Y:S06]  /*1520*/  BRA `(.L_x_175) ;  /* 0x0000000000e47947 */ /* 0x000fec0003800000 */
.L_x_176:
[----:B------:R-:W-:Y:S01]  /*1530*/  IADD3 R22, PT, PT, R22, 0x1, RZ ;  /* 0x0000000116167810 */ /* 0x000fe20007ffe0ff */
[----:B------:R-:W-:Y:S03]  /*1540*/  BSSY.RECONVERGENT B2, `(.L_x_177) ;  /* 0x000000c000027945 */ /* 0x000fe60003800200 */
[C---:B------:R-:W-:Y:S01]  /*1550*/  ISETP.NE.AND P0, PT, R22.reuse, RZ, PT ;  /* 0x000000ff1600720c */ /* 0x040fe20003f05270 */
[----:B------:R-:W-:-:S12]  /*1560*/  IMAD.WIDE.U32 R82, R22, -0x2daee0ad, RZ ;  /* 0xd2511f5316527825 */ /* 0x000fd800078e00ff */
[----:B------:R-:W-:Y:S05]  /*1570*/  @P0 BRA `(.L_x_178) ;  /* 0x0000000000200947 */ /* 0x000fea0003800000 */
[----:B------:R-:W-:-:S05]  /*1580*/  VIADD R21, R21, 0x1 ;  /* 0x0000000115157836 */ /* 0x000fca0000000000 */
[----:B------:R-:W-:-:S13]  /*1590*/  ISETP.NE.AND P0, PT, R21, RZ, PT ;  /* 0x000000ff1500720c */ /* 0x000fda0003f05270 */
[----:B------:R-:W-:Y:S01]  /*15a0*/  @!P0 VIADD R56, R56, 0x1 ;  /* 0x0000000138388836 */ /* 0x000fe20000000000 */
[----:B------:R-:W-:Y:S01]  /*15b0*/  @!P0 IADD3 R0, PT, PT, R2, 0x1, RZ ;  /* 0x0000000102008810 */ /* 0x000fe20007ffe0ff */
[----:B------:R-:W-:-:S03]  /*15c0*/  @!P0 IMAD.MOV.U32 R21, RZ, RZ, RZ ;  /* 0x000000ffff158224 */ /* 0x000fc600078e00ff */
[----:B------:R-:W-:-:S13]  /*15d0*/  ISETP.NE.AND P1, PT, R56, RZ, !P0 ;  /* 0x000000ff3800720c */ /* 0x000fda0004725270 */
[----:B------:R-:W-:-:S05]  /*15e0*/  @P1 IMAD.MOV R0, RZ, RZ, R2 ;  /* 0x000000ffff001224 */ /* 0x000fca00078e0202 */
[----:B------:R-:W-:-:S07]  /*15f0*/  @!P0 MOV R2, R0 ;  /* 0x0000000000028202 */ /* 0x000fce0000000f00 */
.L_x_178:
[----:B------:R-:W-:Y:S05]  /*1600*/  BSYNC.RECONVERGENT B2 ;  /* 0x0000000000027941 */ /* 0x000fea0003800200 */
.L_x_177:
        /* <DEDUP_REMOVED lines=43> */
.L_x_175:
[----:B------:R-:W-:Y:S05]  /*18c0*/  BSYNC.RECONVERGENT B1 ;  /* 0x0000000000017941 */ /* 0x000fea0003800200 */
.L_x_174:
[----:B------:R-:W-:Y:S01]  /*18d0*/  I2FP.F32.U32 R17, R17 ;  /* 0x0000001100117245 */ /* 0x000fe20000201000 */
[----:B------:R-:W-:Y:S01]  /*18e0*/  IMAD.U32 R48, R48, 0x10000, RZ ;  /* 0x0001000030307824 */ /* 0x000fe200078e00ff */
[----:B------:R-:W-:Y:S01]  /*18f0*/  ISETP.NE.AND P1, PT, R71, 0x1, PT ;  /* 0x000000014700780c */ /* 0x000fe20003f25270 */
[----:B------:R-:W-:Y:S01]  /*1900*/  BSSY.RECONVERGENT B1, `(.L_x_179) ;  /* 0x000004d000017945 */ /* 0x000fe20003800200 */
[----:B------:R-:W-:Y:S01]  /*1910*/  SHF.L.U32 R52, R52, 0x10, RZ ;  /* 0x0000001034347819 */ /* 0x000fe200000006ff */
[----:B------:R-:W-:Y:S01]  /*1920*/  FFMA.FTZ R17, R17, R66, 1.1641532182693481445e-10 ;  /* 0x2f00000011117423 */ /* 0x000fe20000010042 */
[----:B------:R-:W-:-:S04]  /*1930*/  FMUL.FTZ R61, R48, UR4 ;  /* 0x00000004303d7c20 */ /* 0x000fc80008410000 */
[----:B------:R-:W-:Y:S01]  /*1940*/  FMUL.FTZ R61, R61, R70 ;  /* 0x000000463d3d7220 */ /* 0x000fe20000410000 */
[----:B------:R-:W-:Y:S01]  /*1950*/  FSETP.GTU.FTZ.AND P0, PT, R17, R68, PT ;  /* 0x000000441100720b */ /* 0x000fe20003f1c000 */
[----:B------:R-:W-:-:S03]  /*1960*/  IMAD.MOV.U32 R17, RZ, RZ, R0 ;  /* 0x000000ffff117224 */ /* 0x000fc600078e0000 */
[----:B------:R-:W-:Y:S02]  /*1970*/  FSEL R61, R61, RZ, !P0 ;  /* 0x000000ff3d3d7208 */ /* 0x000fe40004000000 */
[----:B------:R-:W-:-:S03]  /*1980*/  PLOP3.LUT P0, PT, P0, PT, PT, 0x8, 0x80 ;  /* 0x000000000080781c */ /* 0x000fc6000070e170 */
[----:B------:R-:W-:Y:S01]  /*1990*/  FADD.FTZ R61, R61, R52 ;  /* 0x000000343d3d7221 */ /* 0x000fe20000010000 */
[----:B------:R-:W-:Y:S01]  /*19a0*/  IMAD.MOV.U32 R52, RZ, RZ, 0x2 ;  /* 0x00000002ff347424 */ /* 0x000fe200078e00ff */
[----:B------:R-:W-:Y:S08]  /*19b0*/  @!P1 BRA `(.L_x_180) ;  /* 0x0000000400049947 */ /* 0x000ff00003800000 */
[----:B------:R-:W-:-:S13]  /*19c0*/  ISETP.NE.AND P1, PT, R71, 0x3, PT ;  /* 0x000000034700780c */ /* 0x000fda0003f25270 */
[----:B------:R-:W-:Y:S05]  /*19d0*/  @!P1 BRA `(.L_x_181) ;  /* 0x0000000000189947 */ /* 0x000fea0003800000 */
[----:B------:R-:W-:-:S13]  /*19e0*/  ISETP.NE.AND P1, PT, R71, 0x2, PT ;  /* 0x000000024700780c */ /* 0x000fda0003f25270 */
[----:B------:R-:W-:Y:S01]  /*19f0*/  @!P1 MOV R52, 0x3 ;  /* 0x0000000300349802 */ /* 0x000fe20000000f00 */
[----:B------:R-:W-:Y:S01]  /*1a00*/  @!P1 IMAD.MOV.U32 R17, RZ, RZ, R19 ;  /* 0x000000ffff119224 */ /* 0x000fe200078e0013 */
[----:B------:R-:W-:Y:S01]  /*1a10*/  @P1 MOV R17, R18 ;  /* 0x0000001200111202 */ /* 0x000fe20000000f00 */
[----:B------:R-:W-:Y:S01]  /*1a20*/  @P1 VIADD R52, R71, 0x1 ;  /* 0x0000000147341836 */ /* 0x000fe20000000000 */
[----:B------:R-:W-:Y:S06]  /*1a30*/  BRA `(.L_x_180) ;  /* 0x0000000000e47947 */ /* 0x000fec0003800000 */
.L_x_181:
        /* <DEDUP_REMOVED lines=13> */
.L_x_183:
[----:B------:R-:W-:Y:S05]  /*1b10*/  BSYNC.RECONVERGENT B2 ;  /* 0x0000000000027941 */ /* 0x000fea0003800200 */
.L_x_182:
[----:B------:R-:W-:Y:S01]  /*1b20*/  IMAD.WIDE.U32 R18, R56, -0x326172a9, RZ ;  /* 0xcd9e8d5738127825 */ /* 0x000fe200078e00ff */
[----:B------:R-:W-:Y:S02]  /*1b30*/  LOP3.LUT R72, R2, UR9, R83, 0x96, !PT ;  /* 0x0000000902487c12 */ /* 0x000fe4000f8e9653 */
[----:B------:R-:W-:Y:S01]  /*1b40*/  MOV R17, R62 ;  /* 0x0000003e00117202 */ /* 0x000fe20000000f00 */
        /* <DEDUP_REMOVED lines=38> */
[----:B------:R-:W-:Y:S01]  /*1db0*/  LOP3.LUT R19, R82, UR35, R73, 0x96, !PT ;  /* 0x0000002352137c12 */ /* 0x000fe2000f8e9649 */
[----:B------:R-:W-:-:S07]  /*1dc0*/  IMAD.MOV.U32 R62, RZ, RZ, R72 ;  /* 0x000000ffff3e7224 */ /* 0x000fce00078e0048 */
.L_x_180:
[----:B------:R-:W-:Y:S05]  /*1dd0*/  BSYNC.RECONVERGENT B1 ;  /* 0x0000000000017941 */ /* 0x000fea0003800200 */
.L_x_179:
[----:B------:R-:W-:Y:S01]  /*1de0*/  I2FP.F32.U32 R17, R17 ;  /* 0x0000001100117245 */ /* 0x000fe20000201000 */
[----:B------:R-:W-:Y:S01]  /*1df0*/  BSSY.RECONVERGENT B1, `(.L_x_184) ;  /* 0x0000051000017945 */ /* 0x000fe20003800200 */
[----:B------:R-:W-:Y:S01]  /*1e00*/  SHF.L.U32 R48, R49, 0x10, RZ ;  /* 0x0000001031307819 */ /* 0x000fe200000006ff */
[----:B------:R-:W-:Y:S01]  /*1e10*/  IMAD.MOV.U32 R72, RZ, RZ, 0x2 ;  /* 0x00000002ff487424 */ /* 0x000fe200078e00ff */
[----:B------:R-:W-:Y:S01]  /*1e20*/  ISETP.NE.AND P2, PT, R52, 0x1, PT ;  /* 0x000000013400780c */ /* 0x000fe20003f45270 */
[----:B------:R-:W-:Y:S01]  /*1e30*/  FFMA.FTZ R17, R17, R66, 1.1641532182693481445e-10 ;  /* 0x2f00000011117423 */ /* 0x000fe20000010042 */
[----:B------:R-:W-:Y:S01]  /*1e40*/  PRMT R74, R49, 0x7632, R74 ;  /* 0x00007632314a7816 */ /* 0x000fe2000000004a */
[----:B------:R-:W-:Y:S01]  /*1e50*/  FMUL.FTZ R71, R48, UR4 ;  /* 0x0000000430477c20 */ /* 0x000fe20008410000 */
[----:B------:R-:W-:Y:S01]  /*1e60*/  IMAD.U32 R48, R53, 0x10000, RZ ;  /* 0x0001000035307824 */ /* 0x000fe200078e00ff */
[----:B------:R-:W-:Y:S02]  /*1e70*/  MOV R49, R0 ;  /* 0x0000000000317202 */ /* 0x000fe40000000f00 */
[----:B------:R-:W-:Y:S01]  /*1e80*/  FMUL.FTZ R71, R71, R70 ;  /* 0x0000004647477220 */ /* 0x000fe20000410000 */
[----:B------:R-:W-:-:S02]  /*1e90*/  FSETP.GTU.FTZ.AND P1, PT, R17, R68, PT ;  /* 0x000000441100720b */ /* 0x000fc40003f3c000 */
[----:B------:R-:W-:Y:S02]  /*1ea0*/  PRMT R17, R53, 0x7632, R17 ;  /* 0x0000763235117816 */ /* 0x000fe40000000011 */
[----:B------:R-:W-:Y:S02]  /*1eb0*/  FSEL R71, R71, RZ, !P1 ;  /* 0x000000ff47477208 */ /* 0x000fe40004800000 */
[----:B------:R-:W-:-:S03]  /*1ec0*/  PLOP3.LUT P1, PT, P1, PT, PT, 0x8, 0x80 ;  /* 0x000000000080781c */ /* 0x000fc60000f2e170 */
[----:B------:R-:W-:Y:S01]  /*1ed0*/  FADD.FTZ R71, R71, R48 ;  /* 0x0000003047477221 */ /* 0x000fe20000010000 */
[----:B------:R-:W-:Y:S09]  /*1ee0*/  @!P2 BRA `(.L_x_185) ;  /* 0x000000040004a947 */ /* 0x000ff20003800000 */
[----:B------:R-:W-:-:S13]  /*1ef0*/  ISETP.NE.AND P2, PT, R52, 0x3, PT ;  /* 0x000000033400780c */ /* 0x000fda0003f45270 */
[----:B------:R-:W-:Y:S05]  /*1f00*/  @!P2 BRA `(.L_x_186) ;  /* 0x000000000018a947 */ /* 0x000fea0003800000 */
[----:B------:R-:W-:-:S13]  /*1f10*/  ISETP.NE.AND P2, PT, R52, 0x2, PT ;  /* 0x000000023400780c */ /* 0x000fda0003f45270 */
[----:B------:R-:W-:Y:S01]  /*1f20*/  @!P2 IMAD.MOV.U32 R72, RZ, RZ, 0x3 ;  /* 0x00000003ff48a424 */ /* 0x000fe200078e00ff */
[----:B------:R-:W-:Y:S01]  /*1f30*/  @P2 IADD3 R72, PT, PT, R52, 0x1, RZ ;  /* 0x0000000134482810 */ /* 0x000fe20007ffe0ff */
[----:B------:R-:W-:Y:S02]  /*1f40*/  @!P2 IMAD.MOV.U32 R49, RZ, RZ, R19 ;  /* 0x000000ffff31a224 */ /* 0x000fe400078e0013 */
[----:B------:R-:W-:Y:S01]  /*1f50*/  @P2 IMAD.MOV.U32 R49, RZ, RZ, R18 ;  /* 0x000000ffff312224 */ /* 0x000fe200078e0012 */
[----:B------:R-:W-:Y:S06]  /*1f60*/  BRA `(.L_x_185) ;  /* 0x0000000000e47947 */ /* 0x000fec0003800000 */
.L_x_186:
[----:B------:R-:W-:Y:S01]  /*1f70*/  VIADD R22, R22, 0x1 ;  /* 0x0000000116167836 */ /* 0x000fe20000000000 */
[----:B------:R-:W-:Y:S03]  /*1f80*/  BSSY.RECONVERGENT B2, `(.L_x_187) ;  /* 0x000000c000027945 */ /* 0x000fe60003800200 */
[C---:B------:R-:W-:Y:S01]  /*1f90*/  IMAD.WIDE.U32 R52, R22.reuse, -0x2daee0ad, RZ ;  /* 0xd2511f5316347825 */ /* 0x040fe200078e00ff */
[----:B------:R-:W-:-:S13]  /*1fa0*/  ISETP.NE.AND P2, PT, R22, RZ, PT ;  /* 0x000000ff1600720c */ /* 0x000fda0003f45270 */
[----:B------:R-:W-:Y:S05]  /*1fb0*/  @P2 BRA `(.L_x_188) ;  /* 0x0000000000202947 */ /* 0x000fea0003800000 */
[----:B------:R-:W-:-:S04]  /*1fc0*/  IADD3 R21, PT, PT, R21, 0x1, RZ ;  /* 0x0000000115157810 */ /* 0x000fc80007ffe0ff */
[----:B------:R-:W-:-:S13]  /*1fd0*/  ISETP.NE.AND P2, PT, R21, RZ, PT ;  /* 0x000000ff1500720c */ /* 0x000fda0003f45270 */
[----:B------:R-:W-:Y:S02]  /*1fe0*/  @!P2 VIADD R56, R56, 0x1 ;  /* 0x000000013838a836 */ /* 0x000fe40000000000 */
[----:B------:R-:W-:Y:S02]  /*1ff0*/  @!P2 VIADD R0, R2, 0x1 ;  /* 0x000000010200a836 */ /* 0x000fe40000000000 */
[----:B------:R-:W-:Y:S01]  /*2000*/  @!P2 IMAD.MOV.U32 R21, RZ, RZ, RZ ;  /* 0x000000ffff15a224 */ /* 0x000fe200078e00ff */
[----:B------:R-:W-:-:S13]  /*2010*/  ISETP.NE.AND P3, PT, R56, RZ, !P2 ;  /* 0x000000ff3800720c */ /* 0x000fda0005765270 */
[----:B------:R-:W-:-:S05]  /*2020*/  @P3 IADD3 R0, PT, PT, R2, RZ, RZ ;  /* 0x000000ff02003210 */ /* 0x000fca0007ffe0ff */
[----:B------:R-:W-:-:S07]  /*2030*/  @!P2 IMAD.MOV.U32 R2, RZ, RZ, R0 ;  /* 0x000000ffff02a224 */ /* 0x000fce00078e0000 */
.L_x_188:
[----:B------:R-:W-:Y:S05]  /*2040*/  BSYNC.RECONVERGENT B2 ;  /* 0x0000000000027941 */ /* 0x000fea0003800200 */
.L_x_187:
[----:B------:R-:W-:Y:S01]  /*2050*/  LOP3.LUT R48, R2, UR9, R53, 0x96, !PT ;  /* 0x0000000902307c12 */ /* 0x000fe2000f8e9635 */
[----:B------:R-:W-:-:S04]  /*2060*/  IMAD.WIDE.U32 R18, R56, -0x326172a9, RZ ;  /* 0xcd9e8d5738127825 */ /* 0x000fc800078e00ff */
[----:B------:R-:W-:Y:S01]  /*2070*/  IMAD.WIDE.U32 R48, R48, -0x326172a9, RZ ;  /* 0xcd9e8d5730307825 */ /* 0x000fe200078e00ff */
[----:B------:R-:W-:-:S04]  /*2080*/  LOP3.LUT R19, R21, UR8, R19, 0x96, !PT ;  /* 0x0000000815137c12 */ /* 0x000fc8000f8e9613 */
[----:B------:R-:W-:Y:S01]  /*2090*/  LOP3.LUT R53, R18, UR18, R49, 0x96, !PT ;  /* 0x0000001212357c12 */ /* 0x000fe2000f8e9631 */
[----:B------:R-:W-:-:S05]  /*20a0*/  IMAD.WIDE.U32 R18, R19, -0x2daee0ad, RZ ;  /* 0xd2511f5313127825 */ /* 0x000fca00078e00ff */
        /* <DEDUP_REMOVED lines=27> */
[----:B------:R-:W-:-:S04]  /*2260*/  IMAD.WIDE.U32 R18, R19, -0x326172a9, RZ ;  /* 0xcd9e8d5713127825 */ /* 0x000fc800078e00ff */
[----:B------:R-:W-:Y:S01]  /*2270*/  IMAD.WIDE.U32 R72, R72, -0x326172a9, RZ ;  /* 0xcd9e8d5748487825 */ /* 0x000fe200078e00ff */
[----:B------:R-:W-:Y:S02]  /*2280*/  LOP3.LUT R48, R48, UR32, R19, 0x96, !PT ;  /* 0x0000002030307c12 */ /* 0x000fe4000f8e9613 */
[----:B------:R-:W-:-:S03]  /*2290*/  MOV R0, R72 ;  /* 0x0000004800007202 */ /* 0x000fc60000000f00 */
[----:B------:R-:W-:-:S04]  /*22a0*/  IMAD.WIDE.U32 R48, R48, -0x2daee0ad, RZ ;  /* 0xd2511f5330307825 */ /* 0x000fc800078e00ff */
[----:B------:R-:W-:Y:S01]  /*22b0*/  HFMA2 R72, -RZ, RZ, 0, 0 ;  /* 0x00000000ff487431 */ /* 0x000fe200000001ff */
[----:B------:R-:W-:Y:S02]  /*22c0*/  LOP3.LUT R18, R18, UR34, R73, 0x96, !PT ;  /* 0x0000002212127c12 */ /* 0x000fe4000f8e9649 */
[----:B------:R-:W-:Y:S01]  /*22d0*/  LOP3.LUT R19, R52, UR35, R49, 0x96, !PT ;  /* 0x0000002334137c12 */ /* 0x000fe2000f8e9631 */
[----:B------:R-:W-:Y:S02]  /*22e0*/  IMAD.MOV.U32 R49, RZ, RZ, R62 ;  /* 0x000000ffff317224 */ /* 0x000fe400078e003e */
[----:B------:R-:W-:-:S07]  /*22f0*/  IMAD.MOV.U32 R62, RZ, RZ, R48 ;  /* 0x000000ffff3e7224 */ /* 0x000fce00078e0030 */
.L_x_185:
[----:B------:R-:W-:Y:S05]  /*2300*/  BSYNC.RECONVERGENT B1 ;  /* 0x0000000000017941 */ /* 0x000fea0003800200 */
.L_x_184:
[----:B------:R-:W-:Y:S01]  /*2310*/  I2FP.F32.U32 R49, R49 ;  /* 0x0000003100317245 */ /* 0x000fe20000201000 */
[----:B------:R-:W-:Y:S01]  /*2320*/  IMAD.U32 R74, R74, 0x10000, RZ ;  /* 0x000100004a4a7824 */ /* 0x000fe200078e00ff */
[----:B------:R-:W-:Y:S01]  /*2330*/  ISETP.NE.AND P3, PT, R72, 0x1, PT ;  /* 0x000000014800780c */ /* 0x000fe20003f65270 */
[----:B------:R-:W-:Y:S01]  /*2340*/  IMAD.U32 R48, R17, 0x10000, RZ ;  /* 0x0001000011307824 */ /* 0x000fe200078e00ff */
[----:B------:R-:W-:Y:S01]  /*2350*/  BSSY.RECONVERGENT B1, `(.L_x_189) ;  /* 0x000004c000017945 */ /* 0x000fe20003800200 */
[----:B------:R-:W-:Y:S01]  /*2360*/  FFMA.FTZ R49, R49, R66, 1.1641532182693481445e-10 ;  /* 0x2f00000031317423 */ /* 0x000fe20000010042 */
[----:B------:R-:W-:Y:S01]  /*2370*/  FMUL.FTZ R53, R74, UR4 ;  /* 0x000000044a357c20 */ /* 0x000fe20008410000 */
[----:B------:R-:W-:Y:S02]  /*2380*/  HFMA2 R52, -RZ, RZ, 0, 1.1920928955078125e-07 ;  /* 0x00000002ff347431 */ /* 0x000fe400000001ff */
[----:B------:R-:W-:Y:S02]  /*2390*/  IMAD.MOV.U32 R17, RZ, RZ, R0 ;  /* 0x000000ffff117224 */ /* 0x000fe400078e0000 */
[----:B------:R-:W-:Y:S01]  /*23a0*/  FMUL.FTZ R53, R53, R70 ;  /* 0x0000004635357220 */ /* 0x000fe20000410000 */
[----:B------:R-:W-:-:S04]  /*23b0*/  FSETP.GTU.FTZ.AND P2, PT, R49, R68, PT ;  /* 0x000000443100720b */ /* 0x000fc80003f5c000 */
        /* <DEDUP_REMOVED lines=12> */
.L_x_191:
        /* <DEDUP_REMOVED lines=13> */
.L_x_193:
[----:B------:R-:W-:Y:S05]  /*2550*/  BSYNC.RECONVERGENT B2 ;  /* 0x0000000000027941 */ /* 0x000fea0003800200 */
.L_x_192:
[----:B------:R-:W-:Y:S01]  /*2560*/  LOP3.LUT R48, R2, UR9, R53, 0x96, !PT ;  /* 0x0000000902307c12 */ /* 0x000fe2000f8e9635 */
[----:B------:R-:W-:-:S04]  /*2570*/  IMAD.WIDE.U32 R18, R56, -0x326172a9, RZ ;  /* 0xcd9e8d5738127825 */ /* 0x000fc800078e00ff */
[----:B------:R-:W-:Y:S01]  /*2580*/  IMAD.WIDE.U32 R48, R48, -0x326172a9, RZ ;  /* 0xcd9e8d5730307825 */ /* 0x000fe200078e00ff */
[----:B------:R-:W-:-:S03]  /*2590*/  LOP3.LUT R19, R21, UR8, R19, 0x96, !PT ;  /* 0x0000000815137c12 */ /* 0x000fc6000f8e9613 */
[----:B------:R-:W-:Y:S01]  /*25a0*/  IMAD.MOV.U32 R17, RZ, RZ, R62 ;  /* 0x000000ffff117224 */ /* 0x000fe200078e003e */
        /* <DEDUP_REMOVED lines=36> */
[----:B------:R-:W-:Y:S01]  /*27f0*/  IMAD.MOV.U32 R52, RZ, RZ, RZ ;  /* 0x000000ffff347224 */ /* 0x000fe200078e00ff */
[----:B------:R-:W-:-:S07]  /*2800*/  MOV R62, R48 ;  /* 0x00000030003e7202 */ /* 0x000fce0000000f00 */
.L_x_190:
[----:B------:R-:W-:Y:S05]  /*2810*/  BSYNC.RECONVERGENT B1 ;  /* 0x0000000000017941 */ /* 0x000fea0003800200 */
.L_x_189:
[----:B------:R-:W-:Y:S01]  /*2820*/  I2FP.F32.U32 R17, R17 ;  /* 0x0000001100117245 */ /* 0x000fe20000201000 */
[----:B------:R-:W-:Y:S01]  /*2830*/  IMAD.U32 R48, R50, 0x10000, RZ ;  /* 0x0001000032307824 */ /* 0x000fe200078e00ff */
[----:B------:R-:W-:Y:S01]  /*2840*/  ISETP.NE.AND P4, PT, R52, 0x1, PT ;  /* 0x000000013400780c */ /* 0x000fe20003f85270 */
[----:B------:R-:W-:Y:S01]  /*2850*/  BSSY.RECONVERGENT B1, `(.L_x_194) ;  /* 0x000004f000017945 */ /* 0x000fe20003800200 */
[----:B------:R-:W-:Y:S01]  /*2860*/  PRMT R50, R50, 0x7632, R50 ;  /* 0x0000763232327816 */ /* 0x000fe20000000032 */
[----:B------:R-:W-:Y:S01]  /*2870*/  FFMA.FTZ R17, R17, R66, 1.1641532182693481445e-10 ;  /* 0x2f00000011117423 */ /* 0x000fe20000010042 */
[----:B------:R-:W-:Y:S01]  /*2880*/  FMUL.FTZ R49, R48, UR4 ;  /* 0x0000000430317c20 */ /* 0x000fe20008410000 */
[C---:B------:R-:W-:Y:S02]  /*2890*/  SHF.L.U32 R48, R54.reuse, 0x10, RZ ;  /* 0x0000001036307819 */ /* 0x040fe400000006ff */
[----:B------:R-:W-:Y:S01]  /*28a0*/  PRMT R54, R54, 0x7632, R54 ;  /* 0x0000763236367816 */ /* 0x000fe20000000036 */
        /* <DEDUP_REMOVED lines=16> */
.L_x_196:
        /* <DEDUP_REMOVED lines=8> */
[----:B------:R-:W-:Y:S02]  /*2a30*/  @!P4 VIADD R0, R2, 0x1 ;  /* 0x000000010200c836 */ /* 0x000fe40000000000 */
[----:B------:R-:W-:Y:S01]  /*2a40*/  @!P4 IMAD.MOV.U32 R21, RZ, RZ, RZ ;  /* 0x000000ffff15c224 */ /* 0x000fe200078e00ff */
[----:B------:R-:W-:-:S13]  /*2a50*/  ISETP.NE.AND P5, PT, R56, RZ, !P4 ;  /* 0x000000ff3800720c */ /* 0x000fda00067a5270 */
[----:B------:R-:W-:-:S05]  /*2a60*/  @P5 IMAD.MOV R0, RZ, RZ, R2 ;  /* 0x000000ffff005224 */ /* 0x000fca00078e0202 */
[----:B------:R-:W-:-:S07]  /*2a70*/  @!P4 MOV R2, R0 ;  /* 0x000000000002c202 */ /* 0x000fce0000000f00 */
.L_x_198:
[----:B------:R-:W-:Y:S05]  /*2a80*/  BSYNC.RECONVERGENT B2 ;  /* 0x0000000000027941 */ /* 0x000fea0003800200 */
.L_x_197:
        /* <DEDUP_REMOVED lines=36> */
[----:B------:R-:W-:Y:S01]  /*2cd0*/  IMAD.MOV.U32 R0, RZ, RZ, R48 ;  /* 0x000000ffff007224 */ /* 0x000fe200078e0030 */
[----:B------:R-:W-:Y:S01]  /*2ce0*/  LOP3.LUT R18, R18, UR34, R49, 0x96, !PT ;  /* 0x0000002212127c12 */ /* 0x000fe2000f8e9631 */
[----:B------:R-:W-:Y:S01]  /*2cf0*/  IMAD.WIDE.U32 R48, R17, -0x2daee0ad, RZ ;  /* 0xd2511f5311307825 */ /* 0x000fe200078e00ff */
[----:B------:R-:W-:-:S03]  /*2d00*/  MOV R17, R62 ;  /* 0x0000003e00117202 */ /* 0x000fc60000000f00 */
[----:B------:R-:W-:Y:S01]  /*2d10*/  IMAD.MOV.U32 R62, RZ, RZ, R48 ;  /* 0x000000ffff3e7224 */ /* 0x000fe200078e0030 */
[----:B------:R-:W-:Y:S01]  /*2d20*/  LOP3.LUT R19, R52, UR35, R49, 0x96, !PT ;  /* 0x0000002334137c12 */ /* 0x000fe2000f8e9631 */
[----:B------:R-:W-:-:S07]  /*2d30*/  IMAD.MOV.U32 R48, RZ, RZ, RZ ;  /* 0x000000ffff307224 */ /* 0x000fce00078e00ff */
.L_x_195:
[----:B------:R-:W-:Y:S05]  /*2d40*/  BSYNC.RECONVERGENT B1 ;  /* 0x0000000000017941 */ /* 0x000fea0003800200 */
.L_x_194:
[----:B------:R-:W-:Y:S01]  /*2d50*/  I2FP.F32.U32 R17, R17 ;  /* 0x0000001100117245 */ /* 0x000fe20000201000 */
[----:B------:R-:W-:Y:S01]  /*2d60*/  IMAD.U32 R54, R54, 0x10000, RZ ;  /* 0x0001000036367824 */ /* 0x000fe200078e00ff */
[----:B------:R-:W-:Y:S01]  /*2d70*/  SHF.L.U32 R50, R50, 0x10, RZ ;  /* 0x0000001032327819 */ /* 0x000fe200000006ff */
[----:B------:R-:W-:Y:S01]  /*2d80*/  BSSY.RECONVERGENT B1, `(.L_x_199) ;  /* 0x000004d000017945 */ /* 0x000fe20003800200 */
[----:B------:R-:W-:Y:S01]  /*2d90*/  ISETP.NE.AND P5, PT, R48, 0x1, PT ;  /* 0x000000013000780c */ /* 0x000fe20003fa5270 */
[----:B------:R-:W-:Y:S02]  /*2da0*/  FFMA.FTZ R17, R17, R66, 1.1641532182693481445e-10 ;  /* 0x2f00000011117423 */ /* 0x000fe40000010042 */
[----:B------:R-:W-:Y:S01]  /*2db0*/  FMUL.FTZ R49, R50, UR4 ;  /* 0x0000000432317c20 */ /* 0x000fe20008410000 */
[----:B------:R-:W-:Y:S02]  /*2dc0*/  IMAD.MOV.U32 R50, RZ, RZ, 0x2 ;  /* 0x00000002ff327424 */ /* 0x000fe400078e00ff */
[----:B------:R-:W-:Y:S01]  /*2dd0*/  FSETP.GTU.FTZ.AND P4, PT, R17, R68, PT ;  /* 0x000000441100720b */ /* 0x000fe20003f9c000 */
[----:B------:R-:W-:Y:S01]  /*2de0*/  FMUL.FTZ R49, R49, R70 ;  /* 0x0000004631317220 */ /* 0x000fe20000410000 */
[----:B------:R-:W-:-:S04]  /*2df0*/  MOV R17, R0 ;  /* 0x0000000000117202 */ /* 0x000fc80000000f00 */
        /* <DEDUP_REMOVED lines=12> */
.L_x_201:
        /* <DEDUP_REMOVED lines=13> */
.L_x_203:
[----:B------:R-:W-:Y:S05]  /*2f90*/  BSYNC.RECONVERGENT B2 ;  /* 0x0000000000027941 */ /* 0x000fea0003800200 */
.L_x_202:
[----:B------:R-:W-:Y:S01]  /*2fa0*/  LOP3.LUT R48, R2, UR9, R53, 0x96, !PT ;  /* 0x0000000902307c12 */ /* 0x000fe2000f8e9635 */
[----:B------:R-:W-:-:S04]  /*2fb0*/  IMAD.WIDE.U32 R18, R56, -0x326172a9, RZ ;  /* 0xcd9e8d5738127825 */ /* 0x000fc800078e00ff */
[----:B------:R-:W-:Y:S02]  /*2fc0*/  HFMA2 R50, -RZ, RZ, 0, 0 ;  /* 0x00000000ff327431 */ /* 0x000fe400000001ff */
        /* <DEDUP_REMOVED lines=34> */
[----:B------:R-:W-:Y:S02]  /*31f0*/  LOP3.LUT R18, R18, UR34, R49, 0x96, !PT ;  /* 0x0000002212127c12 */ /* 0x000fe4000f8e9631 */
[----:B------:R-:W-:Y:S01]  /*3200*/  MOV R0, R48 ;  /* 0x0000003000007202 */ /* 0x000fe20000000f00 */
[----:B------:R-:W-:-:S04]  /*3210*/  IMAD.WIDE.U32 R48, R17, -0x2daee0ad, RZ ;  /* 0xd2511f5311307825 */ /* 0x000fc800078e00ff */
[----:B------:R-:W-:Y:S01]  /*3220*/  IMAD.MOV.U32 R17, RZ, RZ, R62 ;  /* 0x000000ffff117224 */ /* 0x000fe200078e003e */
[----:B------:R-:W-:Y:S01]  /*3230*/  LOP3.LUT R19, R52, UR35, R49, 0x96, !PT ;  /* 0x0000002334137c12 */ /* 0x000fe2000f8e9631 */
[----:B------:R-:W-:-:S07]  /*3240*/  IMAD.MOV.U32 R62, RZ, RZ, R48 ;  /* 0x000000ffff3e7224 */ /* 0x000fce00078e0030 */
.L_x_200:
[----:B------:R-:W-:Y:S05]  /*3250*/  BSYNC.RECONVERGENT B1 ;  /* 0x0000000000017941 */ /* 0x000fea0003800200 */
.L_x_199:
[----:B------:R-:W-:Y:S01]  /*3260*/  I2FP.F32.U32 R17, R17 ;  /* 0x0000001100117245 */ /* 0x000fe20000201000 */
[C---:B------:R-:W-:Y:S01]  /*3270*/  IMAD.U32 R48, R51.reuse, 0x10000, RZ ;  /* 0x0001000033307824 */ /* 0x040fe200078e00ff */
[----:B------:R-:W-:Y:S01]  /*3280*/  ISETP.NE.AND P6, PT, R50, 0x1, PT ;  /* 0x000000013200780c */ /* 0x000fe20003fc5270 */
[----:B------:R-:W-:Y:S01]  /*3290*/  BSSY.RECONVERGENT B1, `(.L_x_204) ;  /* 0x0000051000017945 */ /* 0x000fe20003800200 */
[----:B------:R-:W-:Y:S01]  /*32a0*/  PRMT R52, R51, 0x7632, R52 ;  /* 0x0000763233347816 */ /* 0x000fe20000000034 */
[----:B------:R-:W-:Y:S01]  /*32b0*/  FFMA.FTZ R17, R17, R66, 1.1641532182693481445e-10 ;  /* 0x2f00000011117423 */ /* 0x000fe20000010042 */
[----:B------:R-:W-:Y:S01]  /*32c0*/  FMUL.FTZ R49, R48, UR4 ;  /* 0x0000000430317c20 */ /* 0x000fe20008410000 */
[C---:B------:R-:W-:Y:S01]  /*32d0*/  IMAD.U32 R48, R55.reuse, 0x10000, RZ ;  /* 0x0001000037307824 */ /* 0x040fe200078e00ff */
[----:B------:R-:W-:Y:S02]  /*32e0*/  PRMT R55, R55, 0x7632, R55 ;  /* 0x0000763237377816 */ /* 0x000fe40000000037 */
[----:B------:R-:W-:Y:S01]  /*32f0*/  FMUL.FTZ R49, R49, R70 ;  /* 0x0000004631317220 */ /* 0x000fe20000410000 */
[----:B------:R-:W-:Y:S01]  /*3300*/  FSETP.GTU.FTZ.AND P5, PT, R17, R68, PT ;  /* 0x000000441100720b */ /* 0x000fe20003fbc000 */
[----:B------:R-:W-:-:S03]  /*3310*/  HFMA2 R17, -RZ, RZ, 0, 1.1920928955078125e-07 ;  /* 0x00000002ff117431 */ /* 0x000fc600000001ff */
[----:B------:R-:W-:Y:S02]  /*3320*/  FSEL R49, R49, RZ, !P5 ;  /* 0x000000ff31317208 */ /* 0x000fe40006800000 */
[----:B------:R-:W-:-:S03]  /*3330*/  PLOP3.LUT P5, PT, P5, PT, PT, 0x8, 0x80 ;  /* 0x000000000080781c */ /* 0x000fc60002fae170 */
[----:B------:R-:W-:Y:S01]  /*3340*/  FADD.FTZ R95, R49, R48 ;  /* 0x00000030315f7221 */ /* 0x000fe20000010000 */
[----:B------:R-:W-:Y:S01]  /*3350*/  IMAD.MOV.U32 R49, RZ, RZ, R0 ;  /* 0x000000ffff317224 */ /* 0x000fe200078e0000 */
[----:B------:R-:W-:Y:S08]  /*3360*/  @!P6 BRA `(.L_x_205) ;  /* 0x00000004000ce947 */ /* 0x000ff00003800000 */
        /* <DEDUP_REMOVED lines=8> */
.L_x_206:
[----:B------:R-:W-:Y:S01]  /*33f0*/  IADD3 R22, PT, PT, R22, 0x1, RZ ;  /* 0x0000000116167810 */ /* 0x000fe20007ffe0ff */
[----:B------:R-:W-:Y:S03]  /*3400*/  BSSY.RECONVERGENT B2, `(.L_x_207) ;  /* 0x000000e000027945 */ /* 0x000fe60003800200 */
[C---:B------:R-:W-:Y:S01]  /*3410*/  ISETP.NE.AND P6, PT, R22.reuse, RZ, PT ;  /* 0x000000ff1600720c */ /* 0x040fe20003fc5270 */
[----:B------:R-:W-:-:S12]  /*3420*/  IMAD.WIDE.U32 R50, R22, -0x2daee0ad, RZ ;  /* 0xd2511f5316327825 */ /* 0x000fd800078e00ff */
[----:B------:R-:W-:Y:S05]  /*3430*/  @P6 BRA `(.L_x_208) ;  /* 0x0000000000286947 */ /* 0x000fea0003800000 */
[----:B------:R-:W-:Y:S01]  /*3440*/  VIADD R21, R21, 0x1 ;  /* 0x0000000115157836 */ /* 0x000fe20000000000 */
[----:B------:R-:W-:-:S04]  /*3450*/  P2R R0, PR, RZ, 0x1 ;  /* 0x00000001ff007803 */ /* 0x000fc80000000000 */
[----:B------:R-:W-:-:S13]  /*3460*/  ISETP.NE.AND P6, PT, R21, RZ, PT ;  /* 0x000000ff1500720c */ /* 0x000fda0003fc5270 */
[----:B------:R-:W-:Y:S01]  /*3470*/  @!P6 VIADD R56, R56, 0x1 ;  /* 0x000000013838e836 */ /* 0x000fe20000000000 */
[----:B------:R-:W-:Y:S02]  /*3480*/  @!P6 IADD3 R17, PT, PT, R2, 0x1, RZ ;  /* 0x000000010211e810 */ /* 0x000fe40007ffe0ff */
[----:B------:R-:W-:Y:S02]  /*3490*/  @!P6 MOV R21, RZ ;  /* 0x000000ff0015e202 */ /* 0x000fe40000000f00 */
[----:B------:R-:W-:-:S13]  /*34a0*/  ISETP.NE.AND P0, PT, R56, RZ, !P6 ;  /* 0x000000ff3800720c */ /* 0x000fda0007705270 */
[----:B------:R-:W-:Y:S01]  /*34b0*/  @P0 IMAD.MOV R17, RZ, RZ, R2 ;  /* 0x000000ffff110224 */ /* 0x000fe200078e0202 */
[----:B------:R-:W-:-:S03]  /*34c0*/  ISETP.NE.AND P0, PT, R0, RZ, PT ;  /* 0x000000ff0000720c */ /* 0x000fc60003f05270 */
[----:B------:R-:W-:-:S10]  /*34d0*/  @!P6 IMAD.MOV.U32 R2, RZ, RZ, R17 ;  /* 0x000000ffff02e224 */ /* 0x000fd400078e0011 */
.L_x_208:
[----:B------:R-:W-:Y:S05]  /*34e0*/  BSYNC.RECONVERGENT B2 ;  /* 0x0000000000027941 */ /* 0x000fea0003800200 */
.L_x_207:
[----:B------:R-:W-:Y:S01]  /*34f0*/  LOP3.LUT R48, R2, UR9, R51, 0x96, !PT ;  /* 0x0000000902307c12 */ /* 0x000fe2000f8e9633 */
[----:B------:R-:W-:-:S04]  /*3500*/  IMAD.WIDE.U32 R18, R56, -0x326172a9, RZ ;  /* 0xcd9e8d5738127825 */ /* 0x000fc800078e00ff */
[----:B------:R-:W-:Y:S01]  /*3510*/  IMAD.WIDE.U32 R48, R48, -0x326172a9, RZ ;  /* 0xcd9e8d5730307825 */ /* 0x000fe200078e00ff */
[----:B------:R-:W-:-:S03]  /*3520*/  LOP3.LUT R19, R21, UR8, R19, 0x96, !PT ;  /* 0x0000000815137c12 */ /* 0x000fc6000f8e9613 */
[----:B------:R-:W-:Y:S01]  /*3530*/  IMAD.MOV.U32 R17, RZ, RZ, RZ ;  /* 0x000000ffff117224 */ /* 0x000fe200078e00ff */
[----:B------:R-:W-:Y:S01]  /*3540*/  LOP3.LUT R51, R18, UR18, R49, 0x96, !PT ;  /* 0x0000001212337c12 */ /* 0x000fe2000f8e9631 */
[----:B------:R-:W-:-:S05]  /*3550*/  IMAD.WIDE.U32 R18, R19, -0x2daee0ad, RZ ;  /* 0xd2511f5313127825 */ /* 0x000fca00078e00ff */
[----:B------:R-:W-:Y:S01]  /*3560*/  LOP3.LUT R19, R50, UR19, R19, 0x96, !PT ;  /* 0x0000001332137c12 */ /* 0x000fe2000f8e9613 */
[----:B------:R-:W-:-:S05]  /*3570*/  IMAD.WIDE.U32 R50, R51, -0x2daee0ad, RZ ;  /* 0xd2511f5333327825 */ /* 0x000fca00078e00ff */
[----:B------:R-:W-:Y:S01]  /*3580*/  LOP3.LUT R51, R18, UR21, R51, 0x96, !PT ;  /* 0x0000001512337c12 */ /* 0x000fe2000f8e9633 */
[----:B------:R-:W-:-:S05]  /*3590*/  IMAD.WIDE.U32 R18, R19, -0x326172a9, RZ ;  /* 0xcd9e8d5713127825 */ /* 0x000fca00078e00ff */
[----:B------:R-:W-:-:S05]  /*35a0*/  LOP3.LUT R48, R48, UR20, R19, 0x96, !PT ;  /* 0x0000001430307c12 */ /* 0x000fca000f8e9613 */
        /* <DEDUP_REMOVED lines=26> */
[----:B------:R-:W-:-:S04]  /*3750*/  IMAD.WIDE.U32 R50, R51, -0x326172a9, RZ ;  /* 0xcd9e8d5733327825 */ /* 0x000fc800078e00ff */
[----:B------:R-:W-:Y:S01]  /*3760*/  IMAD.MOV.U32 R49, RZ, RZ, R62 ;  /* 0x000000ffff317224 */ /* 0x000fe200078e003e */
[----:B------:R-:W-:Y:S01]  /*3770*/  LOP3.LUT R18, R18, UR34, R51, 0x96, !PT ;  /* 0x0000002212127c12 */ /* 0x000fe2000f8e9633 */
[----:B------:R-:W-:Y:S01]  /*3780*/  IMAD.MOV.U32 R0, RZ, RZ, R50 ;  /* 0x000000ffff007224 */ /* 0x000fe200078e0032 */
[----:B------:R-:W-:-:S07]  /*3790*/  MOV R62, R48 ;  /* 0x00000030003e7202 */ /* 0x000fce0000000f00 */
.L_x_205:
[----:B------:R-:W-:Y:S05]  /*37a0*/  BSYNC.RECONVERGENT B1 ;  /* 0x0000000000017941 */ /* 0x000fea0003800200 */
.L_x_204:
[----:B------:R-:W-:Y:S01]  /*37b0*/  I2FP.F32.U32 R49, R49 ;  /* 0x0000003100317245 */ /* 0x000fe20000201000 */
[----:B------:R-:W-:Y:S01]  /*37c0*/  IMAD.U32 R52, R52, 0x10000, RZ ;  /* 0x0001000034347824 */ /* 0x000fe200078e00ff */
[----:B------:R-:W-:Y:S02]  /*37d0*/  SHF.L.U32 R48, R55, 0x10, RZ ;  /* 0x0000001037307819 */ /* 0x000fe400000006ff */
[----:B------:R-:W-:Y:S01]  /*37e0*/  F2FP.BF16.F32.PACK_AB R50, R85, R83 ;  /* 0x000000535532723e */ /* 0x000fe200000010ff */
[----:B------:R-:W-:Y:S01]  /*37f0*/  FFMA.FTZ R49, R49, R66, 1.1641532182693481445e-10 ;  /* 0x2f00000031317423 */ /* 0x000fe20000010042 */
[----:B------:R-:W-:-:S04]  /*3800*/  FMUL.FTZ R51, R52, UR4 ;  /* 0x0000000434337c20 */ /* 0x000fc80008410000 */
[----:B------:R-:W-:Y:S01]  /*3810*/  FMUL.FTZ R51, R51, R70 ;  /* 0x0000004633337220 */ /* 0x000fe20000410000 */
[----:B------:R-:W-:Y:S02]  /*3820*/  FSETP.GTU.FTZ.AND P6, PT, R49, R68, PT ;  /* 0x000000443100720b */ /* 0x000fe40003fdc000 */
[----:B------:R-:W-:Y:S02]  /*3830*/  F2FP.BF16.F32.PACK_AB R49, R73, R71 ;  /* 0x000000474931723e */ /* 0x000fe400000010ff */
[----:B------:R-:W-:Y:S02]  /*3840*/  FSEL R51, R51, RZ, !P6 ;  /* 0x000000ff33337208 */ /* 0x000fe40007000000 */
[----:B------:R-:W-:-:S03]  /*3850*/  PLOP3.LUT P6, PT, P6, PT, PT, 0x8, 0x80 ;  /* 0x000000000080781c */ /* 0x000fc600037ce170 */
[----:B------:R-:W-:Y:S01]  /*3860*/  FADD.FTZ R97, R51, R48 ;  /* 0x0000003033617221 */ /* 0x000fe20000010000 */
[----:B------:R-:W-:-:S04]  /*3870*/  F2FP.BF16.F32.PACK_AB R48, R61, R59 ;  /* 0x0000003b3d30723e */ /* 0x000fc800000010ff */
[----:B------:R-:W-:Y:S01]  /*3880*/  F2FP.BF16.F32.PACK_AB R51, R97, R95 ;  /* 0x0000005f6133723e */ /* 0x000fe200000010ff */
[----:B------:R-:W-:Y:S06]  /*3890*/  BRA `(.L_x_209) ;  /* 0x0000002800247947 */ /* 0x000fec0003800000 */
.L_x_169:
[----:B------:R-:W-:Y:S01]  /*38a0*/  ISETP.NE.AND P0, PT, R17, 0x1, PT ;  /* 0x000000011100780c */ /* 0x000fe20003f05270 */
[----:B------:R-:W-:Y:S01]  /*38b0*/  BSSY.RECONVERGENT B1, `(.L_x_210) ;  /* 0x0000048000017945 */ /* 0x000fe20003800200 */
[----:B------:R-:W-:Y:S01]  /*38c0*/  IMAD.MOV.U32 R61, RZ, RZ, 0x2 ;  /* 0x00000002ff3d7424 */ /* 0x000fe200078e00ff */
[----:B------:R-:W-:Y:S01]  /*38d0*/  MOV R62, R68 ;  /* 0x00000044003e7202 */ /* 0x000fe20000000f00 */
[----:B------:R-:W-:-:S09]  /*38e0*/  IMAD.MOV.U32 R52, RZ, RZ, R0 ;  /* 0x000000ffff347224 */ /* 0x000fd200078e0000 */
[----:B------:R-:W-:Y:S05]  /*38f0*/  @!P0 BRA `(.L_x_211) ;  /* 0x00000004000c8947 */ /* 0x000fea0003800000 */
[----:B------:R-:W-:-:S13]  /*3900*/  ISETP.NE.AND P0, PT, R17, 0x3, PT ;  /* 0x000000031100780c */ /* 0x000fda0003f05270 */
[----:B------:R-:W-:Y:S05]  /*3910*/  @!P0 BRA `(.L_x_212) ;  /* 0x0000000000208947 */ /* 0x000fea0003800000 */
[----:B------:R-:W-:-:S13]  /*3920*/  ISETP.NE.AND P0, PT, R17, 0x2, PT ;  /* 0x000000021100780c */ /* 0x000fda0003f05270 */
[----:B------:R-:W-:Y:S01]  /*3930*/  @!P0 IMAD.MOV.U32 R61, RZ, RZ, 0x3 ;  /* 0x00000003ff3d8424 */ /* 0x000fe200078e00ff */
[----:B------:R-:W-:Y:S01]  /*3940*/  @!P0 MOV R52, R19 ;  /* 0x0000001300348202 */ /* 0x000fe20000000f00 */
[--C-:B------:R-:W-:Y:S01]  /*3950*/  @!P0 IMAD.MOV.U32 R62, RZ, RZ, R68.reuse ;  /* 0x000000ffff3e8224 */ /* 0x100fe200078e0044 */
[----:B------:R-:W-:Y:S01]  /*3960*/  @P0 MOV R52, R18 ;  /* 0x0000001200340202 */ /* 0x000fe20000000f00 */
[----:B------:R-:W-:Y:S02]  /*3970*/  @P0 VIADD R61, R17, 0x1 ;  /* 0x00000001113d0836 */ /* 0x000fe40000000000 */
[----:B------:R-:W-:Y:S01]  /*3980*/  @P0 IMAD.MOV.U32 R62, RZ, RZ, R68 ;  /* 0x000000ffff3e0224 */ /* 0x000fe200078e0044 */
[----:B------:R-:W-:Y:S06]  /*3990*/  BRA `(.L_x_211) ;  /* 0x0000000000e47947 */ /* 0x000fec0003800000 */
.L_x_212:
        /* <DEDUP_REMOVED lines=13> */
.L_x_214:
[----:B0-----:R-:W-:Y:S05]  /*3a70*/  BSYNC.RECONVERGENT B2 ;  /* 0x0000000000027941 */ /* 0x001fea0003800200 */
.L_x_213:
        /* <DEDUP_REMOVED lines=41> */
[----:B------:R-:W-:Y:S01]  /*3d10*/  IMAD.MOV.U32 R52, RZ, RZ, R68 ;  /* 0x000000ffff347224 */ /* 0x000fe200078e0044 */
[----:B------:R-:W-:-:S07]  /*3d20*/  MOV R62, R70 ;  /* 0x00000046003e7202 */ /* 0x000fce0000000f00 */
.L_x_211:
[----:B0-----:R-:W-:Y:S05]  /*3d30*/  BSYNC.RECONVERGENT B1 ;  /* 0x0000000000017941 */ /* 0x001fea0003800200 */
.L_x_210:
[----:B------:R-:W0:Y:S01]  /*3d40*/  LDC R54, c[0x0][0x404] ;  /* 0x00010100ff367b82 */ /* 0x000e220000000800 */
[----:B------:R-:W-:Y:S01]  /*3d50*/  I2FP.F32.U32 R17, R52 ;  /* 0x0000003400117245 */ /* 0x000fe20000201000 */
[----:B------:R-:W-:Y:S01]  /*3d60*/  HFMA2 R52, -RZ, RZ, 0.1171875, 0 ;  /* 0x2f800000ff347431 */ /* 0x000fe200000001ff */
[----:B------:R-:W-:Y:S01]  /*3d70*/  ISETP.NE.AND P1, PT, R61, 0x1, PT ;  /* 0x000000013d00780c */ /* 0x000fe20003f25270 */
[C---:B-----5:R-:W-:Y:S01]  /*3d80*/  IMAD.U32 R55, R48.reuse, 0x10000, RZ ;  /* 0x0001000030377824 */ /* 0x060fe200078e00ff */
[----:B------:R-:W-:Y:S01]  /*3d90*/  BSSY.RECONVERGENT B1, `(.L_x_215) ;  /* 0x000004e000017945 */ /* 0x000fe20003800200 */
[----:B------:R-:W-:Y:S01]  /*3da0*/  PRMT R48, R48, 0x7632, R48 ;  /* 0x0000763230307816 */ /* 0x000fe20000000030 */
[----:B------:R-:W-:Y:S01]  /*3db0*/  FFMA.FTZ R17, R17, R52, 1.1641532182693481445e-10 ;  /* 0x2f00000011117423 */ /* 0x000fe20000010034 */
[----:B------:R-:W1:Y:S01]  /*3dc0*/  LDC R53, c[0x0][0x408] ;  /* 0x00010200ff357b82 */ /* 0x000e620000000800 */
[----:B------:R-:W-:Y:S01]  /*3dd0*/  FMUL.FTZ R64, R55, UR4 ;  /* 0x0000000437407c20 */ /* 0x000fe20008410000 */
[----:B------:R-:W-:-:S02]  /*3de0*/  IMAD.MOV.U32 R55, RZ, RZ, 0x2 ;  /* 0x00000002ff377424 */ /* 0x000fc400078e00ff */
[----:B0-----:R-:W-:Y:S02]  /*3df0*/  FSETP.GTU.FTZ.AND P0, PT, R17, R54, PT ;  /* 0x000000361100720b */ /* 0x001fe40003f1c000 */
[----:B------:R-:W-:Y:S02]  /*3e00*/  MOV R17, R0 ;  /* 0x0000000000117202 */ /* 0x000fe40000000f00 */
[----:B------:R-:W-:Y:S01]  /*3e10*/  PLOP3.LUT P2, PT, P0, PT, PT, 0x8, 0x80 ;  /* 0x000000000080781c */ /* 0x000fe2000074e170 */
[----:B-1----:R-:W-:-:S03]  /*3e20*/  FMUL.FTZ R59, R64, R53 ;  /* 0x00000035403b7220 */ /* 0x002fc60000410000 */
[----:B------:R-:W-:Y:S02]  /*3e30*/  P2R R64, PR, RZ, 0x4 ;  /* 0x00000004ff407803 */ /* 0x000fe40000000000 */
[----:B------:R-:W-:Y:S01]  /*3e40*/  FSEL R59, R59, RZ, !P0 ;  /* 0x000000ff3b3b7208 */ /* 0x000fe20004000000 */
[----:B------:R-:W-:Y:S06]  /*3e50*/  @!P1 BRA `(.L_x_216) ;  /* 0x0000000400049947 */ /* 0x000fec0003800000 */
        /* <DEDUP_REMOVED lines=8> */
.L_x_217:
        /* <DEDUP_REMOVED lines=13> */
.L_x_219:
[----:B------:R-:W-:Y:S05]  /*3fb0*/  BSYNC.RECONVERGENT B2 ;  /* 0x0000000000027941 */ /* 0x000fea0003800200 */
.L_x_218:
[----:B------:R-:W-:Y:S01]  /*3fc0*/  IMAD.WIDE.U32 R18, R56, -0x326172a9, RZ ;  /* 0xcd9e8d5738127825 */ /* 0x000fe200078e00ff */
[----:B------:R-:W-:-:S03]  /*3fd0*/  LOP3.LUT R70, R2, UR9, R73, 0x96, !PT ;  /* 0x0000000902467c12 */ /* 0x000fc6000f8e9649 */
[----:B------:R-:W-:Y:S02]  /*3fe0*/  HFMA2 R55, -RZ, RZ, 0, 0 ;  /* 0x00000000ff377431 */ /* 0x000fe400000001ff */
[----:B------:R-:W-:Y:S01]  /*3ff0*/  IMAD.MOV.U32 R17, RZ, RZ, R62 ;  /* 0x000000ffff117224 */ /* 0x000fe200078e003e */
        /* <DEDUP_REMOVED lines=35> */
[----:B------:R-:W-:Y:S02]  /*4230*/  LOP3.LUT R18, R18, UR34, R83, 0x96, !PT ;  /* 0x0000002212127c12 */ /* 0x000fe4000f8e9653 */
[----:B------:R-:W-:Y:S01]  /*4240*/  MOV R0, R82 ;  /* 0x0000005200007202 */ /* 0x000fe20000000f00 */
[----:B------:R-:W-:Y:S01]  /*4250*/  IMAD.MOV.U32 R62, RZ, RZ, R70 ;  /* 0x000000ffff3e7224 */ /* 0x000fe200078e0046 */
[----:B------:R-:W-:-:S07]  /*4260*/  LOP3.LUT R19, R72, UR35, R71, 0x96, !PT ;  /* 0x0000002348137c12 */ /* 0x000fce000f8e9647 */
.L_x_216:
[----:B------:R-:W-:Y:S05]  /*4270*/  BSYNC.RECONVERGENT B1 ;  /* 0x0000000000017941 */ /* 0x000fea0003800200 */
.L_x_215:
[----:B------:R-:W-:Y:S01]  /*4280*/  ISETP.NE.AND P2, PT, R55, 0x1, PT ;  /* 0x000000013700780c */ /* 0x000fe20003f45270 */
[----:B------:R-:W-:Y:S01]  /*4290*/  IMAD.U32 R48, R48, 0x10000, RZ ;  /* 0x0001000030307824 */ /* 0x000fe200078e00ff */
[----:B------:R-:W-:Y:S01]  /*42a0*/  I2FP.F32.U32 R17, R17 ;  /* 0x0000001100117245 */ /* 0x000fe20000201000 */
[----:B------:R-:W-:Y:S01]  /*42b0*/  BSSY.RECONVERGENT B1, `(.L_x_220) ;  /* 0x000004b000017945 */ /* 0x000fe20003800200 */
[----:B------:R-:W-:Y:S02]  /*42c0*/  IMAD.MOV.U32 R66, RZ, RZ, 0x2 ;  /* 0x00000002ff427424 */ /* 0x000fe400078e00ff */
[----:B------:R-:W-:Y:S01]  /*42d0*/  FMUL.FTZ R48, R48, UR4 ;  /* 0x0000000430307c20 */ /* 0x000fe20008410000 */
[----:B------:R-:W-:-:S03]  /*42e0*/  FFMA.FTZ R17, R17, R52, 1.1641532182693481445e-10 ;  /* 0x2f00000011117423 */ /* 0x000fc60000010034 */
[----:B------:R-:W-:Y:S02]  /*42f0*/  FMUL.FTZ R48, R48, R53 ;  /* 0x0000003530307220 */ /* 0x000fe40000410000 */
[----:B------:R-:W-:Y:S02]  /*4300*/  FSETP.GTU.FTZ.AND P1, PT, R17, R54, PT ;  /* 0x000000361100720b */ /* 0x000fe40003f3c000 */
[----:B------:R-:W-:Y:S02]  /*4310*/  MOV R17, R0 ;  /* 0x0000000000117202 */ /* 0x000fe40000000f00 */
[----:B------:R-:W-:Y:S02]  /*4320*/  PLOP3.LUT P0, PT, P1, PT, PT, 0x8, 0x80 ;  /* 0x000000000080781c */ /* 0x000fe40000f0e170 */
[----:B------:R-:W-:Y:S01]  /*4330*/  FSEL R61, R48, RZ, !P1 ;  /* 0x000000ff303d7208 */ /* 0x000fe20004800000 */
[----:B------:R-:W-:Y:S10]  /*4340*/  @!P2 BRA `(.L_x_221) ;  /* 0x000000040004a947 */ /* 0x000ff40003800000 */
        /* <DEDUP_REMOVED lines=8> */
.L_x_222:
        /* <DEDUP_REMOVED lines=13> */
.L_x_224:
[----:B------:R-:W-:Y:S05]  /*44a0*/  BSYNC.RECONVERGENT B2 ;  /* 0x0000000000027941 */ /* 0x000fea0003800200 */
.L_x_223:
        /* <DEDUP_REMOVED lines=43> */
.L_x_221:
[----:B------:R-:W-:Y:S05]  /*4760*/  BSYNC.RECONVERGENT B1 ;  /* 0x0000000000017941 */ /* 0x000fea0003800200 */
.L_x_220:
        /* <DEDUP_REMOVED lines=9> */
[----:B------:R-:W-:Y:S02]  /*4800*/  PRMT R17, R49, 0x7632, R17 ;  /* 0x0000763231117816 */ /* 0x000fe40000000011 */
[----:B------:R-:W-:Y:S02]  /*4810*/  PLOP3.LUT P1, PT, P2, PT, PT, 0x8, 0x80 ;  /* 0x000000000080781c */ /* 0x000fe4000172e170 */
[----:B------:R-:W-:Y:S02]  /*4820*/  FSEL R71, R48, RZ, !P2 ;  /* 0x000000ff30477208 */ /* 0x000fe40005000000 */
[----:B------:R-:W-:Y:S01]  /*4830*/  MOV R49, R0 ;  /* 0x0000000000317202 */ /* 0x000fe20000000f00 */
        /* <DEDUP_REMOVED lines=9> */
.L_x_227:
        /* <DEDUP_REMOVED lines=13> */
.L_x_229:
[----:B------:R-:W-:Y:S05]  /*49a0*/  BSYNC.RECONVERGENT B2 ;  /* 0x0000000000027941 */ /* 0x000fea0003800200 */
.L_x_228:
[----:B------:R-:W-:Y:S01]  /*49b0*/  IMAD.WIDE.U32 R18, R56, -0x326172a9, RZ ;  /* 0xcd9e8d5738127825 */ /* 0x000fe200078e00ff */
[----:B------:R-:W-:-:S03]  /*49c0*/  LOP3.LUT R48, R2, UR9, R73, 0x96, !PT ;  /* 0x0000000902307c12 */ /* 0x000fc6000f8e9649 */
[----:B------:R-:W-:Y:S01]  /*49d0*/  HFMA2 R55, -RZ, RZ, 0, 0 ;  /* 0x00000000ff377431 */ /* 0x000fe200000001ff */
        /* <DEDUP_REMOVED lines=36> */
[----:B------:R-:W-:Y:S02]  /*4c20*/  MOV R0, R82 ;  /* 0x0000005200007202 */ /* 0x000fe40000000f00 */
[----:B------:R-:W-:Y:S01]  /*4c30*/  LOP3.LUT R19, R72, UR35, R49, 0x96, !PT ;  /* 0x0000002348137c12 */ /* 0x000fe2000f8e9631 */
[----:B------:R-:W-:Y:S02]  /*4c40*/  IMAD.MOV.U32 R49, RZ, RZ, R62 ;  /* 0x000000ffff317224 */ /* 0x000fe400078e003e */
[----:B------:R-:W-:-:S07]  /*4c50*/  IMAD.MOV.U32 R62, RZ, RZ, R48 ;  /* 0x000000ffff3e7224 */ /* 0x000fce00078e0030 */
.L_x_226:
[----:B------:R-:W-:Y:S05]  /*4c60*/  BSYNC.RECONVERGENT B1 ;  /* 0x0000000000017941 */ /* 0x000fea0003800200 */
.L_x_225:
[----:B------:R-:W-:Y:S01]  /*4c70*/  ISETP.NE.AND P4, PT, R55, 0x1, PT ;  /* 0x000000013700780c */ /* 0x000fe20003f85270 */
[----:B------:R-:W-:Y:S01]  /*4c80*/  IMAD.U32 R17, R17, 0x10000, RZ ;  /* 0x0001000011117824 */ /* 0x000fe200078e00ff */
[----:B------:R-:W-:Y:S01]  /*4c90*/  I2FP.F32.U32 R49, R49 ;  /* 0x0000003100317245 */ /* 0x000fe20000201000 */
[----:B------:R-:W-:Y:S02]  /*4ca0*/  BSSY.RECONVERGENT B1, `(.L_x_230) ;  /* 0x000004b000017945 */ /* 0x000fe40003800200 */
[----:B------:R-:W-:Y:S01]  /*4cb0*/  FMUL.FTZ R48, R17, UR4 ;  /* 0x0000000411307c20 */ /* 0x000fe20008410000 */
[----:B------:R-:W-:Y:S01]  /*4cc0*/  MOV R17, R0 ;  /* 0x0000000000117202 */ /* 0x000fe20000000f00 */
[----:B------:R-:W-:Y:S02]  /*4cd0*/  FFMA.FTZ R49, R49, R52, 1.1641532182693481445e-10 ;  /* 0x2f00000031317423 */ /* 0x000fe40000010034 */
[----:B------:R-:W-:-:S03]  /*4ce0*/  FMUL.FTZ R48, R48, R53 ;  /* 0x0000003530307220 */ /* 0x000fc60000410000 */
[----:B------:R-:W-:Y:S01]  /*4cf0*/  FSETP.GTU.FTZ.AND P3, PT, R49, R54, PT ;  /* 0x000000363100720b */ /* 0x000fe20003f7c000 */
[----:B------:R-:W-:-:S03]  /*4d00*/  IMAD.MOV.U32 R49, RZ, RZ, 0x2 ;  /* 0x00000002ff317424 */ /* 0x000fc600078e00ff */
        /* <DEDUP_REMOVED lines=11> */
.L_x_232:
        /* <DEDUP_REMOVED lines=13> */
.L_x_234:
[----:B------:R-:W-:Y:S05]  /*4e90*/  BSYNC.RECONVERGENT B2 ;  /* 0x0000000000027941 */ /* 0x000fea0003800200 */
.L_x_233:
[----:B------:R-:W-:Y:S01]  /*4ea0*/  IMAD.WIDE.U32 R18, R56, -0x326172a9, RZ ;  /* 0xcd9e8d5738127825 */ /* 0x000fe200078e00ff */
[----:B------:R-:W-:-:S03]  /*4eb0*/  LOP3.LUT R48, R2, UR9, R83, 0x96, !PT ;  /* 0x0000000902307c12 */ /* 0x000fc6000f8e9653 */
        /* <DEDUP_REMOVED lines=39> */
[----:B------:R-:W-:Y:S01]  /*5130*/  LOP3.LUT R19, R82, UR35, R49, 0x96, !PT ;  /* 0x0000002352137c12 */ /* 0x000fe2000f8e9631 */
[----:B------:R-:W-:-:S07]  /*5140*/  HFMA2 R49, -RZ, RZ, 0, 0 ;  /* 0x00000000ff317431 */ /* 0x000fce00000001ff */
.L_x_231:
[----:B------:R-:W-:Y:S05]  /*5150*/  BSYNC.RECONVERGENT B1 ;  /* 0x0000000000017941 */ /* 0x000fea0003800200 */
.L_x_230:
[----:B------:R-:W-:Y:S01]  /*5160*/  I2FP.F32.U32 R17, R17 ;  /* 0x0000001100117245 */ /* 0x000fe20000201000 */
[C---:B------:R-:W-:Y:S01]  /*5170*/  IMAD.U32 R48, R50.reuse, 0x10000, RZ ;  /* 0x0001000032307824 */ /* 0x040fe200078e00ff */
[----:B------:R-:W-:Y:S01]  /*5180*/  ISETP.NE.AND P4, PT, R49, 0x1, PT ;  /* 0x000000013100780c */ /* 0x000fe20003f85270 */
[----:B------:R-:W-:Y:S01]  /*5190*/  BSSY.RECONVERGENT B1, `(.L_x_235) ;  /* 0x000004c000017945 */ /* 0x000fe20003800200 */
[----:B------:R-:W-:Y:S01]  /*51a0*/  PRMT R50, R50, 0x7632, R50 ;  /* 0x0000763232327816 */ /* 0x000fe20000000032 */
[----:B------:R-:W-:Y:S01]  /*51b0*/  FFMA.FTZ R17, R17, R52, 1.1641532182693481445e-10 ;  /* 0x2f00000011117423 */ /* 0x000fe20000010034 */
[----:B------:R-:W-:-:S04]  /*51c0*/  FMUL.FTZ R48, R48, UR4 ;  /* 0x0000000430307c20 */ /* 0x000fc80008410000 */
[----:B------:R-:W-:Y:S01]  /*51d0*/  FMUL.FTZ R48, R48, R53 ;  /* 0x0000003530307220 */ /* 0x000fe20000410000 */
[----:B------:R-:W-:Y:S02]  /*51e0*/  FSETP.GTU.FTZ.AND P3, PT, R17, R54, PT ;  /* 0x000000361100720b */ /* 0x000fe40003f7c000 */
[----:B------:R-:W-:Y:S02]  /*51f0*/  MOV R17, R0 ;  /* 0x0000000000117202 */ /* 0x000fe40000000f00 */
[----:B------:R-:W-:Y:S01]  /*5200*/  FSEL R83, R48, RZ, !P3 ;  /* 0x000000ff30537208 */ /* 0x000fe20005800000 */
[----:B------:R-:W-:Y:S01]  /*5210*/  IMAD.MOV.U32 R48, RZ, RZ, 0x2 ;  /* 0x00000002ff307424 */ /* 0x000fe200078e00ff */
[----:B------:R-:W-:Y:S01]  /*5220*/  PLOP3.LUT P3, PT, P3, PT, PT, 0x8, 0x80 ;  /* 0x000000000080781c */ /* 0x000fe20001f6e170 */
[----:B------:R-:W-:-:S12]  /*5230*/  @!P4 BRA `(.L_x_236) ;  /* 0x000000040004c947 */ /* 0x000fd80003800000 */
        /* <DEDUP_REMOVED lines=8> */
.L_x_237:
        /* <DEDUP_REMOVED lines=13> */
.L_x_239:
[----:B------:R-:W-:Y:S05]  /*5390*/  BSYNC.RECONVERGENT B2 ;  /* 0x0000000000027941 */ /* 0x000fea0003800200 */
.L_x_238:
        /* <DEDUP_REMOVED lines=36> */
[----:B------:R-:W-:-:S04]  /*55e0*/  LOP3.LUT R48, R48, UR32, R19, 0x96, !PT ;  /* 0x0000002030307c12 */ /* 0x000fc8000f8e9613 */
[----:B------:R-:W-:Y:S01]  /*55f0*/  LOP3.LUT R18, R18, UR34, R95, 0x96, !PT ;  /* 0x0000002212127c12 */ /* 0x000fe2000f8e965f */
[----:B------:R-:W-:Y:S01]  /*5600*/  IMAD.WIDE.U32 R48, R48, -0x2daee0ad, RZ ;  /* 0xd2511f5330307825 */ /* 0x000fe200078e00ff */
[----:B------:R-:W-:-:S03]  /*5610*/  MOV R0, R94 ;  /* 0x0000005e00007202 */ /* 0x000fc60000000f00 */
[----:B------:R-:W-:Y:S02]  /*5620*/  IMAD.MOV.U32 R62, RZ, RZ, R48 ;  /* 0x000000ffff3e7224 */ /* 0x000fe400078e0030 */
[----:B------:R-:W-:Y:S01]  /*5630*/  HFMA2 R48, -RZ, RZ, 0, 0 ;  /* 0x00000000ff307431 */ /* 0x000fe200000001ff */
[----:B------:R-:W-:-:S07]  /*5640*/  LOP3.LUT R19, R84, UR35, R49, 0x96, !PT ;  /* 0x0000002354137c12 */ /* 0x000fce000f8e9631 */
.L_x_236:
[----:B------:R-:W-:Y:S05]  /*5650*/  BSYNC.RECONVERGENT B1 ;  /* 0x0000000000017941 */ /* 0x000fea0003800200 */
.L_x_235:
[----:B------:R-:W-:Y:S01]  /*5660*/  I2FP.F32.U32 R17, R17 ;  /* 0x0000001100117245 */ /* 0x000fe20000201000 */
[----:B------:R-:W-:Y:S01]  /*5670*/  IMAD.U32 R50, R50, 0x10000, RZ ;  /* 0x0001000032327824 */ /* 0x000fe200078e00ff */
[----:B------:R-:W-:Y:S01]  /*5680*/  ISETP.NE.AND P5, PT, R48, 0x1, PT ;  /* 0x000000013000780c */ /* 0x000fe20003fa5270 */
[----:B------:R-:W-:Y:S02]  /*5690*/  BSSY.RECONVERGENT B1, `(.L_x_240) ;  /* 0x000004b000017945 */ /* 0x000fe40003800200 */
        /* <DEDUP_REMOVED lines=17> */
.L_x_242:
        /* <DEDUP_REMOVED lines=13> */
.L_x_244:
[----:B------:R-:W-:Y:S05]  /*5880*/  BSYNC.RECONVERGENT B2 ;  /* 0x0000000000027941 */ /* 0x000fea0003800200 */
.L_x_243:
        /* <DEDUP_REMOVED lines=43> */
.L_x_241:
[----:B------:R-:W-:Y:S05]  /*5b40*/  BSYNC.RECONVERGENT B1 ;  /* 0x0000000000017941 */ /* 0x000fea0003800200 */
.L_x_240:
[----:B------:R-:W-:Y:S01]  /*5b50*/  I2FP.F32.U32 R17, R17 ;  /* 0x0000001100117245 */ /* 0x000fe20000201000 */
[C---:B------:R-:W-:Y:S01]  /*5b60*/  IMAD.U32 R48, R51.reuse, 0x10000, RZ ;  /* 0x0001000033307824 */ /* 0x040fe200078e00ff */
[----:B------:R-:W-:Y:S01]  /*5b70*/  ISETP.NE.AND P6, PT, R50, 0x1, PT ;  /* 0x000000013200780c */ /* 0x000fe20003fc5270 */
[----:B------:R-:W-:Y:S01]  /*5b80*/  BSSY.RECONVERGENT B1, `(.L_x_245) ;  /* 0x000004e000017945 */ /* 0x000fe20003800200 */
[----:B------:R-:W-:Y:S01]  /*5b90*/  PRMT R55, R51, 0x7632, R55 ;  /* 0x0000763233377816 */ /* 0x000fe20000000037 */
[----:B------:R-:W-:Y:S01]  /*5ba0*/  FFMA.FTZ R17, R17, R52, 1.1641532182693481445e-10 ;  /* 0x2f00000011117423 */ /* 0x000fe20000010034 */
[----:B------:R-:W-:Y:S01]  /*5bb0*/  FMUL.FTZ R48, R48, UR4 ;  /* 0x0000000430307c20 */ /* 0x000fe20008410000 */
[----:B------:R-:W-:-:S03]  /*5bc0*/  MOV R49, R0 ;  /* 0x0000000000317202 */ /* 0x000fc60000000f00 */
[----:B------:R-:W-:Y:S01]  /*5bd0*/  FMUL.FTZ R48, R48, R53 ;  /* 0x0000003530307220 */ /* 0x000fe20000410000 */
[----:B------:R-:W-:Y:S01]  /*5be0*/  FSETP.GTU.FTZ.AND P5, PT, R17, R54, PT ;  /* 0x000000361100720b */ /* 0x000fe20003fbc000 */
[----:B------:R-:W-:-:S03]  /*5bf0*/  IMAD.MOV.U32 R17, RZ, RZ, 0x2 ;  /* 0x00000002ff117424 */ /* 0x000fc600078e00ff */
[----:B------:R-:W-:Y:S02]  /*5c00*/  FSEL R95, R48, RZ, !P5 ;  /* 0x000000ff305f7208 */ /* 0x000fe40006800000 */
        /* <DEDUP_REMOVED lines=10> */
.L_x_247:
[----:B------:R-:W-:Y:S01]  /*5cb0*/  VIADD R22, R22, 0x1 ;  /* 0x0000000116167836 */ /* 0x000fe20000000000 */
[----:B------:R-:W-:Y:S03]  /*5cc0*/  BSSY.RECONVERGENT B2, `(.L_x_248) ;  /* 0x000000e000027945 */ /* 0x000fe60003800200 */
[C---:B------:R-:W-:Y:S01]  /*5cd0*/  IMAD.WIDE.U32 R50, R22.reuse, -0x2daee0ad, RZ ;  /* 0xd2511f5316327825 */ /* 0x040fe200078e00ff */
[----:B------:R-:W-:-:S13]  /*5ce0*/  ISETP.NE.AND P6, PT, R22, RZ, PT ;  /* 0x000000ff1600720c */ /* 0x000fda0003fc5270 */
[----:B------:R-:W-:Y:S05]  /*5cf0*/  @P6 BRA `(.L_x_249) ;  /* 0x0000000000286947 */ /* 0x000fea0003800000 */
[----:B------:R-:W-:Y:S02]  /*5d00*/  IADD3 R21, PT, PT, R21, 0x1, RZ ;  /* 0x0000000115157810 */ /* 0x000fe40007ffe0ff */
[----:B------:R-:W-:Y:S02]  /*5d10*/  P2R R0, PR, RZ, 0x1 ;  /* 0x00000001ff007803 */ /* 0x000fe40000000000 */
[----:B------:R-:W-:-:S13]  /*5d20*/  ISETP.NE.AND P6, PT, R21, RZ, PT ;  /* 0x000000ff1500720c */ /* 0x000fda0003fc5270 */
[----:B------:R-:W-:Y:S02]  /*5d30*/  @!P6 VIADD R56, R56, 0x1 ;  /* 0x000000013838e836 */ /* 0x000fe40000000000 */
[----:B------:R-:W-:Y:S02]  /*5d40*/  @!P6 VIADD R17, R2, 0x1 ;  /* 0x000000010211e836 */ /* 0x000fe40000000000 */
[----:B------:R-:W-:Y:S01]  /*5d50*/  @!P6 IMAD.MOV.U32 R21, RZ, RZ, RZ ;  /* 0x000000ffff15e224 */ /* 0x000fe200078e00ff */
[----:B------:R-:W-:-:S13]  /*5d60*/  ISETP.NE.AND P0, PT, R56, RZ, !P6 ;  /* 0x000000ff3800720c */ /* 0x000fda0007705270 */
[----:B------:R-:W-:Y:S02]  /*5d70*/  @P0 IADD3 R17, PT, PT, R2, RZ, RZ ;  /* 0x000000ff02110210 */ /* 0x000fe40007ffe0ff */
[----:B------:R-:W-:-:S03]  /*5d80*/  ISETP.NE.AND P0, PT, R0, RZ, PT ;  /* 0x000000ff0000720c */ /* 0x000fc60003f05270 */
[----:B------:R-:W-:-:S10]  /*5d90*/  @!P6 IMAD.MOV.U32 R2, RZ, RZ, R17 ;  /* 0x000000ffff02e224 */ /* 0x000fd400078e0011 */
.L_x_249:
[----:B------:R-:W-:Y:S05]  /*5da0*/  BSYNC.RECONVERGENT B2 ;  /* 0x0000000000027941 */ /* 0x000fea0003800200 */
.L_x_248:
        /* <DEDUP_REMOVED lines=39> */
[----:B------:R-:W-:Y:S01]  /*6020*/  HFMA2 R17, -RZ, RZ, 0, 0 ;  /* 0x00000000ff117431 */ /* 0x000fe200000001ff */
[----:B------:R-:W-:Y:S01]  /*6030*/  LOP3.LUT R19, R50, UR35, R49, 0x96, !PT ;  /* 0x0000002332137c12 */ /* 0x000fe2000f8e9631 */
[----:B------:R-:W-:Y:S02]  /*6040*/  IMAD.MOV.U32 R49, RZ, RZ, R62 ;  /* 0x000000ffff317224 */ /* 0x000fe400078e003e */
[----:B------:R-:W-:-:S07]  /*6050*/  IMAD.MOV.U32 R62, RZ, RZ, R48 ;  /* 0x000000ffff3e7224 */ /* 0x000fce00078e0030 */
.L_x_246:
[----:B------:R-:W-:Y:S05]  /*6060*/  BSYNC.RECONVERGENT B1 ;  /* 0x0000000000017941 */ /* 0x000fea0003800200 */
.L_x_245:
[----:B------:R-:W-:Y:S01]  /*6070*/  I2FP.F32.U32 R49, R49 ;  /* 0x0000003100317245 */ /* 0x000fe20000201000 */
[----:B------:R-:W-:Y:S01]  /*6080*/  IMAD.U32 R55, R55, 0x10000, RZ ;  /* 0x0001000037377824 */ /* 0x000fe200078e00ff */
[----:B------:R-:W-:-:S03]  /*6090*/  F2FP.BF16.F32.PACK_AB R50, R85, R83 ;  /* 0x000000535532723e */ /* 0x000fc600000010ff */
[----:B------:R-:W-:Y:S01]  /*60a0*/  FFMA.FTZ R49, R49, R52, 1.1641532182693481445e-10 ;  /* 0x2f00000031317423 */ /* 0x000fe20000010034 */
[----:B------:R-:W-:-:S04]  /*60b0*/  FMUL.FTZ R48, R55, UR4 ;  /* 0x0000000437307c20 */ /* 0x000fc80008410000 */
[----:B------:R-:W-:Y:S01]  /*60c0*/  FMUL.FTZ R48, R48, R53 ;  /* 0x0000003530307220 */ /* 0x000fe20000410000 */
[----:B------:R-:W-:Y:S02]  /*60d0*/  FSETP.GTU.FTZ.AND P6, PT, R49, R54, PT ;  /* 0x000000363100720b */ /* 0x000fe40003fdc000 */
[----:B------:R-:W-:Y:S02]  /*60e0*/  F2FP.BF16.F32.PACK_AB R49, R73, R71 ;  /* 0x000000474931723e */ /* 0x000fe400000010ff */
[----:B------:R-:W-:Y:S02]  /*60f0*/  FSEL R97, R48, RZ, !P6 ;  /* 0x000000ff30617208 */ /* 0x000fe40007000000 */
[----:B------:R-:W-:Y:S02]  /*6100*/  PLOP3.LUT P6, PT, P6, PT, PT, 0x8, 0x80 ;  /* 0x000000000080781c */ /* 0x000fe400037ce170 */
[----:B------:R-:W-:Y:S02]  /*6110*/  F2FP.BF16.F32.PACK_AB R48, R61, R59 ;  /* 0x0000003b3d30723e */ /* 0x000fe400000010ff */
[----:B------:R-:W-:-:S09]  /*6120*/  F2FP.BF16.F32.PACK_AB R51, R97, R95 ;  /* 0x0000005f6133723e */ /* 0x000fd200000010ff */
.L_x_209:
[----:B------:R-:W0:Y:S01]  /*6130*/  LDC.64 R54, c[0x0][0x3a8] ;  /* 0x0000ea00ff367b82 */ /* 0x000e220000000a00 */
[----:B------:R-:W-:Y:S02]  /*6140*/  SEL R70, RZ, 0x1000000, !P6 ;  /* 0x01000000ff467807 */ /* 0x000fe40007000000 */
[----:B------:R-:W-:Y:S02]  /*6150*/  ISETP.NE.AND P6, PT, R64, RZ, PT ;  /* 0x000000ff4000720c */ /* 0x000fe40003fc5270 */
[----:B------:R-:W-:Y:S02]  /*6160*/  SEL R68, RZ, 0x10000, !P5 ;  /* 0x00010000ff447807 */ /* 0x000fe40006800000 */
[----:B------:R-:W-:Y:S01]  /*6170*/  SEL R111, RZ, 0x100, !P4 ;  /* 0x00000100ff6f7807 */ /* 0x000fe20006000000 */
[----:B------:R-:W1:Y:S01]  /*6180*/  LDC.64 R52, c[0x0][0x3b0] ;  /* 0x0000ec00ff347b82 */ /* 0x000e620000000a00 */
[----:B------:R-:W-:Y:S02]  /*6190*/  SEL R66, RZ, 0x1000000, !P2 ;  /* 0x01000000ff427807 */ /* 0x000fe40005000000 */
[----:B------:R-:W-:-:S02]  /*61a0*/  SEL R107, RZ, 0x10000, !P1 ;  /* 0x00010000ff6b7807 */ /* 0x000fc40004800000 */
[----:B------:R-:W-:Y:S02]  /*61b0*/  SEL R64, RZ, 0x100, !P0 ;  /* 0x00000100ff407807 */ /* 0x000fe40004000000 */
[----:B------:R-:W-:Y:S01]  /*61c0*/  LOP3.LUT R111, R111, R70, R68, 0xfe, !PT ;  /* 0x000000466f6f7212 */ /* 0x000fe200078efe44 */
[----:B------:R-:W-:Y:S01]  /*61d0*/  IMAD.MOV.U32 R68, RZ, RZ, R62 ;  /* 0x000000ffff447224 */ /* 0x000fe200078e003e */
[----:B------:R-:W-:Y:S02]  /*61e0*/  SEL R106, RZ, 0x1, !P3 ;  /* 0x00000001ff6a7807 */ /* 0x000fe40005800000 */
[----:B------:R-:W-:Y:S02]  /*61f0*/  LOP3.LUT R64, R64, R66, R107, 0xfe, !PT ;  /* 0x0000004240407212 */ /* 0x000fe400078efe6b */
[----:B------:R-:W-:Y:S02]  /*6200*/  SEL R109, RZ, 0x1, !P6 ;  /* 0x00000001ff6d7807 */ /* 0x000fe40007000000 */
[----:B------:R-:W-:Y:S01]  /*6210*/  LOP3.LUT R107, R111, R106, RZ, 0xfc, !PT ;  /* 0x0000006a6f6b7212 */ /* 0x000fe200078efcff */
[----:B0-----:R-:W-:Y:S01]  /*6220*/  IMAD.WIDE.U32 R54, R58, 0x10, R54 ;  /* 0x000000103a367825 */ /* 0x001fe200078e0036 */
[----:B------:R-:W-:-:S02]  /*6230*/  LOP3.LUT R106, R64, R109, RZ, 0xfc, !PT ;  /* 0x0000006d406a7212 */ /* 0x000fc400078efcff */
[C---:B------:R-:W-:Y:S02]  /*6240*/  IADD3 R64, PT, PT, R58.reuse, 0x100, RZ ;  /* 0x000001003a407810 */ /* 0x040fe40007ffe0ff */
[----:B------:R2:W-:Y:S01]  /*6250*/  STG.E.128 desc[UR6][R54.64], R48 ;  /* 0x0000003036007986 */ /* 0x0005e2000c101d06 */
[----:B-1----:R-:W-:-:S05]  /*6260*/  IMAD.WIDE.U32 R52, R58, 0x8, R52 ;  /* 0x000000083a347825 */ /* 0x002fca00078e0034 */
[----:B------:R2:W-:Y:S02]  /*6270*/  STG.E.64 desc[UR6][R52.64], R106 ;  /* 0x0000006a34007986 */ /* 0x0005e4000c101b06 */
.L_x_168:
[----:B0-----:R-:W-:Y:S05]  /*6280*/  BSYNC.RECONVERGENT B0 ;  /* 0x0000000000007941 */ /* 0x001fea0003800200 */
.L_x_167:
[----:B------:R-:W-:Y:S01]  /*6290*/  ISETP.GE.U32.AND P0, PT, R23, 0x200, PT ;  /* 0x000002001700780c */ /* 0x000fe20003f06070 */
[----:B------:R-:W-:Y:S03]  /*62a0*/  BSSY.RECONVERGENT B0, `(.L_x_250) ;  /* 0x0000548000007945 */ /* 0x000fe60003800200 */
[----:B------:R-:W-:-:S09]  /*62b0*/  P2R R62, PR, RZ, 0x1 ;  /* 0x00000001ff3e7803 */ /* 0x000fd20000000000 */
[----:B------:R-:W-:Y:S05]  /*62c0*/  @!P0 BRA `(.L_x_251) ;  /* 0x0000005400148947 */ /* 0x000fea0003800000 */
[----:B--2---:R-:W0:Y:S02]  /*62d0*/  LDC.64 R48, c[0x0][0x390] ;  /* 0x0000e400ff307b82 */ /* 0x004e240000000a00 */
[----:B0-----:R-:W-:-:S06]  /*62e0*/  IMAD.WIDE.U32 R48, R64, 0x10, R48 ;  /* 0x0000001040307825 */ /* 0x001fcc00078e0030 */
[----:B------:R-:W5:Y:S01]  /*62f0*/  LDG.E.128 R48, desc[UR6][R48.64] ;  /* 0x0000000630307981 */ /* 0x000f62000c1e1d00 */
[----:B------:R-:W-:-:S04]  /*6300*/  UISETP.NE.U32.AND UP1, UPT, UR12, URZ, UPT ;  /* 0x000000ff0c00728c */ /* 0x000fc8000bf25070 */
[----:B------:R-:W-:-:S09]  /*6310*/  UISETP.NE.AND.EX UP1, UPT, UR13, URZ, UPT, UP1 ;  /* 0x000000ff0d00728c */ /* 0x000fd2000bf25310 */
[----:B------:R-:W-:Y:S05]  /*6320*/  BRA.U !UP1, `(.L_x_252) ;  /* 0x0000002909847547 */ /* 0x000fea000b800000 */
[----:B------:R-:W0:Y:S02]  /*6330*/  LDC.64 R52, c[0x0][0x3a0] ;  /* 0x0000e800ff347b82 */ /* 0x000e240000000a00 */
[----:B0-----:R-:W-:-:S06]  /*6340*/  IMAD.WIDE.U32 R52, R64, 0x10, R52 ;  /* 0x0000001040347825 */ /* 0x001fcc00078e0034 */
[----:B------:R-:W5:Y:S01]  /*6350*/  LDG.E.128 R52, desc[UR6][R52.64] ;  /* 0x0000000634347981 */ /* 0x000f62000c1e1d00 */
        /* <DEDUP_REMOVED lines=16> */
.L_x_255:
        /* <DEDUP_REMOVED lines=13> */
.L_x_257:
[----:B------:R-:W-:Y:S05]  /*6530*/  BSYNC.RECONVERGENT B2 ;  /* 0x0000000000027941 */ /* 0x000fea0003800200 */
.L_x_256:
        /* <DEDUP_REMOVED lines=43> */
.L_x_254:
[----:B------:R-:W-:Y:S05]  /*67f0*/  BSYNC.RECONVERGENT B1 ;  /* 0x0000000000017941 */ /* 0x000fea0003800200 */
.L_x_253:
        /* <DEDUP_REMOVED lines=29> */
.L_x_260:
        /* <DEDUP_REMOVED lines=13> */
.L_x_262:
[----:B------:R-:W-:Y:S05]  /*6aa0*/  BSYNC.RECONVERGENT B2 ;  /* 0x0000000000027941 */ /* 0x000fea0003800200 */
.L_x_261:
        /* <DEDUP_REMOVED lines=43> */
.L_x_259:
[----:B------:R-:W-:Y:S05]  /*6d60*/  BSYNC.RECONVERGENT B1 ;  /* 0x0000000000017941 */ /* 0x000fea0003800200 */
.L_x_258:
        /* <DEDUP_REMOVED lines=23> */
.L_x_265:
        /* <DEDUP_REMOVED lines=13> */
.L_x_267:
[----:B------:R-:W-:Y:S05]  /*6fb0*/  BSYNC.RECONVERGENT B2 ;  /* 0x0000000000027941 */ /* 0x000fea0003800200 */
.L_x_266:
        /* <DEDUP_REMOVED lines=43> */
.L_x_264:
[----:B------:R-:W-:Y:S05]  /*7270*/  BSYNC.RECONVERGENT B1 ;  /* 0x0000000000017941 */ /* 0x000fea0003800200 */
.L_x_263:
        /* <DEDUP_REMOVED lines=25> */
.L_x_270:
        /* <DEDUP_REMOVED lines=13> */
.L_x_272:
[----:B------:R-:W-:Y:S05]  /*74e0*/  BSYNC.RECONVERGENT B2 ;  /* 0x0000000000027941 */ /* 0x000fea0003800200 */
.L_x_271:
        /* <DEDUP_REMOVED lines=39> */
[----:B------:R-:W-:-:S05]  /*7760*/  IMAD.WIDE.U32 R48, R19, -0x2daee0ad, RZ ;  /* 0xd2511f5313307825 */ /* 0x000fca00078e00ff */
[----:B------:R-:W-:Y:S01]  /*7770*/  LOP3.LUT R19, R52, UR35, R49, 0x96, !PT ;  /* 0x0000002334137c12 */ /* 0x000fe2000f8e9631 */
[----:B------:R-:W-:Y:S02]  /*7780*/  IMAD.MOV.U32 R49, RZ, RZ, R66 ;  /* 0x000000ffff317224 */ /* 0x000fe400078e0042 */
[----:B------:R-:W-:-:S07]  /*7790*/  IMAD.MOV.U32 R66, RZ, RZ, R48 ;  /* 0x000000ffff427224 */ /* 0x000fce00078e0030 */
.L_x_269:
[----:B------:R-:W-:Y:S05]  /*77a0*/  BSYNC.RECONVERGENT B1 ;  /* 0x0000000000017941 */ /* 0x000fea0003800200 */
.L_x_268:
        /* <DEDUP_REMOVED lines=23> */
.L_x_275:
        /* <DEDUP_REMOVED lines=8> */
[----:B------:R-:W-:Y:S02]  /*79a0*/  @!P3 IADD3 R0, PT, PT, R2, 0x1, RZ ;  /* 0x000000010200b810 */ /* 0x000fe40007ffe0ff */
[----:B------:R-:W-:Y:S02]  /*79b0*/  @!P3 MOV R21, RZ ;  /* 0x000000ff0015b202 */ /* 0x000fe40000000f00 */
[----:B------:R-:W-:-:S13]  /*79c0*/  ISETP.NE.AND P4, PT, R56, RZ, !P3 ;  /* 0x000000ff3800720c */ /* 0x000fda0005f85270 */
[----:B------:R-:W-:-:S04]  /*79d0*/  @P4 IMAD.MOV R0, RZ, RZ, R2 ;  /* 0x000000ffff004224 */ /* 0x000fc800078e0202 */
[----:B------:R-:W-:-:S07]  /*79e0*/  @!P3 IMAD.MOV.U32 R2, RZ, RZ, R0 ;  /* 0x000000ffff02b224 */ /* 0x000fce00078e0000 */
.L_x_277:
[----:B------:R-:W-:Y:S05]  /*79f0*/  BSYNC.RECONVERGENT B2 ;  /* 0x0000000000027941 */ /* 0x000fea0003800200 */
.L_x_276:
        /* <DEDUP_REMOVED lines=38> */
[----:B------:R-:W-:-:S04]  /*7c60*/  IMAD.WIDE.U32 R48, R17, -0x2daee0ad, RZ ;  /* 0xd2511f5311307825 */ /* 0x000fc800078e00ff */
[----:B------:R-:W-:Y:S01]  /*7c70*/  IMAD.MOV.U32 R17, RZ, RZ, R66 ;  /* 0x000000ffff117224 */ /* 0x000fe200078e0042 */
[----:B------:R-:W-:Y:S01]  /*7c80*/  LOP3.LUT R19, R52, UR35, R49, 0x96, !PT ;  /* 0x0000002334137c12 */ /* 0x000fe2000f8e9631 */
[----:B------:R-:W-:Y:S01]  /*7c90*/  IMAD.MOV.U32 R52, RZ, RZ, RZ ;  /* 0x000000ffff347224 */ /* 0x000fe200078e00ff */
[----:B------:R-:W-:-:S07]  /*7ca0*/  MOV R66, R48 ;  /* 0x0000003000427202 */ /* 0x000fce0000000f00 */
.L_x_274:
[----:B------:R-:W-:Y:S05]  /*7cb0*/  BSYNC.RECONVERGENT B1 ;  /* 0x0000000000017941 */ /* 0x000fea0003800200 */
.L_x_273:
        /* <DEDUP_REMOVED lines=25> */
.L_x_280:
        /* <DEDUP_REMOVED lines=13> */
.L_x_282:
[----:B------:R-:W-:Y:S05]  /*7f20*/  BSYNC.RECONVERGENT B2 ;  /* 0x0000000000027941 */ /* 0x000fea0003800200 */
.L_x_281:
        /* <DEDUP_REMOVED lines=43> */
.L_x_279:
[----:B------:R-:W-:Y:S05]  /*81e0*/  BSYNC.RECONVERGENT B1 ;  /* 0x0000000000017941 */ /* 0x000fea0003800200 */
.L_x_278:
[----:B------:R-:W-:Y:S01]  /*81f0*/  I2FP.F32.U32 R17, R17 ;  /* 0x0000001100117245 */ /* 0x000fe20000201000 */
[----:B------:R-:W-:Y:S01]  /*8200*/  IMAD.U32 R54, R54, 0x10000, RZ ;  /* 0x0001000036367824 */ /* 0x000fe200078e00ff */
[----:B------:R-:W-:Y:S01]  /*8210*/  SHF.L.U32 R50, R50, 0x10, RZ ;  /* 0x0000001032327819 */ /* 0x000fe200000006ff */
[----:B------:R-:W-:Y:S01]  /*8220*/  BSSY.RECONVERGENT B1, `(.L_x_283) ;  /* 0x000004d000017945 */ /* 0x000fe20003800200 */
[----:B------:R-:W-:Y:S01]  /*8230*/  ISETP.NE.AND P5, PT, R48, 0x1, PT ;  /* 0x000000013000780c */ /* 0x000fe20003fa5270 */
[----:B------:R-:W-:Y:S01]  /*8240*/  FFMA.FTZ R17, R17, R70, 1.1641532182693481445e-10 ;  /* 0x2f00000011117423 */ /* 0x000fe20000010046 */
[----:B------:R-:W-:Y:S02]  /*8250*/  IMAD.MOV.U32 R53, RZ, RZ, 0x2 ;  /* 0x00000002ff357424 */ /* 0x000fe400078e00ff */
[----:B------:R-:W-:Y:S02]  /*8260*/  FMUL.FTZ R49, R50, UR4 ;  /* 0x0000000432317c20 */ /* 0x000fe40008410000 */
[----:B------:R-:W-:-:S02]  /*8270*/  FSETP.GTU.FTZ.AND P4, PT, R17, R72, PT ;  /* 0x000000481100720b */ /* 0x000fc40003f9c000 */
        /* <DEDUP_REMOVED lines=14> */
.L_x_285:
        /* <DEDUP_REMOVED lines=13> */
.L_x_287:
[----:B------:R-:W-:Y:S05]  /*8430*/  BSYNC.RECONVERGENT B2 ;  /* 0x0000000000027941 */ /* 0x000fea0003800200 */
.L_x_286:
        /* <DEDUP_REMOVED lines=34> */
[----:B------:R-:W-:Y:S01]  /*8660*/  HFMA2 R53, -RZ, RZ, 0, 0 ;  /* 0x00000000ff357431 */ /* 0x000fe200000001ff */
        /* <DEDUP_REMOVED lines=8> */
.L_x_284:
[----:B------:R-:W-:Y:S05]  /*86f0*/  BSYNC.RECONVERGENT B1 ;  /* 0x0000000000017941 */ /* 0x000fea0003800200 */
.L_x_283:
[----:B------:R-:W-:Y:S01]  /*8700*/  I2FP.F32.U32 R17, R17 ;  /* 0x0000001100117245 */ /* 0x000fe20000201000 */
[----:B------:R-:W-:Y:S01]  /*8710*/  IMAD.U32 R48, R51, 0x10000, RZ ;  /* 0x0001000033307824 */ /* 0x000fe200078e00ff */
[----:B------:R-:W-:Y:S01]  /*8720*/  ISETP.NE.AND P6, PT, R53, 0x1, PT ;  /* 0x000000013500780c */ /* 0x000fe20003fc5270 */
[----:B------:R-:W-:Y:S01]  /*8730*/  BSSY.RECONVERGENT B1, `(.L_x_288) ;  /* 0x0000051000017945 */ /* 0x000fe20003800200 */
[----:B------:R-:W-:Y:S01]  /*8740*/  PRMT R52, R51, 0x7632, R52 ;  /* 0x0000763233347816 */ /* 0x000fe20000000034 */
[----:B------:R-:W-:Y:S01]  /*8750*/  FFMA.FTZ R17, R17, R70, 1.1641532182693481445e-10 ;  /* 0x2f00000011117423 */ /* 0x000fe20000010046 */
[----:B------:R-:W-:Y:S01]  /*8760*/  FMUL.FTZ R49, R48, UR4 ;  /* 0x0000000430317c20 */ /* 0x000fe20008410000 */
[C---:B------:R-:W-:Y:S01]  /*8770*/  IMAD.U32 R48, R55.reuse, 0x10000, RZ ;  /* 0x0001000037307824 */ /* 0x040fe200078e00ff */
[----:B------:R-:W-:Y:S01]  /*8780*/  PRMT R55, R55, 0x7632, R55 ;  /* 0x0000763237377816 */ /* 0x000fe20000000037 */
[----:B------:R-:W-:Y:S02]  /*8790*/  IMAD.MOV.U32 R50, RZ, RZ, R0 ;  /* 0x000000ffff327224 */ /* 0x000fe400078e0000 */
[----:B------:R-:W-:Y:S01]  /*87a0*/  FMUL.FTZ R49, R49, R74 ;  /* 0x0000004a31317220 */ /* 0x000fe20000410000 */
[----:B------:R-:W-:Y:S01]  /*87b0*/  FSETP.GTU.FTZ.AND P5, PT, R17, R72, PT ;  /* 0x000000481100720b */ /* 0x000fe20003fbc000 */
[----:B------:R-:W-:-:S03]  /*87c0*/  HFMA2 R17, -RZ, RZ, 0, 1.1920928955078125e-07 ;  /* 0x00000002ff117431 */ /* 0x000fc600000001ff */
        /* <DEDUP_REMOVED lines=12> */
.L_x_290:
        /* <DEDUP_REMOVED lines=15> */
.L_x_292:
[----:B------:R-:W-:Y:S05]  /*8980*/  BSYNC.RECONVERGENT B2 ;  /* 0x0000000000027941 */ /* 0x000fea0003800200 */
.L_x_291:
        /* <DEDUP_REMOVED lines=38> */
[----:B------:R-:W-:Y:S02]  /*8bf0*/  IMAD.MOV.U32 R50, RZ, RZ, R66 ;  /* 0x000000ffff327224 */ /* 0x000fe400078e0042 */
[----:B------:R-:W-:Y:S02]  /*8c00*/  IMAD.MOV.U32 R66, RZ, RZ, R48 ;  /* 0x000000ffff427224 */ /* 0x000fe400078e0030 */
[----:B------:R-:W-:-:S05]  /*8c10*/  IMAD.WIDE.U32 R48, R0, -0x326172a9, RZ ;  /* 0xcd9e8d5700307825 */ /* 0x000fca00078e00ff */
[----:B------:R-:W-:Y:S02]  /*8c20*/  LOP3.LUT R18, R18, UR34, R49, 0x96, !PT ;  /* 0x0000002212127c12 */ /* 0x000fe4000f8e9631 */
[----:B------:R-:W-:-:S07]  /*8c30*/  MOV R0, R48 ;  /* 0x0000003000007202 */ /* 0x000fce0000000f00 */
.L_x_289:
[----:B------:R-:W-:Y:S05]  /*8c40*/  BSYNC.RECONVERGENT B1 ;  /* 0x0000000000017941 */ /* 0x000fea0003800200 */
.L_x_288:
        /* <DEDUP_REMOVED lines=15> */
.L_x_252:
        /* <DEDUP_REMOVED lines=16> */
.L_x_296:
        /* <DEDUP_REMOVED lines=13> */
.L_x_298:
[----:B------:R-:W-:Y:S05]  /*8f10*/  BSYNC.RECONVERGENT B2 ;  /* 0x0000000000027941 */ /* 0x000fea0003800200 */
.L_x_297:
        /* <DEDUP_REMOVED lines=43> */
.L_x_295:
[----:B------:R-:W-:Y:S05]  /*91d0*/  BSYNC.RECONVERGENT B1 ;  /* 0x0000000000017941 */ /* 0x000fea0003800200 */
.L_x_294:
        /* <DEDUP_REMOVED lines=26> */
.L_x_301:
        /* <DEDUP_REMOVED lines=13> */
.L_x_303:
[----:B------:R-:W-:Y:S05]  /*9450*/  BSYNC.RECONVERGENT B2 ;  /* 0x0000000000027941 */ /* 0x000fea0003800200 */
.L_x_302:
        /* <DEDUP_REMOVED lines=43> */
.L_x_300:
[----:B------:R-:W-:Y:S05]  /*9710*/  BSYNC.RECONVERGENT B1 ;  /* 0x0000000000017941 */ /* 0x000fea0003800200 */
.L_x_299:
        /* <DEDUP_REMOVED lines=21> */
.L_x_306:
        /* <DEDUP_REMOVED lines=13> */
.L_x_308:
[----:B------:R-:W-:Y:S05]  /*9940*/  BSYNC.RECONVERGENT B2 ;  /* 0x0000000000027941 */ /* 0x000fea0003800200 */
.L_x_307:
        /* <DEDUP_REMOVED lines=43> */
.L_x_305:
[----:B------:R-:W-:Y:S05]  /*9c00*/  BSYNC.RECONVERGENT B1 ;  /* 0x0000000000017941 */ /* 0x000fea0003800200 */
.L_x_304:
        /* <DEDUP_REMOVED lines=22> */
.L_x_311:
        /* <DEDUP_REMOVED lines=13> */
.L_x_313:
[----:B------:R-:W-:Y:S05]  /*9e40*/  BSYNC.RECONVERGENT B2 ;  /* 0x0000000000027941 */ /* 0x000fea0003800200 */
.L_x_312:
        /* <DEDUP_REMOVED lines=43> */
.L_x_310:
[----:B------:R-:W-:Y:S05]  /*a100*/  BSYNC.RECONVERGENT B1 ;  /* 0x0000000000017941 */ /* 0x000fea0003800200 */
.L_x_309:
[----:B------:R-:W-:Y:S01]  /*a110*/  I2FP.F32.U32 R49, R49 ;  /* 0x0000003100317245 */ /* 0x000fe20000201000 */
[----:B------:R-:W-:Y:S01]  /*a120*/  IMAD.U32 R17, R17, 0x10000, RZ ;  /* 0x0001000011117824 */ /* 0x000fe200078e00ff */
[----:B------:R-:W-:Y:S01]  /*a130*/  ISETP.NE.AND P3, PT, R55, 0x1, PT ;  /* 0x000000013700780c */ /* 0x000fe20003f65270 */
[----:B------:R-:W-:Y:S02]  /*a140*/  BSSY.RECONVERGENT B1, `(.L_x_314) ;  /* 0x000004b000017945 */ /* 0x000fe40003800200 */
        /* <DEDUP_REMOVED lines=17> */
.L_x_316:
        /* <DEDUP_REMOVED lines=13> */
.L_x_318:
[----:B------:R-:W-:Y:S05]  /*a330*/  BSYNC.RECONVERGENT B2 ;  /* 0x0000000000027941 */ /* 0x000fea0003800200 */
.L_x_317:
        /* <DEDUP_REMOVED lines=43> */
.L_x_315:
[----:B------:R-:W-:Y:S05]  /*a5f0*/  BSYNC.RECONVERGENT B1 ;  /* 0x0000000000017941 */ /* 0x000fea0003800200 */
.L_x_314:
        /* <DEDUP_REMOVED lines=22> */
.L_x_321:
        /* <DEDUP_REMOVED lines=13> */
.L_x_323:
[----:B------:R-:W-:Y:S05]  /*a830*/  BSYNC.RECONVERGENT B2 ;  /* 0x0000000000027941 */ /* 0x000fea0003800200 */
.L_x_322:
        /* <DEDUP_REMOVED lines=41> */
[----:B------:R-:W-:Y:S02]  /*aad0*/  IMAD.MOV.U32 R66, RZ, RZ, R48 ;  /* 0x000000ffff427224 */ /* 0x000fe400078e0030 */
[----:B------:R-:W-:-:S07]  /*aae0*/  HFMA2 R48, -RZ, RZ, 0, 0 ;  /* 0x00000000ff307431 */ /* 0x000fce00000001ff */
.L_x_320:
[----:B------:R-:W-:Y:S05]  /*aaf0*/  BSYNC.RECONVERGENT B1 ;  /* 0x0000000000017941 */ /* 0x000fea0003800200 */
.L_x_319:
        /* <DEDUP_REMOVED lines=21> */
.L_x_326:
        /* <DEDUP_REMOVED lines=13> */
.L_x_328:
[----:B------:R-:W-:Y:S05]  /*ad20*/  BSYNC.RECONVERGENT B2 ;  /* 0x0000000000027941 */ /* 0x000fea0003800200 */
.L_x_327:
        /* <DEDUP_REMOVED lines=43> */
.L_x_325:
[----:B------:R-:W-:Y:S05]  /*afe0*/  BSYNC.RECONVERGENT B1 ;  /* 0x0000000000017941 */ /* 0x000fea0003800200 */
.L_x_324:
        /* <DEDUP_REMOVED lines=22> */
.L_x_331:
        /* <DEDUP_REMOVED lines=15> */
.L_x_333:
[----:B------:R-:W-:Y:S05]  /*b240*/  BSYNC.RECONVERGENT B2 ;  /* 0x0000000000027941 */ /* 0x000fea0003800200 */
.L_x_332:
        /* <DEDUP_REMOVED lines=43> */
.L_x_330:
[----:B------:R-:W-:Y:S05]  /*b500*/  BSYNC.RECONVERGENT B1 ;  /* 0x0000000000017941 */ /* 0x000fea0003800200 */
.L_x_329:
        /* <DEDUP_REMOVED lines=12> */
.L_x_293:
        /* <DEDUP_REMOVED lines=9> */
[----:B------:R-:W-:Y:S02]  /*b660*/  LOP3.LUT R111, R111, R74, R72, 0xfe, !PT ;  /* 0x0000004a6f6f7212 */ /* 0x000fe400078efe48 */
[----:B------:R-:W-:Y:S02]  /*b670*/  SEL R106, RZ, 0x1, !P3 ;  /* 0x00000001ff6a7807 */ /* 0x000fe40005800000 */
[----:B------:R-:W-:Y:S02]  /*b680*/  LOP3.LUT R68, R68, R70, R107, 0xfe, !PT ;  /* 0x0000004644447212 */ /* 0x000fe400078efe6b */
[----:B------:R-:W-:Y:S02]  /*b690*/  SEL R109, RZ, 0x1, !P6 ;  /* 0x00000001ff6d7807 */ /* 0x000fe40007000000 */
[----:B------:R-:W-:Y:S01]  /*b6a0*/  LOP3.LUT R107, R111, R106, RZ, 0xfc, !PT ;  /* 0x0000006a6f6b7212 */ /* 0x000fe200078efcff */
[----:B0-----:R-:W-:Y:S01]  /*b6b0*/  IMAD.WIDE.U32 R54, R64, 0x10, R54 ;  /* 0x0000001040367825 */ /* 0x001fe200078e0036 */
[----:B------:R-:W-:-:S03]  /*b6c0*/  LOP3.LUT R106, R68, R109, RZ, 0xfc, !PT ;  /* 0x0000006d446a7212 */ /* 0x000fc600078efcff */
[----:B------:R-:W-:Y:S01]  /*b6d0*/  IMAD.MOV.U32 R68, RZ, RZ, R66 ;  /* 0x000000ffff447224 */ /* 0x000fe200078e0042 */
[----:B------:R0:W-:Y:S01]  /*b6e0*/  STG.E.128 desc[UR6][R54.64], R48 ;  /* 0x0000003036007986 */ /* 0x0001e2000c101d06 */
[C---:B-1----:R-:W-:Y:S01]  /*b6f0*/  IMAD.WIDE.U32 R52, R64.reuse, 0x8, R52 ;  /* 0x0000000840347825 */ /* 0x042fe200078e0034 */
[----:B------:R-:W-:-:S04]  /*b700*/  IADD3 R64, PT, PT, R64, 0x100, RZ ;  /* 0x0000010040407810 */ /* 0x000fc80007ffe0ff */
[----:B------:R0:W-:Y:S03]  /*b710*/  STG.E.64 desc[UR6][R52.64], R106 ;  /* 0x0000006a34007986 */ /* 0x0001e6000c101b06 */
.L_x_251:
[----:B------:R-:W-:Y:S05]  /*b720*/  BSYNC.RECONVERGENT B0 ;  /* 0x0000000000007941 */ /* 0x000fea0003800200 */
.L_x_250:
[----:B------:R-:W-:Y:S01]  /*b730*/  ISETP.GE.U32.AND P0, PT, R23, 0x300, PT ;  /* 0x000003001700780c */ /* 0x000fe20003f06070 */
[----:B------:R-:W-:-:S12]  /*b740*/  BSSY.RECONVERGENT B0, `(.L_x_334) ;  /* 0x0000547000007945 */ /* 0x000fd80003800200 */
[----:B------:R-:W-:Y:S05]  /*b750*/  @!P0 BRA `(.L_x_335) ;  /* 0x0000005400148947 */ /* 0x000fea0003800000 */
[----:B0-2---:R-:W0:Y:S02]  /*b760*/  LDC.64 R48, c[0x0][0x390] ;  /* 0x0000e400ff307b82 */ /* 0x005e240000000a00 */
        /* <DEDUP_REMOVED lines=24> */
.L_x_339:
        /* <DEDUP_REMOVED lines=13> */
.L_x_341:
[----:B------:R-:W-:Y:S05]  /*b9c0*/  BSYNC.RECONVERGENT B2 ;  /* 0x0000000000027941 */ /* 0x000fea0003800200 */
.L_x_340:
        /* <DEDUP_REMOVED lines=42> */
.L_x_338:
[----:B------:R-:W-:Y:S05]  /*bc70*/  BSYNC.RECONVERGENT B1 ;  /* 0x0000000000017941 */ /* 0x000fea0003800200 */
.L_x_337:
[----:B------:R-:W0:Y:S01]  /*bc80*/  LDC R74, c[0x0][0x408] ;  /* 0x00010200ff4a7b82 */ /* 0x000e220000000800 */
[----:B------:R-:W-:Y:S01]  /*bc90*/  I2FP.F32.U32 R17, R67 ;  /* 0x0000004300117245 */ /* 0x000fe20000201000 */
[----:B------:R-:W-:Y:S01]  /*bca0*/  IMAD.MOV.U32 R70, RZ, RZ, 0x2f800000 ;  /* 0x2f800000ff467424 */ /* 0x000fe200078e00ff */
[----:B-----5:R-:W-:Y:S01]  /*bcb0*/  SHF.L.U32 R67, R48, 0x10, RZ ;  /* 0x0000001030437819 */ /* 0x020fe200000006ff */
[----:B------:R-:W-:Y:S01]  /*bcc0*/  IMAD.U32 R68, R52, 0x10000, RZ ;  /* 0x0001000034447824 */ /* 0x000fe200078e00ff */
[----:B------:R-:W-:Y:S01]  /*bcd0*/  ISETP.NE.AND P2, PT, R69, 0x1, PT ;  /* 0x000000014500780c */ /* 0x000fe20003f45270 */
[----:B------:R-:W-:Y:S01]  /*bce0*/  FFMA.FTZ R17, R17, R70, 1.1641532182693481445e-10 ;  /* 0x2f00000011117423 */ /* 0x000fe20000010046 */
[----:B------:R-:W-:Y:S01]  /*bcf0*/  BSSY.RECONVERGENT B1, `(.L_x_342) ;  /* 0x000004f000017945 */ /* 0x000fe20003800200 */
[----:B------:R-:W1:Y:S01]  /*bd00*/  LDC R72, c[0x0][0x404] ;  /* 0x00010100ff487b82 */ /* 0x000e620000000800 */
[----:B------:R-:W-:Y:S01]  /*bd10*/  FMUL.FTZ R67, R67, UR4 ;  /* 0x0000000443437c20 */ /* 0x000fe20008410000 */
[----:B------:R-:W-:Y:S01]  /*bd20*/  PRMT R48, R48, 0x7632, R48 ;  /* 0x0000763230307816 */ /* 0x000fe20000000030 */
[----:B------:R-:W-:Y:S01]  /*bd30*/  IMAD.MOV.U32 R76, RZ, RZ, 0x2 ;  /* 0x00000002ff4c7424 */ /* 0x000fe200078e00ff */
[----:B------:R-:W-:Y:S01]  /*bd40*/  PRMT R52, R52, 0x7632, R52 ;  /* 0x0000763234347816 */ /* 0x000fe20000000034 */
[----:B0-----:R-:W-:Y:S01]  /*bd50*/  FMUL.FTZ R67, R67, R74 ;  /* 0x0000004a43437220 */ /* 0x001fe20000410000 */
[----:B-1----:R-:W-:-:S02]  /*bd60*/  FSETP.GTU.FTZ.AND P1, PT, R17, R72, PT ;  /* 0x000000481100720b */ /* 0x002fc40003f3c000 */
[----:B------:R-:W-:Y:S02]  /*bd70*/  MOV R17, R0 ;  /* 0x0000000000117202 */ /* 0x000fe40000000f00 */
        /* <DEDUP_REMOVED lines=13> */
.L_x_344:
        /* <DEDUP_REMOVED lines=13> */
.L_x_346:
[----:B------:R-:W-:Y:S05]  /*bf20*/  BSYNC.RECONVERGENT B2 ;  /* 0x0000000000027941 */ /* 0x000fea0003800200 */
.L_x_345:
        /* <DEDUP_REMOVED lines=43> */
.L_x_343:
[----:B------:R-:W-:Y:S05]  /*c1e0*/  BSYNC.RECONVERGENT B1 ;  /* 0x0000000000017941 */ /* 0x000fea0003800200 */
.L_x_342:
[----:B------:R-:W-:Y:S01]  /*c1f0*/  I2FP.F32.U32 R17, R17 ;  /* 0x0000001100117245 */ /* 0x000fe20000201000 */
[----:B------:R-:W-:Y:S01]  /*c200*/  IMAD.U32 R48, R48, 0x10000, RZ ;  /* 0x0001000030307824 */ /* 0x000fe200078e00ff */
[----:B------:R-:W-:Y:S01]  /*c210*/  ISETP.NE.AND P2, PT, R76, 0x1, PT ;  /* 0x000000014c00780c */ /* 0x000fe20003f45270 */
[----:B------:R-:W-:Y:S01]  /*c220*/  IMAD.U32 R52, R52, 0x10000, RZ ;  /* 0x0001000034347824 */ /* 0x000fe200078e00ff */
[----:B------:R-:W-:Y:S01]  /*c230*/  BSSY.RECONVERGENT B1, `(.L_x_347) ;  /* 0x000004d000017945 */ /* 0x000fe20003800200 */
[----:B------:R-:W-:Y:S01]  /*c240*/  FFMA.FTZ R17, R17, R70, 1.1641532182693481445e-10 ;  /* 0x2f00000011117423 */ /* 0x000fe20000010046 */
[----:B------:R-:W-:Y:S01]  /*c250*/  FMUL.FTZ R69, R48, UR4 ;  /* 0x0000000430457c20 */ /* 0x000fe20008410000 */
[----:B------:R-:W-:-:S03]  /*c260*/  HFMA2 R78, -RZ, RZ, 0, 1.1920928955078125e-07 ;  /* 0x00000002ff4e7431 */ /* 0x000fc600000001ff */
[----:B------:R-:W-:Y:S01]  /*c270*/  FMUL.FTZ R69, R69, R74 ;  /* 0x0000004a45457220 */ /* 0x000fe20000410000 */
[----:B------:R-:W-:Y:S01]  /*c280*/  FSETP.GTU.FTZ.AND P1, PT, R17, R72, PT ;  /* 0x000000481100720b */ /* 0x000fe20003f3c000 */
        /* <DEDUP_REMOVED lines=14> */
.L_x_349:
        /* <DEDUP_REMOVED lines=13> */
.L_x_351:
[----:B------:R-:W-:Y:S05]  /*c440*/  BSYNC.RECONVERGENT B2 ;  /* 0x0000000000027941 */ /* 0x000fea0003800200 */
.L_x_350:
        /* <DEDUP_REMOVED lines=40> */
[----:B------:R-:W-:Y:S01]  /*c6d0*/  MOV R66, R78 ;  /* 0x0000004e00427202 */ /* 0x000fe20000000f00 */
[----:B------:R-:W-:Y:S01]  /*c6e0*/  IMAD.MOV.U32 R78, RZ, RZ, RZ ;  /* 0x000000ffff4e7224 */ /* 0x000fe200078e00ff */
[----:B------:R-:W-:-:S07]  /*c6f0*/  LOP3.LUT R19, R80, UR35, R79, 0x96, !PT ;  /* 0x0000002350137c12 */ /* 0x000fce000f8e964f */
.L_x_348:
[----:B------:R-:W-:Y:S05]  /*c700*/  BSYNC.RECONVERGENT B1 ;  /* 0x0000000000017941 */ /* 0x000fea0003800200 */
.L_x_347:
[----:B------:R-:W-:Y:S01]  /*c710*/  I2FP.F32.U32 R17, R17 ;  /* 0x0000001100117245 */ /* 0x000fe20000201000 */
[----:B------:R-:W-:Y:S01]  /*c720*/  IMAD.U32 R48, R49, 0x10000, RZ ;  /* 0x0001000031307824 */ /* 0x000fe200078e00ff */
[----:B------:R-:W-:Y:S01]  /*c730*/  ISETP.NE.AND P2, PT, R78, 0x1, PT ;  /* 0x000000014e00780c */ /* 0x000fe20003f45270 */
[----:B------:R-:W-:Y:S01]  /*c740*/  BSSY.RECONVERGENT B1, `(.L_x_352) ;  /* 0x000004f000017945 */ /* 0x000fe20003800200 */
[----:B------:R-:W-:Y:S02]  /*c750*/  IMAD.MOV.U32 R76, RZ, RZ, 0x2 ;  /* 0x00000002ff4c7424 */ /* 0x000fe400078e00ff */
[----:B------:R-:W-:Y:S01]  /*c760*/  FFMA.FTZ R17, R17, R70, 1.1641532182693481445e-10 ;  /* 0x2f00000011117423 */ /* 0x000fe20000010046 */
[----:B------:R-:W-:Y:S01]  /*c770*/  FMUL.FTZ R79, R48, UR4 ;  /* 0x00000004304f7c20 */ /* 0x000fe20008410000 */
[C---:B------:R-:W-:Y:S02]  /*c780*/  SHF.L.U32 R48, R53.reuse, 0x10, RZ ;  /* 0x0000001035307819 */ /* 0x040fe400000006ff */
[----:B------:R-:W-:Y:S01]  /*c790*/  PRMT R53, R53, 0x7632, R53 ;  /* 0x0000763235357816 */ /* 0x000fe20000000035 */
[----:B------:R-:W-:Y:S01]  /*c7a0*/  FMUL.FTZ R79, R79, R74 ;  /* 0x0000004a4f4f7220 */ /* 0x000fe20000410000 */
[----:B------:R-:W-:-:S02]  /*c7b0*/  FSETP.GTU.FTZ.AND P1, PT, R17, R72, PT ;  /* 0x000000481100720b */ /* 0x000fc40003f3c000 */
[----:B------:R-:W-:Y:S01]  /*c7c0*/  PRMT R17, R49, 0x7632, R17 ;  /* 0x0000763231117816 */ /* 0x000fe20000000011 */
[----:B------:R-:W-:Y:S01]  /*c7d0*/  IMAD.MOV.U32 R49, RZ, RZ, R0 ;  /* 0x000000ffff317224 */ /* 0x000fe200078e0000 */
[----:B------:R-:W-:Y:S02]  /*c7e0*/  FSEL R79, R79, RZ, !P1 ;  /* 0x000000ff4f4f7208 */ /* 0x000fe40004800000 */
[----:B------:R-:W-:-:S03]  /*c7f0*/  PLOP3.LUT P1, PT, P1, PT, PT, 0x8, 0x80 ;  /* 0x000000000080781c */ /* 0x000fc60000f2e170 */
[----:B------:R-:W-:Y:S01]  /*c800*/  FADD.FTZ R79, R79, R48 ;  /* 0x000000304f4f7221 */ /* 0x000fe20000010000 */
[----:B------:R-:W-:Y:S09]  /*c810*/  @!P2 BRA `(.L_x_353) ;  /* 0x000000040004a947 */ /* 0x000ff20003800000 */
        /* <DEDUP_REMOVED lines=8> */
.L_x_354:
        /* <DEDUP_REMOVED lines=13> */
.L_x_356:
[----:B------:R-:W-:Y:S05]  /*c970*/  BSYNC.RECONVERGENT B2 ;  /* 0x0000000000027941 */ /* 0x000fea0003800200 */
.L_x_355:
        /* <DEDUP_REMOVED lines=39> */
[----:B------:R-:W-:-:S05]  /*cbf0*/  IMAD.WIDE.U32 R48, R19, -0x2daee0ad, RZ ;  /* 0xd2511f5313307825 */ /* 0x000fca00078e00ff */
[----:B------:R-:W-:Y:S02]  /*cc00*/  LOP3.LUT R19, R80, UR35, R49, 0x96, !PT ;  /* 0x0000002350137c12 */ /* 0x000fe4000f8e9631 */
[----:B------:R-:W-:Y:S01]  /*cc10*/  MOV R49, R66 ;  /* 0x0000004200317202 */ /* 0x000fe20000000f00 */
[----:B------:R-:W-:-:S07]  /*cc20*/  IMAD.MOV.U32 R66, RZ, RZ, R48 ;  /* 0x000000ffff427224 */ /* 0x000fce00078e0030 */
.L_x_353:
[----:B------:R-:W-:Y:S05]  /*cc30*/  BSYNC.RECONVERGENT B1 ;  /* 0x0000000000017941 */ /* 0x000fea0003800200 */
.L_x_352:
        /* <DEDUP_REMOVED lines=9> */
[----:B------:R-:W-:-:S05]  /*ccd0*/  FMUL.FTZ R17, R17, R74 ;  /* 0x0000004a11117220 */ /* 0x000fca0000410000 */
[----:B------:R-:W-:Y:S02]  /*cce0*/  FSEL R17, R17, RZ, !P2 ;  /* 0x000000ff11117208 */ /* 0x000fe40005000000 */
[----:B------:R-:W-:-:S03]  /*ccf0*/  PLOP3.LUT P2, PT, P2, PT, PT, 0x8, 0x80 ;  /* 0x000000000080781c */ /* 0x000fc6000174e170 */
[----:B------:R-:W-:Y:S01]  /*cd00*/  FADD.FTZ R81, R17, R48 ;  /* 0x0000003011517221 */ /* 0x000fe20000010000 */
[----:B------:R-:W-:Y:S01]  /*cd10*/  MOV R17, R0 ;  /* 0x0000000000117202 */ /* 0x000fe20000000f00 */
        /* <DEDUP_REMOVED lines=9> */
.L_x_359:
        /* <DEDUP_REMOVED lines=13> */
.L_x_361:
[----:B------:R-:W-:Y:S05]  /*ce80*/  BSYNC.RECONVERGENT B2 ;  /* 0x0000000000027941 */ /* 0x000fea0003800200 */
.L_x_360:
        /* <DEDUP_REMOVED lines=43> */
.L_x_358:
[----:B------:R-:W-:Y:S05]  /*d140*/  BSYNC.RECONVERGENT B1 ;  /* 0x0000000000017941 */ /* 0x000fea0003800200 */
.L_x_357:
        /* <DEDUP_REMOVED lines=11> */
[----:B------:R-:W-:-:S03]  /*d200*/  IMAD.MOV.U32 R17, RZ, RZ, R0 ;  /* 0x000000ffff117224 */ /* 0x000fc600078e0000 */
[----:B------:R-:W-:Y:S02]  /*d210*/  FSEL R49, R49, RZ, !P3 ;  /* 0x000000ff31317208 */ /* 0x000fe40005800000 */
[----:B------:R-:W-:-:S03]  /*d220*/  PLOP3.LUT P3, PT, P3, PT, PT, 0x8, 0x80 ;  /* 0x000000000080781c */ /* 0x000fc60001f6e170 */
[----:B------:R-:W-:Y:S01]  /*d230*/  FADD.FTZ R91, R49, R48 ;  /* 0x00000030315b7221 */ /* 0x000fe20000010000 */
[----:B------:R-:W-:Y:S01]  /*d240*/  HFMA2 R48, -RZ, RZ, 0, 1.1920928955078125e-07 ;  /* 0x00000002ff307431 */ /* 0x000fe200000001ff */
        /* <DEDUP_REMOVED lines=9> */
.L_x_364:
        /* <DEDUP_REMOVED lines=13> */
.L_x_366:
[----:B------:R-:W-:Y:S05]  /*d3b0*/  BSYNC.RECONVERGENT B2 ;  /* 0x0000000000027941 */ /* 0x000fea0003800200 */
.L_x_365:
        /* <DEDUP_REMOVED lines=40> */
[----:B------:R-:W-:Y:S01]  /*d640*/  MOV R66, R48 ;  /* 0x0000003000427202 */ /* 0x000fe20000000f00 */
[----:B------:R-:W-:Y:S01]  /*d650*/  IMAD.MOV.U32 R48, RZ, RZ, RZ ;  /* 0x000000ffff307224 */ /* 0x000fe200078e00ff */
[----:B------:R-:W-:-:S07]  /*d660*/  LOP3.LUT R19, R92, UR35, R49, 0x96, !PT ;  /* 0x000000235c137c12 */ /* 0x000fce000f8e9631 */
.L_x_363:
[----:B------:R-:W-:Y:S05]  /*d670*/  BSYNC.RECONVERGENT B1 ;  /* 0x0000000000017941 */ /* 0x000fea0003800200 */
.L_x_362:
        /* <DEDUP_REMOVED lines=23> */
.L_x_369:
        /* <DEDUP_REMOVED lines=13> */
.L_x_371:
[----:B------:R-:W-:Y:S05]  /*d8c0*/  BSYNC.RECONVERGENT B2 ;  /* 0x0000000000027941 */ /* 0x000fea0003800200 */
.L_x_370:
        /* <DEDUP_REMOVED lines=42> */
[----:B------:R-:W-:-:S07]  /*db70*/  LOP3.LUT R19, R102, UR35, R49, 0x96, !PT ;  /* 0x0000002366137c12 */ /* 0x000fce000f8e9631 */
.L_x_368:
[----:B------:R-:W-:Y:S05]  /*db80*/  BSYNC.RECONVERGENT B1 ;  /* 0x0000000000017941 */ /* 0x000fea0003800200 */
.L_x_367:
[----:B------:R-:W-:Y:S01]  /*db90*/  I2FP.F32.U32 R17, R17 ;  /* 0x0000001100117245 */ /* 0x000fe20000201000 */
[----:B------:R-:W-:Y:S01]  /*dba0*/  BSSY.RECONVERGENT B1, `(.L_x_372) ;  /* 0x0000053000017945 */ /* 0x000fe20003800200 */
[----:B------:R-:W-:Y:S02]  /*dbb0*/  SHF.L.U32 R48, R51, 0x10, RZ ;  /* 0x0000001033307819 */ /* 0x000fe400000006ff */
[----:B------:R-:W-:Y:S01]  /*dbc0*/  ISETP.NE.AND P6, PT, R54, 0x1, PT ;  /* 0x000000013600780c */ /* 0x000fe20003fc5270 */
[----:B------:R-:W-:Y:S01]  /*dbd0*/  FFMA.FTZ R17, R17, R70, 1.1641532182693481445e-10 ;  /* 0x2f00000011117423 */ /* 0x000fe20000010046 */
[----:B------:R-:W-:Y:S01]  /*dbe0*/  PRMT R53, R51, 0x7632, R53 ;  /* 0x0000763233357816 */ /* 0x000fe20000000035 */
[----:B------:R-:W-:Y:S01]  /*dbf0*/  FMUL.FTZ R49, R48, UR4 ;  /* 0x0000000430317c20 */ /* 0x000fe20008410000 */
[C---:B------:R-:W-:Y:S01]  /*dc00*/  IMAD.U32 R48, R55.reuse, 0x10000, RZ ;  /* 0x0001000037307824 */ /* 0x040fe200078e00ff */
[----:B------:R-:W-:Y:S02]  /*dc10*/  PRMT R55, R55, 0x7632, R55 ;  /* 0x0000763237377816 */ /* 0x000fe40000000037 */
[----:B------:R-:W-:Y:S01]  /*dc20*/  FMUL.FTZ R49, R49, R74 ;  /* 0x0000004a31317220 */ /* 0x000fe20000410000 */
[----:B------:R-:W-:Y:S01]  /*dc30*/  FSETP.GTU.FTZ.AND P5, PT, R17, R72, PT ;  /* 0x000000481100720b */ /* 0x000fe20003fbc000 */
[----:B------:R-:W-:Y:S01]  /*dc40*/  IMAD.MOV.U32 R17, RZ, RZ, 0x2 ;  /* 0x00000002ff117424 */ /* 0x000fe200078e00ff */
[----:B------:R-:W-:-:S02]  /*dc50*/  MOV R50, R0 ;  /* 0x0000000000327202 */ /* 0x000fc40000000f00 */
        /* <DEDUP_REMOVED lines=12> */
.L_x_374:
        /* <DEDUP_REMOVED lines=15> */
.L_x_376:
[----:B------:R-:W-:Y:S05]  /*de10*/  BSYNC.RECONVERGENT B2 ;  /* 0x0000000000027941 */ /* 0x000fea0003800200 */
.L_x_375:
        /* <DEDUP_REMOVED lines=37> */
[----:B------:R-:W-:Y:S02]  /*e070*/  LOP3.LUT R19, R50, UR35, R49, 0x96, !PT ;  /* 0x0000002332137c12 */ /* 0x000fe4000f8e9631 */
[----:B------:R-:W-:Y:S01]  /*e080*/  MOV R50, R66 ;  /* 0x0000004200327202 */ /* 0x000fe20000000f00 */
[----:B------:R-:W-:Y:S02]  /*e090*/  IMAD.MOV.U32 R66, RZ, RZ, R48 ;  /* 0x000000ffff427224 */ /* 0x000fe400078e0030 */
[----:B------:R-:W-:-:S04]  /*e0a0*/  IMAD.WIDE.U32 R48, R0, -0x326172a9, RZ ;  /* 0xcd9e8d5700307825 */ /* 0x000fc800078e00ff */
[----:B------:R-:W-:Y:S01]  /*e0b0*/  IMAD.MOV.U32 R0, RZ, RZ, R48 ;  /* 0x000000ffff007224 */ /* 0x000fe200078e0030 */
[----:B------:R-:W-:-:S07]  /*e0c0*/  LOP3.LUT R18, R18, UR34, R49, 0x96, !PT ;  /* 0x0000002212127c12 */ /* 0x000fce000f8e9631 */
.L_x_373:
[----:B------:R-:W-:Y:S05]  /*e0d0*/  BSYNC.RECONVERGENT B1 ;  /* 0x0000000000017941 */ /* 0x000fea0003800200 */
.L_x_372:
[----:B------:R-:W-:Y:S01]  /*e0e0*/  I2FP.F32.U32 R49, R50 ;  /* 0x0000003200317245 */ /* 0x000fe20000201000 */
[----:B------:R-:W-:Y:S01]  /*e0f0*/  IMAD.U32 R53, R53, 0x10000, RZ ;  /* 0x0001000035357824 */ /* 0x000fe200078e00ff */
[----:B------:R-:W-:Y:S01]  /*e100*/  F2FP.BF16.F32.PACK_AB R50, R93, R91 ;  /* 0x0000005b5d32723e */ /* 0x000fe200000010ff */
[----:B------:R-:W-:Y:S02]  /*e110*/  IMAD.U32 R48, R55, 0x10000, RZ ;  /* 0x0001000037307824 */ /* 0x000fe400078e00ff */
        /* <DEDUP_REMOVED lines=11> */
.L_x_336:
[----:B------:R-:W-:Y:S01]  /*e1d0*/  ISETP.NE.AND P1, PT, R17, 0x1, PT ;  /* 0x000000011100780c */ /* 0x000fe20003f25270 */
[----:B------:R-:W-:Y:S01]  /*e1e0*/  BSSY.RECONVERGENT B1, `(.L_x_378) ;  /* 0x0000047000017945 */ /* 0x000fe20003800200 */
[----:B------:R-:W-:Y:S02]  /*e1f0*/  HFMA2 R69, -RZ, RZ, 0, 1.1920928955078125e-07 ;  /* 0x00000002ff457431 */ /* 0x000fe400000001ff */
[----:B------:R-:W-:Y:S02]  /*e200*/  IMAD.MOV.U32 R52, RZ, RZ, R0 ;  /* 0x000000ffff347224 */ /* 0x000fe400078e0000 */
[----:B------:R-:W-:-:S07]  /*e210*/  IMAD.MOV.U32 R66, RZ, RZ, R68 ;  /* 0x000000ffff427224 */ /* 0x000fce00078e0044 */
[----:B------:R-:W-:Y:S05]  /*e220*/  @!P1 BRA `(.L_x_379) ;  /* 0x0000000400089947 */ /* 0x000fea0003800000 */
[----:B------:R-:W-:-:S13]  /*e230*/  ISETP.NE.AND P1, PT, R17, 0x3, PT ;  /* 0x000000031100780c */ /* 0x000fda0003f25270 */
[----:B------:R-:W-:Y:S05]  /*e240*/  @!P1 BRA `(.L_x_380) ;  /* 0x0000000000209947 */ /* 0x000fea0003800000 */
[----:B------:R-:W-:-:S13]  /*e250*/  ISETP.NE.AND P1, PT, R17, 0x2, PT ;  /* 0x000000021100780c */ /* 0x000fda0003f25270 */
[----:B------:R-:W-:Y:S01]  /*e260*/  @!P1 MOV R69, 0x3 ;  /* 0x0000000300459802 */ /* 0x000fe20000000f00 */
[--C-:B------:R-:W-:Y:S01]  /*e270*/  @!P1 IMAD.MOV.U32 R66, RZ, RZ, R68.reuse ;  /* 0x000000ffff429224 */ /* 0x100fe200078e0044 */
[----:B------:R-:W-:Y:S01]  /*e280*/  @P1 IADD3 R69, PT, PT, R17, 0x1, RZ ;  /* 0x0000000111451810 */ /* 0x000fe20007ffe0ff */
[----:B------:R-:W-:Y:S02]  /*e290*/  @!P1 IMAD.MOV.U32 R52, RZ, RZ, R19 ;  /* 0x000000ffff349224 */ /* 0x000fe400078e0013 */
[----:B------:R-:W-:Y:S02]  /*e2a0*/  @P1 IMAD.MOV.U32 R66, RZ, RZ, R68 ;  /* 0x000000ffff421224 */ /* 0x000fe400078e0044 */
[----:B------:R-:W-:Y:S01]  /*e2b0*/  @P1 IMAD.MOV.U32 R52, RZ, RZ, R18 ;  /* 0x000000ffff341224 */ /* 0x000fe200078e0012 */
[----:B------:R-:W-:Y:S06]  /*e2c0*/  BRA `(.L_x_379) ;  /* 0x0000000000e07947 */ /* 0x000fec0003800000 */
.L_x_380:
        /* <DEDUP_REMOVED lines=13> */
.L_x_382:
[----:B------:R-:W-:Y:S05]  /*e3a0*/  BSYNC.RECONVERGENT B2 ;  /* 0x0000000000027941 */ /* 0x000fea0003800200 */
.L_x_381:
        /* <DEDUP_REMOVED lines=42> */
.L_x_379:
[----:B------:R-:W-:Y:S05]  /*e650*/  BSYNC.RECONVERGENT B1 ;  /* 0x0000000000017941 */ /* 0x000fea0003800200 */
.L_x_378:
[----:B------:R-:W0:Y:S01]  /*e660*/  LDC R55, c[0x0][0x404] ;  /* 0x00010100ff377b82 */ /* 0x000e220000000800 */
[----:B------:R-:W-:Y:S01]  /*e670*/  I2FP.F32.U32 R52, R52 ;  /* 0x0000003400347245 */ /* 0x000fe20000201000 */
[----:B------:R-:W-:Y:S01]  /*e680*/  IMAD.MOV.U32 R53, RZ, RZ, 0x2f800000 ;  /* 0x2f800000ff357424 */ /* 0x000fe200078e00ff */
[----:B------:R-:W-:Y:S01]  /*e690*/  ISETP.NE.AND P2, PT, R69, 0x1, PT ;  /* 0x000000014500780c */ /* 0x000fe20003f45270 */
[----:B-----5:R-:W-:Y:S01]  /*e6a0*/  IMAD.U32 R17, R48, 0x10000, RZ ;  /* 0x0001000030117824 */ /* 0x020fe200078e00ff */
[----:B------:R-:W-:Y:S01]  /*e6b0*/  BSSY.RECONVERGENT B1, `(.L_x_383) ;  /* 0x000004e000017945 */ /* 0x000fe20003800200 */
[----:B------:R-:W-:Y:S01]  /*e6c0*/  FFMA.FTZ R52, R52, R53, 1.1641532182693481445e-10 ;  /* 0x2f00000034347423 */ /* 0x000fe20000010035 */
[----:B------:R-:W-:Y:S01]  /*e6d0*/  HFMA2 R70, -RZ, RZ, 0, 1.1920928955078125e-07 ;  /* 0x00000002ff467431 */ /* 0x000fe200000001ff */
[----:B------:R-:W1:Y:S01]  /*e6e0*/  LDC R54, c[0x0][0x408] ;  /* 0x00010200ff367b82 */ /* 0x000e620000000800 */
[----:B------:R-:W-:Y:S01]  /*e6f0*/  FMUL.FTZ R17, R17, UR4 ;  /* 0x0000000411117c20 */ /* 0x000fe20008410000 */
[----:B------:R-:W-:-:S02]  /*e700*/  PRMT R48, R48, 0x7632, R48 ;  /* 0x0000763230307816 */ /* 0x000fc40000000030 */
[----:B0-----:R-:W-:-:S04]  /*e710*/  FSETP.GTU.FTZ.AND P1, PT, R52, R55, PT ;  /* 0x000000373400720b */ /* 0x001fc80003f3c000 */
[----:B------:R-:W-:Y:S01]  /*e720*/  PLOP3.LUT P3, PT, P1, PT, PT, 0x8, 0x80 ;  /* 0x000000000080781c */ /* 0x000fe20000f6e170 */
[----:B-1----:R-:W-:-:S03]  /*e730*/  FMUL.FTZ R17, R17, R54 ;  /* 0x0000003611117220 */ /* 0x002fc60000410000 */
[----:B------:R-:W-:Y:S02]  /*e740*/  P2R R68, PR, RZ, 0x8 ;  /* 0x00000008ff447803 */ /* 0x000fe40000000000 */
[----:B------:R-:W-:Y:S01]  /*e750*/  FSEL R67, R17, RZ, !P1 ;  /* 0x000000ff11437208 */ /* 0x000fe20004800000 */
[----:B------:R-:W-:Y:S01]  /*e760*/  IMAD.MOV.U32 R17, RZ, RZ, R0 ;  /* 0x000000ffff117224 */ /* 0x000fe200078e0000 */
[----:B------:R-:W-:Y:S06]  /*e770*/  @!P2 BRA `(.L_x_384) ;  /* 0x000000040004a947 */ /* 0x000fec0003800000 */
        /* <DEDUP_REMOVED lines=8> */
.L_x_385:
        /* <DEDUP_REMOVED lines=13> */
.L_x_387:
[----:B------:R-:W-:Y:S05]  /*e8d0*/  BSYNC.RECONVERGENT B2 ;  /* 0x0000000000027941 */ /* 0x000fea0003800200 */
.L_x_386:
        /* <DEDUP_REMOVED lines=43> */
.L_x_384:
[----:B------:R-:W-:Y:S05]  /*eb90*/  BSYNC.RECONVERGENT B1 ;  /* 0x0000000000017941 */ /* 0x000fea0003800200 */
.L_x_383:
[----:B------:R-:W-:Y:S01]  /*eba0*/  I2FP.F32.U32 R52, R17 ;  /* 0x0000001100347245 */ /* 0x000fe20000201000 */
[----:B------:R-:W-:Y:S01]  /*ebb0*/  IMAD.U32 R48, R48, 0x10000, RZ ;  /* 0x0001000030307824 */ /* 0x000fe200078e00ff */
[----:B------:R-:W-:Y:S01]  /*ebc0*/  ISETP.NE.AND P2, PT, R70, 0x1, PT ;  /* 0x000000014600780c */ /* 0x000fe20003f45270 */
[----:B------:R-:W-:Y:S01]  /*ebd0*/  BSSY.RECONVERGENT B1, `(.L_x_388) ;  /* 0x000004c000017945 */ /* 0x000fe20003800200 */
[----:B------:R-:W-:Y:S02]  /*ebe0*/  HFMA2 R72, -RZ, RZ, 0, 1.1920928955078125e-07 ;  /* 0x00000002ff487431 */ /* 0x000fe400000001ff */
[----:B------:R-:W-:Y:S01]  /*ebf0*/  FFMA.FTZ R52, R52, R53, 1.1641532182693481445e-10 ;  /* 0x2f00000034347423 */ /* 0x000fe20000010035 */
[----:B------:R-:W-:-:S04]  /*ec00*/  FMUL.FTZ R17, R48, UR4 ;  /* 0x0000000430117c20 */ /* 0x000fc80008410000 */
[----:B------:R-:W-:Y:S01]  /*ec10*/  FSETP.GTU.FTZ.AND P1, PT, R52, R55, PT ;  /* 0x000000373400720b */ /* 0x000fe20003f3c000 */
[----:B------:R-:W-:-:S03]  /*ec20*/  FMUL.FTZ R17, R17, R54 ;  /* 0x0000003611117220 */ /* 0x000fc60000410000 */
[----:B------:R-:W-:Y:S02]  /*ec30*/  PLOP3.LUT P3, PT, P1, PT, PT, 0x8, 0x80 ;  /* 0x000000000080781c */ /* 0x000fe40000f6e170 */
[----:B------:R-:W-:Y:S01]  /*ec40*/  FSEL R69, R17, RZ, !P1 ;  /* 0x000000ff11457208 */ /* 0x000fe20004800000 */
[----:B------:R-:W-:Y:S01]  /*ec50*/  IMAD.MOV.U32 R17, RZ, RZ, R0 ;  /* 0x000000ffff117224 */ /* 0x000fe200078e0000 */
        /* <DEDUP_REMOVED lines=10> */
.L_x_390:
        /* <DEDUP_REMOVED lines=13> */
.L_x_392:
[----:B------:R-:W-:Y:S05]  /*edd0*/  BSYNC.RECONVERGENT B2 ;  /* 0x0000000000027941 */ /* 0x000fea0003800200 */
.L_x_391:
        /* <DEDUP_REMOVED lines=43> */
.L_x_389:
[----:B------:R-:W-:Y:S05]  /*f090*/  BSYNC.RECONVERGENT B1 ;  /* 0x0000000000017941 */ /* 0x000fea0003800200 */
.L_x_388:
[----:B------:R-:W-:Y:S01]  /*f0a0*/  I2FP.F32.U32 R48, R17 ;  /* 0x0000001100307245 */ /* 0x000fe20000201000 */
[----:B------:R-:W-:Y:S01]  /*f0b0*/  IMAD.U32 R17, R49, 0x10000, RZ ;  /* 0x0001000031117824 */ /* 0x000fe200078e00ff */
[----:B------:R-:W-:Y:S01]  /*f0c0*/  ISETP.NE.AND P2, PT, R72, 0x1, PT ;  /* 0x000000014800780c */ /* 0x000fe20003f45270 */
[----:B------:R-:W-:Y:S01]  /*f0d0*/  BSSY.RECONVERGENT B1, `(.L_x_393) ;  /* 0x000004c000017945 */ /* 0x000fe20003800200 */
[----:B------:R-:W-:Y:S02]  /*f0e0*/  HFMA2 R70, -RZ, RZ, 0, 1.1920928955078125e-07 ;  /* 0x00000002ff467431 */ /* 0x000fe400000001ff */
[----:B------:R-:W-:Y:S01]  /*f0f0*/  FFMA.FTZ R48, R48, R53, 1.1641532182693481445e-10 ;  /* 0x2f00000030307423 */ /* 0x000fe20000010035 */
[----:B------:R-:W-:-:S04]  /*f100*/  FMUL.FTZ R17, R17, UR4 ;  /* 0x0000000411117c20 */ /* 0x000fc80008410000 */
[----:B------:R-:W-:Y:S01]  /*f110*/  FMUL.FTZ R17, R17, R54 ;  /* 0x0000003611117220 */ /* 0x000fe20000410000 */
[----:B------:R-:W-:-:S04]  /*f120*/  FSETP.GTU.FTZ.AND P1, PT, R48, R55, PT ;  /* 0x000000373000720b */ /* 0x000fc80003f3c000 */
[----:B------:R-:W-:Y:S02]  /*f130*/  FSEL R79, R17, RZ, !P1 ;  /* 0x000000ff114f7208 */ /* 0x000fe40004800000 */
[----:B------:R-:W-:Y:S01]  /*f140*/  PRMT R17, R49, 0x7632, R17 ;  /* 0x0000763231117816 */ /* 0x000fe20000000011 */
[----:B------:R-:W-:Y:S01]  /*f150*/  IMAD.MOV.U32 R49, RZ, RZ, R0 ;  /* 0x000000ffff317224 */ /* 0x000fe200078e0000 */
        /* <DEDUP_REMOVED lines=10> */
.L_x_395:
        /* <DEDUP_REMOVED lines=13> */
.L_x_397:
[----:B------:R-:W-:Y:S05]  /*f2d0*/  BSYNC.RECONVERGENT B2 ;  /* 0x0000000000027941 */ /* 0x000fea0003800200 */
.L_x_396:
        /* <DEDUP_REMOVED lines=43> */
.L_x_394:
[----:B------:R-:W-:Y:S05]  /*f590*/  BSYNC.RECONVERGENT B1 ;  /* 0x0000000000017941 */ /* 0x000fea0003800200 */
.L_x_393:
        /* <DEDUP_REMOVED lines=9> */
[----:B------:R-:W-:Y:S01]  /*f630*/  FSEL R81, R17, RZ, !P2 ;  /* 0x000000ff11517208 */ /* 0x000fe20005000000 */
        /* <DEDUP_REMOVED lines=11> */
.L_x_400:
        /* <DEDUP_REMOVED lines=13> */
.L_x_402:
[----:B------:R-:W-:Y:S05]  /*f7c0*/  BSYNC.RECONVERGENT B2 ;  /* 0x0000000000027941 */ /* 0x000fea0003800200 */
.L_x_401:
        /* <DEDUP_REMOVED lines=41> */
[----:B------:R-:W-:Y:S01]  /*fa60*/  IMAD.MOV.U32 R49, RZ, RZ, RZ ;  /* 0x000000ffff317224 */ /* 0x000fe200078e00ff */
[----:B------:R-:W-:-:S07]  /*fa70*/  MOV R66, R48 ;  /* 0x0000003000427202 */ /* 0x000fce0000000f00 */
.L_x_399:
[----:B------:R-:W-:Y:S05]  /*fa80*/  BSYNC.RECONVERGENT B1 ;  /* 0x0000000000017941 */ /* 0x000fea0003800200 */
.L_x_398:
[----:B------:R-:W-:Y:S01]  /*fa90*/  I2FP.F32.U32 R48, R17 ;  /* 0x0000001100307245 */ /* 0x000fe20000201000 */
[----:B------:R-:W-:Y:S01]  /*faa0*/  IMAD.U32 R17, R50, 0x10000, RZ ;  /* 0x0001000032117824 */ /* 0x000fe200078e00ff */
[----:B------:R-:W-:Y:S01]  /*fab0*/  ISETP.NE.AND P4, PT, R49, 0x1, PT ;  /* 0x000000013100780c */ /* 0x000fe20003f85270 */
[----:B------:R-:W-:Y:S01]  /*fac0*/  BSSY.RECONVERGENT B1, `(.L_x_403) ;  /* 0x000004c000017945 */ /* 0x000fe20003800200 */
[----:B------:R-:W-:Y:S02]  /*fad0*/  HFMA2 R70, -RZ, RZ, 0, 1.1920928955078125e-07 ;  /* 0x00000002ff467431 */ /* 0x000fe400000001ff */
[----:B------:R-:W-:Y:S01]  /*fae0*/  FFMA.FTZ R48, R48, R53, 1.1641532182693481445e-10 ;  /* 0x2f00000030307423 */ /* 0x000fe20000010035 */
[----:B------:R-:W-:Y:S01]  /*faf0*/  FMUL.FTZ R17, R17, UR4 ;  /* 0x0000000411117c20 */ /* 0x000fe20008410000 */
[----:B------:R-:W-:-:S03]  /*fb00*/  PRMT R50, R50, 0x7632, R50 ;  /* 0x0000763232327816 */ /* 0x000fc60000000032 */
        /* <DEDUP_REMOVED lines=14> */
.L_x_405:
        /* <DEDUP_REMOVED lines=13> */
.L_x_407:
[----:B------:R-:W-:Y:S05]  /*fcc0*/  BSYNC.RECONVERGENT B2 ;  /* 0x0000000000027941 */ /* 0x000fea0003800200 */
.L_x_406:
        /* <DEDUP_REMOVED lines=43> */
.L_x_404:
[----:B------:R-:W-:Y:S05]  /*ff80*/  BSYNC.RECONVERGENT B1 ;  /* 0x0000000000017941 */ /* 0x000fea0003800200 */
.L_x_403:
[----:B------:R-:W-:Y:S01]  /*ff90*/  I2FP.F32.U32 R48, R17 ;  /* 0x0000001100307245 */ /* 0x000fe20000201000 */
[----:B------:R-:W-:Y:S01]  /*ffa0*/  IMAD.U32 R50, R50, 0x10000, RZ ;  /* 0x0001000032327824 */ /* 0x000fe200078e00ff */
[----:B------:R-:W-:Y:S01]  /*ffb0*/  ISETP.NE.AND P5, PT, R70, 0x1, PT ;  /* 0x000000014600780c */ /* 0x000fe20003fa5270 */
[----:B------:R-:W-:Y:S02]  /*ffc0*/  BSSY.RECONVERGENT B1, `(.L_x_408) ;  /* 0x000004b000017945 */ /* 0x000fe40003800200 */
[----:B------:R-:W-:Y:S01]  /*ffd0*/  FFMA.FTZ R48, R48, R53, 1.1641532182693481445e-10 ;  /* 0x2f00000030307423 */ /* 0x000fe20000010035 */
[----:B------:R-:W-:Y:S01]  /*ffe0*/  FMUL.FTZ R17, R50, UR4 ;  /* 0x0000000432117c20 */ /* 0x000fe20008410000 */
[----:B------:R-:W-:-:S03]  /*fff0*/  HFMA2 R50, -RZ, RZ, 0, 1.1920928955078125e-07 ;  /* 0x00000002ff327431 */ /* 0x000fc600000001ff */
        /* <DEDUP_REMOVED lines=9> */
[----:B------:R-:W-:Y:S01]  /*10090*/  @!P5 MOV R50, 0x3 ;  /* 0x000000030032d802 */ /* 0x000fe20000000f00 */
[----:B------:R-:W-:Y:S01]  /*100a0*/  @P5 VIADD R50, R70, 0x1 ;  /* 0x0000000146325836 */ /* 0x000fe20000000000 */
[----:B------:R-:W-:Y:S01]  /*100b0*/  @!P5 MOV R17, R19 ;  /* 0x000000130011d202 */ /* 0x000fe20000000f00 */
[----:B------:R-:W-:Y:S01]  /*100c0*/  @P5 IMAD.MOV.U32 R17, RZ, RZ, R18 ;  /* 0x000000ffff115224 */ /* 0x000fe200078e0012 */
[----:B------:R-:W-:Y:S06]  /*100d0*/  BRA `(.L_x_409) ;  /* 0x0000000000e47947 */ /* 0x000fec0003800000 */
.L_x_410:
[----:B------:R-:W-:Y:S01]  /*100e0*/  IADD3 R22, PT, PT, R22, 0x1, RZ ;  /* 0x0000000116167810 */ /* 0x000fe20007ffe0ff */
[----:B------:R-:W-:Y:S03]  /*100f0*/  BSSY.RECONVERGENT B2, `(.L_x_411) ;  /* 0x000000c000027945 */ /* 0x000fe60003800200 */
[C---:B------:R-:W-:Y:S01]  /*10100*/  ISETP.NE.AND P5, PT, R22.reuse, RZ, PT ;  /* 0x000000ff1600720c */ /* 0x040fe20003fa5270 */
[----:B------:R-:W-:-:S12]  /*10110*/  IMAD.WIDE.U32 R102, R22, -0x2daee0ad, RZ ;  /* 0xd2511f5316667825 */ /* 0x000fd800078e00ff */
[----:B------:R-:W-:Y:S05]  /*10120*/  @P5 BRA `(.L_x_412) ;  /* 0x0000000000205947 */ /* 0x000fea0003800000 */
[----:B------:R-:W-:-:S05]  /*10130*/  VIADD R21, R21, 0x1 ;  /* 0x0000000115157836 */ /* 0x000fca0000000000 */
[----:B------:R-:W-:-:S13]  /*10140*/  ISETP.NE.AND P5, PT, R21, RZ, PT ;  /* 0x000000ff1500720c */ /* 0x000fda0003fa5270 */
[----:B------:R-:W-:Y:S01]  /*10150*/  @!P5 IADD3 R56, PT, PT, R56, 0x1, RZ ;  /* 0x000000013838d810 */ /* 0x000fe20007ffe0ff */
[----:B------:R-:W-:Y:S02]  /*10160*/  @!P5 VIADD R0, R2, 0x1 ;  /* 0x000000010200d836 */ /* 0x000fe40000000000 */
[----:B------:R-:W-:Y:S01]  /*10170*/  @!P5 IMAD.MOV.U32 R21, RZ, RZ, RZ ;  /* 0x000000ffff15d224 */ /* 0x000fe200078e00ff */
[----:B------:R-:W-:-:S13]  /*10180*/  ISETP.NE.AND P6, PT, R56, RZ, !P5 ;  /* 0x000000ff3800720c */ /* 0x000fda0006fc5270 */
[----:B------:R-:W-:-:S04]  /*10190*/  @P6 IADD3 R0, PT, PT, R2, RZ, RZ ;  /* 0x000000ff02006210 */ /* 0x000fc80007ffe0ff */
[----:B------:R-:W-:-:S07]  /*101a0*/  @!P5 MOV R2, R0 ;  /* 0x000000000002d202 */ /* 0x000fce0000000f00 */
.L_x_412:
[----:B------:R-:W-:Y:S05]  /*101b0*/  BSYNC.RECONVERGENT B2 ;  /* 0x0000000000027941 */ /* 0x000fea0003800200 */
.L_x_411:
        /* <DEDUP_REMOVED lines=43> */
.L_x_409:
[----:B------:R-:W-:Y:S05]  /*10470*/  BSYNC.RECONVERGENT B1 ;  /* 0x0000000000017941 */ /* 0x000fea0003800200 */
.L_x_408:
[----:B------:R-:W-:Y:S01]  /*10480*/  I2FP.F32.U32 R48, R17 ;  /* 0x0000001100307245 */ /* 0x000fe20000201000 */
[C---:B------:R-:W-:Y:S01]  /*10490*/  IMAD.U32 R17, R51.reuse, 0x10000, RZ ;  /* 0x0001000033117824 */ /* 0x040fe200078e00ff */
[----:B------:R-:W-:Y:S01]  /*104a0*/  ISETP.NE.AND P6, PT, R50, 0x1, PT ;  /* 0x000000013200780c */ /* 0x000fe20003fc5270 */
[----:B------:R-:W-:Y:S01]  /*104b0*/  BSSY.RECONVERGENT B1, `(.L_x_413) ;  /* 0x000004e000017945 */ /* 0x000fe20003800200 */
[----:B------:R-:W-:Y:S01]  /*104c0*/  PRMT R70, R51, 0x7632, R70 ;  /* 0x0000763233467816 */ /* 0x000fe20000000046 */
[----:B------:R-:W-:Y:S01]  /*104d0*/  FFMA.FTZ R48, R48, R53, 1.1641532182693481445e-10 ;  /* 0x2f00000030307423 */ /* 0x000fe20000010035 */
[----:B------:R-:W-:Y:S01]  /*104e0*/  FMUL.FTZ R17, R17, UR4 ;  /* 0x0000000411117c20 */ /* 0x000fe20008410000 */
[----:B------:R-:W-:-:S03]  /*104f0*/  IMAD.MOV.U32 R49, RZ, RZ, R0 ;  /* 0x000000ffff317224 */ /* 0x000fc600078e0000 */
[----:B------:R-:W-:Y:S01]  /*10500*/  FMUL.FTZ R17, R17, R54 ;  /* 0x0000003611117220 */ /* 0x000fe20000410000 */
[----:B------:R-:W-:-:S04]  /*10510*/  FSETP.GTU.FTZ.AND P5, PT, R48, R55, PT ;  /* 0x000000373000720b */ /* 0x000fc80003fbc000 */
[----:B------:R-:W-:Y:S01]  /*10520*/  FSEL R103, R17, RZ, !P5 ;  /* 0x000000ff11677208 */ /* 0x000fe20006800000 */
[----:B------:R-:W-:Y:S01]  /*10530*/  HFMA2 R17, -RZ, RZ, 0, 1.1920928955078125e-07 ;  /* 0x00000002ff117431 */ /* 0x000fe200000001ff */
        /* <DEDUP_REMOVED lines=10> */
.L_x_415:
        /* <DEDUP_REMOVED lines=8> */
[----:B------:R-:W-:Y:S01]  /*10660*/  @!P6 IADD3 R56, PT, PT, R56, 0x1, RZ ;  /* 0x000000013838e810 */ /* 0x000fe20007ffe0ff */
[----:B------:R-:W-:Y:S01]  /*10670*/  @!P6 VIADD R17, R2, 0x1 ;  /* 0x000000010211e836 */ /* 0x000fe20000000000 */
[----:B------:R-:W-:Y:S02]  /*10680*/  @!P6 MOV R21, RZ ;  /* 0x000000ff0015e202 */ /* 0x000fe40000000f00 */
[----:B------:R-:W-:-:S13]  /*10690*/  ISETP.NE.AND P0, PT, R56, RZ, !P6 ;  /* 0x000000ff3800720c */ /* 0x000fda0007705270 */
[----:B------:R-:W-:Y:S02]  /*106a0*/  @P0 IADD3 R17, PT, PT, R2, RZ, RZ ;  /* 0x000000ff02110210 */ /* 0x000fe40007ffe0ff */
[----:B------:R-:W-:-:S03]  /*106b0*/  ISETP.NE.AND P0, PT, R0, RZ, PT ;  /* 0x000000ff0000720c */ /* 0x000fc60003f05270 */
[----:B------:R-:W-:-:S10]  /*106c0*/  @!P6 IMAD.MOV.U32 R2, RZ, RZ, R17 ;  /* 0x000000ffff02e224 */ /* 0x000fd400078e0011 */
.L_x_417:
[----:B------:R-:W-:Y:S05]  /*106d0*/  BSYNC.RECONVERGENT B2 ;  /* 0x0000000000027941 */ /* 0x000fea0003800200 */
.L_x_416:
        /* <DEDUP_REMOVED lines=38> */
[----:B------:R-:W-:Y:S01]  /*10940*/  IMAD.WIDE.U32 R50, R51, -0x326172a9, RZ ;  /* 0xcd9e8d5733327825 */ /* 0x000fe200078e00ff */
[----:B------:R-:W-:-:S03]  /*10950*/  MOV R49, R66 ;  /* 0x0000004200317202 */ /* 0x000fc60000000f00 */
[----:B------:R-:W-:Y:S01]  /*10960*/  IMAD.MOV.U32 R0, RZ, RZ, R50 ;  /* 0x000000ffff007224 */ /* 0x000fe200078e0032 */
[----:B------:R-:W-:Y:S01]  /*10970*/  LOP3.LUT R18, R18, UR34, R51, 0x96, !PT ;  /* 0x0000002212127c12 */ /* 0x000fe2000f8e9633 */
[----:B------:R-:W-:-:S07]  /*10980*/  IMAD.MOV.U32 R66, RZ, RZ, R48 ;  /* 0x000000ffff427224 */ /* 0x000fce00078e0030 */
.L_x_414:
[----:B------:R-:W-:Y:S05]  /*10990*/  BSYNC.RECONVERGENT B1 ;  /* 0x0000000000017941 */ /* 0x000fea0003800200 */
.L_x_413:
        /* <DEDUP_REMOVED lines=12> */
.L_x_377:
[----:B------:R-:W-:Y:S01]  /*10a60*/  SEL R72, RZ, 0x10000, !P5 ;  /* 0x00010000ff487807 */ /* 0x000fe20006800000 */
[----:B------:R-:W0:Y:S01]  /*10a70*/  LDC.64 R54, c[0x0][0x3a8] ;  /* 0x0000ea00ff367b82 */ /* 0x000e220000000a00 */
[----:B------:R-:W-:Y:S02]  /*10a80*/  ISETP.NE.AND P5, PT, R52, RZ, PT ;  /* 0x000000ff3400720c */ /* 0x000fe40003fa5270 */
[----:B------:R-:W-:Y:S02]  /*10a90*/  SEL R74, RZ, 0x1000000, !P6 ;  /* 0x01000000ff4a7807 */ /* 0x000fe40007000000 */
[----:B------:R-:W-:Y:S02]  /*10aa0*/  ISETP.NE.AND P6, PT, R68, RZ, PT ;  /* 0x000000ff4400720c */ /* 0x000fe40003fc5270 */
[----:B------:R-:W-:Y:S01]  /*10ab0*/  SEL R111, RZ, 0x100, !P4 ;  /* 0x00000100ff6f7807 */ /* 0x000fe20006000000 */
[----:B------:R-:W1:Y:S01]  /*10ac0*/  LDC.64 R52, c[0x0][0x3b0] ;  /* 0x0000ec00ff347b82 */ /* 0x000e620000000a00 */
[----:B------:R-:W-:-:S02]  /*10ad0*/  SEL R70, RZ, 0x1000000, !P2 ;  /* 0x01000000ff467807 */ /* 0x000fc40005000000 */
[----:B------:R-:W-:Y:S02]  /*10ae0*/  SEL R107, RZ, 0x10000, !P1 ;  /* 0x00010000ff6b7807 */ /* 0x000fe40004800000 */
[----:B------:R-:W-:Y:S02]  /*10af0*/  SEL R68, RZ, 0x100, !P5 ;  /* 0x00000100ff447807 */ /* 0x000fe40006800000 */
[----:B------:R-:W-:Y:S02]  /*10b00*/  LOP3.LUT R111, R111, R74, R72, 0xfe, !PT ;  /* 0x0000004a6f6f7212 */ /* 0x000fe400078efe48 */
[----:B------:R-:W-:Y:S02]  /*10b10*/  SEL R106, RZ, 0x1, !P3 ;  /* 0x00000001ff6a7807 */ /* 0x000fe40005800000 */
[----:B------:R-:W-:Y:S02]  /*10b20*/  LOP3.LUT R68, R68, R70, R107, 0xfe, !PT ;  /* 0x0000004644447212 */ /* 0x000fe400078efe6b */
[----:B------:R-:W-:-:S02]  /*10b30*/  SEL R109, RZ, 0x1, !P6 ;  /* 0x00000001ff6d7807 */ /* 0x000fc40007000000 */
[----:B------:R-:W-:Y:S01]  /*10b40*/  LOP3.LUT R107, R111, R106, RZ, 0xfc, !PT ;  /* 0x0000006a6f6b7212 */ /* 0x000fe200078efcff */
[----:B0-----:R-:W-:Y:S01]  /*10b50*/  IMAD.WIDE.U32 R54, R64, 0x10, R54 ;  /* 0x0000001040367825 */ /* 0x001fe200078e0036 */
[----:B------:R-:W-:Y:S02]  /*10b60*/  LOP3.LUT R106, R68, R109, RZ, 0xfc, !PT ;  /* 0x0000006d446a7212 */ /* 0x000fe400078efcff */
[----:B------:R-:W-:Y:S02]  /*10b70*/  MOV R68, R66 ;  /* 0x0000004200447202 */ /* 0x000fe40000000f00 */
[----:B------:R3:W-:Y:S01]  /*10b80*/  STG.E.128 desc[UR6][R54.64], R48 ;  /* 0x0000003036007986 */ /* 0x0007e2000c101d06 */
[----:B-1----:R-:W-:-:S05]  /*10b90*/  IMAD.WIDE.U32 R52, R64, 0x8, R52 ;  /* 0x0000000840347825 */ /* 0x002fca00078e0034 */
[----:B------:R3:W-:Y:S02]  /*10ba0*/  STG.E.64 desc[UR6][R52.64], R106 ;  /* 0x0000006a34007986 */ /* 0x0007e4000c101b06 */
.L_x_335:
[----:B------:R-:W-:Y:S05]  /*10bb0*/  BSYNC.RECONVERGENT B0 ;  /* 0x0000000000007941 */ /* 0x000fea0003800200 */
.L_x_334:
[----:B0-23--:R-:W-:Y:S01]  /*10bc0*/  FADD.FTZ R48, RZ, R59 ;  /* 0x0000003bff307221 */ /* 0x00dfe20000010000 */
[----:B------:R-:W-:Y:S01]  /*10bd0*/  ISETP.NE.AND P3, PT, R60, RZ, PT ;  /* 0x000000ff3c00720c */ /* 0x000fe20003f65270 */
[----:B------:R-:W0:Y:S01]  /*10be0*/  S2UR UR5, SR_CgaCtaId ;  /* 0x00000000000579c3 */ /* 0x000e220000008800 */
[----:B------:R-:W-:Y:S01]  /*10bf0*/  ISETP.GT.U32.AND P2, PT, R23, 0x1ff, PT ;  /* 0x000001ff1700780c */ /* 0x000fe20003f44070 */
[----:B------:R-:W-:Y:S01]  /*10c00*/  FADD.FTZ R48, R61, R48 ;  /* 0x000000303d307221 */ /* 0x000fe20000010000 */
[----:B------:R-:W-:Y:S01]  /*10c10*/  ISETP.GT.U32.AND P1, PT, R23, 0x2ff, PT ;  /* 0x000002ff1700780c */ /* 0x000fe20003f24070 */
[----:B------:R-:W-:Y:S01]  /*10c20*/  UMOV UR4, 0x400 ;  /* 0x0000040000047882 */ /* 0x000fe20000000000 */
[----:B------:R-:W-:Y:S01]  /*10c30*/  BSSY.RECONVERGENT B0, `(.L_x_418) ;  /* 0x00000e1000007945 */ /* 0x000fe20003800200 */
[----:B------:R-:W-:-:S04]  /*10c40*/  FADD.FTZ R48, R71, R48 ;  /* 0x0000003047307221 */ /* 0x000fc80000010000 */
[----:B------:R-:W-:-:S04]  /*10c50*/  FADD.FTZ R48, R73, R48 ;  /* 0x0000003049307221 */ /* 0x000fc80000010000 */
[----:B------:R-:W-:-:S04]  /*10c60*/  FADD.FTZ R48, R83, R48 ;  /* 0x0000003053307221 */ /* 0x000fc80000010000 */
[----:B------:R-:W-:-:S04]  /*10c70*/  FADD.FTZ R48, R85, R48 ;  /* 0x0000003055307221 */ /* 0x000fc80000010000 */
[----:B------:R-:W-:Y:S01]  /*10c80*/  FADD.FTZ R48, R95, R48 ;  /* 0x000000305f307221 */ /* 0x000fe20000010000 */
[----:B0-----:R-:W-:-:S03]  /*10c90*/  ULEA UR4, UR5, UR4, 0x18 ;  /* 0x0000000405047291 */ /* 0x001fc6000f8ec0ff */
[----:B------:R-:W-:Y:S01]  /*10ca0*/  FADD.FTZ R48, R97, R48 ;  /* 0x0000003061307221 */ /* 0x000fe20000010000 */
[----:B------:R-:W-:-:S04]  /*10cb0*/  @UP2 UIADD3 UR4, UPT, UPT, UR4, 0x40, URZ ;  /* 0x0000004004042890 */ /* 0x000fc8000fffe0ff */
        /* <DEDUP_REMOVED lines=46> */
[----:B------:R-:W-:-:S05]  /*10fa0*/  FFMA.FTZ R49, R50, R50, R49 ;  /* 0x0000003232317223 */ /* 0x000fca0000010031 */
[----:B------:R-:W-:Y:S01]  /*10fb0*/  FSEL R50, R49, RZ, P3 ;  /* 0x000000ff31327208 */ /* 0x000fe20001800000 */
[----:B------:R-:W-:-:S04]  /*10fc0*/  FADD.FTZ R49, R63, -R48 ;  /* 0x800000303f317221 */ /* 0x000fc80000010000 */
        /* <DEDUP_REMOVED lines=36> */
[----:B------:R-:W-:-:S08]  /*11210*/  ISETP.GT.U32.AND P2, PT, R49, 0x7, PT ;  /* 0x000000073100780c */ /* 0x000fd00003f44070 */
[----:B------:R-:W-:-:S04]  /*11220*/  @!P1 SHF.R.U32.HI R50, RZ, 0x2, R57 ;  /* 0x00000002ff329819 */ /* 0x000fc80000011639 */
[----:B------:R-:W-:Y:S02]  /*11230*/  @!P1 LOP3.LUT R52, R50, 0x38, RZ, 0xc0, !PT ;  /* 0x0000003832349812 */ /* 0x000fe400078ec0ff */
[----:B------:R-:W-:Y:S01]  /*11240*/  CS2R R50, SRZ ;  /* 0x0000000000327805 */ /* 0x000fe2000001ff00 */
[----:B0-----:R-:W-:Y:S01]  /*11250*/  FADD.FTZ R54, R53, R54 ;  /* 0x0000003635367221 */ /* 0x001fe20000010000 */
[----:B------:R-:W-:-:S04]  /*11260*/  @!P2 IMAD.SHL.U32 R53, R57, 0x8, RZ ;  /* 0x000000083935a824 */ /* 0x000fc800078e00ff */
[----:B------:R-:W0:Y:S02]  /*11270*/  SHFL.BFLY PT, R55, R54, 0x10, 0x1f ;  /* 0x0e001f0036377f89 */ /* 0x000e2400000e0000 */
[----:B0-----:R-:W-:Y:S01]  /*11280*/  FADD.FTZ R49, R54, R55 ;  /* 0x0000003736317221 */ /* 0x001fe20000010000 */
[----:B------:R-:W-:Y:S01]  /*11290*/  @!P2 LOP3.LUT R54, R53, 0xf8, RZ, 0xc0, !PT ;  /* 0x000000f83536a812 */ /* 0x000fe200078ec0ff */
[----:B------:R-:W-:Y:S02]  /*112a0*/  HFMA2 R53, -RZ, RZ, 0, 0 ;  /* 0x00000000ff357431 */ /* 0x000fe400000001ff */
[----:B------:R-:W-:Y:S01]  /*112b0*/  @!P2 IMAD.MOV.U32 R53, RZ, RZ, R20 ;  /* 0x000000ffff35a224 */ /* 0x000fe200078e0014 */
[----:B------:R0:W-:Y:S01]  /*112c0*/  @!P1 STS.64 [R52+UR4], R48 ;  /* 0x0000003034009988 */ /* 0x0001e20008000a04 */
[----:B------:R-:W-:Y:S01]  /*112d0*/  BAR.SYNC.DEFER_BLOCKING 0x0 ;  /* 0x0000000000007b1d */ /* 0x000fe20000010000 */
[----:B------:R-:W-:-:S05]  /*112e0*/  ISETP.NE.AND P1, PT, RZ, UR14, PT ;  /* 0x0000000eff007c0c */ /* 0x000fca000bf25270 */
[----:B------:R-:W1:Y:S01]  /*112f0*/  SHFL.DOWN PT, R60, R53, 0x4, 0x1f ;  /* 0x08801f00353c7f89 */ /* 0x000e6200000e0000 */
[----:B0-----:R-:W-:-:S03]  /*11300*/  I2FP.F32.S32 R49, R53 ;  /* 0x0000003500317245 */ /* 0x001fc60000201400 */
[----:B------:R-:W-:Y:S01]  /*11310*/  @!P2 LDS.64 R50, [R54+UR4] ;  /* 0x000000043632a984 */ /* 0x000fe20008000a00 */
[----:B------:R-:W-:Y:S02]  /*11320*/  ISETP.NE.AND P2, PT, R57, RZ, PT ;  /* 0x000000ff3900720c */ /* 0x000fe40003f45270 */
[----:B-1----:R-:W-:Y:S02]  /*11330*/  IADD3 R64, PT, PT, R60, R53, RZ ;  /* 0x000000353c407210 */ /* 0x002fe40007ffe0ff */
[----:B------:R-:W-:Y:S02]  /*11340*/  I2FP.F32.S32 R60, R60 ;  /* 0x0000003c003c7245 */ /* 0x000fe40000201400 */
[----:B------:R-:W-:Y:S01]  /*11350*/  I2FP.F32.S32 R66, R64 ;  /* 0x0000004000427245 */ /* 0x000fe20000201400 */
[----:B------:R-:W0:Y:S03]  /*11360*/  SHFL.DOWN PT, R107, R64, 0x2, 0x1f ;  /* 0x08401f00406b7f89 */ /* 0x000e2600000e0000 */
[----:B------:R-:W1:Y:S01]  /*11370*/  MUFU.RCP R70, R66 ;  /* 0x0000004200467308 */ /* 0x000e620000001000 */
[----:B0-----:R-:W-:Y:S01]  /*11380*/  IMAD.IADD R64, R64, 0x1, R107 ;  /* 0x0000000140407824 */ /* 0x001fe200078e026b */
[----:B------:R-:W-:Y:S01]  /*11390*/  I2FP.F32.S32 R107, R107 ;  /* 0x0000006b006b7245 */ /* 0x000fe20000201400 */
[----:B------:R-:W0:Y:S04]  /*113a0*/  SHFL.DOWN PT, R55, R50, 0x4, 0x1f ;  /* 0x08801f0032377f89 */ /* 0x000e2800000e0000 */
[----:B------:R-:W2:Y:S04]  /*113b0*/  SHFL.DOWN PT, R48, R51, 0x4, 0x1f ;  /* 0x08801f0033307f89 */ /* 0x000ea800000e0000 */
[----:B------:R-:W3:Y:S01]  /*113c0*/  SHFL.DOWN PT, R109, R64, 0x1, 0x1f ;  /* 0x08201f00406d7f89 */ /* 0x000ee200000e0000 */
[C---:B0-----:R-:W-:Y:S01]  /*113d0*/  FMUL.FTZ R52, R55.reuse, R60 ;  /* 0x0000003c37347220 */ /* 0x041fe20000410000 */
[----:B------:R-:W-:-:S03]  /*113e0*/  FADD.FTZ R55, -R55, R50 ;  /* 0x0000003237377221 */ /* 0x000fc60000010100 */
[----:B------:R-:W-:Y:S01]  /*113f0*/  FFMA.FTZ R53, R49, R50, R52 ;  /* 0x0000003231357223 */ /* 0x000fe20000010034 */
[----:B------:R-:W-:Y:S01]  /*11400*/  FMUL.FTZ R55, R55, R55 ;  /* 0x0000003737377220 */ /* 0x000fe20000410000 */
[----:B--2---:R-:W-:Y:S02]  /*11410*/  FADD.FTZ R51, R48, R51 ;  /* 0x0000003330337221 */ /* 0x004fe40000010000 */
[----:B-1----:R-:W-:Y:S01]  /*11420*/  FMUL.FTZ R53, R70, R53 ;  /* 0x0000003546357220 */ /* 0x002fe20000410000 */
[----:B------:R-:W-:Y:S01]  /*11430*/  FMUL.FTZ R55, R55, R49 ;  /* 0x0000003137377220 */ /* 0x000fe20000410000 */
[----:B------:R-:W-:Y:S02]  /*11440*/  I2FP.F32.S32 R49, R64 ;  /* 0x0000004000317245 */ /* 0x000fe40000201400 */
[----:B---3--:R-:W-:Y:S01]  /*11450*/  IADD3 R64, PT, PT, R64, R109, RZ ;  /* 0x0000006d40407210 */ /* 0x008fe20007ffe0ff */
[----:B------:R-:W0:Y:S01]  /*11460*/  SHFL.DOWN PT, R50, R53, 0x2, 0x1f ;  /* 0x08401f0035327f89 */ /* 0x000e2200000e0000 */
[----:B------:R-:W-:Y:S01]  /*11470*/  FMUL.FTZ R55, R55, R60 ;  /* 0x0000003c37377220 */ /* 0x000fe20000410000 */
[----:B------:R-:W1:Y:S01]  /*11480*/  MUFU.RCP R52, R49 ;  /* 0x0000003100347308 */ /* 0x000e620000001000 */
[----:B------:R-:W-:Y:S01]  /*11490*/  I2FP.F32.S32 R64, R64 ;  /* 0x0000004000407245 */ /* 0x000fe20000201400 */
[----:B------:R-:W2:Y:S01]  /*114a0*/  LDC R60, c[0x0][0x448] ;  /* 0x00011200ff3c7b82 */ /* 0x000ea20000000800 */
[----:B------:R-:W-:Y:S01]  /*114b0*/  FFMA.FTZ R51, R70, R55, R51 ;  /* 0x0000003746337223 */ /* 0x000fe20000010033 */
[----:B------:R-:W-:-:S04]  /*114c0*/  I2FP.F32.S32 R109, R109 ;  /* 0x0000006d006d7245 */ /* 0x000fc80000201400 */
[----:B------:R-:W3:Y:S01]  /*114d0*/  SHFL.DOWN PT, R48, R51, 0x2, 0x1f ;  /* 0x08401f0033307f89 */ /* 0x000ee200000e0000 */
[----:B------:R-:W4:Y:S01]  /*114e0*/  MUFU.RCP R64, R64 ;  /* 0x0000004000407308 */ /* 0x000f220000001000 */
[----:B0-----:R-:W-:Y:S01]  /*114f0*/  FMUL.FTZ R55, R50, R107 ;  /* 0x0000006b32377220 */ /* 0x001fe20000410000 */
[----:B------:R-:W-:-:S03]  /*11500*/  FADD.FTZ R50, R53, -R50 ;  /* 0x8000003235327221 */ /* 0x000fc60000010000 */
[----:B------:R-:W-:Y:S01]  /*11510*/  FFMA.FTZ R55, R66, R53, R55 ;  /* 0x0000003542377223 */ /* 0x000fe20000010037 */
[----:B------:R-:W-:-:S03]  /*11520*/  FMUL.FTZ R53, R50, R50 ;  /* 0x0000003232357220 */ /* 0x000fc60000410000 */
[----:B-1----:R-:W-:Y:S01]  /*11530*/  FMUL.FTZ R50, R52, R55 ;  /* 0x0000003734327220 */ /* 0x002fe20000410000 */
[----:B------:R-:W-:Y:S01]  /*11540*/  FMUL.FTZ R53, R66, R53 ;  /* 0x0000003542357220 */ /* 0x000fe20000410000 */
[----:B---3--:R-:W-:-:S03]  /*11550*/  FADD.FTZ R51, R51, R48 ;  /* 0x0000003033337221 */ /* 0x008fc60000010000 */
[----:B------:R-:W0:Y:S01]  /*11560*/  SHFL.DOWN PT, R55, R50, 0x1, 0x1f ;  /* 0x08201f0032377f89 */ /* 0x000e2200000e0000 */
[----:B------:R-:W-:-:S04]  /*11570*/  FMUL.FTZ R53, R53, R107 ;  /* 0x0000006b35357220 */ /* 0x000fc80000410000 */
[----:B------:R-:W-:-:S05]  /*11580*/  FFMA.FTZ R51, R52, R53, R51 ;  /* 0x0000003534337223 */ /* 0x000fca0000010033 */
[----:B------:R-:W1:Y:S01]  /*11590*/  SHFL.DOWN PT, R48, R51, 0x1, 0x1f ;  /* 0x08201f0033307f89 */ /* 0x000e6200000e0000 */
[----:B0-----:R-:W-:Y:S01]  /*115a0*/  FADD.FTZ R52, R50, -R55 ;  /* 0x8000003732347221 */ /* 0x001fe20000010000 */
[----:B------:R-:W-:-:S03]  /*115b0*/  FMUL.FTZ R54, R55, R109 ;  /* 0x0000006d37367220 */ /* 0x000fc60000410000 */
[----:B------:R-:W-:Y:S01]  /*115c0*/  FMUL.FTZ R52, R52, R52 ;  /* 0x0000003434347220 */ /* 0x000fe20000410000 */
[----:B------:R-:W-:-:S03]  /*115d0*/  FFMA.FTZ R53, R49, R50, R54 ;  /* 0x0000003231357223 */ /* 0x000fc60000010036 */
[----:B------:R-:W-:Y:S01]  /*115e0*/  FMUL.FTZ R52, R49, R52 ;  /* 0x0000003431347220 */ /* 0x000fe20000410000 */
[----:B----4-:R-:W-:Y:S01]  /*115f0*/  FMUL.FTZ R53, R64, R53 ;  /* 0x0000003540357220 */ /* 0x010fe20000410000 */
[----:B-1----:R-:W-:Y:S02]  /*11600*/  FADD.FTZ R49, R51, R48 ;  /* 0x0000003033317221 */ /* 0x002fe40000010000 */
[----:B------:R-:W-:Y:S01]  /*11610*/  FMUL.FTZ R52, R52, R109 ;  /* 0x0000006d34347220 */ /* 0x000fe20000410000 */
[----:B------:R-:W0:Y:S01]  /*11620*/  @!P2 LDC.64 R50, c[0x0][0x3c0] ;  /* 0x0000f000ff32ab82 */ /* 0x000e220000000a00 */
[----:B------:R-:W-:Y:S01]  /*11630*/  MOV R109, UR10 ;  /* 0x0000000a006d7c02 */ /* 0x000fe20008000f00 */
[----:B------:R-:W1:Y:S01]  /*11640*/  SHFL.IDX PT, R53, R53, RZ, 0x1f ;  /* 0x00001fff35357589 */ /* 0x000e6200000e0000 */
[----:B------:R-:W-:-:S05]  /*11650*/  FFMA.FTZ R52, R64, R52, R49 ;  /* 0x0000003440347223 */ /* 0x000fca0000010031 */
[----:B------:R-:W2:Y:S01]  /*11660*/  SHFL.IDX PT, R107, R52, RZ, 0x1f ;  /* 0x00001fff346b7589 */ /* 0x000ea200000e0000 */
[----:B------:R-:W3:Y:S01]  /*11670*/  @!P2 LDC.64 R48, c[0x0][0x3c8] ;  /* 0x0000f200ff30ab82 */ /* 0x000ee20000000a00 */
[----:B-1----:R-:W-:-:S05]  /*11680*/  FMUL.FTZ R54, R53, R53 ;  /* 0x0000003535367220 */ /* 0x002fca0000410000 */
[----:B------:R-:W-:Y:S01]  /*11690*/  FSEL R55, R54, RZ, P1 ;  /* 0x000000ff36377208 */ /* 0x000fe20000800000 */
[----:B--2---:R-:W-:Y:S01]  /*116a0*/  FFMA.FTZ R54, R107, UR15, R60 ;  /* 0x0000000f6b367c23 */ /* 0x004fe2000801003c */
[----:B------:R-:W-:Y:S02]  /*116b0*/  IMAD.U32 R107, RZ, RZ, UR10 ;  /* 0x0000000aff6b7e24 */ /* 0x000fe4000f8e00ff */
[----:B---3--:R-:W-:-:S04]  /*116c0*/  @!P2 IMAD.WIDE R48, R109, 0x4, R48 ;  /* 0x000000046d30a825 */ /* 0x008fc800078e0230 */
[----:B------:R-:W-:Y:S01]  /*116d0*/  FADD.FTZ R55, R54, R55 ;  /* 0x0000003736377221 */ /* 0x000fe20000010000 */
[----:B------:R-:W-:Y:S01]  /*116e0*/  FSEL R54, R53, RZ, !P1 ;  /* 0x000000ff35367208 */ /* 0x000fe20004800000 */
[----:B0-----:R-:W-:-:S04]  /*116f0*/  @!P2 IMAD.WIDE R50, R107, 0x4, R50 ;  /* 0x000000046b32a825 */ /* 0x001fc800078e0232 */
[----:B------:R-:W0:Y:S01]  /*11700*/  MUFU.RSQ R55, R55 ;  /* 0x0000003700377308 */ /* 0x000e220000001400 */
[----:B------:R1:W-:Y:S04]  /*11710*/  @!P2 STG.E desc[UR6][R50.64], R53 ;  /* 0x000000353200a986 */ /* 0x0003e8000c101906 */
[----:B0-----:R1:W-:Y:S01]  /*11720*/  @!P2 STG.E desc[UR6][R48.64], R55 ;  /* 0x000000373000a986 */ /* 0x0013e2000c101906 */
[----:B------:R-:W-:Y:S05]  /*11730*/  @!P3 BRA `(.L_x_419) ;  /* 0x0000000000c0b947 */ /* 0x000fea0003800000 */
[--C-:B-1----:R-:W-:Y:S01]  /*11740*/  FADD.FTZ R48, R59, -R54.reuse ;  /* 0x800000363b307221 */ /* 0x102fe20000010000 */
[----:B------:R-:W-:Y:S01]  /*11750*/  SHF.L.U32 R51, R40, 0x10, RZ ;  /* 0x0000001028337819 */ /* 0x000fe200000006ff */
[----:B------:R-:W-:Y:S02]  /*11760*/  IMAD.U32 R49, R44, 0x10000, RZ ;  /* 0x000100002c317824 */ /* 0x000fe400078e00ff */
[--C-:B------:R-:W-:Y:S01]  /*11770*/  FADD.FTZ R50, R71, -R54.reuse ;  /* 0x8000003647327221 */ /* 0x100fe20000010000 */
[----:B------:R-:W-:Y:S01]  /*11780*/  FMUL.FTZ R48, R55, R48 ;  /* 0x0000003037307220 */ /* 0x000fe20000410000 */
[----:B------:R-:W-:Y:S01]  /*11790*/  FADD.FTZ R52, R73, -R54 ;  /* 0x8000003649347221 */ /* 0x000fe20000010000 */
[----:B------:R-:W-:Y:S02]  /*117a0*/  IMAD.U32 R53, R45, 0x10000, RZ ;  /* 0x000100002d357824 */ /* 0x000fe400078e00ff */
[----:B------:R-:W-:Y:S01]  /*117b0*/  FMUL.FTZ R50, R55, R50 ;  /* 0x0000003237327220 */ /* 0x000fe20000410000 */
[----:B------:R-:W-:Y:S01]  /*117c0*/  FFMA.FTZ R48, R48, R49, R51 ;  /* 0x0000003130307223 */ /* 0x000fe20000010033 */
[----:B------:R-:W-:Y:S01]  /*117d0*/  SHF.L.U32 R49, R41, 0x10, RZ ;  /* 0x0000001029317819 */ /* 0x000fe200000006ff */
[----:B------:R-:W-:Y:S01]  /*117e0*/  IMAD.U32 R51, R5, 0x10000, RZ ;  /* 0x0001000005337824 */ /* 0x000fe200078e00ff */
[----:B------:R-:W-:Y:S01]  /*117f0*/  SHF.L.U32 R107, R6, 0x10, RZ ;  /* 0x00000010066b7819 */ /* 0x000fe200000006ff */
[----:B------:R-:W-:-:S02]  /*11800*/  FMUL.FTZ R52, R55, R52 ;  /* 0x0000003437347220 */ /* 0x000fc40000410000 */
[----:B------:R-:W-:Y:S01]  /*11810*/  FFMA.FTZ R60, R50, R53, R49 ;  /* 0x00000035323c7223 */ /* 0x000fe20000010031 */
[--C-:B------:R-:W-:Y:S01]  /*11820*/  FADD.FTZ R50, R83, -R54.reuse ;  /* 0x8000003653327221 */ /* 0x100fe20000010000 */
[----:B------:R-:W-:Y:S01]  /*11830*/  FFMA.FTZ R109, R52, R51, R107 ;  /* 0x00000033346d7223 */ /* 0x000fe2000001006b */
[----:B------:R-:W-:Y:S01]  /*11840*/  SHF.L.U32 R51, R42, 0x10, RZ ;  /* 0x000000102a337819 */ /* 0x000fe200000006ff */
[----:B------:R-:W-:Y:S02]  /*11850*/  IMAD.U32 R49, R46, 0x10000, RZ ;  /* 0x000100002e317824 */ /* 0x000fe400078e00ff */
[----:B------:R-:W-:Y:S01]  /*11860*/  FMUL.FTZ R50, R55, R50 ;  /* 0x0000003237327220 */ /* 0x000fe20000410000 */
[----:B------:R-:W-:-:S03]  /*11870*/  FADD.FTZ R52, R85, -R54 ;  /* 0x8000003655347221 */ /* 0x000fc60000010000 */
[----:B------:R-:W-:Y:S01]  /*11880*/  FFMA.FTZ R64, R50, R49, R51 ;  /* 0x0000003132407223 */ /* 0x000fe20000010033 */
[----:B------:R-:W-:Y:S01]  /*11890*/  SHF.L.U32 R51, R8, 0x10, RZ ;  /* 0x0000001008337819 */ /* 0x000fe200000006ff */
[----:B------:R-:W-:Y:S02]  /*118a0*/  IMAD.U32 R49, R7, 0x10000, RZ ;  /* 0x0001000007317824 */ /* 0x000fe400078e00ff */
[----:B------:R-:W-:Y:S01]  /*118b0*/  FMUL.FTZ R52, R55, R52 ;  /* 0x0000003437347220 */ /* 0x000fe20000410000 */
[----:B------:R-:W-:-:S03]  /*118c0*/  FADD.FTZ R50, R95, -R54 ;  /* 0x800000365f327221 */ /* 0x000fc60000010000 */
[----:B------:R-:W-:Y:S01]  /*118d0*/  FFMA.FTZ R111, R52, R49, R51 ;  /* 0x00000031346f7223 */ /* 0x000fe20000010033 */
[----:B------:R-:W-:Y:S01]  /*118e0*/  SHF.L.U32 R51, R43, 0x10, RZ ;  /* 0x000000102b337819 */ /* 0x000fe200000006ff */
[----:B------:R-:W-:Y:S01]  /*118f0*/  FMUL.FTZ R50, R55, R50 ;  /* 0x0000003237327220 */ /* 0x000fe20000410000 */
[----:B------:R-:W-:Y:S01]  /*11900*/  IMAD.U32 R49, R47, 0x10000, RZ ;  /* 0x000100002f317824 */ /* 0x000fe200078e00ff */
[----:B------:R-:W0:Y:S03]  /*11910*/  LDC.64 R52, c[0x0][0x428] ;  /* 0x00010a00ff347b82 */ /* 0x000e260000000a00 */
[----:B------:R-:W-:Y:S01]  /*11920*/  FFMA.FTZ R66, R50, R49, R51 ;  /* 0x0000003132427223 */ /* 0x000fe20000010033 */
[----:B------:R-:W-:Y:S01]  /*11930*/  FADD.FTZ R50, R97, -R54 ;  /* 0x8000003661327221 */ /* 0x000fe20000010000 */
[----:B------:R-:W-:Y:S01]  /*11940*/  SHF.L.U32 R51, R10, 0x10, RZ ;  /* 0x000000100a337819 */ /* 0x000fe200000006ff */
[----:B------:R-:W-:-:S02]  /*11950*/  IMAD.U32 R49, R9, 0x10000, RZ ;  /* 0x0001000009317824 */ /* 0x000fc400078e00ff */
[----:B------:R-:W-:-:S04]  /*11960*/  FMUL.FTZ R50, R55, R50 ;  /* 0x0000003237327220 */ /* 0x000fc80000410000 */
[----:B------:R-:W-:Y:S01]  /*11970*/  FFMA.FTZ R113, R50, R49, R51 ;  /* 0x0000003132717223 */ /* 0x000fe20000010033 */
[----:B------:R-:W-:Y:S01]  /*11980*/  FADD.FTZ R50, R61, -R54 ;  /* 0x800000363d327221 */ /* 0x000fe20000010000 */
[----:B------:R-:W-:Y:S01]  /*11990*/  SHF.L.U32 R51, R4, 0x10, RZ ;  /* 0x0000001004337819 */ /* 0x000fe200000006ff */
[----:B------:R-:W-:Y:S02]  /*119a0*/  IMAD.U32 R49, R3, 0x10000, RZ ;  /* 0x0001000003317824 */ /* 0x000fe400078e00ff */
[----:B------:R-:W-:-:S04]  /*119b0*/  FMUL.FTZ R50, R55, R50 ;  /* 0x0000003237327220 */ /* 0x000fc80000410000 */
[----:B------:R-:W-:Y:S01]  /*119c0*/  FFMA.FTZ R107, R50, R49, R51 ;  /* 0x00000031326b7223 */ /* 0x000fe20000010033 */
[----:B------:R-:W-:Y:S02]  /*119d0*/  F2FP.BF16.F32.PACK_AB R51, R113, R66 ;  /* 0x000000427133723e */ /* 0x000fe400000010ff */
[----:B------:R-:W-:Y:S01]  /*119e0*/  F2FP.BF16.F32.PACK_AB R50, R111, R64 ;  /* 0x000000406f32723e */ /* 0x000fe200000010ff */
[C---:B0-----:R-:W-:Y:S01]  /*119f0*/  IMAD.WIDE.U32 R52, R58.reuse, 0x10, R52 ;  /* 0x000000103a347825 */ /* 0x041fe200078e0034 */
[----:B------:R-:W-:Y:S02]  /*11a00*/  F2FP.BF16.F32.PACK_AB R49, R109, R60 ;  /* 0x0000003c6d31723e */ /* 0x000fe400000010ff */
[----:B------:R-:W-:Y:S01]  /*11a10*/  F2FP.BF16.F32.PACK_AB R48, R107, R48 ;  /* 0x000000306b30723e */ /* 0x000fe200000010ff */
[----:B------:R-:W-:-:S04]  /*11a20*/  VIADD R58, R58, 0x100 ;  /* 0x000001003a3a7836 */ /* 0x000fc80000000000 */
[----:B------:R0:W-:Y:S03]  /*11a30*/  STG.E.128 desc[UR6][R52.64], R48 ;  /* 0x0000003034007986 */ /* 0x0001e6000c101d06 */
.L_x_419:
[----:B------:R-:W-:Y:S05]  /*11a40*/  BSYNC.RECONVERGENT B0 ;  /* 0x0000000000007941 */ /* 0x000fea0003800200 */
.L_x_418:
[----:B------:R-:W-:Y:S01]  /*11a50*/  ISETP.NE.AND P1, PT, R62, RZ, PT ;  /* 0x000000ff3e00720c */ /* 0x000fe20003f25270 */
[----:B------:R-:W-:-:S12]  /*11a60*/  BSSY.RECONVERGENT B0, `(.L_x_420) ;  /* 0x0000035000007945 */ /* 0x000fd80003800200 */
[----:B------:R-:W-:Y:S05]  /*11a70*/  @!P1 BRA `(.L_x_421) ;  /* 0x0000000000cc9947 */ /* 0x000fea0003800000 */
[----:B01----:R-:W-:Y:S01]  /*11a80*/  PRMT R53, R34, 0x7632, R53 ;  /* 0x0000763222357816 */ /* 0x003fe20000000035 */
[--C-:B------:R-:W-:Y:S01]  /*11a90*/  FADD.FTZ R48, R89, -R54.reuse ;  /* 0x8000003659307221 */ /* 0x100fe20000010000 */
[----:B------:R-:W-:Y:S02]  /*11aa0*/  SHF.L.U32 R51, R16, 0x10, RZ ;  /* 0x0000001010337819 */ /* 0x000fe400000006ff */
[----:B------:R-:W-:Y:S01]  /*11ab0*/  PRMT R107, R35, 0x7632, R107 ;  /* 0x00007632236b7816 */ /* 0x000fe2000000006b */
[----:B------:R-:W-:Y:S02]  /*11ac0*/  IMAD.U32 R53, R53, 0x10000, RZ ;  /* 0x0001000035357824 */ /* 0x000fe400078e00ff */
[----:B------:R-:W-:Y:S01]  /*11ad0*/  FMUL.FTZ R50, R55, R48 ;  /* 0x0000003037327220 */ /* 0x000fe20000410000 */
[----:B------:R-:W-:Y:S01]  /*11ae0*/  FADD.FTZ R48, R63, -R54 ;  /* 0x800000363f307221 */ /* 0x000fe20000010000 */
[----:B------:R-:W-:Y:S01]  /*11af0*/  SHF.L.U32 R49, R36, 0x10, RZ ;  /* 0x0000001024317819 */ /* 0x000fe200000006ff */
[----:B------:R-:W-:-:S02]  /*11b00*/  IMAD.U32 R107, R107, 0x10000, RZ ;  /* 0x000100006b6b7824 */ /* 0x000fc400078e00ff */
[--C-:B------:R-:W-:Y:S01]  /*11b10*/  FFMA.FTZ R111, R50, R51, R53.reuse ;  /* 0x00000033326f7223 */ /* 0x100fe20000010035 */
[--C-:B------:R-:W-:Y:S01]  /*11b20*/  FADD.FTZ R50, R101, -R54.reuse ;  /* 0x8000003665327221 */ /* 0x100fe20000010000 */
[----:B------:R-:W-:Y:S01]  /*11b30*/  PRMT R53, R39, 0x7632, R53 ;  /* 0x0000763227357816 */ /* 0x000fe20000000035 */
[C---:B------:R-:W-:Y:S01]  /*11b40*/  FMUL.FTZ R48, R55.reuse, R48 ;  /* 0x0000003037307220 */ /* 0x040fe20000410000 */
[----:B------:R-:W-:Y:S02]  /*11b50*/  IMAD.U32 R51, R32, 0x10000, RZ ;  /* 0x0001000020337824 */ /* 0x000fe400078e00ff */
[----:B------:R-:W-:Y:S01]  /*11b60*/  FMUL.FTZ R52, R55, R50 ;  /* 0x0000003237347220 */ /* 0x000fe20000410000 */
[----:B------:R-:W-:Y:S01]  /*11b70*/  SHF.L.U32 R53, R53, 0x10, RZ ;  /* 0x0000001035357819 */ /* 0x000fe200000006ff */
[----:B------:R-:W-:Y:S01]  /*11b80*/  FADD.FTZ R50, R75, -R54 ;  /* 0x800000364b327221 */ /* 0x000fe20000010000 */
[----:B------:R-:W-:Y:S01]  /*11b90*/  FFMA.FTZ R48, R48, R49, R51 ;  /* 0x0000003130307223 */ /* 0x000fe20000010033 */
[----:B------:R-:W-:Y:S01]  /*11ba0*/  SHF.L.U32 R49, R37, 0x10, RZ ;  /* 0x0000001025317819 */ /* 0x000fe200000006ff */
[----:B------:R-:W-:-:S02]  /*11bb0*/  IMAD.U32 R51, R33, 0x10000, RZ ;  /* 0x0001000021337824 */ /* 0x000fc400078e00ff */
[----:B------:R-:W-:Y:S01]  /*11bc0*/  FMUL.FTZ R50, R55, R50 ;  /* 0x0000003237327220 */ /* 0x000fe20000410000 */
[----:B------:R-:W-:Y:S01]  /*11bd0*/  FFMA.FTZ R113, R52, R53, R107 ;  /* 0x0000003534717223 */ /* 0x000fe2000001006b */
[--C-:B------:R-:W-:Y:S02]  /*11be0*/  FADD.FTZ R52, R77, -R54.reuse ;  /* 0x800000364d347221 */ /* 0x100fe40000010000 */
        /* <DEDUP_REMOVED lines=25> */
[----:B------:R-:W-:Y:S02]  /*11d80*/  F2FP.BF16.F32.PACK_AB R48, R107, R48 ;  /* 0x000000306b30723e */ /* 0x000fe400000010ff */
[----:B------:R-:W-:-:S03]  /*11d90*/  IADD3 R58, PT, PT, R58, 0x100, RZ ;  /* 0x000001003a3a7810 */ /* 0x000fc60007ffe0ff */
[----:B------:R2:W-:Y:S04]  /*11da0*/  STG.E.128 desc[UR6][R52.64], R48 ;  /* 0x0000003034007986 */ /* 0x0005e8000c101d06 */
.L_x_421:
[----:B------:R-:W-:Y:S05]  /*11db0*/  BSYNC.RECONVERGENT B0 ;  /* 0x0000000000007941 */ /* 0x000fea0003800200 */
.L_x_420:
[----:B------:R-:W-:Y:S04]  /*11dc0*/  BSSY.RECONVERGENT B0, `(.L_x_422) ;  /* 0x0000039000007945 */ /* 0x000fe80003800200 */
[----:B------:R-:W-:Y:S05]  /*11dd0*/  @!P0 BRA `(.L_x_423) ;  /* 0x0000000000dc8947 */ /* 0x000fea0003800000 */
[----:B012---:R-:W-:Y:S01]  /*11de0*/  PRMT R49, R28, 0x7632, R49 ;  /* 0x000076321c317816 */ /* 0x007fe20000000031 */
[--C-:B------:R-:W-:Y:S01]  /*11df0*/  FADD.FTZ R48, R69, -R54.reuse ;  /* 0x8000003645307221 */ /* 0x100fe20000010000 */
[----:B------:R-:W-:Y:S01]  /*11e00*/  PRMT R51, R24, 0x7632, R51 ;  /* 0x0000763218337816 */ /* 0x000fe20000000033 */
[----:B------:R-:W-:Y:S01]  /*11e10*/  FADD.FTZ R50, R81, -R54 ;  /* 0x8000003651327221 */ /* 0x000fe20000010000 */
[----:B------:R-:W-:Y:S01]  /*11e20*/  PRMT R52, R29, 0x7632, R52 ;  /* 0x000076321d347816 */ /* 0x000fe20000000034 */
[----:B------:R-:W-:Y:S01]  /*11e30*/  IMAD.U32 R49, R49, 0x10000, RZ ;  /* 0x0001000031317824 */ /* 0x000fe200078e00ff */
[----:B------:R-:W-:Y:S01]  /*11e40*/  SHF.L.U32 R51, R51, 0x10, RZ ;  /* 0x0000001033337819 */ /* 0x000fe200000006ff */
[C---:B------:R-:W-:Y:S01]  /*11e50*/  FMUL.FTZ R48, R55.reuse, R48 ;  /* 0x0000003037307220 */ /* 0x040fe20000410000 */
[----:B------:R-:W-:Y:S01]  /*11e60*/  PRMT R53, R30, 0x7632, R53 ;  /* 0x000076321e357816 */ /* 0x000fe20000000035 */
[----:B------:R-:W-:Y:S01]  /*11e70*/  FMUL.FTZ R50, R55, R50 ;  /* 0x0000003237327220 */ /* 0x000fe20000410000 */
[----:B------:R-:W-:Y:S01]  /*11e80*/  PRMT R109, R26, 0x7632, R109 ;  /* 0x000076321a6d7816 */ /* 0x000fe2000000006d */
[--C-:B------:R-:W-:Y:S01]  /*11e90*/  FFMA.FTZ R60, R48, R49, R51.reuse ;  /* 0x00000031303c7223 */ /* 0x100fe20000010033 */
[----:B------:R-:W-:Y:S01]  /*11ea0*/  PRMT R51, R25, 0x7632, R51 ;  /* 0x0000763219337816 */ /* 0x000fe20000000033 */
[----:B------:R-:W-:Y:S01]  /*11eb0*/  FADD.FTZ R48, R93, -R54 ;  /* 0x800000365d307221 */ /* 0x000fe20000010000 */
[----:B------:R-:W-:Y:S01]  /*11ec0*/  IMAD.U32 R49, R52, 0x10000, RZ ;  /* 0x0001000034317824 */ /* 0x000fe200078e00ff */
[----:B------:R-:W-:Y:S01]  /*11ed0*/  SHF.L.U32 R109, R109, 0x10, RZ ;  /* 0x000000106d6d7819 */ /* 0x000fe200000006ff */
[----:B------:R-:W-:Y:S01]  /*11ee0*/  IMAD.U32 R53, R53, 0x10000, RZ ;  /* 0x0001000035357824 */ /* 0x000fe200078e00ff */
[----:B------:R-:W-:Y:S01]  /*11ef0*/  SHF.L.U32 R51, R51, 0x10, RZ ;  /* 0x0000001033337819 */ /* 0x000fe200000006ff */
[----:B------:R-:W-:Y:S01]  /*11f00*/  FMUL.FTZ R48, R55, R48 ;  /* 0x0000003037307220 */ /* 0x000fe20000410000 */
[----:B------:R-:W-:Y:S01]  /*11f10*/  SHF.L.U32 R64, R27, 0x10, RZ ;  /* 0x000000101b407819 */ /* 0x000fe200000006ff */
[----:B------:R-:W-:-:S02]  /*11f20*/  IMAD.U32 R52, R31, 0x10000, RZ ;  /* 0x000100001f347824 */ /* 0x000fc400078e00ff */
[----:B------:R-:W-:Y:S01]  /*11f30*/  FFMA.FTZ R107, R50, R49, R51 ;  /* 0x00000031326b7223 */ /* 0x000fe20000010033 */
[----:B------:R-:W-:Y:S01]  /*11f40*/  FFMA.FTZ R109, R48, R53, R109 ;  /* 0x00000035306d7223 */ /* 0x000fe2000001006d */
[----:B------:R-:W-:Y:S01]  /*11f50*/  PRMT R49, R31, 0x7632, R49 ;  /* 0x000076321f317816 */ /* 0x000fe20000000031 */
[--C-:B------:R-:W-:Y:S01]  /*11f60*/  FADD.FTZ R48, R105, -R54.reuse ;  /* 0x8000003669307221 */ /* 0x100fe20000010000 */
[----:B------:R-:W-:Y:S01]  /*11f70*/  PRMT R51, R27, 0x7632, R51 ;  /* 0x000076321b337816 */ /* 0x000fe20000000033 */
[----:B------:R-:W-:Y:S01]  /*11f80*/  FADD.FTZ R50, R91, -R54 ;  /* 0x800000365b327221 */ /* 0x000fe20000010000 */
[----:B------:R-:W-:Y:S01]  /*11f90*/  SHF.L.U32 R53, R24, 0x10, RZ ;  /* 0x0000001018357819 */ /* 0x000fe200000006ff */
[----:B------:R-:W-:Y:S01]  /*11fa0*/  IMAD.U32 R49, R49, 0x10000, RZ ;  /* 0x0001000031317824 */ /* 0x000fe200078e00ff */
[----:B------:R-:W-:Y:S01]  /*11fb0*/  SHF.L.U32 R51, R51, 0x10, RZ ;  /* 0x0000001033337819 */ /* 0x000fe200000006ff */
[C---:B------:R-:W-:Y:S01]  /*11fc0*/  FMUL.FTZ R48, R55.reuse, R48 ;  /* 0x0000003037307220 */ /* 0x040fe20000410000 */
[----:B------:R-:W-:-:S03]  /*11fd0*/  FMUL.FTZ R50, R55, R50 ;  /* 0x0000003237327220 */ /* 0x000fc60000410000 */
[----:B------:R-:W-:Y:S01]  /*11fe0*/  FFMA.FTZ R111, R48, R49, R51 ;  /* 0x00000031306f7223 */ /* 0x000fe20000010033 */
[----:B------:R-:W-:Y:S01]  /*11ff0*/  FADD.FTZ R48, R79, -R54 ;  /* 0x800000364f307221 */ /* 0x000fe20000010000 */
[----:B------:R-:W-:Y:S01]  /*12000*/  SHF.L.U32 R51, R25, 0x10, RZ ;  /* 0x0000001019337819 */ /* 0x000fe200000006ff */
[----:B------:R-:W-:Y:S02]  /*12010*/  IMAD.U32 R49, R29, 0x10000, RZ ;  /* 0x000100001d317824 */ /* 0x000fe400078e00ff */
[----:B------:R-:W-:-:S04]  /*12020*/  FMUL.FTZ R48, R55, R48 ;  /* 0x0000003037307220 */ /* 0x000fc80000410000 */
[----:B------:R-:W-:Y:S01]  /*12030*/  FFMA.FTZ R62, R48, R49, R51 ;  /* 0x00000031303e7223 */ /* 0x000fe20000010033 */
[----:B------:R-:W-:Y:S01]  /*12040*/  SHF.L.U32 R51, R26, 0x10, RZ ;  /* 0x000000101a337819 */ /* 0x000fe200000006ff */
[----:B------:R-:W-:Y:S02]  /*12050*/  IMAD.U32 R49, R30, 0x10000, RZ ;  /* 0x000100001e317824 */ /* 0x000fe400078e00ff */
[--C-:B------:R-:W-:Y:S01]  /*12060*/  FADD.FTZ R48, R103, -R54.reuse ;  /* 0x8000003667307221 */ /* 0x100fe20000010000 */
[----:B------:R-:W-:Y:S01]  /*12070*/  FADD.FTZ R54, R67, -R54 ;  /* 0x8000003643367221 */ /* 0x000fe20000010000 */
[----:B------:R-:W-:Y:S02]  /*12080*/  FFMA.FTZ R50, R50, R49, R51 ;  /* 0x0000003132327223 */ /* 0x000fe40000010033 */
[C---:B------:R-:W-:Y:S01]  /*12090*/  FMUL.FTZ R51, R55.reuse, R48 ;  /* 0x0000003037337220 */ /* 0x040fe20000410000 */
[----:B------:R-:W-:Y:S01]  /*120a0*/  FMUL.FTZ R54, R55, R54 ;  /* 0x0000003637367220 */ /* 0x000fe20000410000 */
[----:B------:R-:W0:Y:S02]  /*120b0*/  LDC.64 R48, c[0x0][0x428] ;  /* 0x00010a00ff307b82 */ /* 0x000e240000000a00 */
[----:B------:R-:W-:Y:S01]  /*120c0*/  FFMA.FTZ R52, R51, R52, R64 ;  /* 0x0000003433347223 */ /* 0x000fe20000010040 */
[----:B------:R-:W-:Y:S01]  /*120d0*/  IMAD.U32 R51, R28, 0x10000, RZ ;  /* 0x000100001c337824 */ /* 0x000fe200078e00ff */
[----:B------:R-:W-:-:S03]  /*120e0*/  F2FP.BF16.F32.PACK_AB R50, R109, R50 ;  /* 0x000000326d32723e */ /* 0x000fc600000010ff */
[----:B------:R-:W-:Y:S01]  /*120f0*/  FFMA.FTZ R55, R54, R51, R53 ;  /* 0x0000003336377223 */ /* 0x000fe20000010035 */
[----:B------:R-:W-:Y:S01]  /*12100*/  F2FP.BF16.F32.PACK_AB R51, R111, R52 ;  /* 0x000000346f33723e */ /* 0x000fe200000010ff */
[----:B0-----:R-:W-:Y:S01]  /*12110*/  IMAD.WIDE.U32 R52, R58, 0x10, R48 ;  /* 0x000000103a347825 */ /* 0x001fe200078e0030 */
[----:B------:R-:W-:Y:S02]  /*12120*/  F2FP.BF16.F32.PACK_AB R49, R107, R62 ;  /* 0x0000003e6b31723e */ /* 0x000fe400000010ff */
[----:B------:R-:W-:-:S05]  /*12130*/  F2FP.BF16.F32.PACK_AB R48, R60, R55 ;  /* 0x000000373c30723e */ /* 0x000fca00000010ff */
[----:B------:R3:W-:Y:S02]  /*12140*/  STG.E.128 desc[UR6][R52.64], R48 ;  /* 0x0000003034007986 */ /* 0x0007e4000c101d06 */
.L_x_423:
[----:B------:R-:W-:Y:S05]  /*12150*/  BSYNC.RECONVERGENT B0 ;  /* 0x0000000000007941 */ /* 0x000fea0003800200 */
.L_x_422:
[----:B------:R-:W-:Y:S02]  /*12160*/  UIADD3 UR10, UPT, UPT, UR10, UR16, URZ ;  /* 0x000000100a0a7290 */ /* 0x000fe4000fffe0ff */
[----:B------:R-:W-:Y:S02]  /*12170*/  UPLOP3.LUT UP2, UPT, UPT, UPT, UP2, 0x40, 0x4 ;  /* 0x000000000004789c */ /* 0x000fe40003f4e820 */
[----:B------:R-:W-:-:S09]  /*12180*/  UISETP.GE.AND UP1, UPT, UR10, UR17, UPT ;  /* 0x000000110a00728c */ /* 0x000fd2000bf26270 */
[----:B------:R-:W-:Y:S05]  /*12190*/  BRA.U !UP1, `(.L_x_424) ;  /* 0xfffffee909c47547 */ /* 0x000fea000b83ffff */
[----:B------:R-:W-:Y:S05]  /*121a0*/  EXIT ;  /* 0x000000000000794d */ /* 0x000fea0003800000 */
.L_x_425:
        /* <DEDUP_REMOVED lines=13> */
.L_x_20911:


//--------------------- .text._ZN10layer_norm13ln_fwd_kernelINS_13Kernel_traitsI13__nv_bfloat16S2_S2_S2_fjLj6144ELj1ELj1ELj8ELj16ENS_18Kernel_traits_baseILj6144ES2_S2_S2_S2_fjLj256EEEEELb1ELb0ELb0ELb1EEEvNS_9FwdParamsE --------------------------
	.section	.text._ZN10layer_norm13ln_fwd_kernelINS_13Kernel_traitsI13__nv_bfloat16S2_S2_S2_fjLj6144ELj1ELj1ELj8ELj16ENS_18Kernel_traits_baseILj6144ES2_S2_S2_S2_fjLj256EEEEELb1ELb0ELb0ELb1EEEvNS_9FwdParamsE,"ax",@progbits
	.align	128
        .global         _ZN10layer_norm13ln_fwd_kernelINS_13Kernel_traitsI13__nv_bfloat16S2_S2_S2_fjLj6144ELj1ELj1ELj8ELj16ENS_18Kernel_traits_baseILj6144ES2_S2_S2_S2_fjLj256EEEEELb1ELb0ELb0ELb1EEEvNS_9FwdParamsE
        .type           _ZN10layer_norm13ln_fwd_kernelINS_13Kernel_traitsI13__nv_bfloat16S2_S2_S2_fjLj6144ELj1ELj1ELj8ELj16ENS_18Kernel_traits_baseILj6144ES2_S2_S2_S2_fjLj256EEEEELb1ELb0ELb0ELb1EEEvNS_9FwdParamsE,@function
        .size           _ZN10layer_norm13ln_fwd_kernelINS_13Kernel_traitsI13__nv_bfloat16S2_S2_S2_fjLj6144ELj1ELj1ELj8ELj16ENS_18Kernel_traits_baseILj6144ES2_S2_S2_S2_fjLj256EEEEELb1ELb0ELb0ELb1EEEvNS_9FwdParamsE,(.L_x_20912 - _ZN10layer_norm13ln_fwd_kernelINS_13Kernel_traitsI13__nv_bfloat16S2_S2_S2_fjLj6144ELj1ELj1ELj8ELj16ENS_18Kernel_traits_baseILj6144ES2_S2_S2_S2_fjLj256EEEEELb1ELb0ELb0ELb1EEEvNS_9FwdParamsE)
        .other          _ZN10layer_norm13ln_fwd_kernelINS_13Kernel_traitsI13__nv_bfloat16S2_S2_S2_fjLj6144ELj1ELj1ELj8ELj16ENS_18Kernel_traits_baseILj6144ES2_S2_S2_S2_fjLj256EEEEELb1ELb0ELb0ELb1EEEvNS_9FwdParamsE,@"STO_CUDA_ENTRY STV_DEFAULT"
_ZN10layer_norm13ln_fwd_kernelINS_13Kernel_traitsI13__nv_bfloat16S2_S2_S2_fjLj6144ELj1ELj1ELj8ELj16ENS_18Kernel_traits_baseILj6144ES2_S2_S2_S2_fjLj256EEEEELb1ELb0ELb0ELb1EEEvNS_9FwdParamsE:
.text._ZN10layer_norm13ln_fwd_kernelINS_13Kernel_traitsI13__nv_bfloat16S2_S2_S2_fjLj6144ELj1ELj1ELj8ELj16ENS_18Kernel_traits_baseILj6144ES2_S2_S2_S2_fjLj256EEEEELb1ELb0ELb0ELb1EEEvNS_9FwdParamsE:
[----:B------:R-:W-:Y:S01]  /*0000*/  LDC R1, c[0x0][0x37c] ;  /* 0x0000df00ff017b82 */ /* 0x000fe20000000800 */
[----:B------:R-:W0:Y:S01]  /*0010*/  LDCU.U8 UR4, c[0x0][0x464] ;  /* 0x00008c80ff0477ac */ /* 0x000e220008000000 */
[----:B------:R-:W1:Y:S06]  /*0020*/  S2R R65, SR_TID.X ;  /* 0x0000000000417919 */ /* 0x000e6c0000002100 */
[----:B------:R-:W1:Y:S01]  /*0030*/  LDC.64 R22, c[0x0][0x3d0] ;  /* 0x0000f400ff167b82 */ /* 0x000e620000000a00 */
[----:B------:R-:W2:Y:S01]  /*0040*/  LDCU.64 UR10, c[0x0][0x450] ;  /* 0x00008a00ff0a77ac */ /* 0x000ea20008000a00 */
[----:B------:R-:W3:Y:S06]  /*0050*/  LDCU.64 UR8, c[0x0][0x358] ;  /* 0x00006b00ff0877ac */ /* 0x000eec0008000a00 */
[----:B------:R-:W4:Y:S01]  /*0060*/  LDC R78, c[0x0][0x458] ;  /* 0x00011600ff4e7b82 */ /* 0x000f220000000800 */
[----:B0-----:R-:W-:Y:S01]  /*0070*/  ISETP.NE.AND P1, PT, RZ, UR4, PT ;  /* 0x00000004ff007c0c */ /* 0x001fe2000bf25270 */
[----:B------:R-:W0:Y:S06]  /*0080*/  LDCU.64 UR4, c[0x0][0x438] ;  /* 0x00008700ff0477ac */ /* 0x000e2c0008000a00 */
[----:B------:R-:W4:Y:S01]  /*0090*/  LDC R79, c[0x0][0x45c] ;  /* 0x00011700ff4f7b82 */ /* 0x000f220000000800 */
[----:B--2---:R-:W-:-:S02]  /*00a0*/  IMAD.U32 R2, RZ, RZ, UR10 ;  /* 0x0000000aff027e24 */ /* 0x004fc4000f8e00ff */
[----:B------:R-:W-:-:S06]  /*00b0*/  IMAD.U32 R3, RZ, RZ, UR11 ;  /* 0x0000000bff037e24 */ /* 0x000fcc000f8e00ff */
[----:B---3--:R-:W5:Y:S01]  /*00c0*/  @P1 LDG.E.64 R2, desc[UR8][R2.64] ;  /* 0x0000000802021981 */ /* 0x008f62000c1e1b00 */
[----:B------:R-:W2:Y:S01]  /*00d0*/  S2UR UR16, SR_CTAID.X ;  /* 0x00000000001079c3 */ /* 0x000ea20000002500 */
[----:B0-----:R-:W-:Y:S01]  /*00e0*/  ISETP.NE.U32.AND P0, PT, RZ, UR4, PT ;  /* 0x00000004ff007c0c */ /* 0x001fe2000bf05070 */
[C---:B-1----:R-:W-:Y:S01]  /*00f0*/  IMAD.WIDE.U32 R22, R65.reuse, 0x10, R22 ;  /* 0x0000001041167825 */ /* 0x042fe200078e0016 */
[----:B------:R-:W2:Y:S05]  /*0100*/  LDCU UR4, c[0x0][0x384] ;  /* 0x00007080ff0477ac */ /* 0x000eaa0008000800 */
[----:B------:R-:W0:Y:S01]  /*0110*/  @P1 LDC R27, c[0x0][0x460] ;  /* 0x00011800ff1b1b82 */ /* 0x000e220000000800 */
[----:B------:R-:W-:Y:S01]  /*0120*/  ISETP.NE.AND.EX P0, PT, RZ, UR5, PT, P0 ;  /* 0x00000005ff007c0c */ /* 0x000fe2000bf05300 */
[----:B------:R1:W5:Y:S04]  /*0130*/  LDG.E.128 R16, desc[UR8][R22.64] ;  /* 0x0000000816107981 */ /* 0x000368000c1e1d00 */
[----:B----4-:R1:W5:Y:S04]  /*0140*/  @P1 LDG.E.64 R20, desc[UR8][R78.64] ;  /* 0x000000084e141981 */ /* 0x010368000c1e1b00 */
[----:B------:R1:W5:Y:S04]  /*0150*/  LDG.E.128 R12, desc[UR8][R22.64+0x1000] ;  /* 0x00100008160c7981 */ /* 0x000368000c1e1d00 */
[----:B------:R-:W3:Y:S01]  /*0160*/  @P0 LDC.64 R24, c[0x0][0x438] ;  /* 0x00010e00ff180b82 */ /* 0x000ee20000000a00 */
[----:B------:R1:W5:Y:S01]  /*0170*/  LDG.E.128 R8, desc[UR8][R22.64+0x2000] ;  /* 0x0020000816087981 */ /* 0x000362000c1e1d00 */
[----:B---3--:R-:W-:-:S05]  /*0180*/  @P0 IMAD.WIDE.U32 R24, R65, 0x10, R24 ;  /* 0x0000001041180825 */ /* 0x008fca00078e0018 */
[----:B------:R1:W5:Y:S04]  /*0190*/  @P0 LDG.E.128 R56, desc[UR8][R24.64+0x1000] ;  /* 0x0010000818380981 */ /* 0x000368000c1e1d00 */
[----:B------:R1:W5:Y:S04]  /*01a0*/  @P0 LDG.E.128 R52, desc[UR8][R24.64+0x2000] ;  /* 0x0020000818340981 */ /* 0x000368000c1e1d00 */
[----:B------:R1:W5:Y:S01]  /*01b0*/  @P0 LDG.E.128 R4, desc[UR8][R24.64] ;  /* 0x0000000818040981 */ /* 0x000362000c1e1d00 */
[----:B--2---:R-:W-:-:S06]  /*01c0*/  UISETP.GE.AND UP0, UPT, UR16, UR4, UPT ;  /* 0x000000041000728c */ /* 0x004fcc000bf06270 */
[----:B------:R-:W-:-:S13]  /*01d0*/  PLOP3.LUT P2, PT, PT, PT, UP0, 0x80, 0x8 ;  /* 0x000000000008781c */ /* 0x000fda0003f4f008 */
[----:B01----:R-:W-:Y:S05]  /*01e0*/  @P2 EXIT ;  /* 0x000000000000294d */ /* 0x003fea0003800000 */
[----:B------:R-:W0:Y:S01]  /*01f0*/  LDC R62, c[0x0][0x360] ;  /* 0x0000d800ff3e7b82 */ /* 0x000e220000000800 */
[----:B-----5:R-:W-:Y:S01]  /*0200*/  @P1 IADD3 R78, P2, PT, R20, R27, RZ ;  /* 0x0000001b144e1210 */ /* 0x020fe20007f5e0ff */
[----:B------:R-:W1:Y:S01]  /*0210*/  LDCU.64 UR4, c[0x0][0x3e0] ;  /* 0x00007c00ff0477ac */ /* 0x000e620008000a00 */
[----:B------:R-:W-:Y:S02]  /*0220*/  @P1 R2UR UR10, R2 ;  /* 0x00000000020a12ca */ /* 0x000fe400000e0000 */
[----:B------:R-:W-:Y:S02]  /*0230*/  @!P0 CS2R R58, SRZ ;  /* 0x00000000003a8805 */ /* 0x000fe4000001ff00 */
[----:B------:R-:W-:Y:S02]  /*0240*/  @P1 IADD3.X R79, PT, PT, RZ, R21, RZ, P2, !PT ;  /* 0x00000015ff4f1210 */ /* 0x000fe400017fe4ff */
[----:B------:R-:W-:Y:S02]  /*0250*/  @!P0 CS2R R56, SRZ ;  /* 0x0000000000388805 */ /* 0x000fe4000001ff00 */
[----:B------:R-:W-:-:S02]  /*0260*/  @P1 R2UR UR11, R3 ;  /* 0x00000000030b12ca */ /* 0x000fc400000e0000 */
[----:B------:R-:W-:Y:S02]  /*0270*/  @!P0 CS2R R54, SRZ ;  /* 0x0000000000368805 */ /* 0x000fe4000001ff00 */
[--C-:B------:R-:W-:Y:S02]  /*0280*/  SHF.R.U64 R64, R78, 0x2, R79.reuse ;  /* 0x000000024e407819 */ /* 0x100fe4000000124f */
[----:B------:R-:W-:Y:S02]  /*0290*/  @!P0 CS2R R52, SRZ ;  /* 0x0000000000348805 */ /* 0x000fe4000001ff00 */
[----:B------:R-:W-:Y:S02]  /*02a0*/  SHF.R.U32.HI R60, RZ, 0x2, R79 ;  /* 0x00000002ff3c7819 */ /* 0x000fe4000001164f */
[----:B------:R-:W-:Y:S02]  /*02b0*/  @!P0 CS2R R6, SRZ ;  /* 0x0000000000068805 */ /* 0x000fe4000001ff00 */
[----:B------:R-:W-:Y:S01]  /*02c0*/  @!P0 CS2R R4, SRZ ;  /* 0x0000000000048805 */ /* 0x000fe2000001ff00 */
[C---:B------:R-:W-:Y:S01]  /*02d0*/  IMAD.HI.U32 R0, R64.reuse, -0x2daee0ad, RZ ;  /* 0xd2511f5340007827 */ /* 0x040fe200078e00ff */
[----:B------:R-:W-:Y:S01]  /*02e0*/  PRMT R29, R59, 0x7632, R29 ;  /* 0x000076323b1d7816 */ /* 0x000fe2000000001d */
[----:B------:R-:W-:Y:S01]  /*02f0*/  UIADD3 UR20, UPT, UPT, UR10, -0x61c88647, URZ ;  /* 0x9e3779b90a147890 */ /* 0x000fe2000fffe0ff */
[----:B------:R-:W-:Y:S01]  /*0300*/  PRMT R31, R57, 0x7632, R31 ;  /* 0x00007632391f7816 */ /* 0x000fe2000000001f */
[----:B------:R-:W-:Y:S01]  /*0310*/  IMAD R23, R64, -0x2daee0ad, RZ ;  /* 0xd2511f5340177824 */ /* 0x000fe200078e02ff */
[----:B------:R-:W-:Y:S01]  /*0320*/  UIADD3 UR22, UPT, UPT, UR10, 0x3c6ef372, URZ ;  /* 0x3c6ef3720a167890 */ /* 0x000fe2000fffe0ff */
[----:B------:R-:W-:Y:S01]  /*0330*/  LOP3.LUT R0, R0, UR11, RZ, 0x3c, !PT ;  /* 0x0000000b00007c12 */ /* 0x000fe2000f8e3cff */
[----:B------:R-:W-:Y:S01]  /*0340*/  UIADD3 UR21, UPT, UPT, UR11, -0x4498517b, URZ ;  /* 0xbb67ae850b157890 */ /* 0x000fe2000fffe0ff */
[----:B------:R-:W-:Y:S01]  /*0350*/  IMAD.U32 R63, R59, 0x10000, RZ ;  /* 0x000100003b3f7824 */ /* 0x000fe200078e00ff */
[----:B------:R-:W-:Y:S01]  /*0360*/  UIADD3 UR23, UPT, UPT, UR11, 0x76cf5d0a, URZ ;  /* 0x76cf5d0a0b177890 */ /* 0x000fe2000fffe0ff */
[----:B0-----:R-:W-:Y:S01]  /*0370*/  IMAD R62, R62, UR16, R65 ;  /* 0x000000103e3e7c24 */ /* 0x001fe2000f8e0241 */
[----:B------:R-:W-:Y:S01]  /*0380*/  UIADD3 UR24, UPT, UPT, UR10, -0x255992d5, URZ ;  /* 0xdaa66d2b0a187890 */ /* 0x000fe2000fffe0ff */
[----:B------:R-:W-:Y:S01]  /*0390*/  IMAD.HI.U32 R2, R0, -0x326172a9, RZ ;  /* 0xcd9e8d5700027827 */ /* 0x000fe200078e00ff */
[----:B------:R-:W-:Y:S01]  /*03a0*/  UIADD3 UR25, UPT, UPT, UR11, 0x32370b8f, URZ ;  /* 0x32370b8f0b197890 */ /* 0x000fe2000fffe0ff */
[----:B------:R-:W-:Y:S01]  /*03b0*/  SHF.L.U32 R61, R57, 0x10, RZ ;  /* 0x00000010393d7819 */ /* 0x000fe200000006ff */
[----:B------:R-:W-:Y:S01]  /*03c0*/  UIADD3 UR26, UPT, UPT, UR10, 0x78dde6e4, URZ ;  /* 0x78dde6e40a1a7890 */ /* 0x000fe2000fffe0ff */
[----:B------:R-:W-:Y:S01]  /*03d0*/  IMAD.HI.U32 R3, R62, -0x326172a9, RZ ;  /* 0xcd9e8d573e037827 */ /* 0x000fe200078e00ff */
[----:B------:R-:W-:Y:S01]  /*03e0*/  UIADD3 UR27, UPT, UPT, UR11, -0x126145ec, URZ ;  /* 0xed9eba140b1b7890 */ /* 0x000fe2000fffe0ff */
[----:B------:R-:W-:Y:S01]  /*03f0*/  PRMT R28, R52, 0x7632, R28 ;  /* 0x00007632341c7816 */ /* 0x000fe2000000001c */
[----:B------:R-:W-:Y:S01]  /*0400*/  UIADD3 UR28, UPT, UPT, UR10, 0x1715609d, URZ ;  /* 0x1715609d0a1c7890 */ /* 0x000fe2000fffe0ff */
[----:B------:R-:W-:Y:S01]  /*0410*/  IMAD R21, R62, -0x326172a9, RZ ;  /* 0xcd9e8d573e157824 */ /* 0x000fe200078e02ff */
[----:B------:R-:W-:Y:S01]  /*0420*/  LOP3.LUT R3, R60, UR10, R3, 0x96, !PT ;  /* 0x0000000a3c037c12 */ /* 0x000fe2000f8e9603 */
[----:B------:R-:W-:Y:S01]  /*0430*/  UIADD3 UR29, UPT, UPT, UR11, -0x56f99767, URZ ;  /* 0xa90668990b1d7890 */ /* 0x000fe2000fffe0ff */
[----:B------:R-:W-:Y:S01]  /*0440*/  IMAD.U32 R59, R55, 0x10000, RZ ;  /* 0x00010000373b7824 */ /* 0x000fe200078e00ff */
[----:B------:R-:W-:Y:S01]  /*0450*/  UIADD3 UR30, UPT, UPT, UR10, -0x4ab325aa, URZ ;  /* 0xb54cda560a1e7890 */ /* 0x000fe2000fffe0ff */
[----:B------:R-:W-:Y:S01]  /*0460*/  LOP3.LUT R2, R21, UR20, R2, 0x96, !PT ;  /* 0x0000001415027c12 */ /* 0x000fe2000f8e9602 */
[----:B------:R-:W-:Y:S01]  /*0470*/  IMAD.HI.U32 R20, R3, -0x2daee0ad, RZ ;  /* 0xd2511f5303147827 */ /* 0x000fe200078e00ff */
[----:B------:R-:W-:Y:S01]  /*0480*/  UIADD3 UR31, UPT, UPT, UR11, 0x646e171e, URZ ;  /* 0x646e171e0b1f7890 */ /* 0x000fe2000fffe0ff */
[----:B------:R-:W-:Y:S01]  /*0490*/  PRMT R33, R7, 0x7632, R33 ;  /* 0x0000763207217816 */ /* 0x000fe20000000021 */
[----:B------:R-:W-:Y:S01]  /*04a0*/  UIADD3 UR32, UPT, UPT, UR10, 0x5384540f, URZ ;  /* 0x5384540f0a207890 */ /* 0x000fe2000fffe0ff */
[----:B------:R-:W-:Y:S01]  /*04b0*/  IMAD R22, R3, -0x2daee0ad, RZ ;  /* 0xd2511f5303167824 */ /* 0x000fe200078e02ff */
[----:B------:R-:W-:Y:S01]  /*04c0*/  LOP3.LUT R20, R23, UR21, R20, 0x96, !PT ;  /* 0x0000001517147c12 */ /* 0x000fe2000f8e9614 */
[----:B------:R-:W-:Y:S01]  /*04d0*/  IMAD R3, R0, -0x326172a9, RZ ;  /* 0xcd9e8d5700037824 */ /* 0x000fe200078e02ff */
[----:B------:R-:W-:Y:S01]  /*04e0*/  UIADD3 UR33, UPT, UPT, UR11, 0x1fd5c5a3, URZ ;  /* 0x1fd5c5a30b217890 */ /* 0x000fe2000fffe0ff */
[----:B------:R-:W-:Y:S01]  /*04f0*/  IMAD.HI.U32 R21, R2, -0x2daee0ad, RZ ;  /* 0xd2511f5302157827 */ /* 0x000fe200078e00ff */
[----:B------:R-:W-:Y:S01]  /*0500*/  UIADD3 UR34, UPT, UPT, UR10, -0xe443238, URZ ;  /* 0xf1bbcdc80a227890 */ /* 0x000fe2000fffe0ff */
[----:B------:R-:W-:Y:S01]  /*0510*/  PRMT R25, R19, 0x7632, R25 ;  /* 0x0000763213197816 */ /* 0x000fe20000000019 */
[----:B------:R-:W-:Y:S01]  /*0520*/  UIADD3 UR35, UPT, UPT, UR11, -0x24c28bd8, URZ ;  /* 0xdb3d74280b237890 */ /* 0x000fe2000fffe0ff */
[----:B------:R-:W-:Y:S01]  /*0530*/  IMAD.HI.U32 R0, R20, -0x326172a9, RZ ;  /* 0xcd9e8d5714007827 */ /* 0x000fe200078e00ff */
[----:B------:R-:W-:Y:S01]  /*0540*/  LOP3.LUT R21, R22, UR23, R21, 0x96, !PT ;  /* 0x0000001716157c12 */ /* 0x000fe2000f8e9615 */
[----:B------:R-:W-:Y:S01]  /*0550*/  UIADD3 UR36, UPT, UPT, UR10, -0x700cb87f, URZ ;  /* 0x8ff347810a247890 */ /* 0x000fe2000fffe0ff */
[----:B------:R-:W-:Y:S01]  /*0560*/  SHF.L.U32 R47, R18, 0x10, RZ ;  /* 0x00000010122f7819 */ /* 0x000fe200000006ff */
[----:B------:R-:W-:Y:S01]  /*0570*/  IMAD R23, R2, -0x2daee0ad, RZ ;  /* 0xd2511f5302177824 */ /* 0x000fe200078e02ff */
[----:B------:R-:W-:Y:S01]  /*0580*/  LOP3.LUT R0, R3, UR22, R0, 0x96, !PT ;  /* 0x0000001603007c12 */ /* 0x000fe2000f8e9600 */
[----:B------:R-:W-:Y:S01]  /*0590*/  IMAD R20, R20, -0x326172a9, RZ ;  /* 0xcd9e8d5714147824 */ /* 0x000fe200078e02ff */
[----:B------:R-:W-:Y:S01]  /*05a0*/  UIADD3 UR37, UPT, UPT, UR11, -0x695add53, URZ ;  /* 0x96a522ad0b257890 */ /* 0x000fe2000fffe0ff */
[----:B------:R-:W-:Y:S01]  /*05b0*/  IMAD.HI.U32 R3, R21, -0x326172a9, RZ ;  /* 0xcd9e8d5715037827 */ /* 0x000fe200078e00ff */
[----:B------:R-:W-:Y:S01]  /*05c0*/  PRMT R30, R58, 0x7632, R30 ;  /* 0x000076323a1e7816 */ /* 0x000fe2000000001e */
[----:B-1----:R-:W-:Y:S01]  /*05d0*/  UISETP.NE.U32.AND UP0, UPT, UR4, URZ, UPT ;  /* 0x000000ff0400728c */ /* 0x002fe2000bf05070 */
[----:B------:R-:W-:Y:S01]  /*05e0*/  SHF.L.U32 R44, R15, 0x10, RZ ;  /* 0x000000100f2c7819 */ /* 0x000fe200000006ff */
[----:B------:R-:W-:Y:S01]  /*05f0*/  IMAD.HI.U32 R2, R0, -0x2daee0ad, RZ ;  /* 0xd2511f5300027827 */ /* 0x000fe200078e00ff */
[----:B------:R-:W-:Y:S01]  /*0600*/  LOP3.LUT R3, R20, UR24, R3, 0x96, !PT ;  /* 0x0000001814037c12 */ /* 0x000fe2000f8e9603 */
[----:B------:R-:W-:Y:S01]  /*0610*/  UISETP.NE.AND.EX UP0, UPT, UR5, URZ, UPT, UP0 ;  /* 0x000000ff0500728c */ /* 0x000fe2000bf05300 */
[----:B------:R-:W-:Y:S01]  /*0620*/  PRMT R32, R56, 0x7632, R32 ;  /* 0x0000763238207816 */ /* 0x000fe20000000020 */
[----:B------:R-:W-:Y:S01]  /*0630*/  IMAD R21, R21, -0x326172a9, RZ ;  /* 0xcd9e8d5715157824 */ /* 0x000fe200078e02ff */
[----:B------:R-:W-:Y:S01]  /*0640*/  LOP3.LUT R2, R23, UR25, R2, 0x96, !PT ;  /* 0x0000001917027c12 */ /* 0x000fe2000f8e9602 */
[----:B------:R-:W-:Y:S01]  /*0650*/  IMAD R23, R0, -0x2daee0ad, RZ ;  /* 0xd2511f5300177824 */ /* 0x000fe200078e02ff */
[----:B------:R-:W-:Y:S01]  /*0660*/  SHF.L.U32 R50, R4, 0x10, RZ ;  /* 0x0000001004327819 */ /* 0x000fe200000006ff */
[----:B------:R-:W-:Y:S01]  /*0670*/  IMAD.HI.U32 R20, R3, -0x2daee0ad, RZ ;  /* 0xd2511f5303147827 */ /* 0x000fe200078e00ff */
[----:B------:R-:W-:Y:S01]  /*0680*/  SHF.L.U32 R26, R9, 0x10, RZ ;  /* 0x00000010091a7819 */ /* 0x000fe200000006ff */
[----:B------:R-:W-:Y:S01]  /*0690*/  UPLOP3.LUT UP2, UPT, UPT, UPT, UPT, 0x40, 0x4 ;  /* 0x000000000004789c */ /* 0x000fe20003f4e870 */
[----:B------:R-:W-:Y:S01]  /*06a0*/  SHF.L.U32 R41, R12, 0x10, RZ ;  /* 0x000000100c297819 */ /* 0x000fe200000006ff */
[----:B------:R-:W-:Y:S01]  /*06b0*/  IMAD.HI.U32 R0, R2, -0x326172a9, RZ ;  /* 0xcd9e8d5702007827 */ /* 0x000fe200078e00ff */
[----:B------:R-:W-:Y:S01]  /*06c0*/  LOP3.LUT R20, R23, UR27, R20, 0x96, !PT ;  /* 0x0000001b17147c12 */ /* 0x000fe2000f8e9614 */
[----:B------:R-:W0:Y:S01]  /*06d0*/  LDCU UR6, c[0x0][0x404] ;  /* 0x00008080ff0677ac */ /* 0x000e220008000800 */
[----:B------:R-:W-:Y:S01]  /*06e0*/  LOP3.LUT R78, R78, 0x3, RZ, 0xc0, !PT ;  /* 0x000000034e4e7812 */ /* 0x000fe200078ec0ff */
[----:B------:R-:W-:Y:S01]  /*06f0*/  IMAD R22, R3, -0x2daee0ad, RZ ;  /* 0xd2511f5303167824 */ /* 0x000fe200078e02ff */
[----:B------:R-:W-:Y:S01]  /*0700*/  LOP3.LUT R0, R21, UR26, R0, 0x96, !PT ;  /* 0x0000001a15007c12 */ /* 0x000fe2000f8e9600 */
[----:B------:R-:W-:Y:S01]  /*0710*/  IMAD R21, R2, -0x326172a9, RZ ;  /* 0xcd9e8d5702157824 */ /* 0x000fe200078e02ff */
[----:B------:R-:W1:Y:S01]  /*0720*/  LDCU UR7, c[0x0][0x408] ;  /* 0x00008100ff0777ac */ /* 0x000e620008000800 */
[----:B------:R-:W-:Y:S01]  /*0730*/  IMAD.HI.U32 R2, R20, -0x326172a9, RZ ;  /* 0xcd9e8d5714027827 */ /* 0x000fe200078e00ff */
[----:B------:R-:W2:Y:S03]  /*0740*/  LDCU UR18, c[0x0][0x388] ;  /* 0x00007100ff1277ac */ /* 0x000ea60008000800 */
[C---:B------:R-:W-:Y:S01]  /*0750*/  IMAD.HI.U32 R3, R0.reuse, -0x2daee0ad, RZ ;  /* 0xd2511f5300037827 */ /* 0x040fe200078e00ff */
[----:B------:R-:W-:Y:S01]  /*0760*/  LOP3.LUT R2, R21, UR28, R2, 0x96, !PT ;  /* 0x0000001c15027c12 */ /* 0x000fe2000f8e9602 */
[----:B------:R-:W3:Y:S02]  /*0770*/  LDCU.U8 UR38, c[0x0][0x410] ;  /* 0x00008200ff2677ac */ /* 0x000ee40008000000 */
[----:B------:R-:W-:Y:S01]  /*0780*/  IMAD R23, R0, -0x2daee0ad, RZ ;  /* 0xd2511f5300177824 */ /* 0x000fe200078e02ff */
[----:B------:R-:W-:Y:S01]  /*0790*/  LOP3.LUT R3, R22, UR29, R3, 0x96, !PT ;  /* 0x0000001d16037c12 */ /* 0x000fe2000f8e9603 */
[----:B------:R-:W-:Y:S01]  /*07a0*/  IMAD.HI.U32 R22, R2, -0x2daee0ad, RZ ;  /* 0xd2511f5302167827 */ /* 0x000fe200078e00ff */
[----:B------:R-:W4:Y:S03]  /*07b0*/  LDCU UR19, c[0x0][0x400] ;  /* 0x00008000ff1377ac */ /* 0x000f260008000800 */
[----:B------:R-:W-:Y:S01]  /*07c0*/  IMAD R21, R20, -0x326172a9, RZ ;  /* 0xcd9e8d5714157824 */ /* 0x000fe200078e02ff */
[----:B------:R-:W-:Y:S01]  /*07d0*/  LOP3.LUT R22, R23, UR31, R22, 0x96, !PT ;  /* 0x0000001f17167c12 */ /* 0x000fe2000f8e9616 */
[C---:B------:R-:W-:Y:S01]  /*07e0*/  IMAD.HI.U32 R0, R3.reuse, -0x326172a9, RZ ;  /* 0xcd9e8d5703007827 */ /* 0x040fe200078e00ff */
[----:B------:R-:W0:Y:S03]  /*07f0*/  LDCU.64 UR12, c[0x0][0x3a0] ;  /* 0x00007400ff0c77ac */ /* 0x000e260008000a00 */
[----:B------:R-:W-:Y:S01]  /*0800*/  IMAD R20, R3, -0x326172a9, RZ ;  /* 0xcd9e8d5703147824 */ /* 0x000fe200078e02ff */
[----:B------:R-:W-:Y:S01]  /*0810*/  LOP3.LUT R0, R21, UR30, R0, 0x96, !PT ;  /* 0x0000001e15007c12 */ /* 0x000fe2000f8e9600 */
[----:B------:R-:W-:Y:S01]  /*0820*/  IMAD R21, R2, -0x2daee0ad, RZ ;  /* 0xd2511f5302157824 */ /* 0x000fe200078e02ff */
[----:B------:R-:W0:Y:S01]  /*0830*/  LDCU.64 UR14, c[0x0][0x380] ;  /* 0x00007000ff0e77ac */ /* 0x000e220008000a00 */
[----:B------:R-:W-:-:S04]  /*0840*/  IMAD.HI.U32 R3, R22, -0x326172a9, RZ ;  /* 0xcd9e8d5716037827 */ /* 0x000fc800078e00ff */
[----:B------:R-:W-:Y:S01]  /*0850*/  IMAD.HI.U32 R2, R0, -0x2daee0ad, RZ ;  /* 0xd2511f5300027827 */ /* 0x000fe200078e00ff */
[----:B------:R-:W-:Y:S02]  /*0860*/  LOP3.LUT R3, R20, UR32, R3, 0x96, !PT ;  /* 0x0000002014037c12 */ /* 0x000fe4000f8e9603 */
[----:B------:R-:W-:Y:S01]  /*0870*/  PRMT R20, R16, 0x7632, R20 ;  /* 0x0000763210147816 */ /* 0x000fe20000000014 */
[----:B------:R-:W-:Y:S01]  /*0880*/  IMAD R23, R0, -0x2daee0ad, RZ ;  /* 0xd2511f5300177824 */ /* 0x000fe200078e02ff */
[----:B------:R-:W-:Y:S01]  /*0890*/  LOP3.LUT R2, R21, UR33, R2, 0x96, !PT ;  /* 0x0000002115027c12 */ /* 0x000fe2000f8e9602 */
[----:B------:R-:W-:Y:S01]  /*08a0*/  IMAD R21, R22, -0x326172a9, RZ ;  /* 0xcd9e8d5716157824 */ /* 0x000fe200078e02ff */
[----:B------:R-:W-:Y:S01]  /*08b0*/  PRMT R0, R55, 0x7632, R0 ;  /* 0x0000763237007816 */ /* 0x000fe20000000000 */
[----:B------:R-:W-:Y:S01]  /*08c0*/  IMAD.HI.U32 R70, R3, -0x2daee0ad, RZ ;  /* 0xd2511f5303467827 */ /* 0x000fe200078e00ff */
[----:B------:R-:W-:Y:S02]  /*08d0*/  PRMT R22, R18, 0x7632, R22 ;  /* 0x0000763212167816 */ /* 0x000fe40000000016 */
[----:B------:R-:W-:Y:S01]  /*08e0*/  PRMT R18, R14, 0x7632, R18 ;  /* 0x000076320e127816 */ /* 0x000fe20000000012 */
[----:B------:R-:W-:Y:S01]  /*08f0*/  IMAD.HI.U32 R68, R2, -0x326172a9, RZ ;  /* 0xcd9e8d5702447827 */ /* 0x000fe200078e00ff */
[----:B------:R-:W-:-:S02]  /*0900*/  LOP3.LUT R70, R23, UR35, R70, 0x96, !PT ;  /* 0x0000002317467c12 */ /* 0x000fc4000f8e9646 */
[----:B------:R-:W-:Y:S01]  /*0910*/  PRMT R23, R17, 0x7632, R23 ;  /* 0x0000763211177816 */ /* 0x000fe20000000017 */
[----:B------:R-:W-:Y:S01]  /*0920*/  IMAD R3, R3, -0x2daee0ad, RZ ;  /* 0xd2511f5303037824 */ /* 0x000fe200078e02ff */
[----:B------:R-:W-:Y:S01]  /*0930*/  LOP3.LUT R68, R21, UR34, R68, 0x96, !PT ;  /* 0x0000002215447c12 */ /* 0x000fe2000f8e9644 */
[----:B------:R-:W-:Y:S01]  /*0940*/  IMAD R21, R2, -0x326172a9, RZ ;  /* 0xcd9e8d5702157824 */ /* 0x000fe200078e02ff */
[----:B------:R-:W-:Y:S01]  /*0950*/  PRMT R2, R53, 0x7632, R2 ;  /* 0x0000763235027816 */ /* 0x000fe20000000002 */
[----:B------:R-:W-:Y:S01]  /*0960*/  IMAD.HI.U32 R66, R70, -0x326172a9, RZ ;  /* 0xcd9e8d5746427827 */ /* 0x000fe200078e00ff */
[----:B------:R-:W-:Y:S02]  /*0970*/  SHF.L.U32 R22, R22, 0x10, RZ ;  /* 0x0000001016167819 */ /* 0x000fe400000006ff */
[----:B------:R-:W-:Y:S01]  /*0980*/  SHF.L.U32 R2, R2, 0x10, RZ ;  /* 0x0000001002027819 */ /* 0x000fe200000006ff */
[----:B------:R-:W-:Y:S01]  /*0990*/  IMAD.HI.U32 R72, R68, -0x2daee0ad, RZ ;  /* 0xd2511f5344487827 */ /* 0x000fe200078e00ff */
[----:B------:R-:W-:-:S02]  /*09a0*/  LOP3.LUT R66, R21, UR36, R66, 0x96, !PT ;  /* 0x0000002415427c12 */ /* 0x000fc4000f8e9642 */
[----:B------:R-:W-:Y:S01]  /*09b0*/  PRMT R21, R15, 0x7632, R21 ;  /* 0x000076320f157816 */ /* 0x000fe20000000015 */
[----:B------:R-:W-:Y:S01]  /*09c0*/  IMAD.U32 R57, R53, 0x10000, RZ ;  /* 0x0001000035397824 */ /* 0x000fe200078e00ff */
[----:B------:R-:W-:Y:S01]  /*09d0*/  SHF.L.U32 R53, R7, 0x10, RZ ;  /* 0x0000001007357819 */ /* 0x000fe200000006ff */
[----:B------:R-:W-:Y:S01]  /*09e0*/  IMAD.U32 R55, R52, 0x10000, RZ ;  /* 0x0001000034377824 */ /* 0x000fe200078e00ff */
[C---:B------:R-:W-:Y:S01]  /*09f0*/  PRMT R7, R6.reuse, 0x7632, R7 ;  /* 0x0000763206077816 */ /* 0x040fe20000000007 */
[----:B------:R-:W-:Y:S01]  /*0a00*/  IMAD.U32 R52, R6, 0x10000, RZ ;  /* 0x0001000006347824 */ /* 0x000fe200078e00ff */
[C---:B------:R-:W-:Y:S01]  /*0a10*/  PRMT R6, R5.reuse, 0x7632, R6 ;  /* 0x0000763205067816 */ /* 0x040fe20000000006 */
[----:B------:R-:W-:Y:S01]  /*0a20*/  IMAD.U32 R51, R5, 0x10000, RZ ;  /* 0x0001000005337824 */ /* 0x000fe200078e00ff */
[----:B------:R-:W-:Y:S01]  /*0a30*/  LOP3.LUT R72, R3, UR37, R72, 0x96, !PT ;  /* 0x0000002503487c12 */ /* 0x000fe2000f8e9648 */
[----:B------:R-:W-:Y:S01]  /*0a40*/  IMAD.U32 R48, R19, 0x10000, RZ ;  /* 0x0001000013307824 */ /* 0x000fe200078e00ff */
[----:B------:R-:W-:Y:S01]  /*0a50*/  PRMT R5, R4, 0x7632, R5 ;  /* 0x0000763204057816 */ /* 0x000fe20000000005 */
[----:B------:R-:W-:Y:S01]  /*0a60*/  IMAD.U32 R46, R17, 0x10000, RZ ;  /* 0x00010000112e7824 */ /* 0x000fe200078e00ff */
[C---:B------:R-:W-:Y:S01]  /*0a70*/  PRMT R19, R13.reuse, 0x7632, R19 ;  /* 0x000076320d137816 */ /* 0x040fe20000000013 */
[----:B------:R-:W-:Y:S01]  /*0a80*/  IMAD.U32 R43, R14, 0x10000, RZ ;  /* 0x000100000e2b7824 */ /* 0x000fe200078e00ff */
        /* <DEDUP_REMOVED lines=11> */
[----:B------:R-:W-:Y:S01]  /*0b40*/  IMAD.U32 R10, R6, 0x10000, RZ ;  /* 0x00010000060a7824 */ /* 0x000fe200078e00ff */
[----:B------:R-:W-:Y:S01]  /*0b50*/  SHF.L.U32 R11, R7, 0x10, RZ ;  /* 0x00000010070b7819 */ /* 0x000fe200000006ff */
        /* <DEDUP_REMOVED lines=8> */
[----:B------:R-:W-:Y:S01]  /*0be0*/  IMAD.MOV.U32 R49, RZ, RZ, RZ ;  /* 0x000000ffff317224 */ /* 0x000fe200078e00ff */
[----:B------:R-:W-:Y:S01]  /*0bf0*/  SHF.L.U32 R8, R29, 0x10, RZ ;  /* 0x000000101d087819 */ /* 0x000fe200000006ff */
[----:B------:R-:W-:Y:S01]  /*0c00*/  IMAD.U32 R25, R25, 0x10000, RZ ;  /* 0x0001000019197824 */ /* 0x000fe200078e00ff */
[----:B------:R-:W-:Y:S01]  /*0c10*/  SHF.L.U32 R5, R32, 0x10, RZ ;  /* 0x0000001020057819 */ /* 0x000fe200000006ff */
[----:B------:R-:W-:-:S02]  /*0c20*/  IMAD.U32 R23, R23, 0x10000, RZ ;  /* 0x0001000017177824 */ /* 0x000fc400078e00ff */
[----:B------:R-:W-:Y:S02]  /*0c30*/  IMAD.U32 R20, R20, 0x10000, RZ ;  /* 0x0001000014147824 */ /* 0x000fe400078e00ff */
[----:B------:R-:W-:Y:S02]  /*0c40*/  IMAD.U32 R18, R18, 0x10000, RZ ;  /* 0x0001000012127824 */ /* 0x000fe400078e00ff */
[----:B------:R-:W-:Y:S02]  /*0c50*/  IMAD.U32 R19, R19, 0x10000, RZ ;  /* 0x0001000013137824 */ /* 0x000fe400078e00ff */
[----:B------:R-:W-:Y:S02]  /*0c60*/  IMAD.U32 R17, R17, 0x10000, RZ ;  /* 0x0001000011117824 */ /* 0x000fe400078e00ff */
[----:B------:R-:W-:Y:S02]  /*0c70*/  IMAD.U32 R14, R14, 0x10000, RZ ;  /* 0x000100000e0e7824 */ /* 0x000fe400078e00ff */
[----:B------:R-:W-:-:S02]  /*0c80*/  IMAD.U32 R13, R13, 0x10000, RZ ;  /* 0x000100000d0d7824 */ /* 0x000fc400078e00ff */
[----:B------:R-:W-:Y:S02]  /*0c90*/  IMAD.U32 R12, R33, 0x10000, RZ ;  /* 0x00010000210c7824 */ /* 0x000fe400078e00ff */
[----:B------:R-:W-:Y:S02]  /*0ca0*/  IMAD.U32 R7, R30, 0x10000, RZ ;  /* 0x000100001e077824 */ /* 0x000fe400078e00ff */
[----:B------:R-:W-:Y:S02]  /*0cb0*/  IMAD.U32 R6, R31, 0x10000, RZ ;  /* 0x000100001f067824 */ /* 0x000fe400078e00ff */
[----:B------:R-:W-:Y:S02]  /*0cc0*/  IMAD.U32 R3, R3, 0x10000, RZ ;  /* 0x0001000003037824 */ /* 0x000fe400078e00ff */
[----:B------:R-:W-:Y:S02]  /*0cd0*/  IMAD.U32 R0, R28, 0x10000, RZ ;  /* 0x000100001c007824 */ /* 0x000fe400078e00ff */
[----:B------:R-:W-:-:S02]  /*0ce0*/  IMAD R70, R70, -0x326172a9, RZ ;  /* 0xcd9e8d5746467824 */ /* 0x000fc400078e02ff */
[----:B01234-:R-:W-:-:S07]  /*0cf0*/  IMAD R68, R68, -0x2daee0ad, RZ ;  /* 0xd2511f5344447824 */ /* 0x01ffce00078e02ff */
.L_x_579:
[----:B0-----:R-:W0:Y:S01]  /*0d00*/  @UP0 LDCU.64 UR4, c[0x0][0x3e0] ;  /* 0x00007c00ff0407ac */ /* 0x001e220008000a00 */
[----:B------:R-:W1:Y:S01]  /*0d10*/  LDC.64 R104, c[0x0][0x390] ;  /* 0x0000e400ff687b82 */ /* 0x000e620000000a00 */
[----:B------:R-:W-:Y:S01]  /*0d20*/  PLOP3.LUT P0, PT, PT, PT, UP0, 0x80, 0x8 ;  /* 0x000000000008781c */ /* 0x000fe20003f0f008 */
[----:B0-----:R-:W-:-:S06]  /*0d30*/  @UP0 UIMAD.WIDE UR4, UR16, 0x2, UR4 ;  /* 0x00000002100408a5 */ /* 0x001fcc000f8e0204 */
[----:B------:R-:W-:Y:S01]  /*0d40*/  IMAD.U32 R32, RZ, RZ, UR4 ;  /* 0x00000004ff207e24 */ /* 0x000fe2000f8e00ff */
[----:B------:R-:W-:Y:S01]  /*0d50*/  UIMAD UR4, UR16, UR18, URZ ;  /* 0x00000012100472a4 */ /* 0x000fe2000f8e02ff */
[----:B------:R-:W-:-:S03]  /*0d60*/  MOV R33, UR5 ;  /* 0x0000000500217c02 */ /* 0x000fc60008000f00 */
[----:B------:R-:W-:Y:S02]  /*0d70*/  USHF.R.S32.HI UR5, URZ, 0x1f, UR4 ;  /* 0x0000001fff057899 */ /* 0x000fe40008011404 */
[----:B------:R-:W2:Y:S02]  /*0d80*/  @P0 LDG.E.U16 R32, desc[UR8][R32.64] ;  /* 0x0000000820200981 */ /* 0x000ea4000c1e1500 */
[----:B------:R-:W-:-:S06]  /*0d90*/  ULEA.HI UR5, UR5, UR4, URZ, 0x3 ;  /* 0x0000000405057291 */ /* 0x000fcc000f8f18ff */
[----:B------:R-:W-:-:S05]  /*0da0*/  IMAD.U32 R28, RZ, RZ, UR5 ;  /* 0x00000005ff1c7e24 */ /* 0x000fca000f8e00ff */
[----:B------:R-:W-:-:S05]  /*0db0*/  LEA.HI.SX32 R67, R28, R65, 0x1d ;  /* 0x000000411c437211 */ /* 0x000fca00078feaff */
[----:B-1----:R-:W-:-:S06]  /*0dc0*/  IMAD.WIDE.U32 R28, R67, 0x10, R104 ;  /* 0x00000010431c7825 */ /* 0x002fcc00078e0068 */
[----:B------:R-:W5:Y:S01]  /*0dd0*/  LDG.E.128 R28, desc[UR8][R28.64] ;  /* 0x000000081c1c7981 */ /* 0x000f62000c1e1d00 */
[----:B------:R-:W-:Y:S01]  /*0de0*/  PLOP3.LUT P0, PT, PT, PT, UP0, 0x80, 0x8 ;  /* 0x000000000008781c */ /* 0x000fe20003f0f008 */
[----:B------:R-:W-:Y:S01]  /*0df0*/  UISETP.NE.U32.AND UP1, UPT, UR12, URZ, UPT ;  /* 0x000000ff0c00728c */ /* 0x000fe2000bf25070 */
[----:B------:R-:W-:Y:S01]  /*0e00*/  IMAD.MOV.U32 R74, RZ, RZ, 0x2f800000 ;  /* 0x2f800000ff4a7424 */ /* 0x000fe200078e00ff */
[----:B------:R-:W-:Y:S02]  /*0e10*/  UMOV UR17, 0x3f800000 ;  /* 0x3f80000000117882 */ /* 0x000fe40000000000 */
[----:B------:R-:W-:-:S08]  /*0e20*/  UISETP.NE.AND.EX UP1, UPT, UR13, URZ, UPT, UP1 ;  /* 0x000000ff0d00728c */ /* 0x000fd0000bf25310 */
[----:B--2---:R-:W-:-:S13]  /*0e30*/  @P0 R2UR UR4, R32 ;  /* 0x00000000200402ca */ /* 0x004fda00000e0000 */
[----:B------:R-:W-:Y:S01]  /*0e40*/  @UP0 USHF.L.U32 UR17, UR4, 0x10, URZ ;  /* 0x0000001004110899 */ /* 0x000fe200080006ff */
[----:B------:R-:W-:Y:S11]  /*0e50*/  BRA.U !UP1, `(.L_x_426) ;  /* 0x0000002909047547 */ /* 0x000ff6000b800000 */
[----:B------:R-:W0:Y:S02]  /*0e60*/  LDC.64 R32, c[0x0][0x3a0] ;  /* 0x0000e800ff207b82 */ /* 0x000e240000000a00 */
[----:B0-----:R-:W-:-:S06]  /*0e70*/  IMAD.WIDE.U32 R32, R67, 0x10, R32 ;  /* 0x0000001043207825 */ /* 0x001fcc00078e0020 */
[----:B------:R-:W5:Y:S01]  /*0e80*/  LDG.E.128 R32, desc[UR8][R32.64] ;  /* 0x0000000820207981 */ /* 0x000f62000c1e1d00 */
[----:B------:R-:W-:Y:S01]  /*0e90*/  ISETP.NE.AND P0, PT, R78, 0x1, PT ;  /* 0x000000014e00780c */ /* 0x000fe20003f05270 */
[----:B------:R-:W-:Y:S02]  /*0ea0*/  HFMA2 R37, -RZ, RZ, 0, 1.1920928955078125e-07 ;  /* 0x00000002ff257431 */ /* 0x000fe400000001ff */
[----:B------:R-:W-:Y:S02]  /*0eb0*/  IMAD.MOV.U32 R36, RZ, RZ, R70 ;  /* 0x000000ffff247224 */ /* 0x000fe400078e0046 */
[----:B------:R-:W-:-:S08]  /*0ec0*/  IMAD.MOV.U32 R80, RZ, RZ, R68 ;  /* 0x000000ffff507224 */ /* 0x000fd000078e0044 */
[----:B------:R-:W-:Y:S05]  /*0ed0*/  @!P0 BRA `(.L_x_427) ;  /* 0x00000004000c8947 */ /* 0x000fea0003800000 */
[----:B------:R-:W-:-:S04]  /*0ee0*/  MOV R37, 0x2 ;  /* 0x0000000200257802 */ /* 0x000fc80000000f00 */
[----:B------:R-:W-:-:S05]  /*0ef0*/  VIADDMNMX.U32 R36, R78, 0xfffffffe, R37, PT ;  /* 0xfffffffe4e247846 */ /* 0x000fca0003800025 */
[----:B------:R-:W-:-:S04]  /*0f00*/  IMAD.SHL.U32 R38, R36, 0x4, RZ ;  /* 0x0000000424267824 */ /* 0x000fc800078e00ff */
[----:B------:R-:W0:Y:S02]  /*0f10*/  LDC R36, c[0x2][R38] ;  /* 0x0080000026247b82 */ /* 0x000e240000000800 */
[----:B0-----:R-:W-:-:S04]  /*0f20*/  SHF.R.S32.HI R37, RZ, 0x1f, R36 ;  /* 0x0000001fff257819 */ /* 0x001fc80000011424 */
.L_x_20747:
[----:B------:R-:W-:Y:S05]  /*0f30*/  BRX R36 -0xf40                                         (*"BRANCH_TARGETS .L_x_20748,.L_x_20749,.L_x_20750"*) ;  /* 0xfffffff024307949 */ /* 0x000fea000383ffff */
.L_x_20750:
[----:B------:R-:W-:Y:S01]  /*0f40*/  VIADD R37, R78, 0x1 ;  /* 0x000000014e257836 */ /* 0x000fe20000000000 */
[----:B------:R-:W-:Y:S01]  /*0f50*/  MOV R80, R68 ;  /* 0x0000004400507202 */ /* 0x000fe20000000f00 */
[----:B------:R-:W-:Y:S01]  /*0f60*/  IMAD.MOV.U32 R36, RZ, RZ, R66 ;  /* 0x000000ffff247224 */ /* 0x000fe200078e0042 */
[----:B------:R-:W-:Y:S06]  /*0f70*/  BRA `(.L_x_427) ;  /* 0x0000000000e47947 */ /* 0x000fec0003800000 */
.L_x_20748:
[----:B------:R-:W-:Y:S02]  /*0f80*/  HFMA2 R37, -RZ, RZ, 0, 1.78813934326171875e-07 ;  /* 0x00000003ff257431 */ /* 0x000fe400000001ff */
[----:B------:R-:W-:Y:S02]  /*0f90*/  IMAD.MOV.U32 R80, RZ, RZ, R68 ;  /* 0x000000ffff507224 */ /* 0x000fe400078e0044 */
[----:B------:R-:W-:Y:S01]  /*0fa0*/  IMAD.MOV.U32 R36, RZ, RZ, R72 ;  /* 0x000000ffff247224 */ /* 0x000fe200078e0048 */
[----:B------:R-:W-:Y:S06]  /*0fb0*/  BRA `(.L_x_427) ;  /* 0x0000000000d47947 */ /* 0x000fec0003800000 */
.L_x_20749:
[----:B------:R-:W-:-:S04]  /*0fc0*/  VIADD R64, R64, 0x1 ;  /* 0x0000000140407836 */ /* 0x000fc80000000000 */
        /* <DEDUP_REMOVED lines=11> */
.L_x_428:
        /* <DEDUP_REMOVED lines=39> */
[----:B------:R-:W-:Y:S01]  /*12f0*/  IMAD.MOV.U32 R37, RZ, RZ, RZ ;  /* 0x000000ffff257224 */ /* 0x000fe200078e00ff */
[----:B------:R-:W-:-:S07]  /*1300*/  LOP3.LUT R72, R72, UR37, R81, 0x96, !PT ;  /* 0x0000002548487c12 */ /* 0x000fce000f8e9651 */
.L_x_427:
[----:B------:R-:W-:Y:S01]  /*1310*/  I2FP.F32.U32 R39, R36 ;  /* 0x0000002400277245 */ /* 0x000fe20000201000 */
[----:B-----5:R-:W-:Y:S01]  /*1320*/  IMAD.U32 R36, R28, 0x10000, RZ ;  /* 0x000100001c247824 */ /* 0x020fe200078e00ff */
[----:B------:R-:W-:Y:S01]  /*1330*/  ISETP.NE.AND P1, PT, R37, 0x1, PT ;  /* 0x000000012500780c */ /* 0x000fe20003f25270 */
[----:B------:R-:W-:Y:S01]  /*1340*/  UMOV UR5, UR7 ;  /* 0x0000000700057c82 */ /* 0x000fe20008000000 */
[----:B------:R-:W-:Y:S01]  /*1350*/  UMOV UR4, UR6 ;  /* 0x0000000600047c82 */ /* 0x000fe20008000000 */
[----:B------:R-:W-:Y:S01]  /*1360*/  FFMA.FTZ R39, R39, R74, 1.1641532182693481445e-10 ;  /* 0x2f00000027277423 */ /* 0x000fe2000001004a */
[----:B------:R-:W-:Y:S01]  /*1370*/  FMUL.FTZ R36, R36, UR17 ;  /* 0x0000001124247c20 */ /* 0x000fe20008410000 */
[----:B------:R-:W-:Y:S01]  /*1380*/  SHF.L.U32 R69, R32, 0x10, RZ ;  /* 0x0000001020457819 */ /* 0x000fe200000006ff */
[----:B------:R-:W-:Y:S01]  /*1390*/  IMAD.MOV.U32 R38, RZ, RZ, 0x2 ;  /* 0x00000002ff267424 */ /* 0x000fe200078e00ff */
[----:B------:R-:W-:Y:S01]  /*13a0*/  PRMT R28, R28, 0x7632, R28 ;  /* 0x000076321c1c7816 */ /* 0x000fe2000000001c */
[----:B------:R-:W-:Y:S01]  /*13b0*/  FMUL.FTZ R36, R36, UR5 ;  /* 0x0000000524247c20 */ /* 0x000fe20008410000 */
[----:B------:R-:W-:Y:S01]  /*13c0*/  FSETP.GTU.FTZ.AND P0, PT, R39, UR4, PT ;  /* 0x0000000427007c0b */ /* 0x000fe2000bf1c000 */
[----:B------:R-:W-:Y:S01]  /*13d0*/  IMAD.MOV.U32 R39, RZ, RZ, R70 ;  /* 0x000000ffff277224 */ /* 0x000fe200078e0046 */
[----:B------:R-:W-:-:S02]  /*13e0*/  PRMT R32, R32, 0x7632, R32 ;  /* 0x0000763220207816 */ /* 0x000fc40000000020 */
        /* <DEDUP_REMOVED lines=13> */
.L_x_430:
[----:B------:R-:W-:-:S04]  /*14c0*/  VIADD R64, R64, 0x1 ;  /* 0x0000000140407836 */ /* 0x000fc80000000000 */
        /* <DEDUP_REMOVED lines=11> */
.L_x_431:
        /* <DEDUP_REMOVED lines=39> */
[----:B------:R-:W-:Y:S01]  /*17f0*/  IMAD.MOV.U32 R39, RZ, RZ, R80 ;  /* 0x000000ffff277224 */ /* 0x000fe200078e0050 */
[----:B------:R-:W-:Y:S01]  /*1800*/  MOV R80, R38 ;  /* 0x0000002600507202 */ /* 0x000fe20000000f00 */
[----:B------:R-:W-:-:S07]  /*1810*/  IMAD.MOV.U32 R38, RZ, RZ, RZ ;  /* 0x000000ffff267224 */ /* 0x000fce00078e00ff */
.L_x_429:
[----:B------:R-:W-:Y:S01]  /*1820*/  I2FP.F32.U32 R37, R39 ;  /* 0x0000002700257245 */ /* 0x000fe20000201000 */
[----:B------:R-:W-:Y:S01]  /*1830*/  IMAD.U32 R28, R28, 0x10000, RZ ;  /* 0x000100001c1c7824 */ /* 0x000fe200078e00ff */
[----:B------:R-:W-:Y:S02]  /*1840*/  ISETP.NE.AND P1, PT, R38, 0x1, PT ;  /* 0x000000012600780c */ /* 0x000fe40003f25270 */
[----:B------:R-:W-:Y:S01]  /*1850*/  SHF.L.U32 R71, R32, 0x10, RZ ;  /* 0x0000001020477819 */ /* 0x000fe200000006ff */
[----:B------:R-:W-:Y:S01]  /*1860*/  FFMA.FTZ R37, R37, R74, 1.1641532182693481445e-10 ;  /* 0x2f00000025257423 */ /* 0x000fe2000001004a */
[----:B------:R-:W-:Y:S01]  /*1870*/  FMUL.FTZ R28, R28, UR17 ;  /* 0x000000111c1c7c20 */ /* 0x000fe20008410000 */
[----:B------:R-:W-:-:S03]  /*1880*/  IMAD.MOV.U32 R32, RZ, RZ, 0x2 ;  /* 0x00000002ff207424 */ /* 0x000fc600078e00ff */
[----:B------:R-:W-:Y:S01]  /*1890*/  FMUL.FTZ R28, R28, UR5 ;  /* 0x000000051c1c7c20 */ /* 0x000fe20008410000 */
[----:B------:R-:W-:-:S04]  /*18a0*/  FSETP.GTU.FTZ.AND P0, PT, R37, UR4, PT ;  /* 0x0000000425007c0b */ /* 0x000fc8000bf1c000 */
        /* <DEDUP_REMOVED lines=13> */
.L_x_433:
        /* <DEDUP_REMOVED lines=12> */
.L_x_434:
        /* <DEDUP_REMOVED lines=43> */
.L_x_432:
[----:B------:R-:W-:Y:S01]  /*1cf0*/  I2FP.F32.U32 R37, R28 ;  /* 0x0000001c00257245 */ /* 0x000fe20000201000 */
[----:B------:R-:W-:Y:S01]  /*1d00*/  IMAD.U32 R75, R33, 0x10000, RZ ;  /* 0x00010000214b7824 */ /* 0x000fe200078e00ff */
[----:B------:R-:W-:Y:S02]  /*1d10*/  SHF.L.U32 R28, R29, 0x10, RZ ;  /* 0x000000101d1c7819 */ /* 0x000fe400000006ff */
[----:B------:R-:W-:Y:S01]  /*1d20*/  ISETP.NE.AND P2, PT, R32, 0x1, PT ;  /* 0x000000012000780c */ /* 0x000fe20003f45270 */
[----:B------:R-:W-:Y:S01]  /*1d30*/  FFMA.FTZ R37, R37, R74, 1.1641532182693481445e-10 ;  /* 0x2f00000025257423 */ /* 0x000fe2000001004a */
[----:B------:R-:W-:Y:S01]  /*1d40*/  PRMT R68, R29, 0x7632, R68 ;  /* 0x000076321d447816 */ /* 0x000fe20000000044 */
[----:B------:R-:W-:Y:S01]  /*1d50*/  FMUL.FTZ R28, R28, UR17 ;  /* 0x000000111c1c7c20 */ /* 0x000fe20008410000 */
[----:B------:R-:W-:Y:S02]  /*1d60*/  MOV R29, R70 ;  /* 0x00000046001d7202 */ /* 0x000fe40000000f00 */
[----:B------:R-:W-:Y:S01]  /*1d70*/  FSETP.GTU.FTZ.AND P1, PT, R37, UR4, PT ;  /* 0x0000000425007c0b */ /* 0x000fe2000bf3c000 */
[----:B------:R-:W-:Y:S01]  /*1d80*/  FMUL.FTZ R28, R28, UR5 ;  /* 0x000000051c1c7c20 */ /* 0x000fe20008410000 */
[----:B------:R-:W-:-:S04]  /*1d90*/  PRMT R37, R33, 0x7632, R37 ;  /* 0x0000763221257816 */ /* 0x000fc80000000025 */
        /* <DEDUP_REMOVED lines=13> */
.L_x_436:
        /* <DEDUP_REMOVED lines=12> */
.L_x_437:
        /* <DEDUP_REMOVED lines=41> */
[----:B------:R-:W-:Y:S02]  /*21c0*/  IMAD.MOV.U32 R80, RZ, RZ, R28 ;  /* 0x000000ffff507224 */ /* 0x000fe400078e001c */
[----:B------:R-:W-:-:S07]  /*21d0*/  HFMA2 R28, -RZ, RZ, 0, 0 ;  /* 0x00000000ff1c7431 */ /* 0x000fce00000001ff */
.L_x_435:
[----:B------:R-:W-:Y:S01]  /*21e0*/  I2FP.F32.U32 R29, R29 ;  /* 0x0000001d001d7245 */ /* 0x000fe20000201000 */
[----:B------:R-:W-:Y:S01]  /*21f0*/  IMAD.U32 R68, R68, 0x10000, RZ ;  /* 0x0001000044447824 */ /* 0x000fe200078e00ff */
[----:B------:R-:W-:Y:S01]  /*2200*/  ISETP.NE.AND P3, PT, R28, 0x1, PT ;  /* 0x000000011c00780c */ /* 0x000fe20003f65270 */
[----:B------:R-:W-:Y:S01]  /*2210*/  IMAD.U32 R37, R37, 0x10000, RZ ;  /* 0x0001000025257824 */ /* 0x000fe200078e00ff */
[----:B------:R-:W-:Y:S01]  /*2220*/  MOV R32, 0x2 ;  /* 0x0000000200207802 */ /* 0x000fe20000000f00 */
[----:B------:R-:W-:Y:S01]  /*2230*/  FFMA.FTZ R29, R29, R74, 1.1641532182693481445e-10 ;  /* 0x2f0000001d1d7423 */ /* 0x000fe2000001004a */
[----:B------:R-:W-:-:S04]  /*2240*/  FMUL.FTZ R68, R68, UR17 ;  /* 0x0000001144447c20 */ /* 0x000fc80008410000 */
[----:B------:R-:W-:Y:S01]  /*2250*/  FMUL.FTZ R68, R68, UR5 ;  /* 0x0000000544447c20 */ /* 0x000fe20008410000 */
[----:B------:R-:W-:Y:S01]  /*2260*/  FSETP.GTU.FTZ.AND P2, PT, R29, UR4, PT ;  /* 0x000000041d007c0b */ /* 0x000fe2000bf5c000 */
[----:B------:R-:W-:-:S03]  /*2270*/  IMAD.MOV.U32 R29, RZ, RZ, R70 ;  /* 0x000000ffff1d7224 */ /* 0x000fc600078e0046 */
        /* <DEDUP_REMOVED lines=12> */
.L_x_439:
[----:B------:R-:W-:-:S04]  /*2340*/  IADD3 R64, PT, PT, R64, 0x1, RZ ;  /* 0x0000000140407810 */ /* 0x000fc80007ffe0ff */
        /* <DEDUP_REMOVED lines=11> */
.L_x_440:
        /* <DEDUP_REMOVED lines=41> */
[----:B------:R-:W-:Y:S01]  /*2690*/  MOV R80, R28 ;  /* 0x0000001c00507202 */ /* 0x000fe20000000f00 */
[----:B------:R-:W-:-:S07]  /*26a0*/  IMAD.MOV.U32 R32, RZ, RZ, RZ ;  /* 0x000000ffff207224 */ /* 0x000fce00078e00ff */
.L_x_438:
[----:B------:R-:W-:Y:S01]  /*26b0*/  I2FP.F32.U32 R29, R29 ;  /* 0x0000001d001d7245 */ /* 0x000fe20000201000 */
[----:B------:R-:W-:Y:S01]  /*26c0*/  IMAD.U32 R28, R30, 0x10000, RZ ;  /* 0x000100001e1c7824 */ /* 0x000fe200078e00ff */
[----:B------:R-:W-:Y:S02]  /*26d0*/  ISETP.NE.AND P4, PT, R32, 0x1, PT ;  /* 0x000000012000780c */ /* 0x000fe40003f85270 */
[----:B------:R-:W-:Y:S01]  /*26e0*/  SHF.L.U32 R79, R34, 0x10, RZ ;  /* 0x00000010224f7819 */ /* 0x000fe200000006ff */
[----:B------:R-:W-:Y:S01]  /*26f0*/  FFMA.FTZ R29, R29, R74, 1.1641532182693481445e-10 ;  /* 0x2f0000001d1d7423 */ /* 0x000fe2000001004a */
[----:B------:R-:W-:Y:S01]  /*2700*/  FMUL.FTZ R28, R28, UR17 ;  /* 0x000000111c1c7c20 */ /* 0x000fe20008410000 */
[----:B------:R-:W-:Y:S02]  /*2710*/  PRMT R30, R30, 0x7632, R30 ;  /* 0x000076321e1e7816 */ /* 0x000fe4000000001e */
[----:B------:R-:W-:Y:S01]  /*2720*/  PRMT R34, R34, 0x7632, R34 ;  /* 0x0000763222227816 */ /* 0x000fe20000000022 */
[----:B------:R-:W-:Y:S01]  /*2730*/  FMUL.FTZ R28, R28, UR5 ;  /* 0x000000051c1c7c20 */ /* 0x000fe20008410000 */
[----:B------:R-:W-:Y:S01]  /*2740*/  FSETP.GTU.FTZ.AND P3, PT, R29, UR4, PT ;  /* 0x000000041d007c0b */ /* 0x000fe2000bf7c000 */
        /* <DEDUP_REMOVED lines=14> */
.L_x_442:
        /* <DEDUP_REMOVED lines=12> */
.L_x_443:
        /* <DEDUP_REMOVED lines=40> */
[----:B------:R-:W-:Y:S01]  /*2b70*/  MOV R29, R80 ;  /* 0x00000050001d7202 */ /* 0x000fe20000000f00 */
[----:B------:R-:W-:Y:S02]  /*2b80*/  IMAD.MOV.U32 R80, RZ, RZ, R28 ;  /* 0x000000ffff507224 */ /* 0x000fe400078e001c */
[----:B------:R-:W-:-:S07]  /*2b90*/  IMAD.MOV.U32 R28, RZ, RZ, RZ ;  /* 0x000000ffff1c7224 */ /* 0x000fce00078e00ff */
.L_x_441:
[----:B------:R-:W-:Y:S01]  /*2ba0*/  I2FP.F32.U32 R29, R29 ;  /* 0x0000001d001d7245 */ /* 0x000fe20000201000 */
[----:B------:R-:W-:Y:S01]  /*2bb0*/  IMAD.U32 R77, R34, 0x10000, RZ ;  /* 0x00010000224d7824 */ /* 0x000fe200078e00ff */
[----:B------:R-:W-:Y:S02]  /*2bc0*/  SHF.L.U32 R30, R30, 0x10, RZ ;  /* 0x000000101e1e7819 */ /* 0x000fe400000006ff */
[----:B------:R-:W-:Y:S01]  /*2bd0*/  ISETP.NE.AND P5, PT, R28, 0x1, PT ;  /* 0x000000011c00780c */ /* 0x000fe20003fa5270 */
[----:B------:R-:W-:Y:S02]  /*2be0*/  FFMA.FTZ R29, R29, R74, 1.1641532182693481445e-10 ;  /* 0x2f0000001d1d7423 */ /* 0x000fe4000001004a */
[----:B------:R-:W-:-:S03]  /*2bf0*/  FMUL.FTZ R30, R30, UR17 ;  /* 0x000000111e1e7c20 */ /* 0x000fc60008410000 */
[----:B------:R-:W-:Y:S01]  /*2c00*/  FSETP.GTU.FTZ.AND P4, PT, R29, UR4, PT ;  /* 0x000000041d007c0b */ /* 0x000fe2000bf9c000 */
[----:B------:R-:W-:Y:S01]  /*2c10*/  FMUL.FTZ R30, R30, UR5 ;  /* 0x000000051e1e7c20 */ /* 0x000fe20008410000 */
[----:B------:R-:W-:-:S04]  /*2c20*/  MOV R29, R70 ;  /* 0x00000046001d7202 */ /* 0x000fc80000000f00 */
        /* <DEDUP_REMOVED lines=13> */
.L_x_445:
        /* <DEDUP_REMOVED lines=12> */
.L_x_446:
        /* <DEDUP_REMOVED lines=43> */
.L_x_444:
[----:B------:R-:W-:Y:S01]  /*3070*/  I2FP.F32.U32 R29, R29 ;  /* 0x0000001d001d7245 */ /* 0x000fe20000201000 */
[----:B------:R-:W-:Y:S01]  /*3080*/  IMAD.U32 R28, R31, 0x10000, RZ ;  /* 0x000100001f1c7824 */ /* 0x000fe200078e00ff */
[----:B------:R-:W-:Y:S01]  /*3090*/  ISETP.NE.AND P6, PT, R30, 0x1, PT ;  /* 0x000000011e00780c */ /* 0x000fe20003fc5270 */
[----:B------:R-:W-:Y:S01]  /*30a0*/  IMAD.U32 R81, R35, 0x10000, RZ ;  /* 0x0001000023517824 */ /* 0x000fe200078e00ff */
[----:B------:R-:W-:Y:S01]  /*30b0*/  PRMT R38, R31, 0x7632, R38 ;  /* 0x000076321f267816 */ /* 0x000fe20000000026 */
[----:B------:R-:W-:Y:S01]  /*30c0*/  FFMA.FTZ R29, R29, R74, 1.1641532182693481445e-10 ;  /* 0x2f0000001d1d7423 */ /* 0x000fe2000001004a */
[----:B------:R-:W-:Y:S01]  /*30d0*/  FMUL.FTZ R28, R28, UR17 ;  /* 0x000000111c1c7c20 */ /* 0x000fe20008410000 */
[----:B------:R-:W-:Y:S02]  /*30e0*/  PRMT R37, R35, 0x7632, R37 ;  /* 0x0000763223257816 */ /* 0x000fe40000000025 */
[----:B------:R-:W-:Y:S01]  /*30f0*/  MOV R68, 0x2 ;  /* 0x0000000200447802 */ /* 0x000fe20000000f00 */
        /* <DEDUP_REMOVED lines=15> */
.L_x_448:
[----:B------:R-:W-:-:S04]  /*31f0*/  IADD3 R64, PT, PT, R64, 0x1, RZ ;  /* 0x0000000140407810 */ /* 0x000fc80007ffe0ff */
[C---:B------:R-:W-:Y:S01]  /*3200*/  ISETP.NE.AND P6, PT, R64.reuse, RZ, PT ;  /* 0x000000ff4000720c */ /* 0x040fe20003fc5270 */
[----:B------:R-:W-:-:S12]  /*3210*/  IMAD.WIDE.U32 R34, R64, -0x2daee0ad, RZ ;  /* 0xd2511f5340227825 */ /* 0x000fd800078e00ff */
[----:B------:R-:W-:Y:S05]  /*3220*/  @P6 BRA `(.L_x_449) ;  /* 0x0000000000286947 */ /* 0x000fea0003800000 */
[----:B------:R-:W-:Y:S01]  /*3230*/  VIADD R60, R60, 0x1 ;  /* 0x000000013c3c7836 */ /* 0x000fe20000000000 */
[----:B------:R-:W-:-:S04]  /*3240*/  P2R R28, PR, RZ, 0x1 ;  /* 0x00000001ff1c7803 */ /* 0x000fc80000000000 */
[----:B------:R-:W-:-:S13]  /*3250*/  ISETP.NE.AND P6, PT, R60, RZ, PT ;  /* 0x000000ff3c00720c */ /* 0x000fda0003fc5270 */
[----:B------:R-:W-:Y:S01]  /*3260*/  @!P6 VIADD R62, R62, 0x1 ;  /* 0x000000013e3ee836 */ /* 0x000fe20000000000 */
[----:B------:R-:W-:Y:S01]  /*3270*/  @!P6 IADD3 R29, PT, PT, R49, 0x1, RZ ;  /* 0x00000001311de810 */ /* 0x000fe20007ffe0ff */
[----:B------:R-:W-:-:S03]  /*3280*/  @!P6 IMAD.MOV.U32 R60, RZ, RZ, RZ ;  /* 0x000000ffff3ce224 */ /* 0x000fc600078e00ff */
[----:B------:R-:W-:-:S13]  /*3290*/  ISETP.NE.AND P0, PT, R62, RZ, !P6 ;  /* 0x000000ff3e00720c */ /* 0x000fda0007705270 */
[----:B------:R-:W-:Y:S01]  /*32a0*/  @P0 IMAD.MOV R29, RZ, RZ, R49 ;  /* 0x000000ffff1d0224 */ /* 0x000fe200078e0231 */
[----:B------:R-:W-:-:S04]  /*32b0*/  ISETP.NE.AND P0, PT, R28, RZ, PT ;  /* 0x000000ff1c00720c */ /* 0x000fc80003f05270 */
[----:B------:R-:W-:-:S09]  /*32c0*/  @!P6 MOV R49, R29 ;  /* 0x0000001d0031e202 */ /* 0x000fd20000000f00 */
.L_x_449:
        /* <DEDUP_REMOVED lines=43> */
.L_x_447:
[----:B------:R-:W-:Y:S01]  /*3580*/  I2FP.F32.U32 R29, R29 ;  /* 0x0000001d001d7245 */ /* 0x000fe20000201000 */
[----:B------:R-:W-:Y:S01]  /*3590*/  IMAD.U32 R38, R38, 0x10000, RZ ;  /* 0x0001000026267824 */ /* 0x000fe200078e00ff */
[----:B------:R-:W-:Y:S02]  /*35a0*/  SHF.L.U32 R37, R37, 0x10, RZ ;  /* 0x0000001025257819 */ /* 0x000fe400000006ff */
[----:B------:R-:W-:Y:S01]  /*35b0*/  F2FP.BF16.F32.PACK_AB R34, R77, R79 ;  /* 0x0000004f4d22723e */ /* 0x000fe200000010ff */
[----:B------:R-:W-:Y:S01]  /*35c0*/  FFMA.FTZ R29, R29, R74, 1.1641532182693481445e-10 ;  /* 0x2f0000001d1d7423 */ /* 0x000fe2000001004a */
[----:B------:R-:W-:Y:S01]  /*35d0*/  FMUL.FTZ R38, R38, UR17 ;  /* 0x0000001126267c20 */ /* 0x000fe20008410000 */
[----:B------:R-:W-:Y:S02]  /*35e0*/  F2FP.BF16.F32.PACK_AB R33, R73, R75 ;  /* 0x0000004b4921723e */ /* 0x000fe400000010ff */
[----:B------:R-:W-:Y:S01]  /*35f0*/  F2FP.BF16.F32.PACK_AB R32, R71, R69 ;  /* 0x000000454720723e */ /* 0x000fe200000010ff */
[----:B------:R-:W-:Y:S01]  /*3600*/  FMUL.FTZ R38, R38, UR5 ;  /* 0x0000000526267c20 */ /* 0x000fe20008410000 */
[----:B------:R-:W-:-:S04]  /*3610*/  FSETP.GTU.FTZ.AND P6, PT, R29, UR4, PT ;  /* 0x000000041d007c0b */ /* 0x000fc8000bfdc000 */
[----:B------:R-:W-:Y:S02]  /*3620*/  FSEL R38, R38, RZ, !P6 ;  /* 0x000000ff26267208 */ /* 0x000fe40007000000 */
[----:B------:R-:W-:-:S03]  /*3630*/  PLOP3.LUT P6, PT, P6, PT, PT, 0x8, 0x80 ;  /* 0x000000000080781c */ /* 0x000fc600037ce170 */
[----:B------:R-:W-:-:S05]  /*3640*/  FADD.FTZ R83, R38, R37 ;  /* 0x0000002526537221 */ /* 0x000fca0000010000 */
[----:B------:R-:W-:Y:S01]  /*3650*/  F2FP.BF16.F32.PACK_AB R35, R83, R81 ;  /* 0x000000515323723e */ /* 0x000fe200000010ff */
[----:B------:R-:W-:Y:S06]  /*3660*/  BRA `(.L_x_450) ;  /* 0x0000002400947947 */ /* 0x000fec0003800000 */
.L_x_426:
[----:B------:R-:W-:Y:S01]  /*3670*/  ISETP.NE.AND P0, PT, R78, 0x1, PT ;  /* 0x000000014e00780c */ /* 0x000fe20003f05270 */
[----:B------:R-:W-:Y:S01]  /*3680*/  IMAD.MOV.U32 R34, RZ, RZ, 0x2 ;  /* 0x00000002ff227424 */ /* 0x000fe200078e00ff */
[----:B------:R-:W-:Y:S01]  /*3690*/  MOV R80, R68 ;  /* 0x0000004400507202 */ /* 0x000fe20000000f00 */
[----:B------:R-:W-:-:S10]  /*36a0*/  IMAD.MOV.U32 R32, RZ, RZ, R70 ;  /* 0x000000ffff207224 */ /* 0x000fd400078e0046 */
        /* <DEDUP_REMOVED lines=11> */
.L_x_452:
        /* <DEDUP_REMOVED lines=12> */
.L_x_453:
        /* <DEDUP_REMOVED lines=36> */
[----:B------:R-:W-:Y:S02]  /*3a60*/  HFMA2 R34, -RZ, RZ, 0, 0 ;  /* 0x00000000ff227431 */ /* 0x000fe400000001ff */
[----:B------:R-:W-:Y:S01]  /*3a70*/  IMAD.WIDE.U32 R80, R80, -0x2daee0ad, RZ ;  /* 0xd2511f5350507825 */ /* 0x000fe200078e00ff */
[----:B------:R-:W-:-:S03]  /*3a80*/  LOP3.LUT R66, R32, UR36, R71, 0x96, !PT ;  /* 0x0000002420427c12 */ /* 0x000fc6000f8e9647 */
[----:B------:R-:W-:Y:S01]  /*3a90*/  IMAD.MOV.U32 R32, RZ, RZ, R68 ;  /* 0x000000ffff207224 */ /* 0x000fe200078e0044 */
[----:B------:R-:W-:-:S07]  /*3aa0*/  LOP3.LUT R72, R72, UR37, R81, 0x96, !PT ;  /* 0x0000002548487c12 */ /* 0x000fce000f8e9651 */
.L_x_451:
[----:B------:R-:W-:Y:S01]  /*3ab0*/  I2FP.F32.U32 R33, R32 ;  /* 0x0000002000217245 */ /* 0x000fe20000201000 */
[----:B-----5:R-:W-:Y:S01]  /*3ac0*/  IMAD.U32 R32, R28, 0x10000, RZ ;  /* 0x000100001c207824 */ /* 0x020fe200078e00ff */
[----:B------:R-:W-:Y:S01]  /*3ad0*/  ISETP.NE.AND P1, PT, R34, 0x1, PT ;  /* 0x000000012200780c */ /* 0x000fe20003f25270 */
[----:B------:R-:W-:Y:S01]  /*3ae0*/  UMOV UR4, UR6 ;  /* 0x0000000600047c82 */ /* 0x000fe20008000000 */
[----:B------:R-:W-:Y:S01]  /*3af0*/  UMOV UR5, UR7 ;  /* 0x0000000700057c82 */ /* 0x000fe20008000000 */
[----:B------:R-:W-:Y:S01]  /*3b00*/  FFMA.FTZ R33, R33, R74, 1.1641532182693481445e-10 ;  /* 0x2f00000021217423 */ /* 0x000fe2000001004a */
[----:B------:R-:W-:Y:S01]  /*3b10*/  FMUL.FTZ R32, R32, UR17 ;  /* 0x0000001120207c20 */ /* 0x000fe20008410000 */
[----:B------:R-:W-:-:S03]  /*3b20*/  PRMT R28, R28, 0x7632, R28 ;  /* 0x000076321c1c7816 */ /* 0x000fc6000000001c */
[----:B------:R-:W-:Y:S01]  /*3b30*/  FSETP.GTU.FTZ.AND P0, PT, R33, UR4, PT ;  /* 0x0000000421007c0b */ /* 0x000fe2000bf1c000 */
[----:B------:R-:W-:Y:S01]  /*3b40*/  FMUL.FTZ R32, R32, UR5 ;  /* 0x0000000520207c20 */ /* 0x000fe20008410000 */
[----:B------:R-:W-:Y:S02]  /*3b50*/  MOV R33, R70 ;  /* 0x0000004600217202 */ /* 0x000fe40000000f00 */
[----:B------:R-:W-:Y:S02]  /*3b60*/  PLOP3.LUT P2, PT, P0, PT, PT, 0x8, 0x80 ;  /* 0x000000000080781c */ /* 0x000fe4000074e170 */
[----:B------:R-:W-:Y:S01]  /*3b70*/  FSEL R69, R32, RZ, !P0 ;  /* 0x000000ff20457208 */ /* 0x000fe20004000000 */
[----:B------:R-:W-:Y:S01]  /*3b80*/  IMAD.MOV.U32 R32, RZ, RZ, 0x2 ;  /* 0x00000002ff207424 */ /* 0x000fe200078e00ff */
        /* <DEDUP_REMOVED lines=10> */
.L_x_455:
        /* <DEDUP_REMOVED lines=12> */
.L_x_456:
        /* <DEDUP_REMOVED lines=38> */
[----:B------:R-:W-:Y:S02]  /*3f50*/  LOP3.LUT R72, R72, UR37, R33, 0x96, !PT ;  /* 0x0000002548487c12 */ /* 0x000fe4000f8e9621 */
[----:B------:R-:W-:Y:S01]  /*3f60*/  MOV R33, R80 ;  /* 0x0000005000217202 */ /* 0x000fe20000000f00 */
[----:B------:R-:W-:Y:S02]  /*3f70*/  IMAD.MOV.U32 R80, RZ, RZ, R32 ;  /* 0x000000ffff507224 */ /* 0x000fe400078e0020 */
[----:B------:R-:W-:-:S07]  /*3f80*/  IMAD.MOV.U32 R32, RZ, RZ, RZ ;  /* 0x000000ffff207224 */ /* 0x000fce00078e00ff */
.L_x_454:
[----:B------:R-:W-:Y:S01]  /*3f90*/  I2FP.F32.U32 R33, R33 ;  /* 0x0000002100217245 */ /* 0x000fe20000201000 */
[----:B------:R-:W-:Y:S01]  /*3fa0*/  IMAD.MOV.U32 R34, RZ, RZ, 0x2 ;  /* 0x00000002ff227424 */ /* 0x000fe200078e00ff */
[----:B------:R-:W-:Y:S02]  /*3fb0*/  SHF.L.U32 R28, R28, 0x10, RZ ;  /* 0x000000101c1c7819 */ /* 0x000fe400000006ff */
[----:B------:R-:W-:Y:S01]  /*3fc0*/  ISETP.NE.AND P2, PT, R32, 0x1, PT ;  /* 0x000000012000780c */ /* 0x000fe20003f45270 */
[----:B------:R-:W-:Y:S02]  /*3fd0*/  FFMA.FTZ R33, R33, R74, 1.1641532182693481445e-10 ;  /* 0x2f00000021217423 */ /* 0x000fe4000001004a */
[----:B------:R-:W-:-:S03]  /*3fe0*/  FMUL.FTZ R28, R28, UR17 ;  /* 0x000000111c1c7c20 */ /* 0x000fc60008410000 */
[----:B------:R-:W-:Y:S01]  /*3ff0*/  FSETP.GTU.FTZ.AND P1, PT, R33, UR4, PT ;  /* 0x0000000421007c0b */ /* 0x000fe2000bf3c000 */
[----:B------:R-:W-:-:S03]  /*4000*/  FMUL.FTZ R28, R28, UR5 ;  /* 0x000000051c1c7c20 */ /* 0x000fc60008410000 */
[----:B------:R-:W-:Y:S02]  /*4010*/  PLOP3.LUT P0, PT, P1, PT, PT, 0x8, 0x80 ;  /* 0x000000000080781c */ /* 0x000fe40000f0e170 */
[----:B------:R-:W-:Y:S01]  /*4020*/  FSEL R71, R28, RZ, !P1 ;  /* 0x000000ff1c477208 */ /* 0x000fe20004800000 */
[----:B------:R-:W-:Y:S01]  /*4030*/  IMAD.MOV.U32 R28, RZ, RZ, R70 ;  /* 0x000000ffff1c7224 */ /* 0x000fe200078e0046 */
        /* <DEDUP_REMOVED lines=9> */
.L_x_458:
        /* <DEDUP_REMOVED lines=12> */
.L_x_459:
[----:B------:R-:W-:Y:S01]  /*4190*/  IMAD.WIDE.U32 R38, R62, -0x326172a9, RZ ;  /* 0xcd9e8d573e267825 */ /* 0x000fe200078e00ff */
[----:B------:R-:W-:Y:S02]  /*41a0*/  LOP3.LUT R32, R49, UR11, R73, 0x96, !PT ;  /* 0x0000000b31207c12 */ /* 0x000fe4000f8e9649 */
[----:B------:R-:W-:Y:S02]  /*41b0*/  MOV R28, R80 ;  /* 0x00000050001c7202 */ /* 0x000fe40000000f00 */
        /* <DEDUP_REMOVED lines=38> */
[----:B------:R-:W-:Y:S02]  /*4420*/  IMAD.MOV.U32 R80, RZ, RZ, R32 ;  /* 0x000000ffff507224 */ /* 0x000fe400078e0020 */
[----:B------:R-:W-:-:S07]  /*4430*/  IMAD.MOV.U32 R34, RZ, RZ, RZ ;  /* 0x000000ffff227224 */ /* 0x000fce00078e00ff */
.L_x_457:
[----:B------:R-:W-:Y:S02]  /*4440*/  I2FP.F32.U32 R33, R28 ;  /* 0x0000001c00217245 */ /* 0x000fe40000201000 */
[----:B------:R-:W-:Y:S02]  /*4450*/  SHF.L.U32 R28, R29, 0x10, RZ ;  /* 0x000000101d1c7819 */ /* 0x000fe400000006ff */
[----:B------:R-:W-:Y:S01]  /*4460*/  ISETP.NE.AND P3, PT, R34, 0x1, PT ;  /* 0x000000012200780c */ /* 0x000fe20003f65270 */
[----:B------:R-:W-:Y:S01]  /*4470*/  FFMA.FTZ R33, R33, R74, 1.1641532182693481445e-10 ;  /* 0x2f00000021217423 */ /* 0x000fe2000001004a */
[----:B------:R-:W-:Y:S01]  /*4480*/  PRMT R37, R29, 0x7632, R37 ;  /* 0x000076321d257816 */ /* 0x000fe20000000025 */
[----:B------:R-:W-:Y:S01]  /*4490*/  FMUL.FTZ R28, R28, UR17 ;  /* 0x000000111c1c7c20 */ /* 0x000fe20008410000 */
[----:B------:R-:W-:Y:S02]  /*44a0*/  IMAD.MOV.U32 R29, RZ, RZ, R70 ;  /* 0x000000ffff1d7224 */ /* 0x000fe400078e0046 */
[----:B------:R-:W-:Y:S01]  /*44b0*/  FSETP.GTU.FTZ.AND P2, PT, R33, UR4, PT ;  /* 0x0000000421007c0b */ /* 0x000fe2000bf5c000 */
[----:B------:R-:W-:-:S03]  /*44c0*/  FMUL.FTZ R28, R28, UR5 ;  /* 0x000000051c1c7c20 */ /* 0x000fc60008410000 */
[----:B------:R-:W-:Y:S02]  /*44d0*/  PLOP3.LUT P1, PT, P2, PT, PT, 0x8, 0x80 ;  /* 0x000000000080781c */ /* 0x000fe4000172e170 */
[----:B------:R-:W-:Y:S01]  /*44e0*/  FSEL R75, R28, RZ, !P2 ;  /* 0x000000ff1c4b7208 */ /* 0x000fe20005000000 */
[----:B------:R-:W-:Y:S01]  /*44f0*/  IMAD.MOV.U32 R28, RZ, RZ, 0x2 ;  /* 0x00000002ff1c7424 */ /* 0x000fe200078e00ff */
        /* <DEDUP_REMOVED lines=9> */
.L_x_461:
        /* <DEDUP_REMOVED lines=12> */
.L_x_462:
        /* <DEDUP_REMOVED lines=43> */
.L_x_460:
[----:B------:R-:W-:Y:S01]  /*4900*/  ISETP.NE.AND P4, PT, R28, 0x1, PT ;  /* 0x000000011c00780c */ /* 0x000fe20003f85270 */
[----:B------:R-:W-:Y:S01]  /*4910*/  IMAD.MOV.U32 R32, RZ, RZ, 0x2 ;  /* 0x00000002ff207424 */ /* 0x000fe200078e00ff */
[----:B------:R-:W-:Y:S02]  /*4920*/  I2FP.F32.U32 R29, R29 ;  /* 0x0000001d001d7245 */ /* 0x000fe40000201000 */
[----:B------:R-:W-:-:S03]  /*4930*/  SHF.L.U32 R37, R37, 0x10, RZ ;  /* 0x0000001025257819 */ /* 0x000fc600000006ff */
[----:B------:R-:W-:Y:S02]  /*4940*/  FFMA.FTZ R29, R29, R74, 1.1641532182693481445e-10 ;  /* 0x2f0000001d1d7423 */ /* 0x000fe4000001004a */
[----:B------:R-:W-:-:S03]  /*4950*/  FMUL.FTZ R37, R37, UR17 ;  /* 0x0000001125257c20 */ /* 0x000fc60008410000 */
[----:B------:R-:W-:Y:S01]  /*4960*/  FSETP.GTU.FTZ.AND P3, PT, R29, UR4, PT ;  /* 0x000000041d007c0b */ /* 0x000fe2000bf7c000 */
[----:B------:R-:W-:Y:S01]  /*4970*/  FMUL.FTZ R37, R37, UR5 ;  /* 0x0000000525257c20 */ /* 0x000fe20008410000 */
[----:B------:R-:W-:Y:S02]  /*4980*/  IMAD.MOV.U32 R29, RZ, RZ, R70 ;  /* 0x000000ffff1d7224 */ /* 0x000fe400078e0046 */
[----:B------:R-:W-:Y:S02]  /*4990*/  PLOP3.LUT P2, PT, P3, PT, PT, 0x8, 0x80 ;  /* 0x000000000080781c */ /* 0x000fe40001f4e170 */
[----:B------:R-:W-:Y:S01]  /*49a0*/  FSEL R73, R37, RZ, !P3 ;  /* 0x000000ff25497208 */ /* 0x000fe20005800000 */
[----:B------:R-:W-:Y:S10]  /*49b0*/  @!P4 BRA `(.L_x_463) ;  /* 0x0000000000fcc947 */ /* 0x000ff40003800000 */
        /* <DEDUP_REMOVED lines=8> */
.L_x_464:
        /* <DEDUP_REMOVED lines=12> */
.L_x_465:
        /* <DEDUP_REMOVED lines=41> */
[----:B------:R-:W-:Y:S01]  /*4d90*/  MOV R29, R80 ;  /* 0x00000050001d7202 */ /* 0x000fe20000000f00 */
[----:B------:R-:W-:-:S07]  /*4da0*/  IMAD.MOV.U32 R80, RZ, RZ, R28 ;  /* 0x000000ffff507224 */ /* 0x000fce00078e001c */
.L_x_463:
[----:B------:R-:W-:Y:S02]  /*4db0*/  I2FP.F32.U32 R29, R29 ;  /* 0x0000001d001d7245 */ /* 0x000fe40000201000 */
[----:B------:R-:W-:Y:S02]  /*4dc0*/  SHF.L.U32 R28, R30, 0x10, RZ ;  /* 0x000000101e1c7819 */ /* 0x000fe400000006ff */
[----:B------:R-:W-:Y:S01]  /*4dd0*/  ISETP.NE.AND P5, PT, R32, 0x1, PT ;  /* 0x000000012000780c */ /* 0x000fe20003fa5270 */
[----:B------:R-:W-:Y:S01]  /*4de0*/  FFMA.FTZ R29, R29, R74, 1.1641532182693481445e-10 ;  /* 0x2f0000001d1d7423 */ /* 0x000fe2000001004a */
[----:B------:R-:W-:Y:S01]  /*4df0*/  PRMT R30, R30, 0x7632, R30 ;  /* 0x000076321e1e7816 */ /* 0x000fe2000000001e */
[----:B------:R-:W-:-:S03]  /*4e00*/  FMUL.FTZ R28, R28, UR17 ;  /* 0x000000111c1c7c20 */ /* 0x000fc60008410000 */
[----:B------:R-:W-:Y:S01]  /*4e10*/  FSETP.GTU.FTZ.AND P4, PT, R29, UR4, PT ;  /* 0x000000041d007c0b */ /* 0x000fe2000bf9c000 */
[----:B------:R-:W-:Y:S01]  /*4e20*/  FMUL.FTZ R28, R28, UR5 ;  /* 0x000000051c1c7c20 */ /* 0x000fe20008410000 */
[----:B------:R-:W-:Y:S02]  /*4e30*/  IMAD.MOV.U32 R29, RZ, RZ, R70 ;  /* 0x000000ffff1d7224 */ /* 0x000fe400078e0046 */
        /* <DEDUP_REMOVED lines=12> */
.L_x_467:
        /* <DEDUP_REMOVED lines=12> */
.L_x_468:
        /* <DEDUP_REMOVED lines=43> */
.L_x_466:
[----:B------:R-:W-:Y:S02]  /*5270*/  I2FP.F32.U32 R29, R29 ;  /* 0x0000001d001d7245 */ /* 0x000fe40000201000 */
[----:B------:R-:W-:Y:S02]  /*5280*/  SHF.L.U32 R30, R30, 0x10, RZ ;  /* 0x000000101e1e7819 */ /* 0x000fe400000006ff */
[----:B------:R-:W-:Y:S01]  /*5290*/  ISETP.NE.AND P5, PT, R28, 0x1, PT ;  /* 0x000000011c00780c */ /* 0x000fe20003fa5270 */
[----:B------:R-:W-:Y:S02]  /*52a0*/  FFMA.FTZ R29, R29, R74, 1.1641532182693481445e-10 ;  /* 0x2f0000001d1d7423 */ /* 0x000fe4000001004a */
[----:B------:R-:W-:-:S03]  /*52b0*/  FMUL.FTZ R30, R30, UR17 ;  /* 0x000000111e1e7c20 */ /* 0x000fc60008410000 */
[----:B------:R-:W-:Y:S01]  /*52c0*/  FSETP.GTU.FTZ.AND P4, PT, R29, UR4, PT ;  /* 0x000000041d007c0b */ /* 0x000fe2000bf9c000 */
[----:B------:R-:W-:Y:S01]  /*52d0*/  FMUL.FTZ R30, R30, UR5 ;  /* 0x000000051e1e7c20 */ /* 0x000fe20008410000 */
[----:B------:R-:W-:-:S04]  /*52e0*/  IMAD.MOV.U32 R29, RZ, RZ, R70 ;  /* 0x000000ffff1d7224 */ /* 0x000fc800078e0046 */
[----:B------:R-:W-:Y:S01]  /*52f0*/  FSEL R77, R30, RZ, !P4 ;  /* 0x000000ff1e4d7208 */ /* 0x000fe20006000000 */
[----:B------:R-:W-:Y:S01]  /*5300*/  IMAD.MOV.U32 R30, RZ, RZ, 0x2 ;  /* 0x00000002ff1e7424 */ /* 0x000fe200078e00ff */
[----:B------:R-:W-:Y:S01]  /*5310*/  PLOP3.LUT P4, PT, P4, PT, PT, 0x8, 0x80 ;  /* 0x000000000080781c */ /* 0x000fe2000278e170 */
[----:B------:R-:W-:-:S12]  /*5320*/  @!P5 BRA `(.L_x_469) ;  /* 0x0000000000fcd947 */ /* 0x000fd80003800000 */
        /* <DEDUP_REMOVED lines=8> */
.L_x_470:
[----:B------:R-:W-:-:S04]  /*53b0*/  VIADD R64, R64, 0x1 ;  /* 0x0000000140407836 */ /* 0x000fc80000000000 */
        /* <DEDUP_REMOVED lines=11> */
.L_x_471:
        /* <DEDUP_REMOVED lines=42> */
[----:B------:R-:W-:-:S07]  /*5710*/  IMAD.MOV.U32 R80, RZ, RZ, R28 ;  /* 0x000000ffff507224 */ /* 0x000fce00078e001c */
.L_x_469:
[----:B------:R-:W-:Y:S01]  /*5720*/  I2FP.F32.U32 R29, R29 ;  /* 0x0000001d001d7245 */ /* 0x000fe20000201000 */
[----:B------:R-:W-:Y:S01]  /*5730*/  IMAD.MOV.U32 R68, RZ, RZ, 0x2 ;  /* 0x00000002ff447424 */ /* 0x000fe200078e00ff */
[----:B------:R-:W-:Y:S02]  /*5740*/  SHF.L.U32 R28, R31, 0x10, RZ ;  /* 0x000000101f1c7819 */ /* 0x000fe400000006ff */
[----:B------:R-:W-:Y:S01]  /*5750*/  ISETP.NE.AND P6, PT, R30, 0x1, PT ;  /* 0x000000011e00780c */ /* 0x000fe20003fc5270 */
[----:B------:R-:W-:Y:S01]  /*5760*/  FFMA.FTZ R29, R29, R74, 1.1641532182693481445e-10 ;  /* 0x2f0000001d1d7423 */ /* 0x000fe2000001004a */
[----:B------:R-:W-:Y:S01]  /*5770*/  PRMT R37, R31, 0x7632, R37 ;  /* 0x000076321f257816 */ /* 0x000fe20000000025 */
[----:B------:R-:W-:-:S03]  /*5780*/  FMUL.FTZ R28, R28, UR17 ;  /* 0x000000111c1c7c20 */ /* 0x000fc60008410000 */
[----:B------:R-:W-:Y:S01]  /*5790*/  FSETP.GTU.FTZ.AND P5, PT, R29, UR4, PT ;  /* 0x000000041d007c0b */ /* 0x000fe2000bfbc000 */
[----:B------:R-:W-:Y:S01]  /*57a0*/  FMUL.FTZ R28, R28, UR5 ;  /* 0x000000051c1c7c20 */ /* 0x000fe20008410000 */
[----:B------:R-:W-:-:S04]  /*57b0*/  IMAD.MOV.U32 R29, RZ, RZ, R70 ;  /* 0x000000ffff1d7224 */ /* 0x000fc800078e0046 */
[----:B------:R-:W-:Y:S02]  /*57c0*/  FSEL R81, R28, RZ, !P5 ;  /* 0x000000ff1c517208 */ /* 0x000fe40006800000 */
        /* <DEDUP_REMOVED lines=10> */
.L_x_473:
[----:B------:R-:W-:-:S04]  /*5870*/  VIADD R64, R64, 0x1 ;  /* 0x0000000140407836 */ /* 0x000fc80000000000 */
[C---:B------:R-:W-:Y:S01]  /*5880*/  IMAD.WIDE.U32 R34, R64.reuse, -0x2daee0ad, RZ ;  /* 0xd2511f5340227825 */ /* 0x040fe200078e00ff */
[----:B------:R-:W-:-:S13]  /*5890*/  ISETP.NE.AND P6, PT, R64, RZ, PT ;  /* 0x000000ff4000720c */ /* 0x000fda0003fc5270 */
        /* <DEDUP_REMOVED lines=8> */
[----:B------:R-:W-:Y:S01]  /*5920*/  @P0 IMAD.MOV R29, RZ, RZ, R49 ;  /* 0x000000ffff1d0224 */ /* 0x000fe200078e0231 */
[----:B------:R-:W-:-:S03]  /*5930*/  ISETP.NE.AND P0, PT, R28, RZ, PT ;  /* 0x000000ff1c00720c */ /* 0x000fc60003f05270 */
[----:B------:R-:W-:-:S10]  /*5940*/  @!P6 IMAD.MOV.U32 R49, RZ, RZ, R29 ;  /* 0x000000ffff31e224 */ /* 0x000fd400078e001d */
.L_x_474:
        /* <DEDUP_REMOVED lines=43> */
.L_x_472:
[----:B------:R-:W-:Y:S02]  /*5c00*/  I2FP.F32.U32 R29, R29 ;  /* 0x0000001d001d7245 */ /* 0x000fe40000201000 */
[----:B------:R-:W-:Y:S02]  /*5c10*/  SHF.L.U32 R37, R37, 0x10, RZ ;  /* 0x0000001025257819 */ /* 0x000fe400000006ff */
[----:B------:R-:W-:Y:S01]  /*5c20*/  F2FP.BF16.F32.PACK_AB R34, R77, R79 ;  /* 0x0000004f4d22723e */ /* 0x000fe200000010ff */
[----:B------:R-:W-:Y:S01]  /*5c30*/  FFMA.FTZ R29, R29, R74, 1.1641532182693481445e-10 ;  /* 0x2f0000001d1d7423 */ /* 0x000fe2000001004a */
[----:B------:R-:W-:Y:S01]  /*5c40*/  F2FP.BF16.F32.PACK_AB R33, R73, R75 ;  /* 0x0000004b4921723e */ /* 0x000fe200000010ff */
[----:B------:R-:W-:Y:S01]  /*5c50*/  FMUL.FTZ R37, R37, UR17 ;  /* 0x0000001125257c20 */ /* 0x000fe20008410000 */
[----:B------:R-:W-:Y:S02]  /*5c60*/  F2FP.BF16.F32.PACK_AB R32, R71, R69 ;  /* 0x000000454720723e */ /* 0x000fe400000010ff */
[----:B------:R-:W-:Y:S01]  /*5c70*/  FSETP.GTU.FTZ.AND P6, PT, R29, UR4, PT ;  /* 0x000000041d007c0b */ /* 0x000fe2000bfdc000 */
[----:B------:R-:W-:-:S05]  /*5c80*/  FMUL.FTZ R37, R37, UR5 ;  /* 0x0000000525257c20 */ /* 0x000fca0008410000 */
[----:B------:R-:W-:Y:S02]  /*5c90*/  FSEL R83, R37, RZ, !P6 ;  /* 0x000000ff25537208 */ /* 0x000fe40007000000 */
[----:B------:R-:W-:Y:S02]  /*5ca0*/  PLOP3.LUT P6, PT, P6, PT, PT, 0x8, 0x80 ;  /* 0x000000000080781c */ /* 0x000fe400037ce170 */
[----:B------:R-:W-:-:S11]  /*5cb0*/  F2FP.BF16.F32.PACK_AB R35, R83, R81 ;  /* 0x000000515323723e */ /* 0x000fd600000010ff */
.L_x_450:
[----:B------:R-:W-:Y:S01]  /*5cc0*/  SEL R31, RZ, 0x1000000, !P6 ;  /* 0x01000000ff1f7807 */ /* 0x000fe20007000000 */
[----:B------:R-:W0:Y:S01]  /*5cd0*/  LDC.64 R38, c[0x0][0x3b0] ;  /* 0x0000ec00ff267b82 */ /* 0x000e220000000a00 */
[----:B------:R-:W-:Y:S01]  /*5ce0*/  ISETP.NE.AND P6, PT, R36, RZ, PT ;  /* 0x000000ff2400720c */ /* 0x000fe20003fc5270 */
[----:B------:R-:W-:Y:S01]  /*5cf0*/  VIADD R85, R67, 0x100 ;  /* 0x0000010043557836 */ /* 0x000fe20000000000 */
[----:B------:R-:W-:Y:S02]  /*5d00*/  SEL R76, RZ, 0x10000, !P5 ;  /* 0x00010000ff4c7807 */ /* 0x000fe40006800000 */
[----:B------:R-:W-:Y:S02]  /*5d10*/  SEL R87, RZ, 0x100, !P4 ;  /* 0x00000100ff577807 */ /* 0x000fe40006000000 */
[----:B------:R-:W-:Y:S01]  /*5d20*/  SEL R30, RZ, 0x1000000, !P2 ;  /* 0x01000000ff1e7807 */ /* 0x000fe20005000000 */
[----:B------:R-:W1:Y:S01]  /*5d30*/  LDC.64 R36, c[0x0][0x3a8] ;  /* 0x0000ea00ff247b82 */ /* 0x000e620000000a00 */
[----:B------:R-:W-:-:S02]  /*5d40*/  SEL R29, RZ, 0x10000, !P1 ;  /* 0x00010000ff1d7807 */ /* 0x000fc40004800000 */
[----:B------:R-:W-:Y:S02]  /*5d50*/  SEL R28, RZ, 0x100, !P0 ;  /* 0x00000100ff1c7807 */ /* 0x000fe40004000000 */
[----:B------:R-:W-:Y:S02]  /*5d60*/  LOP3.LUT R87, R87, R31, R76, 0xfe, !PT ;  /* 0x0000001f57577212 */ /* 0x000fe400078efe4c */
[----:B------:R-:W-:Y:S02]  /*5d70*/  SEL R86, RZ, 0x1, !P3 ;  /* 0x00000001ff567807 */ /* 0x000fe40005800000 */
[----:B------:R-:W-:Y:S02]  /*5d80*/  LOP3.LUT R28, R28, R30, R29, 0xfe, !PT ;  /* 0x0000001e1c1c7212 */ /* 0x000fe400078efe1d */
[----:B------:R-:W-:Y:S02]  /*5d90*/  SEL R29, RZ, 0x1, !P6 ;  /* 0x00000001ff1d7807 */ /* 0x000fe40007000000 */
[----:B------:R-:W-:-:S02]  /*5da0*/  LOP3.LUT R87, R87, R86, RZ, 0xfc, !PT ;  /* 0x0000005657577212 */ /* 0x000fc400078efcff */
[----:B------:R-:W-:Y:S01]  /*5db0*/  LOP3.LUT R86, R28, R29, RZ, 0xfc, !PT ;  /* 0x0000001d1c567212 */ /* 0x000fe200078efcff */
[----:B0-----:R-:W-:-:S04]  /*5dc0*/  IMAD.WIDE.U32 R88, R67, 0x8, R38 ;  /* 0x0000000843587825 */ /* 0x001fc800078e0026 */
[----:B------:R-:W-:-:S04]  /*5dd0*/  IMAD.WIDE.U32 R28, R85, 0x10, R104 ;  /* 0x00000010551c7825 */ /* 0x000fc800078e0068 */
[----:B-1----:R-:W-:-:S05]  /*5de0*/  IMAD.WIDE.U32 R90, R67, 0x10, R36 ;  /* 0x00000010435a7825 */ /* 0x002fca00078e0024 */
[----:B------:R0:W-:Y:S04]  /*5df0*/  STG.E.128 desc[UR8][R90.64], R32 ;  /* 0x000000205a007986 */ /* 0x0001e8000c101d08 */
[----:B------:R0:W-:Y:S04]  /*5e00*/  STG.E.64 desc[UR8][R88.64], R86 ;  /* 0x0000005658007986 */ /* 0x0001e8000c101b08 */
[----:B------:R-:W5:Y:S01]  /*5e10*/  LDG.E.128 R28, desc[UR8][R28.64] ;  /* 0x000000081c1c7981 */ /* 0x000f62000c1e1d00 */
[----:B------:R-:W-:Y:S05]  /*5e20*/  BRA.U !UP1, `(.L_x_475) ;  /* 0x0000002509f87547 */ /* 0x000fea000b800000 */
[----:B0-----:R-:W0:Y:S02]  /*5e30*/  LDC.64 R32, c[0x0][0x3a0] ;  /* 0x0000e800ff207b82 */ /* 0x001e240000000a00 */
[----:B0-----:R-:W-:-:S06]  /*5e40*/  IMAD.WIDE.U32 R32, R85, 0x10, R32 ;  /* 0x0000001055207825 */ /* 0x001fcc00078e0020 */
[----:B------:R-:W5:Y:S01]  /*5e50*/  LDG.E.128 R32, desc[UR8][R32.64] ;  /* 0x0000000820207981 */ /* 0x000f62000c1e1d00 */
        /* <DEDUP_REMOVED lines=9> */
[-C--:B------:R-:W-:Y:S01]  /*5ef0*/  @!P0 MOV R76, R80.reuse ;  /* 0x00000050004c8202 */ /* 0x080fe20000000f00 */
[----:B------:R-:W-:Y:S01]  /*5f00*/  @!P0 IMAD.MOV.U32 R82, RZ, RZ, R72 ;  /* 0x000000ffff528224 */ /* 0x000fe200078e0048 */
[----:B------:R-:W-:Y:S01]  /*5f10*/  @P0 MOV R76, R80 ;  /* 0x00000050004c0202 */ /* 0x000fe20000000f00 */
[----:B------:R-:W-:Y:S02]  /*5f20*/  @P0 VIADD R78, R68, 0x1 ;  /* 0x00000001444e0836 */ /* 0x000fe40000000000 */
[----:B------:R-:W-:Y:S01]  /*5f30*/  @P0 IMAD.MOV.U32 R82, RZ, RZ, R66 ;  /* 0x000000ffff520224 */ /* 0x000fe200078e0042 */
[----:B------:R-:W-:Y:S06]  /*5f40*/  BRA `(.L_x_476) ;  /* 0x0000000000dc7947 */ /* 0x000fec0003800000 */
.L_x_477:
        /* <DEDUP_REMOVED lines=12> */
.L_x_478:
        /* <DEDUP_REMOVED lines=43> */
.L_x_476:
[----:B------:R-:W-:Y:S01]  /*62c0*/  I2FP.F32.U32 R87, R82 ;  /* 0x0000005200577245 */ /* 0x000fe20000201000 */
[----:B-----5:R-:W-:Y:S01]  /*62d0*/  IMAD.U32 R68, R28, 0x10000, RZ ;  /* 0x000100001c447824 */ /* 0x020fe200078e00ff */
[----:B------:R-:W-:Y:S01]  /*62e0*/  ISETP.NE.AND P1, PT, R78, 0x1, PT ;  /* 0x000000014e00780c */ /* 0x000fe20003f25270 */
[----:B------:R-:W-:Y:S01]  /*62f0*/  IMAD.U32 R89, R32, 0x10000, RZ ;  /* 0x0001000020597824 */ /* 0x000fe200078e00ff */
[----:B------:R-:W-:Y:S01]  /*6300*/  PRMT R28, R28, 0x7632, R28 ;  /* 0x000076321c1c7816 */ /* 0x000fe2000000001c */
[----:B------:R-:W-:Y:S01]  /*6310*/  FFMA.FTZ R87, R87, R74, 1.1641532182693481445e-10 ;  /* 0x2f00000057577423 */ /* 0x000fe2000001004a */
[----:B------:R-:W-:Y:S01]  /*6320*/  FMUL.FTZ R68, R68, UR17 ;  /* 0x0000001144447c20 */ /* 0x000fe20008410000 */
[----:B------:R-:W-:Y:S01]  /*6330*/  PRMT R32, R32, 0x7632, R32 ;  /* 0x0000763220207816 */ /* 0x000fe20000000020 */
[----:B------:R-:W-:Y:S01]  /*6340*/  IMAD.MOV.U32 R80, RZ, RZ, R70 ;  /* 0x000000ffff507224 */ /* 0x000fe200078e0046 */
[----:B------:R-:W-:Y:S01]  /*6350*/  MOV R82, 0x2 ;  /* 0x0000000200527802 */ /* 0x000fe20000000f00 */
[----:B------:R-:W-:Y:S01]  /*6360*/  FMUL.FTZ R68, R68, UR5 ;  /* 0x0000000544447c20 */ /* 0x000fe20008410000 */
[----:B------:R-:W-:-:S04]  /*6370*/  FSETP.GTU.FTZ.AND P0, PT, R87, UR4, PT ;  /* 0x0000000457007c0b */ /* 0x000fc8000bf1c000 */
        /* <DEDUP_REMOVED lines=13> */
.L_x_480:
        /* <DEDUP_REMOVED lines=12> */
.L_x_481:
        /* <DEDUP_REMOVED lines=43> */
.L_x_479:
[----:B------:R-:W-:Y:S01]  /*67c0*/  I2FP.F32.U32 R87, R80 ;  /* 0x0000005000577245 */ /* 0x000fe20000201000 */
[----:B------:R-:W-:Y:S01]  /*67d0*/  IMAD.U32 R28, R28, 0x10000, RZ ;  /* 0x000100001c1c7824 */ /* 0x000fe200078e00ff */
[----:B------:R-:W-:-:S03]  /*67e0*/  ISETP.NE.AND P1, PT, R82, 0x1, PT ;  /* 0x000000015200780c */ /* 0x000fc60003f25270 */
[----:B------:R-:W-:Y:S01]  /*67f0*/  FFMA.FTZ R87, R87, R74, 1.1641532182693481445e-10 ;  /* 0x2f00000057577423 */ /* 0x000fe2000001004a */
[----:B------:R-:W-:-:S04]  /*6800*/  FMUL.FTZ R28, R28, UR17 ;  /* 0x000000111c1c7c20 */ /* 0x000fc80008410000 */
[----:B------:R-:W-:Y:S01]  /*6810*/  FMUL.FTZ R28, R28, UR5 ;  /* 0x000000051c1c7c20 */ /* 0x000fe20008410000 */
[----:B------:R-:W-:Y:S02]  /*6820*/  FSETP.GTU.FTZ.AND P0, PT, R87, UR4, PT ;  /* 0x0000000457007c0b */ /* 0x000fe4000bf1c000 */
[----:B------:R-:W-:Y:S01]  /*6830*/  SHF.L.U32 R87, R32, 0x10, RZ ;  /* 0x0000001020577819 */ /* 0x000fe200000006ff */
[----:B------:R-:W-:Y:S01]  /*6840*/  IMAD.MOV.U32 R32, RZ, RZ, 0x2 ;  /* 0x00000002ff207424 */ /* 0x000fe200078e00ff */
        /* <DEDUP_REMOVED lines=13> */
.L_x_483:
        /* <DEDUP_REMOVED lines=12> */
.L_x_484:
        /* <DEDUP_REMOVED lines=43> */
.L_x_482:
[----:B------:R-:W-:Y:S01]  /*6c90*/  I2FP.F32.U32 R91, R28 ;  /* 0x0000001c005b7245 */ /* 0x000fe20000201000 */
[----:B------:R-:W-:Y:S01]  /*6ca0*/  IMAD.U32 R93, R33, 0x10000, RZ ;  /* 0x00010000215d7824 */ /* 0x000fe200078e00ff */
[----:B------:R-:W-:Y:S02]  /*6cb0*/  SHF.L.U32 R28, R29, 0x10, RZ ;  /* 0x000000101d1c7819 */ /* 0x000fe400000006ff */
[----:B------:R-:W-:Y:S01]  /*6cc0*/  ISETP.NE.AND P2, PT, R32, 0x1, PT ;  /* 0x000000012000780c */ /* 0x000fe20003f45270 */
[----:B------:R-:W-:Y:S01]  /*6cd0*/  FFMA.FTZ R91, R91, R74, 1.1641532182693481445e-10 ;  /* 0x2f0000005b5b7423 */ /* 0x000fe2000001004a */
[----:B------:R-:W-:Y:S01]  /*6ce0*/  PRMT R80, R29, 0x7632, R80 ;  /* 0x000076321d507816 */ /* 0x000fe20000000050 */
[----:B------:R-:W-:Y:S01]  /*6cf0*/  FMUL.FTZ R28, R28, UR17 ;  /* 0x000000111c1c7c20 */ /* 0x000fe20008410000 */
[----:B------:R-:W-:Y:S02]  /*6d00*/  PRMT R78, R33, 0x7632, R78 ;  /* 0x00007632214e7816 */ /* 0x000fe4000000004e */
        /* <DEDUP_REMOVED lines=16> */
.L_x_486:
        /* <DEDUP_REMOVED lines=12> */
.L_x_487:
        /* <DEDUP_REMOVED lines=43> */
.L_x_485:
        /* <DEDUP_REMOVED lines=22> */
.L_x_489:
        /* <DEDUP_REMOVED lines=12> */
.L_x_490:
        /* <DEDUP_REMOVED lines=43> */
.L_x_488:
        /* <DEDUP_REMOVED lines=24> */
.L_x_492:
        /* <DEDUP_REMOVED lines=12> */
.L_x_493:
        /* <DEDUP_REMOVED lines=43> */
.L_x_491:
        /* <DEDUP_REMOVED lines=22> */
.L_x_495:
        /* <DEDUP_REMOVED lines=12> */
.L_x_496:
        /* <DEDUP_REMOVED lines=43> */
.L_x_494:
        /* <DEDUP_REMOVED lines=24> */
.L_x_498:
        /* <DEDUP_REMOVED lines=14> */
.L_x_499:
        /* <DEDUP_REMOVED lines=43> */
.L_x_497:
        /* <DEDUP_REMOVED lines=15> */
.L_x_475:
[----:B------:R-:W-:Y:S01]  /*8610*/  ISETP.NE.AND P0, PT, R68, 0x1, PT ;  /* 0x000000014400780c */ /* 0x000fe20003f05270 */
[----:B0-----:R-:W-:Y:S01]  /*8620*/  IMAD.MOV.U32 R34, RZ, RZ, 0x2 ;  /* 0x00000002ff227424 */ /* 0x001fe200078e00ff */
        /* <DEDUP_REMOVED lines=13> */
.L_x_502:
        /* <DEDUP_REMOVED lines=12> */
.L_x_503:
        /* <DEDUP_REMOVED lines=43> */
.L_x_501:
[----:B------:R-:W-:Y:S02]  /*8a70*/  I2FP.F32.U32 R33, R32 ;  /* 0x0000002000217245 */ /* 0x000fe40000201000 */
[----:B-----5:R-:W-:Y:S02]  /*8a80*/  SHF.L.U32 R32, R28, 0x10, RZ ;  /* 0x000000101c207819 */ /* 0x020fe400000006ff */
        /* <DEDUP_REMOVED lines=20> */
.L_x_505:
        /* <DEDUP_REMOVED lines=12> */
.L_x_506:
        /* <DEDUP_REMOVED lines=43> */
.L_x_504:
        /* <DEDUP_REMOVED lines=20> */
.L_x_508:
        /* <DEDUP_REMOVED lines=12> */
.L_x_509:
        /* <DEDUP_REMOVED lines=43> */
.L_x_507:
        /* <DEDUP_REMOVED lines=21> */
.L_x_511:
        /* <DEDUP_REMOVED lines=12> */
.L_x_512:
        /* <DEDUP_REMOVED lines=43> */
.L_x_510:
        /* <DEDUP_REMOVED lines=20> */
.L_x_514:
        /* <DEDUP_REMOVED lines=12> */
.L_x_515:
        /* <DEDUP_REMOVED lines=43> */
.L_x_513:
        /* <DEDUP_REMOVED lines=21> */
.L_x_517:
        /* <DEDUP_REMOVED lines=12> */
.L_x_518:
        /* <DEDUP_REMOVED lines=43> */
.L_x_516:
        /* <DEDUP_REMOVED lines=20> */
.L_x_520:
        /* <DEDUP_REMOVED lines=12> */
.L_x_521:
        /* <DEDUP_REMOVED lines=43> */
.L_x_519:
        /* <DEDUP_REMOVED lines=21> */
.L_x_523:
        /* <DEDUP_REMOVED lines=14> */
.L_x_524:
        /* <DEDUP_REMOVED lines=43> */
.L_x_522:
        /* <DEDUP_REMOVED lines=12> */
.L_x_500:
[----:B------:R-:W-:Y:S01]  /*ac70*/  SEL R31, RZ, 0x1000000, !P6 ;  /* 0x01000000ff1f7807 */ /* 0x000fe20007000000 */
[----:B------:R-:W-:Y:S01]  /*ac80*/  VIADD R103, R67, 0x200 ;  /* 0x0000020043677836 */ /* 0x000fe20000000000 */
[----:B------:R-:W-:Y:S01]  /*ac90*/  ISETP.NE.AND P6, PT, R68, RZ, PT ;  /* 0x000000ff4400720c */ /* 0x000fe20003fc5270 */
[C---:B------:R-:W-:Y:S01]  /*aca0*/  IMAD.WIDE.U32 R110, R85.reuse, 0x10, R36 ;  /* 0x00000010556e7825 */ /* 0x040fe200078e0024 */
[----:B------:R-:W-:Y:S02]  /*acb0*/  SEL R68, RZ, 0x10000, !P5 ;  /* 0x00010000ff447807 */ /* 0x000fe40006800000 */
[----:B------:R-:W-:Y:S01]  /*acc0*/  SEL R107, RZ, 0x100, !P4 ;  /* 0x00000100ff6b7807 */ /* 0x000fe20006000000 */
[----:B------:R-:W-:Y:S01]  /*acd0*/  IMAD.WIDE.U32 R108, R85, 0x8, R38 ;  /* 0x00000008556c7825 */ /* 0x000fe200078e0026 */
[----:B------:R-:W-:Y:S01]  /*ace0*/  SEL R30, RZ, 0x1000000, !P2 ;  /* 0x01000000ff1e7807 */ /* 0x000fe20005000000 */
[----:B------:R0:W-:Y:S01]  /*acf0*/  STG.E.128 desc[UR8][R110.64], R32 ;  /* 0x000000206e007986 */ /* 0x0001e2000c101d08 */
        /* <DEDUP_REMOVED lines=8> */
[----:B------:R-:W-:-:S04]  /*ad80*/  IMAD.WIDE.U32 R28, R103, 0x10, R104 ;  /* 0x00000010671c7825 */ /* 0x000fc800078e0068 */
        /* <DEDUP_REMOVED lines=21> */
.L_x_527:
        /* <DEDUP_REMOVED lines=12> */
.L_x_528:
        /* <DEDUP_REMOVED lines=43> */
.L_x_526:
[----:B------:R-:W-:Y:S01]  /*b250*/  I2FP.F32.U32 R105, R80 ;  /* 0x0000005000697245 */ /* 0x000fe20000201000 */
[----:B-----5:R-:W-:Y:S01]  /*b260*/  IMAD.U32 R76, R28, 0x10000, RZ ;  /* 0x000100001c4c7824 */ /* 0x020fe200078e00ff */
[----:B------:R-:W-:Y:S01]  /*b270*/  ISETP.NE.AND P1, PT, R78, 0x1, PT ;  /* 0x000000014e00780c */ /* 0x000fe20003f25270 */
[----:B------:R-:W-:Y:S01]  /*b280*/  IMAD.MOV.U32 R80, RZ, RZ, R70 ;  /* 0x000000ffff507224 */ /* 0x000fe200078e0046 */
[----:B------:R-:W-:Y:S01]  /*b290*/  PRMT R28, R28, 0x7632, R28 ;  /* 0x000076321c1c7816 */ /* 0x000fe2000000001c */
[----:B------:R-:W-:Y:S01]  /*b2a0*/  FFMA.FTZ R105, R105, R74, 1.1641532182693481445e-10 ;  /* 0x2f00000069697423 */ /* 0x000fe2000001004a */
[----:B------:R-:W-:Y:S01]  /*b2b0*/  FMUL.FTZ R76, R76, UR17 ;  /* 0x000000114c4c7c20 */ /* 0x000fe20008410000 */
[----:B------:R-:W-:-:S03]  /*b2c0*/  MOV R82, 0x2 ;  /* 0x0000000200527802 */ /* 0x000fc60000000f00 */
[----:B------:R-:W-:Y:S01]  /*b2d0*/  FMUL.FTZ R76, R76, UR5 ;  /* 0x000000054c4c7c20 */ /* 0x000fe20008410000 */
[----:B------:R-:W-:Y:S01]  /*b2e0*/  FSETP.GTU.FTZ.AND P0, PT, R105, UR4, PT ;  /* 0x0000000469007c0b */ /* 0x000fe2000bf1c000 */
[C---:B------:R-:W-:Y:S01]  /*b2f0*/  IMAD.U32 R105, R32.reuse, 0x10000, RZ ;  /* 0x0001000020697824 */ /* 0x040fe200078e00ff */
[----:B------:R-:W-:Y:S02]  /*b300*/  PRMT R32, R32, 0x7632, R32 ;  /* 0x0000763220207816 */ /* 0x000fe40000000020 */
        /* <DEDUP_REMOVED lines=13> */
.L_x_530:
        /* <DEDUP_REMOVED lines=12> */
.L_x_531:
        /* <DEDUP_REMOVED lines=43> */
.L_x_529:
        /* <DEDUP_REMOVED lines=22> */
.L_x_533:
        /* <DEDUP_REMOVED lines=12> */
.L_x_534:
        /* <DEDUP_REMOVED lines=43> */
.L_x_532:
        /* <DEDUP_REMOVED lines=24> */
.L_x_536:
        /* <DEDUP_REMOVED lines=12> */
.L_x_537:
        /* <DEDUP_REMOVED lines=43> */
.L_x_535:
        /* <DEDUP_REMOVED lines=22> */
.L_x_539:
        /* <DEDUP_REMOVED lines=12> */
.L_x_540:
        /* <DEDUP_REMOVED lines=43> */
.L_x_538:
        /* <DEDUP_REMOVED lines=24> */
.L_x_542:
        /* <DEDUP_REMOVED lines=12> */
.L_x_543:
        /* <DEDUP_REMOVED lines=43> */
.L_x_541:
        /* <DEDUP_REMOVED lines=22> */
.L_x_545:
        /* <DEDUP_REMOVED lines=12> */
.L_x_546:
        /* <DEDUP_REMOVED lines=43> */
.L_x_544:
        /* <DEDUP_REMOVED lines=24> */
.L_x_548:
        /* <DEDUP_REMOVED lines=14> */
.L_x_549:
        /* <DEDUP_REMOVED lines=43> */
.L_x_547:
[----:B------:R-:W-:Y:S01]  /*d4b0*/  I2FP.F32.U32 R29, R28 ;  /* 0x0000001c001d7245 */ /* 0x000fe20000201000 */
[----:B------:R-:W-:Y:S01]  /*d4c0*/  IMAD.U32 R80, R80, 0x10000, RZ ;  /* 0x0001000050507824 */ /* 0x000fe200078e00ff */
[----:B------:R-:W-:Y:S02]  /*d4d0*/  SHF.L.U32 R31, R82, 0x10, RZ ;  /* 0x00000010521f7819 */ /* 0x000fe400000006ff */
[----:B------:R-:W-:Y:S01]  /*d4e0*/  F2FP.BF16.F32.PACK_AB R30, R113, R115 ;  /* 0x00000073711e723e */ /* 0x000fe200000010ff */
[----:B------:R-:W-:Y:S01]  /*d4f0*/  FFMA.FTZ R29, R29, R74, 1.1641532182693481445e-10 ;  /* 0x2f0000001d1d7423 */ /* 0x000fe2000001004a */
[----:B------:R-:W-:Y:S01]  /*d500*/  FMUL.FTZ R80, R80, UR17 ;  /* 0x0000001150507c20 */ /* 0x000fe20008410000 */
[----:B------:R-:W-:-:S03]  /*d510*/  F2FP.BF16.F32.PACK_AB R28, R107, R105 ;  /* 0x000000696b1c723e */ /* 0x000fc600000010ff */
[----:B------:R-:W-:Y:S01]  /*d520*/  FMUL.FTZ R80, R80, UR5 ;  /* 0x0000000550507c20 */ /* 0x000fe20008410000 */
[----:B------:R-:W-:Y:S02]  /*d530*/  FSETP.GTU.FTZ.AND P6, PT, R29, UR4, PT ;  /* 0x000000041d007c0b */ /* 0x000fe4000bfdc000 */
[----:B------:R-:W-:Y:S02]  /*d540*/  F2FP.BF16.F32.PACK_AB R29, R109, R111 ;  /* 0x0000006f6d1d723e */ /* 0x000fe400000010ff */
[----:B------:R-:W-:Y:S02]  /*d550*/  FSEL R80, R80, RZ, !P6 ;  /* 0x000000ff50507208 */ /* 0x000fe40007000000 */
[----:B------:R-:W-:-:S03]  /*d560*/  PLOP3.LUT P6, PT, P6, PT, PT, 0x8, 0x80 ;  /* 0x000000000080781c */ /* 0x000fc600037ce170 */
[----:B------:R-:W-:-:S05]  /*d570*/  FADD.FTZ R74, R80, R31 ;  /* 0x0000001f504a7221 */ /* 0x000fca0000010000 */
[----:B------:R-:W-:Y:S01]  /*d580*/  F2FP.BF16.F32.PACK_AB R31, R74, R117 ;  /* 0x000000754a1f723e */ /* 0x000fe200000010ff */
[----:B------:R-:W-:Y:S06]  /*d590*/  BRA `(.L_x_550) ;  /* 0x0000002400987947 */ /* 0x000fec0003800000 */
.L_x_525:
        /* <DEDUP_REMOVED lines=15> */
.L_x_552:
[----:B------:R-:W-:-:S04]  /*d690*/  VIADD R64, R64, 0x1 ;  /* 0x0000000140407836 */ /* 0x000fc80000000000 */
[C---:B------:R-:W-:Y:S01]  /*d6a0*/  IMAD.WIDE.U32 R106, R64.reuse, -0x2daee0ad, RZ ;  /* 0xd2511f53406a7825 */ /* 0x040fe200078e00ff */
[----:B------:R-:W-:-:S13]  /*d6b0*/  ISETP.NE.AND P0, PT, R64, RZ, PT ;  /* 0x000000ff4000720c */ /* 0x000fda0003f05270 */
[----:B------:R-:W-:Y:S05]  /*d6c0*/  @P0 BRA `(.L_x_553) ;  /* 0x0000000000200947 */ /* 0x000fea0003800000 */
[----:B------:R-:W-:-:S04]  /*d6d0*/  IADD3 R60, PT, PT, R60, 0x1, RZ ;  /* 0x000000013c3c7810 */ /* 0x000fc80007ffe0ff */
[----:B------:R-:W-:-:S13]  /*d6e0*/  ISETP.NE.AND P0, PT, R60, RZ, PT ;  /* 0x000000ff3c00720c */ /* 0x000fda0003f05270 */
[----:B------:R-:W-:Y:S01]  /*d6f0*/  @!P0 VIADD R62, R62, 0x1 ;  /* 0x000000013e3e8836 */ /* 0x000fe20000000000 */
[----:B------:R-:W-:Y:S02]  /*d700*/  @!P0 IADD3 R32, PT, PT, R49, 0x1, RZ ;  /* 0x0000000131208810 */ /* 0x000fe40007ffe0ff */
[----:B------:R-:W-:Y:S02]  /*d710*/  @!P0 MOV R60, RZ ;  /* 0x000000ff003c8202 */ /* 0x000fe40000000f00 */
[----:B------:R-:W-:-:S13]  /*d720*/  ISETP.NE.AND P1, PT, R62, RZ, !P0 ;  /* 0x000000ff3e00720c */ /* 0x000fda0004725270 */
[----:B------:R-:W-:-:S04]  /*d730*/  @P1 IMAD.MOV R32, RZ, RZ, R49 ;  /* 0x000000ffff201224 */ /* 0x000fc800078e0231 */
[----:B------:R-:W-:-:S07]  /*d740*/  @!P0 IMAD.MOV.U32 R49, RZ, RZ, R32 ;  /* 0x000000ffff318224 */ /* 0x000fce00078e0020 */
.L_x_553:
        /* <DEDUP_REMOVED lines=41> */
[----:B------:R-:W-:Y:S01]  /*d9e0*/  IMAD.MOV.U32 R34, RZ, RZ, RZ ;  /* 0x000000ffff227224 */ /* 0x000fe200078e00ff */
[----:B------:R-:W-:-:S07]  /*d9f0*/  MOV R32, R76 ;  /* 0x0000004c00207202 */ /* 0x000fce0000000f00 */
.L_x_551:
        /* <DEDUP_REMOVED lines=18> */
[----:B------:R-:W-:Y:S01]  /*db20*/  @!P0 MOV R33, R72 ;  /* 0x0000004800218202 */ /* 0x000fe20000000f00 */
[----:B------:R-:W-:Y:S01]  /*db30*/  @P0 VIADD R32, R34, 0x1 ;  /* 0x0000000122200836 */ /* 0x000fe20000000000 */
[----:B------:R-:W-:Y:S01]  /*db40*/  @P0 MOV R33, R66 ;  /* 0x0000004200210202 */ /* 0x000fe20000000f00 */
[----:B------:R-:W-:Y:S06]  /*db50*/  BRA `(.L_x_554) ;  /* 0x0000000000dc7947 */ /* 0x000fec0003800000 */
.L_x_555:
        /* <DEDUP_REMOVED lines=12> */
.L_x_556:
        /* <DEDUP_REMOVED lines=40> */
[----:B------:R-:W-:Y:S01]  /*dea0*/  IMAD.MOV.U32 R33, RZ, RZ, R68 ;  /* 0x000000ffff217224 */ /* 0x000fe200078e0044 */
[----:B------:R-:W-:Y:S01]  /*deb0*/  MOV R68, R32 ;  /* 0x0000002000447202 */ /* 0x000fe20000000f00 */
[----:B------:R-:W-:-:S07]  /*dec0*/  IMAD.MOV.U32 R32, RZ, RZ, RZ ;  /* 0x000000ffff207224 */ /* 0x000fce00078e00ff */
.L_x_554:
        /* <DEDUP_REMOVED lines=20> */
.L_x_558:
        /* <DEDUP_REMOVED lines=12> */
.L_x_559:
        /* <DEDUP_REMOVED lines=41> */
[----:B------:R-:W-:Y:S01]  /*e360*/  IMAD.MOV.U32 R34, RZ, RZ, RZ ;  /* 0x000000ffff227224 */ /* 0x000fe200078e00ff */
[----:B------:R-:W-:-:S07]  /*e370*/  MOV R68, R32 ;  /* 0x0000002000447202 */ /* 0x000fce0000000f00 */
.L_x_557:
[----:B------:R-:W-:Y:S02]  /*e380*/  I2FP.F32.U32 R33, R28 ;  /* 0x0000001c00217245 */ /* 0x000fe40000201000 */
[----:B------:R-:W-:Y:S02]  /*e390*/  SHF.L.U32 R28, R29, 0x10, RZ ;  /* 0x000000101d1c7819 */ /* 0x000fe400000006ff */
[----:B------:R-:W-:Y:S01]  /*e3a0*/  ISETP.NE.AND P3, PT, R34, 0x1, PT ;  /* 0x000000012200780c */ /* 0x000fe20003f65270 */
[----:B------:R-:W-:Y:S01]  /*e3b0*/  FFMA.FTZ R33, R33, R74, 1.1641532182693481445e-10 ;  /* 0x2f00000021217423 */ /* 0x000fe2000001004a */
[----:B------:R-:W-:Y:S01]  /*e3c0*/  PRMT R78, R29, 0x7632, R78 ;  /* 0x000076321d4e7816 */ /* 0x000fe2000000004e */
[----:B------:R-:W-:Y:S01]  /*e3d0*/  FMUL.FTZ R28, R28, UR17 ;  /* 0x000000111c1c7c20 */ /* 0x000fe20008410000 */
[----:B------:R-:W-:Y:S02]  /*e3e0*/  MOV R29, R70 ;  /* 0x00000046001d7202 */ /* 0x000fe40000000f00 */
        /* <DEDUP_REMOVED lines=14> */
.L_x_561:
        /* <DEDUP_REMOVED lines=12> */
.L_x_562:
        /* <DEDUP_REMOVED lines=43> */
.L_x_560:
        /* <DEDUP_REMOVED lines=20> */
.L_x_564:
        /* <DEDUP_REMOVED lines=12> */
.L_x_565:
        /* <DEDUP_REMOVED lines=43> */
.L_x_563:
        /* <DEDUP_REMOVED lines=21> */
.L_x_567:
        /* <DEDUP_REMOVED lines=12> */
.L_x_568:
        /* <DEDUP_REMOVED lines=43> */
.L_x_566:
[----:B------:R-:W-:Y:S02]  /*f1b0*/  I2FP.F32.U32 R29, R29 ;  /* 0x0000001d001d7245 */ /* 0x000fe40000201000 */
[----:B------:R-:W-:Y:S02]  /*f1c0*/  SHF.L.U32 R30, R30, 0x10, RZ ;  /* 0x000000101e1e7819 */ /* 0x000fe400000006ff */
[----:B------:R-:W-:Y:S01]  /*f1d0*/  ISETP.NE.AND P5, PT, R28, 0x1, PT ;  /* 0x000000011c00780c */ /* 0x000fe20003fa5270 */
[----:B------:R-:W-:Y:S02]  /*f1e0*/  FFMA.FTZ R29, R29, R74, 1.1641532182693481445e-10 ;  /* 0x2f0000001d1d7423 */ /* 0x000fe4000001004a */
[----:B------:R-:W-:-:S03]  /*f1f0*/  FMUL.FTZ R30, R30, UR17 ;  /* 0x000000111e1e7c20 */ /* 0x000fc60008410000 */
[----:B------:R-:W-:Y:S01]  /*f200*/  FSETP.GTU.FTZ.AND P4, PT, R29, UR4, PT ;  /* 0x000000041d007c0b */ /* 0x000fe2000bf9c000 */
[----:B------:R-:W-:Y:S01]  /*f210*/  FMUL.FTZ R30, R30, UR5 ;  /* 0x000000051e1e7c20 */ /* 0x000fe20008410000 */
[----:B------:R-:W-:-:S04]  /*f220*/  MOV R29, R70 ;  /* 0x00000046001d7202 */ /* 0x000fc80000000f00 */
        /* <DEDUP_REMOVED lines=12> */
.L_x_570:
[----:B------:R-:W-:-:S04]  /*f2f0*/  VIADD R64, R64, 0x1 ;  /* 0x0000000140407836 */ /* 0x000fc80000000000 */
[C---:B------:R-:W-:Y:S01]  /*f300*/  IMAD.WIDE.U32 R116, R64.reuse, -0x2daee0ad, RZ ;  /* 0xd2511f5340747825 */ /* 0x040fe200078e00ff */
[----:B------:R-:W-:-:S13]  /*f310*/  ISETP.NE.AND P5, PT, R64, RZ, PT ;  /* 0x000000ff4000720c */ /* 0x000fda0003fa5270 */
[----:B------:R-:W-:Y:S05]  /*f320*/  @P5 BRA `(.L_x_571) ;  /* 0x0000000000205947 */ /* 0x000fea0003800000 */
[----:B------:R-:W-:-:S04]  /*f330*/  IADD3 R60, PT, PT, R60, 0x1, RZ ;  /* 0x000000013c3c7810 */ /* 0x000fc80007ffe0ff */
[----:B------:R-:W-:-:S13]  /*f340*/  ISETP.NE.AND P5, PT, R60, RZ, PT ;  /* 0x000000ff3c00720c */ /* 0x000fda0003fa5270 */
[----:B------:R-:W-:Y:S01]  /*f350*/  @!P5 VIADD R62, R62, 0x1 ;  /* 0x000000013e3ed836 */ /* 0x000fe20000000000 */
[----:B------:R-:W-:Y:S01]  /*f360*/  @!P5 IADD3 R28, PT, PT, R49, 0x1, RZ ;  /* 0x00000001311cd810 */ /* 0x000fe20007ffe0ff */
[----:B------:R-:W-:-:S03]  /*f370*/  @!P5 IMAD.MOV.U32 R60, RZ, RZ, RZ ;  /* 0x000000ffff3cd224 */ /* 0x000fc600078e00ff */
[----:B------:R-:W-:-:S13]  /*f380*/  ISETP.NE.AND P6, PT, R62, RZ, !P5 ;  /* 0x000000ff3e00720c */ /* 0x000fda0006fc5270 */
[----:B------:R-:W-:-:S05]  /*f390*/  @P6 IMAD.MOV R28, RZ, RZ, R49 ;  /* 0x000000ffff1c6224 */ /* 0x000fca00078e0231 */
[----:B------:R-:W-:-:S07]  /*f3a0*/  @!P5 MOV R49, R28 ;  /* 0x0000001c0031d202 */ /* 0x000fce0000000f00 */
.L_x_571:
        /* <DEDUP_REMOVED lines=42> */
[----:B------:R-:W-:-:S07]  /*f650*/  MOV R68, R28 ;  /* 0x0000001c00447202 */ /* 0x000fce0000000f00 */
.L_x_569:
        /* <DEDUP_REMOVED lines=9> */
[----:B------:R-:W-:-:S04]  /*f6f0*/  MOV R29, R70 ;  /* 0x00000046001d7202 */ /* 0x000fc80000000f00 */
        /* <DEDUP_REMOVED lines=11> */
.L_x_573:
[----:B------:R-:W-:-:S04]  /*f7b0*/  VIADD R64, R64, 0x1 ;  /* 0x0000000140407836 */ /* 0x000fc80000000000 */
[C---:B------:R-:W-:Y:S01]  /*f7c0*/  IMAD.WIDE.U32 R34, R64.reuse, -0x2daee0ad, RZ ;  /* 0xd2511f5340227825 */ /* 0x040fe200078e00ff */
[----:B------:R-:W-:-:S13]  /*f7d0*/  ISETP.NE.AND P6, PT, R64, RZ, PT ;  /* 0x000000ff4000720c */ /* 0x000fda0003fc5270 */
[----:B------:R-:W-:Y:S05]  /*f7e0*/  @P6 BRA `(.L_x_574) ;  /* 0x0000000000286947 */ /* 0x000fea0003800000 */
[----:B------:R-:W-:Y:S02]  /*f7f0*/  IADD3 R60, PT, PT, R60, 0x1, RZ ;  /* 0x000000013c3c7810 */ /* 0x000fe40007ffe0ff */
[----:B------:R-:W-:Y:S02]  /*f800*/  P2R R28, PR, RZ, 0x1 ;  /* 0x00000001ff1c7803 */ /* 0x000fe40000000000 */
        /* <DEDUP_REMOVED lines=8> */
.L_x_574:
        /* <DEDUP_REMOVED lines=43> */
.L_x_572:
[----:B------:R-:W-:Y:S02]  /*fb40*/  I2FP.F32.U32 R29, R29 ;  /* 0x0000001d001d7245 */ /* 0x000fe40000201000 */
[----:B------:R-:W-:Y:S02]  /*fb50*/  SHF.L.U32 R80, R80, 0x10, RZ ;  /* 0x0000001050507819 */ /* 0x000fe400000006ff */
[----:B------:R-:W-:Y:S01]  /*fb60*/  F2FP.BF16.F32.PACK_AB R30, R113, R115 ;  /* 0x00000073711e723e */ /* 0x000fe200000010ff */
[----:B------:R-:W-:Y:S01]  /*fb70*/  FFMA.FTZ R29, R29, R74, 1.1641532182693481445e-10 ;  /* 0x2f0000001d1d7423 */ /* 0x000fe2000001004a */
[----:B------:R-:W-:Y:S01]  /*fb80*/  F2FP.BF16.F32.PACK_AB R28, R107, R105 ;  /* 0x000000696b1c723e */ /* 0x000fe200000010ff */
[----:B------:R-:W-:-:S03]  /*fb90*/  FMUL.FTZ R80, R80, UR17 ;  /* 0x0000001150507c20 */ /* 0x000fc60008410000 */
[----:B------:R-:W-:Y:S01]  /*fba0*/  FSETP.GTU.FTZ.AND P6, PT, R29, UR4, PT ;  /* 0x000000041d007c0b */ /* 0x000fe2000bfdc000 */
[----:B------:R-:W-:Y:S01]  /*fbb0*/  FMUL.FTZ R80, R80, UR5 ;  /* 0x0000000550507c20 */ /* 0x000fe20008410000 */
[----:B------:R-:W-:-:S04]  /*fbc0*/  F2FP.BF16.F32.PACK_AB R29, R109, R111 ;  /* 0x0000006f6d1d723e */ /* 0x000fc800000010ff */
[----:B------:R-:W-:Y:S02]  /*fbd0*/  FSEL R74, R80, RZ, !P6 ;  /* 0x000000ff504a7208 */ /* 0x000fe40007000000 */
[----:B------:R-:W-:Y:S02]  /*fbe0*/  PLOP3.LUT P6, PT, P6, PT, PT, 0x8, 0x80 ;  /* 0x000000000080781c */ /* 0x000fe400037ce170 */
[----:B------:R-:W-:-:S11]  /*fbf0*/  F2FP.BF16.F32.PACK_AB R31, R74, R117 ;  /* 0x000000754a1f723e */ /* 0x000fd600000010ff */
.L_x_550:
[----:B------:R-:W-:Y:S01]  /*fc00*/  FADD.FTZ R32, RZ, R69 ;  /* 0x00000045ff207221 */ /* 0x000fe20000010000 */
[----:B------:R-:W-:Y:S01]  /*fc10*/  SEL R34, RZ, 0x1000000, !P6 ;  /* 0x01000000ff227807 */ /* 0x000fe20007000000 */
[----:B------:R-:W-:Y:S01]  /*fc20*/  IMAD.WIDE.U32 R36, R103, 0x10, R36 ;  /* 0x0000001067247825 */ /* 0x000fe200078e0024 */
[----:B------:R-:W-:-:S03]  /*fc30*/  ISETP.NE.AND P6, PT, R76, RZ, PT ;  /* 0x000000ff4c00720c */ /* 0x000fc60003fc5270 */
[----:B------:R-:W-:Y:S01]  /*fc40*/  FADD.FTZ R32, R32, R71 ;  /* 0x0000004720207221 */ /* 0x000fe20000010000 */
[----:B------:R-:W-:Y:S01]  /*fc50*/  SEL R86, RZ, 0x10000, !P5 ;  /* 0x00010000ff567807 */ /* 0x000fe20006800000 */
[----:B------:R-:W-:Y:S01]  /*fc60*/  IMAD.WIDE.U32 R38, R103, 0x8, R38 ;  /* 0x0000000867267825 */ /* 0x000fe200078e0026 */
[----:B------:R-:W-:Y:S03]  /*fc70*/  STG.E.128 desc[UR8][R36.64], R28 ;  /* 0x0000001c24007986 */ /* 0x000fe6000c101d08 */
[----:B------:R-:W-:Y:S01]  /*fc80*/  FADD.FTZ R32, R32, R75 ;  /* 0x0000004b20207221 */ /* 0x000fe20000010000 */
[----:B------:R-:W-:Y:S03]  /*fc90*/  BSSY.RECONVERGENT B0, `(.L_x_575) ;  /* 0x000006f000007945 */ /* 0x000fe60003800200 */
        /* <DEDUP_REMOVED lines=31> */
[----:B------:R-:W-:-:S03]  /*fe90*/  SEL R121, RZ, 0x100, !P4 ;  /* 0x00000100ff797807 */ /* 0x000fc60006000000 */
[----:B------:R-:W-:Y:S01]  /*fea0*/  FMUL.FTZ R32, R32, 0.001302083372138440609 ;  /* 0x3aaaaaab20207820 */ /* 0x000fe20000410000 */
[----:B------:R-:W-:Y:S02]  /*feb0*/  LOP3.LUT R121, R121, R34, R86, 0xfe, !PT ;  /* 0x0000002279797212 */ /* 0x000fe400078efe56 */
[----:B------:R-:W-:Y:S01]  /*fec0*/  SEL R34, RZ, 0x1, !P6 ;  /* 0x00000001ff227807 */ /* 0x000fe20007000000 */
[C---:B------:R-:W-:Y:S01]  /*fed0*/  FADD.FTZ R33, -R32.reuse, R69 ;  /* 0x0000004520217221 */ /* 0x040fe20000010100 */
[C---:B------:R-:W-:Y:S01]  /*fee0*/  FADD.FTZ R82, -R32.reuse, R71 ;  /* 0x0000004720527221 */ /* 0x040fe20000010100 */
[C---:B------:R-:W-:Y:S01]  /*fef0*/  FADD.FTZ R84, -R32.reuse, R75 ;  /* 0x0000004b20547221 */ /* 0x040fe20000010100 */
[C---:B------:R-:W-:Y:S01]  /*ff00*/  FADD.FTZ R76, -R32.reuse, R73 ;  /* 0x00000049204c7221 */ /* 0x040fe20000010100 */
[----:B------:R-:W-:Y:S01]  /*ff10*/  FFMA.FTZ R33, R33, R33, RZ ;  /* 0x0000002121217223 */ /* 0x000fe200000100ff */
[----:B------:R-:W-:-:S03]  /*ff20*/  FADD.FTZ R80, -R32, R81 ;  /* 0x0000005120507221 */ /* 0x000fc60000010100 */
[----:B------:R-:W-:Y:S01]  /*ff30*/  FFMA.FTZ R33, R82, R82, R33 ;  /* 0x0000005252217223 */ /* 0x000fe20000010021 */
[----:B------:R-:W-:-:S03]  /*ff40*/  FADD.FTZ R82, -R32, R79 ;  /* 0x0000004f20527221 */ /* 0x000fc60000010100 */
[----:B------:R-:W-:Y:S01]  /*ff50*/  FFMA.FTZ R33, R84, R84, R33 ;  /* 0x0000005454217223 */ /* 0x000fe20000010021 */
[----:B------:R-:W-:-:S03]  /*ff60*/  SEL R84, RZ, 0x1000000, !P2 ;  /* 0x01000000ff547807 */ /* 0x000fc60005000000 */
[----:B------:R-:W-:Y:S01]  /*ff70*/  FFMA.FTZ R33, R76, R76, R33 ;  /* 0x0000004c4c217223 */ /* 0x000fe20000010021 */
[----:B------:R-:W-:-:S03]  /*ff80*/  FADD.FTZ R76, -R32, R77 ;  /* 0x0000004d204c7221 */ /* 0x000fc60000010100 */
[----:B------:R-:W-:Y:S01]  /*ff90*/  FFMA.FTZ R33, R82, R82, R33 ;  /* 0x0000005252217223 */ /* 0x000fe20000010021 */
[----:B------:R-:W-:-:S03]  /*ffa0*/  SEL R82, RZ, 0x10000, !P1 ;  /* 0x00010000ff527807 */ /* 0x000fc60004800000 */
[----:B------:R-:W-:Y:S01]  /*ffb0*/  FFMA.FTZ R33, R76, R76, R33 ;  /* 0x0000004c4c217223 */ /* 0x000fe20000010021 */
[----:B------:R-:W-:-:S03]  /*ffc0*/  FADD.FTZ R76, -R32, R83 ;  /* 0x00000053204c7221 */ /* 0x000fc60000010100 */
        /* <DEDUP_REMOVED lines=32> */
[----:B------:R-:W-:-:S04]  /*101d0*/  FFMA.FTZ R33, R80, R80, R33 ;  /* 0x0000005050217223 */ /* 0x000fc80000010021 */
[----:B------:R-:W-:-:S05]  /*101e0*/  FFMA.FTZ R33, R76, R76, R33 ;  /* 0x0000004c4c217223 */ /* 0x000fca0000010021 */
[----:B------:R-:W0:Y:S02]  /*101f0*/  SHFL.BFLY PT, R76, R33, 0x1, 0x1f ;  /* 0x0c201f00214c7f89 */ /* 0x000e2400000e0000 */
[----:B0-----:R-:W-:Y:S01]  /*10200*/  FADD.FTZ R76, R33, R76 ;  /* 0x0000004c214c7221 */ /* 0x001fe20000010000 */
[----:B------:R-:W-:-:S04]  /*10210*/  SEL R33, RZ, 0x100, !P0 ;  /* 0x00000100ff217807 */ /* 0x000fc80004000000 */
[----:B------:R-:W0:Y:S01]  /*10220*/  SHFL.BFLY PT, R35, R76, 0x2, 0x1f ;  /* 0x0c401f004c237f89 */ /* 0x000e2200000e0000 */
[----:B------:R-:W-:-:S04]  /*10230*/  LOP3.LUT R33, R33, R84, R82, 0xfe, !PT ;  /* 0x0000005421217212 */ /* 0x000fc800078efe52 */
[----:B------:R-:W-:Y:S01]  /*10240*/  LOP3.LUT R34, R33, R34, RZ, 0xfc, !PT ;  /* 0x0000002221227212 */ /* 0x000fe200078efcff */
[----:B0-----:R-:W-:Y:S01]  /*10250*/  FADD.FTZ R35, R76, R35 ;  /* 0x000000234c237221 */ /* 0x001fe20000010000 */
[----:B------:R-:W-:-:S04]  /*10260*/  SEL R76, RZ, 0x1, !P3 ;  /* 0x00000001ff4c7807 */ /* 0x000fc80005800000 */
[----:B------:R-:W0:Y:S02]  /*10270*/  SHFL.BFLY PT, R80, R35, 0x4, 0x1f ;  /* 0x0c801f0023507f89 */ /* 0x000e2400000e0000 */
[----:B0-----:R-:W-:Y:S01]  /*10280*/  FADD.FTZ R80, R35, R80 ;  /* 0x0000005023507221 */ /* 0x001fe20000010000 */
[----:B------:R-:W-:Y:S02]  /*10290*/  LOP3.LUT R35, R121, R76, RZ, 0xfc, !PT ;  /* 0x0000004c79237212 */ /* 0x000fe400078efcff */
[----:B------:R-:W-:Y:S02]  /*102a0*/  LOP3.LUT P0, R76, R65, 0x1f, RZ, 0xc0, !PT ;  /* 0x0000001f414c7812 */ /* 0x000fe4000780c0ff */
[----:B------:R-:W0:Y:S04]  /*102b0*/  SHFL.BFLY PT, R119, R80, 0x8, 0x1f ;  /* 0x0d001f0050777f89 */ /* 0x000e2800000e0000 */
[----:B------:R-:W-:Y:S01]  /*102c0*/  STG.E.64 desc[UR8][R38.64], R34 ;  /* 0x0000002226007986 */ /* 0x000fe2000c101b08 */
        /* <DEDUP_REMOVED lines=11> */
.L_x_576:
[----:B------:R-:W-:Y:S05]  /*10380*/  BSYNC.RECONVERGENT B0 ;  /* 0x0000000000007941 */ /* 0x000fea0003800200 */
.L_x_575:
[----:B------:R-:W-:Y:S01]  /*10390*/  BAR.SYNC.DEFER_BLOCKING 0x0 ;  /* 0x0000000000007b1d */ /* 0x000fe20000010000 */
[----:B------:R-:W-:Y:S01]  /*103a0*/  ISETP.GT.U32.AND P0, PT, R76, 0x7, PT ;  /* 0x000000074c00780c */ /* 0x000fe20003f04070 */
[----:B------:R-:W-:Y:S01]  /*103b0*/  IMAD.MOV.U32 R30, RZ, RZ, RZ ;  /* 0x000000ffff1e7224 */ /* 0x000fe200078e00ff */
[----:B0-----:R-:W-:-:S03]  /*103c0*/  CS2R R28, SRZ ;  /* 0x00000000001c7805 */ /* 0x001fc6000001ff00 */
[----:B------:R-:W-:Y:S08]  /*103d0*/  BSSY.RECONVERGENT B0, `(.L_x_577) ;  /* 0x000000a000007945 */ /* 0x000ff00003800200 */
[----:B------:R-:W-:Y:S05]  /*103e0*/  @P0 BRA `(.L_x_578) ;  /* 0x0000000000200947 */ /* 0x000fea0003800000 */
[----:B------:R-:W0:Y:S01]  /*103f0*/  S2UR UR5, SR_CgaCtaId ;  /* 0x00000000000579c3 */ /* 0x000e220000008800 */
[----:B------:R-:W-:Y:S01]  /*10400*/  UMOV UR4, 0x400 ;  /* 0x0000040000047882 */ /* 0x000fe20000000000 */
[----:B------:R-:W-:Y:S01]  /*10410*/  SHF.L.U32 R28, R65, 0x3, RZ ;  /* 0x00000003411c7819 */ /* 0x000fe200000006ff */
[----:B------:R-:W-:-:S03]  /*10420*/  IMAD.MOV.U32 R30, RZ, RZ, 0x300 ;  /* 0x00000300ff1e7424 */ /* 0x000fc600078e00ff */
[----:B------:R-:W-:Y:S01]  /*10430*/  LOP3.LUT R28, R28, 0xf8, RZ, 0xc0, !PT ;  /* 0x000000f81c1c7812 */ /* 0x000fe200078ec0ff */
[----:B0-----:R-:W-:-:S04]  /*10440*/  ULEA UR4, UR5, UR4, 0x18 ;  /* 0x0000000405047291 */ /* 0x001fc8000f8ec0ff */
[----:B------:R-:W-:-:S09]  /*10450*/  @UP2 UIADD3 UR4, UPT, UPT, UR4, 0x40, URZ ;  /* 0x0000004004042890 */ /* 0x000fd2000fffe0ff */
[----:B------:R-:W0:Y:S03]  /*10460*/  LDS.64 R28, [R28+UR4] ;  /* 0x000000041c1c7984 */ /* 0x000e260008000a00 */
.L_x_578:
[----:B------:R-:W-:Y:S05]  /*10470*/  BSYNC.RECONVERGENT B0 ;  /* 0x0000000000007941 */ /* 0x000fea0003800200 */
.L_x_577:
[----:B------:R-:W1:Y:S01]  /*10480*/  SHFL.DOWN PT, R31, R30, 0x4, 0x1f ;  /* 0x08801f001e1f7f89 */ /* 0x000e6200000e0000 */
[----:B------:R-:W-:Y:S01]  /*10490*/  ISETP.NE.AND P0, PT, R65, RZ, PT ;  /* 0x000000ff4100720c */ /* 0x000fe20003f05270 */
[----:B------:R-:W-:Y:S01]  /*104a0*/  UPLOP3.LUT UP2, UPT, UPT, UPT, UP2, 0x40, 0x4 ;  /* 0x000000000004789c */ /* 0x000fe20003f4e820 */
[----:B------:R-:W-:Y:S01]  /*104b0*/  ISETP.NE.AND P1, PT, RZ, UR38, PT ;  /* 0x00000026ff007c0c */ /* 0x000fe2000bf25270 */
[----:B0-----:R-:W0:Y:S04]  /*104c0*/  SHFL.DOWN PT, R33, R28, 0x4, 0x1f ;  /* 0x08801f001c217f89 */ /* 0x001e2800000e0000 */
[----:B------:R-:W2:Y:S01]  /*104d0*/  SHFL.DOWN PT, R32, R29, 0x4, 0x1f ;  /* 0x08801f001d207f89 */ /* 0x000ea200000e0000 */
[----:B-1----:R-:W-:Y:S02]  /*104e0*/  IADD3 R34, PT, PT, R31, R30, RZ ;  /* 0x0000001e1f227210 */ /* 0x002fe40007ffe0ff */
[----:B------:R-:W-:-:S02]  /*104f0*/  I2FP.F32.S32 R38, R31 ;  /* 0x0000001f00267245 */ /* 0x000fc40000201400 */
[----:B------:R-:W-:Y:S01]  /*10500*/  I2FP.F32.S32 R35, R34 ;  /* 0x0000002200237245 */ /* 0x000fe20000201400 */
[----:B------:R-:W1:Y:S01]  /*10510*/  SHFL.DOWN PT, R39, R34, 0x2, 0x1f ;  /* 0x08401f0022277f89 */ /* 0x000e6200000e0000 */
[----:B------:R-:W-:Y:S01]  /*10520*/  I2FP.F32.U32 R31, R30 ;  /* 0x0000001e001f7245 */ /* 0x000fe20000201000 */
[C---:B0-----:R-:W-:Y:S01]  /*10530*/  FMUL.FTZ R76, R33.reuse, R38 ;  /* 0x00000026214c7220 */ /* 0x041fe20000410000 */
[----:B------:R-:W0:Y:S01]  /*10540*/  MUFU.RCP R36, R35 ;  /* 0x0000002300247308 */ /* 0x000e220000001000 */
[----:B------:R-:W-:Y:S01]  /*10550*/  FADD.FTZ R33, -R33, R28 ;  /* 0x0000001c21217221 */ /* 0x000fe20000010100 */
[----:B--2---:R-:W-:Y:S01]  /*10560*/  FADD.FTZ R29, R32, R29 ;  /* 0x0000001d201d7221 */ /* 0x004fe20000010000 */
[----:B------:R-:W-:Y:S02]  /*10570*/  FFMA.FTZ R37, R31, R28, R76 ;  /* 0x0000001c1f257223 */ /* 0x000fe4000001004c */
[----:B------:R-:W-:-:S04]  /*10580*/  FMUL.FTZ R33, R33, R33 ;  /* 0x0000002121217220 */ /* 0x000fc80000410000 */
[----:B------:R-:W-:-:S04]  /*10590*/  FMUL.FTZ R33, R33, R31 ;  /* 0x0000001f21217220 */ /* 0x000fc80000410000 */
[----:B------:R-:W-:Y:S01]  /*105a0*/  FMUL.FTZ R33, R33, R38 ;  /* 0x0000002621217220 */ /* 0x000fe20000410000 */
[----:B0-----:R-:W-:-:S03]  /*105b0*/  FMUL.FTZ R28, R36, R37 ;  /* 0x00000025241c7220 */ /* 0x001fc60000410000 */
[----:B------:R-:W-:Y:S01]  /*105c0*/  FFMA.FTZ R29, R36, R33, R29 ;  /* 0x00000021241d7223 */ /* 0x000fe2000001001d */
[----:B-1----:R-:W-:Y:S01]  /*105d0*/  IMAD.IADD R34, R34, 0x1, R39 ;  /* 0x0000000122227824 */ /* 0x002fe200078e0227 */
[----:B------:R-:W-:Y:S01]  /*105e0*/  I2FP.F32.S32 R39, R39 ;  /* 0x0000002700277245 */ /* 0x000fe20000201400 */
[----:B------:R-:W0:Y:S03]  /*105f0*/  SHFL.DOWN PT, R37, R28, 0x2, 0x1f ;  /* 0x08401f001c257f89 */ /* 0x000e2600000e0000 */
        /* <DEDUP_REMOVED lines=8> */
[----:B------:R-:W-:Y:S02]  /*10680*/  IMAD.U32 R37, RZ, RZ, UR16 ;  /* 0x00000010ff257e24 */ /* 0x000fe4000f8e00ff */
[----:B--2---:R-:W-:Y:S01]  /*10690*/  FMUL.FTZ R36, R32, R33 ;  /* 0x0000002120247220 */ /* 0x004fe20000410000 */
[----:B------:R-:W-:Y:S01]  /*106a0*/  FMUL.FTZ R28, R35, R28 ;  /* 0x0000001c231c7220 */ /* 0x000fe20000410000 */
[----:B-1----:R-:W-:Y:S01]  /*106b0*/  FADD.FTZ R33, R29, R30 ;  /* 0x0000001e1d217221 */ /* 0x002fe20000010000 */
[----:B---3--:R-:W-:Y:S02]  /*106c0*/  IADD3 R34, PT, PT, R34, R119, RZ ;  /* 0x0000007722227210 */ /* 0x008fe40007ffe0ff */
[----:B------:R-:W0:Y:S01]  /*106d0*/  SHFL.DOWN PT, R35, R36, 0x1, 0x1f ;  /* 0x08201f0024237f89 */ /* 0x000e2200000e0000 */
[----:B------:R-:W-:Y:S01]  /*106e0*/  FMUL.FTZ R28, R28, R39 ;  /* 0x000000271c1c7220 */ /* 0x000fe20000410000 */
[----:B------:R-:W-:-:S02]  /*106f0*/  I2FP.F32.S32 R34, R34 ;  /* 0x0000002200227245 */ /* 0x000fc40000201400 */
[----:B------:R-:W-:Y:S01]  /*10700*/  I2FP.F32.S32 R119, R119 ;  /* 0x0000007700777245 */ /* 0x000fe20000201400 */
[----:B------:R-:W-:Y:S01]  /*10710*/  FFMA.FTZ R28, R32, R28, R33 ;  /* 0x0000001c201c7223 */ /* 0x000fe20000010021 */
[----:B------:R-:W-:Y:S01]  /*10720*/  MOV R39, UR16 ;  /* 0x0000001000277c02 */ /* 0x000fe20008000f00 */
[----:B------:R-:W-:Y:S01]  /*10730*/  UIADD3 UR16, UPT, UPT, UR16, UR14, URZ ;  /* 0x0000000e10107290 */ /* 0x000fe2000fffe0ff */
[----:B------:R-:W1:Y:S02]  /*10740*/  MUFU.RCP R34, R34 ;  /* 0x0000002200227308 */ /* 0x000e640000001000 */
[----:B------:R-:W2:Y:S01]  /*10750*/  SHFL.DOWN PT, R29, R28, 0x1, 0x1f ;  /* 0x08201f001c1d7f89 */ /* 0x000ea200000e0000 */
[----:B------:R-:W-:Y:S01]  /*10760*/  UISETP.GE.AND UP1, UPT, UR16, UR15, UPT ;  /* 0x0000000f1000728c */ /* 0x000fe2000bf26270 */
[----:B0-----:R-:W-:Y:S01]  /*10770*/  FADD.FTZ R30, R36, -R35 ;  /* 0x80000023241e7221 */ /* 0x001fe20000010000 */
[----:B------:R-:W-:-:S03]  /*10780*/  FMUL.FTZ R32, R35, R119 ;  /* 0x0000007723207220 */ /* 0x000fc60000410000 */
[----:B------:R-:W-:Y:S01]  /*10790*/  FMUL.FTZ R30, R30, R30 ;  /* 0x0000001e1e1e7220 */ /* 0x000fe20000410000 */
[----:B------:R-:W-:-:S03]  /*107a0*/  FFMA.FTZ R33, R31, R36, R32 ;  /* 0x000000241f217223 */ /* 0x000fc60000010020 */
[----:B------:R-:W-:Y:S01]  /*107b0*/  FMUL.FTZ R30, R31, R30 ;  /* 0x0000001e1f1e7220 */ /* 0x000fe20000410000 */
[----:B-1----:R-:W-:Y:S01]  /*107c0*/  FMUL.FTZ R33, R34, R33 ;  /* 0x0000002122217220 */ /* 0x002fe20000410000 */
[----:B--2---:R-:W-:Y:S01]  /*107d0*/  FADD.FTZ R29, R28, R29 ;  /* 0x0000001d1c1d7221 */ /* 0x004fe20000010000 */
[----:B------:R-:W0:Y:S01]  /*107e0*/  LDC R31, c[0x0][0x448] ;  /* 0x00011200ff1f7b82 */ /* 0x000e220000000800 */
[----:B------:R-:W-:Y:S02]  /*107f0*/  FMUL.FTZ R30, R30, R119 ;  /* 0x000000771e1e7220 */ /* 0x000fe40000410000 */
[----:B------:R1:W2:Y:S02]  /*10800*/  SHFL.IDX PT, R119, R33, RZ, 0x1f ;  /* 0x00001fff21777589 */ /* 0x0002a400000e0000 */
[----:B------:R-:W-:-:S06]  /*10810*/  FFMA.FTZ R30, R34, R30, R29 ;  /* 0x0000001e221e7223 */ /* 0x000fcc000001001d */
[----:B------:R-:W0:Y:S01]  /*10820*/  SHFL.IDX PT, R30, R30, RZ, 0x1f ;  /* 0x00001fff1e1e7589 */ /* 0x000e2200000e0000 */
[----:B-1----:R-:W1:Y:S01]  /*10830*/  @!P0 LDC.64 R32, c[0x0][0x3c0] ;  /* 0x0000f000ff208b82 */ /* 0x002e620000000a00 */
[C---:B--2---:R-:W-:Y:S01]  /*10840*/  FMUL.FTZ R28, R119.reuse, R119 ;  /* 0x00000077771c7220 */ /* 0x044fe20000410000 */
[----:B------:R-:W-:-:S04]  /*10850*/  FSEL R116, R119, RZ, !P1 ;  /* 0x000000ff77747208 */ /* 0x000fc80004800000 */
[----:B------:R-:W-:Y:S01]  /*10860*/  FSEL R29, R28, RZ, P1 ;  /* 0x000000ff1c1d7208 */ /* 0x000fe20000800000 */
[C---:B------:R-:W-:Y:S01]  /*10870*/  FADD.FTZ R34, -R116.reuse, R69 ;  /* 0x0000004574227221 */ /* 0x040fe20000010100 */
[----:B------:R-:W-:Y:S01]  /*10880*/  FADD.FTZ R120, -R116, R83 ;  /* 0x0000005374787221 */ /* 0x000fe20000010100 */
[----:B0-----:R-:W-:Y:S01]  /*10890*/  FFMA.FTZ R28, R30, UR19, R31 ;  /* 0x000000131e1c7c23 */ /* 0x001fe2000801001f */
[C---:B------:R-:W-:Y:S01]  /*108a0*/  FADD.FTZ R36, -R116.reuse, R71 ;  /* 0x0000004774247221 */ /* 0x040fe20000010100 */
[----:B------:R-:W0:Y:S01]  /*108b0*/  @!P0 LDC.64 R30, c[0x0][0x3c8] ;  /* 0x0000f200ff1e8b82 */ /* 0x000e220000000a00 */
[----:B------:R-:W-:Y:S01]  /*108c0*/  FADD.FTZ R86, -R116, R75 ;  /* 0x0000004b74567221 */ /* 0x000fe20000010100 */
[----:B------:R-:W-:Y:S01]  /*108d0*/  FADD.FTZ R35, R28, R29 ;  /* 0x0000001d1c237221 */ /* 0x000fe20000010000 */
[C---:B------:R-:W-:Y:S01]  /*108e0*/  FADD.FTZ R90, -R116.reuse, R73 ;  /* 0x00000049745a7221 */ /* 0x040fe20000010100 */
[C---:B------:R-:W-:Y:S01]  /*108f0*/  FADD.FTZ R80, -R116.reuse, R79 ;  /* 0x0000004f74507221 */ /* 0x040fe20000010100 */
[C---:B------:R-:W-:Y:S01]  /*10900*/  FADD.FTZ R82, -R116.reuse, R77 ;  /* 0x0000004d74527221 */ /* 0x040fe20000010100 */
[----:B------:R-:W2:Y:S01]  /*10910*/  MUFU.RSQ R69, R35 ;  /* 0x0000002300457308 */ /* 0x000ea20000001400 */
[C---:B------:R-:W-:Y:S01]  /*10920*/  FADD.FTZ R84, -R116.reuse, R81 ;  /* 0x0000005174547221 */ /* 0x040fe20000010100 */
[----:B------:R-:W3:Y:S01]  /*10930*/  LDC.64 R28, c[0x0][0x428] ;  /* 0x00010a00ff1c7b82 */ /* 0x000ee20000000a00 */
        /* <DEDUP_REMOVED lines=16> */
[----:B-1----:R-:W-:-:S04]  /*10a40*/  @!P0 IMAD.WIDE R74, R37, 0x4, R32 ;  /* 0x00000004254a8825 */ /* 0x002fc800078e0220 */
[C---:B--2---:R-:W-:Y:S01]  /*10a50*/  FMUL.FTZ R33, R69.reuse, R120 ;  /* 0x0000007845217220 */ /* 0x044fe20000410000 */
[C---:B------:R-:W-:Y:S01]  /*10a60*/  FMUL.FTZ R82, R69.reuse, R82 ;  /* 0x0000005245527220 */ /* 0x040fe20000410000 */
[----:B------:R-:W-:Y:S01]  /*10a70*/  FMUL.FTZ R84, R69, R84 ;  /* 0x0000005445547220 */ /* 0x000fe20000410000 */
[----:B0-----:R-:W-:-:S04]  /*10a80*/  @!P0 IMAD.WIDE R76, R39, 0x4, R30 ;  /* 0x00000004274c8825 */ /* 0x001fc800078e021e */
[----:B------:R-:W-:Y:S01]  /*10a90*/  FMUL.FTZ R31, R69, R80 ;  /* 0x00000050451f7220 */ /* 0x000fe20000410000 */
[----:B------:R-:W-:Y:S01]  /*10aa0*/  FFMA.FTZ R32, R33, R25, R12 ;  /* 0x0000001921207223 */ /* 0x000fe2000001000c */
[----:B------:R-:W-:Y:S01]  /*10ab0*/  FFMA.FTZ R33, R82, R22, R11 ;  /* 0x0000001652217223 */ /* 0x000fe2000001000b */
[----:B---3--:R-:W-:-:S04]  /*10ac0*/  IMAD.WIDE.U32 R82, R85, 0x10, R28 ;  /* 0x0000001055527825 */ /* 0x008fc800078e001c */
[----:B------:R-:W-:Y:S01]  /*10ad0*/  FFMA.FTZ R30, R31, R47, R52 ;  /* 0x0000002f1f1e7223 */ /* 0x000fe20000010034 */
[----:B------:R-:W-:Y:S01]  /*10ae0*/  FFMA.FTZ R31, R84, R48, R53 ;  /* 0x00000030541f7223 */ /* 0x000fe20000010035 */
[----:B------:R-:W-:Y:S01]  /*10af0*/  FMUL.FTZ R36, R69, R36 ;  /* 0x0000002445247220 */ /* 0x000fe20000410000 */
[----:B------:R-:W-:-:S04]  /*10b00*/  IMAD.WIDE.U32 R80, R67, 0x10, R28 ;  /* 0x0000001043507825 */ /* 0x000fc800078e001c */
[C---:B------:R-:W-:Y:S01]  /*10b10*/  FMUL.FTZ R98, R69.reuse, R98 ;  /* 0x0000006245627220 */ /* 0x040fe20000410000 */
[C---:B------:R-:W-:Y:S01]  /*10b20*/  FMUL.FTZ R37, R69.reuse, R104 ;  /* 0x0000006845257220 */ /* 0x040fe20000410000 */
[----:B------:R-:W-:Y:S01]  /*10b30*/  FMUL.FTZ R39, R69, R106 ;  /* 0x0000006a45277220 */ /* 0x000fe20000410000 */
[----:B------:R-:W-:-:S04]  /*10b40*/  IMAD.WIDE.U32 R84, R103, 0x10, R28 ;  /* 0x0000001067547825 */ /* 0x000fc800078e001c */
[----:B------:R-:W-:Y:S01]  /*10b50*/  FMUL.FTZ R29, R69, R34 ;  /* 0x00000022451d7220 */ /* 0x000fe20000410000 */
[----:B------:R-:W-:Y:S01]  /*10b60*/  F2FP.BF16.F32.PACK_AB R30, R33, R30 ;  /* 0x0000001e211e723e */ /* 0x000fe200000010ff */
[----:B------:R-:W-:Y:S01]  /*10b70*/  FMUL.FTZ R110, R69, R110 ;  /* 0x0000006e456e7220 */ /* 0x000fe20000410000 */
[----:B------:R-:W-:Y:S01]  /*10b80*/  FFMA.FTZ R33, R36, R20, R9 ;  /* 0x0000001424217223 */ /* 0x000fe20000010009 */
[----:B------:R-:W-:Y:S01]  /*10b90*/  FFMA.FTZ R28, R29, R45, R50 ;  /* 0x0000002d1d1c7223 */ /* 0x000fe20000010032 */
[C---:B------:R-:W-:Y:S01]  /*10ba0*/  FMUL.FTZ R86, R69.reuse, R86 ;  /* 0x0000005645567220 */ /* 0x040fe20000410000 */
[----:B------:R-:W-:Y:S01]  /*10bb0*/  FMUL.FTZ R35, R69, R90 ;  /* 0x0000005a45237220 */ /* 0x000fe20000410000 */
[----:B------:R-:W-:Y:S01]  /*10bc0*/  FFMA.FTZ R98, R98, R42, R61 ;  /* 0x0000002a62627223 */ /* 0x000fe2000001003d */
[----:B------:R-:W-:Y:S01]  /*10bd0*/  FFMA.FTZ R37, R37, R19, R6 ;  /* 0x0000001325257223 */ /* 0x000fe20000010006 */
[----:B------:R-:W-:Y:S01]  /*10be0*/  FFMA.FTZ R34, R39, R43, R58 ;  /* 0x0000002b27227223 */ /* 0x000fe2000001003a */
[C---:B------:R-:W-:Y:S01]  /*10bf0*/  FMUL.FTZ R114, R69.reuse, R114 ;  /* 0x0000007245727220 */ /* 0x040fe20000410000 */
[----:B------:R-:W-:Y:S01]  /*10c00*/  FMUL.FTZ R67, R69, R118 ;  /* 0x0000007645437220 */ /* 0x000fe20000410000 */
[----:B------:R-:W-:Y:S01]  /*10c10*/  FFMA.FTZ R39, R110, R18, R7 ;  /* 0x000000126e277223 */ /* 0x000fe20000010007 */
[----:B------:R-:W-:Y:S01]  /*10c20*/  F2FP.BF16.F32.PACK_AB R31, R32, R31 ;  /* 0x0000001f201f723e */ /* 0x000fe200000010ff */
[----:B------:R-:W-:Y:S01]  /*10c30*/  FFMA.FTZ R29, R86, R46, R51 ;  /* 0x0000002e561d7223 */ /* 0x000fe20000010033 */
[----:B------:R-:W-:Y:S01]  /*10c40*/  FFMA.FTZ R32, R35, R23, R10 ;  /* 0x0000001723207223 */ /* 0x000fe2000001000a */
[----:B------:R-:W-:Y:S01]  /*10c50*/  F2FP.BF16.F32.PACK_AB R28, R33, R28 ;  /* 0x0000001c211c723e */ /* 0x000fe200000010ff */
[----:B------:R-:W-:Y:S01]  /*10c60*/  FFMA.FTZ R35, R114, R44, R63 ;  /* 0x0000002c72237223 */ /* 0x000fe2000001003f */
[----:B------:R-:W-:Y:S01]  /*10c70*/  F2FP.BF16.F32.PACK_AB R33, R37, R98 ;  /* 0x000000622521723e */ /* 0x000fe200000010ff */
[----:B------:R-:W-:Y:S01]  /*10c80*/  FFMA.FTZ R36, R67, R21, R8 ;  /* 0x0000001543247223 */ /* 0x000fe20000010008 */
[C---:B------:R-:W-:Y:S01]  /*10c90*/  FMUL.FTZ R37, R69.reuse, R38 ;  /* 0x0000002645257220 */ /* 0x040fe20000410000 */
[----:B------:R-:W-:Y:S01]  /*10ca0*/  FMUL.FTZ R71, R69, R102 ;  /* 0x0000006645477220 */ /* 0x000fe20000410000 */
[----:B------:R-:W-:Y:S01]  /*10cb0*/  F2FP.BF16.F32.PACK_AB R34, R39, R34 ;  /* 0x000000222722723e */ /* 0x000fe200000010ff */
[C---:B------:R-:W-:Y:S01]  /*10cc0*/  FMUL.FTZ R88, R69.reuse, R88 ;  /* 0x0000005845587220 */ /* 0x040fe20000410000 */
[C---:B------:R-:W-:Y:S01]  /*10cd0*/  FMUL.FTZ R67, R69.reuse, R100 ;  /* 0x0000006445437220 */ /* 0x040fe20000410000 */
[C---:B------:R-:W-:Y:S01]  /*10ce0*/  FMUL.FTZ R73, R69.reuse, R116 ;  /* 0x0000007445497220 */ /* 0x040fe20000410000 */
[C---:B------:R-:W-:Y:S01]  /*10cf0*/  FMUL.FTZ R92, R69.reuse, R92 ;  /* 0x0000005c455c7220 */ /* 0x040fe20000410000 */
[C---:B------:R-:W-:Y:S01]  /*10d00*/  FMUL.FTZ R39, R69.reuse, R94 ;  /* 0x0000005e45277220 */ /* 0x040fe20000410000 */
[C---:B------:R-:W-:Y:S01]  /*10d10*/  FMUL.FTZ R96, R69.reuse, R96 ;  /* 0x0000006045607220 */ /* 0x040fe20000410000 */
[C---:B------:R-:W-:Y:S01]  /*10d20*/  FMUL.FTZ R108, R69.reuse, R108 ;  /* 0x0000006c456c7220 */ /* 0x040fe20000410000 */
[----:B------:R-:W-:Y:S01]  /*10d30*/  FMUL.FTZ R112, R69, R112 ;  /* 0x0000007045707220 */ /* 0x000fe20000410000 */
[----:B------:R-:W-:Y:S01]  /*10d40*/  F2FP.BF16.F32.PACK_AB R29, R32, R29 ;  /* 0x0000001d201d723e */ /* 0x000fe200000010ff */
[----:B------:R-:W-:Y:S01]  /*10d50*/  FFMA.FTZ R32, R37, R41, R56 ;  /* 0x0000002925207223 */ /* 0x000fe20000010038 */
        /* <DEDUP_REMOVED lines=9> */
[----:B------:R-:W-:Y:S01]  /*10df0*/  FFMA.FTZ R67, R39, R13, R0 ;  /* 0x0000000d27437223 */ /* 0x000fe20000010000 */
[----:B------:R-:W-:Y:S01]  /*10e00*/  F2FP.BF16.F32.PACK_AB R32, R37, R32 ;  /* 0x000000202520723e */ /* 0x000fe200000010ff */
[----:B------:R0:W-:Y:S01]  /*10e10*/  @!P0 STG.E desc[UR8][R74.64], R119 ;  /* 0x000000774a008986 */ /* 0x0001e2000c101908 */
[----:B------:R-:W-:-:S02]  /*10e20*/  F2FP.BF16.F32.PACK_AB R39, R79, R112 ;  /* 0x000000704f27723e */ /* 0x000fc400000010ff */
[----:B------:R-:W-:Y:S01]  /*10e30*/  F2FP.BF16.F32.PACK_AB R38, R73, R38 ;  /* 0x000000264926723e */ /* 0x000fe200000010ff */
[----:B------:R0:W-:Y:S01]  /*10e40*/  @!P0 STG.E desc[UR8][R76.64], R69 ;  /* 0x000000454c008986 */ /* 0x0001e2000c101908 */
[----:B------:R-:W-:Y:S02]  /*10e50*/  F2FP.BF16.F32.PACK_AB R37, R71, R96 ;  /* 0x000000604725723e */ /* 0x000fe400000010ff */
[----:B------:R-:W-:Y:S01]  /*10e60*/  F2FP.BF16.F32.PACK_AB R36, R67, R36 ;  /* 0x000000244324723e */ /* 0x000fe200000010ff */
[----:B------:R0:W-:Y:S04]  /*10e70*/  STG.E.128 desc[UR8][R80.64], R28 ;  /* 0x0000001c50007986 */ /* 0x0001e8000c101d08 */
[----:B------:R0:W-:Y:S04]  /*10e80*/  STG.E.128 desc[UR8][R82.64], R32 ;  /* 0x0000002052007986 */ /* 0x0001e8000c101d08 */
[----:B------:R0:W-:Y:S01]  /*10e90*/  STG.E.128 desc[UR8][R84.64], R36 ;  /* 0x0000002454007986 */ /* 0x0001e2000c101d08 */
[----:B------:R-:W-:Y:S05]  /*10ea0*/  BRA.U !UP1, `(.L_x_579) ;  /* 0xfffffefd09947547 */ /* 0x000fea000b83ffff */
[----:B------:R-:W-:Y:S05]  /*10eb0*/  EXIT ;  /* 0x000000000000794d */ /* 0x000fea0003800000 */
.L_x_580:
        /* <DEDUP_REMOVED lines=12> */
.L_x_20912:


//--------------------- .text._ZN10layer_norm13ln_fwd_kernelINS_13Kernel_traitsI13__nv_bfloat16S2_S2_S2_fjLj6144ELj1ELj1ELj8ELj16ENS_18Kernel_traits_baseILj6144ES2_S2_S2_S2_fjLj256EEEEELb1ELb0ELb1ELb0EEEvNS_9FwdParamsE --------------------------
	.section	.text._ZN10layer_norm13ln_fwd_kernelINS_13Kernel_traitsI13__nv_bfloat16S2_S2_S2_fjLj6144ELj1ELj1ELj8ELj16ENS_18Kernel_traits_baseILj6144ES2_S2_S2_S2_fjLj256EEEEELb1ELb0ELb1ELb0EEEvNS_9FwdParamsE,"ax",@progbits
	.align	128
        .global         _ZN10layer_norm13ln_fwd_kernelINS_13Kernel_traitsI13__nv_bfloat16S2_S2_S2_fjLj6144ELj1ELj1ELj8ELj16ENS_18Kernel_traits_baseILj6144ES2_S2_S2_S2_fjLj256EEEEELb1ELb0ELb1ELb0EEEvNS_9FwdParamsE
        .type           _ZN10layer_norm13ln_fwd_kernelINS_13Kernel_traitsI13__nv_bfloat16S2_S2_S2_fjLj6144ELj1ELj1ELj8ELj16ENS_18Kernel_traits_baseILj6144ES2_S2_S2_S2_fjLj256EEEEELb1ELb0ELb1ELb0EEEvNS_9FwdParamsE,@function
        .size           _ZN10layer_norm13ln_fwd_kernelINS_13Kernel_traitsI13__nv_bfloat16S2_S2_S2_fjLj6144ELj1ELj1ELj8ELj16ENS_18Kernel_traits_baseILj6144ES2_S2_S2_S2_fjLj256EEEEELb1ELb0ELb1ELb0EEEvNS_9FwdParamsE,(.L_x_20913 - _ZN10layer_norm13ln_fwd_kernelINS_13Kernel_traitsI13__nv_bfloat16S2_S2_S2_fjLj6144ELj1ELj1ELj8ELj16ENS_18Kernel_traits_baseILj6144ES2_S2_S2_S2_fjLj256EEEEELb1ELb0ELb1ELb0EEEvNS_9FwdParamsE)
        .other          _ZN10layer_norm13ln_fwd_kernelINS_13Kernel_traitsI13__nv_bfloat16S2_S2_S2_fjLj6144ELj1ELj1ELj8ELj16ENS_18Kernel_traits_baseILj6144ES2_S2_S2_S2_fjLj256EEEEELb1ELb0ELb1ELb0EEEvNS_9FwdParamsE,@"STO_CUDA_ENTRY STV_DEFAULT"
_ZN10layer_norm13ln_fwd_kernelINS_13Kernel_traitsI13__nv_bfloat16S2_S2_S2_fjLj6144ELj1ELj1ELj8ELj16ENS_18Kernel_traits_baseILj6144ES2_S2_S2_S2_fjLj256EEEEELb1ELb0ELb1ELb0EEEvNS_9FwdParamsE:
.text._ZN10layer_norm13ln_fwd_kernelINS_13Kernel_traitsI13__nv_bfloat16S2_S2_S2_fjLj6144ELj1ELj1ELj8ELj16ENS_18Kernel_traits_baseILj6144ES2_S2_S2_S2_fjLj256EEEEELb1ELb0ELb1ELb0EEEvNS_9FwdParamsE:
        /* <DEDUP_REMOVED lines=24> */
[----:B------:R-:W-:Y:S02]  /*0180*/  @P0 R2UR UR15, R3 ;  /* 0x00000000030f02ca */ /* 0x000fe400000e0000 */
[----:B------:R-:W-:Y:S02]  /*0190*/  LOP3.LUT R3, R12, 0xe0, RZ, 0xc0, !PT ;  /* 0x000000e00c037812 */ /* 0x000fe400078ec0ff */
[----:B------:R-:W-:Y:S02]  /*01a0*/  SHF.R.S32.HI R2, RZ, 0x1f, R9 ;  /* 0x0000001fff027819 */ /* 0x000fe40000011409 */
[----:B-1----:R-:W-:-:S02]  /*01b0*/  @P0 IADD3 R0, P1, PT, R4, R7, RZ ;  /* 0x0000000704000210 */ /* 0x002fc40007f3e0ff */
[----:B------:R-:W-:Y:S02]  /*01c0*/  LOP3.LUT R13, R3, 0x1f, R12, 0xf8, !PT ;  /* 0x0000001f030d7812 */ /* 0x000fe400078ef80c */
[----:B------:R-:W-:Y:S01]  /*01d0*/  LEA.HI R2, R2, R9, RZ, 0x3 ;  /* 0x0000000902027211 */ /* 0x000fe200078f18ff */
[----:B------:R-:W-:Y:S01]  /*01e0*/  @P0 IMAD.X R69, RZ, RZ, R5, P1 ;  /* 0x000000ffff450224 */ /* 0x000fe200008e0605 */
[----:B------:R-:W-:Y:S01]  /*01f0*/  LOP3.LUT R71, R13, 0xff, RZ, 0x3c, !PT ;  /* 0x000000ff0d477812 */ /* 0x000fe200078e3cff */
[----:B------:R-:W-:Y:S01]  /*0200*/  UIADD3 UR22, UPT, UPT, UR14, -0x61c88647, URZ ;  /* 0x9e3779b90e167890 */ /* 0x000fe2000fffe0ff */
[----:B------:R-:W-:Y:S01]  /*0210*/  SHF.R.S32.HI R2, RZ, 0x3, R2 ;  /* 0x00000003ff027819 */ /* 0x000fe20000011402 */
[----:B------:R-:W-:Y:S01]  /*0220*/  UIADD3 UR23, UPT, UPT, UR15, -0x4498517b, URZ ;  /* 0xbb67ae850f177890 */ /* 0x000fe2000fffe0ff */
[--C-:B------:R-:W-:Y:S01]  /*0230*/  SHF.R.U64 R70, R0, 0x2, R69.reuse ;  /* 0x0000000200467819 */ /* 0x100fe20000001245 */
[----:B------:R-:W-:Y:S01]  /*0240*/  UIADD3 UR5, UPT, UPT, UR14, 0x3c6ef372, URZ ;  /* 0x3c6ef3720e057890 */ /* 0x000fe2000fffe0ff */
[----:B------:R-:W-:Y:S01]  /*0250*/  LOP3.LUT R12, R12, 0x1f, RZ, 0xc0, !PT ;  /* 0x0000001f0c0c7812 */ /* 0x000fe200078ec0ff */
        /* <DEDUP_REMOVED lines=43> */
.L_x_582:
        /* <DEDUP_REMOVED lines=22> */
.L_x_583:
[----:B------:R-:W-:Y:S05]  /*0670*/  BSYNC.RECONVERGENT B0 ;  /* 0x0000000000007941 */ /* 0x000fea0003800200 */
.L_x_581:
[----:B------:R-:W0:Y:S02]  /*0680*/  LDCU UR4, c[0x0][0x384] ;  /* 0x00007080ff0477ac */ /* 0x000e240008000800 */
[----:B0-----:R-:W-:-:S06]  /*0690*/  UISETP.GE.AND UP0, UPT, UR24, UR4, UPT ;  /* 0x000000041800728c */ /* 0x001fcc000bf06270 */
[----:B------:R-:W-:-:S13]  /*06a0*/  PLOP3.LUT P0, PT, PT, PT, UP0, 0x80, 0x8 ;  /* 0x000000000008781c */ /* 0x000fda0003f0f008 */
[----:B------:R-:W-:Y:S05]  /*06b0*/  @P0 EXIT ;  /* 0x000000000000094d */ /* 0x000fea0003800000 */
[----:B------:R-:W-:Y:S01]  /*06c0*/  IMAD.HI.U32 R4, R72, -0x326172a9, RZ ;  /* 0xcd9e8d5748047827 */ /* 0x000fe200078e00ff */
[----:B------:R-:W-:-:S03]  /*06d0*/  LOP3.LUT R11, R2, 0xff, RZ, 0xc0, !PT ;  /* 0x000000ff020b7812 */ /* 0x000fc600078ec0ff */
[----:B------:R-:W-:Y:S01]  /*06e0*/  HFMA2 R14, -RZ, RZ, 0, 0 ;  /* 0x00000000ff0e7431 */ /* 0x000fe200000001ff */
        /* <DEDUP_REMOVED lines=8> */
[----:B------:R-:W-:Y:S01]  /*0770*/  VIMNMX R3, PT, PT, R3, 0x20, PT ;  /* 0x0000002003037848 */ /* 0x000fe20003fe0100 */
[----:B------:R-:W0:Y:S01]  /*0780*/  LDCU UR35, c[0x0][0x404] ;  /* 0x00008080ff2377ac */ /* 0x000e220008000800 */
[----:B------:R-:W-:Y:S01]  /*0790*/  LOP3.LUT R65, R0, 0x3, RZ, 0xc0, !PT ;  /* 0x0000000300417812 */ /* 0x000fe200078ec0ff */
[----:B------:R-:W-:Y:S01]  /*07a0*/  IMAD R7, R72, -0x326172a9, RZ ;  /* 0xcd9e8d5748077824 */ /* 0x000fe200078e02ff */
[----:B------:R-:W-:Y:S01]  /*07b0*/  LOP3.LUT R8, R9, UR23, R8, 0x96, !PT ;  /* 0x0000001709087c12 */ /* 0x000fe2000f8e9608 */
[----:B------:R-:W-:Y:S01]  /*07c0*/  IMAD.HI.U32 R6, R5, -0x326172a9, RZ ;  /* 0xcd9e8d5705067827 */ /* 0x000fe200078e00ff */
[----:B-----5:R-:W-:Y:S01]  /*07d0*/  PRMT R64, R32, 0x7632, R64 ;  /* 0x0000763220407816 */ /* 0x020fe20000000040 */
[----:B------:R-:W1:Y:S01]  /*07e0*/  LDCU UR36, c[0x0][0x388] ;  /* 0x00007100ff2477ac */ /* 0x000e620008000800 */
[----:B------:R-:W-:Y:S01]  /*07f0*/  PRMT R63, R39, 0x7632, R63 ;  /* 0x00007632273f7816 */ /* 0x000fe2000000003f */
[----:B------:R-:W-:Y:S01]  /*0800*/  IMAD R10, R5, -0x326172a9, RZ ;  /* 0xcd9e8d57050a7824 */ /* 0x000fe200078e02ff */
[----:B------:R-:W-:Y:S01]  /*0810*/  LOP3.LUT R6, R7, UR22, R6, 0x96, !PT ;  /* 0x0000001607067c12 */ /* 0x000fe2000f8e9606 */
[----:B------:R-:W-:Y:S01]  /*0820*/  IMAD R7, R4, -0x2daee0ad, RZ ;  /* 0xd2511f5304077824 */ /* 0x000fe200078e02ff */
[----:B------:R-:W-:Y:S01]  /*0830*/  PRMT R62, R43, 0x7632, R62 ;  /* 0x000076322b3e7816 */ /* 0x000fe2000000003e */
[----:B------:R-:W-:Y:S01]  /*0840*/  IMAD.HI.U32 R5, R8, -0x326172a9, RZ ;  /* 0xcd9e8d5708057827 */ /* 0x000fe200078e00ff */
[----:B------:R-:W-:Y:S01]  /*0850*/  PRMT R61, R38, 0x7632, R61 ;  /* 0x00007632263d7816 */ /* 0x000fe2000000003d */
[----:B------:R-:W2:Y:S01]  /*0860*/  LDCU.U8 UR37, c[0x0][0x410] ;  /* 0x00008200ff2577ac */ /* 0x000ea20008000000 */
[----:B------:R-:W-:Y:S01]  /*0870*/  PRMT R60, R42, 0x7632, R60 ;  /* 0x000076322a3c7816 */ /* 0x000fe2000000003c */
[----:B------:R-:W-:Y:S01]  /*0880*/  IMAD.HI.U32 R4, R6, -0x2daee0ad, RZ ;  /* 0xd2511f5306047827 */ /* 0x000fe200078e00ff */
[----:B------:R-:W-:Y:S01]  /*0890*/  LOP3.LUT R5, R10, UR5, R5, 0x96, !PT ;  /* 0x000000050a057c12 */ /* 0x000fe2000f8e9605 */
[----:B------:R-:W3:Y:S01]  /*08a0*/  LDCU UR38, c[0x0][0x400] ;  /* 0x00008000ff2677ac */ /* 0x000ee20008000800 */
[----:B------:R-:W-:Y:S01]  /*08b0*/  PRMT R59, R37, 0x7632, R59 ;  /* 0x00007632253b7816 */ /* 0x000fe2000000003b */
[----:B------:R-:W-:Y:S01]  /*08c0*/  IMAD R10, R6, -0x2daee0ad, RZ ;  /* 0xd2511f53060a7824 */ /* 0x000fe200078e02ff */
[----:B------:R-:W-:Y:S01]  /*08d0*/  LOP3.LUT R4, R7, UR6, R4, 0x96, !PT ;  /* 0x0000000607047c12 */ /* 0x000fe2000f8e9604 */
[----:B------:R-:W-:Y:S01]  /*08e0*/  IMAD.HI.U32 R9, R5, -0x2daee0ad, RZ ;  /* 0xd2511f5305097827 */ /* 0x000fe200078e00ff */
[----:B------:R-:W-:Y:S01]  /*08f0*/  PRMT R58, R41, 0x7632, R58 ;  /* 0x00007632293a7816 */ /* 0x000fe2000000003a */
[----:B------:R-:W4:Y:S01]  /*0900*/  LDCU.64 UR16, c[0x0][0x408] ;  /* 0x00008100ff1077ac */ /* 0x000f220008000a00 */
[----:B------:R-:W-:Y:S01]  /*0910*/  PRMT R57, R36, 0x7632, R57 ;  /* 0x0000763224397816 */ /* 0x000fe20000000039 */
[----:B------:R-:W-:Y:S01]  /*0920*/  IMAD R7, R8, -0x326172a9, RZ ;  /* 0xcd9e8d5708077824 */ /* 0x000fe200078e02ff */
[----:B------:R-:W-:Y:S01]  /*0930*/  LOP3.LUT R9, R10, UR7, R9, 0x96, !PT ;  /* 0x000000070a097c12 */ /* 0x000fe2000f8e9609 */
[----:B------:R-:W-:Y:S01]  /*0940*/  IMAD.HI.U32 R6, R4, -0x326172a9, RZ ;  /* 0xcd9e8d5704067827 */ /* 0x000fe200078e00ff */
[----:B------:R-:W-:Y:S01]  /*0950*/  PRMT R56, R40, 0x7632, R56 ;  /* 0x0000763228387816 */ /* 0x000fe20000000038 */
[----:B------:R-:W0:Y:S01]  /*0960*/  LDCU.64 UR18, c[0x0][0x3a0] ;  /* 0x00007400ff1277ac */ /* 0x000e220008000a00 */
[----:B------:R-:W-:Y:S01]  /*0970*/  PRMT R22, R47, 0x7632, R22 ;  /* 0x000076322f167816 */ /* 0x000fe20000000016 */
[----:B------:R-:W-:Y:S01]  /*0980*/  IMAD R8, R5, -0x2daee0ad, RZ ;  /* 0xd2511f5305087824 */ /* 0x000fe200078e02ff */
[----:B------:R-:W-:Y:S01]  /*0990*/  LOP3.LUT R6, R7, UR25, R6, 0x96, !PT ;  /* 0x0000001907067c12 */ /* 0x000fe2000f8e9606 */
[----:B------:R-:W-:Y:S01]  /*09a0*/  IMAD R7, R4, -0x326172a9, RZ ;  /* 0xcd9e8d5704077824 */ /* 0x000fe200078e02ff */
[----:B------:R-:W-:Y:S01]  /*09b0*/  PRMT R21, R51, 0x7632, R21 ;  /* 0x0000763233157816 */ /* 0x000fe20000000015 */
[----:B------:R-:W-:Y:S01]  /*09c0*/  IMAD.HI.U32 R4, R9, -0x326172a9, RZ ;  /* 0xcd9e8d5709047827 */ /* 0x000fe200078e00ff */
[----:B------:R-:W-:Y:S01]  /*09d0*/  PRMT R20, R46, 0x7632, R20 ;  /* 0x000076322e147816 */ /* 0x000fe20000000014 */
[----:B------:R-:W0:Y:S01]  /*09e0*/  LDCU.64 UR20, c[0x0][0x380] ;  /* 0x00007000ff1477ac */ /* 0x000e220008000a00 */
        /* <DEDUP_REMOVED lines=25> */
[----:B------:R-:W-:Y:S01]  /*0b80*/  IMAD R3, R3, 0x8, R2 ;  /* 0x0000000803037824 */ /* 0x000fe200078e0202 */
[----:B------:R-:W-:Y:S01]  /*0b90*/  LOP3.LUT R6, R7, UR32, R6, 0x96, !PT ;  /* 0x0000002007067c12 */ /* 0x000fe2000f8e9606 */
[----:B------:R-:W-:Y:S02]  /*0ba0*/  IMAD R12, R12, -0x20, R11 ;  /* 0xffffffe00c0c7824 */ /* 0x000fe400078e020b */
[----:B------:R-:W-:Y:S01]  /*0bb0*/  IMAD R7, R4, -0x326172a9, RZ ;  /* 0xcd9e8d5704077824 */ /* 0x000fe200078e02ff */
[----:B------:R-:W-:Y:S01]  /*0bc0*/  I2FP.F32.U32 R3, R3 ;  /* 0x0000000300037245 */ /* 0x000fe20000201000 */
[----:B------:R-:W-:Y:S01]  /*0bd0*/  IMAD R10, R5, -0x2daee0ad, RZ ;  /* 0xd2511f53050a7824 */ /* 0x000fe200078e02ff */
[----:B------:R-:W-:Y:S01]  /*0be0*/  VIMNMX R12, PT, PT, RZ, R12, !PT ;  /* 0x0000000cff0c7248 */ /* 0x000fe20007fe0100 */
[----:B------:R-:W-:Y:S01]  /*0bf0*/  IMAD.HI.U32 R4, R8, -0x326172a9, RZ ;  /* 0xcd9e8d5708047827 */ /* 0x000fe200078e00ff */
[----:B------:R0:W0:Y:S03]  /*0c00*/  MUFU.RCP R23, R3 ;  /* 0x0000000300177308 */ /* 0x0000260000001000 */
[----:B------:R-:W-:Y:S01]  /*0c10*/  IMAD.HI.U32 R5, R6, -0x2daee0ad, RZ ;  /* 0xd2511f5306057827 */ /* 0x000fe200078e00ff */
[----:B------:R-:W-:-:S02]  /*0c20*/  LOP3.LUT R4, R7, UR34, R4, 0x96, !PT ;  /* 0x0000002207047c12 */ /* 0x000fc4000f8e9604 */
[----:B------:R-:W-:Y:S01]  /*0c30*/  VIMNMX R7, PT, PT, R12, 0x20, PT ;  /* 0x000000200c077848 */ /* 0x000fe20003fe0100 */
        /* <DEDUP_REMOVED lines=8> */
[----:B------:R-:W-:Y:S01]  /*0cc0*/  IMAD R80, R4, -0x2daee0ad, RZ ;  /* 0xd2511f5304507824 */ /* 0x000fe200078e02ff */
[----:B------:R-:W0:Y:S01]  /*0cd0*/  LDCU.128 UR8, c[0x0][0x3f0] ;  /* 0x00007e00ff0877ac */ /* 0x000e220008000c00 */
[----:B-1234-:R-:W-:-:S07]  /*0ce0*/  IMAD R12, R5, -0x326172a9, RZ ;  /* 0xcd9e8d57050c7824 */ /* 0x01efce00078e02ff */
.L_x_899:
[----:B0-----:R-:W-:-:S06]  /*0cf0*/  UIMAD.WIDE UR4, UR24, 0x4, UR8 ;  /* 0x00000004180478a5 */ /* 0x001fcc000f8e0208 */
[----:B-123--:R-:W-:Y:S02]  /*0d00*/  IMAD.U32 R54, RZ, RZ, UR4 ;  /* 0x00000004ff367e24 */ /* 0x00efe4000f8e00ff */
[----:B------:R-:W-:-:S05]  /*0d10*/  IMAD.U32 R55, RZ, RZ, UR5 ;  /* 0x00000005ff377e24 */ /* 0x000fca000f8e00ff */
[----:B------:R-:W2:Y:S01]  /*0d20*/  LDG.E R54, desc[UR12][R54.64] ;  /* 0x0000000c36367981 */ /* 0x000ea2000c1e1900 */
[----:B------:R-:W-:-:S06]  /*0d30*/  UIMAD.WIDE UR4, UR24, 0x4, UR10 ;  /* 0x00000004180478a5 */ /* 0x000fcc000f8e020a */
[----:B------:R-:W-:Y:S01]  /*0d40*/  MOV R52, UR4 ;  /* 0x0000000400347c02 */ /* 0x000fe20008000f00 */
[----:B------:R-:W-:-:S05]  /*0d50*/  IMAD.U32 R53, RZ, RZ, UR5 ;  /* 0x00000005ff357e24 */ /* 0x000fca000f8e00ff */
[----:B------:R-:W3:Y:S01]  /*0d60*/  LDG.E R52, desc[UR12][R52.64] ;  /* 0x0000000c34347981 */ /* 0x000ee2000c1e1900 */
[----:B------:R-:W-:Y:S01]  /*0d70*/  UIMAD UR4, UR24, UR36, URZ ;  /* 0x00000024180472a4 */ /* 0x000fe2000f8e02ff */
[----:B------:R-:W-:Y:S01]  /*0d80*/  ISETP.GE.U32.AND P0, PT, R71, 0x100, PT ;  /* 0x000001004700780c */ /* 0x000fe20003f06070 */
[----:B------:R-:W-:Y:S01]  /*0d90*/  BSSY.RECONVERGENT B0, `(.L_x_584) ;  /* 0x000061c000007945 */ /* 0x000fe20003800200 */
[----:B------:R-:W0:Y:S01]  /*0da0*/  S2R R74, SR_TID.X ;  /* 0x00000000004a7919 */ /* 0x000e220000002100 */
        /* <DEDUP_REMOVED lines=8> */
[----:B------:R-:W-:Y:S01]  /*0e30*/  ULEA.HI UR5, UR5, UR4, URZ, 0x3 ;  /* 0x0000000405057291 */ /* 0x000fe2000f8f18ff */
[----:B---3--:R-:W-:Y:S01]  /*0e40*/  R2UR UR4, R52 ;  /* 0x00000000340472ca */ /* 0x008fe200000e0000 */
[----:B------:R-:W-:-:S04]  /*0e50*/  @UP2 ULEA.HI UR7, UR7, UR6, URZ, 0x3 ;  /* 0x0000000607072291 */ /* 0x000fc8000f8f18ff */
[----:B------:R-:W-:Y:S02]  /*0e60*/  IMAD.U32 R53, RZ, RZ, UR5 ;  /* 0x00000005ff357e24 */ /* 0x000fe4000f8e00ff */
[----:B------:R-:W-:-:S03]  /*0e70*/  MOV R55, UR7 ;  /* 0x0000000700377c02 */ /* 0x000fc60008000f00 */
[-C--:B0-----:R-:W-:Y:S02]  /*0e80*/  LEA.HI.SX32 R78, R53, R74.reuse, 0x1d ;  /* 0x0000004a354e7211 */ /* 0x081fe400078feaff */
[----:B------:R-:W-:Y:S01]  /*0e90*/  @P1 LEA.HI.SX32 R76, R55, R74, 0x1d ;  /* 0x0000004a374c1211 */ /* 0x000fe200078feaff */
[----:B-----5:R-:W-:Y:S06]  /*0ea0*/  @!P0 BRA `(.L_x_585) ;  /* 0x0000006000288947 */ /* 0x020fec0003800000 */
[----:B------:R-:W-:-:S04]  /*0eb0*/  UISETP.NE.U32.AND UP0, UPT, UR18, URZ, UPT ;  /* 0x000000ff1200728c */ /* 0x000fc8000bf05070 */
[----:B------:R-:W-:Y:S01]  /*0ec0*/  UISETP.NE.AND.EX UP0, UPT, UR19, URZ, UPT, UP0 ;  /* 0x000000ff1300728c */ /* 0x000fe2000bf05300 */
[----:B------:R-:W-:Y:S10]  /*0ed0*/  BRA.U !UP2, `(.L_x_586) ;  /* 0x000000010a0c7547 */ /* 0x000ff4000b800000 */
[----:B------:R-:W0:Y:S02]  /*0ee0*/  LDC.64 R24, c[0x0][0x390] ;  /* 0x0000e400ff187b82 */ /* 0x000e240000000a00 */
[----:B0-----:R-:W-:-:S06]  /*0ef0*/  IMAD.WIDE.U32 R24, R76, 0x10, R24 ;  /* 0x000000104c187825 */ /* 0x001fcc00078e0018 */
[----:B------:R-:W5:Y:S02]  /*0f00*/  LDG.E.128 R24, desc[UR12][R24.64] ;  /* 0x0000000c18187981 */ /* 0x000f64000c1e1d00 */
.L_x_586:
[----:B------:R-:W-:Y:S05]  /*0f10*/  BRA.U !UP0, `(.L_x_587) ;  /* 0x00000031084c7547 */ /* 0x000fea000b800000 */
[----:B------:R-:W0:Y:S02]  /*0f20*/  LDC.64 R52, c[0x0][0x3a0] ;  /* 0x0000e800ff347b82 */ /* 0x000e240000000a00 */
[----:B0-----:R-:W-:-:S06]  /*0f30*/  IMAD.WIDE.U32 R52, R78, 0x10, R52 ;  /* 0x000000104e347825 */ /* 0x001fcc00078e0034 */
[----:B------:R-:W2:Y:S01]  /*0f40*/  LDG.E.128 R52, desc[UR12][R52.64] ;  /* 0x0000000c34347981 */ /* 0x000ea2000c1e1d00 */
[----:B------:R-:W-:-:S13]  /*0f50*/  ISETP.LT.AND P1, PT, RZ, UR39, PT ;  /* 0x00000027ff007c0c */ /* 0x000fda000bf21270 */
[----:B------:R-:W-:Y:S01]  /*0f60*/  @!P1 IMAD.MOV.U32 R84, RZ, RZ, R65 ;  /* 0x000000ffff549224 */ /* 0x000fe200078e0041 */
[----:B------:R-:W-:Y:S01]  /*0f70*/  @!P1 MOV R82, R80 ;  /* 0x0000005000529202 */ /* 0x000fe20000000f00 */
[----:B--2---:R-:W-:Y:S01]  /*0f80*/  @!P1 IMAD.U32 R13, R52, 0x10000, RZ ;  /* 0x00010000340d9824 */ /* 0x004fe200078e00ff */
[----:B------:R-:W-:Y:S06]  /*0f90*/  @!P1 BRA `(.L_x_588) ;  /* 0x0000000400689947 */ /* 0x000fec0003800000 */
        /* <DEDUP_REMOVED lines=16> */
.L_x_591:
        /* <DEDUP_REMOVED lines=13> */
.L_x_593:
[----:B------:R-:W-:Y:S05]  /*1170*/  BSYNC.RECONVERGENT B2 ;  /* 0x0000000000027941 */ /* 0x000fea0003800200 */
.L_x_592:
[----:B------:R-:W-:Y:S01]  /*1180*/  IMAD.WIDE.U32 R66, R72, -0x326172a9, RZ ;  /* 0xcd9e8d5748427825 */ /* 0x000fe200078e00ff */
[----:B------:R-:W-:Y:S01]  /*1190*/  LOP3.LUT R10, R14, UR15, R85, 0x96, !PT ;  /* 0x0000000f0e0a7c12 */ /* 0x000fe2000f8e9655 */
[----:B------:R-:W-:Y:S02]  /*11a0*/  UIADD3 UR6, UPT, UPT, UR15, 0x76cf5d0a, URZ ;  /* 0x76cf5d0a0f067890 */ /* 0x000fe4000fffe0ff */
[----:B------:R-:W-:Y:S02]  /*11b0*/  UIADD3 UR5, UPT, UPT, UR14, 0x3c6ef372, URZ ;  /* 0x3c6ef3720e057890 */ /* 0x000fe4000fffe0ff */
[----:B------:R-:W-:Y:S01]  /*11c0*/  LOP3.LUT R12, R69, UR14, R67, 0x96, !PT ;  /* 0x0000000e450c7c12 */ /* 0x000fe2000f8e9643 */
[----:B------:R-:W-:-:S04]  /*11d0*/  IMAD.WIDE.U32 R10, R10, -0x326172a9, RZ ;  /* 0xcd9e8d570a0a7825 */ /* 0x000fc800078e00ff */
[----:B------:R-:W-:Y:S01]  /*11e0*/  IMAD.WIDE.U32 R12, R12, -0x2daee0ad, RZ ;  /* 0xd2511f530c0c7825 */ /* 0x000fe200078e00ff */
[----:B------:R-:W-:-:S04]  /*11f0*/  LOP3.LUT R85, R66, UR22, R11, 0x96, !PT ;  /* 0x0000001642557c12 */ /* 0x000fc8000f8e960b */
[----:B------:R-:W-:Y:S01]  /*1200*/  LOP3.LUT R66, R84, UR23, R13, 0x96, !PT ;  /* 0x0000001754427c12 */ /* 0x000fe2000f8e960d */
[----:B------:R-:W-:-:S04]  /*1210*/  IMAD.WIDE.U32 R84, R85, -0x2daee0ad, RZ ;  /* 0xd2511f5355547825 */ /* 0x000fc800078e00ff */
[----:B------:R-:W-:Y:S01]  /*1220*/  IMAD.WIDE.U32 R66, R66, -0x326172a9, RZ ;  /* 0xcd9e8d5742427825 */ /* 0x000fe200078e00ff */
[----:B------:R-:W-:Y:S01]  /*1230*/  LOP3.LUT R11, R12, UR6, R85, 0x96, !PT ;  /* 0x000000060c0b7c12 */ /* 0x000fe2000f8e9655 */
[----:B------:R-:W-:-:S03]  /*1240*/  UIADD3 UR6, UPT, UPT, UR15, -0x695add53, URZ ;  /* 0x96a522ad0f067890 */ /* 0x000fc6000fffe0ff */
[----:B------:R-:W-:Y:S01]  /*1250*/  LOP3.LUT R12, R10, UR5, R67, 0x96, !PT ;  /* 0x000000050a0c7c12 */ /* 0x000fe2000f8e9643 */
[----:B------:R-:W-:Y:S01]  /*1260*/  IMAD.WIDE.U32 R10, R11, -0x326172a9, RZ ;  /* 0xcd9e8d570b0a7825 */ /* 0x000fe200078e00ff */
[----:B------:R-:W-:-:S03]  /*1270*/  UIADD3 UR5, UPT, UPT, UR15, 0x32370b8f, URZ ;  /* 0x32370b8f0f057890 */ /* 0x000fc6000fffe0ff */
[----:B------:R-:W-:Y:S01]  /*1280*/  IMAD.WIDE.U32 R12, R12, -0x2daee0ad, RZ ;  /* 0xd2511f530c0c7825 */ /* 0x000fe200078e00ff */
[----:B------:R-:W-:-:S04]  /*1290*/  LOP3.LUT R85, R66, UR25, R11, 0x96, !PT ;  /* 0x0000001942557c12 */ /* 0x000fc8000f8e960b */
[----:B------:R-:W-:Y:S01]  /*12a0*/  LOP3.LUT R66, R84, UR5, R13, 0x96, !PT ;  /* 0x0000000554427c12 */ /* 0x000fe2000f8e960d */
[----:B------:R-:W-:Y:S01]  /*12b0*/  IMAD.WIDE.U32 R84, R85, -0x2daee0ad, RZ ;  /* 0xd2511f5355547825 */ /* 0x000fe200078e00ff */
[----:B------:R-:W-:-:S03]  /*12c0*/  UIADD3 UR5, UPT, UPT, UR15, -0x24c28bd8, URZ ;  /* 0xdb3d74280f057890 */ /* 0x000fc6000fffe0ff */
        /* <DEDUP_REMOVED lines=20> */
[----:B------:R-:W-:-:S04]  /*1410*/  IMAD.WIDE.U32 R12, R12, -0x326172a9, RZ ;  /* 0xcd9e8d570c0c7825 */ /* 0x000fc800078e00ff */
[----:B------:R-:W-:Y:S01]  /*1420*/  IMAD.WIDE.U32 R10, R10, -0x2daee0ad, RZ ;  /* 0xd2511f530a0a7825 */ /* 0x000fe200078e00ff */
[----:B------:R-:W-:-:S04]  /*1430*/  LOP3.LUT R66, R66, UR5, R13, 0x96, !PT ;  /* 0x0000000542427c12 */ /* 0x000fc8000f8e960d */
[----:B------:R-:W-:Y:S01]  /*1440*/  LOP3.LUT R67, R84, UR6, R11, 0x96, !PT ;  /* 0x0000000654437c12 */ /* 0x000fe2000f8e960b */
[----:B------:R-:W-:Y:S01]  /*1450*/  IMAD.MOV.U32 R84, RZ, RZ, RZ ;  /* 0x000000ffff547224 */ /* 0x000fe200078e00ff */
[----:B------:R-:W-:Y:S01]  /*1460*/  MOV R82, R10 ;  /* 0x0000000a00527202 */ /* 0x000fe20000000f00 */
[----:B------:R-:W-:-:S07]  /*1470*/  IMAD.MOV.U32 R10, RZ, RZ, R80 ;  /* 0x000000ffff0a7224 */ /* 0x000fce00078e0050 */
.L_x_590:
[----:B------:R-:W-:Y:S05]  /*1480*/  BSYNC.RECONVERGENT B1 ;  /* 0x0000000000017941 */ /* 0x000fea0003800200 */
.L_x_589:
[----:B------:R-:W-:Y:S01]  /*1490*/  I2FP.F32.U32 R10, R10 ;  /* 0x0000000a000a7245 */ /* 0x000fe20000201000 */
[----:B------:R-:W-:Y:S02]  /*14a0*/  HFMA2 R13, -RZ, RZ, 0.1171875, 0 ;  /* 0x2f800000ff0d7431 */ /* 0x000fe400000001ff */
[----:B-----5:R-:W-:Y:S02]  /*14b0*/  IMAD.U32 R11, R24, 0x10000, RZ ;  /* 0x00010000180b7824 */ /* 0x020fe400078e00ff */
[----:B------:R-:W-:Y:S02]  /*14c0*/  IMAD.U32 R80, R52, 0x10000, RZ ;  /* 0x0001000034507824 */ /* 0x000fe400078e00ff */
[----:B------:R-:W-:Y:S01]  /*14d0*/  FFMA.FTZ R10, R10, R13, 1.1641532182693481445e-10 ;  /* 0x2f0000000a0a7423 */ /* 0x000fe2000001000d */
[----:B------:R-:W-:-:S04]  /*14e0*/  FMUL.FTZ R11, R11, UR17 ;  /* 0x000000110b0b7c20 */ /* 0x000fc80008410000 */
[----:B------:R-:W-:Y:S01]  /*14f0*/  FMUL.FTZ R11, R11, UR16 ;  /* 0x000000100b0b7c20 */ /* 0x000fe20008410000 */
[----:B------:R-:W-:-:S04]  /*1500*/  FSETP.GTU.FTZ.AND P2, PT, R10, UR35, PT ;  /* 0x000000230a007c0b */ /* 0x000fc8000bf5c000 */
[----:B------:R-:W-:Y:S02]  /*1510*/  FSEL R11, R11, RZ, !P2 ;  /* 0x000000ff0b0b7208 */ /* 0x000fe40005000000 */
[----:B------:R-:W-:-:S03]  /*1520*/  SEL R10, RZ, 0x1, P2 ;  /* 0x00000001ff0a7807 */ /* 0x000fc60001000000 */
[----:B------:R-:W-:-:S07]  /*1530*/  FADD.FTZ R13, R80, R11 ;  /* 0x0000000b500d7221 */ /* 0x000fce0000010000 */
.L_x_588:
[----:B------:R-:W-:Y:S01]  /*1540*/  @!P1 PRMT R11, R52, 0x7632, R11 ;  /* 0x00007632340b9816 */ /* 0x000fe2000000000b */
[----:B------:R-:W-:Y:S01]  /*1550*/  @!P1 IMAD.MOV.U32 R90, RZ, RZ, R82 ;  /* 0x000000ffff5a9224 */ /* 0x000fe200078e0052 */
[----:B------:R-:W-:Y:S02]  /*1560*/  F2FP.BF16.F32.PACK_AB R80, RZ, R13 ;  /* 0x0000000dff50723e */ /* 0x000fe400000010ff */
[----:B------:R-:W-:Y:S01]  /*1570*/  @!P1 MOV R65, R84 ;  /* 0x0000005400419202 */ /* 0x000fe20000000f00 */
[----:B------:R-:W-:Y:S01]  /*1580*/  @!P1 IMAD.U32 R11, R11, 0x10000, RZ ;  /* 0x000100000b0b9824 */ /* 0x000fe200078e00ff */
[----:B------:R-:W-:Y:S06]  /*1590*/  @!P1 BRA `(.L_x_594) ;  /* 0x0000000400709947 */ /* 0x000fec0003800000 */
[----:B------:R-:W-:Y:S01]  /*15a0*/  ISETP.NE.AND P2, PT, R84, 0x1, PT ;  /* 0x000000015400780c */ /* 0x000fe20003f45270 */
[----:B------:R-:W-:Y:S01]  /*15b0*/  BSSY.RECONVERGENT B1, `(.L_x_595) ;  /* 0x000004d000017945 */ /* 0x000fe20003800200 */
[----:B------:R-:W-:Y:S01]  /*15c0*/  MOV R65, 0x2 ;  /* 0x0000000200417802 */ /* 0x000fe20000000f00 */
[----:B------:R-:W-:Y:S02]  /*15d0*/  IMAD.MOV.U32 R9, RZ, RZ, R12 ;  /* 0x000000ffff097224 */ /* 0x000fe400078e000c */
[----:B------:R-:W-:-:S08]  /*15e0*/  IMAD.MOV.U32 R90, RZ, RZ, R82 ;  /* 0x000000ffff5a7224 */ /* 0x000fd000078e0052 */
        /* <DEDUP_REMOVED lines=11> */
.L_x_597:
        /* <DEDUP_REMOVED lines=13> */
.L_x_599:
[----:B------:R-:W-:Y:S05]  /*1770*/  BSYNC.RECONVERGENT B2 ;  /* 0x0000000000027941 */ /* 0x000fea0003800200 */
.L_x_598:
[----:B------:R-:W-:Y:S01]  /*1780*/  IMAD.WIDE.U32 R66, R72, -0x326172a9, RZ ;  /* 0xcd9e8d5748427825 */ /* 0x000fe200078e00ff */
[----:B------:R-:W-:Y:S01]  /*1790*/  LOP3.LUT R86, R14, UR15, R85, 0x96, !PT ;  /* 0x0000000f0e567c12 */ /* 0x000fe2000f8e9655 */
[----:B------:R-:W-:Y:S02]  /*17a0*/  UIADD3 UR6, UPT, UPT, UR15, 0x76cf5d0a, URZ ;  /* 0x76cf5d0a0f067890 */ /* 0x000fe4000fffe0ff */
[----:B------:R-:W-:Y:S01]  /*17b0*/  HFMA2 R65, -RZ, RZ, 0, 0 ;  /* 0x00000000ff417431 */ /* 0x000fe200000001ff */
[----:B------:R-:W-:Y:S02]  /*17c0*/  UIADD3 UR5, UPT, UPT, UR14, 0x3c6ef372, URZ ;  /* 0x3c6ef3720e057890 */ /* 0x000fe4000fffe0ff */
[----:B------:R-:W-:Y:S01]  /*17d0*/  LOP3.LUT R88, R69, UR14, R67, 0x96, !PT ;  /* 0x0000000e45587c12 */ /* 0x000fe2000f8e9643 */
[----:B------:R-:W-:-:S04]  /*17e0*/  IMAD.WIDE.U32 R86, R86, -0x326172a9, RZ ;  /* 0xcd9e8d5756567825 */ /* 0x000fc800078e00ff */
[----:B------:R-:W-:Y:S01]  /*17f0*/  IMAD.WIDE.U32 R88, R88, -0x2daee0ad, RZ ;  /* 0xd2511f5358587825 */ /* 0x000fe200078e00ff */
[----:B------:R-:W-:-:S03]  /*1800*/  LOP3.LUT R85, R66, UR22, R87, 0x96, !PT ;  /* 0x0000001642557c12 */ /* 0x000fc6000f8e9657 */
[----:B------:R-:W-:Y:S01]  /*1810*/  IMAD.MOV.U32 R9, RZ, RZ, R82 ;  /* 0x000000ffff097224 */ /* 0x000fe200078e0052 */
        /* <DEDUP_REMOVED lines=35> */
[----:B------:R-:W-:-:S03]  /*1a50*/  LOP3.LUT R66, R66, UR5, R87, 0x96, !PT ;  /* 0x0000000542427c12 */ /* 0x000fc6000f8e9657 */
[----:B------:R-:W-:Y:S01]  /*1a60*/  IMAD.MOV.U32 R12, RZ, RZ, R86 ;  /* 0x000000ffff0c7224 */ /* 0x000fe200078e0056 */
[----:B------:R-:W-:-:S07]  /*1a70*/  LOP3.LUT R67, R84, UR6, R91, 0x96, !PT ;  /* 0x0000000654437c12 */ /* 0x000fce000f8e965b */
.L_x_596:
[----:B------:R-:W-:Y:S05]  /*1a80*/  BSYNC.RECONVERGENT B1 ;  /* 0x0000000000017941 */ /* 0x000fea0003800200 */
.L_x_595:
[----:B-----5:R-:W-:Y:S01]  /*1a90*/  PRMT R11, R24, 0x7632, R11 ;  /* 0x00007632180b7816 */ /* 0x020fe2000000000b */
[----:B------:R-:W-:Y:S01]  /*1aa0*/  IMAD.MOV.U32 R82, RZ, RZ, 0x2f800000 ;  /* 0x2f800000ff527424 */ /* 0x000fe200078e00ff */
[----:B------:R-:W-:Y:S02]  /*1ab0*/  I2FP.F32.U32 R9, R9 ;  /* 0x0000000900097245 */ /* 0x000fe40000201000 */
[----:B------:R-:W-:Y:S01]  /*1ac0*/  PRMT R52, R52, 0x7632, R52 ;  /* 0x0000763234347816 */ /* 0x000fe20000000034 */
[----:B------:R-:W-:Y:S02]  /*1ad0*/  IMAD.U32 R11, R11, 0x10000, RZ ;  /* 0x000100000b0b7824 */ /* 0x000fe400078e00ff */
[----:B------:R-:W-:Y:S01]  /*1ae0*/  FFMA.FTZ R9, R9, R82, 1.1641532182693481445e-10 ;  /* 0x2f00000009097423 */ /* 0x000fe20000010052 */
[----:B------:R-:W-:Y:S01]  /*1af0*/  SHF.L.U32 R52, R52, 0x10, RZ ;  /* 0x0000001034347819 */ /* 0x000fe200000006ff */
[----:B------:R-:W-:-:S03]  /*1b00*/  FMUL.FTZ R11, R11, UR17 ;  /* 0x000000110b0b7c20 */ /* 0x000fc60008410000 */
[----:B------:R-:W-:Y:S01]  /*1b10*/  FSETP.GTU.FTZ.AND P2, PT, R9, UR35, PT ;  /* 0x0000002309007c0b */ /* 0x000fe2000bf5c000 */
[----:B------:R-:W-:-:S03]  /*1b20*/  FMUL.FTZ R11, R11, UR16 ;  /* 0x000000100b0b7c20 */ /* 0x000fc60008410000 */
[----:B------:R-:W-:Y:S02]  /*1b30*/  SEL R9, RZ, 0x1, P2 ;  /* 0x00000001ff097807 */ /* 0x000fe40001000000 */
[----:B------:R-:W-:-:S05]  /*1b40*/  FSEL R11, R11, RZ, !P2 ;  /* 0x000000ff0b0b7208 */ /* 0x000fca0005000000 */
[----:B------:R-:W-:-:S07]  /*1b50*/  FADD.FTZ R11, R52, R11 ;  /* 0x0000000b340b7221 */ /* 0x000fce0000010000 */
.L_x_594:
[----:B------:R-:W-:Y:S01]  /*1b60*/  F2FP.BF16.F32.PACK_AB R82, RZ, R11 ;  /* 0x0000000bff52723e */ /* 0x000fe200000010ff */
[----:B------:R-:W-:Y:S01]  /*1b70*/  @!P1 IMAD.U32 R87, R53, 0x10000, RZ ;  /* 0x0001000035579824 */ /* 0x000fe200078e00ff */
[----:B------:R-:W-:Y:S01]  /*1b80*/  @!P1 MOV R52, R90 ;  /* 0x0000005a00349202 */ /* 0x000fe20000000f00 */
[----:B------:R-:W-:Y:S01]  /*1b90*/  @!P1 IMAD.MOV.U32 R88, RZ, RZ, R65 ;  /* 0x000000ffff589224 */ /* 0x000fe200078e0041 */
        /* <DEDUP_REMOVED lines=17> */
.L_x_603:
        /* <DEDUP_REMOVED lines=13> */
.L_x_605:
[----:B------:R-:W-:Y:S05]  /*1d80*/  BSYNC.RECONVERGENT B2 ;  /* 0x0000000000027941 */ /* 0x000fea0003800200 */
.L_x_604:
[----:B------:R-:W-:Y:S01]  /*1d90*/  IMAD.WIDE.U32 R66, R72, -0x326172a9, RZ ;  /* 0xcd9e8d5748427825 */ /* 0x000fe200078e00ff */
[----:B------:R-:W-:Y:S01]  /*1da0*/  LOP3.LUT R84, R14, UR15, R87, 0x96, !PT ;  /* 0x0000000f0e547c12 */ /* 0x000fe2000f8e9657 */
[----:B------:R-:W-:Y:S02]  /*1db0*/  UIADD3 UR6, UPT, UPT, UR15, 0x76cf5d0a, URZ ;  /* 0x76cf5d0a0f067890 */ /* 0x000fe4000fffe0ff */
        /* <DEDUP_REMOVED lines=46> */
.L_x_602:
[----:B------:R-:W-:Y:S05]  /*20a0*/  BSYNC.RECONVERGENT B1 ;  /* 0x0000000000017941 */ /* 0x000fea0003800200 */
.L_x_601:
        /* <DEDUP_REMOVED lines=11> */
.L_x_600:
        /* <DEDUP_REMOVED lines=22> */
.L_x_609:
        /* <DEDUP_REMOVED lines=13> */
.L_x_611:
[----:B------:R-:W-:Y:S05]  /*2390*/  BSYNC.RECONVERGENT B2 ;  /* 0x0000000000027941 */ /* 0x000fea0003800200 */
.L_x_610:
[----:B------:R-:W-:Y:S01]  /*23a0*/  IMAD.WIDE.U32 R66, R72, -0x326172a9, RZ ;  /* 0xcd9e8d5748427825 */ /* 0x000fe200078e00ff */
[----:B------:R-:W-:Y:S01]  /*23b0*/  LOP3.LUT R88, R14, UR15, R91, 0x96, !PT ;  /* 0x0000000f0e587c12 */ /* 0x000fe2000f8e965b */
[----:B------:R-:W-:Y:S01]  /*23c0*/  UIADD3 UR6, UPT, UPT, UR15, 0x76cf5d0a, URZ ;  /* 0x76cf5d0a0f067890 */ /* 0x000fe2000fffe0ff */
[----:B------:R-:W-:Y:S01]  /*23d0*/  MOV R7, R52 ;  /* 0x0000003400077202 */ /* 0x000fe20000000f00 */
[----:B------:R-:W-:Y:S02]  /*23e0*/  UIADD3 UR5, UPT, UPT, UR14, 0x3c6ef372, URZ ;  /* 0x3c6ef3720e057890 */ /* 0x000fe4000fffe0ff */
        /* <DEDUP_REMOVED lines=43> */
[----:B------:R-:W-:-:S07]  /*26a0*/  IMAD.MOV.U32 R86, RZ, RZ, R88 ;  /* 0x000000ffff567224 */ /* 0x000fce00078e0058 */
.L_x_608:
[----:B------:R-:W-:Y:S05]  /*26b0*/  BSYNC.RECONVERGENT B1 ;  /* 0x0000000000017941 */ /* 0x000fea0003800200 */
.L_x_607:
[----:B-----5:R-:W-:Y:S01]  /*26c0*/  PRMT R52, R25, 0x7632, R52 ;  /* 0x0000763219347816 */ /* 0x020fe20000000034 */
[----:B------:R-:W-:Y:S01]  /*26d0*/  IMAD.MOV.U32 R88, RZ, RZ, 0x2f800000 ;  /* 0x2f800000ff587424 */ /* 0x000fe200078e00ff */
[----:B------:R-:W-:Y:S02]  /*26e0*/  I2FP.F32.U32 R7, R7 ;  /* 0x0000000700077245 */ /* 0x000fe40000201000 */
[----:B------:R-:W-:Y:S02]  /*26f0*/  SHF.L.U32 R52, R52, 0x10, RZ ;  /* 0x0000001034347819 */ /* 0x000fe400000006ff */
[----:B------:R-:W-:Y:S01]  /*2700*/  PRMT R53, R53, 0x7632, R53 ;  /* 0x0000763235357816 */ /* 0x000fe20000000035 */
[----:B------:R-:W-:Y:S02]  /*2710*/  FFMA.FTZ R7, R7, R88, 1.1641532182693481445e-10 ;  /* 0x2f00000007077423 */ /* 0x000fe40000010058 */
[----:B------:R-:W-:Y:S02]  /*2720*/  FMUL.FTZ R52, R52, UR17 ;  /* 0x0000001134347c20 */ /* 0x000fe40008410000 */
[----:B------:R-:W-:Y:S01]  /*2730*/  IMAD.U32 R53, R53, 0x10000, RZ ;  /* 0x0001000035357824 */ /* 0x000fe200078e00ff */
[----:B------:R-:W-:Y:S01]  /*2740*/  FSETP.GTU.FTZ.AND P2, PT, R7, UR35, PT ;  /* 0x0000002307007c0b */ /* 0x000fe2000bf5c000 */
[----:B------:R-:W-:-:S03]  /*2750*/  FMUL.FTZ R52, R52, UR16 ;  /* 0x0000001034347c20 */ /* 0x000fc60008410000 */
[----:B------:R-:W-:Y:S02]  /*2760*/  SEL R7, RZ, 0x1, P2 ;  /* 0x00000001ff077807 */ /* 0x000fe40001000000 */
[----:B------:R-:W-:-:S05]  /*2770*/  FSEL R52, R52, RZ, !P2 ;  /* 0x000000ff34347208 */ /* 0x000fca0005000000 */
[----:B------:R-:W-:-:S07]  /*2780*/  FADD.FTZ R85, R53, R52 ;  /* 0x0000003435557221 */ /* 0x000fce0000010000 */
.L_x_606:
        /* <DEDUP_REMOVED lines=21> */
.L_x_615:
        /* <DEDUP_REMOVED lines=13> */
.L_x_617:
[----:B------:R-:W-:Y:S05]  /*29b0*/  BSYNC.RECONVERGENT B2 ;  /* 0x0000000000027941 */ /* 0x000fea0003800200 */
.L_x_616:
        /* <DEDUP_REMOVED lines=44> */
[----:B------:R-:W-:Y:S02]  /*2c80*/  LOP3.LUT R66, R66, UR5, R101, 0x96, !PT ;  /* 0x0000000542427c12 */ /* 0x000fe4000f8e9665 */
[----:B------:R-:W-:Y:S01]  /*2c90*/  MOV R12, R100 ;  /* 0x00000064000c7202 */ /* 0x000fe20000000f00 */
[----:B------:R-:W-:Y:S02]  /*2ca0*/  IMAD.MOV.U32 R92, RZ, RZ, R52 ;  /* 0x000000ffff5c7224 */ /* 0x000fe400078e0034 */
[----:B------:R-:W-:Y:S01]  /*2cb0*/  HFMA2 R52, -RZ, RZ, 0, 0 ;  /* 0x00000000ff347431 */ /* 0x000fe200000001ff */
[----:B------:R-:W-:-:S07]  /*2cc0*/  LOP3.LUT R67, R90, UR6, R53, 0x96, !PT ;  /* 0x000000065a437c12 */ /* 0x000fce000f8e9635 */
.L_x_614:
[----:B------:R-:W-:Y:S05]  /*2cd0*/  BSYNC.RECONVERGENT B1 ;  /* 0x0000000000017941 */ /* 0x000fea0003800200 */
.L_x_613:
[----:B------:R-:W-:Y:S01]  /*2ce0*/  I2FP.F32.U32 R6, R6 ;  /* 0x0000000600067245 */ /* 0x000fe20000201000 */
[----:B------:R-:W-:Y:S01]  /*2cf0*/  IMAD.MOV.U32 R65, RZ, RZ, 0x2f800000 ;  /* 0x2f800000ff417424 */ /* 0x000fe200078e00ff */
[----:B------:R-:W-:Y:S01]  /*2d00*/  SHF.L.U32 R86, R54, 0x10, RZ ;  /* 0x0000001036567819 */ /* 0x000fe200000006ff */
[----:B-----5:R-:W-:Y:S02]  /*2d10*/  IMAD.U32 R53, R26, 0x10000, RZ ;  /* 0x000100001a357824 */ /* 0x020fe400078e00ff */
[----:B------:R-:W-:Y:S02]  /*2d20*/  FFMA.FTZ R6, R6, R65, 1.1641532182693481445e-10 ;  /* 0x2f00000006067423 */ /* 0x000fe40000010041 */
[----:B------:R-:W-:-:S03]  /*2d30*/  FMUL.FTZ R53, R53, UR17 ;  /* 0x0000001135357c20 */ /* 0x000fc60008410000 */
[----:B------:R-:W-:Y:S01]  /*2d40*/  FSETP.GTU.FTZ.AND P2, PT, R6, UR35, PT ;  /* 0x0000002306007c0b */ /* 0x000fe2000bf5c000 */
[----:B------:R-:W-:-:S03]  /*2d50*/  FMUL.FTZ R53, R53, UR16 ;  /* 0x0000001035357c20 */ /* 0x000fc60008410000 */
[----:B------:R-:W-:Y:S02]  /*2d60*/  SEL R6, RZ, 0x1, P2 ;  /* 0x00000001ff067807 */ /* 0x000fe40001000000 */
[----:B------:R-:W-:-:S05]  /*2d70*/  FSEL R53, R53, RZ, !P2 ;  /* 0x000000ff35357208 */ /* 0x000fca0005000000 */
[----:B------:R-:W-:-:S07]  /*2d80*/  FADD.FTZ R89, R86, R53 ;  /* 0x0000003556597221 */ /* 0x000fce0000010000 */
.L_x_612:
[----:B------:R-:W-:Y:S01]  /*2d90*/  @!P1 PRMT R91, R54, 0x7632, R91 ;  /* 0x00007632365b9816 */ /* 0x000fe2000000005b */
[----:B------:R-:W-:Y:S01]  /*2da0*/  @!P1 IMAD.MOV.U32 R53, RZ, RZ, R52 ;  /* 0x000000ffff359224 */ /* 0x000fe200078e0034 */
[----:B------:R-:W-:Y:S01]  /*2db0*/  F2FP.BF16.F32.PACK_AB R90, RZ, R89 ;  /* 0x00000059ff5a723e */ /* 0x000fe200000010ff */
[----:B------:R-:W-:Y:S01]  /*2dc0*/  @!P1 IMAD.MOV.U32 R86, RZ, RZ, R92 ;  /* 0x000000ffff569224 */ /* 0x000fe200078e005c */
[----:B------:R-:W-:Y:S01]  /*2dd0*/  @!P1 SHF.L.U32 R91, R91, 0x10, RZ ;  /* 0x000000105b5b9819 */ /* 0x000fe200000006ff */
        /* <DEDUP_REMOVED lines=17> */
.L_x_621:
        /* <DEDUP_REMOVED lines=13> */
.L_x_623:
[----:B------:R-:W-:Y:S05]  /*2fc0*/  BSYNC.RECONVERGENT B2 ;  /* 0x0000000000027941 */ /* 0x000fea0003800200 */
.L_x_622:
        /* <DEDUP_REMOVED lines=49> */
.L_x_620:
[----:B------:R-:W-:Y:S05]  /*32e0*/  BSYNC.RECONVERGENT B1 ;  /* 0x0000000000017941 */ /* 0x000fea0003800200 */
.L_x_619:
[----:B-----5:R-:W-:Y:S01]  /*32f0*/  PRMT R52, R26, 0x7632, R52 ;  /* 0x000076321a347816 */ /* 0x020fe20000000034 */
[----:B------:R-:W-:Y:S01]  /*3300*/  HFMA2 R65, -RZ, RZ, 0.1171875, 0 ;  /* 0x2f800000ff417431 */ /* 0x000fe200000001ff */
[----:B------:R-:W-:Y:S02]  /*3310*/  I2FP.F32.U32 R4, R4 ;  /* 0x0000000400047245 */ /* 0x000fe40000201000 */
[----:B------:R-:W-:Y:S01]  /*3320*/  PRMT R54, R54, 0x7632, R54 ;  /* 0x0000763236367816 */ /* 0x000fe20000000036 */
[----:B------:R-:W-:Y:S02]  /*3330*/  IMAD.U32 R52, R52, 0x10000, RZ ;  /* 0x0001000034347824 */ /* 0x000fe400078e00ff */
[----:B------:R-:W-:Y:S02]  /*3340*/  FFMA.FTZ R4, R4, R65, 1.1641532182693481445e-10 ;  /* 0x2f00000004047423 */ /* 0x000fe40000010041 */
[----:B------:R-:W-:Y:S01]  /*3350*/  FMUL.FTZ R52, R52, UR17 ;  /* 0x0000001134347c20 */ /* 0x000fe20008410000 */
[----:B------:R-:W-:-:S02]  /*3360*/  IMAD.U32 R91, R54, 0x10000, RZ ;  /* 0x00010000365b7824 */ /* 0x000fc400078e00ff */
[----:B------:R-:W-:Y:S01]  /*3370*/  FSETP.GTU.FTZ.AND P2, PT, R4, UR35, PT ;  /* 0x0000002304007c0b */ /* 0x000fe2000bf5c000 */
[----:B------:R-:W-:-:S03]  /*3380*/  FMUL.FTZ R52, R52, UR16 ;  /* 0x0000001034347c20 */ /* 0x000fc60008410000 */
[----:B------:R-:W-:Y:S02]  /*3390*/  SEL R4, RZ, 0x1, P2 ;  /* 0x00000001ff047807 */ /* 0x000fe40001000000 */
[----:B------:R-:W-:-:S05]  /*33a0*/  FSEL R52, R52, RZ, !P2 ;  /* 0x000000ff34347208 */ /* 0x000fca0005000000 */
[----:B------:R-:W-:-:S07]  /*33b0*/  FADD.FTZ R91, R91, R52 ;  /* 0x000000345b5b7221 */ /* 0x000fce0000010000 */
.L_x_618:
[----:B------:R-:W-:Y:S01]  /*33c0*/  F2FP.BF16.F32.PACK_AB R54, RZ, R91 ;  /* 0x0000005bff36723e */ /* 0x000fe200000010ff */
[----:B------:R-:W-:Y:S01]  /*33d0*/  @!P1 IMAD.MOV.U32 R52, RZ, RZ, R53 ;  /* 0x000000ffff349224 */ /* 0x000fe200078e0035 */
[----:B------:R-:W-:Y:S01]  /*33e0*/  @!P1 SHF.L.U32 R101, R55, 0x10, RZ ;  /* 0x0000001037659819 */ /* 0x000fe200000006ff */
[----:B------:R-:W-:Y:S01]  /*33f0*/  @!P1 IMAD.MOV.U32 R92, RZ, RZ, R86 ;  /* 0x000000ffff5c9224 */ /* 0x000fe200078e0056 */
        /* <DEDUP_REMOVED lines=17> */
.L_x_627:
        /* <DEDUP_REMOVED lines=13> */
.L_x_629:
[----:B------:R-:W-:Y:S05]  /*35e0*/  BSYNC.RECONVERGENT B2 ;  /* 0x0000000000027941 */ /* 0x000fea0003800200 */
.L_x_628:
        /* <DEDUP_REMOVED lines=49> */
.L_x_626:
[----:B------:R-:W-:Y:S05]  /*3900*/  BSYNC.RECONVERGENT B1 ;  /* 0x0000000000017941 */ /* 0x000fea0003800200 */
.L_x_625:
[----:B------:R-:W-:Y:S01]  /*3910*/  I2FP.F32.U32 R2, R2 ;  /* 0x0000000200027245 */ /* 0x000fe20000201000 */
[----:B------:R-:W-:Y:S01]  /*3920*/  IMAD.MOV.U32 R65, RZ, RZ, 0x2f800000 ;  /* 0x2f800000ff417424 */ /* 0x000fe200078e00ff */
[----:B-----5:R-:W-:Y:S01]  /*3930*/  SHF.L.U32 R53, R27, 0x10, RZ ;  /* 0x000000101b357819 */ /* 0x020fe200000006ff */
[----:B------:R-:W-:Y:S02]  /*3940*/  IMAD.U32 R86, R55, 0x10000, RZ ;  /* 0x0001000037567824 */ /* 0x000fe400078e00ff */
[----:B------:R-:W-:Y:S02]  /*3950*/  FFMA.FTZ R2, R2, R65, 1.1641532182693481445e-10 ;  /* 0x2f00000002027423 */ /* 0x000fe40000010041 */
[----:B------:R-:W-:-:S03]  /*3960*/  FMUL.FTZ R53, R53, UR17 ;  /* 0x0000001135357c20 */ /* 0x000fc60008410000 */
[----:B------:R-:W-:Y:S01]  /*3970*/  FSETP.GTU.FTZ.AND P2, PT, R2, UR35, PT ;  /* 0x0000002302007c0b */ /* 0x000fe2000bf5c000 */
[----:B------:R-:W-:-:S03]  /*3980*/  FMUL.FTZ R53, R53, UR16 ;  /* 0x0000001035357c20 */ /* 0x000fc60008410000 */
[----:B------:R-:W-:Y:S02]  /*3990*/  SEL R2, RZ, 0x1, P2 ;  /* 0x00000001ff027807 */ /* 0x000fe40001000000 */
[----:B------:R-:W-:-:S05]  /*39a0*/  FSEL R53, R53, RZ, !P2 ;  /* 0x000000ff35357208 */ /* 0x000fca0005000000 */
[----:B------:R-:W-:-:S07]  /*39b0*/  FADD.FTZ R101, R86, R53 ;  /* 0x0000003556657221 */ /* 0x000fce0000010000 */
.L_x_624:
        /* <DEDUP_REMOVED lines=22> */
.L_x_633:
        /* <DEDUP_REMOVED lines=13> */
.L_x_635:
[----:B------:R-:W-:Y:S05]  /*3bf0*/  BSYNC.RECONVERGENT B2 ;  /* 0x0000000000027941 */ /* 0x000fea0003800200 */
.L_x_634:
        /* <DEDUP_REMOVED lines=47> */
[----:B------:R-:W-:Y:S01]  /*3ef0*/  IMAD.MOV.U32 R94, RZ, RZ, R52 ;  /* 0x000000ffff5e7224 */ /* 0x000fe200078e0034 */
[----:B------:R-:W-:-:S07]  /*3f00*/  LOP3.LUT R67, R102, UR6, R53, 0x96, !PT ;  /* 0x0000000666437c12 */ /* 0x000fce000f8e9635 */
.L_x_632:
[----:B------:R-:W-:Y:S05]  /*3f10*/  BSYNC.RECONVERGENT B1 ;  /* 0x0000000000017941 */ /* 0x000fea0003800200 */
.L_x_631:
        /* <DEDUP_REMOVED lines=13> */
.L_x_630:
[----:B------:R-:W-:Y:S02]  /*3ff0*/  F2FP.BF16.F32.PACK_AB R55, RZ, R103 ;  /* 0x00000067ff37723e */ /* 0x000fe400000010ff */
[----:B------:R-:W-:Y:S02]  /*4000*/  PRMT R54, R90, 0x5410, R54 ;  /* 0x000054105a367816 */ /* 0x000fe40000000036 */
[----:B------:R-:W-:Y:S02]  /*4010*/  PRMT R53, R84, 0x5410, R88 ;  /* 0x0000541054357816 */ /* 0x000fe40000000058 */
[----:B------:R-:W-:Y:S02]  /*4020*/  PRMT R52, R80, 0x5410, R82 ;  /* 0x0000541050347816 */ /* 0x000fe40000000052 */
[----:B------:R-:W-:Y:S01]  /*4030*/  PRMT R55, R86, 0x5410, R55 ;  /* 0x0000541056377816 */ /* 0x000fe20000000037 */
[----:B------:R-:W-:Y:S06]  /*4040*/  BRA `(.L_x_636) ;  /* 0x0000002c00547947 */ /* 0x000fec0003800000 */
.L_x_587:
[----:B------:R-:W-:Y:S01]  /*4050*/  IMAD.U32 R113, RZ, RZ, UR15 ;  /* 0x0000000fff717e24 */ /* 0x000fe2000f8e00ff */
[----:B------:R-:W-:Y:S01]  /*4060*/  MOV R52, R65 ;  /* 0x0000004100347202 */ /* 0x000fe20000000f00 */
[----:B------:R-:W-:Y:S02]  /*4070*/  IMAD.MOV.U32 R13, RZ, RZ, RZ ;  /* 0x000000ffff0d7224 */ /* 0x000fe400078e00ff */
[----:B------:R-:W-:Y:S02]  /*4080*/  IMAD.MOV.U32 R94, RZ, RZ, R80 ;  /* 0x000000ffff5e7224 */ /* 0x000fe400078e0050 */
[----:B------:R-:W-:Y:S01]  /*4090*/  VIADD R113, R113, 0x32370b8f ;  /* 0x32370b8f71717836 */ /* 0x000fe20000000000 */
[----:B------:R-:W-:Y:S06]  /*40a0*/  BRA.U !UP2, `(.L_x_637) ;  /* 0x000000050a5c7547 */ /* 0x000fec000b800000 */
        /* <DEDUP_REMOVED lines=16> */
.L_x_640:
        /* <DEDUP_REMOVED lines=13> */
.L_x_642:
[----:B------:R-:W-:Y:S05]  /*4280*/  BSYNC.RECONVERGENT B2 ;  /* 0x0000000000027941 */ /* 0x000fea0003800200 */
.L_x_641:
        /* <DEDUP_REMOVED lines=15> */
[----:B------:R-:W-:-:S03]  /*4380*/  UIADD3 UR5, UPT, UPT, UR15, -0x24c28bd8, URZ ;  /* 0xdb3d74280f057890 */ /* 0x000fc6000fffe0ff */
[----:B------:R-:W-:Y:S01]  /*4390*/  IMAD.WIDE.U32 R12, R12, -0x2daee0ad, RZ ;  /* 0xd2511f530c0c7825 */ /* 0x000fe200078e00ff */
[----:B------:R-:W-:-:S04]  /*43a0*/  LOP3.LUT R52, R52, UR25, R11, 0x96, !PT ;  /* 0x0000001934347c12 */ /* 0x000fc8000f8e960b */
[----:B------:R-:W-:Y:S01]  /*43b0*/  LOP3.LUT R54, R113, R54, R13, 0x96, !PT ;  /* 0x0000003671367212 */ /* 0x000fe200078e960d */
        /* <DEDUP_REMOVED lines=26> */
[----:B------:R-:W-:Y:S02]  /*4560*/  HFMA2 R52, -RZ, RZ, 0, 0 ;  /* 0x00000000ff347431 */ /* 0x000fe400000001ff */
[----:B------:R-:W-:-:S07]  /*4570*/  IMAD.MOV.U32 R10, RZ, RZ, R80 ;  /* 0x000000ffff0a7224 */ /* 0x000fce00078e0050 */
.L_x_639:
[----:B------:R-:W-:Y:S05]  /*4580*/  BSYNC.RECONVERGENT B1 ;  /* 0x0000000000017941 */ /* 0x000fea0003800200 */
.L_x_638:
[----:B------:R-:W-:Y:S01]  /*4590*/  I2FP.F32.U32 R10, R10 ;  /* 0x0000000a000a7245 */ /* 0x000fe20000201000 */
[----:B------:R-:W-:Y:S02]  /*45a0*/  IMAD.MOV.U32 R11, RZ, RZ, 0x2f800000 ;  /* 0x2f800000ff0b7424 */ /* 0x000fe400078e00ff */
[----:B-----5:R-:W-:Y:S02]  /*45b0*/  IMAD.U32 R13, R24, 0x10000, RZ ;  /* 0x00010000180d7824 */ /* 0x020fe400078e00ff */
[----:B------:R-:W-:Y:S02]  /*45c0*/  FFMA.FTZ R10, R10, R11, 1.1641532182693481445e-10 ;  /* 0x2f0000000a0a7423 */ /* 0x000fe4000001000b */
[----:B------:R-:W-:-:S03]  /*45d0*/  FMUL.FTZ R13, R13, UR17 ;  /* 0x000000110d0d7c20 */ /* 0x000fc60008410000 */
[----:B------:R-:W-:Y:S01]  /*45e0*/  FSETP.GTU.FTZ.AND P1, PT, R10, UR35, PT ;  /* 0x000000230a007c0b */ /* 0x000fe2000bf3c000 */
[----:B------:R-:W-:-:S03]  /*45f0*/  FMUL.FTZ R13, R13, UR16 ;  /* 0x000000100d0d7c20 */ /* 0x000fc60008410000 */
[----:B------:R-:W-:Y:S02]  /*4600*/  SEL R10, RZ, 0x1, P1 ;  /* 0x00000001ff0a7807 */ /* 0x000fe40000800000 */
[----:B------:R-:W-:-:S07]  /*4610*/  FSEL R13, R13, RZ, !P1 ;  /* 0x000000ff0d0d7208 */ /* 0x000fce0004800000 */
.L_x_637:
[----:B------:R-:W-:Y:S01]  /*4620*/  F2FP.BF16.F32.PACK_AB R84, RZ, R13 ;  /* 0x0000000dff54723e */ /* 0x000fe200000010ff */
[----:B------:R-:W-:Y:S01]  /*4630*/  IMAD.MOV.U32 R53, RZ, RZ, R52 ;  /* 0x000000ffff357224 */ /* 0x000fe200078e0034 */
[----:B------:R-:W-:Y:S01]  /*4640*/  MOV R11, RZ ;  /* 0x000000ff000b7202 */ /* 0x000fe20000000f00 */
[----:B------:R-:W-:Y:S06]  /*4650*/  BRA.U !UP2, `(.L_x_643) ;  /* 0x000000050a587547 */ /* 0x000fec000b800000 */
[----:B------:R-:W-:Y:S01]  /*4660*/  ISETP.NE.AND P1, PT, R52, 0x1, PT ;  /* 0x000000013400780c */ /* 0x000fe20003f25270 */
[----:B------:R-:W-:Y:S01]  /*4670*/  BSSY.RECONVERGENT B1, `(.L_x_644) ;  /* 0x000004a000017945 */ /* 0x000fe20003800200 */
[----:B------:R-:W-:Y:S01]  /*4680*/  IMAD.MOV.U32 R53, RZ, RZ, 0x2 ;  /* 0x00000002ff357424 */ /* 0x000fe200078e00ff */
[----:B------:R-:W-:-:S10]  /*4690*/  MOV R9, R12 ;  /* 0x0000000c00097202 */ /* 0x000fd40000000f00 */
[----:B------:R-:W-:Y:S05]  /*46a0*/  @!P1 BRA `(.L_x_645) ;  /* 0x0000000400189947 */ /* 0x000fea0003800000 */
        /* <DEDUP_REMOVED lines=8> */
.L_x_646:
        /* <DEDUP_REMOVED lines=13> */
.L_x_648:
[----:B------:R-:W-:Y:S05]  /*4800*/  BSYNC.RECONVERGENT B2 ;  /* 0x0000000000027941 */ /* 0x000fea0003800200 */
.L_x_647:
        /* <DEDUP_REMOVED lines=48> */
.L_x_645:
[----:B------:R-:W-:Y:S05]  /*4b10*/  BSYNC.RECONVERGENT B1 ;  /* 0x0000000000017941 */ /* 0x000fea0003800200 */
.L_x_644:
[----:B-----5:R-:W-:Y:S01]  /*4b20*/  PRMT R11, R24, 0x7632, R11 ;  /* 0x00007632180b7816 */ /* 0x020fe2000000000b */
[----:B------:R-:W-:Y:S01]  /*4b30*/  IMAD.MOV.U32 R52, RZ, RZ, 0x2f800000 ;  /* 0x2f800000ff347424 */ /* 0x000fe200078e00ff */
[----:B------:R-:W-:-:S03]  /*4b40*/  I2FP.F32.U32 R9, R9 ;  /* 0x0000000900097245 */ /* 0x000fc60000201000 */
[----:B------:R-:W-:Y:S02]  /*4b50*/  IMAD.U32 R11, R11, 0x10000, RZ ;  /* 0x000100000b0b7824 */ /* 0x000fe400078e00ff */
[----:B------:R-:W-:Y:S02]  /*4b60*/  FFMA.FTZ R9, R9, R52, 1.1641532182693481445e-10 ;  /* 0x2f00000009097423 */ /* 0x000fe40000010034 */
[----:B------:R-:W-:-:S03]  /*4b70*/  FMUL.FTZ R11, R11, UR17 ;  /* 0x000000110b0b7c20 */ /* 0x000fc60008410000 */
[----:B------:R-:W-:Y:S01]  /*4b80*/  FSETP.GTU.FTZ.AND P1, PT, R9, UR35, PT ;  /* 0x0000002309007c0b */ /* 0x000fe2000bf3c000 */
[----:B------:R-:W-:-:S03]  /*4b90*/  FMUL.FTZ R11, R11, UR16 ;  /* 0x000000100b0b7c20 */ /* 0x000fc60008410000 */
[----:B------:R-:W-:Y:S02]  /*4ba0*/  SEL R9, RZ, 0x1, P1 ;  /* 0x00000001ff097807 */ /* 0x000fe40000800000 */
[----:B------:R-:W-:-:S07]  /*4bb0*/  FSEL R11, R11, RZ, !P1 ;  /* 0x000000ff0b0b7208 */ /* 0x000fce0004800000 */
.L_x_643:
        /* <DEDUP_REMOVED lines=17> */
.L_x_652:
        /* <DEDUP_REMOVED lines=13> */
.L_x_654:
[----:B------:R-:W-:Y:S05]  /*4da0*/  BSYNC.RECONVERGENT B2 ;  /* 0x0000000000027941 */ /* 0x000fea0003800200 */
.L_x_653:
        /* <DEDUP_REMOVED lines=48> */
.L_x_651:
[----:B------:R-:W-:Y:S05]  /*50b0*/  BSYNC.RECONVERGENT B1 ;  /* 0x0000000000017941 */ /* 0x000fea0003800200 */
.L_x_650:
        /* <DEDUP_REMOVED lines=9> */
.L_x_649:
        /* <DEDUP_REMOVED lines=17> */
.L_x_658:
        /* <DEDUP_REMOVED lines=13> */
.L_x_660:
[----:B------:R-:W-:Y:S05]  /*5330*/  BSYNC.RECONVERGENT B2 ;  /* 0x0000000000027941 */ /* 0x000fea0003800200 */
.L_x_659:
        /* <DEDUP_REMOVED lines=48> */
.L_x_657:
[----:B------:R-:W-:Y:S05]  /*5640*/  BSYNC.RECONVERGENT B1 ;  /* 0x0000000000017941 */ /* 0x000fea0003800200 */
.L_x_656:
        /* <DEDUP_REMOVED lines=10> */
.L_x_655:
        /* <DEDUP_REMOVED lines=17> */
.L_x_664:
        /* <DEDUP_REMOVED lines=13> */
.L_x_666:
[----:B------:R-:W-:Y:S05]  /*58d0*/  BSYNC.RECONVERGENT B2 ;  /* 0x0000000000027941 */ /* 0x000fea0003800200 */
.L_x_665:
        /* <DEDUP_REMOVED lines=48> */
.L_x_663:
[----:B------:R-:W-:Y:S05]  /*5be0*/  BSYNC.RECONVERGENT B1 ;  /* 0x0000000000017941 */ /* 0x000fea0003800200 */
.L_x_662:
        /* <DEDUP_REMOVED lines=9> */
.L_x_661:
        /* <DEDUP_REMOVED lines=17> */
.L_x_670:
        /* <DEDUP_REMOVED lines=13> */
.L_x_672:
[----:B------:R-:W-:Y:S05]  /*5e60*/  BSYNC.RECONVERGENT B2 ;  /* 0x0000000000027941 */ /* 0x000fea0003800200 */
.L_x_671:
        /* <DEDUP_REMOVED lines=48> */
.L_x_669:
[----:B------:R-:W-:Y:S05]  /*6170*/  BSYNC.RECONVERGENT B1 ;  /* 0x0000000000017941 */ /* 0x000fea0003800200 */
.L_x_668:
        /* <DEDUP_REMOVED lines=10> */
.L_x_667:
        /* <DEDUP_REMOVED lines=17> */
.L_x_676:
        /* <DEDUP_REMOVED lines=13> */
.L_x_678:
[----:B------:R-:W-:Y:S05]  /*6400*/  BSYNC.RECONVERGENT B2 ;  /* 0x0000000000027941 */ /* 0x000fea0003800200 */
.L_x_677:
        /* <DEDUP_REMOVED lines=48> */
.L_x_675:
[----:B------:R-:W-:Y:S05]  /*6710*/  BSYNC.RECONVERGENT B1 ;  /* 0x0000000000017941 */ /* 0x000fea0003800200 */
.L_x_674:
        /* <DEDUP_REMOVED lines=9> */
.L_x_673:
        /* <DEDUP_REMOVED lines=17> */
.L_x_682:
        /* <DEDUP_REMOVED lines=13> */
.L_x_684:
[----:B------:R-:W-:Y:S05]  /*6990*/  BSYNC.RECONVERGENT B2 ;  /* 0x0000000000027941 */ /* 0x000fea0003800200 */
.L_x_683:
        /* <DEDUP_REMOVED lines=48> */
.L_x_681:
[----:B------:R-:W-:Y:S05]  /*6ca0*/  BSYNC.RECONVERGENT B1 ;  /* 0x0000000000017941 */ /* 0x000fea0003800200 */
.L_x_680:
        /* <DEDUP_REMOVED lines=10> */
.L_x_679:
[----:B------:R-:W-:Y:S02]  /*6d50*/  F2FP.BF16.F32.PACK_AB R55, RZ, R103 ;  /* 0x00000067ff37723e */ /* 0x000fe400000010ff */
[----:B------:R-:W-:Y:S02]  /*6d60*/  PRMT R54, R90, 0x5410, R92 ;  /* 0x000054105a367816 */ /* 0x000fe4000000005c */
[----:B------:R-:W-:Y:S02]  /*6d70*/  PRMT R53, R88, 0x5410, R86 ;  /* 0x0000541058357816 */ /* 0x000fe40000000056 */
[----:B------:R-:W-:Y:S02]  /*6d80*/  PRMT R52, R84, 0x5410, R82 ;  /* 0x0000541054347816 */ /* 0x000fe40000000052 */
[----:B------:R-:W-:-:S07]  /*6d90*/  PRMT R55, R80, 0x5410, R55 ;  /* 0x0000541050377816 */ /* 0x000fce0000000037 */
.L_x_636:
[----:B------:R-:W0:Y:S01]  /*6da0*/  LDC.64 R112, c[0x0][0x3a8] ;  /* 0x0000ea00ff707b82 */ /* 0x000e220000000a00 */
[----:B------:R-:W-:Y:S01]  /*6db0*/  MOV R80, R94 ;  /* 0x0000005e00507202 */ /* 0x000fe20000000f00 */
[----:B0-----:R-:W-:-:S05]  /*6dc0*/  IMAD.WIDE.U32 R112, R78, 0x10, R112 ;  /* 0x000000104e707825 */ /* 0x001fca00078e0070 */
[----:B------:R0:W-:Y:S01]  /*6dd0*/  STG.E.128 desc[UR12][R112.64], R52 ;  /* 0x0000003470007986 */ /* 0x0001e2000c101d0c */
[----:B------:R-:W-:Y:S05]  /*6de0*/  BRA.U !UP2, `(.L_x_685) ;  /* 0x000000010a507547 */ /* 0x000fea000b800000 */
[----:B0-----:R-:W-:Y:S01]  /*6df0*/  IMAD.U32 R55, R2, 0x10000, RZ ;  /* 0x0001000002377824 */ /* 0x001fe200078e00ff */
[----:B------:R-:W0:Y:S01]  /*6e00*/  LDC.64 R52, c[0x0][0x3b0] ;  /* 0x0000ec00ff347b82 */ /* 0x000e220000000a00 */
[----:B------:R-:W-:Y:S02]  /*6e10*/  LOP3.LUT R54, R0, 0xffff, RZ, 0xc0, !PT ;  /* 0x0000ffff00367812 */ /* 0x000fe400078ec0ff */
[----:B------:R-:W-:Y:S02]  /*6e20*/  LOP3.LUT R114, R7, 0xff, RZ, 0xc0, !PT ;  /* 0x000000ff07727812 */ /* 0x000fe400078ec0ff */
[----:B------:R-:W-:Y:S02]  /*6e30*/  LOP3.LUT R113, R55, 0xff0000, RZ, 0xc0, !PT ;  /* 0x00ff000037717812 */ /* 0x000fe400078ec0ff */
[----:B------:R-:W-:Y:S01]  /*6e40*/  PRMT R55, R4, 0x7104, RZ ;  /* 0x0000710404377816 */ /* 0x000fe200000000ff */
[----:B------:R-:W-:Y:S01]  /*6e50*/  IMAD.WIDE.U32 R114, R114, 0x1000000, RZ ;  /* 0x0100000072727825 */ /* 0x000fe200078e00ff */
[----:B------:R-:W-:-:S02]  /*6e60*/  PRMT R82, R113, 0x4210, R54 ;  /* 0x0000421071527816 */ /* 0x000fc40000000036 */
[----:B------:R-:W-:Y:S02]  /*6e70*/  LOP3.LUT R112, R8, 0xff, RZ, 0xc0, !PT ;  /* 0x000000ff08707812 */ /* 0x000fe400078ec0ff */
[----:B------:R-:W-:Y:S02]  /*6e80*/  LOP3.LUT R54, R9, 0xff, RZ, 0xc0, !PT ;  /* 0x000000ff09367812 */ /* 0x000fe400078ec0ff */
[----:B------:R-:W-:Y:S01]  /*6e90*/  LOP3.LUT R119, R82, 0xff00, R55, 0xf8, !PT ;  /* 0x0000ff0052777812 */ /* 0x000fe200078ef837 */
[----:B------:R-:W-:-:S03]  /*6ea0*/  IMAD.WIDE.U32 R112, R112, 0x10000, RZ ;  /* 0x0001000070707825 */ /* 0x000fc600078e00ff */
[----:B------:R-:W-:Y:S01]  /*6eb0*/  LOP3.LUT R119, R119, 0xff, R6, 0xf8, !PT ;  /* 0x000000ff77777812 */ /* 0x000fe200078ef806 */
[----:B------:R-:W-:-:S03]  /*6ec0*/  IMAD.WIDE.U32 R54, R54, 0x100, RZ ;  /* 0x0000010036367825 */ /* 0x000fc600078e00ff */
[----:B------:R-:W-:Y:S01]  /*6ed0*/  LOP3.LUT R113, R113, R119, R115, 0xfe, !PT ;  /* 0x0000007771717212 */ /* 0x000fe200078efe73 */
[----:B0-----:R-:W-:Y:S01]  /*6ee0*/  IMAD.WIDE.U32 R52, R76, 0x8, R52 ;  /* 0x000000084c347825 */ /* 0x001fe200078e0034 */
[----:B------:R-:W-:Y:S02]  /*6ef0*/  LOP3.LUT R117, R54, R114, R112, 0xfe, !PT ;  /* 0x0000007236757212 */ /* 0x000fe400078efe70 */
[----:B------:R-:W-:Y:S02]  /*6f00*/  LOP3.LUT R55, R113, R55, RZ, 0xfc, !PT ;  /* 0x0000003771377212 */ /* 0x000fe400078efcff */
[----:B------:R-:W-:-:S05]  /*6f10*/  LOP3.LUT R54, R117, 0xff, R10, 0xf8, !PT ;  /* 0x000000ff75367812 */ /* 0x000fca00078ef80a */
[----:B------:R1:W-:Y:S02]  /*6f20*/  STG.E.64 desc[UR12][R52.64], R54 ;  /* 0x0000003634007986 */ /* 0x0003e4000c101b0c */
.L_x_685:
[----:B------:R-:W-:Y:S01]  /*6f30*/  VIADD R78, R78, 0x100 ;  /* 0x000001004e4e7836 */ /* 0x000fe20000000000 */
[----:B------:R-:W-:-:S07]  /*6f40*/  IADD3 R76, PT, PT, R76, 0x100, RZ ;  /* 0x000001004c4c7810 */ /* 0x000fce0007ffe0ff */
.L_x_585:
[----:B------:R-:W-:Y:S05]  /*6f50*/  BSYNC.RECONVERGENT B0 ;  /* 0x0000000000007941 */ /* 0x000fea0003800200 */
.L_x_584:
[----:B------:R-:W-:Y:S01]  /*6f60*/  ISETP.GE.U32.AND P1, PT, R71, 0x200, PT ;  /* 0x000002004700780c */ /* 0x000fe20003f26070 */
[----:B------:R-:W-:-:S12]  /*6f70*/  BSSY.RECONVERGENT B0, `(.L_x_686) ;  /* 0x000060d000007945 */ /* 0x000fd80003800200 */
[----:B------:R-:W-:Y:S05]  /*6f80*/  @!P1 BRA `(.L_x_687) ;  /* 0x00000060002c9947 */ /* 0x000fea0003800000 */
[----:B------:R-:W-:-:S04]  /*6f90*/  UISETP.NE.U32.AND UP0, UPT, UR18, URZ, UPT ;  /* 0x000000ff1200728c */ /* 0x000fc8000bf05070 */
[----:B------:R-:W-:Y:S01]  /*6fa0*/  UISETP.NE.AND.EX UP0, UPT, UR19, URZ, UPT, UP0 ;  /* 0x000000ff1300728c */ /* 0x000fe2000bf05300 */
[----:B------:R-:W-:Y:S10]  /*6fb0*/  BRA.U !UP2, `(.L_x_688) ;  /* 0x000000010a0c7547 */ /* 0x000ff4000b800000 */
[----:B-----5:R-:W2:Y:S02]  /*6fc0*/  LDC.64 R24, c[0x0][0x390] ;  /* 0x0000e400ff187b82 */ /* 0x020ea40000000a00 */
[----:B--2---:R-:W-:-:S06]  /*6fd0*/  IMAD.WIDE.U32 R24, R76, 0x10, R24 ;  /* 0x000000104c187825 */ /* 0x004fcc00078e0018 */
[----:B------:R-:W5:Y:S02]  /*6fe0*/  LDG.E.128 R24, desc[UR12][R24.64] ;  /* 0x0000000c18187981 */ /* 0x000f64000c1e1d00 */
.L_x_688:
[----:B------:R-:W-:Y:S05]  /*6ff0*/  BRA.U !UP0, `(.L_x_689) ;  /* 0x0000003108507547 */ /* 0x000fea000b800000 */
[----:B01----:R-:W0:Y:S02]  /*7000*/  LDC.64 R52, c[0x0][0x3a0] ;  /* 0x0000e800ff347b82 */ /* 0x003e240000000a00 */
[----:B0-----:R-:W-:-:S06]  /*7010*/  IMAD.WIDE.U32 R52, R78, 0x10, R52 ;  /* 0x000000104e347825 */ /* 0x001fcc00078e0034 */
[----:B------:R-:W2:Y:S01]  /*7020*/  LDG.E.128 R52, desc[UR12][R52.64] ;  /* 0x0000000c34347981 */ /* 0x000ea2000c1e1d00 */
[----:B------:R-:W-:-:S13]  /*7030*/  ISETP.LT.AND P2, PT, RZ, UR39, PT ;  /* 0x00000027ff007c0c */ /* 0x000fda000bf41270 */
[----:B------:R-:W-:Y:S02]  /*7040*/  @!P2 IMAD.MOV.U32 R81, RZ, RZ, R65 ;  /* 0x000000ffff51a224 */ /* 0x000fe400078e0041 */
[----:B------:R-:W-:Y:S01]  /*7050*/  @!P2 IMAD.MOV.U32 R86, RZ, RZ, R80 ;  /* 0x000000ffff56a224 */ /* 0x000fe200078e0050 */
[----:B--2---:R-:W-:Y:S01]  /*7060*/  @!P2 SHF.L.U32 R5, R52, 0x10, RZ ;  /* 0x000000103405a819 */ /* 0x004fe200000006ff */
        /* <DEDUP_REMOVED lines=17> */
.L_x_693:
        /* <DEDUP_REMOVED lines=13> */
.L_x_695:
[----:B------:R-:W-:Y:S05]  /*7250*/  BSYNC.RECONVERGENT B2 ;  /* 0x0000000000027941 */ /* 0x000fea0003800200 */
.L_x_694:
        /* <DEDUP_REMOVED lines=13> */
[----:B------:R-:W-:Y:S02]  /*7330*/  UIADD3 UR6, UPT, UPT, UR15, -0x695add53, URZ ;  /* 0x96a522ad0f067890 */ /* 0x000fe4000fffe0ff */
[----:B------:R-:W-:Y:S01]  /*7340*/  IMAD.MOV.U32 R81, RZ, RZ, RZ ;  /* 0x000000ffff517224 */ /* 0x000fe200078e00ff */
        /* <DEDUP_REMOVED lines=32> */
[----:B------:R-:W-:Y:S02]  /*7550*/  LOP3.LUT R67, R92, UR6, R83, 0x96, !PT ;  /* 0x000000065c437c12 */ /* 0x000fe4000f8e9653 */
[----:B------:R-:W-:-:S07]  /*7560*/  MOV R86, R82 ;  /* 0x0000005200567202 */ /* 0x000fce0000000f00 */
.L_x_692:
[----:B------:R-:W-:Y:S05]  /*7570*/  BSYNC.RECONVERGENT B1 ;  /* 0x0000000000017941 */ /* 0x000fea0003800200 */
.L_x_691:
        /* <DEDUP_REMOVED lines=11> */
.L_x_690:
        /* <DEDUP_REMOVED lines=22> */
.L_x_699:
        /* <DEDUP_REMOVED lines=13> */
.L_x_701:
[----:B------:R-:W-:Y:S05]  /*7860*/  BSYNC.RECONVERGENT B2 ;  /* 0x0000000000027941 */ /* 0x000fea0003800200 */
.L_x_700:
        /* <DEDUP_REMOVED lines=49> */
.L_x_698:
[----:B------:R-:W-:Y:S05]  /*7b80*/  BSYNC.RECONVERGENT B1 ;  /* 0x0000000000017941 */ /* 0x000fea0003800200 */
.L_x_697:
        /* <DEDUP_REMOVED lines=13> */
.L_x_696:
        /* <DEDUP_REMOVED lines=21> */
.L_x_705:
        /* <DEDUP_REMOVED lines=13> */
.L_x_707:
[----:B------:R-:W-:Y:S05]  /*7e80*/  BSYNC.RECONVERGENT B2 ;  /* 0x0000000000027941 */ /* 0x000fea0003800200 */
.L_x_706:
        /* <DEDUP_REMOVED lines=49> */
.L_x_704:
[----:B------:R-:W-:Y:S05]  /*81a0*/  BSYNC.RECONVERGENT B1 ;  /* 0x0000000000017941 */ /* 0x000fea0003800200 */
.L_x_703:
        /* <DEDUP_REMOVED lines=11> */
.L_x_702:
        /* <DEDUP_REMOVED lines=22> */
.L_x_711:
        /* <DEDUP_REMOVED lines=13> */
.L_x_713:
[----:B------:R-:W-:Y:S05]  /*8490*/  BSYNC.RECONVERGENT B2 ;  /* 0x0000000000027941 */ /* 0x000fea0003800200 */
.L_x_712:
        /* <DEDUP_REMOVED lines=49> */
.L_x_710:
[----:B------:R-:W-:Y:S05]  /*87b0*/  BSYNC.RECONVERGENT B1 ;  /* 0x0000000000017941 */ /* 0x000fea0003800200 */
.L_x_709:
        /* <DEDUP_REMOVED lines=13> */
.L_x_708:
        /* <DEDUP_REMOVED lines=21> */
.L_x_717:
        /* <DEDUP_REMOVED lines=13> */
.L_x_719:
[----:B------:R-:W-:Y:S05]  /*8ab0*/  BSYNC.RECONVERGENT B2 ;  /* 0x0000000000027941 */ /* 0x000fea0003800200 */
.L_x_718:
        /* <DEDUP_REMOVED lines=47> */
[----:B------:R-:W-:-:S07]  /*8db0*/  HFMA2 R52, -RZ, RZ, 0, 0 ;  /* 0x00000000ff347431 */ /* 0x000fce00000001ff */
.L_x_716:
[----:B------:R-:W-:Y:S05]  /*8dc0*/  BSYNC.RECONVERGENT B1 ;  /* 0x0000000000017941 */ /* 0x000fea0003800200 */
.L_x_715:
        /* <DEDUP_REMOVED lines=11> */
.L_x_714:
        /* <DEDUP_REMOVED lines=22> */
.L_x_723:
        /* <DEDUP_REMOVED lines=13> */
.L_x_725:
[----:B------:R-:W-:Y:S05]  /*90b0*/  BSYNC.RECONVERGENT B2 ;  /* 0x0000000000027941 */ /* 0x000fea0003800200 */
.L_x_724:
        /* <DEDUP_REMOVED lines=49> */
.L_x_722:
[----:B------:R-:W-:Y:S05]  /*93d0*/  BSYNC.RECONVERGENT B1 ;  /* 0x0000000000017941 */ /* 0x000fea0003800200 */
.L_x_721:
        /* <DEDUP_REMOVED lines=13> */
.L_x_720:
        /* <DEDUP_REMOVED lines=21> */
.L_x_729:
        /* <DEDUP_REMOVED lines=13> */
.L_x_731:
[----:B------:R-:W-:Y:S05]  /*96d0*/  BSYNC.RECONVERGENT B2 ;  /* 0x0000000000027941 */ /* 0x000fea0003800200 */
.L_x_730:
        /* <DEDUP_REMOVED lines=49> */
.L_x_728:
[----:B------:R-:W-:Y:S05]  /*99f0*/  BSYNC.RECONVERGENT B1 ;  /* 0x0000000000017941 */ /* 0x000fea0003800200 */
.L_x_727:
        /* <DEDUP_REMOVED lines=11> */
.L_x_726:
        /* <DEDUP_REMOVED lines=22> */
.L_x_735:
        /* <DEDUP_REMOVED lines=13> */
.L_x_737:
[----:B------:R-:W-:Y:S05]  /*9ce0*/  BSYNC.RECONVERGENT B2 ;  /* 0x0000000000027941 */ /* 0x000fea0003800200 */
.L_x_736:
        /* <DEDUP_REMOVED lines=49> */
.L_x_734:
[----:B------:R-:W-:Y:S05]  /*a000*/  BSYNC.RECONVERGENT B1 ;  /* 0x0000000000017941 */ /* 0x000fea0003800200 */
.L_x_733:
        /* <DEDUP_REMOVED lines=13> */
.L_x_732:
[----:B------:R-:W-:Y:S02]  /*a0e0*/  F2FP.BF16.F32.PACK_AB R55, RZ, R107 ;  /* 0x0000006bff37723e */ /* 0x000fe400000010ff */
[----:B------:R-:W-:Y:S02]  /*a0f0*/  PRMT R54, R90, 0x5410, R54 ;  /* 0x000054105a367816 */ /* 0x000fe40000000036 */
[----:B------:R-:W-:Y:S02]  /*a100*/  PRMT R53, R84, 0x5410, R88 ;  /* 0x0000541054357816 */ /* 0x000fe40000000058 */
[----:B------:R-:W-:Y:S02]  /*a110*/  PRMT R52, R80, 0x5410, R82 ;  /* 0x0000541050347816 */ /* 0x000fe40000000052 */
[----:B------:R-:W-:Y:S01]  /*a120*/  PRMT R55, R86, 0x5410, R55 ;  /* 0x0000541056377816 */ /* 0x000fe20000000037 */
[----:B------:R-:W-:Y:S06]  /*a130*/  BRA `(.L_x_738) ;  /* 0x0000002c00547947 */ /* 0x000fec0003800000 */
.L_x_689:
[----:B0-----:R-:W-:Y:S01]  /*a140*/  IMAD.U32 R113, RZ, RZ, UR15 ;  /* 0x0000000fff717e24 */ /* 0x001fe2000f8e00ff */
[----:B-1----:R-:W-:Y:S01]  /*a150*/  MOV R52, R65 ;  /* 0x0000004100347202 */ /* 0x002fe20000000f00 */
        /* <DEDUP_REMOVED lines=20> */
.L_x_742:
        /* <DEDUP_REMOVED lines=13> */
.L_x_744:
[----:B------:R-:W-:Y:S05]  /*a370*/  BSYNC.RECONVERGENT B2 ;  /* 0x0000000000027941 */ /* 0x000fea0003800200 */
.L_x_743:
        /* <DEDUP_REMOVED lines=47> */
.L_x_741:
[----:B------:R-:W-:Y:S05]  /*a670*/  BSYNC.RECONVERGENT B1 ;  /* 0x0000000000017941 */ /* 0x000fea0003800200 */
.L_x_740:
        /* <DEDUP_REMOVED lines=9> */
.L_x_739:
        /* <DEDUP_REMOVED lines=17> */
.L_x_748:
        /* <DEDUP_REMOVED lines=13> */
.L_x_750:
[----:B------:R-:W-:Y:S05]  /*a8f0*/  BSYNC.RECONVERGENT B2 ;  /* 0x0000000000027941 */ /* 0x000fea0003800200 */
.L_x_749:
        /* <DEDUP_REMOVED lines=48> */
.L_x_747:
[----:B------:R-:W-:Y:S05]  /*ac00*/  BSYNC.RECONVERGENT B1 ;  /* 0x0000000000017941 */ /* 0x000fea0003800200 */
.L_x_746:
        /* <DEDUP_REMOVED lines=10> */
.L_x_745:
        /* <DEDUP_REMOVED lines=17> */
.L_x_754:
        /* <DEDUP_REMOVED lines=13> */
.L_x_756:
[----:B------:R-:W-:Y:S05]  /*ae90*/  BSYNC.RECONVERGENT B2 ;  /* 0x0000000000027941 */ /* 0x000fea0003800200 */
.L_x_755:
        /* <DEDUP_REMOVED lines=48> */
.L_x_753:
[----:B------:R-:W-:Y:S05]  /*b1a0*/  BSYNC.RECONVERGENT B1 ;  /* 0x0000000000017941 */ /* 0x000fea0003800200 */
.L_x_752:
        /* <DEDUP_REMOVED lines=9> */
.L_x_751:
        /* <DEDUP_REMOVED lines=17> */
.L_x_760:
        /* <DEDUP_REMOVED lines=13> */
.L_x_762:
[----:B------:R-:W-:Y:S05]  /*b420*/  BSYNC.RECONVERGENT B2 ;  /* 0x0000000000027941 */ /* 0x000fea0003800200 */
.L_x_761:
        /* <DEDUP_REMOVED lines=48> */
.L_x_759:
[----:B------:R-:W-:Y:S05]  /*b730*/  BSYNC.RECONVERGENT B1 ;  /* 0x0000000000017941 */ /* 0x000fea0003800200 */
.L_x_758:
        /* <DEDUP_REMOVED lines=10> */
.L_x_757:
        /* <DEDUP_REMOVED lines=17> */
.L_x_766:
        /* <DEDUP_REMOVED lines=13> */
.L_x_768:
[----:B------:R-:W-:Y:S05]  /*b9c0*/  BSYNC.RECONVERGENT B2 ;  /* 0x0000000000027941 */ /* 0x000fea0003800200 */
.L_x_767:
        /* <DEDUP_REMOVED lines=48> */
.L_x_765:
[----:B------:R-:W-:Y:S05]  /*bcd0*/  BSYNC.RECONVERGENT B1 ;  /* 0x0000000000017941 */ /* 0x000fea0003800200 */
.L_x_764:
        /* <DEDUP_REMOVED lines=9> */
.L_x_763:
        /* <DEDUP_REMOVED lines=17> */
.L_x_772:
        /* <DEDUP_REMOVED lines=13> */
.L_x_774:
[----:B------:R-:W-:Y:S05]  /*bf50*/  BSYNC.RECONVERGENT B2 ;  /* 0x0000000000027941 */ /* 0x000fea0003800200 */
.L_x_773:
        /* <DEDUP_REMOVED lines=48> */
.L_x_771:
[----:B------:R-:W-:Y:S05]  /*c260*/  BSYNC.RECONVERGENT B1 ;  /* 0x0000000000017941 */ /* 0x000fea0003800200 */
.L_x_770:
        /* <DEDUP_REMOVED lines=10> */
.L_x_769:
        /* <DEDUP_REMOVED lines=17> */
.L_x_778:
        /* <DEDUP_REMOVED lines=13> */
.L_x_780:
[----:B------:R-:W-:Y:S05]  /*c4f0*/  BSYNC.RECONVERGENT B2 ;  /* 0x0000000000027941 */ /* 0x000fea0003800200 */
.L_x_779:
        /* <DEDUP_REMOVED lines=48> */
.L_x_777:
[----:B------:R-:W-:Y:S05]  /*c800*/  BSYNC.RECONVERGENT B1 ;  /* 0x0000000000017941 */ /* 0x000fea0003800200 */
.L_x_776:
        /* <DEDUP_REMOVED lines=9> */
.L_x_775:
        /* <DEDUP_REMOVED lines=17> */
.L_x_784:
        /* <DEDUP_REMOVED lines=13> */
.L_x_786:
[----:B------:R-:W-:Y:S05]  /*ca80*/  BSYNC.RECONVERGENT B2 ;  /* 0x0000000000027941 */ /* 0x000fea0003800200 */
.L_x_785:
        /* <DEDUP_REMOVED lines=48> */
.L_x_783:
[----:B------:R-:W-:Y:S05]  /*cd90*/  BSYNC.RECONVERGENT B1 ;  /* 0x0000000000017941 */ /* 0x000fea0003800200 */
.L_x_782:
        /* <DEDUP_REMOVED lines=10> */
.L_x_781:
[----:B------:R-:W-:Y:S02]  /*ce40*/  F2FP.BF16.F32.PACK_AB R55, RZ, R107 ;  /* 0x0000006bff37723e */ /* 0x000fe400000010ff */
[----:B------:R-:W-:Y:S02]  /*ce50*/  PRMT R54, R90, 0x5410, R92 ;  /* 0x000054105a367816 */ /* 0x000fe4000000005c */
[----:B------:R-:W-:Y:S02]  /*ce60*/  PRMT R53, R88, 0x5410, R86 ;  /* 0x0000541058357816 */ /* 0x000fe40000000056 */
[----:B------:R-:W-:Y:S02]  /*ce70*/  PRMT R52, R84, 0x5410, R82 ;  /* 0x0000541054347816 */ /* 0x000fe40000000052 */
[----:B------:R-:W-:-:S07]  /*ce80*/  PRMT R55, R80, 0x5410, R55 ;  /* 0x0000541050377816 */ /* 0x000fce0000000037 */
.L_x_738:
        /* <DEDUP_REMOVED lines=8> */
[----:B------:R-:W-:Y:S02]  /*cf10*/  PRMT R113, R4, 0x7104, RZ ;  /* 0x0000710404717816 */ /* 0x000fe400000000ff */
[----:B------:R-:W-:Y:S02]  /*cf20*/  LOP3.LUT R55, R55, 0xff0000, RZ, 0xc0, !PT ;  /* 0x00ff000037377812 */ /* 0x000fe400078ec0ff */
[----:B------:R-:W-:Y:S02]  /*cf30*/  LOP3.LUT R114, R7, 0xff, RZ, 0xc0, !PT ;  /* 0x000000ff07727812 */ /* 0x000fe400078ec0ff */
[----:B------:R-:W-:-:S02]  /*cf40*/  PRMT R54, R55, 0x4210, R54 ;  /* 0x0000421037367816 */ /* 0x000fc40000000036 */
[----:B------:R-:W-:Y:S01]  /*cf50*/  LOP3.LUT R112, R8, 0xff, RZ, 0xc0, !PT ;  /* 0x000000ff08707812 */ /* 0x000fe200078ec0ff */
[----:B------:R-:W-:Y:S01]  /*cf60*/  IMAD.WIDE.U32 R114, R114, 0x1000000, RZ ;  /* 0x0100000072727825 */ /* 0x000fe200078e00ff */
        /* <DEDUP_REMOVED lines=11> */
.L_x_787:
[----:B------:R-:W-:Y:S01]  /*d020*/  VIADD R78, R78, 0x100 ;  /* 0x000001004e4e7836 */ /* 0x000fe20000000000 */
[----:B------:R-:W-:-:S07]  /*d030*/  IADD3 R76, PT, PT, R76, 0x100, RZ ;  /* 0x000001004c4c7810 */ /* 0x000fce0007ffe0ff */
.L_x_687:
[----:B------:R-:W-:Y:S05]  /*d040*/  BSYNC.RECONVERGENT B0 ;  /* 0x0000000000007941 */ /* 0x000fea0003800200 */
.L_x_686:
        /* <DEDUP_REMOVED lines=9> */
.L_x_790:
        /* <DEDUP_REMOVED lines=25> */
.L_x_795:
        /* <DEDUP_REMOVED lines=13> */
.L_x_797:
[----:B------:R-:W-:Y:S05]  /*d340*/  BSYNC.RECONVERGENT B2 ;  /* 0x0000000000027941 */ /* 0x000fea0003800200 */
.L_x_796:
        /* <DEDUP_REMOVED lines=49> */
.L_x_794:
[----:B------:R-:W-:Y:S05]  /*d660*/  BSYNC.RECONVERGENT B1 ;  /* 0x0000000000017941 */ /* 0x000fea0003800200 */
.L_x_793:
        /* <DEDUP_REMOVED lines=11> */
.L_x_792:
        /* <DEDUP_REMOVED lines=22> */
.L_x_801:
        /* <DEDUP_REMOVED lines=13> */
.L_x_803:
[----:B------:R-:W-:Y:S05]  /*d950*/  BSYNC.RECONVERGENT B2 ;  /* 0x0000000000027941 */ /* 0x000fea0003800200 */
.L_x_802:
        /* <DEDUP_REMOVED lines=49> */
.L_x_800:
[----:B------:R-:W-:Y:S05]  /*dc70*/  BSYNC.RECONVERGENT B1 ;  /* 0x0000000000017941 */ /* 0x000fea0003800200 */
.L_x_799:
[----:B-----5:R-:W-:Y:S01]  /*dc80*/  PRMT R52, R24, 0x7632, R52 ;  /* 0x0000763218347816 */ /* 0x020fe20000000034 */
[----:B------:R-:W-:Y:S01]  /*dc90*/  IMAD.MOV.U32 R84, RZ, RZ, 0x2f800000 ;  /* 0x2f800000ff547424 */ /* 0x000fe200078e00ff */
[----:B------:R-:W-:Y:S02]  /*dca0*/  I2FP.F32.U32 R9, R9 ;  /* 0x0000000900097245 */ /* 0x000fe40000201000 */
[C---:B------:R-:W-:Y:S02]  /*dcb0*/  SHF.L.U32 R75, R52.reuse, 0x10, RZ ;  /* 0x00000010344b7819 */ /* 0x040fe400000006ff */
        /* <DEDUP_REMOVED lines=9> */
.L_x_798:
        /* <DEDUP_REMOVED lines=21> */
.L_x_807:
        /* <DEDUP_REMOVED lines=13> */
.L_x_809:
[----:B------:R-:W-:Y:S05]  /*df70*/  BSYNC.RECONVERGENT B2 ;  /* 0x0000000000027941 */ /* 0x000fea0003800200 */
.L_x_808:
        /* <DEDUP_REMOVED lines=49> */
.L_x_806:
[----:B------:R-:W-:Y:S05]  /*e290*/  BSYNC.RECONVERGENT B1 ;  /* 0x0000000000017941 */ /* 0x000fea0003800200 */
.L_x_805:
        /* <DEDUP_REMOVED lines=11> */
.L_x_804:
        /* <DEDUP_REMOVED lines=22> */
.L_x_813:
        /* <DEDUP_REMOVED lines=13> */
.L_x_815:
[----:B------:R-:W-:Y:S05]  /*e580*/  BSYNC.RECONVERGENT B2 ;  /* 0x0000000000027941 */ /* 0x000fea0003800200 */
.L_x_814:
        /* <DEDUP_REMOVED lines=49> */
.L_x_812:
[----:B------:R-:W-:Y:S05]  /*e8a0*/  BSYNC.RECONVERGENT B1 ;  /* 0x0000000000017941 */ /* 0x000fea0003800200 */
.L_x_811:
        /* <DEDUP_REMOVED lines=13> */
.L_x_810:
        /* <DEDUP_REMOVED lines=21> */
.L_x_819:
        /* <DEDUP_REMOVED lines=13> */
.L_x_821:
[----:B------:R-:W-:Y:S05]  /*eba0*/  BSYNC.RECONVERGENT B2 ;  /* 0x0000000000027941 */ /* 0x000fea0003800200 */
.L_x_820:
        /* <DEDUP_REMOVED lines=49> */
.L_x_818:
[----:B------:R-:W-:Y:S05]  /*eec0*/  BSYNC.RECONVERGENT B1 ;  /* 0x0000000000017941 */ /* 0x000fea0003800200 */
.L_x_817:
        /* <DEDUP_REMOVED lines=11> */
.L_x_816:
        /* <DEDUP_REMOVED lines=22> */
.L_x_825:
        /* <DEDUP_REMOVED lines=13> */
.L_x_827:
[----:B------:R-:W-:Y:S05]  /*f1b0*/  BSYNC.RECONVERGENT B2 ;  /* 0x0000000000027941 */ /* 0x000fea0003800200 */
.L_x_826:
        /* <DEDUP_REMOVED lines=49> */
.L_x_824:
[----:B------:R-:W-:Y:S05]  /*f4d0*/  BSYNC.RECONVERGENT B1 ;  /* 0x0000000000017941 */ /* 0x000fea0003800200 */
.L_x_823:
        /* <DEDUP_REMOVED lines=13> */
.L_x_822:
        /* <DEDUP_REMOVED lines=21> */
.L_x_831:
        /* <DEDUP_REMOVED lines=13> */
.L_x_833:
[----:B------:R-:W-:Y:S05]  /*f7d0*/  BSYNC.RECONVERGENT B2 ;  /* 0x0000000000027941 */ /* 0x000fea0003800200 */
.L_x_832:
        /* <DEDUP_REMOVED lines=49> */
.L_x_830:
[----:B------:R-:W-:Y:S05]  /*faf0*/  BSYNC.RECONVERGENT B1 ;  /* 0x0000000000017941 */ /* 0x000fea0003800200 */
.L_x_829:
        /* <DEDUP_REMOVED lines=11> */
.L_x_828:
        /* <DEDUP_REMOVED lines=22> */
.L_x_837:
        /* <DEDUP_REMOVED lines=13> */
.L_x_839:
[----:B------:R-:W-:Y:S05]  /*fde0*/  BSYNC.RECONVERGENT B2 ;  /* 0x0000000000027941 */ /* 0x000fea0003800200 */
.L_x_838:
        /* <DEDUP_REMOVED lines=49> */
.L_x_836:
[----:B------:R-:W-:Y:S05]  /*10100*/  BSYNC.RECONVERGENT B1 ;  /* 0x0000000000017941 */ /* 0x000fea0003800200 */
.L_x_835:
        /* <DEDUP_REMOVED lines=13> */
.L_x_834:
[----:B------:R-:W-:Y:S02]  /*101e0*/  F2FP.BF16.F32.PACK_AB R55, RZ, R111 ;  /* 0x0000006fff37723e */ /* 0x000fe400000010ff */
[----:B------:R-:W-:Y:S02]  /*101f0*/  PRMT R54, R92, 0x5410, R94 ;  /* 0x000054105c367816 */ /* 0x000fe4000000005e */
[----:B------:R-:W-:Y:S02]  /*10200*/  PRMT R53, R86, 0x5410, R90 ;  /* 0x0000541056357816 */ /* 0x000fe4000000005a */
[----:B------:R-:W-:Y:S02]  /*10210*/  PRMT R52, R82, 0x5410, R84 ;  /* 0x0000541052347816 */ /* 0x000fe40000000054 */
[----:B------:R-:W-:Y:S01]  /*10220*/  PRMT R55, R88, 0x5410, R55 ;  /* 0x0000541058377816 */ /* 0x000fe20000000037 */
[----:B------:R-:W-:Y:S06]  /*10230*/  BRA `(.L_x_840) ;  /* 0x0000002c005c7947 */ /* 0x000fec0003800000 */
.L_x_791:
[----:B0-----:R-:W-:Y:S01]  /*10240*/  MOV R113, UR15 ;  /* 0x0000000f00717c02 */ /* 0x001fe20008000f00 */
[----:B------:R-:W-:Y:S01]  /*10250*/  IMAD.MOV.U32 R73, RZ, RZ, RZ ;  /* 0x000000ffff497224 */ /* 0x000fe200078e00ff */
[----:B-1----:R-:W-:Y:S01]  /*10260*/  MOV R52, R65 ;  /* 0x0000004100347202 */ /* 0x002fe20000000f00 */
[----:B------:R-:W-:Y:S01]  /*10270*/  IMAD.MOV.U32 R92, RZ, RZ, R80 ;  /* 0x000000ffff5c7224 */ /* 0x000fe200078e0050 */
[----:B------:R-:W-:Y:S01]  /*10280*/  IADD3 R113, PT, PT, R113, 0x32370b8f, RZ ;  /* 0x32370b8f71717810 */ /* 0x000fe20007ffe0ff */
[----:B------:R-:W-:Y:S06]  /*10290*/  BRA.U !UP2, `(.L_x_841) ;  /* 0x000000050a607547 */ /* 0x000fec000b800000 */
        /* <DEDUP_REMOVED lines=9> */
[----:B------:R-:W-:Y:S01]  /*10330*/  @!P3 MOV R52, 0x3 ;  /* 0x000000030034b802 */ /* 0x000fe20000000f00 */
[----:B------:R-:W-:Y:S01]  /*10340*/  @!P3 IMAD.MOV.U32 R92, RZ, RZ, R80 ;  /* 0x000000ffff5cb224 */ /* 0x000fe200078e0050 */
[----:B------:R-:W-:Y:S01]  /*10350*/  @!P3 MOV R10, R67 ;  /* 0x00000043000ab202 */ /* 0x000fe20000000f00 */
[----:B------:R-:W-:Y:S01]  /*10360*/  @P3 VIADD R52, R65, 0x1 ;  /* 0x0000000141343836 */ /* 0x000fe20000000000 */
[----:B------:R-:W-:Y:S01]  /*10370*/  @P3 MOV R92, R80 ;  /* 0x00000050005c3202 */ /* 0x000fe20000000f00 */
[----:B------:R-:W-:Y:S01]  /*10380*/  @P3 IMAD.MOV.U32 R10, RZ, RZ, R66 ;  /* 0x000000ffff0a3224 */ /* 0x000fe200078e0042 */
[----:B------:R-:W-:Y:S06]  /*10390*/  BRA `(.L_x_843) ;  /* 0x0000000000f87947 */ /* 0x000fec0003800000 */
.L_x_844:
        /* <DEDUP_REMOVED lines=13> */
.L_x_846:
[----:B------:R-:W-:Y:S05]  /*10470*/  BSYNC.RECONVERGENT B2 ;  /* 0x0000000000027941 */ /* 0x000fea0003800200 */
.L_x_845:
        /* <DEDUP_REMOVED lines=46> */
[----:B------:R-:W-:Y:S01]  /*10760*/  HFMA2 R52, -RZ, RZ, 0, 0 ;  /* 0x00000000ff347431 */ /* 0x000fe200000001ff */
[----:B------:R-:W-:-:S07]  /*10770*/  LOP3.LUT R67, R54, UR6, R53, 0x96, !PT ;  /* 0x0000000636437c12 */ /* 0x000fce000f8e9635 */
.L_x_843:
[----:B------:R-:W-:Y:S05]  /*10780*/  BSYNC.RECONVERGENT B1 ;  /* 0x0000000000017941 */ /* 0x000fea0003800200 */
.L_x_842:
[----:B------:R-:W-:Y:S01]  /*10790*/  I2FP.F32.U32 R10, R10 ;  /* 0x0000000a000a7245 */ /* 0x000fe20000201000 */
[----:B------:R-:W-:Y:S01]  /*107a0*/  IMAD.MOV.U32 R53, RZ, RZ, 0x2f800000 ;  /* 0x2f800000ff357424 */ /* 0x000fe200078e00ff */
[----:B-----5:R-:W-:-:S03]  /*107b0*/  SHF.L.U32 R54, R24, 0x10, RZ ;  /* 0x0000001018367819 */ /* 0x020fc600000006ff */
[----:B------:R-:W-:Y:S02]  /*107c0*/  FFMA.FTZ R10, R10, R53, 1.1641532182693481445e-10 ;  /* 0x2f0000000a0a7423 */ /* 0x000fe40000010035 */
[----:B------:R-:W-:-:S03]  /*107d0*/  FMUL.FTZ R54, R54, UR17 ;  /* 0x0000001136367c20 */ /* 0x000fc60008410000 */
[----:B------:R-:W-:Y:S01]  /*107e0*/  FSETP.GTU.FTZ.AND P3, PT, R10, UR35, PT ;  /* 0x000000230a007c0b */ /* 0x000fe2000bf7c000 */
[----:B------:R-:W-:-:S03]  /*107f0*/  FMUL.FTZ R54, R54, UR16 ;  /* 0x0000001036367c20 */ /* 0x000fc60008410000 */
[----:B------:R-:W-:Y:S02]  /*10800*/  SEL R10, RZ, 0x1, P3 ;  /* 0x00000001ff0a7807 */ /* 0x000fe40001800000 */
[----:B------:R-:W-:-:S07]  /*10810*/  FSEL R73, R54, RZ, !P3 ;  /* 0x000000ff36497208 */ /* 0x000fce0005800000 */
.L_x_841:
[----:B------:R-:W-:Y:S01]  /*10820*/  F2FP.BF16.F32.PACK_AB R86, RZ, R73 ;  /* 0x00000049ff56723e */ /* 0x000fe200000010ff */
[----:B------:R-:W-:Y:S01]  /*10830*/  IMAD.MOV.U32 R75, RZ, RZ, RZ ;  /* 0x000000ffff4b7224 */ /* 0x000fe200078e00ff */
[----:B------:R-:W-:Y:S01]  /*10840*/  MOV R53, R52 ;  /* 0x0000003400357202 */ /* 0x000fe20000000f00 */
        /* <DEDUP_REMOVED lines=14> */
.L_x_850:
[----:B------:R-:W-:Y:S01]  /*10930*/  VIADD R70, R70, 0x1 ;  /* 0x0000000146467836 */ /* 0x000fe20000000000 */
[----:B------:R-:W-:Y:S03]  /*10940*/  BSSY.RECONVERGENT B2, `(.L_x_851) ;  /* 0x000000c000027945 */ /* 0x000fe60003800200 */
        /* <DEDUP_REMOVED lines=11> */
.L_x_852:
[----:B------:R-:W-:Y:S05]  /*10a00*/  BSYNC.RECONVERGENT B2 ;  /* 0x0000000000027941 */ /* 0x000fea0003800200 */
.L_x_851:
        /* <DEDUP_REMOVED lines=48> */
.L_x_849:
[----:B------:R-:W-:Y:S05]  /*10d10*/  BSYNC.RECONVERGENT B1 ;  /* 0x0000000000017941 */ /* 0x000fea0003800200 */
.L_x_848:
[----:B-----5:R-:W-:Y:S01]  /*10d20*/  PRMT R52, R24, 0x7632, R52 ;  /* 0x0000763218347816 */ /* 0x020fe20000000034 */
[----:B------:R-:W-:Y:S01]  /*10d30*/  HFMA2 R54, -RZ, RZ, 0.1171875, 0 ;  /* 0x2f800000ff367431 */ /* 0x000fe200000001ff */
        /* <DEDUP_REMOVED lines=8> */
.L_x_847:
[----:B------:R-:W-:Y:S01]  /*10dc0*/  F2FP.BF16.F32.PACK_AB R84, RZ, R75 ;  /* 0x0000004bff54723e */ /* 0x000fe200000010ff */
[----:B------:R-:W-:Y:S01]  /*10dd0*/  IMAD.MOV.U32 R52, RZ, RZ, R53 ;  /* 0x000000ffff347224 */ /* 0x000fe200078e0035 */
[----:B------:R-:W-:Y:S01]  /*10de0*/  MOV R79, RZ ;  /* 0x000000ff004f7202 */ /* 0x000fe20000000f00 */
[----:B------:R-:W-:Y:S06]  /*10df0*/  BRA.U !UP2, `(.L_x_853) ;  /* 0x000000050a547547 */ /* 0x000fec000b800000 */
[----:B------:R-:W-:Y:S01]  /*10e00*/  ISETP.NE.AND P3, PT, R53, 0x1, PT ;  /* 0x000000013500780c */ /* 0x000fe20003f65270 */
[----:B------:R-:W-:Y:S01]  /*10e10*/  BSSY.RECONVERGENT B1, `(.L_x_854) ;  /* 0x000004a000017945 */ /* 0x000fe20003800200 */
[----:B------:R-:W-:Y:S01]  /*10e20*/  MOV R52, 0x2 ;  /* 0x0000000200347802 */ /* 0x000fe20000000f00 */
[----:B------:R-:W-:-:S10]  /*10e30*/  IMAD.MOV.U32 R8, RZ, RZ, R12 ;  /* 0x000000ffff087224 */ /* 0x000fd400078e000c */
[----:B------:R-:W-:Y:S05]  /*10e40*/  @!P3 BRA `(.L_x_855) ;  /* 0x000000040018b947 */ /* 0x000fea0003800000 */
[----:B------:R-:W-:-:S13]  /*10e50*/  ISETP.NE.AND P3, PT, R53, 0x3, PT ;  /* 0x000000033500780c */ /* 0x000fda0003f65270 */
[----:B------:R-:W-:Y:S05]  /*10e60*/  @!P3 BRA `(.L_x_856) ;  /* 0x000000000018b947 */ /* 0x000fea0003800000 */
[----:B------:R-:W-:-:S13]  /*10e70*/  ISETP.NE.AND P3, PT, R53, 0x2, PT ;  /* 0x000000023500780c */ /* 0x000fda0003f65270 */
[----:B------:R-:W-:Y:S01]  /*10e80*/  @!P3 MOV R52, 0x3 ;  /* 0x000000030034b802 */ /* 0x000fe20000000f00 */
[----:B------:R-:W-:Y:S01]  /*10e90*/  @!P3 IMAD.MOV.U32 R8, RZ, RZ, R67 ;  /* 0x000000ffff08b224 */ /* 0x000fe200078e0043 */
[----:B------:R-:W-:Y:S01]  /*10ea0*/  @P3 IADD3 R52, PT, PT, R53, 0x1, RZ ;  /* 0x0000000135343810 */ /* 0x000fe20007ffe0ff */
[----:B------:R-:W-:Y:S01]  /*10eb0*/  @P3 IMAD.MOV.U32 R8, RZ, RZ, R66 ;  /* 0x000000ffff083224 */ /* 0x000fe200078e0042 */
[----:B------:R-:W-:Y:S06]  /*10ec0*/  BRA `(.L_x_855) ;  /* 0x0000000000f87947 */ /* 0x000fec0003800000 */
.L_x_856:
        /* <DEDUP_REMOVED lines=13> */
.L_x_858:
[----:B------:R-:W-:Y:S05]  /*10fa0*/  BSYNC.RECONVERGENT B2 ;  /* 0x0000000000027941 */ /* 0x000fea0003800200 */
.L_x_857:
        /* <DEDUP_REMOVED lines=44> */
[----:B------:R-:W-:Y:S02]  /*11270*/  IMAD.MOV.U32 R92, RZ, RZ, R52 ;  /* 0x000000ffff5c7224 */ /* 0x000fe400078e0034 */
[----:B------:R-:W-:Y:S02]  /*11280*/  HFMA2 R52, -RZ, RZ, 0, 0 ;  /* 0x00000000ff347431 */ /* 0x000fe400000001ff */
[----:B------:R-:W-:Y:S01]  /*11290*/  IMAD.MOV.U32 R12, RZ, RZ, R96 ;  /* 0x000000ffff0c7224 */ /* 0x000fe200078e0060 */
[----:B------:R-:W-:-:S07]  /*112a0*/  LOP3.LUT R67, R54, UR6, R53, 0x96, !PT ;  /* 0x0000000636437c12 */ /* 0x000fce000f8e9635 */
.L_x_855:
[----:B------:R-:W-:Y:S05]  /*112b0*/  BSYNC.RECONVERGENT B1 ;  /* 0x0000000000017941 */ /* 0x000fea0003800200 */
.L_x_854:
        /* <DEDUP_REMOVED lines=9> */
.L_x_853:
        /* <DEDUP_REMOVED lines=17> */
.L_x_862:
        /* <DEDUP_REMOVED lines=13> */
.L_x_864:
[----:B------:R-:W-:Y:S05]  /*11530*/  BSYNC.RECONVERGENT B2 ;  /* 0x0000000000027941 */ /* 0x000fea0003800200 */
.L_x_863:
        /* <DEDUP_REMOVED lines=48> */
.L_x_861:
[----:B------:R-:W-:Y:S05]  /*11840*/  BSYNC.RECONVERGENT B1 ;  /* 0x0000000000017941 */ /* 0x000fea0003800200 */
.L_x_860:
        /* <DEDUP_REMOVED lines=10> */
.L_x_859:
        /* <DEDUP_REMOVED lines=17> */
.L_x_868:
        /* <DEDUP_REMOVED lines=13> */
.L_x_870:
[----:B------:R-:W-:Y:S05]  /*11ad0*/  BSYNC.RECONVERGENT B2 ;  /* 0x0000000000027941 */ /* 0x000fea0003800200 */
.L_x_869:
        /* <DEDUP_REMOVED lines=48> */
.L_x_867:
[----:B------:R-:W-:Y:S05]  /*11de0*/  BSYNC.RECONVERGENT B1 ;  /* 0x0000000000017941 */ /* 0x000fea0003800200 */
.L_x_866:
        /* <DEDUP_REMOVED lines=9> */
.L_x_865:
        /* <DEDUP_REMOVED lines=17> */
.L_x_874:
        /* <DEDUP_REMOVED lines=13> */
.L_x_876:
[----:B------:R-:W-:Y:S05]  /*12060*/  BSYNC.RECONVERGENT B2 ;  /* 0x0000000000027941 */ /* 0x000fea0003800200 */
.L_x_875:
        /* <DEDUP_REMOVED lines=48> */
.L_x_873:
[----:B------:R-:W-:Y:S05]  /*12370*/  BSYNC.RECONVERGENT B1 ;  /* 0x0000000000017941 */ /* 0x000fea0003800200 */
.L_x_872:
        /* <DEDUP_REMOVED lines=10> */
.L_x_871:
        /* <DEDUP_REMOVED lines=17> */
.L_x_880:
        /* <DEDUP_REMOVED lines=13> */
.L_x_882:
[----:B------:R-:W-:Y:S05]  /*12600*/  BSYNC.RECONVERGENT B2 ;  /* 0x0000000000027941 */ /* 0x000fea0003800200 */
.L_x_881:
        /* <DEDUP_REMOVED lines=48> */
.L_x_879:
[----:B------:R-:W-:Y:S05]  /*12910*/  BSYNC.RECONVERGENT B1 ;  /* 0x0000000000017941 */ /* 0x000fea0003800200 */
.L_x_878:
        /* <DEDUP_REMOVED lines=9> */
.L_x_877:
        /* <DEDUP_REMOVED lines=17> */
.L_x_886:
        /* <DEDUP_REMOVED lines=13> */
.L_x_888:
[----:B------:R-:W-:Y:S05]  /*12b90*/  BSYNC.RECONVERGENT B2 ;  /* 0x0000000000027941 */ /* 0x000fea0003800200 */
.L_x_887:
        /* <DEDUP_REMOVED lines=46> */
[----:B------:R-:W-:Y:S02]  /*12e80*/  LOP3.LUT R67, R54, UR6, R53, 0x96, !PT ;  /* 0x0000000636437c12 */ /* 0x000fe4000f8e9635 */
[----:B------:R-:W-:-:S07]  /*12e90*/  MOV R92, R52 ;  /* 0x00000034005c7202 */ /* 0x000fce0000000f00 */
.L_x_885:
[----:B------:R-:W-:Y:S05]  /*12ea0*/  BSYNC.RECONVERGENT B1 ;  /* 0x0000000000017941 */ /* 0x000fea0003800200 */
.L_x_884:
        /* <DEDUP_REMOVED lines=10> */
.L_x_883:
[----:B------:R-:W-:Y:S02]  /*12f50*/  F2FP.BF16.F32.PACK_AB R55, RZ, R111 ;  /* 0x0000006fff37723e */ /* 0x000fe400000010ff */
[----:B------:R-:W-:Y:S02]  /*12f60*/  MOV R80, R92 ;  /* 0x0000005c00507202 */ /* 0x000fe40000000f00 */
[----:B------:R-:W-:Y:S02]  /*12f70*/  PRMT R54, R94, 0x5410, R96 ;  /* 0x000054105e367816 */ /* 0x000fe40000000060 */
[----:B------:R-:W-:Y:S02]  /*12f80*/  PRMT R53, R88, 0x5410, R90 ;  /* 0x0000541058357816 */ /* 0x000fe4000000005a */
[----:B------:R-:W-:Y:S02]  /*12f90*/  PRMT R52, R86, 0x5410, R84 ;  /* 0x0000541056347816 */ /* 0x000fe40000000054 */
[----:B------:R-:W-:-:S07]  /*12fa0*/  PRMT R55, R82, 0x5410, R55 ;  /* 0x0000541052377816 */ /* 0x000fce0000000037 */
.L_x_840:
[----:B------:R-:W0:Y:S02]  /*12fb0*/  LDC.64 R112, c[0x0][0x3a8] ;  /* 0x0000ea00ff707b82 */ /* 0x000e240000000a00 */
[----:B0-----:R-:W-:-:S05]  /*12fc0*/  IMAD.WIDE.U32 R112, R78, 0x10, R112 ;  /* 0x000000104e707825 */ /* 0x001fca00078e0070 */
[----:B------:R2:W-:Y:S01]  /*12fd0*/  STG.E.128 desc[UR12][R112.64], R52 ;  /* 0x0000003470007986 */ /* 0x0005e2000c101d0c */
[----:B------:R-:W-:Y:S05]  /*12fe0*/  BRA.U !UP2, `(.L_x_789) ;  /* 0x000000010a507547 */ /* 0x000fea000b800000 */
[----:B--2---:R-:W-:Y:S01]  /*12ff0*/  IMAD.U32 R55, R2, 0x10000, RZ ;  /* 0x0001000002377824 */ /* 0x004fe200078e00ff */
        /* <DEDUP_REMOVED lines=19> */
.L_x_789:
[----:B------:R-:W-:Y:S05]  /*13130*/  BSYNC.RECONVERGENT B0 ;  /* 0x0000000000007941 */ /* 0x000fea0003800200 */
.L_x_788:
[----:B0123--:R-:W-:Y:S01]  /*13140*/  FADD.FTZ R52, RZ, R13 ;  /* 0x0000000dff347221 */ /* 0x00ffe20000010000 */
        /* <DEDUP_REMOVED lines=48> */
[----:B------:R-:W-:-:S03]  /*13450*/  MOV R84, RZ ;  /* 0x000000ff00547202 */ /* 0x000fc60000000f00 */
        /* <DEDUP_REMOVED lines=50> */
[----:B0-----:R-:W-:-:S07]  /*13780*/  FADD.FTZ R53, R82, R113 ;  /* 0x0000007152357221 */ /* 0x001fce0000010000 */
[----:B------:R-:W-:Y:S05]  /*13790*/  @P3 BRA `(.L_x_890) ;  /* 0x00000000001c3947 */ /* 0x000fea0003800000 */
[----:B------:R-:W0:Y:S01]  /*137a0*/  S2UR UR6, SR_CgaCtaId ;  /* 0x00000000000679c3 */ /* 0x000e220000008800 */
[----:B------:R-:W-:Y:S01]  /*137b0*/  UMOV UR5, 0x400 ;  /* 0x0000040000057882 */ /* 0x000fe20000000000 */
[----:B------:R-:W-:-:S04]  /*137c0*/  SHF.R.U32.HI R54, RZ, 0x2, R74 ;  /* 0x00000002ff367819 */ /* 0x000fc8000001164a */
[----:B------:R-:W-:Y:S01]  /*137d0*/  LOP3.LUT R54, R54, 0x38, RZ, 0xc0, !PT ;  /* 0x0000003836367812 */ /* 0x000fe200078ec0ff */
[----:B0-----:R-:W-:-:S04]  /*137e0*/  ULEA UR5, UR6, UR5, 0x18 ;  /* 0x0000000506057291 */ /* 0x001fc8000f8ec0ff */
[----:B------:R-:W-:-:S09]  /*137f0*/  @UP1 UIADD3 UR5, UPT, UPT, UR5, 0x40, URZ ;  /* 0x0000004005051890 */ /* 0x000fd2000fffe0ff */
[----:B------:R0:W-:Y:S03]  /*13800*/  STS.64 [R54+UR5], R52 ;  /* 0x0000003436007988 */ /* 0x0001e60008000a05 */
.L_x_890:
[----:B------:R-:W-:Y:S05]  /*13810*/  BSYNC.RECONVERGENT B0 ;  /* 0x0000000000007941 */ /* 0x000fea0003800200 */
.L_x_889:
[----:B------:R-:W-:Y:S01]  /*13820*/  BAR.SYNC.DEFER_BLOCKING 0x0 ;  /* 0x0000000000007b1d */ /* 0x000fe20000010000 */
[----:B0-----:R-:W-:-:S05]  /*13830*/  CS2R R52, SRZ ;  /* 0x0000000000347805 */ /* 0x001fca000001ff00 */
        /* <DEDUP_REMOVED lines=10> */
.L_x_892:
[----:B------:R-:W-:Y:S05]  /*138e0*/  BSYNC.RECONVERGENT B0 ;  /* 0x0000000000007941 */ /* 0x000fea0003800200 */
.L_x_891:
[----:B------:R-:W1:Y:S01]  /*138f0*/  SHFL.DOWN PT, R55, R84, 0x4, 0x1f ;  /* 0x08801f0054377f89 */ /* 0x000e6200000e0000 */
[----:B------:R-:W-:Y:S01]  /*13900*/  ISETP.NE.AND P4, PT, R74, RZ, PT ;  /* 0x000000ff4a00720c */ /* 0x000fe20003f85270 */
[----:B------:R-:W-:Y:S01]  /*13910*/  UISETP.GE.AND UP0, UPT, UR4, 0x1, UPT ;  /* 0x000000010400788c */ /* 0x000fe2000bf06270 */
[----:B------:R-:W-:Y:S01]  /*13920*/  ISETP.NE.AND P3, PT, RZ, UR37, PT ;  /* 0x00000025ff007c0c */ /* 0x000fe2000bf65270 */
[----:B0-----:R-:W0:Y:S04]  /*13930*/  SHFL.DOWN PT, R113, R52, 0x4, 0x1f ;  /* 0x08801f0034717f89 */ /* 0x001e2800000e0000 */
[----:B------:R-:W2:Y:S01]  /*13940*/  SHFL.DOWN PT, R54, R53, 0x4, 0x1f ;  /* 0x08801f0035367f89 */ /* 0x000ea200000e0000 */
[----:B-1----:R-:W-:Y:S01]  /*13950*/  IMAD.IADD R76, R55, 0x1, R84 ;  /* 0x00000001374c7824 */ /* 0x002fe200078e0254 */
[----:B------:R-:W-:-:S02]  /*13960*/  I2FP.F32.S32 R86, R55 ;  /* 0x0000003700567245 */ /* 0x000fc40000201400 */
[----:B------:R-:W-:Y:S02]  /*13970*/  I2FP.F32.S32 R55, R84 ;  /* 0x0000005400377245 */ /* 0x000fe40000201400 */
[----:B------:R-:W-:Y:S01]  /*13980*/  I2FP.F32.S32 R78, R76 ;  /* 0x0000004c004e7245 */ /* 0x000fe20000201400 */
[----:B------:R-:W1:Y:S01]  /*13990*/  SHFL.DOWN PT, R117, R76, 0x2, 0x1f ;  /* 0x08401f004c757f89 */ /* 0x000e6200000e0000 */
[C---:B0-----:R-:W-:Y:S01]  /*139a0*/  FMUL.FTZ R88, R113.reuse, R86 ;  /* 0x0000005671587220 */ /* 0x041fe20000410000 */
[----:B------:R-:W-:Y:S01]  /*139b0*/  FADD.FTZ R113, -R113, R52 ;  /* 0x0000003471717221 */ /* 0x000fe20000010100 */
[----:B------:R-:W0:Y:S01]  /*139c0*/  MUFU.RCP R82, R78 ;  /* 0x0000004e00527308 */ /* 0x000e220000001000 */
[----:B--2---:R-:W-:Y:S01]  /*139d0*/  FADD.FTZ R53, R54, R53 ;  /* 0x0000003536357221 */ /* 0x004fe20000010000 */
[----:B------:R-:W-:Y:S01]  /*139e0*/  FFMA.FTZ R115, R55, R52, R88 ;  /* 0x0000003437737223 */ /* 0x000fe20000010058 */
        /* <DEDUP_REMOVED lines=19> */
[----:B---3--:R-:W-:Y:S01]  /*13b20*/  IMAD.IADD R76, R76, 0x1, R119 ;  /* 0x000000014c4c7824 */ /* 0x008fe200078e0277 */
[----:B------:R-:W-:Y:S01]  /*13b30*/  I2FP.F32.S32 R119, R119 ;  /* 0x0000007700777245 */ /* 0x000fe20000201400 */
[----:B------:R-:W0:Y:S01]  /*13b40*/  SHFL.DOWN PT, R115, R52, 0x1, 0x1f ;  /* 0x08201f0034737f89 */ /* 0x000e2200000e0000 */
[----:B------:R-:W-:Y:S02]  /*13b50*/  FMUL.FTZ R78, R78, R117 ;  /* 0x000000754e4e7220 */ /* 0x000fe40000410000 */
[----:B------:R-:W-:Y:S02]  /*13b60*/  I2FP.F32.S32 R76, R76 ;  /* 0x0000004c004c7245 */ /* 0x000fe40000201400 */
[----:B------:R-:W-:-:S04]  /*13b70*/  FFMA.FTZ R78, R82, R78, R113 ;  /* 0x0000004e524e7223 */ /* 0x000fc80000010071 */
[----:B------:R-:W1:Y:S01]  /*13b80*/  MUFU.RCP R76, R76 ;  /* 0x0000004c004c7308 */ /* 0x000e620000001000 */
[----:B------:R-:W2:Y:S01]  /*13b90*/  SHFL.DOWN PT, R53, R78, 0x1, 0x1f ;  /* 0x08201f004e357f89 */ /* 0x000ea200000e0000 */
[----:B0-----:R-:W-:Y:S01]  /*13ba0*/  FADD.FTZ R54, R52, -R115 ;  /* 0x8000007334367221 */ /* 0x001fe20000010000 */
[----:B------:R-:W-:-:S03]  /*13bb0*/  FMUL.FTZ R82, R115, R119 ;  /* 0x0000007773527220 */ /* 0x000fc60000410000 */
[----:B------:R-:W-:Y:S01]  /*13bc0*/  FMUL.FTZ R54, R54, R54 ;  /* 0x0000003636367220 */ /* 0x000fe20000410000 */
[C---:B------:R-:W-:Y:S02]  /*13bd0*/  FFMA.FTZ R113, R55.reuse, R52, R82 ;  /* 0x0000003437717223 */ /* 0x040fe40000010052 */
[----:B------:R-:W0:Y:S01]  /*13be0*/  LDC R82, c[0x0][0x448] ;  /* 0x00011200ff527b82 */ /* 0x000e220000000800 */
[----:B------:R-:W-:Y:S01]  /*13bf0*/  FMUL.FTZ R54, R55, R54 ;  /* 0x0000003637367220 */ /* 0x000fe20000410000 */
[----:B-1----:R-:W-:Y:S01]  /*13c00*/  FMUL.FTZ R113, R76, R113 ;  /* 0x000000714c717220 */ /* 0x002fe20000410000 */
[----:B--2---:R-:W-:Y:S02]  /*13c10*/  FADD.FTZ R53, R78, R53 ;  /* 0x000000354e357221 */ /* 0x004fe40000010000 */
[----:B------:R-:W-:Y:S01]  /*13c20*/  FMUL.FTZ R54, R54, R119 ;  /* 0x0000007736367220 */ /* 0x000fe20000410000 */
[----:B------:R-:W-:Y:S02]  /*13c30*/  IMAD.U32 R119, RZ, RZ, UR24 ;  /* 0x00000018ff777e24 */ /* 0x000fe4000f8e00ff */
[----:B------:R-:W1:Y:S01]  /*13c40*/  SHFL.IDX PT, R113, R113, RZ, 0x1f ;  /* 0x00001fff71717589 */ /* 0x000e6200000e0000 */
[----:B------:R-:W-:-:S02]  /*13c50*/  FFMA.FTZ R76, R76, R54, R53 ;  /* 0x000000364c4c7223 */ /* 0x000fc40000010035 */
[----:B------:R-:W2:Y:S03]  /*13c60*/  @!P4 LDC.64 R54, c[0x0][0x3c0] ;  /* 0x0000f000ff36cb82 */ /* 0x000ea60000000a00 */
[----:B------:R-:W0:Y:S05]  /*13c70*/  SHFL.IDX PT, R117, R76, RZ, 0x1f ;  /* 0x00001fff4c757589 */ /* 0x000e2a00000e0000 */
[----:B------:R-:W3:Y:S01]  /*13c80*/  @!P4 LDC.64 R52, c[0x0][0x3c8] ;  /* 0x0000f200ff34cb82 */ /* 0x000ee20000000a00 */
[----:B-1----:R-:W-:-:S05]  /*13c90*/  FMUL.FTZ R78, R113, R113 ;  /* 0x00000071714e7220 */ /* 0x002fca0000410000 */
[----:B------:R-:W-:Y:S01]  /*13ca0*/  FSEL R115, R78, RZ, P3 ;  /* 0x000000ff4e737208 */ /* 0x000fe20001800000 */
[----:B0-----:R-:W-:Y:S01]  /*13cb0*/  FFMA.FTZ R78, R117, UR38, R82 ;  /* 0x00000026754e7c23 */ /* 0x001fe20008010052 */
[----:B------:R-:W-:-:S03]  /*13cc0*/  MOV R117, UR24 ;  /* 0x0000001800757c02 */ /* 0x000fc60008000f00 */
[----:B------:R-:W-:Y:S01]  /*13cd0*/  FADD.FTZ R115, R78, R115 ;  /* 0x000000734e737221 */ /* 0x000fe20000010000 */
[----:B---3--:R-:W-:-:S04]  /*13ce0*/  @!P4 IMAD.WIDE R52, R119, 0x4, R52 ;  /* 0x000000047734c825 */ /* 0x008fc800078e0234 */
[----:B--2---:R-:W-:Y:S01]  /*13cf0*/  @!P4 IMAD.WIDE R54, R117, 0x4, R54 ;  /* 0x000000047536c825 */ /* 0x004fe200078e0236 */
[----:B------:R-:W0:Y:S04]  /*13d00*/  MUFU.RSQ R115, R115 ;  /* 0x0000007300737308 */ /* 0x000e280000001400 */
        /* <DEDUP_REMOVED lines=9> */
[----:B------:R-:W-:-:S04]  /*13da0*/  MOV R117, UR5 ;  /* 0x0000000500757c02 */ /* 0x000fc80008000f00 */
[----:B------:R-:W-:Y:S01]  /*13db0*/  LEA.HI.SX32 R117, R117, R74, 0x1d ;  /* 0x0000004a75757211 */ /* 0x000fe200078feaff */
[----:B------:R-:W-:Y:S06]  /*13dc0*/  @!P0 BRA `(.L_x_895) ;  /* 0x0000000000c08947 */ /* 0x000fec0003800000 */
[--C-:B-1----:R-:W-:Y:S01]  /*13dd0*/  FADD.FTZ R52, R13, -R76.reuse ;  /* 0x8000004c0d347221 */ /* 0x102fe20000010000 */
[--C-:B------:R-:W-:Y:S01]  /*13de0*/  FADD.FTZ R54, R87, -R76.reuse ;  /* 0x8000004c57367221 */ /* 0x100fe20000010000 */
[----:B------:R-:W-:Y:S01]  /*13df0*/  SHF.L.U32 R55, R44, 0x10, RZ ;  /* 0x000000102c377819 */ /* 0x000fe200000006ff */
[----:B------:R-:W-:Y:S01]  /*13e00*/  IMAD.U32 R53, R48, 0x10000, RZ ;  /* 0x0001000030357824 */ /* 0x000fe200078e00ff */
[----:B------:R-:W-:Y:S01]  /*13e10*/  SHF.L.U32 R119, R45, 0x10, RZ ;  /* 0x000000102d777819 */ /* 0x000fe200000006ff */
[----:B------:R-:W-:Y:S02]  /*13e20*/  IMAD.U32 R113, R49, 0x10000, RZ ;  /* 0x0001000031717824 */ /* 0x000fe400078e00ff */
[C---:B------:R-:W-:Y:S01]  /*13e30*/  FMUL.FTZ R52, R115.reuse, R52 ;  /* 0x0000003473347220 */ /* 0x040fe20000410000 */
[----:B------:R-:W-:Y:S01]  /*13e40*/  FMUL.FTZ R54, R115, R54 ;  /* 0x0000003673367220 */ /* 0x000fe20000410000 */
[--C-:B------:R-:W-:Y:S01]  /*13e50*/  FADD.FTZ R74, R89, -R76.reuse ;  /* 0x8000004c594a7221 */ /* 0x100fe20000010000 */
[----:B------:R-:W-:Y:S01]  /*13e60*/  FADD.FTZ R78, R101, -R76 ;  /* 0x8000004c654e7221 */ /* 0x000fe20000010000 */
[----:B------:R-:W-:Y:S01]  /*13e70*/  FFMA.FTZ R52, R52, R53, R55 ;  /* 0x0000003534347223 */ /* 0x000fe20000010037 */
[----:B------:R-:W-:Y:S01]  /*13e80*/  FFMA.FTZ R53, R54, R113, R119 ;  /* 0x0000007136357223 */ /* 0x000fe20000010077 */
[----:B------:R-:W-:Y:S01]  /*13e90*/  SHF.L.U32 R123, R46, 0x10, RZ ;  /* 0x000000102e7b7819 */ /* 0x000fe200000006ff */
[----:B------:R-:W0:Y:S01]  /*13ea0*/  LDC.64 R112, c[0x0][0x428] ;  /* 0x00010a00ff707b82 */ /* 0x000e220000000a00 */
[----:B------:R-:W-:Y:S01]  /*13eb0*/  SHF.L.U32 R84, R47, 0x10, RZ ;  /* 0x000000102f547819 */ /* 0x000fe200000006ff */
[----:B------:R-:W-:-:S02]  /*13ec0*/  IMAD.U32 R121, R50, 0x10000, RZ ;  /* 0x0001000032797824 */ /* 0x000fc400078e00ff */
[----:B------:R-:W-:Y:S01]  /*13ed0*/  FMUL.FTZ R74, R115, R74 ;  /* 0x0000004a734a7220 */ /* 0x000fe20000410000 */
[----:B------:R-:W-:Y:S02]  /*13ee0*/  IMAD.U32 R125, R51, 0x10000, RZ ;  /* 0x00010000337d7824 */ /* 0x000fe400078e00ff */
[----:B------:R-:W-:Y:S01]  /*13ef0*/  FMUL.FTZ R82, R115, R78 ;  /* 0x0000004e73527220 */ /* 0x000fe20000410000 */
[--C-:B------:R-:W-:Y:S01]  /*13f00*/  FADD.FTZ R54, R11, -R76.reuse ;  /* 0x8000004c0b367221 */ /* 0x100fe20000010000 */
[----:B------:R-:W-:Y:S01]  /*13f10*/  FFMA.FTZ R78, R74, R121, R123 ;  /* 0x000000794a4e7223 */ /* 0x000fe2000001007b */
[----:B------:R-:W-:Y:S01]  /*13f20*/  FADD.FTZ R74, R85, -R76 ;  /* 0x8000004c554a7221 */ /* 0x000fe20000010000 */
[----:B------:R-:W-:Y:S01]  /*13f30*/  FFMA.FTZ R86, R82, R125, R84 ;  /* 0x0000007d52567223 */ /* 0x000fe20000010054 */
[--C-:B------:R-:W-:Y:S01]  /*13f40*/  FADD.FTZ R82, R91, -R76.reuse ;  /* 0x8000004c5b527221 */ /* 0x100fe20000010000 */
[----:B------:R-:W-:Y:S01]  /*13f50*/  FADD.FTZ R88, R103, -R76 ;  /* 0x8000004c67587221 */ /* 0x000fe20000010000 */
[----:B------:R-:W-:Y:S01]  /*13f60*/  SHF.L.U32 R119, R16, 0x10, RZ ;  /* 0x0000001010777819 */ /* 0x000fe200000006ff */
[----:B------:R-:W-:Y:S01]  /*13f70*/  IMAD.U32 R55, R15, 0x10000, RZ ;  /* 0x000100000f377824 */ /* 0x000fe200078e00ff */
[----:B------:R-:W-:Y:S01]  /*13f80*/  SHF.L.U32 R123, R18, 0x10, RZ ;  /* 0x00000010127b7819 */ /* 0x000fe200000006ff */
[----:B------:R-:W-:Y:S01]  /*13f90*/  IMAD.U32 R121, R17, 0x10000, RZ ;  /* 0x0001000011797824 */ /* 0x000fe200078e00ff */
[----:B------:R-:W-:Y:S01]  /*13fa0*/  SHF.L.U32 R84, R20, 0x10, RZ ;  /* 0x0000001014547819 */ /* 0x000fe200000006ff */
[----:B------:R-:W-:Y:S01]  /*13fb0*/  IMAD.U32 R125, R19, 0x10000, RZ ;  /* 0x00010000137d7824 */ /* 0x000fe200078e00ff */
[----:B------:R-:W-:Y:S01]  /*13fc0*/  SHF.L.U32 R92, R22, 0x10, RZ ;  /* 0x00000010165c7819 */ /* 0x000fe200000006ff */
[----:B------:R-:W-:-:S02]  /*13fd0*/  IMAD.U32 R90, R21, 0x10000, RZ ;  /* 0x00010000155a7824 */ /* 0x000fc400078e00ff */
        /* <DEDUP_REMOVED lines=8> */
[----:B0-----:R-:W-:Y:S01]  /*14060*/  IMAD.WIDE.U32 R112, R117, 0x10, R112 ;  /* 0x0000001075707825 */ /* 0x001fe200078e0070 */
[----:B------:R-:W-:Y:S02]  /*14070*/  F2FP.BF16.F32.PACK_AB R55, R88, R86 ;  /* 0x000000565837723e */ /* 0x000fe400000010ff */
[----:B------:R-:W-:Y:S01]  /*14080*/  F2FP.BF16.F32.PACK_AB R54, R125, R78 ;  /* 0x0000004e7d36723e */ /* 0x000fe200000010ff */
[----:B------:R-:W-:Y:S01]  /*14090*/  VIADD R117, R117, 0x100 ;  /* 0x0000010075757836 */ /* 0x000fe20000000000 */
[----:B------:R-:W-:-:S02]  /*140a0*/  F2FP.BF16.F32.PACK_AB R53, R74, R53 ;  /* 0x000000354a35723e */ /* 0x000fc400000010ff */
[----:B------:R-:W-:-:S05]  /*140b0*/  F2FP.BF16.F32.PACK_AB R52, R119, R52 ;  /* 0x000000347734723e */ /* 0x000fca00000010ff */
[----:B------:R0:W-:Y:S02]  /*140c0*/  STG.E.128 desc[UR12][R112.64], R52 ;  /* 0x0000003470007986 */ /* 0x0001e4000c101d0c */
.L_x_895:
[----:B------:R-:W-:Y:S05]  /*140d0*/  BSYNC.RECONVERGENT B0 ;  /* 0x0000000000007941 */ /* 0x000fea0003800200 */
.L_x_894:
[----:B------:R-:W-:Y:S04]  /*140e0*/  BSSY.RECONVERGENT B0, `(.L_x_896) ;  /* 0x0000032000007945 */ /* 0x000fe80003800200 */
[----:B------:R-:W-:Y:S05]  /*140f0*/  @!P1 BRA `(.L_x_897) ;  /* 0x0000000000c09947 */ /* 0x000fea0003800000 */
[--C-:B01----:R-:W-:Y:S01]  /*14100*/  FADD.FTZ R52, R5, -R76.reuse ;  /* 0x8000004c05347221 */ /* 0x103fe20000010000 */
[--C-:B------:R-:W-:Y:S01]  /*14110*/  FADD.FTZ R54, R83, -R76.reuse ;  /* 0x8000004c53367221 */ /* 0x100fe20000010000 */
[----:B------:R-:W-:Y:S01]  /*14120*/  SHF.L.U32 R53, R40, 0x10, RZ ;  /* 0x0000001028357819 */ /* 0x000fe200000006ff */
[----:B------:R-:W-:Y:S01]  /*14130*/  IMAD.U32 R55, R36, 0x10000, RZ ;  /* 0x0001000024377824 */ /* 0x000fe200078e00ff */
[----:B------:R-:W-:Y:S01]  /*14140*/  SHF.L.U32 R113, R41, 0x10, RZ ;  /* 0x0000001029717819 */ /* 0x000fe200000006ff */
[----:B------:R-:W-:Y:S01]  /*14150*/  FMUL.FTZ R52, R115, R52 ;  /* 0x0000003473347220 */ /* 0x000fe20000410000 */
[----:B------:R-:W-:Y:S02]  /*14160*/  IMAD.U32 R119, R37, 0x10000, RZ ;  /* 0x0001000025777824 */ /* 0x000fe400078e00ff */
[----:B------:R-:W-:Y:S01]  /*14170*/  FMUL.FTZ R54, R115, R54 ;  /* 0x0000003673367220 */ /* 0x000fe20000410000 */
[--C-:B------:R-:W-:Y:S01]  /*14180*/  FADD.FTZ R74, R93, -R76.reuse ;  /* 0x8000004c5d4a7221 */ /* 0x100fe20000010000 */
[----:B------:R-:W-:Y:S01]  /*14190*/  FFMA.FTZ R52, R52, R53, R55 ;  /* 0x0000003534347223 */ /* 0x000fe20000010037 */
[----:B------:R-:W-:Y:S01]  /*141a0*/  FADD.FTZ R78, R105, -R76 ;  /* 0x8000004c694e7221 */ /* 0x000fe20000010000 */
        /* <DEDUP_REMOVED lines=32> */
[----:B------:R-:W-:-:S02]  /*143b0*/  F2FP.BF16.F32.PACK_AB R54, R125, R78 ;  /* 0x0000004e7d36723e */ /* 0x000fc400000010ff */
[----:B------:R-:W-:Y:S02]  /*143c0*/  F2FP.BF16.F32.PACK_AB R53, R74, R53 ;  /* 0x000000354a35723e */ /* 0x000fe400000010ff */
[----:B------:R-:W-:Y:S02]  /*143d0*/  F2FP.BF16.F32.PACK_AB R52, R119, R52 ;  /* 0x000000347734723e */ /* 0x000fe400000010ff */
[----:B------:R-:W-:-:S03]  /*143e0*/  IADD3 R117, PT, PT, R117, 0x100, RZ ;  /* 0x0000010075757810 */ /* 0x000fc60007ffe0ff */
[----:B------:R2:W-:Y:S04]  /*143f0*/  STG.E.128 desc[UR12][R112.64], R52 ;  /* 0x0000003470007986 */ /* 0x0005e8000c101d0c */
.L_x_897:
[----:B------:R-:W-:Y:S05]  /*14400*/  BSYNC.RECONVERGENT B0 ;  /* 0x0000000000007941 */ /* 0x000fea0003800200 */
.L_x_896:
[----:B------:R-:W-:Y:S04]  /*14410*/  BSSY.RECONVERGENT B0, `(.L_x_893) ;  /* 0x0000038000007945 */ /* 0x000fe80003800200 */
[----:B------:R-:W-:Y:S05]  /*14420*/  @!P2 BRA `(.L_x_898) ;  /* 0x0000000000d8a947 */ /* 0x000fea0003800000 */
[--C-:B012---:R-:W-:Y:S01]  /*14430*/  FADD.FTZ R52, R73, -R76.reuse ;  /* 0x8000004c49347221 */ /* 0x107fe20000010000 */
[----:B------:R-:W-:Y:S01]  /*14440*/  IMAD.U32 R113, R32, 0x10000, RZ ;  /* 0x0001000020717824 */ /* 0x000fe200078e00ff */
[----:B------:R-:W-:Y:S01]  /*14450*/  SHF.L.U32 R119, R28, 0x10, RZ ;  /* 0x000000101c777819 */ /* 0x000fe200000006ff */
[--C-:B------:R-:W-:Y:S01]  /*14460*/  FADD.FTZ R78, R79, -R76.reuse ;  /* 0x8000004c4f4e7221 */ /* 0x100fe20000010000 */
[----:B------:R-:W-:Y:S01]  /*14470*/  FMUL.FTZ R74, R115, R52 ;  /* 0x00000034734a7220 */ /* 0x000fe20000410000 */
[--C-:B------:R-:W-:Y:S01]  /*14480*/  FADD.FTZ R84, R97, -R76.reuse ;  /* 0x8000004c61547221 */ /* 0x100fe20000010000 */
[--C-:B------:R-:W-:Y:S01]  /*14490*/  FADD.FTZ R54, R75, -R76.reuse ;  /* 0x8000004c4b367221 */ /* 0x100fe20000010000 */
[--C-:B------:R-:W-:Y:S01]  /*144a0*/  FADD.FTZ R82, R77, -R76.reuse ;  /* 0x8000004c4d527221 */ /* 0x100fe20000010000 */
[----:B------:R-:W-:Y:S01]  /*144b0*/  FFMA.FTZ R74, R74, R113, R119 ;  /* 0x000000714a4a7223 */ /* 0x000fe20000010077 */
[--C-:B------:R-:W-:Y:S01]  /*144c0*/  FADD.FTZ R88, R99, -R76.reuse ;  /* 0x8000004c63587221 */ /* 0x100fe20000010000 */
[----:B------:R-:W0:Y:S01]  /*144d0*/  LDC.64 R112, c[0x0][0x428] ;  /* 0x00010a00ff707b82 */ /* 0x000e220000000a00 */
[--C-:B------:R-:W-:Y:S01]  /*144e0*/  FADD.FTZ R90, R109, -R76.reuse ;  /* 0x8000004c6d5a7221 */ /* 0x100fe20000010000 */
[----:B------:R-:W-:Y:S01]  /*144f0*/  FADD.FTZ R92, R111, -R76 ;  /* 0x8000004c6f5c7221 */ /* 0x000fe20000010000 */
[----:B------:R-:W-:Y:S01]  /*14500*/  SHF.L.U32 R123, R29, 0x10, RZ ;  /* 0x000000101d7b7819 */ /* 0x000fe200000006ff */
[----:B------:R-:W-:Y:S01]  /*14510*/  IMAD.U32 R121, R33, 0x10000, RZ ;  /* 0x0001000021797824 */ /* 0x000fe200078e00ff */
[----:B------:R-:W-:Y:S01]  /*14520*/  SHF.L.U32 R86, R30, 0x10, RZ ;  /* 0x000000101e567819 */ /* 0x000fe200000006ff */
[----:B------:R-:W-:-:S02]  /*14530*/  IMAD.U32 R125, R34, 0x10000, RZ ;  /* 0x00010000227d7824 */ /* 0x000fc400078e00ff */
[C---:B------:R-:W-:Y:S01]  /*14540*/  FMUL.FTZ R76, R115.reuse, R78 ;  /* 0x0000004e734c7220 */ /* 0x040fe20000410000 */
        /* <DEDUP_REMOVED lines=8> */
[----:B------:R-:W-:Y:S01]  /*145d0*/  PRMT R121, R28, 0x7632, R121 ;  /* 0x000076321c797816 */ /* 0x000fe20000000079 */
[----:B------:R-:W-:Y:S01]  /*145e0*/  IMAD.U32 R119, R64, 0x10000, RZ ;  /* 0x0001000040777824 */ /* 0x000fe200078e00ff */
[----:B------:R-:W-:Y:S01]  /*145f0*/  PRMT R78, R33, 0x7632, R78 ;  /* 0x00007632214e7816 */ /* 0x000fe2000000004e */
[----:B------:R-:W-:Y:S01]  /*14600*/  IMAD.U32 R88, R31, 0x10000, RZ ;  /* 0x000100001f587824 */ /* 0x000fe200078e00ff */
[----:B------:R-:W-:-:S02]  /*14610*/  PRMT R82, R29, 0x7632, R82 ;  /* 0x000076321d527816 */ /* 0x000fc40000000052 */
[----:B------:R-:W-:Y:S02]  /*14620*/  PRMT R123, R34, 0x7632, R123 ;  /* 0x00007632227b7816 */ /* 0x000fe4000000007b */
[----:B------:R-:W-:Y:S01]  /*14630*/  PRMT R125, R30, 0x7632, R125 ;  /* 0x000076321e7d7816 */ /* 0x000fe2000000007d */
[----:B------:R-:W-:Y:S01]  /*14640*/  IMAD.U32 R82, R82, 0x10000, RZ ;  /* 0x0001000052527824 */ /* 0x000fe200078e00ff */
[----:B------:R-:W-:Y:S01]  /*14650*/  PRMT R90, R35, 0x7632, R90 ;  /* 0x00007632235a7816 */ /* 0x000fe2000000005a */
[----:B------:R-:W-:Y:S01]  /*14660*/  IMAD.U32 R123, R123, 0x10000, RZ ;  /* 0x000100007b7b7824 */ /* 0x000fe200078e00ff */
[----:B------:R-:W-:Y:S01]  /*14670*/  PRMT R92, R31, 0x7632, R92 ;  /* 0x000076321f5c7816 */ /* 0x000fe2000000005c */
[----:B0-----:R-:W-:Y:S01]  /*14680*/  IMAD.WIDE.U32 R112, R117, 0x10, R112 ;  /* 0x0000001075707825 */ /* 0x001fe200078e0070 */
[----:B------:R-:W-:Y:S02]  /*14690*/  SHF.L.U32 R86, R35, 0x10, RZ ;  /* 0x0000001023567819 */ /* 0x000fe400000006ff */
[----:B------:R-:W-:Y:S01]  /*146a0*/  SHF.L.U32 R78, R78, 0x10, RZ ;  /* 0x000000104e4e7819 */ /* 0x000fe200000006ff */
[----:B------:R-:W-:Y:S01]  /*146b0*/  IMAD.U32 R92, R92, 0x10000, RZ ;  /* 0x000100005c5c7824 */ /* 0x000fe200078e00ff */
[----:B------:R-:W-:Y:S01]  /*146c0*/  SHF.L.U32 R90, R90, 0x10, RZ ;  /* 0x000000105a5a7819 */ /* 0x000fe200000006ff */
[----:B------:R-:W-:Y:S01]  /*146d0*/  FFMA.FTZ R55, R55, R86, R88 ;  /* 0x0000005637377223 */ /* 0x000fe20000010058 */
[----:B------:R-:W-:Y:S01]  /*146e0*/  SHF.L.U32 R125, R125, 0x10, RZ ;  /* 0x000000107d7d7819 */ /* 0x000fe200000006ff */
[----:B------:R-:W-:Y:S01]  /*146f0*/  FFMA.FTZ R53, R53, R78, R82 ;  /* 0x0000004e35357223 */ /* 0x000fe20000010052 */
[----:B------:R-:W-:Y:S01]  /*14700*/  SHF.L.U32 R121, R121, 0x10, RZ ;  /* 0x0000001079797819 */ /* 0x000fe200000006ff */
[----:B------:R-:W-:-:S02]  /*14710*/  FFMA.FTZ R90, R115, R90, R92 ;  /* 0x0000005a735a7223 */ /* 0x000fc4000001005c */
[----:B------:R-:W-:Y:S01]  /*14720*/  FFMA.FTZ R123, R54, R123, R125 ;  /* 0x0000007b367b7223 */ /* 0x000fe2000001007d */
[----:B------:R-:W-:Y:S01]  /*14730*/  F2FP.BF16.F32.PACK_AB R53, R53, R76 ;  /* 0x0000004c3535723e */ /* 0x000fe200000010ff */
[----:B------:R-:W-:Y:S01]  /*14740*/  FFMA.FTZ R119, R52, R119, R121 ;  /* 0x0000007734777223 */ /* 0x000fe20000010079 */
[----:B------:R-:W-:Y:S02]  /*14750*/  F2FP.BF16.F32.PACK_AB R55, R90, R55 ;  /* 0x000000375a37723e */ /* 0x000fe400000010ff */
[----:B------:R-:W-:Y:S02]  /*14760*/  F2FP.BF16.F32.PACK_AB R54, R123, R84 ;  /* 0x000000547b36723e */ /* 0x000fe400000010ff */
[----:B------:R-:W-:-:S05]  /*14770*/  F2FP.BF16.F32.PACK_AB R52, R119, R74 ;  /* 0x0000004a7734723e */ /* 0x000fca00000010ff */
[----:B------:R3:W-:Y:S02]  /*14780*/  STG.E.128 desc[UR12][R112.64], R52 ;  /* 0x0000003470007986 */ /* 0x0007e4000c101d0c */
.L_x_898:
[----:B------:R-:W-:Y:S05]  /*14790*/  BSYNC.RECONVERGENT B0 ;  /* 0x0000000000007941 */ /* 0x000fea0003800200 */
.L_x_893:
[----:B------:R-:W-:Y:S02]  /*147a0*/  UIADD3 UR24, UPT, UPT, UR24, UR20, URZ ;  /* 0x0000001418187290 */ /* 0x000fe4000fffe0ff */
[----:B------:R-:W-:Y:S02]  /*147b0*/  UPLOP3.LUT UP1, UPT, UPT, UPT, UP1, 0x40, 0x4 ;  /* 0x000000000004789c */ /* 0x000fe40003f2e810 */
[----:B------:R-:W-:-:S09]  /*147c0*/  UISETP.GE.AND UP0, UPT, UR24, UR21, UPT ;  /* 0x000000151800728c */ /* 0x000fd2000bf06270 */
[----:B------:R-:W-:Y:S05]  /*147d0*/  BRA.U !UP0, `(.L_x_899) ;  /* 0xfffffec508447547 */ /* 0x000fea000b83ffff */
[----:B------:R-:W-:Y:S05]  /*147e0*/  EXIT ;  /* 0x000000000000794d */ /* 0x000fea0003800000 */
.L_x_900:
        /* <DEDUP_REMOVED lines=9> */
.L_x_20913:


//--------------------- .text._ZN10layer_norm13ln_fwd_kernelINS_13Kernel_traitsI13__nv_bfloat16S2_S2_S2_fjLj6144ELj1ELj1ELj8ELj16ENS_18Kernel_traits_baseILj6144ES2_S2_S2_S2_fjLj256EEEEELb1ELb0ELb1ELb1EEEvNS_9FwdParamsE --------------------------
	.section	.text._ZN10layer_norm13ln_fwd_kernelINS_13Kernel_traitsI13__nv_bfloat16S2_S2_S2_fjLj6144ELj1ELj1ELj8ELj16ENS_18Kernel_traits_baseILj6144ES2_S2_S2_S2_fjLj256EEEEELb1ELb0ELb1ELb1EEEvNS_9FwdParamsE,"ax",@progbits
	.align	128
        .global         _ZN10layer_norm13ln_fwd_kernelINS_13Kernel_traitsI13__nv_bfloat16S2_S2_S2_fjLj6144ELj1ELj1ELj8ELj16ENS_18Kernel_traits_baseILj6144ES2_S2_S2_S2_fjLj256EEEEELb1ELb0ELb1ELb1EEEvNS_9FwdParamsE
        .type           _ZN10layer_norm13ln_fwd_kernelINS_13Kernel_traitsI13__nv_bfloat16S2_S2_S2_fjLj6144ELj1ELj1ELj8ELj16ENS_18Kernel_traits_baseILj6144ES2_S2_S2_S2_fjLj256EEEEELb1ELb0ELb1ELb1EEEvNS_9FwdParamsE,@function
        .size           _ZN10layer_norm13ln_fwd_kernelINS_13Kernel_traitsI13__nv_bfloat16S2_S2_S2_fjLj6144ELj1ELj1ELj8ELj16ENS_18Kernel_traits_baseILj6144ES2_S2_S2_S2_fjLj256EEEEELb1ELb0ELb1ELb1EEEvNS_9FwdParamsE,(.L_x_20914 - _ZN10layer_norm13ln_fwd_kernelINS_13Kernel_traitsI13__nv_bfloat16S2_S2_S2_fjLj6144ELj1ELj1ELj8ELj16ENS_18Kernel_traits_baseILj6144ES2_S2_S2_S2_fjLj256EEEEELb1ELb0ELb1ELb1EEEvNS_9FwdParamsE)
        .other          _ZN10layer_norm13ln_fwd_kernelINS_13Kernel_traitsI13__nv_bfloat16S2_S2_S2_fjLj6144ELj1ELj1ELj8ELj16ENS_18Kernel_traits_baseILj6144ES2_S2_S2_S2_fjLj256EEEEELb1ELb0ELb1ELb1EEEvNS_9FwdParamsE,@"STO_CUDA_ENTRY STV_DEFAULT"
_ZN10layer_norm13ln_fwd_kernelINS_13Kernel_traitsI13__nv_bfloat16S2_S2_S2_fjLj6144ELj1ELj1ELj8ELj16ENS_18Kernel_traits_baseILj6144ES2_S2_S2_S2_fjLj256EEEEELb1ELb0ELb1ELb1EEEvNS_9FwdParamsE:
.text._ZN10layer_norm13ln_fwd_kernelINS_13Kernel_traitsI13__nv_bfloat16S2_S2_S2_fjLj6144ELj1ELj1ELj8ELj16ENS_18Kernel_traits_baseILj6144ES2_S2_S2_S2_fjLj256EEEEELb1ELb0ELb1ELb1EEEvNS_9FwdParamsE:
[----:B------:R-:W-:Y:S01]  /*0000*/  LDC R1, c[0x0][0x37c] ;  /* 0x0000df00ff017b82 */ /* 0x000fe20000000800 */
[----:B------:R-:W0:Y:S01]  /*0010*/  LDCU.64 UR4, c[0x0][0x438] ;  /* 0x00008700ff0477ac */ /* 0x000e220008000a00 */
[----:B------:R-:W1:Y:S06]  /*0020*/  S2R R117, SR_TID.X ;  /* 0x0000000000757919 */ /* 0x000e6c0000002100 */
[----:B------:R-:W1:Y:S01]  /*0030*/  LDC.64 R8, c[0x0][0x3d0] ;  /* 0x0000f400ff087b82 */ /* 0x000e620000000a00 */
[----:B------:R-:W2:Y:S01]  /*0040*/  LDCU.64 UR14, c[0x0][0x358] ;  /* 0x00006b00ff0e77ac */ /* 0x000ea20008000a00 */
[----:B0-----:R-:W-:Y:S01]  /*0050*/  ISETP.NE.U32.AND P0, PT, RZ, UR4, PT ;  /* 0x00000004ff007c0c */ /* 0x001fe2000bf05070 */
[----:B------:R-:W0:Y:S03]  /*0060*/  LDCU.U8 UR4, c[0x0][0x464] ;  /* 0x00008c80ff0477ac */ /* 0x000e260008000000 */
[----:B------:R-:W-:-:S13]  /*0070*/  ISETP.NE.AND.EX P0, PT, RZ, UR5, PT, P0 ;  /* 0x00000005ff007c0c */ /* 0x000fda000bf05300 */
[----:B-1----:R-:W-:Y:S01]  /*0080*/  @P0 IMAD.WIDE.U32 R6, R117, 0x10, R8 ;  /* 0x0000001075060825 */ /* 0x002fe200078e0008 */
[----:B------:R-:W1:Y:S04]  /*0090*/  LDC R84, c[0x0][0x458] ;  /* 0x00011600ff547b82 */ /* 0x000e680000000800 */
[----:B--2---:R-:W5:Y:S04]  /*00a0*/  @P0 LDG.E.128 R24, desc[UR14][R6.64] ;  /* 0x0000000e06180981 */ /* 0x004f68000c1e1d00 */
[----:B------:R-:W5:Y:S01]  /*00b0*/  @P0 LDG.E.128 R28, desc[UR14][R6.64+0x1000] ;  /* 0x0010000e061c0981 */ /* 0x000f62000c1e1d00 */
[----:B------:R-:W2:Y:S03]  /*00c0*/  LDC R85, c[0x0][0x45c] ;  /* 0x00011700ff557b82 */ /* 0x000ea60000000800 */
[----:B------:R3:W5:Y:S01]  /*00d0*/  @P0 LDG.E.128 R32, desc[UR14][R6.64+0x2000] ;  /* 0x0020000e06200981 */ /* 0x000762000c1e1d00 */
[----:B------:R-:W4:Y:S01]  /*00e0*/  LDCU.64 UR12, c[0x0][0x450] ;  /* 0x00008a00ff0c77ac */ /* 0x000f220008000a00 */
[----:B0-----:R-:W-:-:S03]  /*00f0*/  ISETP.NE.AND P1, PT, RZ, UR4, PT ;  /* 0x00000004ff007c0c */ /* 0x001fc6000bf25270 */
[----:B------:R-:W3:Y:S01]  /*0100*/  @P0 LDC.64 R10, c[0x0][0x438] ;  /* 0x00010e00ff0a0b82 */ /* 0x000ee20000000a00 */
[----:B------:R-:W-:Y:S01]  /*0110*/  @!P0 IMAD.WIDE.U32 R8, R117, 0x10, R8 ;  /* 0x0000001075088825 */ /* 0x000fe200078e0008 */
[----:B------:R-:W0:Y:S08]  /*0120*/  LDCU UR4, c[0x0][0x384] ;  /* 0x00007080ff0477ac */ /* 0x000e300008000800 */
[----:B-1----:R-:W-:Y:S01]  /*0130*/  @P1 MOV R4, R84 ;  /* 0x0000005400041202 */ /* 0x002fe20000000f00 */
[----:B----4-:R-:W-:-:S02]  /*0140*/  IMAD.U32 R2, RZ, RZ, UR12 ;  /* 0x0000000cff027e24 */ /* 0x010fc4000f8e00ff */
[----:B------:R-:W-:Y:S02]  /*0150*/  IMAD.U32 R3, RZ, RZ, UR13 ;  /* 0x0000000dff037e24 */ /* 0x000fe4000f8e00ff */
[----:B--2---:R-:W-:-:S04]  /*0160*/  @P1 IMAD.MOV.U32 R5, RZ, RZ, R85 ;  /* 0x000000ffff051224 */ /* 0x004fc800078e0055 */
[----:B------:R-:W5:Y:S01]  /*0170*/  @P1 LDG.E.64 R2, desc[UR14][R2.64] ;  /* 0x0000000e02021981 */ /* 0x000f62000c1e1b00 */
[----:B---3--:R-:W-:-:S03]  /*0180*/  @P0 IMAD.WIDE.U32 R6, R117, 0x10, R10 ;  /* 0x0000001075060825 */ /* 0x008fc600078e000a */
[----:B------:R-:W5:Y:S01]  /*0190*/  @P1 LDG.E.64 R4, desc[UR14][R4.64] ;  /* 0x0000000e04041981 */ /* 0x000f62000c1e1b00 */
[----:B------:R-:W0:Y:S03]  /*01a0*/  S2UR UR7, SR_CTAID.X ;  /* 0x00000000000779c3 */ /* 0x000e260000002500 */
[----:B------:R1:W5:Y:S04]  /*01b0*/  @P0 LDG.E.128 R36, desc[UR14][R6.64] ;  /* 0x0000000e06240981 */ /* 0x000368000c1e1d00 */
[----:B------:R1:W5:Y:S01]  /*01c0*/  @P0 LDG.E.128 R40, desc[UR14][R6.64+0x1000] ;  /* 0x0010000e06280981 */ /* 0x000362000c1e1d00 */
[----:B------:R-:W2:Y:S03]  /*01d0*/  @P1 LDC R11, c[0x0][0x460] ;  /* 0x00011800ff0b1b82 */ /* 0x000ea60000000800 */
[----:B------:R1:W5:Y:S04]  /*01e0*/  @P0 LDG.E.128 R44, desc[UR14][R6.64+0x2000] ;  /* 0x0020000e062c0981 */ /* 0x000368000c1e1d00 */
[----:B------:R1:W5:Y:S04]  /*01f0*/  @!P0 LDG.E.128 R24, desc[UR14][R8.64] ;  /* 0x0000000e08188981 */ /* 0x000368000c1e1d00 */
[----:B------:R1:W5:Y:S04]  /*0200*/  @!P0 LDG.E.128 R28, desc[UR14][R8.64+0x1000] ;  /* 0x0010000e081c8981 */ /* 0x000368000c1e1d00 */
[----:B------:R1:W5:Y:S01]  /*0210*/  @!P0 LDG.E.128 R32, desc[UR14][R8.64+0x2000] ;  /* 0x0020000e08208981 */ /* 0x000362000c1e1d00 */
[----:B0-----:R-:W-:-:S06]  /*0220*/  UISETP.GE.AND UP0, UPT, UR7, UR4, UPT ;  /* 0x000000040700728c */ /* 0x001fcc000bf06270 */
[----:B------:R-:W-:-:S13]  /*0230*/  PLOP3.LUT P2, PT, PT, PT, UP0, 0x80, 0x8 ;  /* 0x000000000008781c */ /* 0x000fda0003f4f008 */
[----:B-12---:R-:W-:Y:S05]  /*0240*/  @P2 EXIT ;  /* 0x000000000000294d */ /* 0x006fea0003800000 */
[----:B------:R-:W0:Y:S01]  /*0250*/  LDC R6, c[0x0][0x360] ;  /* 0x0000d800ff067b82 */ /* 0x000e220000000800 */
[----:B-----5:R-:W-:Y:S02]  /*0260*/  @P1 IADD3 R84, P2, PT, R4, R11, RZ ;  /* 0x0000000b04541210 */ /* 0x020fe40007f5e0ff */
[----:B------:R-:W-:Y:S02]  /*0270*/  @!P0 CS2R R38, SRZ ;  /* 0x0000000000268805 */ /* 0x000fe4000001ff00 */
[----:B------:R-:W-:Y:S02]  /*0280*/  @P1 R2UR UR12, R2 ;  /* 0x00000000020c12ca */ /* 0x000fe400000e0000 */
[----:B------:R-:W-:Y:S02]  /*0290*/  @!P0 CS2R R36, SRZ ;  /* 0x0000000000248805 */ /* 0x000fe4000001ff00 */
[----:B------:R-:W-:Y:S01]  /*02a0*/  @P1 R2UR UR13, R3 ;  /* 0x00000000030d12ca */ /* 0x000fe200000e0000 */
[----:B------:R-:W-:Y:S01]  /*02b0*/  @P1 IMAD.X R85, RZ, RZ, R5, P2 ;  /* 0x000000ffff551224 */ /* 0x000fe200010e0605 */
[----:B------:R-:W-:-:S02]  /*02c0*/  @!P0 CS2R R42, SRZ ;  /* 0x00000000002a8805 */ /* 0x000fc4000001ff00 */
[----:B------:R-:W-:Y:S02]  /*02d0*/  @!P0 CS2R R40, SRZ ;  /* 0x0000000000288805 */ /* 0x000fe4000001ff00 */
[----:B------:R-:W-:Y:S02]  /*02e0*/  PRMT R11, R29, 0x7632, R11 ;  /* 0x000076321d0b7816 */ /* 0x000fe4000000000b */
[----:B------:R-:W-:Y:S02]  /*02f0*/  @!P0 CS2R R46, SRZ ;  /* 0x00000000002e8805 */ /* 0x000fe4000001ff00 */
[C-C-:B------:R-:W-:Y:S02]  /*0300*/  SHF.R.U64 R0, R84.reuse, 0x2, R85.reuse ;  /* 0x0000000254007819 */ /* 0x140fe40000001255 */
[----:B------:R-:W-:Y:S02]  /*0310*/  @!P0 CS2R R44, SRZ ;  /* 0x00000000002c8805 */ /* 0x000fe4000001ff00 */
[----:B------:R-:W-:Y:S01]  /*0320*/  SHF.R.U32.HI R3, RZ, 0x2, R85 ;  /* 0x00000002ff037819 */ /* 0x000fe20000011655 */
[----:B------:R-:W-:Y:S01]  /*0330*/  UPLOP3.LUT UP1, UPT, UPT, UPT, UPT, 0x40, 0x4 ;  /* 0x000000000004789c */ /* 0x000fe20003f2e870 */
[----:B------:R-:W-:Y:S01]  /*0340*/  LOP3.LUT R84, R84, 0x3, RZ, 0xc0, !PT ;  /* 0x0000000354547812 */ /* 0x000fe200078ec0ff */
[----:B------:R-:W-:Y:S01]  /*0350*/  IMAD.HI.U32 R5, R0, -0x2daee0ad, RZ ;  /* 0xd2511f5300057827 */ /* 0x000fe200078e00ff */
[----:B------:R-:W-:Y:S01]  /*0360*/  UIADD3 UR26, UPT, UPT, UR12, -0x61c88647, URZ ;  /* 0x9e3779b90c1a7890 */ /* 0x000fe2000fffe0ff */
[----:B------:R-:W-:Y:S01]  /*0370*/  PRMT R12, R28, 0x7632, R12 ;  /* 0x000076321c0c7816 */ /* 0x000fe2000000000c */
[----:B------:R-:W-:Y:S01]  /*0380*/  UIADD3 UR27, UPT, UPT, UR13, -0x4498517b, URZ ;  /* 0xbb67ae850d1b7890 */ /* 0x000fe2000fffe0ff */
[----:B------:R-:W-:Y:S01]  /*0390*/  IMAD R9, R0, -0x2daee0ad, RZ ;  /* 0xd2511f5300097824 */ /* 0x000fe200078e02ff */
[----:B------:R-:W-:Y:S01]  /*03a0*/  LOP3.LUT R5, R5, UR13, RZ, 0x3c, !PT ;  /* 0x0000000d05057c12 */ /* 0x000fe2000f8e3cff */
[----:B------:R-:W-:Y:S01]  /*03b0*/  UIADD3 UR28, UPT, UPT, UR12, 0x3c6ef372, URZ ;  /* 0x3c6ef3720c1c7890 */ /* 0x000fe2000fffe0ff */
[----:B------:R-:W-:Y:S01]  /*03c0*/  PRMT R13, R32, 0x7632, R13 ;  /* 0x00007632200d7816 */ /* 0x000fe2000000000d */
[----:B0-----:R-:W-:Y:S01]  /*03d0*/  IMAD R2, R6, UR7, R117 ;  /* 0x0000000706027c24 */ /* 0x001fe2000f8e0275 */
[----:B------:R-:W-:Y:S01]  /*03e0*/  UIADD3 UR29, UPT, UPT, UR13, 0x76cf5d0a, URZ ;  /* 0x76cf5d0a0d1d7890 */ /* 0x000fe2000fffe0ff */
[----:B------:R-:W-:Y:S01]  /*03f0*/  IMAD.HI.U32 R6, R5, -0x326172a9, RZ ;  /* 0xcd9e8d5705067827 */ /* 0x000fe200078e00ff */
[----:B------:R-:W-:Y:S01]  /*0400*/  UIADD3 UR30, UPT, UPT, UR12, -0x255992d5, URZ ;  /* 0xdaa66d2b0c1e7890 */ /* 0x000fe2000fffe0ff */
[----:B------:R-:W-:Y:S01]  /*0410*/  PRMT R14, R39, 0x7632, R14 ;  /* 0x00007632270e7816 */ /* 0x000fe2000000000e */
[----:B------:R-:W-:Y:S01]  /*0420*/  UIADD3 UR4, UPT, UPT, UR13, 0x32370b8f, URZ ;  /* 0x32370b8f0d047890 */ /* 0x000fe2000fffe0ff */
[----:B------:R-:W-:Y:S01]  /*0430*/  IMAD.HI.U32 R4, R2, -0x326172a9, RZ ;  /* 0xcd9e8d5702047827 */ /* 0x000fe200078e00ff */
[----:B------:R-:W-:Y:S01]  /*0440*/  UIADD3 UR31, UPT, UPT, UR12, 0x78dde6e4, URZ ;  /* 0x78dde6e40c1f7890 */ /* 0x000fe2000fffe0ff */
[----:B------:R-:W-:Y:S01]  /*0450*/  PRMT R15, R38, 0x7632, R15 ;  /* 0x00007632260f7816 */ /* 0x000fe2000000000f */
[----:B------:R-:W-:Y:S01]  /*0460*/  UIADD3 UR32, UPT, UPT, UR13, -0x126145ec, URZ ;  /* 0xed9eba140d207890 */ /* 0x000fe2000fffe0ff */
[----:B------:R-:W-:Y:S01]  /*0470*/  IMAD R7, R2, -0x326172a9, RZ ;  /* 0xcd9e8d5702077824 */ /* 0x000fe200078e02ff */
[----:B------:R-:W-:Y:S01]  /*0480*/  LOP3.LUT R4, R3, UR12, R4, 0x96, !PT ;  /* 0x0000000c03047c12 */ /* 0x000fe2000f8e9604 */
[----:B------:R-:W-:Y:S01]  /*0490*/  IMAD R5, R5, -0x326172a9, RZ ;  /* 0xcd9e8d5705057824 */ /* 0x000fe200078e02ff */
[----:B------:R-:W-:Y:S01]  /*04a0*/  UIADD3 UR33, UPT, UPT, UR12, 0x1715609d, URZ ;  /* 0x1715609d0c217890 */ /* 0x000fe2000fffe0ff */
[----:B------:R-:W-:Y:S01]  /*04b0*/  PRMT R16, R37, 0x7632, R16 ;  /* 0x0000763225107816 */ /* 0x000fe20000000010 */
[----:B------:R-:W-:Y:S01]  /*04c0*/  UIADD3 UR34, UPT, UPT, UR13, -0x56f99767, URZ ;  /* 0xa90668990d227890 */ /* 0x000fe2000fffe0ff */
[----:B------:R-:W-:Y:S01]  /*04d0*/  IMAD.HI.U32 R8, R4, -0x2daee0ad, RZ ;  /* 0xd2511f5304087827 */ /* 0x000fe200078e00ff */
[----:B------:R-:W-:Y:S01]  /*04e0*/  LOP3.LUT R6, R7, UR26, R6, 0x96, !PT ;  /* 0x0000001a07067c12 */ /* 0x000fe2000f8e9606 */
[----:B------:R-:W-:Y:S01]  /*04f0*/  UIADD3 UR35, UPT, UPT, UR12, -0x4ab325aa, URZ ;  /* 0xb54cda560c237890 */ /* 0x000fe2000fffe0ff */
[----:B------:R-:W-:Y:S01]  /*0500*/  PRMT R17, R36, 0x7632, R17 ;  /* 0x0000763224117816 */ /* 0x000fe20000000011 */
[----:B------:R-:W-:Y:S01]  /*0510*/  IMAD R10, R4, -0x2daee0ad, RZ ;  /* 0xd2511f53040a7824 */ /* 0x000fe200078e02ff */
[----:B------:R-:W-:Y:S01]  /*0520*/  LOP3.LUT R8, R9, UR27, R8, 0x96, !PT ;  /* 0x0000001b09087c12 */ /* 0x000fe2000f8e9608 */
[----:B------:R-:W-:Y:S01]  /*0530*/  IMAD.HI.U32 R7, R6, -0x2daee0ad, RZ ;  /* 0xd2511f5306077827 */ /* 0x000fe200078e00ff */
[----:B------:R-:W-:Y:S01]  /*0540*/  UIADD3 UR36, UPT, UPT, UR12, 0x5384540f, URZ ;  /* 0x5384540f0c247890 */ /* 0x000fe2000fffe0ff */
[----:B------:R-:W-:Y:S01]  /*0550*/  PRMT R18, R43, 0x7632, R18 ;  /* 0x000076322b127816 */ /* 0x000fe20000000012 */
[----:B------:R-:W-:Y:S01]  /*0560*/  UIADD3 UR37, UPT, UPT, UR13, 0x1fd5c5a3, URZ ;  /* 0x1fd5c5a30d257890 */ /* 0x000fe2000fffe0ff */
[----:B------:R-:W-:Y:S01]  /*0570*/  IMAD.HI.U32 R4, R8, -0x326172a9, RZ ;  /* 0xcd9e8d5708047827 */ /* 0x000fe200078e00ff */
[----:B------:R-:W-:Y:S01]  /*0580*/  LOP3.LUT R7, R10, UR29, R7, 0x96, !PT ;  /* 0x0000001d0a077c12 */ /* 0x000fe2000f8e9607 */
[----:B------:R-:W-:Y:S01]  /*0590*/  UIADD3 UR38, UPT, UPT, UR12, -0xe443238, URZ ;  /* 0xf1bbcdc80c267890 */ /* 0x000fe2000fffe0ff */
[----:B------:R-:W-:Y:S01]  /*05a0*/  PRMT R19, R42, 0x7632, R19 ;  /* 0x000076322a137816 */ /* 0x000fe20000000013 */
[----:B------:R-:W-:Y:S01]  /*05b0*/  IMAD R9, R6, -0x2daee0ad, RZ ;  /* 0xd2511f5306097824 */ /* 0x000fe200078e02ff */
[----:B------:R-:W-:Y:S01]  /*05c0*/  LOP3.LUT R4, R5, UR28, R4, 0x96, !PT ;  /* 0x0000001c05047c12 */ /* 0x000fe2000f8e9604 */
[----:B------:R-:W-:Y:S01]  /*05d0*/  IMAD R8, R8, -0x326172a9, RZ ;  /* 0xcd9e8d5708087824 */ /* 0x000fe200078e02ff */
[----:B------:R-:W-:Y:S01]  /*05e0*/  UIADD3 UR39, UPT, UPT, UR13, -0x24c28bd8, URZ ;  /* 0xdb3d74280d277890 */ /* 0x000fe2000fffe0ff */
[----:B------:R-:W-:Y:S01]  /*05f0*/  IMAD.HI.U32 R5, R7, -0x326172a9, RZ ;  /* 0xcd9e8d5707057827 */ /* 0x000fe200078e00ff */
[----:B------:R-:W-:Y:S01]  /*0600*/  UIADD3 UR40, UPT, UPT, UR12, -0x700cb87f, URZ ;  /* 0x8ff347810c287890 */ /* 0x000fe2000fffe0ff */
[----:B------:R-:W-:Y:S01]  /*0610*/  PRMT R20, R41, 0x7632, R20 ;  /* 0x0000763229147816 */ /* 0x000fe20000000014 */
[----:B------:R-:W-:Y:S01]  /*0620*/  UIADD3 UR41, UPT, UPT, UR13, -0x695add53, URZ ;  /* 0x96a522ad0d297890 */ /* 0x000fe2000fffe0ff */
[----:B------:R-:W-:Y:S01]  /*0630*/  IMAD.HI.U32 R6, R4, -0x2daee0ad, RZ ;  /* 0xd2511f5304067827 */ /* 0x000fe200078e00ff */
[----:B------:R-:W-:Y:S01]  /*0640*/  LOP3.LUT R5, R8, UR30, R5, 0x96, !PT ;  /* 0x0000001e08057c12 */ /* 0x000fe2000f8e9605 */
[----:B------:R-:W0:Y:S01]  /*0650*/  LDCU UR23, c[0x0][0x404] ;  /* 0x00008080ff1777ac */ /* 0x000e220008000800 */
[----:B------:R-:W-:Y:S01]  /*0660*/  PRMT R21, R40, 0x7632, R21 ;  /* 0x0000763228157816 */ /* 0x000fe20000000015 */
[----:B------:R-:W-:Y:S01]  /*0670*/  IMAD R7, R7, -0x326172a9, RZ ;  /* 0xcd9e8d5707077824 */ /* 0x000fe200078e02ff */
[----:B------:R-:W-:Y:S01]  /*0680*/  LOP3.LUT R6, R9, UR4, R6, 0x96, !PT ;  /* 0x0000000409067c12 */ /* 0x000fe2000f8e9606 */
[----:B------:R-:W-:Y:S01]  /*0690*/  IMAD R9, R4, -0x2daee0ad, RZ ;  /* 0xd2511f5304097824 */ /* 0x000fe200078e02ff */
[----:B------:R-:W-:Y:S01]  /*06a0*/  UIADD3 UR4, UPT, UPT, UR13, 0x646e171e, URZ ;  /* 0x646e171e0d047890 */ /* 0x000fe2000fffe0ff */
[----:B------:R-:W-:Y:S01]  /*06b0*/  IMAD.HI.U32 R8, R5, -0x2daee0ad, RZ ;  /* 0xd2511f5305087827 */ /* 0x000fe200078e00ff */
[----:B------:R-:W1:Y:S03]  /*06c0*/  LDCU UR22, c[0x0][0x388] ;  /* 0x00007100ff1677ac */ /* 0x000e660008000800 */
[C---:B------:R-:W-:Y:S01]  /*06d0*/  IMAD.HI.U32 R4, R6.reuse, -0x326172a9, RZ ;  /* 0xcd9e8d5706047827 */ /* 0x040fe200078e00ff */
[----:B------:R-:W-:Y:S01]  /*06e0*/  LOP3.LUT R8, R9, UR32, R8, 0x96, !PT ;  /* 0x0000002009087c12 */ /* 0x000fe2000f8e9608 */
[----:B------:R-:W2:Y:S02]  /*06f0*/  LDCU.U8 UR24, c[0x0][0x410] ;  /* 0x00008200ff1877ac */ /* 0x000ea40008000000 */
[----:B------:R-:W-:Y:S01]  /*0700*/  IMAD R10, R5, -0x2daee0ad, RZ ;  /* 0xd2511f53050a7824 */ /* 0x000fe200078e02ff */
[----:B------:R-:W-:Y:S01]  /*0710*/  LOP3.LUT R4, R7, UR31, R4, 0x96, !PT ;  /* 0x0000001f07047c12 */ /* 0x000fe2000f8e9604 */
[----:B------:R-:W-:Y:S01]  /*0720*/  IMAD R7, R6, -0x326172a9, RZ ;  /* 0xcd9e8d5706077824 */ /* 0x000fe200078e02ff */
[----:B------:R-:W3:Y:S01]  /*0730*/  LDCU UR25, c[0x0][0x400] ;  /* 0x00008000ff1977ac */ /* 0x000ee20008000800 */
[----:B------:R-:W-:Y:S01]  /*0740*/  IMAD.HI.U32 R6, R8, -0x326172a9, RZ ;  /* 0xcd9e8d5708067827 */ /* 0x000fe200078e00ff */
[----:B------:R-:W4:Y:S03]  /*0750*/  LDCU.64 UR16, c[0x0][0x408] ;  /* 0x00008100ff1077ac */ /* 0x000f260008000a00 */
[----:B------:R-:W-:Y:S01]  /*0760*/  IMAD.HI.U32 R5, R4, -0x2daee0ad, RZ ;  /* 0xd2511f5304057827 */ /* 0x000fe200078e00ff */
[----:B------:R-:W-:Y:S01]  /*0770*/  LOP3.LUT R6, R7, UR33, R6, 0x96, !PT ;  /* 0x0000002107067c12 */ /* 0x000fe2000f8e9606 */
[----:B------:R-:W0:Y:S02]  /*0780*/  LDCU.128 UR8, c[0x0][0x3f0] ;  /* 0x00007e00ff0877ac */ /* 0x000e240008000c00 */
[----:B------:R-:W-:Y:S01]  /*0790*/  IMAD R7, R8, -0x326172a9, RZ ;  /* 0xcd9e8d5708077824 */ /* 0x000fe200078e02ff */
[----:B------:R-:W-:Y:S01]  /*07a0*/  LOP3.LUT R5, R10, UR34, R5, 0x96, !PT ;  /* 0x000000220a057c12 */ /* 0x000fe2000f8e9605 */
[----:B------:R-:W-:Y:S01]  /*07b0*/  IMAD R10, R4, -0x2daee0ad, RZ ;  /* 0xd2511f53040a7824 */ /* 0x000fe200078e02ff */
[----:B------:R-:W0:Y:S01]  /*07c0*/  LDCU.64 UR18, c[0x0][0x3a0] ;  /* 0x00007400ff1277ac */ /* 0x000e220008000a00 */
[----:B------:R-:W-:Y:S01]  /*07d0*/  IMAD.HI.U32 R9, R6, -0x2daee0ad, RZ ;  /* 0xd2511f5306097827 */ /* 0x000fe200078e00ff */
[----:B------:R-:W0:Y:S03]  /*07e0*/  LDCU.64 UR20, c[0x0][0x380] ;  /* 0x00007000ff1477ac */ /* 0x000e260008000a00 */
[----:B------:R-:W-:Y:S01]  /*07f0*/  IMAD.HI.U32 R4, R5, -0x326172a9, RZ ;  /* 0xcd9e8d5705047827 */ /* 0x000fe200078e00ff */
[----:B------:R-:W-:-:S02]  /*0800*/  LOP3.LUT R9, R10, UR4, R9, 0x96, !PT ;  /* 0x000000040a097c12 */ /* 0x000fc4000f8e9609 */
[----:B------:R-:W-:Y:S01]  /*0810*/  PRMT R10, R30, 0x7632, R10 ;  /* 0x000076321e0a7816 */ /* 0x000fe2000000000a */
        /* <DEDUP_REMOVED lines=10> */
[--C-:B------:R-:W-:Y:S01]  /*08c0*/  LOP3.LUT R92, R8, UR39, R7.reuse, 0x96, !PT ;  /* 0x00000027085c7c12 */ /* 0x100fe2000f8e9607 */
[----:B------:R-:W-:Y:S01]  /*08d0*/  IMAD.HI.U32 R4, R6, -0x326172a9, RZ ;  /* 0xcd9e8d5706047827 */ /* 0x000fe200078e00ff */
[----:B------:R-:W-:Y:S02]  /*08e0*/  PRMT R7, R25, 0x7632, R7 ;  /* 0x0000763219077816 */ /* 0x000fe40000000007 */
[----:B------:R-:W-:Y:S01]  /*08f0*/  PRMT R8, R24, 0x7632, R8 ;  /* 0x0000763218087816 */ /* 0x000fe20000000008 */
[----:B------:R-:W-:Y:S01]  /*0900*/  IMAD R6, R6, -0x326172a9, RZ ;  /* 0xcd9e8d5706067824 */ /* 0x000fe200078e02ff */
[----:B------:R-:W-:Y:S01]  /*0910*/  LOP3.LUT R94, R9, UR38, R4, 0x96, !PT ;  /* 0x00000026095e7c12 */ /* 0x000fe2000f8e9604 */
[----:B------:R-:W-:-:S04]  /*0920*/  IMAD.HI.U32 R69, R92, -0x326172a9, RZ ;  /* 0xcd9e8d575c457827 */ /* 0x000fc800078e00ff */
[----:B------:R-:W-:Y:S01]  /*0930*/  HFMA2 R4, -RZ, RZ, 0, 0 ;  /* 0x00000000ff047431 */ /* 0x000fe200000001ff */
[----:B------:R-:W-:Y:S01]  /*0940*/  PRMT R9, R31, 0x7632, R9 ;  /* 0x000076321f097816 */ /* 0x000fe20000000009 */
[----:B------:R-:W-:Y:S01]  /*0950*/  IMAD R5, R5, -0x2daee0ad, RZ ;  /* 0xd2511f5305057824 */ /* 0x000fe200078e02ff */
[----:B------:R-:W-:Y:S01]  /*0960*/  LOP3.LUT R69, R6, UR40, R69, 0x96, !PT ;  /* 0x0000002806457c12 */ /* 0x000fe2000f8e9645 */
[----:B------:R-:W-:Y:S01]  /*0970*/  IMAD.HI.U32 R70, R94, -0x2daee0ad, RZ ;  /* 0xd2511f535e467827 */ /* 0x000fe200078e00ff */
[----:B------:R-:W-:-:S03]  /*0980*/  PRMT R6, R26, 0x7632, R6 ;  /* 0x000076321a067816 */ /* 0x000fc60000000006 */
[----:B------:R-:W-:Y:S01]  /*0990*/  IMAD R92, R92, -0x326172a9, RZ ;  /* 0xcd9e8d575c5c7824 */ /* 0x000fe200078e02ff */
[----:B------:R-:W-:Y:S01]  /*09a0*/  LOP3.LUT R70, R5, UR41, R70, 0x96, !PT ;  /* 0x0000002905467c12 */ /* 0x000fe2000f8e9646 */
[----:B------:R-:W-:Y:S01]  /*09b0*/  IMAD R94, R94, -0x2daee0ad, RZ ;  /* 0xd2511f535e5e7824 */ /* 0x000fe200078e02ff */
[----:B01234-:R-:W-:-:S07]  /*09c0*/  PRMT R5, R27, 0x7632, R5 ;  /* 0x000076321b057816 */ /* 0x01ffce0000000005 */
.L_x_1109:
[----:B------:R-:W-:-:S06]  /*09d0*/  UIMAD.WIDE UR4, UR7, 0x4, UR8 ;  /* 0x00000004070478a5 */ /* 0x000fcc000f8e0208 */
[----:B0-----:R-:W-:Y:S02]  /*09e0*/  IMAD.U32 R58, RZ, RZ, UR4 ;  /* 0x00000004ff3a7e24 */ /* 0x001fe4000f8e00ff */
[----:B------:R-:W-:-:S05]  /*09f0*/  IMAD.U32 R59, RZ, RZ, UR5 ;  /* 0x00000005ff3b7e24 */ /* 0x000fca000f8e00ff */
[----:B------:R-:W2:Y:S01]  /*0a00*/  LDG.E R58, desc[UR14][R58.64] ;  /* 0x0000000e3a3a7981 */ /* 0x000ea2000c1e1900 */
[----:B------:R-:W-:Y:S01]  /*0a10*/  UIMAD.WIDE UR4, UR7, 0x4, UR10 ;  /* 0x00000004070478a5 */ /* 0x000fe2000f8e020a */
[----:B------:R-:W-:-:S05]  /*0a20*/  MOV R60, RZ ;  /* 0x000000ff003c7202 */ /* 0x000fca0000000f00 */
[----:B-1----:R-:W-:Y:S01]  /*0a30*/  IMAD.U32 R55, RZ, RZ, UR5 ;  /* 0x00000005ff377e24 */ /* 0x002fe2000f8e00ff */
[----:B--2---:R-:W-:-:S13]  /*0a40*/  ISETP.GE.AND P0, PT, R58, 0x1, PT ;  /* 0x000000013a00780c */ /* 0x004fda0003f06270 */
[----:B------:R-:W0:Y:S01]  /*0a50*/  @P0 LDC.64 R52, c[0x0][0x390] ;  /* 0x0000e400ff340b82 */ /* 0x000e220000000a00 */
[----:B------:R-:W-:-:S05]  /*0a60*/  @P0 IADD3 R54, PT, PT, R58, -0x1, RZ ;  /* 0xffffffff3a360810 */ /* 0x000fca0007ffe0ff */
[----:B------:R-:W-:Y:S02]  /*0a70*/  @P0 IMAD R56, R54, UR22, RZ ;  /* 0x0000001636380c24 */ /* 0x000fe4000f8e02ff */
[----:B------:R-:W-:-:S03]  /*0a80*/  IMAD.U32 R54, RZ, RZ, UR4 ;  /* 0x00000004ff367e24 */ /* 0x000fc6000f8e00ff */
[----:B------:R-:W-:-:S03]  /*0a90*/  @P0 SHF.R.S32.HI R57, RZ, 0x1f, R56 ;  /* 0x0000001fff390819 */ /* 0x000fc60000011438 */
[----:B------:R-:W2:Y:S01]  /*0aa0*/  LDG.E R54, desc[UR14][R54.64] ;  /* 0x0000000e36367981 */ /* 0x000ea2000c1e1900 */
[----:B------:R-:W-:-:S04]  /*0ab0*/  @P0 LEA.HI R56, R57, R56, RZ, 0x3 ;  /* 0x0000003839380211 */ /* 0x000fc800078f18ff */
[----:B------:R-:W-:-:S05]  /*0ac0*/  @P0 LEA.HI.SX32 R60, R56, R117, 0x1d ;  /* 0x00000075383c0211 */ /* 0x000fca00078feaff */
[----:B0-----:R-:W-:-:S05]  /*0ad0*/  @P0 IMAD.WIDE.U32 R52, R60, 0x10, R52 ;  /* 0x000000103c340825 */ /* 0x001fca00078e0034 */
[----:B-----5:R0:W5:Y:S01]  /*0ae0*/  @P0 LDG.E.128 R48, desc[UR14][R52.64] ;  /* 0x0000000e34300981 */ /* 0x020162000c1e1d00 */
[----:B------:R-:W-:Y:S02]  /*0af0*/  UIMAD UR4, UR7, UR22, URZ ;  /* 0x00000016070472a4 */ /* 0x000fe4000f8e02ff */
[----:B------:R-:W-:Y:S02]  /*0b00*/  UISETP.NE.U32.AND UP0, UPT, UR18, URZ, UPT ;  /* 0x000000ff1200728c */ /* 0x000fe4000bf05070 */
[----:B------:R-:W-:Y:S02]  /*0b10*/  USHF.R.S32.HI UR5, URZ, 0x1f, UR4 ;  /* 0x0000001fff057899 */ /* 0x000fe40008011404 */
[----:B------:R-:W-:Y:S02]  /*0b20*/  UISETP.NE.AND.EX UP0, UPT, UR19, URZ, UPT, UP0 ;  /* 0x000000ff1300728c */ /* 0x000fe4000bf05300 */
[----:B------:R-:W-:Y:S02]  /*0b30*/  ULEA.HI UR5, UR5, UR4, URZ, 0x3 ;  /* 0x0000000405057291 */ /* 0x000fe4000f8f18ff */
[----:B------:R-:W-:-:S02]  /*0b40*/  UIADD3 UR4, UPT, UPT, UR13, 0x32370b8f, URZ ;  /* 0x32370b8f0d047890 */ /* 0x000fc4000fffe0ff */
[----:B------:R-:W-:Y:S01]  /*0b50*/  UIADD3 UR42, UPT, UPT, UR13, 0x646e171e, URZ ;  /* 0x646e171e0d2a7890 */ /* 0x000fe2000fffe0ff */
[----:B--2---:R-:W-:Y:S01]  /*0b60*/  R2UR UR6, R54 ;  /* 0x00000000360672ca */ /* 0x004fe200000e0000 */
[----:B------:R-:W-:-:S05]  /*0b70*/  IMAD.U32 R54, RZ, RZ, UR5 ;  /* 0x00000005ff367e24 */ /* 0x000fca000f8e00ff */
[----:B------:R-:W-:Y:S01]  /*0b80*/  LEA.HI.SX32 R117, R54, R117, 0x1d ;  /* 0x0000007536757211 */ /* 0x000fe200078feaff */
[----:B0-----:R-:W-:Y:S08]  /*0b90*/  BRA.U !UP0, `(.L_x_901) ;  /* 0x0000002908ec7547 */ /* 0x001ff0000b800000 */
[----:B------:R-:W0:Y:S02]  /*0ba0*/  LDC.64 R52, c[0x0][0x3a0] ;  /* 0x0000e800ff347b82 */ /* 0x000e240000000a00 */
[----:B0-----:R-:W-:-:S06]  /*0bb0*/  IMAD.WIDE.U32 R52, R117, 0x10, R52 ;  /* 0x0000001075347825 */ /* 0x001fcc00078e0034 */
[----:B------:R-:W2:Y:S01]  /*0bc0*/  LDG.E.128 R52, desc[UR14][R52.64] ;  /* 0x0000000e34347981 */ /* 0x000ea2000c1e1d00 */
[----:B------:R-:W-:-:S13]  /*0bd0*/  ISETP.GT.AND P1, PT, R58, RZ, PT ;  /* 0x000000ff3a00720c */ /* 0x000fda0003f24270 */
[----:B------:R-:W-:Y:S01]  /*0be0*/  @!P1 IMAD.MOV.U32 R61, RZ, RZ, R84 ;  /* 0x000000ffff3d9224 */ /* 0x000fe200078e0054 */
[----:B------:R-:W-:Y:S01]  /*0bf0*/  @!P1 MOV R62, R94 ;  /* 0x0000005e003e9202 */ /* 0x000fe20000000f00 */
[----:B--2---:R-:W-:Y:S01]  /*0c00*/  @!P1 IMAD.U32 R59, R52, 0x10000, RZ ;  /* 0x00010000343b9824 */ /* 0x004fe200078e00ff */
[----:B------:R-:W-:Y:S06]  /*0c10*/  @!P1 BRA `(.L_x_902) ;  /* 0x0000000400409947 */ /* 0x000fec0003800000 */
        /* <DEDUP_REMOVED lines=15> */
.L_x_904:
        /* <DEDUP_REMOVED lines=12> */
.L_x_905:
        /* <DEDUP_REMOVED lines=41> */
[----:B------:R-:W-:-:S07]  /*1060*/  MOV R62, R74 ;  /* 0x0000004a003e7202 */ /* 0x000fce0000000f00 */
.L_x_903:
        /* <DEDUP_REMOVED lines=11> */
.L_x_902:
[----:B------:R-:W-:Y:S01]  /*1120*/  @!P1 PRMT R57, R52, 0x7632, R57 ;  /* 0x0000763234399816 */ /* 0x000fe20000000039 */
[----:B------:R-:W-:Y:S01]  /*1130*/  @!P1 IMAD.MOV.U32 R74, RZ, RZ, R62 ;  /* 0x000000ffff4a9224 */ /* 0x000fe200078e003e */
[----:B------:R-:W-:Y:S02]  /*1140*/  F2FP.BF16.F32.PACK_AB R56, RZ, R59 ;  /* 0x0000003bff38723e */ /* 0x000fe400000010ff */
[----:B------:R-:W-:Y:S01]  /*1150*/  @!P1 MOV R71, R61 ;  /* 0x0000003d00479202 */ /* 0x000fe20000000f00 */
[----:B------:R-:W-:Y:S01]  /*1160*/  @!P1 IMAD.U32 R57, R57, 0x10000, RZ ;  /* 0x0001000039399824 */ /* 0x000fe200078e00ff */
[----:B------:R-:W-:Y:S06]  /*1170*/  @!P1 BRA `(.L_x_906) ;  /* 0x0000000400489947 */ /* 0x000fec0003800000 */
[----:B------:R-:W-:Y:S01]  /*1180*/  ISETP.NE.AND P2, PT, R61, 0x1, PT ;  /* 0x000000013d00780c */ /* 0x000fe20003f45270 */
[----:B------:R-:W-:Y:S01]  /*1190*/  IMAD.MOV.U32 R23, RZ, RZ, R92 ;  /* 0x000000ffff177224 */ /* 0x000fe200078e005c */
        /* <DEDUP_REMOVED lines=9> */
[----:B------:R-:W-:Y:S02]  /*1230*/  @!P2 IMAD.MOV.U32 R23, RZ, RZ, R70 ;  /* 0x000000ffff17a224 */ /* 0x000fe400078e0046 */
[----:B------:R-:W-:Y:S02]  /*1240*/  @P2 IMAD.MOV.U32 R74, RZ, RZ, R62 ;  /* 0x000000ffff4a2224 */ /* 0x000fe400078e003e */
[----:B------:R-:W-:Y:S01]  /*1250*/  @P2 IMAD.MOV.U32 R23, RZ, RZ, R69 ;  /* 0x000000ffff172224 */ /* 0x000fe200078e0045 */
[----:B------:R-:W-:Y:S06]  /*1260*/  BRA `(.L_x_907) ;  /* 0x0000000000d87947 */ /* 0x000fec0003800000 */
.L_x_908:
        /* <DEDUP_REMOVED lines=12> */
.L_x_909:
        /* <DEDUP_REMOVED lines=35> */
[----:B------:R-:W-:Y:S01]  /*1560*/  HFMA2 R71, -RZ, RZ, 0, 0 ;  /* 0x00000000ff477431 */ /* 0x000fe200000001ff */
[----:B------:R-:W-:Y:S01]  /*1570*/  LOP3.LUT R76, R78, UR38, R75, 0x96, !PT ;  /* 0x000000264e4c7c12 */ /* 0x000fe2000f8e964b */
[----:B------:R-:W-:-:S04]  /*1580*/  IMAD.WIDE.U32 R92, R92, -0x326172a9, RZ ;  /* 0xcd9e8d575c5c7825 */ /* 0x000fc800078e00ff */
[----:B------:R-:W-:Y:S01]  /*1590*/  IMAD.WIDE.U32 R76, R76, -0x2daee0ad, RZ ;  /* 0xd2511f534c4c7825 */ /* 0x000fe200078e00ff */
[----:B------:R-:W-:-:S03]  /*15a0*/  LOP3.LUT R69, R74, UR40, R93, 0x96, !PT ;  /* 0x000000284a457c12 */ /* 0x000fc6000f8e965d */
[----:B------:R-:W-:Y:S01]  /*15b0*/  IMAD.MOV.U32 R74, RZ, RZ, R76 ;  /* 0x000000ffff4a7224 */ /* 0x000fe200078e004c */
[----:B------:R-:W-:-:S07]  /*15c0*/  LOP3.LUT R70, R70, UR41, R77, 0x96, !PT ;  /* 0x0000002946467c12 */ /* 0x000fce000f8e964d */
.L_x_907:
[----:B-----5:R-:W-:Y:S01]  /*15d0*/  PRMT R52, R48, 0x7632, R52 ;  /* 0x0000763230347816 */ /* 0x020fe20000000034 */
[----:B------:R-:W-:Y:S01]  /*15e0*/  IMAD.MOV.U32 R62, RZ, RZ, 0x2f800000 ;  /* 0x2f800000ff3e7424 */ /* 0x000fe200078e00ff */
[----:B------:R-:W-:-:S03]  /*15f0*/  I2FP.F32.U32 R23, R23 ;  /* 0x0000001700177245 */ /* 0x000fc60000201000 */
[C---:B------:R-:W-:Y:S01]  /*1600*/  IMAD.U32 R57, R52.reuse, 0x10000, RZ ;  /* 0x0001000034397824 */ /* 0x040fe200078e00ff */
[----:B------:R-:W-:Y:S01]  /*1610*/  PRMT R52, R52, 0x7632, R52 ;  /* 0x0000763234347816 */ /* 0x000fe20000000034 */
[----:B------:R-:W-:Y:S02]  /*1620*/  FFMA.FTZ R23, R23, R62, 1.1641532182693481445e-10 ;  /* 0x2f00000017177423 */ /* 0x000fe4000001003e */
[----:B------:R-:W-:Y:S01]  /*1630*/  FMUL.FTZ R57, R57, UR17 ;  /* 0x0000001139397c20 */ /* 0x000fe20008410000 */
[----:B------:R-:W-:Y:S02]  /*1640*/  SHF.L.U32 R52, R52, 0x10, RZ ;  /* 0x0000001034347819 */ /* 0x000fe400000006ff */
[----:B------:R-:W-:Y:S01]  /*1650*/  FSETP.GTU.FTZ.AND P2, PT, R23, UR23, PT ;  /* 0x0000001717007c0b */ /* 0x000fe2000bf5c000 */
[----:B------:R-:W-:-:S03]  /*1660*/  FMUL.FTZ R57, R57, UR16 ;  /* 0x0000001039397c20 */ /* 0x000fc60008410000 */
[----:B------:R-:W-:Y:S02]  /*1670*/  SEL R23, RZ, 0x1, P2 ;  /* 0x00000001ff177807 */ /* 0x000fe40001000000 */
[----:B------:R-:W-:-:S05]  /*1680*/  FSEL R57, R57, RZ, !P2 ;  /* 0x000000ff39397208 */ /* 0x000fca0005000000 */
[----:B------:R-:W-:-:S07]  /*1690*/  FADD.FTZ R57, R52, R57 ;  /* 0x0000003934397221 */ /* 0x000fce0000010000 */
.L_x_906:
[----:B------:R-:W-:Y:S01]  /*16a0*/  F2FP.BF16.F32.PACK_AB R62, RZ, R57 ;  /* 0x00000039ff3e723e */ /* 0x000fe200000010ff */
[----:B------:R-:W-:Y:S01]  /*16b0*/  @!P1 IMAD.U32 R63, R53, 0x10000, RZ ;  /* 0x00010000353f9824 */ /* 0x000fe200078e00ff */
[----:B------:R-:W-:Y:S01]  /*16c0*/  @!P1 MOV R52, R74 ;  /* 0x0000004a00349202 */ /* 0x000fe20000000f00 */
[----:B------:R-:W-:Y:S01]  /*16d0*/  @!P1 IMAD.MOV.U32 R73, RZ, RZ, R71 ;  /* 0x000000ffff499224 */ /* 0x000fe200078e0047 */
        /* <DEDUP_REMOVED lines=16> */
.L_x_912:
        /* <DEDUP_REMOVED lines=12> */
.L_x_913:
        /* <DEDUP_REMOVED lines=41> */
[----:B------:R-:W-:-:S07]  /*1b30*/  LOP3.LUT R70, R70, UR41, R79, 0x96, !PT ;  /* 0x0000002946467c12 */ /* 0x000fce000f8e964f */
.L_x_911:
        /* <DEDUP_REMOVED lines=11> */
.L_x_910:
[----:B------:R-:W-:Y:S01]  /*1bf0*/  @!P1 PRMT R61, R53, 0x7632, R61 ;  /* 0x00007632353d9816 */ /* 0x000fe2000000003d */
[----:B------:R-:W-:Y:S01]  /*1c00*/  @!P1 IMAD.MOV.U32 R75, RZ, RZ, R73 ;  /* 0x000000ffff4b9224 */ /* 0x000fe200078e0049 */
[----:B------:R-:W-:Y:S02]  /*1c10*/  F2FP.BF16.F32.PACK_AB R74, RZ, R63 ;  /* 0x0000003fff4a723e */ /* 0x000fe400000010ff */
[----:B------:R-:W-:Y:S01]  /*1c20*/  @!P1 MOV R76, R52 ;  /* 0x00000034004c9202 */ /* 0x000fe20000000f00 */
[----:B------:R-:W-:Y:S01]  /*1c30*/  @!P1 IMAD.U32 R61, R61, 0x10000, RZ ;  /* 0x000100003d3d9824 */ /* 0x000fe200078e00ff */
        /* <DEDUP_REMOVED lines=16> */
.L_x_916:
        /* <DEDUP_REMOVED lines=12> */
.L_x_917:
        /* <DEDUP_REMOVED lines=42> */
.L_x_915:
[----:B-----5:R-:W-:Y:S01]  /*20a0*/  PRMT R53, R49, 0x7632, R53 ;  /* 0x0000763231357816 */ /* 0x020fe20000000035 */
[----:B------:R-:W-:Y:S01]  /*20b0*/  HFMA2 R65, -RZ, RZ, 0.1171875, 0 ;  /* 0x2f800000ff417431 */ /* 0x000fe200000001ff */
[----:B------:R-:W-:-:S03]  /*20c0*/  I2FP.F32.U32 R52, R61 ;  /* 0x0000003d00347245 */ /* 0x000fc60000201000 */
[C---:B------:R-:W-:Y:S01]  /*20d0*/  IMAD.U32 R61, R53.reuse, 0x10000, RZ ;  /* 0x00010000353d7824 */ /* 0x040fe200078e00ff */
[----:B------:R-:W-:Y:S01]  /*20e0*/  PRMT R53, R53, 0x7632, R53 ;  /* 0x0000763235357816 */ /* 0x000fe20000000035 */
[----:B------:R-:W-:Y:S02]  /*20f0*/  FFMA.FTZ R52, R52, R65, 1.1641532182693481445e-10 ;  /* 0x2f00000034347423 */ /* 0x000fe40000010041 */
[----:B------:R-:W-:-:S03]  /*2100*/  FMUL.FTZ R61, R61, UR17 ;  /* 0x000000113d3d7c20 */ /* 0x000fc60008410000 */
[----:B------:R-:W-:Y:S01]  /*2110*/  FSETP.GTU.FTZ.AND P2, PT, R52, UR23, PT ;  /* 0x0000001734007c0b */ /* 0x000fe2000bf5c000 */
[----:B------:R-:W-:Y:S01]  /*2120*/  FMUL.FTZ R61, R61, UR16 ;  /* 0x000000103d3d7c20 */ /* 0x000fe20008410000 */
[----:B------:R-:W-:Y:S02]  /*2130*/  IMAD.U32 R52, R53, 0x10000, RZ ;  /* 0x0001000035347824 */ /* 0x000fe400078e00ff */
[----:B------:R-:W-:Y:S02]  /*2140*/  SEL R65, RZ, 0x1, P2 ;  /* 0x00000001ff417807 */ /* 0x000fe40001000000 */
[----:B------:R-:W-:-:S05]  /*2150*/  FSEL R61, R61, RZ, !P2 ;  /* 0x000000ff3d3d7208 */ /* 0x000fca0005000000 */
[----:B------:R-:W-:-:S07]  /*2160*/  FADD.FTZ R61, R52, R61 ;  /* 0x0000003d343d7221 */ /* 0x000fce0000010000 */
.L_x_914:
[----:B------:R-:W-:Y:S01]  /*2170*/  F2FP.BF16.F32.PACK_AB R84, RZ, R61 ;  /* 0x0000003dff54723e */ /* 0x000fe200000010ff */
[----:B------:R-:W-:Y:S01]  /*2180*/  @!P1 IMAD.MOV.U32 R52, RZ, RZ, R75 ;  /* 0x000000ffff349224 */ /* 0x000fe200078e004b */
[----:B------:R-:W-:Y:S01]  /*2190*/  @!P1 SHF.L.U32 R71, R54, 0x10, RZ ;  /* 0x0000001036479819 */ /* 0x000fe200000006ff */
[----:B------:R-:W-:Y:S01]  /*21a0*/  @!P1 IMAD.MOV.U32 R86, RZ, RZ, R76 ;  /* 0x000000ffff569224 */ /* 0x000fe200078e004c */
        /* <DEDUP_REMOVED lines=16> */
.L_x_920:
        /* <DEDUP_REMOVED lines=12> */
.L_x_921:
        /* <DEDUP_REMOVED lines=39> */
[----:B------:R-:W-:Y:S01]  /*25e0*/  IMAD.MOV.U32 R52, RZ, RZ, RZ ;  /* 0x000000ffff347224 */ /* 0x000fe200078e00ff */
[----:B------:R-:W-:-:S07]  /*25f0*/  LOP3.LUT R70, R70, UR41, R87, 0x96, !PT ;  /* 0x0000002946467c12 */ /* 0x000fce000f8e9657 */
.L_x_919:
[----:B------:R-:W-:Y:S01]  /*2600*/  I2FP.F32.U32 R53, R53 ;  /* 0x0000003500357245 */ /* 0x000fe20000201000 */
[----:B------:R-:W-:Y:S02]  /*2610*/  HFMA2 R76, -RZ, RZ, 0.1171875, 0 ;  /* 0x2f800000ff4c7431 */ /* 0x000fe400000001ff */
[----:B-----5:R-:W-:-:S03]  /*2620*/  IMAD.U32 R66, R50, 0x10000, RZ ;  /* 0x0001000032427824 */ /* 0x020fc600078e00ff */
[----:B------:R-:W-:Y:S01]  /*2630*/  FFMA.FTZ R53, R53, R76, 1.1641532182693481445e-10 ;  /* 0x2f00000035357423 */ /* 0x000fe2000001004c */
[----:B------:R-:W-:Y:S01]  /*2640*/  FMUL.FTZ R66, R66, UR17 ;  /* 0x0000001142427c20 */ /* 0x000fe20008410000 */
[----:B------:R-:W-:-:S03]  /*2650*/  IMAD.U32 R76, R54, 0x10000, RZ ;  /* 0x00010000364c7824 */ /* 0x000fc600078e00ff */
[----:B------:R-:W-:Y:S01]  /*2660*/  FMUL.FTZ R66, R66, UR16 ;  /* 0x0000001042427c20 */ /* 0x000fe20008410000 */
[----:B------:R-:W-:-:S04]  /*2670*/  FSETP.GTU.FTZ.AND P2, PT, R53, UR23, PT ;  /* 0x0000001735007c0b */ /* 0x000fc8000bf5c000 */
[----:B------:R-:W-:Y:S02]  /*2680*/  FSEL R71, R66, RZ, !P2 ;  /* 0x000000ff42477208 */ /* 0x000fe40005000000 */
[----:B------:R-:W-:-:S03]  /*2690*/  SEL R66, RZ, 0x1, P2 ;  /* 0x00000001ff427807 */ /* 0x000fc60001000000 */
[----:B------:R-:W-:-:S07]  /*26a0*/  FADD.FTZ R71, R76, R71 ;  /* 0x000000474c477221 */ /* 0x000fce0000010000 */
.L_x_918:
        /* <DEDUP_REMOVED lines=21> */
.L_x_924:
        /* <DEDUP_REMOVED lines=12> */
.L_x_925:
        /* <DEDUP_REMOVED lines=42> */
.L_x_923:
        /* <DEDUP_REMOVED lines=13> */
.L_x_922:
        /* <DEDUP_REMOVED lines=20> */
.L_x_928:
        /* <DEDUP_REMOVED lines=12> */
.L_x_929:
        /* <DEDUP_REMOVED lines=42> */
.L_x_927:
[----:B------:R-:W-:Y:S01]  /*30d0*/  I2FP.F32.U32 R53, R68 ;  /* 0x0000004400357245 */ /* 0x000fe20000201000 */
[----:B------:R-:W-:Y:S01]  /*30e0*/  IMAD.MOV.U32 R76, RZ, RZ, 0x2f800000 ;  /* 0x2f800000ff4c7424 */ /* 0x000fe200078e00ff */
[----:B-----5:R-:W-:-:S03]  /*30f0*/  SHF.L.U32 R68, R51, 0x10, RZ ;  /* 0x0000001033447819 */ /* 0x020fc600000006ff */
[----:B------:R-:W-:Y:S01]  /*3100*/  FFMA.FTZ R53, R53, R76, 1.1641532182693481445e-10 ;  /* 0x2f00000035357423 */ /* 0x000fe2000001004c */
[----:B------:R-:W-:Y:S02]  /*3110*/  IMAD.U32 R76, R55, 0x10000, RZ ;  /* 0x00010000374c7824 */ /* 0x000fe400078e00ff */
[----:B------:R-:W-:Y:S02]  /*3120*/  FMUL.FTZ R68, R68, UR17 ;  /* 0x0000001144447c20 */ /* 0x000fe40008410000 */
[----:B------:R-:W-:Y:S02]  /*3130*/  FSETP.GTU.FTZ.AND P2, PT, R53, UR23, PT ;  /* 0x0000001735007c0b */ /* 0x000fe4000bf5c000 */
[----:B------:R-:W-:-:S05]  /*3140*/  FMUL.FTZ R68, R68, UR16 ;  /* 0x0000001044447c20 */ /* 0x000fca0008410000 */
[----:B------:R-:W-:Y:S02]  /*3150*/  FSEL R75, R68, RZ, !P2 ;  /* 0x000000ff444b7208 */ /* 0x000fe40005000000 */
[----:B------:R-:W-:-:S03]  /*3160*/  SEL R68, RZ, 0x1, P2 ;  /* 0x00000001ff447807 */ /* 0x000fc60001000000 */
[----:B------:R-:W-:-:S07]  /*3170*/  FADD.FTZ R75, R76, R75 ;  /* 0x0000004b4c4b7221 */ /* 0x000fce0000010000 */
.L_x_926:
        /* <DEDUP_REMOVED lines=21> */
.L_x_932:
        /* <DEDUP_REMOVED lines=12> */
.L_x_933:
        /* <DEDUP_REMOVED lines=37> */
[----:B------:R-:W-:-:S04]  /*35e0*/  IMAD.WIDE.U32 R92, R92, -0x326172a9, RZ ;  /* 0xcd9e8d575c5c7825 */ /* 0x000fc800078e00ff */
[----:B------:R-:W-:Y:S01]  /*35f0*/  IMAD.WIDE.U32 R76, R76, -0x2daee0ad, RZ ;  /* 0xd2511f534c4c7825 */ /* 0x000fe200078e00ff */
[----:B------:R-:W-:-:S04]  /*3600*/  LOP3.LUT R69, R78, UR40, R93, 0x96, !PT ;  /* 0x000000284e457c12 */ /* 0x000fc8000f8e965d */
[----:B------:R-:W-:-:S07]  /*3610*/  LOP3.LUT R70, R52, UR41, R77, 0x96, !PT ;  /* 0x0000002934467c12 */ /* 0x000fce000f8e964d */
.L_x_931:
[----:B-----5:R-:W-:Y:S01]  /*3620*/  PRMT R55, R51, 0x7632, R55 ;  /* 0x0000763233377816 */ /* 0x020fe20000000037 */
[----:B------:R-:W-:Y:S01]  /*3630*/  IMAD.MOV.U32 R77, RZ, RZ, 0x2f800000 ;  /* 0x2f800000ff4d7424 */ /* 0x000fe200078e00ff */
[----:B------:R-:W-:Y:S02]  /*3640*/  I2FP.F32.U32 R52, R53 ;  /* 0x0000003500347245 */ /* 0x000fe40000201000 */
[C---:B------:R-:W-:Y:S02]  /*3650*/  SHF.L.U32 R53, R55.reuse, 0x10, RZ ;  /* 0x0000001037357819 */ /* 0x040fe400000006ff */
        /* <DEDUP_REMOVED lines=9> */
.L_x_930:
[----:B------:R-:W-:Y:S02]  /*36f0*/  F2FP.BF16.F32.PACK_AB R55, RZ, R77 ;  /* 0x0000004dff37723e */ /* 0x000fe400000010ff */
[----:B------:R-:W-:Y:S02]  /*3700*/  PRMT R54, R85, 0x5410, R54 ;  /* 0x0000541055367816 */ /* 0x000fe40000000036 */
[----:B------:R-:W-:Y:S02]  /*3710*/  PRMT R53, R74, 0x5410, R84 ;  /* 0x000054104a357816 */ /* 0x000fe40000000054 */
[----:B------:R-:W-:Y:S02]  /*3720*/  PRMT R52, R56, 0x5410, R62 ;  /* 0x0000541038347816 */ /* 0x000fe4000000003e */
[----:B------:R-:W-:Y:S01]  /*3730*/  PRMT R55, R86, 0x5410, R55 ;  /* 0x0000541056377816 */ /* 0x000fe20000000037 */
[----:B------:R-:W-:Y:S06]  /*3740*/  BRA `(.L_x_934) ;  /* 0x00000028000c7947 */ /* 0x000fec0003800000 */
.L_x_901:
[----:B------:R-:W-:Y:S01]  /*3750*/  IMAD.MOV.U32 R59, RZ, RZ, RZ ;  /* 0x000000ffff3b7224 */ /* 0x000fe200078e00ff */
[----:B------:R-:W-:Y:S01]  /*3760*/  MOV R52, R84 ;  /* 0x0000005400347202 */ /* 0x000fe20000000f00 */
[----:B------:R-:W-:Y:S01]  /*3770*/  IMAD.MOV.U32 R76, RZ, RZ, R94 ;  /* 0x000000ffff4c7224 */ /* 0x000fe200078e005e */
        /* <DEDUP_REMOVED lines=16> */
.L_x_937:
        /* <DEDUP_REMOVED lines=12> */
.L_x_938:
        /* <DEDUP_REMOVED lines=41> */
.L_x_936:
        /* <DEDUP_REMOVED lines=9> */
.L_x_935:
[----:B------:R-:W-:Y:S01]  /*3c60*/  F2FP.BF16.F32.PACK_AB R56, RZ, R59 ;  /* 0x0000003bff38723e */ /* 0x000fe200000010ff */
[----:B------:R-:W-:Y:S02]  /*3c70*/  IMAD.MOV.U32 R57, RZ, RZ, RZ ;  /* 0x000000ffff397224 */ /* 0x000fe400078e00ff */
[----:B------:R-:W-:Y:S01]  /*3c80*/  IMAD.MOV.U32 R53, RZ, RZ, R52 ;  /* 0x000000ffff357224 */ /* 0x000fe200078e0034 */
[----:B------:R-:W-:Y:S06]  /*3c90*/  @!P0 BRA `(.L_x_939) ;  /* 0x0000000400308947 */ /* 0x000fec0003800000 */
[----:B------:R-:W-:Y:S01]  /*3ca0*/  ISETP.NE.AND P1, PT, R52, 0x1, PT ;  /* 0x000000013400780c */ /* 0x000fe20003f25270 */
[----:B------:R-:W-:Y:S02]  /*3cb0*/  HFMA2 R53, -RZ, RZ, 0, 1.1920928955078125e-07 ;  /* 0x00000002ff357431 */ /* 0x000fe400000001ff */
[----:B------:R-:W-:-:S10]  /*3cc0*/  IMAD.MOV.U32 R23, RZ, RZ, R92 ;  /* 0x000000ffff177224 */ /* 0x000fd400078e005c */
[----:B------:R-:W-:Y:S05]  /*3cd0*/  @!P1 BRA `(.L_x_940) ;  /* 0x0000000000f89947 */ /* 0x000fea0003800000 */
        /* <DEDUP_REMOVED lines=8> */
.L_x_941:
        /* <DEDUP_REMOVED lines=12> */
.L_x_942:
        /* <DEDUP_REMOVED lines=42> */
.L_x_940:
        /* <DEDUP_REMOVED lines=10> */
.L_x_939:
[----:B------:R-:W-:Y:S01]  /*4160*/  F2FP.BF16.F32.PACK_AB R62, RZ, R57 ;  /* 0x00000039ff3e723e */ /* 0x000fe200000010ff */
[----:B------:R-:W-:Y:S01]  /*4170*/  IMAD.MOV.U32 R52, RZ, RZ, R53 ;  /* 0x000000ffff347224 */ /* 0x000fe200078e0035 */
[----:B------:R-:W-:Y:S01]  /*4180*/  MOV R63, RZ ;  /* 0x000000ff003f7202 */ /* 0x000fe20000000f00 */
[----:B------:R-:W-:Y:S06]  /*4190*/  @!P0 BRA `(.L_x_943) ;  /* 0x00000004002c8947 */ /* 0x000fec0003800000 */
[----:B------:R-:W-:Y:S01]  /*41a0*/  ISETP.NE.AND P1, PT, R53, 0x1, PT ;  /* 0x000000013500780c */ /* 0x000fe20003f25270 */
[----:B------:R-:W-:Y:S01]  /*41b0*/  IMAD.MOV.U32 R52, RZ, RZ, 0x2 ;  /* 0x00000002ff347424 */ /* 0x000fe200078e00ff */
[----:B------:R-:W-:-:S11]  /*41c0*/  MOV R54, R92 ;  /* 0x0000005c00367202 */ /* 0x000fd60000000f00 */
        /* <DEDUP_REMOVED lines=9> */
.L_x_945:
        /* <DEDUP_REMOVED lines=12> */
.L_x_946:
        /* <DEDUP_REMOVED lines=41> */
[----:B------:R-:W-:-:S07]  /*45b0*/  IMAD.MOV.U32 R52, RZ, RZ, RZ ;  /* 0x000000ffff347224 */ /* 0x000fce00078e00ff */
.L_x_944:
[----:B------:R-:W-:Y:S01]  /*45c0*/  I2FP.F32.U32 R53, R54 ;  /* 0x0000003600357245 */ /* 0x000fe20000201000 */
[----:B------:R-:W-:Y:S02]  /*45d0*/  HFMA2 R54, -RZ, RZ, 0.1171875, 0 ;  /* 0x2f800000ff367431 */ /* 0x000fe400000001ff */
[----:B-----5:R-:W-:-:S03]  /*45e0*/  IMAD.U32 R55, R49, 0x10000, RZ ;  /* 0x0001000031377824 */ /* 0x020fc600078e00ff */
[----:B------:R-:W-:Y:S01]  /*45f0*/  FFMA.FTZ R53, R53, R54, 1.1641532182693481445e-10 ;  /* 0x2f00000035357423 */ /* 0x000fe20000010036 */
[----:B------:R-:W-:-:S04]  /*4600*/  FMUL.FTZ R55, R55, UR17 ;  /* 0x0000001137377c20 */ /* 0x000fc80008410000 */
[----:B------:R-:W-:Y:S01]  /*4610*/  FMUL.FTZ R55, R55, UR16 ;  /* 0x0000001037377c20 */ /* 0x000fe20008410000 */
[----:B------:R-:W-:-:S04]  /*4620*/  FSETP.GTU.FTZ.AND P1, PT, R53, UR23, PT ;  /* 0x0000001735007c0b */ /* 0x000fc8000bf3c000 */
[----:B------:R-:W-:Y:S02]  /*4630*/  SEL R64, RZ, 0x1, P1 ;  /* 0x00000001ff407807 */ /* 0x000fe40000800000 */
[----:B------:R-:W-:-:S07]  /*4640*/  FSEL R63, R55, RZ, !P1 ;  /* 0x000000ff373f7208 */ /* 0x000fce0004800000 */
.L_x_943:
[----:B------:R-:W-:Y:S01]  /*4650*/  F2FP.BF16.F32.PACK_AB R74, RZ, R63 ;  /* 0x0000003fff4a723e */ /* 0x000fe200000010ff */
[----:B------:R-:W-:Y:S01]  /*4660*/  IMAD.MOV.U32 R61, RZ, RZ, RZ ;  /* 0x000000ffff3d7224 */ /* 0x000fe200078e00ff */
[----:B------:R-:W-:Y:S01]  /*4670*/  MOV R53, R52 ;  /* 0x0000003400357202 */ /* 0x000fe20000000f00 */
[----:B------:R-:W-:Y:S06]  /*4680*/  @!P0 BRA `(.L_x_947) ;  /* 0x0000000400308947 */ /* 0x000fec0003800000 */
[----:B------:R-:W-:Y:S01]  /*4690*/  ISETP.NE.AND P1, PT, R52, 0x1, PT ;  /* 0x000000013400780c */ /* 0x000fe20003f25270 */
[----:B------:R-:W-:Y:S02]  /*46a0*/  IMAD.MOV.U32 R53, RZ, RZ, 0x2 ;  /* 0x00000002ff357424 */ /* 0x000fe400078e00ff */
[----:B------:R-:W-:-:S10]  /*46b0*/  IMAD.MOV.U32 R55, RZ, RZ, R92 ;  /* 0x000000ffff377224 */ /* 0x000fd400078e005c */
[----:B------:R-:W-:Y:S05]  /*46c0*/  @!P1 BRA `(.L_x_948) ;  /* 0x0000000000f89947 */ /* 0x000fea0003800000 */
        /* <DEDUP_REMOVED lines=8> */
.L_x_949:
        /* <DEDUP_REMOVED lines=12> */
.L_x_950:
        /* <DEDUP_REMOVED lines=39> */
[----:B------:R-:W-:Y:S01]  /*4a80*/  LOP3.LUT R70, R70, UR41, R55, 0x96, !PT ;  /* 0x0000002946467c12 */ /* 0x000fe2000f8e9637 */
[----:B------:R-:W-:Y:S01]  /*4a90*/  IMAD.MOV.U32 R55, RZ, RZ, R76 ;  /* 0x000000ffff377224 */ /* 0x000fe200078e004c */
[----:B------:R-:W-:-:S07]  /*4aa0*/  MOV R76, R54 ;  /* 0x00000036004c7202 */ /* 0x000fce0000000f00 */
.L_x_948:
[----:B-----5:R-:W-:Y:S02]  /*4ab0*/  PRMT R54, R49, 0x7632, R54 ;  /* 0x0000763231367816 */ /* 0x020fe40000000036 */
[----:B------:R-:W-:Y:S01]  /*4ac0*/  I2FP.F32.U32 R52, R55 ;  /* 0x0000003700347245 */ /* 0x000fe20000201000 */
[----:B------:R-:W-:Y:S01]  /*4ad0*/  IMAD.MOV.U32 R55, RZ, RZ, 0x2f800000 ;  /* 0x2f800000ff377424 */ /* 0x000fe200078e00ff */
[----:B------:R-:W-:-:S03]  /*4ae0*/  SHF.L.U32 R54, R54, 0x10, RZ ;  /* 0x0000001036367819 */ /* 0x000fc600000006ff */
[----:B------:R-:W-:Y:S02]  /*4af0*/  FFMA.FTZ R52, R52, R55, 1.1641532182693481445e-10 ;  /* 0x2f00000034347423 */ /* 0x000fe40000010037 */
[----:B------:R-:W-:-:S03]  /*4b00*/  FMUL.FTZ R54, R54, UR17 ;  /* 0x0000001136367c20 */ /* 0x000fc60008410000 */
[----:B------:R-:W-:Y:S01]  /*4b10*/  FSETP.GTU.FTZ.AND P1, PT, R52, UR23, PT ;  /* 0x0000001734007c0b */ /* 0x000fe2000bf3c000 */
[----:B------:R-:W-:-:S03]  /*4b20*/  FMUL.FTZ R54, R54, UR16 ;  /* 0x0000001036367c20 */ /* 0x000fc60008410000 */
[----:B------:R-:W-:Y:S02]  /*4b30*/  SEL R65, RZ, 0x1, P1 ;  /* 0x00000001ff417807 */ /* 0x000fe40000800000 */
[----:B------:R-:W-:-:S07]  /*4b40*/  FSEL R61, R54, RZ, !P1 ;  /* 0x000000ff363d7208 */ /* 0x000fce0004800000 */
.L_x_947:
        /* <DEDUP_REMOVED lines=16> */
.L_x_953:
        /* <DEDUP_REMOVED lines=12> */
.L_x_954:
        /* <DEDUP_REMOVED lines=41> */
[----:B------:R-:W-:-:S07]  /*4fa0*/  HFMA2 R52, -RZ, RZ, 0, 0 ;  /* 0x00000000ff347431 */ /* 0x000fce00000001ff */
.L_x_952:
        /* <DEDUP_REMOVED lines=9> */
.L_x_951:
        /* <DEDUP_REMOVED lines=16> */
.L_x_957:
        /* <DEDUP_REMOVED lines=12> */
.L_x_958:
        /* <DEDUP_REMOVED lines=39> */
[----:B------:R-:W-:Y:S02]  /*5470*/  LOP3.LUT R70, R52, UR41, R55, 0x96, !PT ;  /* 0x0000002934467c12 */ /* 0x000fe4000f8e9637 */
[----:B------:R-:W-:Y:S01]  /*5480*/  MOV R55, R76 ;  /* 0x0000004c00377202 */ /* 0x000fe20000000f00 */
[----:B------:R-:W-:-:S07]  /*5490*/  IMAD.MOV.U32 R76, RZ, RZ, R54 ;  /* 0x000000ffff4c7224 */ /* 0x000fce00078e0036 */
.L_x_956:
[----:B-----5:R-:W-:Y:S02]  /*54a0*/  PRMT R54, R50, 0x7632, R54 ;  /* 0x0000763232367816 */ /* 0x020fe40000000036 */
[----:B------:R-:W-:Y:S01]  /*54b0*/  I2FP.F32.U32 R52, R55 ;  /* 0x0000003700347245 */ /* 0x000fe20000201000 */
[----:B------:R-:W-:Y:S02]  /*54c0*/  HFMA2 R55, -RZ, RZ, 0.1171875, 0 ;  /* 0x2f800000ff377431 */ /* 0x000fe400000001ff */
[----:B------:R-:W-:-:S03]  /*54d0*/  IMAD.U32 R54, R54, 0x10000, RZ ;  /* 0x0001000036367824 */ /* 0x000fc600078e00ff */
[----:B------:R-:W-:Y:S01]  /*54e0*/  FFMA.FTZ R52, R52, R55, 1.1641532182693481445e-10 ;  /* 0x2f00000034347423 */ /* 0x000fe20000010037 */
[----:B------:R-:W-:-:S04]  /*54f0*/  FMUL.FTZ R54, R54, UR17 ;  /* 0x0000001136367c20 */ /* 0x000fc80008410000 */
[----:B------:R-:W-:Y:S01]  /*5500*/  FMUL.FTZ R54, R54, UR16 ;  /* 0x0000001036367c20 */ /* 0x000fe20008410000 */
[----:B------:R-:W-:-:S04]  /*5510*/  FSETP.GTU.FTZ.AND P1, PT, R52, UR23, PT ;  /* 0x0000001734007c0b */ /* 0x000fc8000bf3c000 */
[----:B------:R-:W-:Y:S02]  /*5520*/  SEL R67, RZ, 0x1, P1 ;  /* 0x00000001ff437807 */ /* 0x000fe40000800000 */
[----:B------:R-:W-:-:S07]  /*5530*/  FSEL R73, R54, RZ, !P1 ;  /* 0x000000ff36497208 */ /* 0x000fce0004800000 */
.L_x_955:
        /* <DEDUP_REMOVED lines=16> */
.L_x_961:
        /* <DEDUP_REMOVED lines=12> */
.L_x_962:
        /* <DEDUP_REMOVED lines=42> */
.L_x_960:
        /* <DEDUP_REMOVED lines=9> */
.L_x_959:
        /* <DEDUP_REMOVED lines=16> */
.L_x_965:
        /* <DEDUP_REMOVED lines=12> */
.L_x_966:
        /* <DEDUP_REMOVED lines=39> */
[----:B------:R-:W-:-:S03]  /*5e60*/  LOP3.LUT R69, R78, UR40, R93, 0x96, !PT ;  /* 0x000000284e457c12 */ /* 0x000fc6000f8e965d */
[----:B------:R-:W-:Y:S01]  /*5e70*/  IMAD.MOV.U32 R76, RZ, RZ, R54 ;  /* 0x000000ffff4c7224 */ /* 0x000fe200078e0036 */
[----:B------:R-:W-:-:S07]  /*5e80*/  LOP3.LUT R70, R52, UR41, R55, 0x96, !PT ;  /* 0x0000002934467c12 */ /* 0x000fce000f8e9637 */
.L_x_964:
[----:B------:R-:W-:Y:S01]  /*5e90*/  I2FP.F32.U32 R52, R53 ;  /* 0x0000003500347245 */ /* 0x000fe20000201000 */
[----:B------:R-:W-:Y:S01]  /*5ea0*/  IMAD.MOV.U32 R55, RZ, RZ, 0x2f800000 ;  /* 0x2f800000ff377424 */ /* 0x000fe200078e00ff */
[----:B-----5:R-:W-:-:S03]  /*5eb0*/  PRMT R53, R51, 0x7632, R53 ;  /* 0x0000763233357816 */ /* 0x020fc60000000035 */
[----:B------:R-:W-:Y:S02]  /*5ec0*/  FFMA.FTZ R52, R52, R55, 1.1641532182693481445e-10 ;  /* 0x2f00000034347423 */ /* 0x000fe40000010037 */
[----:B------:R-:W-:-:S03]  /*5ed0*/  IMAD.U32 R53, R53, 0x10000, RZ ;  /* 0x0001000035357824 */ /* 0x000fc600078e00ff */
[----:B------:R-:W-:Y:S01]  /*5ee0*/  FSETP.GTU.FTZ.AND P1, PT, R52, UR23, PT ;  /* 0x0000001734007c0b */ /* 0x000fe2000bf3c000 */
[----:B------:R-:W-:-:S03]  /*5ef0*/  FMUL.FTZ R53, R53, UR17 ;  /* 0x0000001135357c20 */ /* 0x000fc60008410000 */
[----:B------:R-:W-:Y:S01]  /*5f00*/  SEL R72, RZ, 0x1, P1 ;  /* 0x00000001ff487807 */ /* 0x000fe20000800000 */
[----:B------:R-:W-:-:S05]  /*5f10*/  FMUL.FTZ R53, R53, UR16 ;  /* 0x0000001035357c20 */ /* 0x000fca0008410000 */
[----:B------:R-:W-:-:S07]  /*5f20*/  FSEL R77, R53, RZ, !P1 ;  /* 0x000000ff354d7208 */ /* 0x000fce0004800000 */
.L_x_963:
[----:B------:R-:W-:Y:S02]  /*5f30*/  F2FP.BF16.F32.PACK_AB R55, RZ, R77 ;  /* 0x0000004dff37723e */ /* 0x000fe400000010ff */
[----:B------:R-:W-:Y:S02]  /*5f40*/  PRMT R54, R85, 0x5410, R86 ;  /* 0x0000541055367816 */ /* 0x000fe40000000056 */
[----:B------:R-:W-:Y:S02]  /*5f50*/  PRMT R53, R74, 0x5410, R84 ;  /* 0x000054104a357816 */ /* 0x000fe40000000054 */
[----:B------:R-:W-:Y:S02]  /*5f60*/  PRMT R52, R56, 0x5410, R62 ;  /* 0x0000541038347816 */ /* 0x000fe4000000003e */
[----:B------:R-:W-:-:S07]  /*5f70*/  PRMT R55, R88, 0x5410, R55 ;  /* 0x0000541058377816 */ /* 0x000fce0000000037 */
.L_x_934:
[----:B------:R-:W0:Y:S02]  /*5f80*/  LDC.64 R78, c[0x0][0x3a8] ;  /* 0x0000ea00ff4e7b82 */ /* 0x000e240000000a00 */
[----:B0-----:R-:W-:-:S05]  /*5f90*/  IMAD.WIDE.U32 R80, R117, 0x10, R78 ;  /* 0x0000001075507825 */ /* 0x001fca00078e004e */
[----:B------:R0:W-:Y:S01]  /*5fa0*/  STG.E.128 desc[UR14][R80.64], R52 ;  /* 0x0000003450007986 */ /* 0x0001e2000c101d0e */
[----:B------:R-:W-:Y:S05]  /*5fb0*/  @!P0 BRA `(.L_x_967) ;  /* 0x0000000000508947 */ /* 0x000fea0003800000 */
[----:B0-----:R-:W-:Y:S01]  /*5fc0*/  SHF.L.U32 R55, R68, 0x10, RZ ;  /* 0x0000001044377819 */ /* 0x001fe200000006ff */
[----:B------:R-:W0:Y:S01]  /*5fd0*/  LDC.64 R52, c[0x0][0x3b0] ;  /* 0x0000ec00ff347b82 */ /* 0x000e220000000a00 */
[----:B------:R-:W-:Y:S02]  /*5fe0*/  LOP3.LUT R54, R72, 0xffff, RZ, 0xc0, !PT ;  /* 0x0000ffff48367812 */ /* 0x000fe400078ec0ff */
[----:B------:R-:W-:Y:S02]  /*5ff0*/  LOP3.LUT R81, R55, 0xff0000, RZ, 0xc0, !PT ;  /* 0x00ff000037517812 */ /* 0x000fe400078ec0ff */
[----:B------:R-:W-:Y:S02]  /*6000*/  PRMT R55, R67, 0x7104, RZ ;  /* 0x0000710443377816 */ /* 0x000fe400000000ff */
[----:B------:R-:W-:Y:S02]  /*6010*/  PRMT R56, R81, 0x4210, R54 ;  /* 0x0000421051387816 */ /* 0x000fe40000000036 */
[----:B------:R-:W-:-:S02]  /*6020*/  LOP3.LUT R54, R65, 0xff, RZ, 0xc0, !PT ;  /* 0x000000ff41367812 */ /* 0x000fc400078ec0ff */
[----:B------:R-:W-:Y:S02]  /*6030*/  LOP3.LUT R80, R64, 0xff, RZ, 0xc0, !PT ;  /* 0x000000ff40507812 */ /* 0x000fe400078ec0ff */
[----:B------:R-:W-:Y:S02]  /*6040*/  LOP3.LUT R82, R23, 0xff, RZ, 0xc0, !PT ;  /* 0x000000ff17527812 */ /* 0x000fe400078ec0ff */
[----:B------:R-:W-:Y:S01]  /*6050*/  LOP3.LUT R89, R56, 0xff00, R55, 0xf8, !PT ;  /* 0x0000ff0038597812 */ /* 0x000fe200078ef837 */
[----:B------:R-:W-:-:S03]  /*6060*/  IMAD.WIDE.U32 R54, R54, 0x1000000, RZ ;  /* 0x0100000036367825 */ /* 0x000fc600078e00ff */
[----:B------:R-:W-:Y:S01]  /*6070*/  LOP3.LUT R89, R89, 0xff, R66, 0xf8, !PT ;  /* 0x000000ff59597812 */ /* 0x000fe200078ef842 */
[----:B------:R-:W-:-:S04]  /*6080*/  IMAD.WIDE.U32 R80, R80, 0x10000, RZ ;  /* 0x0001000050507825 */ /* 0x000fc800078e00ff */
[----:B------:R-:W-:Y:S01]  /*6090*/  IMAD.WIDE.U32 R82, R82, 0x100, RZ ;  /* 0x0000010052527825 */ /* 0x000fe200078e00ff */
[----:B------:R-:W-:-:S03]  /*60a0*/  LOP3.LUT R55, R81, R89, R55, 0xfe, !PT ;  /* 0x0000005951377212 */ /* 0x000fc600078efe37 */
[----:B0-----:R-:W-:Y:S01]  /*60b0*/  IMAD.WIDE.U32 R52, R60, 0x8, R52 ;  /* 0x000000083c347825 */ /* 0x001fe200078e0034 */
[----:B------:R-:W-:Y:S02]  /*60c0*/  LOP3.LUT R85, R82, R54, R80, 0xfe, !PT ;  /* 0x0000003652557212 */ /* 0x000fe400078efe50 */
[----:B------:R-:W-:Y:S02]  /*60d0*/  LOP3.LUT R55, R55, R83, RZ, 0xfc, !PT ;  /* 0x0000005337377212 */ /* 0x000fe400078efcff */
[----:B------:R-:W-:-:S05]  /*60e0*/  LOP3.LUT R54, R85, 0xff, R22, 0xf8, !PT ;  /* 0x000000ff55367812 */ /* 0x000fca00078ef816 */
[----:B------:R1:W-:Y:S02]  /*60f0*/  STG.E.64 desc[UR14][R52.64], R54 ;  /* 0x0000003634007986 */ /* 0x0003e4000c101b0e */
.L_x_967:
[----:B------:R-:W-:Y:S05]  /*6100*/  @!P0 BRA `(.L_x_968) ;  /* 0x0000000000108947 */ /* 0x000fea0003800000 */
[----:B-----5:R-:W2:Y:S01]  /*6110*/  LDC.64 R48, c[0x0][0x390] ;  /* 0x0000e400ff307b82 */ /* 0x020ea20000000a00 */
[----:B------:R-:W-:-:S04]  /*6120*/  VIADD R51, R60, 0x100 ;  /* 0x000001003c337836 */ /* 0x000fc80000000000 */
[----:B--2---:R-:W-:-:S06]  /*6130*/  IMAD.WIDE.U32 R48, R51, 0x10, R48 ;  /* 0x0000001033307825 */ /* 0x004fcc00078e0030 */
[----:B------:R-:W5:Y:S02]  /*6140*/  LDG.E.128 R48, desc[UR14][R48.64] ;  /* 0x0000000e30307981 */ /* 0x000f64000c1e1d00 */
.L_x_968:
[----:B------:R-:W-:Y:S05]  /*6150*/  BRA.U !UP0, `(.L_x_969) ;  /* 0x0000002908f47547 */ /* 0x000fea000b800000 */
[----:B01----:R-:W0:Y:S01]  /*6160*/  LDC.64 R52, c[0x0][0x3a0] ;  /* 0x0000e800ff347b82 */ /* 0x003e220000000a00 */
[----:B------:R-:W-:-:S04]  /*6170*/  VIADD R55, R117, 0x100 ;  /* 0x0000010075377836 */ /* 0x000fc80000000000 */
[----:B0-----:R-:W-:-:S06]  /*6180*/  IMAD.WIDE.U32 R52, R55, 0x10, R52 ;  /* 0x0000001037347825 */ /* 0x001fcc00078e0034 */
[----:B------:R-:W2:Y:S01]  /*6190*/  LDG.E.128 R52, desc[UR14][R52.64] ;  /* 0x0000000e34347981 */ /* 0x000ea2000c1e1d00 */
[----:B------:R-:W-:-:S13]  /*61a0*/  ISETP.GT.AND P1, PT, R58, RZ, PT ;  /* 0x000000ff3a00720c */ /* 0x000fda0003f24270 */
[----:B------:R-:W-:Y:S01]  /*61b0*/  @!P1 MOV R74, R87 ;  /* 0x00000057004a9202 */ /* 0x000fe20000000f00 */
[----:B------:R-:W-:Y:S02]  /*61c0*/  @!P1 IMAD.MOV.U32 R62, RZ, RZ, R76 ;  /* 0x000000ffff3e9224 */ /* 0x000fe400078e004c */
[----:B--2---:R-:W-:Y:S01]  /*61d0*/  @!P1 IMAD.U32 R81, R52, 0x10000, RZ ;  /* 0x0001000034519824 */ /* 0x004fe200078e00ff */
[----:B------:R-:W-:Y:S06]  /*61e0*/  @!P1 BRA `(.L_x_970) ;  /* 0x0000000400409947 */ /* 0x000fec0003800000 */
[----:B------:R-:W-:Y:S01]  /*61f0*/  ISETP.NE.AND P2, PT, R87, 0x1, PT ;  /* 0x000000015700780c */ /* 0x000fe20003f45270 */
[----:B------:R-:W-:Y:S02]  /*6200*/  HFMA2 R74, -RZ, RZ, 0, 1.1920928955078125e-07 ;  /* 0x00000002ff4a7431 */ /* 0x000fe400000001ff */
[----:B------:R-:W-:Y:S02]  /*6210*/  IMAD.MOV.U32 R22, RZ, RZ, R92 ;  /* 0x000000ffff167224 */ /* 0x000fe400078e005c */
[----:B------:R-:W-:-:S08]  /*6220*/  IMAD.MOV.U32 R62, RZ, RZ, R76 ;  /* 0x000000ffff3e7224 */ /* 0x000fd000078e004c */
        /* <DEDUP_REMOVED lines=11> */
.L_x_972:
        /* <DEDUP_REMOVED lines=12> */
.L_x_973:
        /* <DEDUP_REMOVED lines=42> */
.L_x_971:
        /* <DEDUP_REMOVED lines=11> */
.L_x_970:
[----:B------:R-:W-:Y:S01]  /*66f0*/  @!P1 PRMT R83, R52, 0x7632, R83 ;  /* 0x0000763234539816 */ /* 0x000fe20000000053 */
[----:B------:R-:W-:Y:S01]  /*6700*/  @!P1 IMAD.MOV.U32 R76, RZ, RZ, R74 ;  /* 0x000000ffff4c9224 */ /* 0x000fe200078e004a */
[----:B------:R-:W-:Y:S01]  /*6710*/  F2FP.BF16.F32.PACK_AB R56, RZ, R81 ;  /* 0x00000051ff38723e */ /* 0x000fe200000010ff */
[----:B------:R-:W-:Y:S01]  /*6720*/  @!P1 IMAD.MOV.U32 R82, RZ, RZ, R62 ;  /* 0x000000ffff529224 */ /* 0x000fe200078e003e */
[----:B------:R-:W-:Y:S01]  /*6730*/  @!P1 SHF.L.U32 R83, R83, 0x10, RZ ;  /* 0x0000001053539819 */ /* 0x000fe200000006ff */
        /* <DEDUP_REMOVED lines=16> */
.L_x_976:
        /* <DEDUP_REMOVED lines=12> */
.L_x_977:
        /* <DEDUP_REMOVED lines=40> */
[----:B------:R-:W-:-:S07]  /*6b80*/  LOP3.LUT R70, R84, UR41, R83, 0x96, !PT ;  /* 0x0000002954467c12 */ /* 0x000fce000f8e9653 */
.L_x_975:
        /* <DEDUP_REMOVED lines=13> */
.L_x_974:
        /* <DEDUP_REMOVED lines=20> */
.L_x_980:
        /* <DEDUP_REMOVED lines=12> */
.L_x_981:
        /* <DEDUP_REMOVED lines=42> */
.L_x_979:
        /* <DEDUP_REMOVED lines=11> */
.L_x_978:
        /* <DEDUP_REMOVED lines=21> */
.L_x_984:
        /* <DEDUP_REMOVED lines=12> */
.L_x_985:
        /* <DEDUP_REMOVED lines=42> */
.L_x_983:
[----:B-----5:R-:W-:Y:S01]  /*7660*/  PRMT R53, R49, 0x7632, R53 ;  /* 0x0000763231357816 */ /* 0x020fe20000000035 */
[----:B------:R-:W-:Y:S01]  /*7670*/  HFMA2 R85, -RZ, RZ, 0.1171875, 0 ;  /* 0x2f800000ff557431 */ /* 0x000fe200000001ff */
[----:B------:R-:W-:-:S03]  /*7680*/  I2FP.F32.U32 R52, R65 ;  /* 0x0000004100347245 */ /* 0x000fc60000201000 */
[C---:B------:R-:W-:Y:S01]  /*7690*/  IMAD.U32 R65, R53.reuse, 0x10000, RZ ;  /* 0x0001000035417824 */ /* 0x040fe200078e00ff */
        /* <DEDUP_REMOVED lines=9> */
.L_x_982:
        /* <DEDUP_REMOVED lines=20> */
.L_x_988:
        /* <DEDUP_REMOVED lines=12> */
.L_x_989:
        /* <DEDUP_REMOVED lines=38> */
[----:B------:R-:W-:Y:S02]  /*7b90*/  IMAD.MOV.U32 R84, RZ, RZ, R52 ;  /* 0x000000ffff547224 */ /* 0x000fe400078e0034 */
[----:B------:R-:W-:Y:S01]  /*7ba0*/  HFMA2 R52, -RZ, RZ, 0, 0 ;  /* 0x00000000ff347431 */ /* 0x000fe200000001ff */
[----:B------:R-:W-:Y:S01]  /*7bb0*/  LOP3.LUT R70, R88, UR41, R53, 0x96, !PT ;  /* 0x0000002958467c12 */ /* 0x000fe2000f8e9635 */
[----:B------:R-:W-:-:S07]  /*7bc0*/  IMAD.MOV.U32 R53, RZ, RZ, R76 ;  /* 0x000000ffff357224 */ /* 0x000fce00078e004c */
.L_x_987:
        /* <DEDUP_REMOVED lines=11> */
.L_x_986:
        /* <DEDUP_REMOVED lines=21> */
.L_x_992:
        /* <DEDUP_REMOVED lines=12> */
.L_x_993:
        /* <DEDUP_REMOVED lines=41> */
[----:B------:R-:W-:-:S07]  /*8120*/  IMAD.MOV.U32 R53, RZ, RZ, RZ ;  /* 0x000000ffff357224 */ /* 0x000fce00078e00ff */
.L_x_991:
        /* <DEDUP_REMOVED lines=13> */
.L_x_990:
        /* <DEDUP_REMOVED lines=20> */
.L_x_996:
        /* <DEDUP_REMOVED lines=12> */
.L_x_997:
        /* <DEDUP_REMOVED lines=42> */
.L_x_995:
        /* <DEDUP_REMOVED lines=11> */
.L_x_994:
        /* <DEDUP_REMOVED lines=21> */
.L_x_1000:
        /* <DEDUP_REMOVED lines=12> */
.L_x_1001:
        /* <DEDUP_REMOVED lines=42> */
.L_x_999:
[----:B-----5:R-:W-:Y:S01]  /*8c00*/  PRMT R55, R51, 0x7632, R55 ;  /* 0x0000763233377816 */ /* 0x020fe20000000037 */
[----:B------:R-:W-:Y:S01]  /*8c10*/  IMAD.MOV.U32 R93, RZ, RZ, 0x2f800000 ;  /* 0x2f800000ff5d7424 */ /* 0x000fe200078e00ff */
[----:B------:R-:W-:-:S03]  /*8c20*/  I2FP.F32.U32 R52, R53 ;  /* 0x0000003500347245 */ /* 0x000fc60000201000 */
[C---:B------:R-:W-:Y:S01]  /*8c30*/  IMAD.U32 R53, R55.reuse, 0x10000, RZ ;  /* 0x0001000037357824 */ /* 0x040fe200078e00ff */
[----:B------:R-:W-:Y:S01]  /*8c40*/  PRMT R55, R55, 0x7632, R55 ;  /* 0x0000763237377816 */ /* 0x000fe20000000037 */
[----:B------:R-:W-:Y:S02]  /*8c50*/  FFMA.FTZ R52, R52, R93, 1.1641532182693481445e-10 ;  /* 0x2f00000034347423 */ /* 0x000fe4000001005d */
[----:B------:R-:W-:-:S03]  /*8c60*/  FMUL.FTZ R53, R53, UR17 ;  /* 0x0000001135357c20 */ /* 0x000fc60008410000 */
[----:B------:R-:W-:Y:S01]  /*8c70*/  FSETP.GTU.FTZ.AND P1, PT, R52, UR23, PT ;  /* 0x0000001734007c0b */ /* 0x000fe2000bf3c000 */
[----:B------:R-:W-:Y:S01]  /*8c80*/  FMUL.FTZ R53, R53, UR16 ;  /* 0x0000001035357c20 */ /* 0x000fe20008410000 */
[----:B------:R-:W-:Y:S02]  /*8c90*/  SHF.L.U32 R52, R55, 0x10, RZ ;  /* 0x0000001037347819 */ /* 0x000fe400000006ff */
[----:B------:R-:W-:Y:S02]  /*8ca0*/  SEL R72, RZ, 0x1, P1 ;  /* 0x00000001ff487807 */ /* 0x000fe40000800000 */
[----:B------:R-:W-:-:S05]  /*8cb0*/  FSEL R53, R53, RZ, !P1 ;  /* 0x000000ff35357208 */ /* 0x000fca0004800000 */
[----:B------:R-:W-:-:S07]  /*8cc0*/  FADD.FTZ R99, R52, R53 ;  /* 0x0000003534637221 */ /* 0x000fce0000010000 */
.L_x_998:
[----:B------:R-:W-:Y:S02]  /*8cd0*/  F2FP.BF16.F32.PACK_AB R55, RZ, R99 ;  /* 0x00000063ff37723e */ /* 0x000fe400000010ff */
[----:B------:R-:W-:Y:S02]  /*8ce0*/  PRMT R54, R82, 0x5410, R54 ;  /* 0x0000541052367816 */ /* 0x000fe40000000036 */
[----:B------:R-:W-:Y:S02]  /*8cf0*/  PRMT R53, R74, 0x5410, R80 ;  /* 0x000054104a357816 */ /* 0x000fe40000000050 */
[----:B------:R-:W-:Y:S02]  /*8d00*/  PRMT R52, R56, 0x5410, R62 ;  /* 0x0000541038347816 */ /* 0x000fe4000000003e */
[----:B------:R-:W-:Y:S01]  /*8d10*/  PRMT R55, R76, 0x5410, R55 ;  /* 0x000054104c377816 */ /* 0x000fe20000000037 */
[----:B------:R-:W-:Y:S06]  /*8d20*/  BRA `(.L_x_1002) ;  /* 0x00000028000c7947 */ /* 0x000fec0003800000 */
.L_x_969:
[----:B0-----:R-:W-:Y:S01]  /*8d30*/  IMAD.MOV.U32 R81, RZ, RZ, RZ ;  /* 0x000000ffff517224 */ /* 0x001fe200078e00ff */
[----:B------:R-:W-:Y:S01]  /*8d40*/  MOV R86, R76 ;  /* 0x0000004c00567202 */ /* 0x000fe20000000f00 */
[----:B-1----:R-:W-:Y:S01]  /*8d50*/  IMAD.MOV.U32 R52, RZ, RZ, R87 ;  /* 0x000000ffff347224 */ /* 0x002fe200078e0057 */
        /* <DEDUP_REMOVED lines=16> */
.L_x_1005:
        /* <DEDUP_REMOVED lines=12> */
.L_x_1006:
        /* <DEDUP_REMOVED lines=40> */
[----:B------:R-:W-:-:S07]  /*91a0*/  HFMA2 R52, -RZ, RZ, 0, 0 ;  /* 0x00000000ff347431 */ /* 0x000fce00000001ff */
.L_x_1004:
        /* <DEDUP_REMOVED lines=9> */
.L_x_1003:
        /* <DEDUP_REMOVED lines=16> */
.L_x_1009:
        /* <DEDUP_REMOVED lines=12> */
.L_x_1010:
        /* <DEDUP_REMOVED lines=39> */
[----:B------:R-:W-:-:S03]  /*9670*/  LOP3.LUT R69, R88, UR40, R93, 0x96, !PT ;  /* 0x0000002858457c12 */ /* 0x000fc6000f8e965d */
[----:B------:R-:W-:Y:S01]  /*9680*/  IMAD.MOV.U32 R86, RZ, RZ, R54 ;  /* 0x000000ffff567224 */ /* 0x000fe200078e0036 */
[----:B------:R-:W-:-:S07]  /*9690*/  LOP3.LUT R70, R52, UR41, R55, 0x96, !PT ;  /* 0x0000002934467c12 */ /* 0x000fce000f8e9637 */
.L_x_1008:
        /* <DEDUP_REMOVED lines=10> */
.L_x_1007:
        /* <DEDUP_REMOVED lines=16> */
.L_x_1013:
        /* <DEDUP_REMOVED lines=12> */
.L_x_1014:
        /* <DEDUP_REMOVED lines=42> */
.L_x_1012:
        /* <DEDUP_REMOVED lines=9> */
.L_x_1011:
        /* <DEDUP_REMOVED lines=16> */
.L_x_1017:
        /* <DEDUP_REMOVED lines=12> */
.L_x_1018:
        /* <DEDUP_REMOVED lines=39> */
[----:B------:R-:W-:Y:S02]  /*a060*/  HFMA2 R53, -RZ, RZ, 0, 0 ;  /* 0x00000000ff357431 */ /* 0x000fe400000001ff */
[----:B------:R-:W-:Y:S02]  /*a070*/  IMAD.MOV.U32 R54, RZ, RZ, R86 ;  /* 0x000000ffff367224 */ /* 0x000fe400078e0056 */
[----:B------:R-:W-:-:S07]  /*a080*/  IMAD.MOV.U32 R86, RZ, RZ, R52 ;  /* 0x000000ffff567224 */ /* 0x000fce00078e0034 */
.L_x_1016:
        /* <DEDUP_REMOVED lines=10> */
.L_x_1015:
        /* <DEDUP_REMOVED lines=16> */
.L_x_1021:
        /* <DEDUP_REMOVED lines=12> */
.L_x_1022:
        /* <DEDUP_REMOVED lines=42> */
.L_x_1020:
        /* <DEDUP_REMOVED lines=9> */
.L_x_1019:
        /* <DEDUP_REMOVED lines=16> */
.L_x_1025:
        /* <DEDUP_REMOVED lines=12> */
.L_x_1026:
        /* <DEDUP_REMOVED lines=42> */
.L_x_1024:
[----:B------:R-:W-:Y:S01]  /*aa80*/  I2FP.F32.U32 R52, R54 ;  /* 0x0000003600347245 */ /* 0x000fe20000201000 */
[----:B------:R-:W-:Y:S01]  /*aa90*/  IMAD.MOV.U32 R55, RZ, RZ, 0x2f800000 ;  /* 0x2f800000ff377424 */ /* 0x000fe200078e00ff */
[----:B-----5:R-:W-:-:S03]  /*aaa0*/  PRMT R54, R50, 0x7632, R54 ;  /* 0x0000763232367816 */ /* 0x020fc60000000036 */
[----:B------:R-:W-:Y:S01]  /*aab0*/  FFMA.FTZ R52, R52, R55, 1.1641532182693481445e-10 ;  /* 0x2f00000034347423 */ /* 0x000fe20000010037 */
[----:B------:R-:W-:-:S04]  /*aac0*/  SHF.L.U32 R54, R54, 0x10, RZ ;  /* 0x0000001036367819 */ /* 0x000fc800000006ff */
[----:B------:R-:W-:Y:S01]  /*aad0*/  FSETP.GTU.FTZ.AND P1, PT, R52, UR23, PT ;  /* 0x0000001734007c0b */ /* 0x000fe2000bf3c000 */
[----:B------:R-:W-:-:S03]  /*aae0*/  FMUL.FTZ R54, R54, UR17 ;  /* 0x0000001136367c20 */ /* 0x000fc60008410000 */
[----:B------:R-:W-:Y:S01]  /*aaf0*/  SEL R67, RZ, 0x1, P1 ;  /* 0x00000001ff437807 */ /* 0x000fe20000800000 */
[----:B------:R-:W-:-:S05]  /*ab00*/  FMUL.FTZ R54, R54, UR16 ;  /* 0x0000001036367c20 */ /* 0x000fca0008410000 */
[----:B------:R-:W-:-:S07]  /*ab10*/  FSEL R89, R54, RZ, !P1 ;  /* 0x000000ff36597208 */ /* 0x000fce0004800000 */
.L_x_1023:
        /* <DEDUP_REMOVED lines=16> */
.L_x_1029:
        /* <DEDUP_REMOVED lines=12> */
.L_x_1030:
        /* <DEDUP_REMOVED lines=39> */
[----:B------:R-:W-:Y:S02]  /*af50*/  IMAD.MOV.U32 R54, RZ, RZ, R86 ;  /* 0x000000ffff367224 */ /* 0x000fe400078e0056 */
[----:B------:R-:W-:Y:S02]  /*af60*/  IMAD.MOV.U32 R86, RZ, RZ, R52 ;  /* 0x000000ffff567224 */ /* 0x000fe400078e0034 */
[----:B------:R-:W-:-:S07]  /*af70*/  HFMA2 R52, -RZ, RZ, 0, 0 ;  /* 0x00000000ff347431 */ /* 0x000fce00000001ff */
.L_x_1028:
        /* <DEDUP_REMOVED lines=9> */
.L_x_1027:
        /* <DEDUP_REMOVED lines=16> */
.L_x_1033:
        /* <DEDUP_REMOVED lines=12> */
.L_x_1034:
        /* <DEDUP_REMOVED lines=41> */
[----:B------:R-:W-:-:S07]  /*b460*/  IMAD.MOV.U32 R86, RZ, RZ, R52 ;  /* 0x000000ffff567224 */ /* 0x000fce00078e0034 */
.L_x_1032:
[----:B------:R-:W-:Y:S01]  /*b470*/  I2FP.F32.U32 R52, R53 ;  /* 0x0000003500347245 */ /* 0x000fe20000201000 */
[----:B------:R-:W-:Y:S01]  /*b480*/  HFMA2 R55, -RZ, RZ, 0.1171875, 0 ;  /* 0x2f800000ff377431 */ /* 0x000fe200000001ff */
[----:B-----5:R-:W-:-:S04]  /*b490*/  PRMT R53, R51, 0x7632, R53 ;  /* 0x0000763233357816 */ /* 0x020fc80000000035 */
[----:B------:R-:W-:Y:S01]  /*b4a0*/  FFMA.FTZ R52, R52, R55, 1.1641532182693481445e-10 ;  /* 0x2f00000034347423 */ /* 0x000fe20000010037 */
[----:B------:R-:W-:-:S04]  /*b4b0*/  IMAD.U32 R53, R53, 0x10000, RZ ;  /* 0x0001000035357824 */ /* 0x000fc800078e00ff */
[----:B------:R-:W-:Y:S01]  /*b4c0*/  FMUL.FTZ R53, R53, UR17 ;  /* 0x0000001135357c20 */ /* 0x000fe20008410000 */
[----:B------:R-:W-:-:S03]  /*b4d0*/  FSETP.GTU.FTZ.AND P1, PT, R52, UR23, PT ;  /* 0x0000001734007c0b */ /* 0x000fc6000bf3c000 */
[----:B------:R-:W-:Y:S01]  /*b4e0*/  FMUL.FTZ R53, R53, UR16 ;  /* 0x0000001035357c20 */ /* 0x000fe20008410000 */
[----:B------:R-:W-:-:S04]  /*b4f0*/  SEL R72, RZ, 0x1, P1 ;  /* 0x00000001ff487807 */ /* 0x000fc80000800000 */
[----:B------:R-:W-:-:S07]  /*b500*/  FSEL R99, R53, RZ, !P1 ;  /* 0x000000ff35637208 */ /* 0x000fce0004800000 */
.L_x_1031:
[----:B------:R-:W-:Y:S02]  /*b510*/  F2FP.BF16.F32.PACK_AB R55, RZ, R99 ;  /* 0x00000063ff37723e */ /* 0x000fe400000010ff */
[----:B------:R-:W-:Y:S02]  /*b520*/  PRMT R54, R84, 0x5410, R82 ;  /* 0x0000541054367816 */ /* 0x000fe40000000052 */
[----:B------:R-:W-:Y:S02]  /*b530*/  PRMT R53, R80, 0x5410, R76 ;  /* 0x0000541050357816 */ /* 0x000fe4000000004c */
[----:B------:R-:W-:Y:S02]  /*b540*/  PRMT R52, R74, 0x5410, R62 ;  /* 0x000054104a347816 */ /* 0x000fe4000000003e */
[----:B------:R-:W-:-:S07]  /*b550*/  PRMT R55, R56, 0x5410, R55 ;  /* 0x0000541038377816 */ /* 0x000fce0000000037 */
.L_x_1002:
[----:B------:R-:W-:Y:S01]  /*b560*/  VIADD R95, R117, 0x100 ;  /* 0x00000100755f7836 */ /* 0x000fe20000000000 */
[----:B------:R-:W-:-:S03]  /*b570*/  IADD3 R56, PT, PT, R60, 0x200, RZ ;  /* 0x000002003c387810 */ /* 0x000fc60007ffe0ff */
[----:B------:R-:W-:-:S05]  /*b580*/  IMAD.WIDE.U32 R94, R95, 0x10, R78 ;  /* 0x000000105f5e7825 */ /* 0x000fca00078e004e */
[----:B------:R0:W-:Y:S01]  /*b590*/  STG.E.128 desc[UR14][R94.64], R52 ;  /* 0x000000345e007986 */ /* 0x0001e2000c101d0e */
[----:B------:R-:W-:Y:S05]  /*b5a0*/  @!P0 BRA `(.L_x_1035) ;  /* 0x0000000000548947 */ /* 0x000fea0003800000 */
        /* <DEDUP_REMOVED lines=14> */
[----:B------:R-:W-:Y:S02]  /*b690*/  LOP3.LUT R103, R54, R96, R94, 0xfe, !PT ;  /* 0x0000006036677212 */ /* 0x000fe400078efe5e */
[----:B------:R-:W-:Y:S01]  /*b6a0*/  LOP3.LUT R54, R95, R93, R97, 0xfe, !PT ;  /* 0x0000005d5f367212 */ /* 0x000fe200078efe61 */
[----:B------:R-:W-:-:S03]  /*b6b0*/  VIADD R93, R60, 0x100 ;  /* 0x000001003c5d7836 */ /* 0x000fc60000000000 */
[----:B------:R-:W-:Y:S01]  /*b6c0*/  LOP3.LUT R55, R54, R55, RZ, 0xfc, !PT ;  /* 0x0000003736377212 */ /* 0x000fe200078efcff */
[----:B0-----:R-:W-:Y:S01]  /*b6d0*/  IMAD.WIDE.U32 R52, R93, 0x8, R52 ;  /* 0x000000085d347825 */ /* 0x001fe200078e0034 */
[----:B------:R-:W-:-:S05]  /*b6e0*/  LOP3.LUT R54, R103, 0xff, R22, 0xf8, !PT ;  /* 0x000000ff67367812 */ /* 0x000fca00078ef816 */
[----:B------:R1:W-:Y:S02]  /*b6f0*/  STG.E.64 desc[UR14][R52.64], R54 ;  /* 0x0000003634007986 */ /* 0x0003e4000c101b0e */
.L_x_1035:
[----:B------:R-:W-:Y:S05]  /*b700*/  @!P0 BRA `(.L_x_1036) ;  /* 0x00000000000c8947 */ /* 0x000fea0003800000 */
[----:B-----5:R-:W2:Y:S02]  /*b710*/  LDC.64 R48, c[0x0][0x390] ;  /* 0x0000e400ff307b82 */ /* 0x020ea40000000a00 */
[----:B--2---:R-:W-:-:S06]  /*b720*/  IMAD.WIDE.U32 R48, R56, 0x10, R48 ;  /* 0x0000001038307825 */ /* 0x004fcc00078e0030 */
[----:B------:R-:W5:Y:S02]  /*b730*/  LDG.E.128 R48, desc[UR14][R48.64] ;  /* 0x0000000e30307981 */ /* 0x000f64000c1e1d00 */
.L_x_1036:
[----:B------:R-:W-:Y:S01]  /*b740*/  IADD3 R117, PT, PT, R117, 0x200, RZ ;  /* 0x0000020075757810 */ /* 0x000fe20007ffe0ff */
[----:B------:R-:W-:Y:S06]  /*b750*/  BRA.U !UP0, `(.L_x_1037) ;  /* 0x0000002908f07547 */ /* 0x000fec000b800000 */
[----:B01----:R-:W0:Y:S02]  /*b760*/  LDC.64 R52, c[0x0][0x3a0] ;  /* 0x0000e800ff347b82 */ /* 0x003e240000000a00 */
[----:B0-----:R-:W-:-:S06]  /*b770*/  IMAD.WIDE.U32 R52, R117, 0x10, R52 ;  /* 0x0000001075347825 */ /* 0x001fcc00078e0034 */
[----:B------:R-:W2:Y:S01]  /*b780*/  LDG.E.128 R52, desc[UR14][R52.64] ;  /* 0x0000000e34347981 */ /* 0x000ea2000c1e1d00 */
[----:B------:R-:W-:-:S13]  /*b790*/  ISETP.GT.AND P1, PT, R58, RZ, PT ;  /* 0x000000ff3a00720c */ /* 0x000fda0003f24270 */
[----:B------:R-:W-:Y:S02]  /*b7a0*/  @!P1 IMAD.MOV.U32 R74, RZ, RZ, R88 ;  /* 0x000000ffff4a9224 */ /* 0x000fe400078e0058 */
[----:B------:R-:W-:Y:S01]  /*b7b0*/  @!P1 IMAD.MOV.U32 R60, RZ, RZ, R86 ;  /* 0x000000ffff3c9224 */ /* 0x000fe200078e0056 */
[----:B--2---:R-:W-:Y:S01]  /*b7c0*/  @!P1 SHF.L.U32 R103, R52, 0x10, RZ ;  /* 0x0000001034679819 */ /* 0x004fe200000006ff */
        /* <DEDUP_REMOVED lines=16> */
.L_x_1040:
        /* <DEDUP_REMOVED lines=12> */
.L_x_1041:
        /* <DEDUP_REMOVED lines=42> */
.L_x_1039:
        /* <DEDUP_REMOVED lines=11> */
.L_x_1038:
        /* <DEDUP_REMOVED lines=21> */
.L_x_1044:
        /* <DEDUP_REMOVED lines=12> */
.L_x_1045:
        /* <DEDUP_REMOVED lines=42> */
.L_x_1043:
        /* <DEDUP_REMOVED lines=13> */
.L_x_1042:
        /* <DEDUP_REMOVED lines=20> */
.L_x_1048:
        /* <DEDUP_REMOVED lines=12> */
.L_x_1049:
        /* <DEDUP_REMOVED lines=42> */
.L_x_1047:
[----:B------:R-:W-:Y:S01]  /*c700*/  I2FP.F32.U32 R62, R64 ;  /* 0x00000040003e7245 */ /* 0x000fe20000201000 */
[----:B------:R-:W-:Y:S02]  /*c710*/  IMAD.MOV.U32 R93, RZ, RZ, 0x2f800000 ;  /* 0x2f800000ff5d7424 */ /* 0x000fe400078e00ff */
[----:B-----5:R-:W-:Y:S02]  /*c720*/  IMAD.U32 R64, R49, 0x10000, RZ ;  /* 0x0001000031407824 */ /* 0x020fe400078e00ff */
[----:B------:R-:W-:Y:S02]  /*c730*/  FFMA.FTZ R62, R62, R93, 1.1641532182693481445e-10 ;  /* 0x2f0000003e3e7423 */ /* 0x000fe4000001005d */
[----:B------:R-:W-:-:S03]  /*c740*/  FMUL.FTZ R64, R64, UR17 ;  /* 0x0000001140407c20 */ /* 0x000fc60008410000 */
[----:B------:R-:W-:Y:S01]  /*c750*/  FSETP.GTU.FTZ.AND P2, PT, R62, UR23, PT ;  /* 0x000000173e007c0b */ /* 0x000fe2000bf5c000 */
[----:B------:R-:W-:Y:S01]  /*c760*/  FMUL.FTZ R64, R64, UR16 ;  /* 0x0000001040407c20 */ /* 0x000fe20008410000 */
[----:B------:R-:W-:-:S04]  /*c770*/  SHF.L.U32 R62, R53, 0x10, RZ ;  /* 0x00000010353e7819 */ /* 0x000fc800000006ff */
[----:B------:R-:W-:Y:S02]  /*c780*/  FSEL R107, R64, RZ, !P2 ;  /* 0x000000ff406b7208 */ /* 0x000fe40005000000 */
[----:B------:R-:W-:-:S03]  /*c790*/  SEL R64, RZ, 0x1, P2 ;  /* 0x00000001ff407807 */ /* 0x000fc60001000000 */
[----:B------:R-:W-:-:S07]  /*c7a0*/  FADD.FTZ R107, R62, R107 ;  /* 0x0000006b3e6b7221 */ /* 0x000fce0000010000 */
.L_x_1046:
        /* <DEDUP_REMOVED lines=21> */
.L_x_1052:
        /* <DEDUP_REMOVED lines=12> */
.L_x_1053:
        /* <DEDUP_REMOVED lines=42> */
.L_x_1051:
        /* <DEDUP_REMOVED lines=13> */
.L_x_1050:
        /* <DEDUP_REMOVED lines=20> */
.L_x_1056:
        /* <DEDUP_REMOVED lines=12> */
.L_x_1057:
        /* <DEDUP_REMOVED lines=42> */
.L_x_1055:
        /* <DEDUP_REMOVED lines=11> */
.L_x_1054:
        /* <DEDUP_REMOVED lines=21> */
.L_x_1060:
        /* <DEDUP_REMOVED lines=12> */
.L_x_1061:
        /* <DEDUP_REMOVED lines=41> */
[----:B------:R-:W-:-:S07]  /*d720*/  HFMA2 R53, -RZ, RZ, 0, 0 ;  /* 0x00000000ff357431 */ /* 0x000fce00000001ff */
.L_x_1059:
        /* <DEDUP_REMOVED lines=13> */
.L_x_1058:
        /* <DEDUP_REMOVED lines=20> */
.L_x_1064:
        /* <DEDUP_REMOVED lines=12> */
.L_x_1065:
        /* <DEDUP_REMOVED lines=42> */
.L_x_1063:
        /* <DEDUP_REMOVED lines=11> */
.L_x_1062:
        /* <DEDUP_REMOVED lines=21> */
.L_x_1068:
        /* <DEDUP_REMOVED lines=10> */
[----:B------:R-:W-:-:S04]  /*df40*/  @P2 IADD3 R52, PT, PT, R4, RZ, RZ ;  /* 0x000000ff04342210 */ /* 0x000fc80007ffe0ff */
[----:B------:R-:W-:-:S07]  /*df50*/  @!P1 MOV R4, R52 ;  /* 0x0000003400049202 */ /* 0x000fce0000000f00 */
.L_x_1069:
        /* <DEDUP_REMOVED lines=40> */
[----:B------:R-:W-:-:S07]  /*e1e0*/  LOP3.LUT R70, R52, UR41, R95, 0x96, !PT ;  /* 0x0000002934467c12 */ /* 0x000fce000f8e965f */
.L_x_1067:
[----:B-----5:R-:W-:Y:S02]  /*e1f0*/  PRMT R54, R51, 0x7632, R54 ;  /* 0x0000763233367816 */ /* 0x020fe40000000036 */
[----:B------:R-:W-:Y:S01]  /*e200*/  I2FP.F32.U32 R52, R53 ;  /* 0x0000003500347245 */ /* 0x000fe20000201000 */
[----:B------:R-:W-:Y:S01]  /*e210*/  IMAD.MOV.U32 R53, RZ, RZ, 0x2f800000 ;  /* 0x2f800000ff357424 */ /* 0x000fe200078e00ff */
        /* <DEDUP_REMOVED lines=10> */
.L_x_1066:
[----:B------:R-:W-:Y:S02]  /*e2c0*/  F2FP.BF16.F32.PACK_AB R55, RZ, R93 ;  /* 0x0000005dff37723e */ /* 0x000fe400000010ff */
[----:B------:R-:W-:Y:S02]  /*e2d0*/  PRMT R54, R80, 0x5410, R82 ;  /* 0x0000541050367816 */ /* 0x000fe40000000052 */
[----:B------:R-:W-:Y:S02]  /*e2e0*/  PRMT R53, R62, 0x5410, R76 ;  /* 0x000054103e357816 */ /* 0x000fe4000000004c */
[----:B------:R-:W-:Y:S02]  /*e2f0*/  PRMT R52, R58, 0x5410, R60 ;  /* 0x000054103a347816 */ /* 0x000fe4000000003c */
[----:B------:R-:W-:Y:S01]  /*e300*/  PRMT R55, R74, 0x5410, R55 ;  /* 0x000054104a377816 */ /* 0x000fe20000000037 */
[----:B------:R-:W-:Y:S06]  /*e310*/  BRA `(.L_x_1070) ;  /* 0x00000028000c7947 */ /* 0x000fec0003800000 */
.L_x_1037:
[----:B------:R-:W-:Y:S01]  /*e320*/  MOV R103, RZ ;  /* 0x000000ff00677202 */ /* 0x000fe20000000f00 */
[----:B01----:R-:W-:Y:S01]  /*e330*/  IMAD.MOV.U32 R52, RZ, RZ, R88 ;  /* 0x000000ffff347224 */ /* 0x003fe200078e0058 */
[----:B------:R-:W-:Y:S01]  /*e340*/  MOV R94, R86 ;  /* 0x00000056005e7202 */ /* 0x000fe20000000f00 */
        /* <DEDUP_REMOVED lines=16> */
.L_x_1073:
[----:B------:R-:W-:-:S04]  /*e450*/  IADD3 R0, PT, PT, R0, 0x1, RZ ;  /* 0x0000000100007810 */ /* 0x000fc80007ffe0ff */
        /* <DEDUP_REMOVED lines=11> */
.L_x_1074:
        /* <DEDUP_REMOVED lines=41> */
.L_x_1072:
        /* <DEDUP_REMOVED lines=9> */
.L_x_1071:
[----:B------:R-:W-:Y:S01]  /*e830*/  F2FP.BF16.F32.PACK_AB R62, RZ, R103 ;  /* 0x00000067ff3e723e */ /* 0x000fe200000010ff */
[----:B------:R-:W-:Y:S01]  /*e840*/  IMAD.MOV.U32 R105, RZ, RZ, RZ ;  /* 0x000000ffff697224 */ /* 0x000fe200078e00ff */
[----:B------:R-:W-:Y:S01]  /*e850*/  MOV R53, R52 ;  /* 0x0000003400357202 */ /* 0x000fe20000000f00 */
        /* <DEDUP_REMOVED lines=13> */
.L_x_1077:
        /* <DEDUP_REMOVED lines=12> */
.L_x_1078:
        /* <DEDUP_REMOVED lines=42> */
.L_x_1076:
[----:B-----5:R-:W-:Y:S01]  /*ec90*/  PRMT R52, R48, 0x7632, R52 ;  /* 0x0000763230347816 */ /* 0x020fe20000000034 */
[----:B------:R-:W-:Y:S01]  /*eca0*/  IMAD.MOV.U32 R54, RZ, RZ, 0x2f800000 ;  /* 0x2f800000ff367424 */ /* 0x000fe200078e00ff */
[----:B------:R-:W-:Y:S02]  /*ecb0*/  I2FP.F32.U32 R23, R23 ;  /* 0x0000001700177245 */ /* 0x000fe40000201000 */
[----:B------:R-:W-:-:S03]  /*ecc0*/  SHF.L.U32 R52, R52, 0x10, RZ ;  /* 0x0000001034347819 */ /* 0x000fc600000006ff */
[----:B------:R-:W-:Y:S02]  /*ecd0*/  FFMA.FTZ R23, R23, R54, 1.1641532182693481445e-10 ;  /* 0x2f00000017177423 */ /* 0x000fe40000010036 */
[----:B------:R-:W-:-:S03]  /*ece0*/  FMUL.FTZ R52, R52, UR17 ;  /* 0x0000001134347c20 */ /* 0x000fc60008410000 */
[----:B------:R-:W-:Y:S01]  /*ecf0*/  FSETP.GTU.FTZ.AND P1, PT, R23, UR23, PT ;  /* 0x0000001717007c0b */ /* 0x000fe2000bf3c000 */
[----:B------:R-:W-:-:S03]  /*ed00*/  FMUL.FTZ R52, R52, UR16 ;  /* 0x0000001034347c20 */ /* 0x000fc60008410000 */
[----:B------:R-:W-:Y:S02]  /*ed10*/  SEL R23, RZ, 0x1, P1 ;  /* 0x00000001ff177807 */ /* 0x000fe40000800000 */
[----:B------:R-:W-:-:S07]  /*ed20*/  FSEL R105, R52, RZ, !P1 ;  /* 0x000000ff34697208 */ /* 0x000fce0004800000 */
.L_x_1075:
        /* <DEDUP_REMOVED lines=16> */
.L_x_1081:
        /* <DEDUP_REMOVED lines=12> */
.L_x_1082:
        /* <DEDUP_REMOVED lines=41> */
[----:B------:R-:W-:-:S07]  /*f180*/  HFMA2 R52, -RZ, RZ, 0, 0 ;  /* 0x00000000ff347431 */ /* 0x000fce00000001ff */
.L_x_1080:
        /* <DEDUP_REMOVED lines=9> */
.L_x_1079:
        /* <DEDUP_REMOVED lines=16> */
.L_x_1085:
        /* <DEDUP_REMOVED lines=12> */
.L_x_1086:
        /* <DEDUP_REMOVED lines=39> */
[----:B------:R-:W-:Y:S01]  /*f650*/  HFMA2 R53, -RZ, RZ, 0, 0 ;  /* 0x00000000ff357431 */ /* 0x000fe200000001ff */
[----:B------:R-:W-:Y:S01]  /*f660*/  MOV R54, R94 ;  /* 0x0000005e00367202 */ /* 0x000fe20000000f00 */
[----:B------:R-:W-:-:S07]  /*f670*/  IMAD.MOV.U32 R94, RZ, RZ, R52 ;  /* 0x000000ffff5e7224 */ /* 0x000fce00078e0034 */
.L_x_1084:
        /* <DEDUP_REMOVED lines=10> */
.L_x_1083:
        /* <DEDUP_REMOVED lines=16> */
.L_x_1089:
        /* <DEDUP_REMOVED lines=12> */
.L_x_1090:
        /* <DEDUP_REMOVED lines=42> */
.L_x_1088:
        /* <DEDUP_REMOVED lines=9> */
.L_x_1087:
        /* <DEDUP_REMOVED lines=16> */
.L_x_1093:
        /* <DEDUP_REMOVED lines=12> */
.L_x_1094:
        /* <DEDUP_REMOVED lines=42> */
.L_x_1092:
        /* <DEDUP_REMOVED lines=10> */
.L_x_1091:
        /* <DEDUP_REMOVED lines=16> */
.L_x_1097:
        /* <DEDUP_REMOVED lines=12> */
.L_x_1098:
        /* <DEDUP_REMOVED lines=42> */
.L_x_1096:
        /* <DEDUP_REMOVED lines=9> */
.L_x_1095:
        /* <DEDUP_REMOVED lines=16> */
.L_x_1101:
        /* <DEDUP_REMOVED lines=12> */
.L_x_1102:
        /* <DEDUP_REMOVED lines=42> */
.L_x_1100:
        /* <DEDUP_REMOVED lines=10> */
.L_x_1099:
[----:B------:R-:W-:Y:S02]  /*10b00*/  F2FP.BF16.F32.PACK_AB R55, RZ, R93 ;  /* 0x0000005dff37723e */ /* 0x000fe400000010ff */
[----:B------:R-:W-:Y:S02]  /*10b10*/  PRMT R54, R80, 0x5410, R82 ;  /* 0x0000541050367816 */ /* 0x000fe40000000052 */
[----:B------:R-:W-:Y:S02]  /*10b20*/  PRMT R53, R74, 0x5410, R76 ;  /* 0x000054104a357816 */ /* 0x000fe4000000004c */
[----:B------:R-:W-:Y:S02]  /*10b30*/  PRMT R52, R62, 0x5410, R60 ;  /* 0x000054103e347816 */ /* 0x000fe4000000003c */
[----:B------:R-:W-:-:S07]  /*10b40*/  PRMT R55, R58, 0x5410, R55 ;  /* 0x000054103a377816 */ /* 0x000fce0000000037 */
.L_x_1070:
[----:B------:R-:W-:Y:S01]  /*10b50*/  FADD.FTZ R58, RZ, R59 ;  /* 0x0000003bff3a7221 */ /* 0x000fe20000010000 */
[----:B------:R-:W-:-:S04]  /*10b60*/  IMAD.WIDE.U32 R78, R117, 0x10, R78 ;  /* 0x00000010754e7825 */ /* 0x000fc800078e004e */
        /* <DEDUP_REMOVED lines=23> */
[----:B------:R-:W-:Y:S01]  /*10ce0*/  FADD.FTZ R58, R58, R93 ;  /* 0x0000005d3a3a7221 */ /* 0x000fe20000010000 */
[----:B0-----:R-:W-:Y:S06]  /*10cf0*/  @!P0 BRA `(.L_x_1103) ;  /* 0x0000000000508947 */ /* 0x001fec0003800000 */
[----:B------:R-:W-:Y:S01]  /*10d00*/  IMAD.U32 R55, R68, 0x10000, RZ ;  /* 0x0001000044377824 */ /* 0x000fe200078e00ff */
        /* <DEDUP_REMOVED lines=19> */
.L_x_1103:
[----:B0-----:R-:W0:Y:S01]  /*10e40*/  SHFL.BFLY PT, R53, R58, 0x1, 0x1f ;  /* 0x0c201f003a357f89 */ /* 0x001e2200000e0000 */
[----:B------:R-:W-:Y:S01]  /*10e50*/  BSSY.RECONVERGENT B0, `(.L_x_1104) ;  /* 0x0000051000007945 */ /* 0x000fe20003800200 */
[----:B------:R-:W1:Y:S01]  /*10e60*/  S2R R117, SR_TID.X ;  /* 0x0000000000757919 */ /* 0x000e620000002100 */
        /* <DEDUP_REMOVED lines=11> */
[C---:B------:R-:W-:Y:S01]  /*10f20*/  FADD.FTZ R58, -R52.reuse, R57 ;  /* 0x00000039343a7221 */ /* 0x040fe20000010100 */
[C---:B------:R-:W-:Y:S01]  /*10f30*/  FADD.FTZ R54, -R52.reuse, R63 ;  /* 0x0000003f34367221 */ /* 0x040fe20000010100 */
[----:B------:R-:W-:Y:S01]  /*10f40*/  FADD.FTZ R56, -R52, R73 ;  /* 0x0000004934387221 */ /* 0x000fe20000010100 */
[----:B------:R-:W-:-:S04]  /*10f50*/  FFMA.FTZ R53, R53, R53, RZ ;  /* 0x0000003535357223 */ /* 0x000fc800000100ff */
[----:B------:R-:W-:Y:S01]  /*10f60*/  FFMA.FTZ R53, R58, R58, R53 ;  /* 0x0000003a3a357223 */ /* 0x000fe20000010035 */
[----:B------:R-:W-:-:S03]  /*10f70*/  FADD.FTZ R58, -R52, R61 ;  /* 0x0000003d343a7221 */ /* 0x000fc60000010100 */
[----:B------:R-:W-:Y:S01]  /*10f80*/  FFMA.FTZ R53, R54, R54, R53 ;  /* 0x0000003636357223 */ /* 0x000fe20000010035 */
[----:B------:R-:W-:-:S03]  /*10f90*/  FADD.FTZ R54, -R52, R71 ;  /* 0x0000004734367221 */ /* 0x000fc60000010100 */
[----:B------:R-:W-:-:S04]  /*10fa0*/  FFMA.FTZ R53, R58, R58, R53 ;  /* 0x0000003a3a357223 */ /* 0x000fc80000010035 */
        /* <DEDUP_REMOVED lines=40> */
[----:B------:R-:W-:-:S04]  /*11230*/  MOV R56, RZ ;  /* 0x000000ff00387202 */ /* 0x000fc80000000f00 */
[----:B------:R-:W0:Y:S02]  /*11240*/  SHFL.BFLY PT, R53, R54, 0x2, 0x1f ;  /* 0x0c401f0036357f89 */ /* 0x000e2400000e0000 */
[----:B0-----:R-:W-:-:S05]  /*11250*/  FADD.FTZ R55, R54, R53 ;  /* 0x0000003536377221 */ /* 0x001fca0000010000 */
[----:B------:R-:W0:Y:S02]  /*11260*/  SHFL.BFLY PT, R58, R55, 0x4, 0x1f ;  /* 0x0c801f00373a7f89 */ /* 0x000e2400000e0000 */
[----:B0-----:R-:W-:-:S05]  /*11270*/  FADD.FTZ R58, R55, R58 ;  /* 0x0000003a373a7221 */ /* 0x001fca0000010000 */
[----:B------:R-:W0:Y:S02]  /*11280*/  SHFL.BFLY PT, R53, R58, 0x8, 0x1f ;  /* 0x0d001f003a357f89 */ /* 0x000e2400000e0000 */
[----:B0-----:R-:W-:Y:S01]  /*11290*/  FADD.FTZ R60, R58, R53 ;  /* 0x000000353a3c7221 */ /* 0x001fe20000010000 */
[----:B-1----:R-:W-:-:S04]  /*112a0*/  LOP3.LUT P0, R53, R117, 0x1f, RZ, 0xc0, !PT ;  /* 0x0000001f75357812 */ /* 0x002fc8000780c0ff */
        /* <DEDUP_REMOVED lines=11> */
.L_x_1105:
[----:B------:R-:W-:Y:S05]  /*11360*/  BSYNC.RECONVERGENT B0 ;  /* 0x0000000000007941 */ /* 0x000fea0003800200 */
.L_x_1104:
[----:B------:R-:W-:Y:S01]  /*11370*/  BAR.SYNC.DEFER_BLOCKING 0x0 ;  /* 0x0000000000007b1d */ /* 0x000fe20000010000 */
[----:B0-----:R-:W-:-:S05]  /*11380*/  CS2R R52, SRZ ;  /* 0x0000000000347805 */ /* 0x001fca000001ff00 */
[----:B------:R-:W-:Y:S04]  /*11390*/  BSSY.RECONVERGENT B0, `(.L_x_1106) ;  /* 0x000000a000007945 */ /* 0x000fe80003800200 */
[----:B------:R-:W-:Y:S05]  /*113a0*/  @P1 BRA `(.L_x_1107) ;  /* 0x0000000000201947 */ /* 0x000fea0003800000 */
[----:B------:R-:W0:Y:S01]  /*113b0*/  S2UR UR5, SR_CgaCtaId ;  /* 0x00000000000579c3 */ /* 0x000e220000008800 */
[----:B------:R-:W-:Y:S01]  /*113c0*/  UMOV UR4, 0x400 ;  /* 0x0000040000047882 */ /* 0x000fe20000000000 */
[----:B------:R-:W-:Y:S02]  /*113d0*/  IMAD.SHL.U32 R52, R117, 0x8, RZ ;  /* 0x0000000875347824 */ /* 0x000fe400078e00ff */
[----:B------:R-:W-:-:S03]  /*113e0*/  HFMA2 R56, -RZ, RZ, 0, 4.57763671875e-05 ;  /* 0x00000300ff387431 */ /* 0x000fc600000001ff */
[----:B------:R-:W-:Y:S01]  /*113f0*/  LOP3.LUT R52, R52, 0xf8, RZ, 0xc0, !PT ;  /* 0x000000f834347812 */ /* 0x000fe200078ec0ff */
[----:B0-----:R-:W-:-:S04]  /*11400*/  ULEA UR4, UR5, UR4, 0x18 ;  /* 0x0000000405047291 */ /* 0x001fc8000f8ec0ff */
[----:B------:R-:W-:-:S09]  /*11410*/  @UP1 UIADD3 UR4, UPT, UPT, UR4, 0x40, URZ ;  /* 0x0000004004041890 */ /* 0x000fd2000fffe0ff */
[----:B------:R-:W0:Y:S03]  /*11420*/  LDS.64 R52, [R52+UR4] ;  /* 0x0000000434347984 */ /* 0x000e260008000a00 */
.L_x_1107:
[----:B------:R-:W-:Y:S05]  /*11430*/  BSYNC.RECONVERGENT B0 ;  /* 0x0000000000007941 */ /* 0x000fea0003800200 */
.L_x_1106:
        /* <DEDUP_REMOVED lines=8> */
[----:B------:R-:W-:Y:S02]  /*114c0*/  I2FP.F32.U32 R55, R56 ;  /* 0x0000003800377245 */ /* 0x000fe40000201000 */
        /* <DEDUP_REMOVED lines=37> */
[----:B------:R-:W-:-:S03]  /*11720*/  FFMA.FTZ R79, R55, R52, R56 ;  /* 0x00000034374f7223 */ /* 0x000fc60000010038 */
[----:B------:R-:W-:Y:S01]  /*11730*/  FMUL.FTZ R54, R55, R54 ;  /* 0x0000003637367220 */ /* 0x000fe20000410000 */
[----:B-1----:R-:W-:Y:S01]  /*11740*/  FMUL.FTZ R79, R58, R79 ;  /* 0x0000004f3a4f7220 */ /* 0x002fe20000410000 */
[----:B--2---:R-:W-:Y:S02]  /*11750*/  FADD.FTZ R53, R60, R53 ;  /* 0x000000353c357221 */ /* 0x004fe40000010000 */
[----:B------:R-:W-:Y:S01]  /*11760*/  FMUL.FTZ R54, R54, R119 ;  /* 0x0000007736367220 */ /* 0x000fe20000410000 */
[----:B------:R-:W0:Y:S01]  /*11770*/  LDC R60, c[0x0][0x448] ;  /* 0x00011200ff3c7b82 */ /* 0x000e220000000800 */
[----:B------:R-:W1:Y:S02]  /*11780*/  SHFL.IDX PT, R97, R79, RZ, 0x1f ;  /* 0x00001fff4f617589 */ /* 0x000e6400000e0000 */
[----:B------:R-:W-:-:S05]  /*11790*/  FFMA.FTZ R58, R58, R54, R53 ;  /* 0x000000363a3a7223 */ /* 0x000fca0000010035 */
[----:B------:R-:W0:Y:S01]  /*117a0*/  SHFL.IDX PT, R119, R58, RZ, 0x1f ;  /* 0x00001fff3a777589 */ /* 0x000e2200000e0000 */
[----:B------:R-:W2:Y:S08]  /*117b0*/  @!P1 LDC.64 R54, c[0x0][0x3c0] ;  /* 0x0000f000ff369b82 */ /* 0x000eb00000000a00 */
[----:B------:R-:W3:Y:S01]  /*117c0*/  @!P1 LDC.64 R52, c[0x0][0x3c8] ;  /* 0x0000f200ff349b82 */ /* 0x000ee20000000a00 */
[----:B-1----:R-:W-:-:S05]  /*117d0*/  FMUL.FTZ R56, R97, R97 ;  /* 0x0000006161387220 */ /* 0x002fca0000410000 */
[----:B------:R-:W-:Y:S01]  /*117e0*/  FSEL R95, R56, RZ, P0 ;  /* 0x000000ff385f7208 */ /* 0x000fe20000000000 */
[----:B0-----:R-:W-:Y:S01]  /*117f0*/  FFMA.FTZ R56, R119, UR25, R60 ;  /* 0x0000001977387c23 */ /* 0x001fe2000801003c */
[----:B------:R-:W-:-:S03]  /*11800*/  IMAD.U32 R119, RZ, RZ, UR7 ;  /* 0x00000007ff777e24 */ /* 0x000fc6000f8e00ff */
[----:B------:R-:W-:Y:S01]  /*11810*/  FADD.FTZ R56, R56, R95 ;  /* 0x0000005f38387221 */ /* 0x000fe20000010000 */
[----:B------:R-:W-:-:S03]  /*11820*/  MOV R95, UR7 ;  /* 0x00000007005f7c02 */ /* 0x000fc60008000f00 */
[----:B------:R-:W0:Y:S01]  /*11830*/  MUFU.RSQ R79, R56 ;  /* 0x00000038004f7308 */ /* 0x000e220000001400 */
[----:B---3--:R-:W-:-:S04]  /*11840*/  @!P1 IMAD.WIDE R52, R119, 0x4, R52 ;  /* 0x0000000477349825 */ /* 0x008fc800078e0234 */
[----:B--2---:R-:W-:-:S05]  /*11850*/  @!P1 IMAD.WIDE R54, R95, 0x4, R54 ;  /* 0x000000045f369825 */ /* 0x004fca00078e0236 */
[----:B------:R1:W-:Y:S04]  /*11860*/  @!P1 STG.E desc[UR14][R54.64], R97 ;  /* 0x0000006136009986 */ /* 0x0003e8000c10190e */
[----:B0-----:R1:W-:Y:S01]  /*11870*/  @!P1 STG.E desc[UR14][R52.64], R79 ;  /* 0x0000004f34009986 */ /* 0x0013e2000c10190e */
[----:B------:R-:W-:Y:S05]  /*11880*/  BRA.U !UP0, `(.L_x_1108) ;  /* 0x00000009086c7547 */ /* 0x000fea000b800000 */
[----:B-1----:R-:W-:Y:S01]  /*11890*/  FSEL R52, R97, RZ, !P0 ;  /* 0x000000ff61347208 */ /* 0x002fe20004000000 */
[----:B------:R-:W-:Y:S01]  /*118a0*/  IMAD.U32 R95, R20, 0x10000, RZ ;  /* 0x00010000145f7824 */ /* 0x000fe200078e00ff */
[----:B------:R-:W-:-:S03]  /*118b0*/  UIADD3 UR4, UPT, UPT, UR6, -0x1, URZ ;  /* 0xffffffff06047890 */ /* 0x000fc6000fffe0ff */
[C---:B------:R-:W-:Y:S01]  /*118c0*/  FADD.FTZ R54, -R52.reuse, R59 ;  /* 0x0000003b34367221 */ /* 0x040fe20000010100 */
[C---:B------:R-:W-:Y:S01]  /*118d0*/  FADD.FTZ R58, -R52.reuse, R57 ;  /* 0x00000039343a7221 */ /* 0x040fe20000010100 */
[C---:B------:R-:W-:Y:S01]  /*118e0*/  FADD.FTZ R62, -R52.reuse, R63 ;  /* 0x0000003f343e7221 */ /* 0x040fe20000010100 */
[----:B------:R-:W-:Y:S01]  /*118f0*/  FADD.FTZ R76, -R52, R71 ;  /* 0x00000047344c7221 */ /* 0x000fe20000010100 */
[----:B------:R-:W-:Y:S01]  /*11900*/  SHF.L.U32 R57, R24, 0x10, RZ ;  /* 0x0000001018397819 */ /* 0x000fe200000006ff */
[C---:B------:R-:W-:Y:S01]  /*11910*/  FADD.FTZ R78, -R52.reuse, R73 ;  /* 0x00000049344e7221 */ /* 0x040fe20000010100 */
[----:B------:R-:W-:Y:S01]  /*11920*/  FADD.FTZ R90, -R52, R83 ;  /* 0x00000053345a7221 */ /* 0x000fe20000010100 */
[----:B------:R-:W-:Y:S01]  /*11930*/  IMAD.U32 R63, R36, 0x10000, RZ ;  /* 0x00010000243f7824 */ /* 0x000fe200078e00ff */
[----:B------:R-:W-:Y:S01]  /*11940*/  SHF.L.U32 R71, R8, 0x10, RZ ;  /* 0x0000001008477819 */ /* 0x000fe200000006ff */
[----:B------:R-:W-:Y:S01]  /*11950*/  FMUL.FTZ R56, R79, R54 ;  /* 0x000000364f387220 */ /* 0x000fe20000410000 */
[C---:B------:R-:W-:Y:S01]  /*11960*/  FADD.FTZ R82, -R52.reuse, R75 ;  /* 0x0000004b34527221 */ /* 0x040fe20000010100 */
[----:B------:R-:W-:Y:S01]  /*11970*/  FADD.FTZ R86, -R52, R77 ;  /* 0x0000004d34567221 */ /* 0x000fe20000010100 */
[----:B------:R-:W-:-:S02]  /*11980*/  IMAD.U32 R83, R17, 0x10000, RZ ;  /* 0x0001000011537824 */ /* 0x000fc400078e00ff */
[C---:B------:R-:W-:Y:S01]  /*11990*/  FMUL.FTZ R60, R79.reuse, R58 ;  /* 0x0000003a4f3c7220 */ /* 0x040fe20000410000 */
[C---:B------:R-:W-:Y:S01]  /*119a0*/  FADD.FTZ R74, -R52.reuse, R61 ;  /* 0x0000003d344a7221 */ /* 0x040fe20000010100 */
[C---:B------:R-:W-:Y:S01]  /*119b0*/  FADD.FTZ R88, -R52.reuse, R81 ;  /* 0x0000005134587221 */ /* 0x040fe20000010100 */
[C---:B------:R-:W-:Y:S01]  /*119c0*/  FADD.FTZ R96, -R52.reuse, R87 ;  /* 0x0000005734607221 */ /* 0x040fe20000010100 */
[C---:B------:R-:W-:Y:S01]  /*119d0*/  FADD.FTZ R98, -R52.reuse, R85 ;  /* 0x0000005534627221 */ /* 0x040fe20000010100 */
[C---:B------:R-:W-:Y:S01]  /*119e0*/  FADD.FTZ R100, -R52.reuse, R91 ;  /* 0x0000005b34647221 */ /* 0x040fe20000010100 */
[C---:B------:R-:W-:Y:S01]  /*119f0*/  FADD.FTZ R102, -R52.reuse, R89 ;  /* 0x0000005934667221 */ /* 0x040fe20000010100 */
[----:B------:R-:W-:Y:S01]  /*11a00*/  FADD.FTZ R104, -R52, R101 ;  /* 0x0000006534687221 */ /* 0x000fe20000010100 */
[C---:B------:R-:W-:Y:S01]  /*11a10*/  FMUL.FTZ R87, R79.reuse, R76 ;  /* 0x0000004c4f577220 */ /* 0x040fe20000410000 */
[C---:B------:R-:W-:Y:S01]  /*11a20*/  FMUL.FTZ R89, R79.reuse, R78 ;  /* 0x0000004e4f597220 */ /* 0x040fe20000410000 */
[----:B------:R-:W-:Y:S01]  /*11a30*/  FFMA.FTZ R56, R56, R57, R63 ;  /* 0x0000003938387223 */ /* 0x000fe2000001003f */
[C---:B------:R-:W-:Y:S01]  /*11a40*/  FMUL.FTZ R91, R79.reuse, R82 ;  /* 0x000000524f5b7220 */ /* 0x040fe20000410000 */
[C---:B------:R-:W-:Y:S01]  /*11a50*/  FMUL.FTZ R76, R79.reuse, R86 ;  /* 0x000000564f4c7220 */ /* 0x040fe20000410000 */
[----:B------:R-:W-:Y:S01]  /*11a60*/  FMUL.FTZ R78, R79, R90 ;  /* 0x0000005a4f4e7220 */ /* 0x000fe20000410000 */
[----:B------:R-:W-:Y:S01]  /*11a70*/  FFMA.FTZ R57, R60, R71, R83 ;  /* 0x000000473c397223 */ /* 0x000fe20000010053 */
[----:B------:R-:W-:Y:S01]  /*11a80*/  SHF.L.U32 R63, R25, 0x10, RZ ;  /* 0x00000010193f7819 */ /* 0x000fe200000006ff */
[C---:B------:R-:W-:Y:S01]  /*11a90*/  FMUL.FTZ R80, R79.reuse, R62 ;  /* 0x0000003e4f507220 */ /* 0x040fe20000410000 */
[C---:B------:R-:W-:Y:S01]  /*11aa0*/  FMUL.FTZ R85, R79.reuse, R74 ;  /* 0x0000004a4f557220 */ /* 0x040fe20000410000 */
[C---:B------:R-:W-:Y:S01]  /*11ab0*/  FMUL.FTZ R77, R79.reuse, R88 ;  /* 0x000000584f4d7220 */ /* 0x040fe20000410000 */
[C---:B------:R-:W-:Y:S01]  /*11ac0*/  FMUL.FTZ R81, R79.reuse, R96 ;  /* 0x000000604f517220 */ /* 0x040fe20000410000 */
[----:B------:R-:W-:Y:S01]  /*11ad0*/  FMUL.FTZ R82, R79, R98 ;  /* 0x000000624f527220 */ /* 0x000fe20000410000 */
[----:B------:R-:W-:Y:S01]  /*11ae0*/  IMAD.U32 R71, R37, 0x10000, RZ ;  /* 0x0001000025477824 */ /* 0x000fe200078e00ff */
[----:B------:R-:W-:Y:S01]  /*11af0*/  SHF.L.U32 R86, R7, 0x10, RZ ;  /* 0x0000001007567819 */ /* 0x000fe200000006ff */
[C---:B------:R-:W-:Y:S01]  /*11b00*/  FMUL.FTZ R75, R79.reuse, R100 ;  /* 0x000000644f4b7220 */ /* 0x040fe20000410000 */
[----:B------:R-:W-:Y:S01]  /*11b10*/  SHF.L.U32 R90, R26, 0x10, RZ ;  /* 0x000000101a5a7819 */ /* 0x000fe200000006ff */
[----:B------:R-:W-:Y:S01]  /*11b20*/  FMUL.FTZ R74, R79, R102 ;  /* 0x000000664f4a7220 */ /* 0x000fe20000410000 */
[----:B------:R-:W-:Y:S01]  /*11b30*/  IMAD.U32 R88, R16, 0x10000, RZ ;  /* 0x0001000010587824 */ /* 0x000fe200078e00ff */
[----:B------:R-:W-:Y:S01]  /*11b40*/  SHF.L.U32 R98, R6, 0x10, RZ ;  /* 0x0000001006627819 */ /* 0x000fe200000006ff */
[----:B------:R-:W-:-:S02]  /*11b50*/  IMAD.U32 R96, R38, 0x10000, RZ ;  /* 0x0001000026607824 */ /* 0x000fc400078e00ff */
[----:B------:R-:W-:Y:S01]  /*11b60*/  FMUL.FTZ R73, R79, R104 ;  /* 0x000000684f497220 */ /* 0x000fe20000410000 */
[----:B------:R-:W-:Y:S01]  /*11b70*/  IMAD.U32 R100, R15, 0x10000, RZ ;  /* 0x000100000f647824 */ /* 0x000fe200078e00ff */
[----:B------:R-:W-:Y:S01]  /*11b80*/  SHF.L.U32 R102, R27, 0x10, RZ ;  /* 0x000000101b667819 */ /* 0x000fe200000006ff */
[----:B------:R-:W-:Y:S02]  /*11b90*/  IMAD.U32 R104, R39, 0x10000, RZ ;  /* 0x0001000027687824 */ /* 0x000fe400078e00ff */
[----:B------:R-:W-:Y:S01]  /*11ba0*/  FFMA.FTZ R60, R80, R63, R71 ;  /* 0x0000003f503c7223 */ /* 0x000fe20000010047 */
[----:B------:R-:W-:Y:S01]  /*11bb0*/  FFMA.FTZ R63, R85, R86, R88 ;  /* 0x00000056553f7223 */ /* 0x000fe20000010058 */
[----:B------:R-:W-:Y:S01]  /*11bc0*/  FFMA.FTZ R71, R87, R90, R96 ;  /* 0x0000005a57477223 */ /* 0x000fe20000010060 */
[----:B------:R-:W-:Y:S01]  /*11bd0*/  SHF.L.U32 R83, R5, 0x10, RZ ;  /* 0x0000001005537819 */ /* 0x000fe200000006ff */
[----:B------:R-:W-:Y:S01]  /*11be0*/  FFMA.FTZ R80, R89, R98, R100 ;  /* 0x0000006259507223 */ /* 0x000fe20000010064 */
[----:B------:R-:W-:Y:S01]  /*11bf0*/  IMAD.U32 R87, R14, 0x10000, RZ ;  /* 0x000100000e577824 */ /* 0x000fe200078e00ff */
[----:B------:R-:W-:Y:S01]  /*11c00*/  SHF.L.U32 R86, R28, 0x10, RZ ;  /* 0x000000101c567819 */ /* 0x000fe200000006ff */
[----:B------:R-:W-:Y:S01]  /*11c10*/  FFMA.FTZ R85, R91, R102, R104 ;  /* 0x000000665b557223 */ /* 0x000fe20000010068 */
[----:B------:R-:W-:Y:S01]  /*11c20*/  IMAD.U32 R90, R40, 0x10000, RZ ;  /* 0x00010000285a7824 */ /* 0x000fe200078e00ff */
[----:B------:R-:W-:Y:S01]  /*11c30*/  SHF.L.U32 R89, R12, 0x10, RZ ;  /* 0x000000100c597819 */ /* 0x000fe200000006ff */
[----:B------:R-:W-:Y:S01]  /*11c40*/  FADD.FTZ R122, -R52, R93 ;  /* 0x0000005d347a7221 */ /* 0x000fe20000010100 */
[----:B------:R-:W-:Y:S01]  /*11c50*/  SHF.L.U32 R96, R29, 0x10, RZ ;  /* 0x000000101d607819 */ /* 0x000fe200000006ff */
[----:B------:R-:W-:Y:S01]  /*11c60*/  IMAD.U32 R91, R21, 0x10000, RZ ;  /* 0x00010000155b7824 */ /* 0x000fe200078e00ff */
[----:B------:R-:W-:Y:S01]  /*11c70*/  SHF.L.U32 R93, R11, 0x10, RZ ;  /* 0x000000100b5d7819 */ /* 0x000fe200000006ff */
[----:B------:R-:W-:-:S02]  /*11c80*/  IMAD.U32 R98, R41, 0x10000, RZ ;  /* 0x0001000029627824 */ /* 0x000fc400078e00ff */
[----:B------:R-:W-:Y:S01]  /*11c90*/  FFMA.FTZ R88, R76, R83, R87 ;  /* 0x000000534c587223 */ /* 0x000fe20000010057 */
[C---:B------:R-:W-:Y:S01]  /*11ca0*/  FADD.FTZ R106, -R52.reuse, R99 ;  /* 0x00000063346a7221 */ /* 0x040fe20000010100 */
[----:B------:R-:W-:Y:S01]  /*11cb0*/  FADD.FTZ R108, -R52, R103 ;  /* 0x00000067346c7221 */ /* 0x000fe20000010100 */
[----:B------:R-:W-:Y:S01]  /*11cc0*/  FFMA.FTZ R83, R77, R86, R90 ;  /* 0x000000564d537223 */ /* 0x000fe2000001005a */
[----:B------:R-:W-:Y:S01]  /*11cd0*/  FFMA.FTZ R86, R78, R89, R91 ;  /* 0x000000594e567223 */ /* 0x000fe2000001005b */
[----:B------:R-:W-:Y:S01]  /*11ce0*/  FFMA.FTZ R81, R81, R96, R98 ;  /* 0x0000006051517223 */ /* 0x000fe20000010062 */
[----:B------:R-:W-:Y:S01]  /*11cf0*/  SHF.L.U32 R77, R10, 0x10, RZ ;  /* 0x000000100a4d7819 */ /* 0x000fe200000006ff */
[----:B------:R-:W-:Y:S01]  /*11d00*/  IMAD.U32 R89, R19, 0x10000, RZ ;  /* 0x0001000013597824 */ /* 0x000fe200078e00ff */
[----:B------:R-:W-:Y:S01]  /*11d10*/  SHF.L.U32 R96, R31, 0x10, RZ ;  /* 0x000000101f607819 */ /* 0x000fe200000006ff */
[C---:B------:R-:W-:Y:S01]  /*11d20*/  FADD.FTZ R110, -R52.reuse, R105 ;  /* 0x00000069346e7221 */ /* 0x040fe20000010100 */
[C---:B------:R-:W-:Y:S01]  /*11d30*/  FADD.FTZ R112, -R52.reuse, R107 ;  /* 0x0000006b34707221 */ /* 0x040fe20000010100 */
[C---:B------:R-:W-:Y:S01]  /*11d40*/  FADD.FTZ R114, -R52.reuse, R109 ;  /* 0x0000006d34727221 */ /* 0x040fe20000010100 */
[C---:B------:R-:W-:Y:S01]  /*11d50*/  FADD.FTZ R116, -R52.reuse, R111 ;  /* 0x0000006f34747221 */ /* 0x040fe20000010100 */
[C---:B------:R-:W-:Y:S01]  /*11d60*/  FADD.FTZ R118, -R52.reuse, R113 ;  /* 0x0000007134767221 */ /* 0x040fe20000010100 */
[----:B------:R-:W-:Y:S01]  /*11d70*/  FADD.FTZ R120, -R52, R115 ;  /* 0x0000007334787221 */ /* 0x000fe20000010100 */
[----:B------:R-:W-:Y:S01]  /*11d80*/  FFMA.FTZ R82, R82, R93, R95 ;  /* 0x0000005d52527223 */ /* 0x000fe2000001005f */
[----:B------:R-:W-:Y:S01]  /*11d90*/  IMAD.U32 R98, R43, 0x10000, RZ ;  /* 0x000100002b627824 */ /* 0x000fe200078e00ff */
[----:B------:R-:W-:Y:S01]  /*11da0*/  SHF.L.U32 R91, R32, 0x10, RZ ;  /* 0x00000010205b7819 */ /* 0x000fe200000006ff */
[C---:B------:R-:W-:Y:S01]  /*11db0*/  FMUL.FTZ R53, R79.reuse, R106 ;  /* 0x0000006a4f357220 */ /* 0x040fe20000410000 */
[----:B------:R-:W-:Y:S01]  /*11dc0*/  FMUL.FTZ R52, R79, R108 ;  /* 0x0000006c4f347220 */ /* 0x000fe20000410000 */
[----:B------:R-:W-:Y:S01]  /*11dd0*/  SHF.L.U32 R100, R9, 0x10, RZ ;  /* 0x0000001009647819 */ /* 0x000fe200000006ff */
[----:B------:R-:W-:-:S02]  /*11de0*/  IMAD.U32 R93, R44, 0x10000, RZ ;  /* 0x000100002c5d7824 */ /* 0x000fc400078e00ff */
[----:B------:R-:W-:Y:S01]  /*11df0*/  FFMA.FTZ R90, R74, R77, R89 ;  /* 0x0000004d4a5a7223 */ /* 0x000fe20000010059 */
[----:B------:R-:W-:Y:S01]  /*11e00*/  IMAD.U32 R102, R18, 0x10000, RZ ;  /* 0x0001000012667824 */ /* 0x000fe200078e00ff */
[----:B------:R-:W-:Y:S01]  /*11e10*/  UIMAD UR4, UR4, UR22, URZ ;  /* 0x00000016040472a4 */ /* 0x000fe2000f8e02ff */
[----:B------:R-:W-:Y:S01]  /*11e20*/  SHF.L.U32 R76, R30, 0x10, RZ ;  /* 0x000000101e4c7819 */ /* 0x000fe200000006ff */
[----:B------:R-:W-:Y:S01]  /*11e30*/  FFMA.FTZ R89, R73, R96, R98 ;  /* 0x0000006049597223 */ /* 0x000fe20000010062 */
[----:B------:R-:W-:Y:S02]  /*11e40*/  IMAD.U32 R78, R42, 0x10000, RZ ;  /* 0x000100002a4e7824 */ /* 0x000fe400078e00ff */
[----:B------:R-:W-:Y:S01]  /*11e50*/  FFMA.FTZ R73, R52, R91, R93 ;  /* 0x0000005b34497223 */ /* 0x000fe2000001005d */
[----:B------:R-:W-:Y:S01]  /*11e60*/  FFMA.FTZ R98, R53, R100, R102 ;  /* 0x0000006435627223 */ /* 0x000fe20000010066 */
[----:B------:R-:W-:Y:S01]  /*11e70*/  PRMT R77, R44, 0x7632, R77 ;  /* 0x000076322c4d7816 */ /* 0x000fe2000000004d */
[----:B------:R-:W0:Y:S01]  /*11e80*/  LDC.64 R52, c[0x0][0x428] ;  /* 0x00010a00ff347b82 */ /* 0x000e220000000a00 */
[----:B------:R-:W-:Y:S01]  /*11e90*/  PRMT R91, R33, 0x7632, R91 ;  /* 0x00007632215b7816 */ /* 0x000fe2000000005b */
[----:B------:R-:W-:Y:S01]  /*11ea0*/  USHF.R.S32.HI UR5, URZ, 0x1f, UR4 ;  /* 0x0000001fff057899 */ /* 0x000fe20008011404 */
[----:B------:R-:W-:Y:S01]  /*11eb0*/  PRMT R93, R45, 0x7632, R93 ;  /* 0x000076322d5d7816 */ /* 0x000fe2000000005d */
[----:B------:R-:W-:Y:S01]  /*11ec0*/  FFMA.FTZ R87, R75, R76, R78 ;  /* 0x0000004c4b577223 */ /* 0x000fe2000001004e */
[----:B------:R-:W-:Y:S01]  /*11ed0*/  SHF.L.U32 R75, R13, 0x10, RZ ;  /* 0x000000100d4b7819 */ /* 0x000fe200000006ff */
[----:B------:R-:W-:Y:S01]  /*11ee0*/  FMUL.FTZ R62, R79, R110 ;  /* 0x0000006e4f3e7220 */ /* 0x000fe20000410000 */
[----:B------:R-:W-:Y:S01]  /*11ef0*/  SHF.L.U32 R76, R45, 0x10, RZ ;  /* 0x000000102d4c7819 */ /* 0x000fe200000006ff */
[----:B------:R-:W-:Y:S01]  /*11f00*/  FMUL.FTZ R61, R79, R112 ;  /* 0x000000704f3d7220 */ /* 0x000fe20000410000 */
[----:B------:R-:W-:Y:S01]  /*11f10*/  SHF.L.U32 R91, R91, 0x10, RZ ;  /* 0x000000105b5b7819 */ /* 0x000fe200000006ff */
[----:B------:R-:W-:Y:S01]  /*11f20*/  FMUL.FTZ R58, R79, R114 ;  /* 0x000000724f3a7220 */ /* 0x000fe20000410000 */
[----:B------:R-:W-:Y:S01]  /*11f30*/  IMAD.U32 R74, R33, 0x10000, RZ ;  /* 0x00010000214a7824 */ /* 0x000fe200078e00ff */
[----:B------:R-:W-:Y:S01]  /*11f40*/  SHF.L.U32 R102, R46, 0x10, RZ ;  /* 0x000000102e667819 */ /* 0x000fe200000006ff */
[----:B------:R-:W-:Y:S01]  /*11f50*/  IMAD.U32 R77, R77, 0x10000, RZ ;  /* 0x000100004d4d7824 */ /* 0x000fe200078e00ff */
[----:B------:R-:W-:Y:S01]  /*11f60*/  ULEA.HI UR5, UR5, UR4, URZ, 0x3 ;  /* 0x0000000405057291 */ /* 0x000fe2000f8f18ff */
[----:B------:R-:W-:-:S02]  /*11f70*/  IMAD.U32 R93, R93, 0x10000, RZ ;  /* 0x000100005d5d7824 */ /* 0x000fc400078e00ff */
[----:B------:R-:W-:Y:S01]  /*11f80*/  FMUL.FTZ R59, R79, R116 ;  /* 0x000000744f3b7220 */ /* 0x000fe20000410000 */
[----:B------:R-:W-:Y:S02]  /*11f90*/  IMAD.U32 R78, R34, 0x10000, RZ ;  /* 0x00010000224e7824 */ /* 0x000fe400078e00ff */
[----:B------:R-:W-:Y:S01]  /*11fa0*/  FFMA.FTZ R96, R62, R75, R77 ;  /* 0x0000004b3e607223 */ /* 0x000fe2000001004d */
[----:B------:R-:W-:Y:S01]  /*11fb0*/  FFMA.FTZ R61, R61, R74, R76 ;  /* 0x0000004a3d3d7223 */ /* 0x000fe2000001004c */
[----:B------:R-:W-:Y:S01]  /*11fc0*/  FFMA.FTZ R100, R58, R91, R93 ;  /* 0x0000005b3a647223 */ /* 0x000fe2000001005d */
[----:B------:R-:W-:Y:S01]  /*11fd0*/  FFMA.FTZ R62, R59, R78, R102 ;  /* 0x0000004e3b3e7223 */ /* 0x000fe20000010066 */
[----:B------:R-:W-:Y:S01]  /*11fe0*/  PRMT R58, R34, 0x7632, R58 ;  /* 0x00007632223a7816 */ /* 0x000fe2000000003a */
[----:B------:R-:W-:Y:S01]  /*11ff0*/  IMAD.U32 R102, RZ, RZ, UR5 ;  /* 0x00000005ff667e24 */ /* 0x000fe2000f8e00ff */
[----:B------:R-:W-:Y:S01]  /*12000*/  PRMT R74, R46, 0x7632, R74 ;  /* 0x000076322e4a7816 */ /* 0x000fe2000000004a */
[----:B------:R-:W-:Y:S01]  /*12010*/  FMUL.FTZ R55, R79, R118 ;  /* 0x000000764f377220 */ /* 0x000fe20000410000 */
[----:B------:R-:W-:Y:S01]  /*12020*/  PRMT R76, R35, 0x7632, R76 ;  /* 0x00007632234c7816 */ /* 0x000fe2000000004c */
[----:B------:R-:W-:Y:S01]  /*12030*/  FMUL.FTZ R54, R79, R120 ;  /* 0x000000784f367220 */ /* 0x000fe20000410000 */
[----:B------:R-:W-:Y:S01]  /*12040*/  PRMT R78, R47, 0x7632, R78 ;  /* 0x000076322f4e7816 */ /* 0x000fe2000000004e */
[----:B------:R-:W-:Y:S01]  /*12050*/  IMAD.U32 R74, R74, 0x10000, RZ ;  /* 0x000100004a4a7824 */ /* 0x000fe200078e00ff */
[----:B------:R-:W-:Y:S01]  /*12060*/  SHF.L.U32 R58, R58, 0x10, RZ ;  /* 0x000000103a3a7819 */ /* 0x000fe200000006ff */
[----:B------:R-:W-:Y:S01]  /*12070*/  FMUL.FTZ R79, R79, R122 ;  /* 0x0000007a4f4f7220 */ /* 0x000fe20000410000 */
[----:B------:R-:W-:Y:S01]  /*12080*/  LEA.HI.SX32 R75, R102, R117, 0x1d ;  /* 0x00000075664b7211 */ /* 0x000fe200078feaff */
[----:B------:R-:W-:Y:S01]  /*12090*/  IMAD.U32 R76, R76, 0x10000, RZ ;  /* 0x000100004c4c7824 */ /* 0x000fe200078e00ff */
[----:B------:R-:W-:Y:S01]  /*120a0*/  SHF.L.U32 R59, R35, 0x10, RZ ;  /* 0x00000010233b7819 */ /* 0x000fe200000006ff */
[----:B------:R-:W-:Y:S01]  /*120b0*/  FFMA.FTZ R91, R55, R58, R74 ;  /* 0x0000003a375b7223 */ /* 0x000fe2000001004a */
[----:B------:R-:W-:Y:S01]  /*120c0*/  SHF.L.U32 R93, R47, 0x10, RZ ;  /* 0x000000102f5d7819 */ /* 0x000fe200000006ff */
[----:B------:R-:W-:Y:S01]  /*120d0*/  VIADD R77, R75, 0x100 ;  /* 0x000001004b4d7836 */ /* 0x000fe20000000000 */
[----:B------:R-:W-:-:S02]  /*120e0*/  SHF.L.U32 R78, R78, 0x10, RZ ;  /* 0x000000104e4e7819 */ /* 0x000fc400000006ff */
[C---:B------:R-:W-:Y:S01]  /*120f0*/  IADD3 R55, PT, PT, R75.reuse, 0x200, RZ ;  /* 0x000002004b377810 */ /* 0x040fe20007ffe0ff */
[----:B------:R-:W-:Y:S01]  /*12100*/  FFMA.FTZ R93, R54, R59, R93 ;  /* 0x0000003b365d7223 */ /* 0x000fe2000001005d */
[----:B0-----:R-:W-:-:S04]  /*12110*/  IMAD.WIDE.U32 R74, R75, 0x10, R52 ;  /* 0x000000104b4a7825 */ /* 0x001fc800078e0034 */
[----:B------:R-:W-:Y:S01]  /*12120*/  FFMA.FTZ R102, R79, R76, R78 ;  /* 0x0000004c4f667223 */ /* 0x000fe2000001004e */
[----:B------:R-:W-:Y:S01]  /*12130*/  F2FP.BF16.F32.PACK_AB R54, R80, R71 ;  /* 0x000000475036723e */ /* 0x000fe200000010ff */
[--C-:B------:R-:W-:Y:S01]  /*12140*/  IMAD.WIDE.U32 R76, R77, 0x10, R52.reuse ;  /* 0x000000104d4c7825 */ /* 0x100fe200078e0034 */
[----:B------:R-:W-:Y:S02]  /*12150*/  F2FP.BF16.F32.PACK_AB R59, R98, R89 ;  /* 0x00000059623b723e */ /* 0x000fe400000010ff */
[----:B------:R-:W-:Y:S01]  /*12160*/  F2FP.BF16.F32.PACK_AB R58, R90, R87 ;  /* 0x000000575a3a723e */ /* 0x000fe200000010ff */
[----:B------:R-:W-:Y:S01]  /*12170*/  IMAD.WIDE.U32 R78, R55, 0x10, R52 ;  /* 0x00000010374e7825 */ /* 0x000fe200078e0034 */
[----:B------:R-:W-:Y:S02]  /*12180*/  F2FP.BF16.F32.PACK_AB R55, R88, R85 ;  /* 0x000000555837723e */ /* 0x000fe400000010ff */
[----:B------:R-:W-:Y:S02]  /*12190*/  F2FP.BF16.F32.PACK_AB R53, R63, R60 ;  /* 0x0000003c3f35723e */ /* 0x000fe400000010ff */
[----:B------:R-:W-:-:S02]  /*121a0*/  F2FP.BF16.F32.PACK_AB R52, R57, R56 ;  /* 0x000000383934723e */ /* 0x000fc400000010ff */
[----:B------:R-:W-:Y:S02]  /*121b0*/  F2FP.BF16.F32.PACK_AB R57, R82, R81 ;  /* 0x000000515239723e */ /* 0x000fe400000010ff */
[----:B------:R-:W-:Y:S01]  /*121c0*/  F2FP.BF16.F32.PACK_AB R56, R86, R83 ;  /* 0x000000535638723e */ /* 0x000fe200000010ff */
[----:B------:R0:W-:Y:S01]  /*121d0*/  STG.E.128 desc[UR14][R74.64], R52 ;  /* 0x000000344a007986 */ /* 0x0001e2000c101d0e */
[----:B------:R-:W-:Y:S02]  /*121e0*/  F2FP.BF16.F32.PACK_AB R63, R102, R93 ;  /* 0x0000005d663f723e */ /* 0x000fe400000010ff */
[----:B------:R-:W-:Y:S01]  /*121f0*/  F2FP.BF16.F32.PACK_AB R62, R91, R62 ;  /* 0x0000003e5b3e723e */ /* 0x000fe200000010ff */
[----:B------:R0:W-:Y:S01]  /*12200*/  STG.E.128 desc[UR14][R76.64], R56 ;  /* 0x000000384c007986 */ /* 0x0001e2000c101d0e */
[----:B------:R-:W-:Y:S02]  /*12210*/  F2FP.BF16.F32.PACK_AB R61, R100, R61 ;  /* 0x0000003d643d723e */ /* 0x000fe400000010ff */
[----:B------:R-:W-:-:S05]  /*12220*/  F2FP.BF16.F32.PACK_AB R60, R96, R73 ;  /* 0x00000049603c723e */ /* 0x000fca00000010ff */
[----:B------:R0:W-:Y:S02]  /*12230*/  STG.E.128 desc[UR14][R78.64], R60 ;  /* 0x0000003c4e007986 */ /* 0x0001e4000c101d0e */
.L_x_1108:
[----:B------:R-:W-:Y:S02]  /*12240*/  UIADD3 UR7, UPT, UPT, UR7, UR20, URZ ;  /* 0x0000001407077290 */ /* 0x000fe4000fffe0ff */
[----:B------:R-:W-:Y:S02]  /*12250*/  UPLOP3.LUT UP1, UPT, UPT, UPT, UP1, 0x40, 0x4 ;  /* 0x000000000004789c */ /* 0x000fe40003f2e810 */
[----:B------:R-:W-:-:S09]  /*12260*/  UISETP.GE.AND UP0, UPT, UR7, UR21, UPT ;  /* 0x000000150700728c */ /* 0x000fd2000bf06270 */
[----:B------:R-:W-:Y:S05]  /*12270*/  BRA.U !UP0, `(.L_x_1109) ;  /* 0xfffffee508d47547 */ /* 0x000fea000b83ffff */
[----:B------:R-:W-:Y:S05]  /*12280*/  EXIT ;  /* 0x000000000000794d */ /* 0x000fea0003800000 */
.L_x_1110:
        /* <DEDUP_REMOVED lines=15> */
.L_x_20914:


//--------------------- .text._ZN10layer_norm13ln_fwd_kernelINS_13Kernel_traitsI13__nv_bfloat16S2_S2_S2_fjLj6144ELj1ELj1ELj8ELj16ENS_18Kernel_traits_baseILj6144ES2_S2_S2_S2_fjLj256EEEEELb1ELb1ELb0ELb0EEEvNS_9FwdParamsE --------------------------
	.section	.text._ZN10layer_norm13ln_fwd_kernelINS_13Kernel_traitsI13__nv_bfloat16S2_S2_S2_fjLj6144ELj1ELj1ELj8ELj16ENS_18Kernel_traits_baseILj6144ES2_S2_S2_S2_fjLj256EEEEELb1ELb1ELb0ELb0EEEvNS_9FwdParamsE,"ax",@progbits
	.align	128
        .global         _ZN10layer_norm13ln_fwd_kernelINS_13Kernel_traitsI13__nv_bfloat16S2_S2_S2_fjLj6144ELj1ELj1ELj8ELj16ENS_18Kernel_traits_baseILj6144ES2_S2_S2_S2_fjLj256EEEEELb1ELb1ELb0ELb0EEEvNS_9FwdParamsE
        .type           _ZN10layer_norm13ln_fwd_kernelINS_13Kernel_traitsI13__nv_bfloat16S2_S2_S2_fjLj6144ELj1ELj1ELj8ELj16ENS_18Kernel_traits_baseILj6144ES2_S2_S2_S2_fjLj256EEEEELb1ELb1ELb0ELb0EEEvNS_9FwdParamsE,@function
        .size           _ZN10layer_norm13ln_fwd_kernelINS_13Kernel_traitsI13__nv_bfloat16S2_S2_S2_fjLj6144ELj1ELj1ELj8ELj16ENS_18Kernel_traits_baseILj6144ES2_S2_S2_S2_fjLj256EEEEELb1ELb1ELb0ELb0EEEvNS_9FwdParamsE,(.L_x_20915 - _ZN10layer_norm13ln_fwd_kernelINS_13Kernel_traitsI13__nv_bfloat16S2_S2_S2_fjLj6144ELj1ELj1ELj8ELj16ENS_18Kernel_traits_baseILj6144ES2_S2_S2_S2_fjLj256EEEEELb1ELb1ELb0ELb0EEEvNS_9FwdParamsE)
        .other          _ZN10layer_norm13ln_fwd_kernelINS_13Kernel_traitsI13__nv_bfloat16S2_S2_S2_fjLj6144ELj1ELj1ELj8ELj16ENS_18Kernel_traits_baseILj6144ES2_S2_S2_S2_fjLj256EEEEELb1ELb1ELb0ELb0EEEvNS_9FwdParamsE,@"STO_CUDA_ENTRY STV_DEFAULT"
_ZN10layer_norm13ln_fwd_kernelINS_13Kernel_traitsI13__nv_bfloat16S2_S2_S2_fjLj6144ELj1ELj1ELj8ELj16ENS_18Kernel_traits_baseILj6144ES2_S2_S2_S2_fjLj256EEEEELb1ELb1ELb0ELb0EEEvNS_9FwdParamsE:
.text._ZN10layer_norm13ln_fwd_kernelINS_13Kernel_traitsI13__nv_bfloat16S2_S2_S2_fjLj6144ELj1ELj1ELj8ELj16ENS_18Kernel_traits_baseILj6144ES2_S2_S2_S2_fjLj256EEEEELb1ELb1ELb0ELb0EEEvNS_9FwdParamsE:
[----:B------:R-:W-:Y:S01]  /*0000*/  LDC R1, c[0x0][0x37c] ;  /* 0x0000df00ff017b82 */ /* 0x000fe20000000800 */
[----:B------:R-:W0:Y:S07]  /*0010*/  LDCU.U8 UR4, c[0x0][0x464] ;  /* 0x00008c80ff0477ac */ /* 0x000e2e0008000000 */
[----:B------:R-:W1:Y:S01]  /*0020*/  LDC R62, c[0x0][0x458] ;  /* 0x00011600ff3e7b82 */ /* 0x000e620000000800 */
[----:B------:R-:W2:Y:S01]  /*0030*/  LDCU.64 UR8, c[0x0][0x450] ;  /* 0x00008a00ff0877ac */ /* 0x000ea20008000a00 */
[----:B------:R-:W3:Y:S06]  /*0040*/  LDCU.64 UR6, c[0x0][0x358] ;  /* 0x00006b00ff0677ac */ /* 0x000eec0008000a00 */
[----:B------:R-:W4:Y:S01]  /*0050*/  LDC R63, c[0x0][0x45c] ;  /* 0x00011700ff3f7b82 */ /* 0x000f220000000800 */
[----:B------:R-:W5:Y:S01]  /*0060*/  S2R R50, SR_TID.X ;  /* 0x0000000000327919 */ /* 0x000f620000002100 */
[----:B------:R-:W4:Y:S01]  /*0070*/  LDCU.64 UR10, c[0x0][0x438] ;  /* 0x00008700ff0a77ac */ /* 0x000f220008000a00 */
[----:B------:R-:W4:Y:S01]  /*0080*/  LDCU UR5, c[0x0][0x388] ;  /* 0x00007100ff0577ac */ /* 0x000f220008000800 */
[----:B0-----:R-:W-:Y:S01]  /*0090*/  ISETP.NE.AND P0, PT, RZ, UR4, PT ;  /* 0x00000004ff007c0c */ /* 0x001fe2000bf05270 */
[----:B--2---:R-:W-:-:S02]  /*00a0*/  IMAD.U32 R2, RZ, RZ, UR8 ;  /* 0x00000008ff027e24 */ /* 0x004fc4000f8e00ff */
[----:B------:R-:W-:-:S10]  /*00b0*/  IMAD.U32 R3, RZ, RZ, UR9 ;  /* 0x00000009ff037e24 */ /* 0x000fd4000f8e00ff */
[----:B-1----:R-:W-:Y:S01]  /*00c0*/  @P0 MOV R4, R62 ;  /* 0x0000003e00040202 */ /* 0x002fe20000000f00 */
[----:B---3--:R-:W2:Y:S01]  /*00d0*/  @P0 LDG.E.64 R2, desc[UR6][R2.64] ;  /* 0x0000000602020981 */ /* 0x008ea2000c1e1b00 */
[----:B----4-:R-:W-:Y:S01]  /*00e0*/  @P0 IMAD.MOV.U32 R5, RZ, RZ, R63 ;  /* 0x000000ffff050224 */ /* 0x010fe200078e003f */
[----:B------:R-:W0:Y:S05]  /*00f0*/  @P0 LDC R7, c[0x0][0x460] ;  /* 0x00011800ff070b82 */ /* 0x000e2a0000000800 */
[----:B------:R-:W0:Y:S01]  /*0100*/  @P0 LDG.E.64 R4, desc[UR6][R4.64] ;  /* 0x0000000604040981 */ /* 0x000e22000c1e1b00 */
[----:B------:R-:W-:Y:S01]  /*0110*/  UISETP.NE.U32.AND UP0, UPT, UR10, URZ, UPT ;  /* 0x000000ff0a00728c */ /* 0x000fe2000bf05070 */
[----:B------:R-:W-:Y:S01]  /*0120*/  BSSY.RECONVERGENT B0, `(.L_x_1111) ;  /* 0x000005a000007945 */ /* 0x000fe20003800200 */
[----:B------:R-:W1:Y:S01]  /*0130*/  S2UR UR14, SR_CTAID.X ;  /* 0x00000000000e79c3 */ /* 0x000e620000002500 */
[----:B------:R-:W-:Y:S01]  /*0140*/  USHF.R.S32.HI UR4, URZ, 0x1f, UR5 ;  /* 0x0000001fff047899 */ /* 0x000fe20008011405 */
[----:B-----5:R-:W-:Y:S01]  /*0150*/  IMAD.MOV.U32 R51, RZ, RZ, R50 ;  /* 0x000000ffff337224 */ /* 0x020fe200078e0032 */
[----:B------:R-:W-:Y:S01]  /*0160*/  UISETP.NE.AND.EX UP0, UPT, UR11, URZ, UPT, UP0 ;  /* 0x000000ff0b00728c */ /* 0x000fe2000bf05300 */
[----:B------:R-:W-:Y:S01]  /*0170*/  LOP3.LUT R0, R50, 0xe0, RZ, 0xc0, !PT ;  /* 0x000000e032007812 */ /* 0x000fe200078ec0ff */
[----:B------:R-:W-:-:S04]  /*0180*/  ULEA.HI UR4, UR4, UR5, URZ, 0x3 ;  /* 0x0000000504047291 */ /* 0x000fc8000f8f18ff */
[----:B------:R-:W-:Y:S01]  /*0190*/  USHF.R.S32.HI UR4, URZ, 0x3, UR4 ;  /* 0x00000003ff047899 */ /* 0x000fe20008011404 */
[----:B--2---:R-:W-:Y:S02]  /*01a0*/  @P0 R2UR UR8, R2 ;  /* 0x00000000020802ca */ /* 0x004fe400000e0000 */
[----:B------:R-:W-:Y:S02]  /*01b0*/  @P0 R2UR UR9, R3 ;  /* 0x00000000030902ca */ /* 0x000fe400000e0000 */
[----:B------:R-:W-:Y:S02]  /*01c0*/  LOP3.LUT R2, R51, 0xff, RZ, 0x3c, !PT ;  /* 0x000000ff33027812 */ /* 0x000fe400078e3cff */
[----:B0-----:R-:W-:-:S03]  /*01d0*/  @P0 IADD3 R62, P1, PT, R4, R7, RZ ;  /* 0x00000007043e0210 */ /* 0x001fc60007f3e0ff */
[----:B------:R-:W-:Y:S01]  /*01e0*/  VIADD R2, R2, UR4 ;  /* 0x0000000402027c36 */ /* 0x000fe20008000000 */
[----:B------:R-:W-:-:S03]  /*01f0*/  @P0 IADD3.X R63, PT, PT, RZ, R5, RZ, P1, !PT ;  /* 0x00000005ff3f0210 */ /* 0x000fc60000ffe4ff */
[----:B------:R-:W-:Y:S01]  /*0200*/  UIADD3 UR19, UPT, UPT, UR8, -0x61c88647, URZ ;  /* 0x9e3779b908137890 */ /* 0x000fe2000fffe0ff */
[--C-:B------:R-:W-:Y:S01]  /*0210*/  SHF.R.U64 R72, R62, 0x2, R63.reuse ;  /* 0x000000023e487819 */ /* 0x100fe2000000123f */
[----:B------:R-:W-:Y:S01]  /*0220*/  UIADD3 UR20, UPT, UPT, UR9, 0x32370b8f, URZ ;  /* 0x32370b8f09147890 */ /* 0x000fe2000fffe0ff */
[----:B------:R-:W-:Y:S01]  /*0230*/  SHF.R.U32.HI R3, RZ, 0x2, R63 ;  /* 0x00000002ff037819 */ /* 0x000fe2000001163f */
[----:B------:R-:W-:Y:S02]  /*0240*/  UIADD3 UR21, UPT, UPT, UR8, 0x78dde6e4, URZ ;  /* 0x78dde6e408157890 */ /* 0x000fe4000fffe0ff */
[----:B------:R-:W-:Y:S02]  /*0250*/  UIADD3 UR17, UPT, UPT, UR9, -0x126145ec, URZ ;  /* 0xed9eba1409117890 */ /* 0x000fe4000fffe0ff */
[----:B------:R-:W-:Y:S02]  /*0260*/  UIADD3 UR16, UPT, UPT, UR9, -0x56f99767, URZ ;  /* 0xa906689909107890 */ /* 0x000fe4000fffe0ff */
[----:B------:R-:W-:-:S02]  /*0270*/  UIADD3 UR22, UPT, UPT, UR8, -0x4ab325aa, URZ ;  /* 0xb54cda5608167890 */ /* 0x000fc4000fffe0ff */
[----:B------:R-:W-:Y:S02]  /*0280*/  UIADD3 UR23, UPT, UPT, UR9, 0x646e171e, URZ ;  /* 0x646e171e09177890 */ /* 0x000fe4000fffe0ff */
[----:B------:R-:W-:Y:S01]  /*0290*/  UIADD3 UR15, UPT, UPT, UR8, -0xe443238, URZ ;  /* 0xf1bbcdc8080f7890 */ /* 0x000fe2000fffe0ff */
[----:B-1----:R-:W-:Y:S11]  /*02a0*/  BRA.U !UP0, `(.L_x_1112) ;  /* 0x0000000108887547 */ /* 0x002ff6000b800000 */
[C---:B------:R-:W-:Y:S02]  /*02b0*/  ISETP.GE.U32.AND P0, PT, R2.reuse, 0x100, PT ;  /* 0x000001000200780c */ /* 0x040fe40003f06070 */
[----:B------:R-:W-:-:S11]  /*02c0*/  ISETP.GE.U32.AND P1, PT, R2, 0x200, PT ;  /* 0x000002000200780c */ /* 0x000fd60003f26070 */
[----:B------:R-:W0:Y:S08]  /*02d0*/  @P0 LDC.64 R4, c[0x0][0x3d0] ;  /* 0x0000f400ff040b82 */ /* 0x000e300000000a00 */
[----:B------:R-:W1:Y:S08]  /*02e0*/  @P0 LDC.64 R6, c[0x0][0x438] ;  /* 0x00010e00ff060b82 */ /* 0x000e700000000a00 */
[----:B------:R-:W2:Y:S08]  /*02f0*/  @P0 LDC.64 R8, c[0x0][0x3e8] ;  /* 0x0000fa00ff080b82 */ /* 0x000eb00000000a00 */
[----:B------:R-:W3:Y:S01]  /*0300*/  @P1 LDC.64 R10, c[0x0][0x3d0] ;  /* 0x0000f400ff0a1b82 */ /* 0x000ee20000000a00 */
[----:B0-----:R-:W-:-:S05]  /*0310*/  @P0 IMAD.WIDE.U32 R4, R51, 0x10, R4 ;  /* 0x0000001033040825 */ /* 0x001fca00078e0004 */
[----:B------:R0:W5:Y:S02]  /*0320*/  @P0 LDG.E.128 R100, desc[UR6][R4.64] ;  /* 0x0000000604640981 */ /* 0x000164000c1e1d00 */
[----:B------:R-:W4:Y:S01]  /*0330*/  @P1 LDC.64 R12, c[0x0][0x438] ;  /* 0x00010e00ff0c1b82 */ /* 0x000f220000000a00 */
[----:B-1----:R-:W-:-:S05]  /*0340*/  @P0 IMAD.WIDE.U32 R6, R51, 0x10, R6 ;  /* 0x0000001033060825 */ /* 0x002fca00078e0006 */
[----:B------:R0:W5:Y:S02]  /*0350*/  @P0 LD.E.128 R36, desc[UR6][R6.64] ;  /* 0x0000000606240980 */ /* 0x000164000c101d00 */
[----:B------:R-:W1:Y:S01]  /*0360*/  @P1 LDC.64 R14, c[0x0][0x3e8] ;  /* 0x0000fa00ff0e1b82 */ /* 0x000e620000000a00 */
[C---:B--2---:R-:W-:Y:S01]  /*0370*/  @P0 IMAD.WIDE.U32 R8, R51.reuse, 0x10, R8 ;  /* 0x0000001033080825 */ /* 0x044fe200078e0008 */
[----:B------:R-:W-:-:S04]  /*0380*/  @P0 LOP3.LUT R51, R51, 0x100, RZ, 0xfc, !PT ;  /* 0x0000010033330812 */ /* 0x000fc800078efcff */
[----:B------:R0:W5:Y:S01]  /*0390*/  @P0 LDG.E.128 R32, desc[UR6][R8.64] ;  /* 0x0000000608200981 */ /* 0x000162000c1e1d00 */
[----:B---3--:R-:W-:-:S05]  /*03a0*/  @P1 IMAD.WIDE.U32 R10, R51, 0x10, R10 ;  /* 0x00000010330a1825 */ /* 0x008fca00078e000a */
[----:B------:R0:W5:Y:S01]  /*03b0*/  @P1 LDG.E.128 R28, desc[UR6][R10.64] ;  /* 0x000000060a1c1981 */ /* 0x000162000c1e1d00 */
[----:B----4-:R-:W-:-:S05]  /*03c0*/  @P1 IMAD.WIDE.U32 R12, R51, 0x10, R12 ;  /* 0x00000010330c1825 */ /* 0x010fca00078e000c */
[----:B------:R0:W5:Y:S01]  /*03d0*/  @P1 LD.E.128 R24, desc[UR6][R12.64] ;  /* 0x000000060c181980 */ /* 0x000162000c101d00 */
[----:B-1----:R-:W-:-:S05]  /*03e0*/  @P1 IMAD.WIDE.U32 R14, R51, 0x10, R14 ;  /* 0x00000010330e1825 */ /* 0x002fca00078e000e */
[----:B------:R0:W5:Y:S01]  /*03f0*/  @P1 LDG.E.128 R20, desc[UR6][R14.64] ;  /* 0x000000060e141981 */ /* 0x000162000c1e1d00 */
[----:B------:R-:W-:Y:S01]  /*0400*/  ISETP.GE.U32.AND P0, PT, R2, 0x300, PT ;  /* 0x000003000200780c */ /* 0x000fe20003f06070 */
[----:B------:R-:W-:-:S12]  /*0410*/  @P1 VIADD R51, R51, 0x100 ;  /* 0x0000010033331836 */ /* 0x000fd80000000000 */
[----:B0-----:R-:W-:Y:S05]  /*0420*/  @!P0 BRA `(.L_x_1113) ;  /* 0x0000000000a48947 */ /* 0x001fea0003800000 */
        /* <DEDUP_REMOVED lines=10> */
.L_x_1112:
[C---:B------:R-:W-:Y:S02]  /*04d0*/  ISETP.GE.U32.AND P0, PT, R2.reuse, 0x100, PT ;  /* 0x000001000200780c */ /* 0x040fe40003f06070 */
[C---:B------:R-:W-:Y:S02]  /*04e0*/  ISETP.GE.U32.AND P1, PT, R2.reuse, 0x200, PT ;  /* 0x000002000200780c */ /* 0x040fe40003f26070 */
[----:B------:R-:W-:-:S09]  /*04f0*/  ISETP.GE.U32.AND P2, PT, R2, 0x300, PT ;  /* 0x000003000200780c */ /* 0x000fd20003f46070 */
[----:B------:R-:W0:Y:S08]  /*0500*/  @P0 LDC.64 R4, c[0x0][0x3d0] ;  /* 0x0000f400ff040b82 */ /* 0x000e300000000a00 */
[----:B------:R-:W1:Y:S08]  /*0510*/  @P0 LDC.64 R6, c[0x0][0x3e8] ;  /* 0x0000fa00ff060b82 */ /* 0x000e700000000a00 */
[----:B------:R-:W2:Y:S08]  /*0520*/  @P1 LDC.64 R24, c[0x0][0x3d0] ;  /* 0x0000f400ff181b82 */ /* 0x000eb00000000a00 */
[----:B------:R-:W3:Y:S01]  /*0530*/  @P1 LDC.64 R44, c[0x0][0x3e8] ;  /* 0x0000fa00ff2c1b82 */ /* 0x000ee20000000a00 */
[----:B0-----:R-:W-:Y:S01]  /*0540*/  @P0 IMAD.WIDE.U32 R36, R51, 0x10, R4 ;  /* 0x0000001033240825 */ /* 0x001fe200078e0004 */
[----:B------:R-:W-:-:S02]  /*0550*/  @P2 CS2R R14, SRZ ;  /* 0x00000000000e2805 */ /* 0x000fc4000001ff00 */
[----:B------:R-:W-:Y:S02]  /*0560*/  @P2 CS2R R12, SRZ ;  /* 0x00000000000c2805 */ /* 0x000fe4000001ff00 */
[----:B------:R-:W-:Y:S01]  /*0570*/  @P0 MOV R39, RZ ;  /* 0x000000ff00270202 */ /* 0x000fe20000000f00 */
[----:B------:R-:W-:Y:S01]  /*0580*/  IMAD.MOV.U32 R26, RZ, RZ, RZ ;  /* 0x000000ffff1a7224 */ /* 0x000fe200078e00ff */
[----:B------:R0:W5:Y:S01]  /*0590*/  @P0 LDG.E.128 R100, desc[UR6][R36.64] ;  /* 0x0000000624640981 */ /* 0x000162000c1e1d00 */
[----:B------:R-:W4:Y:S01]  /*05a0*/  @P2 LDC.64 R46, c[0x0][0x3d0] ;  /* 0x0000f400ff2e2b82 */ /* 0x000f220000000a00 */
[C---:B-1----:R-:W-:Y:S01]  /*05b0*/  @P0 IMAD.WIDE.U32 R40, R51.reuse, 0x10, R6 ;  /* 0x0000001033280825 */ /* 0x042fe200078e0006 */
[----:B------:R-:W-:-:S04]  /*05c0*/  @P0 LOP3.LUT R51, R51, 0x100, RZ, 0xfc, !PT ;  /* 0x0000010033330812 */ /* 0x000fc800078efcff */
[----:B------:R1:W5:Y:S02]  /*05d0*/  @P0 LDG.E.128 R32, desc[UR6][R40.64] ;  /* 0x0000000628200981 */ /* 0x000364000c1e1d00 */
[----:B------:R-:W0:Y:S01]  /*05e0*/  @P2 LDC.64 R48, c[0x0][0x3e8] ;  /* 0x0000fa00ff302b82 */ /* 0x000e220000000a00 */
[----:B--2---:R-:W-:-:S05]  /*05f0*/  @P1 IMAD.WIDE.U32 R42, R51, 0x10, R24 ;  /* 0x00000010332a1825 */ /* 0x004fca00078e0018 */
[----:B------:R1:W5:Y:S01]  /*0600*/  @P1 LDG.E.128 R28, desc[UR6][R42.64] ;  /* 0x000000062a1c1981 */ /* 0x000362000c1e1d00 */
[C---:B---3--:R-:W-:Y:S01]  /*0610*/  @P1 IMAD.WIDE.U32 R44, R51.reuse, 0x10, R44 ;  /* 0x00000010332c1825 */ /* 0x048fe200078e002c */
[----:B------:R-:W-:-:S04]  /*0620*/  @P1 IADD3 R51, PT, PT, R51, 0x100, RZ ;  /* 0x0000010033331810 */ /* 0x000fc80007ffe0ff */
[----:B------:R1:W5:Y:S01]  /*0630*/  @P1 LDG.E.128 R20, desc[UR6][R44.64] ;  /* 0x000000062c141981 */ /* 0x000362000c1e1d00 */
[----:B----4-:R-:W-:-:S05]  /*0640*/  @P2 IMAD.WIDE.U32 R4, R51, 0x10, R46 ;  /* 0x0000001033042825 */ /* 0x010fca00078e002e */
[----:B------:R1:W5:Y:S01]  /*0650*/  @P2 LDG.E.128 R16, desc[UR6][R4.64] ;  /* 0x0000000604102981 */ /* 0x000362000c1e1d00 */
[----:B0-----:R-:W-:-:S05]  /*0660*/  @P2 IMAD.WIDE.U32 R6, R51, 0x10, R48 ;  /* 0x0000001033062825 */ /* 0x001fca00078e0030 */
[----:B------:R1:W5:Y:S01]  /*0670*/  @P2 LDG.E.128 R8, desc[UR6][R6.64] ;  /* 0x0000000606082981 */ /* 0x000362000c1e1d00 */
[----:B------:R-:W-:Y:S01]  /*0680*/  CS2R R24, SRZ ;  /* 0x0000000000187805 */ /* 0x000fe2000001ff00 */
[----:B------:R-:W-:Y:S01]  /*0690*/  IMAD.MOV.U32 R38, RZ, RZ, RZ ;  /* 0x000000ffff267224 */ /* 0x000fe200078e00ff */
[----:B------:R-:W-:Y:S01]  /*06a0*/  CS2R R36, SRZ ;  /* 0x0000000000247805 */ /* 0x000fe2000001ff00 */
[----:B------:R-:W-:-:S07]  /*06b0*/  @P1 IMAD.MOV.U32 R27, RZ, RZ, RZ ;  /* 0x000000ffff1b1224 */ /* 0x000fce00078e00ff */
.L_x_1113:
[----:B------:R-:W-:Y:S05]  /*06c0*/  BSYNC.RECONVERGENT B0 ;  /* 0x0000000000007941 */ /* 0x000fea0003800200 */
.L_x_1111:
[----:B------:R-:W0:Y:S02]  /*06d0*/  LDCU UR5, c[0x0][0x384] ;  /* 0x00007080ff0577ac */ /* 0x000e240008000800 */
[----:B0-----:R-:W-:-:S06]  /*06e0*/  UISETP.GE.AND UP0, UPT, UR14, UR5, UPT ;  /* 0x000000050e00728c */ /* 0x001fcc000bf06270 */
[----:B------:R-:W-:-:S13]  /*06f0*/  PLOP3.LUT P0, PT, PT, PT, UP0, 0x80, 0x8 ;  /* 0x000000000008781c */ /* 0x000fda0003f0f008 */
[----:B------:R-:W-:Y:S05]  /*0700*/  @P0 EXIT ;  /* 0x000000000000094d */ /* 0x000fea0003800000 */
[----:B-1----:R-:W0:Y:S01]  /*0710*/  LDC R5, c[0x0][0x360] ;  /* 0x0000d800ff057b82 */ /* 0x002e220000000800 */
[----:B------:R-:W-:Y:S01]  /*0720*/  UIADD3 UR5, UPT, UPT, UR9, -0x4498517b, URZ ;  /* 0xbb67ae8509057890 */ /* 0x000fe2000fffe0ff */
[----:B------:R-:W-:Y:S01]  /*0730*/  IMAD R41, R72, -0x2daee0ad, RZ ;  /* 0xd2511f5348297824 */ /* 0x000fe200078e02ff */
[----:B------:R-:W-:Y:S01]  /*0740*/  UIADD3 UR10, UPT, UPT, UR8, 0x3c6ef372, URZ ;  /* 0x3c6ef372080a7890 */ /* 0x000fe2000fffe0ff */
[----:B------:R-:W-:Y:S01]  /*0750*/  IMAD.MOV R0, RZ, RZ, -R0 ;  /* 0x000000ffff007224 */ /* 0x000fe200078e0a00 */
[----:B------:R-:W-:Y:S01]  /*0760*/  ULOP3.LUT UR18, UR4, 0xffffff00, URZ, 0xc0, !UPT ;  /* 0xffffff0004127892 */ /* 0x000fe2000f8ec0ff */
[----:B------:R-:W-:Y:S01]  /*0770*/  LOP3.LUT R62, R62, 0x3, RZ, 0xc0, !PT ;  /* 0x000000033e3e7812 */ /* 0x000fe200078ec0ff */
[----:B------:R-:W1:Y:S01]  /*0780*/  LDCU.64 UR12, c[0x0][0x3e0] ;  /* 0x00007c00ff0c77ac */ /* 0x000e620008000a00 */
[----:B-----5:R-:W-:Y:S01]  /*0790*/  PRMT R76, R15, 0x7632, R76 ;  /* 0x000076320f4c7816 */ /* 0x020fe2000000004c */
[----:B------:R-:W-:Y:S01]  /*07a0*/  IMAD.MOV.U32 R51, RZ, RZ, RZ ;  /* 0x000000ffff337224 */ /* 0x000fe200078e00ff */
[----:B------:R-:W-:Y:S01]  /*07b0*/  PRMT R78, R19, 0x7632, R78 ;  /* 0x00007632134e7816 */ /* 0x000fe2000000004e */
[----:B------:R-:W-:Y:S01]  /*07c0*/  UIADD3 UR11, UPT, UPT, UR8, -0x700cb87f, URZ ;  /* 0x8ff34781080b7890 */ /* 0x000fe2000fffe0ff */
[----:B------:R-:W-:Y:S01]  /*07d0*/  PRMT R80, R14, 0x7632, R80 ;  /* 0x000076320e507816 */ /* 0x000fe20000000050 */
[----:B------:R-:W-:Y:S01]  /*07e0*/  UPLOP3.LUT UP2, UPT, UPT, UPT, UPT, 0x40, 0x4 ;  /* 0x000000000004789c */ /* 0x000fe20003f4e870 */
[----:B------:R-:W-:-:S02]  /*07f0*/  PRMT R82, R18, 0x7632, R82 ;  /* 0x0000763212527816 */ /* 0x000fc40000000052 */
[----:B------:R-:W-:Y:S02]  /*0800*/  PRMT R84, R13, 0x7632, R84 ;  /* 0x000076320d547816 */ /* 0x000fe40000000054 */
[----:B------:R-:W-:Y:S02]  /*0810*/  PRMT R92, R17, 0x7632, R92 ;  /* 0x00007632115c7816 */ /* 0x000fe4000000005c */
[----:B------:R-:W-:Y:S02]  /*0820*/  PRMT R94, R12, 0x7632, R94 ;  /* 0x000076320c5e7816 */ /* 0x000fe4000000005e */
[----:B------:R-:W-:Y:S01]  /*0830*/  PRMT R96, R16, 0x7632, R96 ;  /* 0x0000763210607816 */ /* 0x000fe20000000060 */
[----:B0-----:R-:W-:Y:S01]  /*0840*/  IMAD R44, R5, UR14, R50 ;  /* 0x0000000e052c7c24 */ /* 0x001fe2000f8e0232 */
[----:B-1----:R-:W-:Y:S01]  /*0850*/  UISETP.NE.U32.AND UP0, UPT, UR12, URZ, UPT ;  /* 0x000000ff0c00728c */ /* 0x002fe2000bf05070 */
[----:B------:R-:W-:Y:S01]  /*0860*/  IMAD.HI.U32 R5, R72, -0x2daee0ad, RZ ;  /* 0xd2511f5348057827 */ /* 0x000fe200078e00ff */
[----:B------:R-:W-:-:S02]  /*0870*/  PRMT R98, R27, 0x7632, R98 ;  /* 0x000076321b627816 */ /* 0x000fc40000000062 */
[----:B------:R-:W-:Y:S01]  /*0880*/  PRMT R104, R31, 0x7632, R104 ;  /* 0x000076321f687816 */ /* 0x000fe20000000068 */
[----:B------:R-:W-:Y:S01]  /*0890*/  IMAD.HI.U32 R4, R44, -0x326172a9, RZ ;  /* 0xcd9e8d572c047827 */ /* 0x000fe200078e00ff */
[----:B------:R-:W-:Y:S01]  /*08a0*/  LOP3.LUT R5, R5, UR9, RZ, 0x3c, !PT ;  /* 0x0000000905057c12 */ /* 0x000fe2000f8e3cff */
[----:B------:R-:W-:Y:S01]  /*08b0*/  UISETP.NE.AND.EX UP0, UPT, UR13, URZ, UPT, UP0 ;  /* 0x000000ff0d00728c */ /* 0x000fe2000bf05300 */
[----:B------:R-:W-:Y:S01]  /*08c0*/  PRMT R110, R26, 0x7632, R110 ;  /* 0x000076321a6e7816 */ /* 0x000fe2000000006e */
[----:B------:R-:W-:Y:S01]  /*08d0*/  IMAD R7, R44, -0x326172a9, RZ ;  /* 0xcd9e8d572c077824 */ /* 0x000fe200078e02ff */
[----:B------:R-:W-:Y:S01]  /*08e0*/  LOP3.LUT R4, R3, UR8, R4, 0x96, !PT ;  /* 0x0000000803047c12 */ /* 0x000fe2000f8e9604 */
        /* <DEDUP_REMOVED lines=9> */
[----:B------:R-:W-:Y:S01]  /*0980*/  UIADD3 UR5, UPT, UPT, UR9, 0x76cf5d0a, URZ ;  /* 0x76cf5d0a09057890 */ /* 0x000fe2000fffe0ff */
[----:B------:R-:W-:Y:S01]  /*0990*/  IMAD.HI.U32 R7, R6, -0x2daee0ad, RZ ;  /* 0xd2511f5306077827 */ /* 0x000fe200078e00ff */
[----:B------:R-:W-:Y:S02]  /*09a0*/  PRMT R114, R24, 0x7632, R114 ;  /* 0x0000763218727816 */ /* 0x000fe40000000072 */
[----:B------:R-:W-:Y:S01]  /*09b0*/  PRMT R115, R28, 0x7632, R115 ;  /* 0x000076321c737816 */ /* 0x000fe20000000073 */
[----:B------:R-:W-:Y:S01]  /*09c0*/  IMAD R5, R5, -0x326172a9, RZ ;  /* 0xcd9e8d5705057824 */ /* 0x000fe200078e02ff */
[----:B------:R-:W-:Y:S01]  /*09d0*/  LOP3.LUT R7, R42, UR5, R7, 0x96, !PT ;  /* 0x000000052a077c12 */ /* 0x000fe2000f8e9607 */
[----:B------:R-:W-:Y:S01]  /*09e0*/  IMAD.HI.U32 R4, R40, -0x326172a9, RZ ;  /* 0xcd9e8d5728047827 */ /* 0x000fe200078e00ff */
[----:B------:R-:W-:Y:S01]  /*09f0*/  UIADD3 UR5, UPT, UPT, UR8, -0x255992d5, URZ ;  /* 0xdaa66d2b08057890 */ /* 0x000fe2000fffe0ff */
[----:B------:R-:W-:-:S02]  /*0a00*/  PRMT R116, R39, 0x7632, R116 ;  /* 0x0000763227747816 */ /* 0x000fc40000000074 */
[----:B------:R-:W-:Y:S01]  /*0a10*/  IMAD R40, R40, -0x326172a9, RZ ;  /* 0xcd9e8d5728287824 */ /* 0x000fe200078e02ff */
[----:B------:R-:W-:Y:S01]  /*0a20*/  LOP3.LUT R4, R5, UR10, R4, 0x96, !PT ;  /* 0x0000000a05047c12 */ /* 0x000fe2000f8e9604 */
[----:B------:R-:W-:Y:S01]  /*0a30*/  IMAD.HI.U32 R5, R7, -0x326172a9, RZ ;  /* 0xcd9e8d5707057827 */ /* 0x000fe200078e00ff */
[----:B------:R-:W-:Y:S01]  /*0a40*/  UIADD3 UR10, UPT, UPT, UR9, 0x1fd5c5a3, URZ ;  /* 0x1fd5c5a3090a7890 */ /* 0x000fe2000fffe0ff */
[----:B------:R-:W-:Y:S02]  /*0a50*/  PRMT R117, R103, 0x7632, R117 ;  /* 0x0000763267757816 */ /* 0x000fe40000000075 */
[----:B------:R-:W-:Y:S01]  /*0a60*/  IMAD R41, R6, -0x2daee0ad, RZ ;  /* 0xd2511f5306297824 */ /* 0x000fe200078e02ff */
[----:B------:R-:W-:Y:S01]  /*0a70*/  LOP3.LUT R5, R40, UR5, R5, 0x96, !PT ;  /* 0x0000000528057c12 */ /* 0x000fe2000f8e9605 */
[----:B------:R-:W-:Y:S01]  /*0a80*/  IMAD.HI.U32 R6, R4, -0x2daee0ad, RZ ;  /* 0xd2511f5304067827 */ /* 0x000fe200078e00ff */
[----:B------:R-:W-:Y:S01]  /*0a90*/  UIADD3 UR5, UPT, UPT, UR8, 0x1715609d, URZ ;  /* 0x1715609d08057890 */ /* 0x000fe2000fffe0ff */
[----:B------:R-:W-:-:S02]  /*0aa0*/  PRMT R118, R38, 0x7632, R118 ;  /* 0x0000763226767816 */ /* 0x000fc40000000076 */
[----:B------:R-:W-:Y:S01]  /*0ab0*/  IMAD.HI.U32 R40, R5, -0x2daee0ad, RZ ;  /* 0xd2511f5305287827 */ /* 0x000fe200078e00ff */
[----:B------:R-:W-:Y:S02]  /*0ac0*/  LOP3.LUT R6, R41, UR20, R6, 0x96, !PT ;  /* 0x0000001429067c12 */ /* 0x000fe4000f8e9606 */
[----:B------:R-:W-:Y:S01]  /*0ad0*/  PRMT R119, R102, 0x7632, R119 ;  /* 0x0000763266777816 */ /* 0x000fe20000000077 */
[----:B------:R-:W-:Y:S01]  /*0ae0*/  IMAD R41, R4, -0x2daee0ad, RZ ;  /* 0xd2511f5304297824 */ /* 0x000fe200078e02ff */
[----:B------:R-:W-:Y:S01]  /*0af0*/  PRMT R120, R37, 0x7632, R120 ;  /* 0x0000763225787816 */ /* 0x000fe20000000078 */
[----:B------:R-:W-:Y:S01]  /*0b00*/  IMAD R7, R7, -0x326172a9, RZ ;  /* 0xcd9e8d5707077824 */ /* 0x000fe200078e02ff */
[----:B------:R-:W-:Y:S01]  /*0b10*/  PRMT R121, R101, 0x7632, R121 ;  /* 0x0000763265797816 */ /* 0x000fe20000000079 */
[----:B------:R-:W-:Y:S01]  /*0b20*/  IMAD.HI.U32 R4, R6, -0x326172a9, RZ ;  /* 0xcd9e8d5706047827 */ /* 0x000fe200078e00ff */
[----:B------:R-:W-:Y:S01]  /*0b30*/  LOP3.LUT R40, R41, UR17, R40, 0x96, !PT ;  /* 0x0000001129287c12 */ /* 0x000fe2000f8e9628 */
[----:B------:R-:W1:Y:S01]  /*0b40*/  LDCU UR17, c[0x0][0x400] ;  /* 0x00008000ff1177ac */ /* 0x000e620008000800 */
[----:B------:R-:W-:Y:S01]  /*0b50*/  PRMT R122, R36, 0x7632, R122 ;  /* 0x00007632247a7816 */ /* 0x000fe2000000007a */
[----:B------:R-:W-:Y:S01]  /*0b60*/  IMAD R42, R5, -0x2daee0ad, RZ ;  /* 0xd2511f53052a7824 */ /* 0x000fe200078e02ff */
[----:B------:R-:W-:Y:S01]  /*0b70*/  LOP3.LUT R4, R7, UR21, R4, 0x96, !PT ;  /* 0x0000001507047c12 */ /* 0x000fe2000f8e9604 */
[----:B------:R-:W-:Y:S01]  /*0b80*/  IMAD R7, R6, -0x326172a9, RZ ;  /* 0xcd9e8d5706077824 */ /* 0x000fe200078e02ff */
[----:B------:R-:W-:Y:S01]  /*0b90*/  PRMT R123, R100, 0x7632, R123 ;  /* 0x00007632647b7816 */ /* 0x000fe2000000007b */
[----:B------:R-:W-:Y:S01]  /*0ba0*/  IMAD.HI.U32 R6, R40, -0x326172a9, RZ ;  /* 0xcd9e8d5728067827 */ /* 0x000fe200078e00ff */
[----:B------:R-:W-:-:S02]  /*0bb0*/  PRMT R124, R11, 0x7632, R124 ;  /* 0x000076320b7c7816 */ /* 0x000fc4000000007c */
[----:B------:R-:W-:Y:S01]  /*0bc0*/  PRMT R125, R10, 0x7632, R125 ;  /* 0x000076320a7d7816 */ /* 0x000fe2000000007d */
[----:B------:R-:W-:Y:S01]  /*0bd0*/  IMAD.HI.U32 R5, R4, -0x2daee0ad, RZ ;  /* 0xd2511f5304057827 */ /* 0x000fe200078e00ff */
[----:B------:R-:W-:Y:S01]  /*0be0*/  LOP3.LUT R6, R7, UR5, R6, 0x96, !PT ;  /* 0x0000000507067c12 */ /* 0x000fe2000f8e9606 */
[----:B------:R-:W-:Y:S01]  /*0bf0*/  UIADD3 UR5, UPT, UPT, UR8, 0x5384540f, URZ ;  /* 0x5384540f08057890 */ /* 0x000fe2000fffe0ff */
        /* <DEDUP_REMOVED lines=10> */
[----:B------:R-:W-:-:S02]  /*0ca0*/  LOP3.LUT R41, R42, UR23, R41, 0x96, !PT ;  /* 0x000000172a297c12 */ /* 0x000fc4000f8e9629 */
[----:B------:R-:W-:Y:S01]  /*0cb0*/  PRMT R130, R21, 0x7632, R130 ;  /* 0x0000763215827816 */ /* 0x000fe20000000082 */
[----:B------:R-:W-:Y:S01]  /*0cc0*/  IMAD R40, R5, -0x326172a9, RZ ;  /* 0xcd9e8d5705287824 */ /* 0x000fe200078e02ff */
[----:B------:R-:W-:Y:S01]  /*0cd0*/  LOP3.LUT R4, R7, UR22, R4, 0x96, !PT ;  /* 0x0000001607047c12 */ /* 0x000fe2000f8e9604 */
        /* <DEDUP_REMOVED lines=11> */
[----:B------:R-:W-:Y:S01]  /*0d90*/  UIADD3 UR10, UPT, UPT, UR9, -0x695add53, URZ ;  /* 0x96a522ad090a7890 */ /* 0x000fe2000fffe0ff */
[----:B------:R-:W-:Y:S02]  /*0da0*/  PRMT R49, R33, 0x7632, R49 ;  /* 0x0000763221317816 */ /* 0x000fe40000000031 */
[----:B------:R-:W-:Y:S01]  /*0db0*/  IMAD R41, R41, -0x326172a9, RZ ;  /* 0xcd9e8d5729297824 */ /* 0x000fe200078e02ff */
[----:B------:R-:W-:Y:S01]  /*0dc0*/  LOP3.LUT R7, R40, UR5, R7, 0x96, !PT ;  /* 0x0000000528077c12 */ /* 0x000fe2000f8e9607 */
[----:B------:R-:W-:Y:S01]  /*0dd0*/  IMAD.HI.U32 R4, R6, -0x326172a9, RZ ;  /* 0xcd9e8d5706047827 */ /* 0x000fe200078e00ff */
[----:B------:R-:W-:-:S03]  /*0de0*/  ULOP3.LUT UR5, UR4, 0xff, URZ, 0xc0, !UPT ;  /* 0x000000ff04057892 */ /* 0x000fc6000f8ec0ff */
[----:B------:R-:W-:Y:S01]  /*0df0*/  IMAD R5, R5, -0x2daee0ad, RZ ;  /* 0xd2511f5305057824 */ /* 0x000fe200078e02ff */
[----:B------:R-:W-:Y:S01]  /*0e00*/  LOP3.LUT R4, R41, UR15, R4, 0x96, !PT ;  /* 0x0000000f29047c12 */ /* 0x000fe2000f8e9604 */
[----:B------:R-:W-:Y:S01]  /*0e10*/  IMAD R41, R6, -0x326172a9, RZ ;  /* 0xcd9e8d5706297824 */ /* 0x000fe200078e02ff */
[----:B------:R-:W-:Y:S01]  /*0e20*/  VIADDMNMX R0, R0, UR5, RZ, !PT ;  /* 0x0000000500007c46 */ /* 0x000fe2000f8001ff */
[----:B------:R-:W-:Y:S01]  /*0e30*/  IMAD.HI.U32 R56, R7, -0x326172a9, RZ ;  /* 0xcd9e8d5707387827 */ /* 0x000fe200078e00ff */
[----:B------:R-:W3:Y:S02]  /*0e40*/  LDCU UR15, c[0x0][0x388] ;  /* 0x00007100ff0f77ac */ /* 0x000ee40008000800 */
[----:B------:R-:W-:Y:S01]  /*0e50*/  VIMNMX R0, PT, PT, R0, 0x20, PT ;  /* 0x0000002000007848 */ /* 0x000fe20003fe0100 */
[----:B------:R-:W-:Y:S01]  /*0e60*/  IMAD.HI.U32 R60, R4, -0x2daee0ad, RZ ;  /* 0xd2511f53043c7827 */ /* 0x000fe200078e00ff */
[----:B------:R-:W-:Y:S02]  /*0e70*/  LOP3.LUT R56, R41, UR11, R56, 0x96, !PT ;  /* 0x0000000b29387c12 */ /* 0x000fe4000f8e9638 */
[----:B------:R-:W-:Y:S01]  /*0e80*/  LEA R0, R0, UR18, 0x3 ;  /* 0x0000001200007c11 */ /* 0x000fe2000f8e18ff */
[----:B------:R-:W-:Y:S01]  /*0e90*/  IMAD R58, R7, -0x326172a9, RZ ;  /* 0xcd9e8d57073a7824 */ /* 0x000fe200078e02ff */
[----:B------:R-:W-:Y:S01]  /*0ea0*/  LOP3.LUT R60, R5, UR10, R60, 0x96, !PT ;  /* 0x0000000a053c7c12 */ /* 0x000fe2000f8e963c */
[----:B------:R-:W-:Y:S01]  /*0eb0*/  IMAD R64, R4, -0x2daee0ad, RZ ;  /* 0xd2511f5304407824 */ /* 0x000fe200078e02ff */
[----:B------:R-:W-:Y:S01]  /*0ec0*/  SHF.L.U32 R5, R50, 0x5, RZ ;  /* 0x0000000532057819 */ /* 0x000fe200000006ff */
[----:B------:R-:W4:Y:S01]  /*0ed0*/  LDCU.64 UR10, c[0x0][0x3a0] ;  /* 0x00007400ff0a77ac */ /* 0x000f220008000a00 */
[----:B------:R-:W-:-:S02]  /*0ee0*/  I2FP.F32.U32 R0, R0 ;  /* 0x0000000000007245 */ /* 0x000fc40000201000 */
[----:B------:R-:W-:Y:S02]  /*0ef0*/  LOP3.LUT R5, R5, 0x3e0, RZ, 0xc0, !PT ;  /* 0x000003e005057812 */ /* 0x000fe400078ec0ff */
[----:B------:R0:W0:Y:S01]  /*0f00*/  MUFU.RCP R45, R0 ;  /* 0x00000000002d7308 */ /* 0x0000220000001000 */
[----:B------:R-:W-:Y:S02]  /*0f10*/  PRMT R50, R32, 0x7632, R50 ;  /* 0x0000763220327816 */ /* 0x000fe40000000032 */
[----:B------:R-:W-:-:S05]  /*0f20*/  IMAD.MOV R5, RZ, RZ, -R5 ;  /* 0x000000ffff057224 */ /* 0x000fca00078e0a05 */
[----:B------:R-:W-:-:S04]  /*0f30*/  VIADDMNMX R5, R5, UR5, RZ, !PT ;  /* 0x0000000505057c46 */ /* 0x000fc8000f8001ff */
[----:B------:R-:W-:-:S04]  /*0f40*/  VIMNMX R5, PT, PT, R5, 0x20, PT ;  /* 0x0000002005057848 */ /* 0x000fc80003fe0100 */
[----:B-1234-:R-:W-:-:S07]  /*0f50*/  LEA R52, R5, UR18, 0x3 ;  /* 0x0000001205347c11 */ /* 0x01efce000f8e18ff */
.L_x_1375:
[----:B-1----:R-:W1:Y:S01]  /*0f60*/  @UP0 LDCU.64 UR4, c[0x0][0x3e0] ;  /* 0x00007c00ff0407ac */ /* 0x002e620008000a00 */
[----:B------:R-:W-:Y:S01]  /*0f70*/  PLOP3.LUT P0, PT, PT, PT, UP0, 0x80, 0x8 ;  /* 0x000000000008781c */ /* 0x000fe20003f0f008 */
[----:B-1----:R-:W-:-:S06]  /*0f80*/  @UP0 UIMAD.WIDE UR4, UR14, 0x2, UR4 ;  /* 0x000000020e0408a5 */ /* 0x002fcc000f8e0204 */
[----:B0-23--:R-:W-:Y:S01]  /*0f90*/  MOV R40, UR4 ;  /* 0x0000000400287c02 */ /* 0x00dfe20008000f00 */
[----:B------:R-:W-:-:S05]  /*0fa0*/  IMAD.U32 R41, RZ, RZ, UR5 ;  /* 0x00000005ff297e24 */ /* 0x000fca000f8e00ff */
[----:B------:R-:W2:Y:S01]  /*0fb0*/  @P0 LDG.E.U16 R40, desc[UR6][R40.64] ;  /* 0x0000000628280981 */ /* 0x000ea2000c1e1500 */
[----:B------:R-:W-:Y:S01]  /*0fc0*/  PLOP3.LUT P0, PT, PT, PT, UP0, 0x80, 0x8 ;  /* 0x000000000008781c */ /* 0x000fe20003f0f008 */
[----:B------:R-:W-:Y:S01]  /*0fd0*/  UIMAD UR4, UR14, UR15, URZ ;  /* 0x0000000f0e0472a4 */ /* 0x000fe2000f8e02ff */
[----:B------:R-:W-:Y:S01]  /*0fe0*/  ISETP.GE.U32.AND P1, PT, R2, 0x100, PT ;  /* 0x000001000200780c */ /* 0x000fe20003f26070 */
[----:B------:R-:W1:Y:S01]  /*0ff0*/  S2R R54, SR_TID.X ;  /* 0x0000000000367919 */ /* 0x000e620000002100 */
[----:B------:R-:W-:Y:S01]  /*1000*/  BSSY.RECONVERGENT B0, `(.L_x_1114) ;  /* 0x000068c000007945 */ /* 0x000fe20003800200 */
[----:B------:R-:W-:Y:S01]  /*1010*/  USHF.R.S32.HI UR5, URZ, 0x1f, UR4 ;  /* 0x0000001fff057899 */ /* 0x000fe20008011404 */
[----:B------:R-:W-:-:S03]  /*1020*/  P2R R131, PR, RZ, 0x2 ;  /* 0x00000002ff837803 */ /* 0x000fc60000000000 */
[----:B------:R-:W-:-:S03]  /*1030*/  ULEA.HI UR5, UR5, UR4, URZ, 0x3 ;  /* 0x0000000405057291 */ /* 0x000fc6000f8f18ff */
[----:B------:R-:W-:-:S03]  /*1040*/  UMOV UR4, 0x3f800000 ;  /* 0x3f80000000047882 */ /* 0x000fc60000000000 */
[----:B------:R-:W-:-:S05]  /*1050*/  IMAD.U32 R53, RZ, RZ, UR5 ;  /* 0x00000005ff357e24 */ /* 0x000fca000f8e00ff */
[----:B-1----:R-:W-:-:S04]  /*1060*/  LEA.HI.SX32 R53, R53, R54, 0x1d ;  /* 0x0000003635357211 */ /* 0x002fc800078feaff */
[----:B0-----:R-:W-:Y:S02]  /*1070*/  MOV R0, R53 ;  /* 0x0000003500007202 */ /* 0x001fe40000000f00 */
        /* <DEDUP_REMOVED lines=19> */
[----:B------:R-:W-:-:S05]  /*11b0*/  VIADDMNMX.U32 R0, R62, 0xfffffffe, R87, PT ;  /* 0xfffffffe3e007846 */ /* 0x000fca0003800057 */
[----:B------:R-:W-:-:S04]  /*11c0*/  IMAD.SHL.U32 R0, R0, 0x4, RZ ;  /* 0x0000000400007824 */ /* 0x000fc800078e00ff */
[----:B------:R-:W0:Y:S02]  /*11d0*/  LDC R86, c[0x2][R0] ;  /* 0x0080000000567b82 */ /* 0x000e240000000800 */
[----:B0-----:R-:W-:-:S04]  /*11e0*/  SHF.R.S32.HI R87, RZ, 0x1f, R86 ;  /* 0x0000001fff577819 */ /* 0x001fc80000011456 */
.L_x_20751:
[----:B------:R-:W-:Y:S05]  /*11f0*/  BRX R86 -0x1200                                        (*"BRANCH_TARGETS .L_x_20752,.L_x_20753,.L_x_20754"*) ;  /* 0xffffffec56807949 */ /* 0x000fea000383ffff */
.L_x_20754:
[----:B------:R-:W-:Y:S01]  /*1200*/  IADD3 R74, PT, PT, R62, 0x1, RZ ;  /* 0x000000013e4a7810 */ /* 0x000fe20007ffe0ff */
[----:B------:R-:W-:Y:S02]  /*1210*/  IMAD.MOV.U32 R0, RZ, RZ, R64 ;  /* 0x000000ffff007224 */ /* 0x000fe400078e0040 */
[----:B------:R-:W-:Y:S01]  /*1220*/  IMAD.MOV.U32 R68, RZ, RZ, R56 ;  /* 0x000000ffff447224 */ /* 0x000fe200078e0038 */
[----:B------:R-:W-:Y:S06]  /*1230*/  BRA `(.L_x_1118) ;  /* 0x00000004003c7947 */ /* 0x000fec0003800000 */
.L_x_20752:
[----:B------:R-:W-:Y:S01]  /*1240*/  MOV R0, R64 ;  /* 0x0000004000007202 */ /* 0x000fe20000000f00 */
[----:B------:R-:W-:Y:S02]  /*1250*/  IMAD.MOV.U32 R74, RZ, RZ, 0x3 ;  /* 0x00000003ff4a7424 */ /* 0x000fe400078e00ff */
[----:B------:R-:W-:Y:S01]  /*1260*/  IMAD.MOV.U32 R68, RZ, RZ, R60 ;  /* 0x000000ffff447224 */ /* 0x000fe200078e003c */
[----:B------:R-:W-:Y:S06]  /*1270*/  BRA `(.L_x_1118) ;  /* 0x00000004002c7947 */ /* 0x000fec0003800000 */
.L_x_20753:
        /* <DEDUP_REMOVED lines=13> */
.L_x_1120:
[----:B------:R-:W-:Y:S05]  /*1350*/  BSYNC.RECONVERGENT B2 ;  /* 0x0000000000027941 */ /* 0x000fea0003800200 */
.L_x_1119:
[----:B------:R-:W-:Y:S01]  /*1360*/  IMAD.WIDE.U32 R88, R44, -0x326172a9, RZ ;  /* 0xcd9e8d572c587825 */ /* 0x000fe200078e00ff */
[----:B------:R-:W-:Y:S01]  /*1370*/  LOP3.LUT R106, R51, UR9, R87, 0x96, !PT ;  /* 0x00000009336a7c12 */ /* 0x000fe2000f8e9657 */
[----:B------:R-:W-:Y:S01]  /*1380*/  UIADD3 UR5, UPT, UPT, UR8, -0x61c88647, URZ ;  /* 0x9e3779b908057890 */ /* 0x000fe2000fffe0ff */
[----:B------:R-:W-:Y:S01]  /*1390*/  MOV R68, R64 ;  /* 0x0000004000447202 */ /* 0x000fe20000000f00 */
[----:B------:R-:W-:Y:S01]  /*13a0*/  UIADD3 UR18, UPT, UPT, UR9, -0x4498517b, URZ ;  /* 0xbb67ae8509127890 */ /* 0x000fe2000fffe0ff */
[----:B------:R-:W-:Y:S01]  /*13b0*/  LOP3.LUT R90, R3, UR8, R89, 0x96, !PT ;  /* 0x00000008035a7c12 */ /* 0x000fe2000f8e9659 */
[----:B------:R-:W-:-:S04]  /*13c0*/  IMAD.WIDE.U32 R106, R106, -0x326172a9, RZ ;  /* 0xcd9e8d576a6a7825 */ /* 0x000fc800078e00ff */
[----:B------:R-:W-:Y:S01]  /*13d0*/  IMAD.WIDE.U32 R90, R90, -0x2daee0ad, RZ ;  /* 0xd2511f535a5a7825 */ /* 0x000fe200078e00ff */
[----:B------:R-:W-:Y:S01]  /*13e0*/  LOP3.LUT R87, R88, UR5, R107, 0x96, !PT ;  /* 0x0000000558577c12 */ /* 0x000fe2000f8e966b */
[----:B------:R-:W-:Y:S02]  /*13f0*/  UIADD3 UR5, UPT, UPT, UR8, 0x3c6ef372, URZ ;  /* 0x3c6ef37208057890 */ /* 0x000fe4000fffe0ff */
[----:B------:R-:W-:Y:S01]  /*1400*/  IMAD.MOV.U32 R74, RZ, RZ, RZ ;  /* 0x000000ffff4a7224 */ /* 0x000fe200078e00ff */
[----:B------:R-:W-:Y:S01]  /*1410*/  LOP3.LUT R88, R86, UR18, R91, 0x96, !PT ;  /* 0x0000001256587c12 */ /* 0x000fe2000f8e965b */
[----:B------:R-:W-:Y:S01]  /*1420*/  UIADD3 UR18, UPT, UPT, UR9, 0x76cf5d0a, URZ ;  /* 0x76cf5d0a09127890 */ /* 0x000fe2000fffe0ff */
[----:B------:R-:W-:-:S04]  /*1430*/  IMAD.WIDE.U32 R86, R87, -0x2daee0ad, RZ ;  /* 0xd2511f5357567825 */ /* 0x000fc800078e00ff */
[----:B------:R-:W-:Y:S01]  /*1440*/  IMAD.WIDE.U32 R88, R88, -0x326172a9, RZ ;  /* 0xcd9e8d5758587825 */ /* 0x000fe200078e00ff */
[----:B------:R-:W-:Y:S01]  /*1450*/  LOP3.LUT R107, R90, UR18, R87, 0x96, !PT ;  /* 0x000000125a6b7c12 */ /* 0x000fe2000f8e9657 */
[----:B------:R-:W-:-:S03]  /*1460*/  UIADD3 UR18, UPT, UPT, UR9, 0x32370b8f, URZ ;  /* 0x32370b8f09127890 */ /* 0x000fc6000fffe0ff */
[----:B------:R-:W-:Y:S01]  /*1470*/  LOP3.LUT R90, R106, UR5, R89, 0x96, !PT ;  /* 0x000000056a5a7c12 */ /* 0x000fe2000f8e9659 */
[----:B------:R-:W-:Y:S01]  /*1480*/  UIADD3 UR5, UPT, UPT, UR8, -0x255992d5, URZ ;  /* 0xdaa66d2b08057890 */ /* 0x000fe2000fffe0ff */
        /* <DEDUP_REMOVED lines=9> */
[----:B------:R-:W-:-:S03]  /*1520*/  UIADD3 UR18, UPT, UPT, UR9, -0x56f99767, URZ ;  /* 0xa906689909127890 */ /* 0x000fc6000fffe0ff */
[----:B------:R-:W-:Y:S01]  /*1530*/  LOP3.LUT R90, R106, UR5, R89, 0x96, !PT ;  /* 0x000000056a5a7c12 */ /* 0x000fe2000f8e9659 */
[----:B------:R-:W-:Y:S01]  /*1540*/  UIADD3 UR5, UPT, UPT, UR8, 0x1715609d, URZ ;  /* 0x1715609d08057890 */ /* 0x000fe2000fffe0ff */
        /* <DEDUP_REMOVED lines=9> */
[----:B------:R-:W-:-:S03]  /*15e0*/  UIADD3 UR18, UPT, UPT, UR9, 0x1fd5c5a3, URZ ;  /* 0x1fd5c5a309127890 */ /* 0x000fc6000fffe0ff */
[----:B------:R-:W-:Y:S01]  /*15f0*/  LOP3.LUT R90, R106, UR5, R89, 0x96, !PT ;  /* 0x000000056a5a7c12 */ /* 0x000fe2000f8e9659 */
[----:B------:R-:W-:Y:S01]  /*1600*/  UIADD3 UR5, UPT, UPT, UR8, 0x5384540f, URZ ;  /* 0x5384540f08057890 */ /* 0x000fe2000fffe0ff */
[----:B------:R-:W-:-:S04]  /*1610*/  IMAD.WIDE.U32 R106, R107, -0x326172a9, RZ ;  /* 0xcd9e8d576b6a7825 */ /* 0x000fc800078e00ff */
[----:B------:R-:W-:Y:S01]  /*1620*/  IMAD.WIDE.U32 R90, R90, -0x2daee0ad, RZ ;  /* 0xd2511f535a5a7825 */ /* 0x000fe200078e00ff */
[----:B------:R-:W-:Y:S01]  /*1630*/  LOP3.LUT R87, R88, UR5, R107, 0x96, !PT ;  /* 0x0000000558577c12 */ /* 0x000fe2000f8e966b */
[----:B------:R-:W-:-:S03]  /*1640*/  UIADD3 UR5, UPT, UPT, UR8, -0xe443238, URZ ;  /* 0xf1bbcdc808057890 */ /* 0x000fc6000fffe0ff */
[----:B------:R-:W-:Y:S01]  /*1650*/  LOP3.LUT R88, R86, UR18, R91, 0x96, !PT ;  /* 0x0000001256587c12 */ /* 0x000fe2000f8e965b */
[----:B------:R-:W-:Y:S01]  /*1660*/  UIADD3 UR18, UPT, UPT, UR9, -0x24c28bd8, URZ ;  /* 0xdb3d742809127890 */ /* 0x000fe2000fffe0ff */
        /* <DEDUP_REMOVED lines=8> */
[----:B------:R-:W-:-:S03]  /*16f0*/  LOP3.LUT R56, R88, UR5, R107, 0x96, !PT ;  /* 0x0000000558387c12 */ /* 0x000fc6000f8e966b */
[----:B------:R-:W-:Y:S01]  /*1700*/  IMAD.MOV.U32 R58, RZ, RZ, R106 ;  /* 0x000000ffff3a7224 */ /* 0x000fe200078e006a */
[----:B------:R-:W-:Y:S01]  /*1710*/  LOP3.LUT R60, R86, UR18, R91, 0x96, !PT ;  /* 0x00000012563c7c12 */ /* 0x000fe2000f8e965b */
[----:B------:R-:W-:-:S07]  /*1720*/  IMAD.MOV.U32 R0, RZ, RZ, R90 ;  /* 0x000000ffff007224 */ /* 0x000fce00078e005a */
.L_x_1118:
[----:B------:R-:W-:Y:S05]  /*1730*/  BSYNC.RECONVERGENT B1 ;  /* 0x0000000000017941 */ /* 0x000fea0003800200 */
.L_x_1117:
        /* <DEDUP_REMOVED lines=10> */
[----:B------:R-:W-:-:S02]  /*17e0*/  IMAD.U32 R62, R32, 0x10000, RZ ;  /* 0x00010000203e7824 */ /* 0x000fc400078e00ff */
[----:B------:R-:W-:Y:S01]  /*17f0*/  HFMA2 R86, -RZ, RZ, 0, 1.1920928955078125e-07 ;  /* 0x00000002ff567431 */ /* 0x000fe200000001ff */
[----:B------:R-:W-:Y:S01]  /*1800*/  PRMT R40, R40, 0x7632, R40 ;  /* 0x0000763228287816 */ /* 0x000fe20000000028 */
[----:B0-----:R-:W-:Y:S01]  /*1810*/  FMUL.FTZ R89, R89, R64 ;  /* 0x0000004059597220 */ /* 0x001fe20000410000 */
[----:B-1----:R-:W-:-:S04]  /*1820*/  FSETP.GTU.FTZ.AND P0, PT, R87, R66, PT ;  /* 0x000000425700720b */ /* 0x002fc80003f1c000 */
[----:B------:R-:W-:Y:S02]  /*1830*/  FSEL R87, R89, RZ, !P0 ;  /* 0x000000ff59577208 */ /* 0x000fe40004000000 */
[----:B------:R-:W-:-:S03]  /*1840*/  PLOP3.LUT P0, PT, P0, PT, PT, 0x8, 0x80 ;  /* 0x000000000080781c */ /* 0x000fc6000070e170 */
[----:B------:R-:W-:Y:S01]  /*1850*/  FFMA.FTZ R87, R87, R62, R70 ;  /* 0x0000003e57577223 */ /* 0x000fe20000010046 */
[----:B------:R-:W-:Y:S01]  /*1860*/  P2R R70, PR, RZ, 0x1 ;  /* 0x00000001ff467803 */ /* 0x000fe20000000000 */
[----:B------:R-:W-:Y:S01]  /*1870*/  IMAD.MOV.U32 R62, RZ, RZ, R58 ;  /* 0x000000ffff3e7224 */ /* 0x000fe200078e003a */
[----:B------:R-:W-:Y:S07]  /*1880*/  @!P1 BRA `(.L_x_1122) ;  /* 0x00000004004c9947 */ /* 0x000fee0003800000 */
        /* <DEDUP_REMOVED lines=8> */
.L_x_1123:
        /* <DEDUP_REMOVED lines=13> */
.L_x_1125:
[----:B------:R-:W-:Y:S05]  /*19e0*/  BSYNC.RECONVERGENT B2 ;  /* 0x0000000000027941 */ /* 0x000fea0003800200 */
.L_x_1124:
[----:B------:R-:W-:Y:S01]  /*19f0*/  IMAD.WIDE.U32 R90, R44, -0x326172a9, RZ ;  /* 0xcd9e8d572c5a7825 */ /* 0x000fe200078e00ff */
[----:B------:R-:W-:Y:S01]  /*1a00*/  LOP3.LUT R108, R51, UR9, R89, 0x96, !PT ;  /* 0x00000009336c7c12 */ /* 0x000fe2000f8e9659 */
[----:B------:R-:W-:Y:S02]  /*1a10*/  UIADD3 UR5, UPT, UPT, UR8, -0x61c88647, URZ ;  /* 0x9e3779b908057890 */ /* 0x000fe4000fffe0ff */
[----:B------:R-:W-:Y:S01]  /*1a20*/  UIADD3 UR18, UPT, UPT, UR9, -0x4498517b, URZ ;  /* 0xbb67ae8509127890 */ /* 0x000fe2000fffe0ff */
[----:B------:R-:W-:Y:S01]  /*1a30*/  LOP3.LUT R106, R3, UR8, R91, 0x96, !PT ;  /* 0x00000008036a7c12 */ /* 0x000fe2000f8e965b */
[----:B------:R-:W-:-:S04]  /*1a40*/  IMAD.WIDE.U32 R108, R108, -0x326172a9, RZ ;  /* 0xcd9e8d576c6c7825 */ /* 0x000fc800078e00ff */
[----:B------:R-:W-:Y:S01]  /*1a50*/  IMAD.WIDE.U32 R106, R106, -0x2daee0ad, RZ ;  /* 0xd2511f536a6a7825 */ /* 0x000fe200078e00ff */
[----:B------:R-:W-:Y:S01]  /*1a60*/  LOP3.LUT R89, R90, UR5, R109, 0x96, !PT ;  /* 0x000000055a597c12 */ /* 0x000fe2000f8e966d */
[----:B------:R-:W-:Y:S02]  /*1a70*/  UIADD3 UR5, UPT, UPT, UR8, 0x3c6ef372, URZ ;  /* 0x3c6ef37208057890 */ /* 0x000fe4000fffe0ff */
[----:B------:R-:W-:Y:S01]  /*1a80*/  IMAD.MOV.U32 R62, RZ, RZ, R0 ;  /* 0x000000ffff3e7224 */ /* 0x000fe200078e0000 */
[----:B------:R-:W-:Y:S01]  /*1a90*/  LOP3.LUT R90, R88, UR18, R107, 0x96, !PT ;  /* 0x00000012585a7c12 */ /* 0x000fe2000f8e966b */
[----:B------:R-:W-:Y:S01]  /*1aa0*/  UIADD3 UR18, UPT, UPT, UR9, 0x76cf5d0a, URZ ;  /* 0x76cf5d0a09127890 */ /* 0x000fe2000fffe0ff */
[----:B------:R-:W-:-:S04]  /*1ab0*/  IMAD.WIDE.U32 R88, R89, -0x2daee0ad, RZ ;  /* 0xd2511f5359587825 */ /* 0x000fc800078e00ff */
[----:B------:R-:W-:Y:S01]  /*1ac0*/  IMAD.WIDE.U32 R90, R90, -0x326172a9, RZ ;  /* 0xcd9e8d575a5a7825 */ /* 0x000fe200078e00ff */
[----:B------:R-:W-:Y:S01]  /*1ad0*/  LOP3.LUT R109, R106, UR18, R89, 0x96, !PT ;  /* 0x000000126a6d7c12 */ /* 0x000fe2000f8e9659 */
[----:B------:R-:W-:Y:S02]  /*1ae0*/  UIADD3 UR18, UPT, UPT, UR9, 0x32370b8f, URZ ;  /* 0x32370b8f09127890 */ /* 0x000fe4000fffe0ff */
[----:B------:R-:W-:Y:S01]  /*1af0*/  IMAD.MOV.U32 R86, RZ, RZ, RZ ;  /* 0x000000ffff567224 */ /* 0x000fe200078e00ff */
        /* <DEDUP_REMOVED lines=42> */
[----:B------:R-:W-:Y:S02]  /*1da0*/  LOP3.LUT R60, R88, UR18, R107, 0x96, !PT ;  /* 0x00000012583c7c12 */ /* 0x000fe4000f8e966b */
[----:B------:R-:W-:-:S07]  /*1db0*/  MOV R0, R106 ;  /* 0x0000006a00007202 */ /* 0x000fce0000000f00 */
.L_x_1122:
[----:B------:R-:W-:Y:S05]  /*1dc0*/  BSYNC.RECONVERGENT B1 ;  /* 0x0000000000017941 */ /* 0x000fea0003800200 */
.L_x_1121:
[----:B------:R-:W-:Y:S01]  /*1dd0*/  I2FP.F32.U32 R89, R62 ;  /* 0x0000003e00597245 */ /* 0x000fe20000201000 */
[----:B------:R-:W-:Y:S01]  /*1de0*/  IMAD.U32 R40, R40, 0x10000, RZ ;  /* 0x0001000028287824 */ /* 0x000fe200078e00ff */
[----:B------:R-:W-:Y:S01]  /*1df0*/  ISETP.NE.AND P1, PT, R86, 0x1, PT ;  /* 0x000000015600780c */ /* 0x000fe20003f25270 */
[----:B------:R-:W-:Y:S01]  /*1e00*/  BSSY.RECONVERGENT B1, `(.L_x_1126) ;  /* 0x0000061000017945 */ /* 0x000fe20003800200 */
[----:B------:R-:W-:Y:S01]  /*1e10*/  PRMT R62, R4, 0x7632, R62 ;  /* 0x00007632043e7816 */ /* 0x000fe2000000003e */
[----:B------:R-:W-:Y:S01]  /*1e20*/  FFMA.FTZ R89, R89, R68, 1.1641532182693481445e-10 ;  /* 0x2f00000059597423 */ /* 0x000fe20000010044 */
[----:B------:R-:W-:Y:S01]  /*1e30*/  FMUL.FTZ R91, R40, UR4 ;  /* 0x00000004285b7c20 */ /* 0x000fe20008410000 */
[----:B------:R-:W-:Y:S01]  /*1e40*/  SHF.L.U32 R40, R50, 0x10, RZ ;  /* 0x0000001032287819 */ /* 0x000fe200000006ff */
[----:B------:R-:W-:Y:S02]  /*1e50*/  IMAD.MOV.U32 R74, RZ, RZ, 0x2 ;  /* 0x00000002ff4a7424 */ /* 0x000fe400078e00ff */
[----:B------:R-:W-:Y:S01]  /*1e60*/  FMUL.FTZ R91, R91, R64 ;  /* 0x000000405b5b7220 */ /* 0x000fe20000410000 */
[----:B------:R-:W-:Y:S01]  /*1e70*/  FSETP.GTU.FTZ.AND P0, PT, R89, R66, PT ;  /* 0x000000425900720b */ /* 0x000fe20003f1c000 */
[----:B------:R-:W-:-:S03]  /*1e80*/  IMAD.U32 R62, R62, 0x10000, RZ ;  /* 0x000100003e3e7824 */ /* 0x000fc600078e00ff */
[----:B------:R-:W-:Y:S02]  /*1e90*/  FSEL R89, R91, RZ, !P0 ;  /* 0x000000ff5b597208 */ /* 0x000fe40004000000 */
[----:B------:R-:W-:-:S03]  /*1ea0*/  PLOP3.LUT P0, PT, P0, PT, PT, 0x8, 0x80 ;  /* 0x000000000080781c */ /* 0x000fc6000070e170 */
[----:B------:R-:W-:Y:S01]  /*1eb0*/  FFMA.FTZ R89, R89, R40, R62 ;  /* 0x0000002859597223 */ /* 0x000fe2000001003e */
        /* <DEDUP_REMOVED lines=10> */
.L_x_1128:
        /* <DEDUP_REMOVED lines=13> */
.L_x_1130:
[----:B------:R-:W-:Y:S05]  /*2030*/  BSYNC.RECONVERGENT B2 ;  /* 0x0000000000027941 */ /* 0x000fea0003800200 */
.L_x_1129:
[----:B------:R-:W-:Y:S01]  /*2040*/  IMAD.WIDE.U32 R106, R44, -0x326172a9, RZ ;  /* 0xcd9e8d572c6a7825 */ /* 0x000fe200078e00ff */
[----:B------:R-:W-:Y:S01]  /*2050*/  LOP3.LUT R132, R51, UR9, R91, 0x96, !PT ;  /* 0x0000000933847c12 */ /* 0x000fe2000f8e965b */
[----:B------:R-:W-:Y:S02]  /*2060*/  UIADD3 UR5, UPT, UPT, UR8, -0x61c88647, URZ ;  /* 0x9e3779b908057890 */ /* 0x000fe4000fffe0ff */
[----:B------:R-:W-:Y:S01]  /*2070*/  HFMA2 R74, -RZ, RZ, 0, 0 ;  /* 0x00000000ff4a7431 */ /* 0x000fe200000001ff */
        /* <DEDUP_REMOVED lines=53> */
[----:B------:R-:W-:Y:S02]  /*23d0*/  LOP3.LUT R56, R106, UR5, R133, 0x96, !PT ;  /* 0x000000056a387c12 */ /* 0x000fe4000f8e9685 */
[----:B------:R-:W-:Y:S01]  /*23e0*/  MOV R58, R132 ;  /* 0x00000084003a7202 */ /* 0x000fe20000000f00 */
[----:B------:R-:W-:Y:S01]  /*23f0*/  IMAD.MOV.U32 R0, RZ, RZ, R108 ;  /* 0x000000ffff007224 */ /* 0x000fe200078e006c */
[----:B------:R-:W-:-:S07]  /*2400*/  LOP3.LUT R60, R90, UR18, R109, 0x96, !PT ;  /* 0x000000125a3c7c12 */ /* 0x000fce000f8e966d */
.L_x_1127:
[----:B------:R-:W-:Y:S05]  /*2410*/  BSYNC.RECONVERGENT B1 ;  /* 0x0000000000017941 */ /* 0x000fea0003800200 */
.L_x_1126:
[----:B------:R-:W-:Y:S01]  /*2420*/  I2FP.F32.U32 R91, R40 ;  /* 0x00000028005b7245 */ /* 0x000fe20000201000 */
[----:B------:R-:W-:Y:S01]  /*2430*/  IMAD.U32 R40, R41, 0x10000, RZ ;  /* 0x0001000029287824 */ /* 0x000fe200078e00ff */
[----:B------:R-:W-:Y:S01]  /*2440*/  ISETP.NE.AND P2, PT, R74, 0x1, PT ;  /* 0x000000014a00780c */ /* 0x000fe20003f45270 */
[----:B------:R-:W-:Y:S01]  /*2450*/  BSSY.RECONVERGENT B1, `(.L_x_1131) ;  /* 0x0000061000017945 */ /* 0x000fe20003800200 */
[----:B------:R-:W-:Y:S01]  /*2460*/  SHF.L.U32 R62, R5, 0x10, RZ ;  /* 0x00000010053e7819 */ /* 0x000fe200000006ff */
[----:B------:R-:W-:Y:S01]  /*2470*/  FFMA.FTZ R91, R91, R68, 1.1641532182693481445e-10 ;  /* 0x2f0000005b5b7423 */ /* 0x000fe20000010044 */
[----:B------:R-:W-:Y:S01]  /*2480*/  FMUL.FTZ R93, R40, UR4 ;  /* 0x00000004285d7c20 */ /* 0x000fe20008410000 */
[----:B------:R-:W-:Y:S02]  /*2490*/  IMAD.U32 R40, R33, 0x10000, RZ ;  /* 0x0001000021287824 */ /* 0x000fe400078e00ff */
[----:B------:R-:W-:Y:S02]  /*24a0*/  IMAD.MOV.U32 R86, RZ, RZ, 0x2 ;  /* 0x00000002ff567424 */ /* 0x000fe400078e00ff */
[----:B------:R-:W-:Y:S01]  /*24b0*/  FMUL.FTZ R93, R93, R64 ;  /* 0x000000405d5d7220 */ /* 0x000fe20000410000 */
[----:B------:R-:W-:-:S04]  /*24c0*/  FSETP.GTU.FTZ.AND P1, PT, R91, R66, PT ;  /* 0x000000425b00720b */ /* 0x000fc80003f3c000 */
[----:B------:R-:W-:Y:S02]  /*24d0*/  FSEL R91, R93, RZ, !P1 ;  /* 0x000000ff5d5b7208 */ /* 0x000fe40004800000 */
[----:B------:R-:W-:-:S03]  /*24e0*/  PLOP3.LUT P1, PT, P1, PT, PT, 0x8, 0x80 ;  /* 0x000000000080781c */ /* 0x000fc60000f2e170 */
[--C-:B------:R-:W-:Y:S01]  /*24f0*/  FFMA.FTZ R91, R91, R40, R62.reuse ;  /* 0x000000285b5b7223 */ /* 0x100fe2000001003e */
[----:B------:R-:W-:Y:S01]  /*2500*/  PRMT R62, R41, 0x7632, R62 ;  /* 0x00007632293e7816 */ /* 0x000fe2000000003e */
[----:B------:R-:W-:Y:S01]  /*2510*/  IMAD.MOV.U32 R40, RZ, RZ, R58 ;  /* 0x000000ffff287224 */ /* 0x000fe200078e003a */
[----:B------:R-:W-:Y:S07]  /*2520*/  @!P2 BRA `(.L_x_1132) ;  /* 0x00000004004ca947 */ /* 0x000fee0003800000 */
        /* <DEDUP_REMOVED lines=8> */
.L_x_1133:
        /* <DEDUP_REMOVED lines=13> */
.L_x_1135:
[----:B------:R-:W-:Y:S05]  /*2680*/  BSYNC.RECONVERGENT B2 ;  /* 0x0000000000027941 */ /* 0x000fea0003800200 */
.L_x_1134:
        /* <DEDUP_REMOVED lines=59> */
[----:B------:R-:W-:Y:S01]  /*2a40*/  MOV R40, R0 ;  /* 0x0000000000287202 */ /* 0x000fe20000000f00 */
[----:B------:R-:W-:-:S07]  /*2a50*/  IMAD.MOV.U32 R0, RZ, RZ, R108 ;  /* 0x000000ffff007224 */ /* 0x000fce00078e006c */
.L_x_1132:
[----:B------:R-:W-:Y:S05]  /*2a60*/  BSYNC.RECONVERGENT B1 ;  /* 0x0000000000017941 */ /* 0x000fea0003800200 */
.L_x_1131:
[----:B------:R-:W-:Y:S01]  /*2a70*/  I2FP.F32.U32 R41, R40 ;  /* 0x0000002800297245 */ /* 0x000fe20000201000 */
[----:B------:R-:W-:Y:S01]  /*2a80*/  IMAD.U32 R40, R49, 0x10000, RZ ;  /* 0x0001000031287824 */ /* 0x000fe200078e00ff */
[----:B------:R-:W-:Y:S01]  /*2a90*/  SHF.L.U32 R62, R62, 0x10, RZ ;  /* 0x000000103e3e7819 */ /* 0x000fe200000006ff */
[----:B------:R-:W-:Y:S01]  /*2aa0*/  BSSY.RECONVERGENT B1, `(.L_x_1136) ;  /* 0x0000061000017945 */ /* 0x000fe20003800200 */
[----:B------:R-:W-:Y:S01]  /*2ab0*/  ISETP.NE.AND P3, PT, R86, 0x1, PT ;  /* 0x000000015600780c */ /* 0x000fe20003f65270 */
[----:B------:R-:W-:Y:S01]  /*2ac0*/  FFMA.FTZ R41, R41, R68, 1.1641532182693481445e-10 ;  /* 0x2f00000029297423 */ /* 0x000fe20000010044 */
[----:B------:R-:W-:Y:S02]  /*2ad0*/  HFMA2 R74, -RZ, RZ, 0, 1.1920928955078125e-07 ;  /* 0x00000002ff4a7431 */ /* 0x000fe400000001ff */
[----:B------:R-:W-:Y:S01]  /*2ae0*/  FMUL.FTZ R93, R62, UR4 ;  /* 0x000000043e5d7c20 */ /* 0x000fe20008410000 */
[----:B------:R-:W-:Y:S02]  /*2af0*/  PRMT R62, R5, 0x7632, R62 ;  /* 0x00007632053e7816 */ /* 0x000fe4000000003e */
[----:B------:R-:W-:Y:S01]  /*2b00*/  FSETP.GTU.FTZ.AND P2, PT, R41, R66, PT ;  /* 0x000000422900720b */ /* 0x000fe20003f5c000 */
[----:B------:R-:W-:-:S02]  /*2b10*/  FMUL.FTZ R93, R93, R64 ;  /* 0x000000405d5d7220 */ /* 0x000fc40000410000 */
[----:B------:R-:W-:-:S03]  /*2b20*/  IMAD.U32 R62, R62, 0x10000, RZ ;  /* 0x000100003e3e7824 */ /* 0x000fc600078e00ff */
[----:B------:R-:W-:Y:S02]  /*2b30*/  FSEL R93, R93, RZ, !P2 ;  /* 0x000000ff5d5d7208 */ /* 0x000fe40005000000 */
[----:B------:R-:W-:-:S03]  /*2b40*/  PLOP3.LUT P2, PT, P2, PT, PT, 0x8, 0x80 ;  /* 0x000000000080781c */ /* 0x000fc6000174e170 */
[----:B------:R-:W-:Y:S01]  /*2b50*/  FFMA.FTZ R93, R93, R40, R62 ;  /* 0x000000285d5d7223 */ /* 0x000fe2000001003e */
        /* <DEDUP_REMOVED lines=10> */
.L_x_1138:
        /* <DEDUP_REMOVED lines=13> */
.L_x_1140:
[----:B------:R-:W-:Y:S05]  /*2cd0*/  BSYNC.RECONVERGENT B2 ;  /* 0x0000000000027941 */ /* 0x000fea0003800200 */
.L_x_1139:
        /* <DEDUP_REMOVED lines=59> */
[----:B------:R-:W-:Y:S01]  /*3090*/  IMAD.MOV.U32 R40, RZ, RZ, R0 ;  /* 0x000000ffff287224 */ /* 0x000fe200078e0000 */
[----:B------:R-:W-:-:S07]  /*30a0*/  MOV R0, R108 ;  /* 0x0000006c00007202 */ /* 0x000fce0000000f00 */
.L_x_1137:
[----:B------:R-:W-:Y:S05]  /*30b0*/  BSYNC.RECONVERGENT B1 ;  /* 0x0000000000017941 */ /* 0x000fea0003800200 */
.L_x_1136:
[----:B------:R-:W-:Y:S01]  /*30c0*/  I2FP.F32.U32 R41, R40 ;  /* 0x0000002800297245 */ /* 0x000fe20000201000 */
[----:B------:R-:W-:Y:S01]  /*30d0*/  IMAD.U32 R40, R42, 0x10000, RZ ;  /* 0x000100002a287824 */ /* 0x000fe200078e00ff */
[----:B------:R-:W-:Y:S01]  /*30e0*/  ISETP.NE.AND P4, PT, R74, 0x1, PT ;  /* 0x000000014a00780c */ /* 0x000fe20003f85270 */
[----:B------:R-:W-:Y:S01]  /*30f0*/  IMAD.U32 R62, R6, 0x10000, RZ ;  /* 0x00010000063e7824 */ /* 0x000fe200078e00ff */
[----:B------:R-:W-:Y:S01]  /*3100*/  BSSY.RECONVERGENT B1, `(.L_x_1141) ;  /* 0x0000060000017945 */ /* 0x000fe20003800200 */
[----:B------:R-:W-:Y:S01]  /*3110*/  FFMA.FTZ R41, R41, R68, 1.1641532182693481445e-10 ;  /* 0x2f00000029297423 */ /* 0x000fe20000010044 */
[----:B------:R-:W-:Y:S01]  /*3120*/  FMUL.FTZ R95, R40, UR4 ;  /* 0x00000004285f7c20 */ /* 0x000fe20008410000 */
[----:B------:R-:W-:Y:S02]  /*3130*/  SHF.L.U32 R40, R34, 0x10, RZ ;  /* 0x0000001022287819 */ /* 0x000fe400000006ff */
[----:B------:R-:W-:Y:S01]  /*3140*/  PRMT R42, R42, 0x7632, R42 ;  /* 0x000076322a2a7816 */ /* 0x000fe2000000002a */
[----:B------:R-:W-:Y:S01]  /*3150*/  FMUL.FTZ R95, R95, R64 ;  /* 0x000000405f5f7220 */ /* 0x000fe20000410000 */
[----:B------:R-:W-:-:S04]  /*3160*/  FSETP.GTU.FTZ.AND P3, PT, R41, R66, PT ;  /* 0x000000422900720b */ /* 0x000fc80003f7c000 */
[----:B------:R-:W-:Y:S02]  /*3170*/  FSEL R95, R95, RZ, !P3 ;  /* 0x000000ff5f5f7208 */ /* 0x000fe40005800000 */
[----:B------:R-:W-:-:S03]  /*3180*/  PLOP3.LUT P3, PT, P3, PT, PT, 0x8, 0x80 ;  /* 0x000000000080781c */ /* 0x000fc60001f6e170 */
[----:B------:R-:W-:Y:S01]  /*3190*/  FFMA.FTZ R95, R95, R40, R62 ;  /* 0x000000285f5f7223 */ /* 0x000fe2000001003e */
[----:B------:R-:W-:Y:S01]  /*31a0*/  IMAD.MOV.U32 R62, RZ, RZ, 0x2 ;  /* 0x00000002ff3e7424 */ /* 0x000fe200078e00ff */
[----:B------:R-:W-:Y:S01]  /*31b0*/  MOV R40, R58 ;  /* 0x0000003a00287202 */ /* 0x000fe20000000f00 */
[----:B------:R-:W-:Y:S07]  /*31c0*/  @!P4 BRA `(.L_x_1142) ;  /* 0x00000004004cc947 */ /* 0x000fee0003800000 */
        /* <DEDUP_REMOVED lines=8> */
.L_x_1143:
        /* <DEDUP_REMOVED lines=13> */
.L_x_1145:
[----:B------:R-:W-:Y:S05]  /*3320*/  BSYNC.RECONVERGENT B2 ;  /* 0x0000000000027941 */ /* 0x000fea0003800200 */
.L_x_1144:
        /* <DEDUP_REMOVED lines=57> */
[----:B------:R-:W-:Y:S02]  /*36c0*/  MOV R58, R132 ;  /* 0x00000084003a7202 */ /* 0x000fe40000000f00 */
[----:B------:R-:W-:Y:S01]  /*36d0*/  LOP3.LUT R60, R40, UR18, R109, 0x96, !PT ;  /* 0x00000012283c7c12 */ /* 0x000fe2000f8e966d */
[----:B------:R-:W-:Y:S02]  /*36e0*/  IMAD.MOV.U32 R40, RZ, RZ, R0 ;  /* 0x000000ffff287224 */ /* 0x000fe400078e0000 */
[----:B------:R-:W-:-:S07]  /*36f0*/  IMAD.MOV.U32 R0, RZ, RZ, R108 ;  /* 0x000000ffff007224 */ /* 0x000fce00078e006c */
.L_x_1142:
[----:B------:R-:W-:Y:S05]  /*3700*/  BSYNC.RECONVERGENT B1 ;  /* 0x0000000000017941 */ /* 0x000fea0003800200 */
.L_x_1141:
[----:B------:R-:W-:Y:S01]  /*3710*/  I2FP.F32.U32 R41, R40 ;  /* 0x0000002800297245 */ /* 0x000fe20000201000 */
[----:B------:R-:W-:Y:S01]  /*3720*/  IMAD.U32 R42, R42, 0x10000, RZ ;  /* 0x000100002a2a7824 */ /* 0x000fe200078e00ff */
[----:B------:R-:W-:Y:S01]  /*3730*/  ISETP.NE.AND P5, PT, R62, 0x1, PT ;  /* 0x000000013e00780c */ /* 0x000fe20003fa5270 */
[----:B------:R-:W-:Y:S01]  /*3740*/  IMAD.U32 R40, R48, 0x10000, RZ ;  /* 0x0001000030287824 */ /* 0x000fe200078e00ff */
[----:B------:R-:W-:Y:S01]  /*3750*/  BSSY.RECONVERGENT B1, `(.L_x_1146) ;  /* 0x0000060000017945 */ /* 0x000fe20003800200 */
[----:B------:R-:W-:Y:S01]  /*3760*/  FFMA.FTZ R41, R41, R68, 1.1641532182693481445e-10 ;  /* 0x2f00000029297423 */ /* 0x000fe20000010044 */
[----:B------:R-:W-:Y:S01]  /*3770*/  FMUL.FTZ R97, R42, UR4 ;  /* 0x000000042a617c20 */ /* 0x000fe20008410000 */
[----:B------:R-:W-:Y:S01]  /*3780*/  PRMT R42, R6, 0x7632, R42 ;  /* 0x00007632062a7816 */ /* 0x000fe2000000002a */
[----:B------:R-:W-:Y:S02]  /*3790*/  IMAD.MOV.U32 R86, RZ, RZ, 0x2 ;  /* 0x00000002ff567424 */ /* 0x000fe400078e00ff */
[----:B------:R-:W-:Y:S01]  /*37a0*/  FMUL.FTZ R97, R97, R64 ;  /* 0x0000004061617220 */ /* 0x000fe20000410000 */
[----:B------:R-:W-:-:S02]  /*37b0*/  FSETP.GTU.FTZ.AND P4, PT, R41, R66, PT ;  /* 0x000000422900720b */ /* 0x000fc40003f9c000 */
[----:B------:R-:W-:Y:S02]  /*37c0*/  SHF.L.U32 R42, R42, 0x10, RZ ;  /* 0x000000102a2a7819 */ /* 0x000fe400000006ff */
        /* <DEDUP_REMOVED lines=13> */
.L_x_1148:
        /* <DEDUP_REMOVED lines=13> */
.L_x_1150:
[----:B------:R-:W-:Y:S05]  /*3970*/  BSYNC.RECONVERGENT B2 ;  /* 0x0000000000027941 */ /* 0x000fea0003800200 */
.L_x_1149:
        /* <DEDUP_REMOVED lines=61> */
.L_x_1147:
[----:B------:R-:W-:Y:S05]  /*3d50*/  BSYNC.RECONVERGENT B1 ;  /* 0x0000000000017941 */ /* 0x000fea0003800200 */
.L_x_1146:
        /* <DEDUP_REMOVED lines=8> */
[----:B------:R-:W-:Y:S01]  /*3de0*/  IMAD.U32 R40, R35, 0x10000, RZ ;  /* 0x0001000023287824 */ /* 0x000fe200078e00ff */
[----:B------:R-:W-:-:S02]  /*3df0*/  PRMT R74, R43, 0x7632, R74 ;  /* 0x000076322b4a7816 */ /* 0x000fc4000000004a */
[----:B------:R-:W-:Y:S01]  /*3e00*/  FMUL.FTZ R99, R99, R64 ;  /* 0x0000004063637220 */ /* 0x000fe20000410000 */
[----:B------:R-:W-:-:S04]  /*3e10*/  FSETP.GTU.FTZ.AND P5, PT, R41, R66, PT ;  /* 0x000000422900720b */ /* 0x000fc80003fbc000 */
        /* <DEDUP_REMOVED lines=13> */
.L_x_1153:
        /* <DEDUP_REMOVED lines=15> */
.L_x_1155:
[----:B------:R-:W-:Y:S05]  /*3fe0*/  BSYNC.RECONVERGENT B2 ;  /* 0x0000000000027941 */ /* 0x000fea0003800200 */
.L_x_1154:
        /* <DEDUP_REMOVED lines=61> */
.L_x_1152:
[----:B------:R-:W-:Y:S05]  /*43c0*/  BSYNC.RECONVERGENT B1 ;  /* 0x0000000000017941 */ /* 0x000fea0003800200 */
.L_x_1151:
[----:B------:R-:W-:Y:S01]  /*43d0*/  I2FP.F32.U32 R41, R40 ;  /* 0x0000002800297245 */ /* 0x000fe20000201000 */
[----:B------:R-:W-:Y:S01]  /*43e0*/  IMAD.U32 R74, R74, 0x10000, RZ ;  /* 0x000100004a4a7824 */ /* 0x000fe200078e00ff */
[----:B------:R-:W-:Y:S02]  /*43f0*/  PRMT R42, R7, 0x7632, R42 ;  /* 0x00007632072a7816 */ /* 0x000fe4000000002a */
[----:B------:R-:W-:Y:S01]  /*4400*/  SHF.L.U32 R40, R47, 0x10, RZ ;  /* 0x000000102f287819 */ /* 0x000fe200000006ff */
[----:B------:R-:W-:Y:S01]  /*4410*/  FMUL.FTZ R43, R74, UR4 ;  /* 0x000000044a2b7c20 */ /* 0x000fe20008410000 */
[----:B------:R-:W-:Y:S01]  /*4420*/  FFMA.FTZ R41, R41, R68, 1.1641532182693481445e-10 ;  /* 0x2f00000029297423 */ /* 0x000fe20000010044 */
[----:B------:R-:W-:Y:S02]  /*4430*/  IMAD.U32 R42, R42, 0x10000, RZ ;  /* 0x000100002a2a7824 */ /* 0x000fe400078e00ff */
[----:B------:R-:W-:Y:S02]  /*4440*/  FMUL.FTZ R43, R43, R64 ;  /* 0x000000402b2b7220 */ /* 0x000fe40000410000 */
[----:B------:R-:W-:-:S02]  /*4450*/  FSETP.GTU.FTZ.AND P6, PT, R41, R66, PT ;  /* 0x000000422900720b */ /* 0x000fc40003fdc000 */
[----:B------:R-:W-:Y:S02]  /*4460*/  F2FP.BF16.F32.PACK_AB R41, R93, R91 ;  /* 0x0000005b5d29723e */ /* 0x000fe400000010ff */
[----:B------:R-:W-:Y:S02]  /*4470*/  FSEL R43, R43, RZ, !P6 ;  /* 0x000000ff2b2b7208 */ /* 0x000fe40007000000 */
[----:B------:R-:W-:-:S03]  /*4480*/  PLOP3.LUT P6, PT, P6, PT, PT, 0x8, 0x80 ;  /* 0x000000000080781c */ /* 0x000fc600037ce170 */
[----:B------:R-:W-:Y:S01]  /*4490*/  FFMA.FTZ R105, R43, R40, R42 ;  /* 0x000000282b697223 */ /* 0x000fe2000001002a */
[----:B------:R-:W-:Y:S02]  /*44a0*/  F2FP.BF16.F32.PACK_AB R42, R97, R95 ;  /* 0x0000005f612a723e */ /* 0x000fe400000010ff */
[----:B------:R-:W-:Y:S02]  /*44b0*/  F2FP.BF16.F32.PACK_AB R40, R89, R87 ;  /* 0x000000575928723e */ /* 0x000fe400000010ff */
[----:B------:R-:W-:Y:S01]  /*44c0*/  F2FP.BF16.F32.PACK_AB R43, R105, R99 ;  /* 0x00000063692b723e */ /* 0x000fe200000010ff */
[----:B------:R-:W-:Y:S06]  /*44d0*/  BRA `(.L_x_1156) ;  /* 0x0000003000a47947 */ /* 0x000fec0003800000 */
.L_x_1116:
        /* <DEDUP_REMOVED lines=16> */
.L_x_1159:
        /* <DEDUP_REMOVED lines=13> */
.L_x_1161:
[----:B------:R-:W-:Y:S05]  /*46b0*/  BSYNC.RECONVERGENT B2 ;  /* 0x0000000000027941 */ /* 0x000fea0003800200 */
.L_x_1160:
        /* <DEDUP_REMOVED lines=61> */
.L_x_1158:
[----:B------:R-:W-:Y:S05]  /*4a90*/  BSYNC.RECONVERGENT B1 ;  /* 0x0000000000017941 */ /* 0x000fea0003800200 */
.L_x_1157:
[----:B------:R-:W0:Y:S01]  /*4aa0*/  LDC R64, c[0x0][0x408] ;  /* 0x00010200ff407b82 */ /* 0x000e220000000800 */
[----:B------:R-:W-:Y:S01]  /*4ab0*/  I2FP.F32.U32 R87, R68 ;  /* 0x0000004400577245 */ /* 0x000fe20000201000 */
[----:B------:R-:W-:Y:S01]  /*4ac0*/  IMAD.MOV.U32 R68, RZ, RZ, 0x2f800000 ;  /* 0x2f800000ff447424 */ /* 0x000fe200078e00ff */
[----:B------:R-:W-:Y:S01]  /*4ad0*/  ISETP.NE.AND P1, PT, R74, 0x1, PT ;  /* 0x000000014a00780c */ /* 0x000fe20003f25270 */
[C---:B-----5:R-:W-:Y:S01]  /*4ae0*/  IMAD.U32 R62, R40.reuse, 0x10000, RZ ;  /* 0x00010000283e7824 */ /* 0x060fe200078e00ff */
[----:B------:R-:W-:Y:S01]  /*4af0*/  BSSY.RECONVERGENT B1, `(.L_x_1162) ;  /* 0x0000062000017945 */ /* 0x000fe20003800200 */
[----:B------:R-:W-:Y:S01]  /*4b00*/  FFMA.FTZ R87, R87, R68, 1.1641532182693481445e-10 ;  /* 0x2f00000057577423 */ /* 0x000fe20000010044 */
[----:B------:R-:W-:Y:S01]  /*4b10*/  PRMT R40, R40, 0x7632, R40 ;  /* 0x0000763228287816 */ /* 0x000fe20000000028 */
[----:B------:R-:W1:Y:S01]  /*4b20*/  LDC R66, c[0x0][0x404] ;  /* 0x00010100ff427b82 */ /* 0x000e620000000800 */
[----:B------:R-:W-:Y:S01]  /*4b30*/  FMUL.FTZ R89, R62, UR4 ;  /* 0x000000043e597c20 */ /* 0x000fe20008410000 */
[----:B------:R-:W-:Y:S01]  /*4b40*/  SHF.L.U32 R62, R32, 0x10, RZ ;  /* 0x00000010203e7819 */ /* 0x000fe200000006ff */
[----:B------:R-:W-:-:S02]  /*4b50*/  IMAD.MOV.U32 R86, RZ, RZ, 0x2 ;  /* 0x00000002ff567424 */ /* 0x000fc400078e00ff */
[----:B0-----:R-:W-:Y:S01]  /*4b60*/  FMUL.FTZ R89, R89, R64 ;  /* 0x0000004059597220 */ /* 0x001fe20000410000 */
[----:B-1----:R-:W-:-:S04]  /*4b70*/  FSETP.GTU.FTZ.AND P0, PT, R87, R66, PT ;  /* 0x000000425700720b */ /* 0x002fc80003f1c000 */
[----:B------:R-:W-:Y:S02]  /*4b80*/  FSEL R87, R89, RZ, !P0 ;  /* 0x000000ff59577208 */ /* 0x000fe40004000000 */
[----:B------:R-:W-:-:S03]  /*4b90*/  PLOP3.LUT P0, PT, P0, PT, PT, 0x8, 0x80 ;  /* 0x000000000080781c */ /* 0x000fc6000070e170 */
[----:B------:R-:W-:Y:S01]  /*4ba0*/  FMUL.FTZ R87, R87, R62 ;  /* 0x0000003e57577220 */ /* 0x000fe20000410000 */
[----:B------:R-:W-:Y:S01]  /*4bb0*/  P2R R70, PR, RZ, 0x1 ;  /* 0x00000001ff467803 */ /* 0x000fe20000000000 */
        /* <DEDUP_REMOVED lines=10> */
.L_x_1164:
        /* <DEDUP_REMOVED lines=13> */
.L_x_1166:
[----:B------:R-:W-:Y:S05]  /*4d30*/  BSYNC.RECONVERGENT B2 ;  /* 0x0000000000027941 */ /* 0x000fea0003800200 */
.L_x_1165:
        /* <DEDUP_REMOVED lines=61> */
.L_x_1163:
[----:B------:R-:W-:Y:S05]  /*5110*/  BSYNC.RECONVERGENT B1 ;  /* 0x0000000000017941 */ /* 0x000fea0003800200 */
.L_x_1162:
[----:B------:R-:W-:Y:S01]  /*5120*/  I2FP.F32.U32 R89, R62 ;  /* 0x0000003e00597245 */ /* 0x000fe20000201000 */
[----:B------:R-:W-:Y:S01]  /*5130*/  BSSY.RECONVERGENT B1, `(.L_x_1167) ;  /* 0x0000061000017945 */ /* 0x000fe20003800200 */
[----:B------:R-:W-:Y:S01]  /*5140*/  SHF.L.U32 R40, R40, 0x10, RZ ;  /* 0x0000001028287819 */ /* 0x000fe200000006ff */
[----:B------:R-:W-:Y:S01]  /*5150*/  IMAD.MOV.U32 R74, RZ, RZ, 0x2 ;  /* 0x00000002ff4a7424 */ /* 0x000fe200078e00ff */
[----:B------:R-:W-:Y:S01]  /*5160*/  ISETP.NE.AND P1, PT, R86, 0x1, PT ;  /* 0x000000015600780c */ /* 0x000fe20003f25270 */
[----:B------:R-:W-:Y:S02]  /*5170*/  FFMA.FTZ R89, R89, R68, 1.1641532182693481445e-10 ;  /* 0x2f00000059597423 */ /* 0x000fe40000010044 */
[----:B------:R-:W-:Y:S01]  /*5180*/  FMUL.FTZ R91, R40, UR4 ;  /* 0x00000004285b7c20 */ /* 0x000fe20008410000 */
[----:B------:R-:W-:Y:S02]  /*5190*/  IMAD.U32 R40, R50, 0x10000, RZ ;  /* 0x0001000032287824 */ /* 0x000fe400078e00ff */
[----:B------:R-:W-:Y:S01]  /*51a0*/  FSETP.GTU.FTZ.AND P0, PT, R89, R66, PT ;  /* 0x000000425900720b */ /* 0x000fe20003f1c000 */
[----:B------:R-:W-:-:S05]  /*51b0*/  FMUL.FTZ R91, R91, R64 ;  /* 0x000000405b5b7220 */ /* 0x000fca0000410000 */
[----:B------:R-:W-:Y:S02]  /*51c0*/  FSEL R89, R91, RZ, !P0 ;  /* 0x000000ff5b597208 */ /* 0x000fe40004000000 */
[----:B------:R-:W-:-:S03]  /*51d0*/  PLOP3.LUT P0, PT, P0, PT, PT, 0x8, 0x80 ;  /* 0x000000000080781c */ /* 0x000fc6000070e170 */
[----:B------:R-:W-:Y:S01]  /*51e0*/  FMUL.FTZ R89, R89, R40 ;  /* 0x0000002859597220 */ /* 0x000fe20000410000 */
        /* <DEDUP_REMOVED lines=10> */
.L_x_1169:
        /* <DEDUP_REMOVED lines=13> */
.L_x_1171:
[----:B------:R-:W-:Y:S05]  /*5360*/  BSYNC.RECONVERGENT B2 ;  /* 0x0000000000027941 */ /* 0x000fea0003800200 */
.L_x_1170:
        /* <DEDUP_REMOVED lines=61> */
.L_x_1168:
[----:B------:R-:W-:Y:S05]  /*5740*/  BSYNC.RECONVERGENT B1 ;  /* 0x0000000000017941 */ /* 0x000fea0003800200 */
.L_x_1167:
[----:B------:R-:W-:Y:S01]  /*5750*/  I2FP.F32.U32 R91, R40 ;  /* 0x00000028005b7245 */ /* 0x000fe20000201000 */
[----:B------:R-:W-:Y:S01]  /*5760*/  IMAD.U32 R40, R41, 0x10000, RZ ;  /* 0x0001000029287824 */ /* 0x000fe200078e00ff */
[----:B------:R-:W-:Y:S01]  /*5770*/  ISETP.NE.AND P2, PT, R74, 0x1, PT ;  /* 0x000000014a00780c */ /* 0x000fe20003f45270 */
[----:B------:R-:W-:Y:S01]  /*5780*/  BSSY.RECONVERGENT B1, `(.L_x_1172) ;  /* 0x0000060000017945 */ /* 0x000fe20003800200 */
[----:B------:R-:W-:Y:S02]  /*5790*/  HFMA2 R86, -RZ, RZ, 0, 1.1920928955078125e-07 ;  /* 0x00000002ff567431 */ /* 0x000fe400000001ff */
[----:B------:R-:W-:Y:S01]  /*57a0*/  FFMA.FTZ R91, R91, R68, 1.1641532182693481445e-10 ;  /* 0x2f0000005b5b7423 */ /* 0x000fe20000010044 */
[----:B------:R-:W-:Y:S01]  /*57b0*/  FMUL.FTZ R93, R40, UR4 ;  /* 0x00000004285d7c20 */ /* 0x000fe20008410000 */
[----:B------:R-:W-:Y:S01]  /*57c0*/  IMAD.U32 R40, R33, 0x10000, RZ ;  /* 0x0001000021287824 */ /* 0x000fe200078e00ff */
[----:B------:R-:W-:Y:S02]  /*57d0*/  PRMT R62, R41, 0x7632, R62 ;  /* 0x00007632293e7816 */ /* 0x000fe4000000003e */
[----:B------:R-:W-:Y:S01]  /*57e0*/  FMUL.FTZ R93, R93, R64 ;  /* 0x000000405d5d7220 */ /* 0x000fe20000410000 */
[----:B------:R-:W-:-:S04]  /*57f0*/  FSETP.GTU.FTZ.AND P1, PT, R91, R66, PT ;  /* 0x000000425b00720b */ /* 0x000fc80003f3c000 */
[----:B------:R-:W-:Y:S02]  /*5800*/  FSEL R91, R93, RZ, !P1 ;  /* 0x000000ff5d5b7208 */ /* 0x000fe40004800000 */
[----:B------:R-:W-:-:S03]  /*5810*/  PLOP3.LUT P1, PT, P1, PT, PT, 0x8, 0x80 ;  /* 0x000000000080781c */ /* 0x000fc60000f2e170 */
[----:B------:R-:W-:Y:S01]  /*5820*/  FMUL.FTZ R91, R91, R40 ;  /* 0x000000285b5b7220 */ /* 0x000fe20000410000 */
        /* <DEDUP_REMOVED lines=10> */
.L_x_1174:
        /* <DEDUP_REMOVED lines=13> */
.L_x_1176:
[----:B------:R-:W-:Y:S05]  /*59a0*/  BSYNC.RECONVERGENT B2 ;  /* 0x0000000000027941 */ /* 0x000fea0003800200 */
.L_x_1175:
        /* <DEDUP_REMOVED lines=61> */
.L_x_1173:
[----:B------:R-:W-:Y:S05]  /*5d80*/  BSYNC.RECONVERGENT B1 ;  /* 0x0000000000017941 */ /* 0x000fea0003800200 */
.L_x_1172:
[----:B------:R-:W-:Y:S01]  /*5d90*/  I2FP.F32.U32 R41, R40 ;  /* 0x0000002800297245 */ /* 0x000fe20000201000 */
[----:B------:R-:W-:Y:S01]  /*5da0*/  IMAD.U32 R62, R62, 0x10000, RZ ;  /* 0x000100003e3e7824 */ /* 0x000fe200078e00ff */
[----:B------:R-:W-:Y:S01]  /*5db0*/  ISETP.NE.AND P3, PT, R86, 0x1, PT ;  /* 0x000000015600780c */ /* 0x000fe20003f65270 */
[----:B------:R-:W-:Y:S01]  /*5dc0*/  BSSY.RECONVERGENT B1, `(.L_x_1177) ;  /* 0x000005f000017945 */ /* 0x000fe20003800200 */
[----:B------:R-:W-:Y:S01]  /*5dd0*/  SHF.L.U32 R40, R49, 0x10, RZ ;  /* 0x0000001031287819 */ /* 0x000fe200000006ff */
[----:B------:R-:W-:Y:S01]  /*5de0*/  FFMA.FTZ R41, R41, R68, 1.1641532182693481445e-10 ;  /* 0x2f00000029297423 */ /* 0x000fe20000010044 */
[----:B------:R-:W-:Y:S01]  /*5df0*/  FMUL.FTZ R93, R62, UR4 ;  /* 0x000000043e5d7c20 */ /* 0x000fe20008410000 */
[----:B------:R-:W-:-:S03]  /*5e00*/  IMAD.MOV.U32 R62, RZ, RZ, 0x2 ;  /* 0x00000002ff3e7424 */ /* 0x000fc600078e00ff */
        /* <DEDUP_REMOVED lines=15> */
.L_x_1179:
        /* <DEDUP_REMOVED lines=13> */
.L_x_1181:
[----:B------:R-:W-:Y:S05]  /*5fd0*/  BSYNC.RECONVERGENT B2 ;  /* 0x0000000000027941 */ /* 0x000fea0003800200 */
.L_x_1180:
        /* <DEDUP_REMOVED lines=61> */
.L_x_1178:
[----:B------:R-:W-:Y:S05]  /*63b0*/  BSYNC.RECONVERGENT B1 ;  /* 0x0000000000017941 */ /* 0x000fea0003800200 */
.L_x_1177:
        /* <DEDUP_REMOVED lines=24> */
.L_x_1184:
        /* <DEDUP_REMOVED lines=13> */
.L_x_1186:
[----:B------:R-:W-:Y:S05]  /*6610*/  BSYNC.RECONVERGENT B2 ;  /* 0x0000000000027941 */ /* 0x000fea0003800200 */
.L_x_1185:
        /* <DEDUP_REMOVED lines=61> */
.L_x_1183:
[----:B------:R-:W-:Y:S05]  /*69f0*/  BSYNC.RECONVERGENT B1 ;  /* 0x0000000000017941 */ /* 0x000fea0003800200 */
.L_x_1182:
[----:B------:R-:W-:Y:S01]  /*6a00*/  I2FP.F32.U32 R41, R40 ;  /* 0x0000002800297245 */ /* 0x000fe20000201000 */
[----:B------:R-:W-:Y:S01]  /*6a10*/  IMAD.U32 R42, R42, 0x10000, RZ ;  /* 0x000100002a2a7824 */ /* 0x000fe200078e00ff */
[----:B------:R-:W-:Y:S01]  /*6a20*/  ISETP.NE.AND P5, PT, R74, 0x1, PT ;  /* 0x000000014a00780c */ /* 0x000fe20003fa5270 */
[----:B------:R-:W-:Y:S01]  /*6a30*/  IMAD.U32 R40, R48, 0x10000, RZ ;  /* 0x0001000030287824 */ /* 0x000fe200078e00ff */
[----:B------:R-:W-:Y:S01]  /*6a40*/  BSSY.RECONVERGENT B1, `(.L_x_1187) ;  /* 0x000005e000017945 */ /* 0x000fe20003800200 */
[----:B------:R-:W-:Y:S01]  /*6a50*/  FFMA.FTZ R41, R41, R68, 1.1641532182693481445e-10 ;  /* 0x2f00000029297423 */ /* 0x000fe20000010044 */
[----:B------:R-:W-:Y:S01]  /*6a60*/  FMUL.FTZ R97, R42, UR4 ;  /* 0x000000042a617c20 */ /* 0x000fe20008410000 */
[----:B------:R-:W-:-:S03]  /*6a70*/  MOV R42, 0x2 ;  /* 0x00000002002a7802 */ /* 0x000fc60000000f00 */
        /* <DEDUP_REMOVED lines=15> */
.L_x_1189:
        /* <DEDUP_REMOVED lines=13> */
.L_x_1191:
[----:B------:R-:W-:Y:S05]  /*6c40*/  BSYNC.RECONVERGENT B2 ;  /* 0x0000000000027941 */ /* 0x000fea0003800200 */
.L_x_1190:
        /* <DEDUP_REMOVED lines=61> */
.L_x_1188:
[----:B------:R-:W-:Y:S05]  /*7020*/  BSYNC.RECONVERGENT B1 ;  /* 0x0000000000017941 */ /* 0x000fea0003800200 */
.L_x_1187:
[----:B------:R-:W-:Y:S01]  /*7030*/  I2FP.F32.U32 R41, R40 ;  /* 0x0000002800297245 */ /* 0x000fe20000201000 */
[----:B------:R-:W-:Y:S01]  /*7040*/  IMAD.U32 R40, R43, 0x10000, RZ ;  /* 0x000100002b287824 */ /* 0x000fe200078e00ff */
[----:B------:R-:W-:Y:S01]  /*7050*/  ISETP.NE.AND P6, PT, R42, 0x1, PT ;  /* 0x000000012a00780c */ /* 0x000fe20003fc5270 */
[----:B------:R-:W-:Y:S01]  /*7060*/  BSSY.RECONVERGENT B1, `(.L_x_1192) ;  /* 0x0000062000017945 */ /* 0x000fe20003800200 */
[----:B------:R-:W-:Y:S01]  /*7070*/  SHF.L.U32 R105, R35, 0x10, RZ ;  /* 0x0000001023697819 */ /* 0x000fe200000006ff */
[----:B------:R-:W-:Y:S01]  /*7080*/  FFMA.FTZ R41, R41, R68, 1.1641532182693481445e-10 ;  /* 0x2f00000029297423 */ /* 0x000fe20000010044 */
[----:B------:R-:W-:Y:S01]  /*7090*/  FMUL.FTZ R99, R40, UR4 ;  /* 0x0000000428637c20 */ /* 0x000fe20008410000 */
[----:B------:R-:W-:Y:S01]  /*70a0*/  PRMT R74, R43, 0x7632, R74 ;  /* 0x000076322b4a7816 */ /* 0x000fe2000000004a */
[----:B------:R-:W-:Y:S02]  /*70b0*/  IMAD.MOV.U32 R62, RZ, RZ, 0x2 ;  /* 0x00000002ff3e7424 */ /* 0x000fe400078e00ff */
        /* <DEDUP_REMOVED lines=15> */
.L_x_1194:
[----:B------:R-:W-:Y:S01]  /*71b0*/  VIADD R72, R72, 0x1 ;  /* 0x0000000148487836 */ /* 0x000fe20000000000 */
[----:B------:R-:W-:Y:S03]  /*71c0*/  BSSY.RECONVERGENT B2, `(.L_x_1195) ;  /* 0x000000e000027945 */ /* 0x000fe60003800200 */
        /* <DEDUP_REMOVED lines=13> */
.L_x_1196:
[----:B------:R-:W-:Y:S05]  /*72a0*/  BSYNC.RECONVERGENT B2 ;  /* 0x0000000000027941 */ /* 0x000fea0003800200 */
.L_x_1195:
        /* <DEDUP_REMOVED lines=61> */
.L_x_1193:
[----:B------:R-:W-:Y:S05]  /*7680*/  BSYNC.RECONVERGENT B1 ;  /* 0x0000000000017941 */ /* 0x000fea0003800200 */
.L_x_1192:
[----:B------:R-:W-:Y:S01]  /*7690*/  I2FP.F32.U32 R41, R40 ;  /* 0x0000002800297245 */ /* 0x000fe20000201000 */
[----:B------:R-:W-:Y:S01]  /*76a0*/  IMAD.U32 R40, R47, 0x10000, RZ ;  /* 0x000100002f287824 */ /* 0x000fe200078e00ff */
[----:B------:R-:W-:Y:S02]  /*76b0*/  SHF.L.U32 R74, R74, 0x10, RZ ;  /* 0x000000104a4a7819 */ /* 0x000fe400000006ff */
[----:B------:R-:W-:Y:S01]  /*76c0*/  F2FP.BF16.F32.PACK_AB R42, R97, R95 ;  /* 0x0000005f612a723e */ /* 0x000fe200000010ff */
[----:B------:R-:W-:Y:S02]  /*76d0*/  FFMA.FTZ R41, R41, R68, 1.1641532182693481445e-10 ;  /* 0x2f00000029297423 */ /* 0x000fe40000010044 */
[----:B------:R-:W-:-:S03]  /*76e0*/  FMUL.FTZ R43, R74, UR4 ;  /* 0x000000044a2b7c20 */ /* 0x000fc60008410000 */
[----:B------:R-:W-:Y:S01]  /*76f0*/  FSETP.GTU.FTZ.AND P6, PT, R41, R66, PT ;  /* 0x000000422900720b */ /* 0x000fe20003fdc000 */
[----:B------:R-:W-:Y:S01]  /*7700*/  FMUL.FTZ R43, R43, R64 ;  /* 0x000000402b2b7220 */ /* 0x000fe20000410000 */
[----:B------:R-:W-:-:S04]  /*7710*/  F2FP.BF16.F32.PACK_AB R41, R93, R91 ;  /* 0x0000005b5d29723e */ /* 0x000fc800000010ff */
[----:B------:R-:W-:Y:S02]  /*7720*/  FSEL R43, R43, RZ, !P6 ;  /* 0x000000ff2b2b7208 */ /* 0x000fe40007000000 */
[----:B------:R-:W-:-:S03]  /*7730*/  PLOP3.LUT P6, PT, P6, PT, PT, 0x8, 0x80 ;  /* 0x000000000080781c */ /* 0x000fc600037ce170 */
[----:B------:R-:W-:Y:S01]  /*7740*/  FMUL.FTZ R105, R43, R40 ;  /* 0x000000282b697220 */ /* 0x000fe20000410000 */
[----:B------:R-:W-:-:S04]  /*7750*/  F2FP.BF16.F32.PACK_AB R40, R89, R87 ;  /* 0x000000575928723e */ /* 0x000fc800000010ff */
[----:B------:R-:W-:-:S07]  /*7760*/  F2FP.BF16.F32.PACK_AB R43, R105, R99 ;  /* 0x00000063692b723e */ /* 0x000fce00000010ff */
.L_x_1156:
[----:B------:R-:W0:Y:S01]  /*7770*/  LDC.64 R106, c[0x0][0x3a8] ;  /* 0x0000ea00ff6a7b82 */ /* 0x000e220000000a00 */
[----:B------:R-:W-:Y:S02]  /*7780*/  SEL R74, RZ, 0x1000000, !P6 ;  /* 0x01000000ff4a7807 */ /* 0x000fe40007000000 */
[----:B------:R-:W-:Y:S02]  /*7790*/  SEL R68, RZ, 0x10000, !P5 ;  /* 0x00010000ff447807 */ /* 0x000fe40006800000 */
[----:B------:R-:W-:Y:S02]  /*77a0*/  SEL R137, RZ, 0x100, !P4 ;  /* 0x00000100ff897807 */ /* 0x000fe40006000000 */
[----:B------:R-:W-:Y:S01]  /*77b0*/  ISETP.NE.AND P6, PT, R70, RZ, PT ;  /* 0x000000ff4600720c */ /* 0x000fe20003fc5270 */
        /* <DEDUP_REMOVED lines=13> */
[C---:B------:R-:W-:Y:S01]  /*7890*/  IADD3 R0, PT, PT, R53.reuse, 0x100, RZ ;  /* 0x0000010035007810 */ /* 0x040fe20007ffe0ff */
[----:B-1----:R-:W-:-:S05]  /*78a0*/  IMAD.WIDE.U32 R108, R53, 0x8, R108 ;  /* 0x00000008356c7825 */ /* 0x002fca00078e006c */
[----:B------:R0:W-:Y:S02]  /*78b0*/  STG.E.64 desc[UR6][R108.64], R132 ;  /* 0x000000846c007986 */ /* 0x0001e4000c101b06 */
.L_x_1115:
[----:B------:R-:W-:Y:S05]  /*78c0*/  BSYNC.RECONVERGENT B0 ;  /* 0x0000000000007941 */ /* 0x000fea0003800200 */
.L_x_1114:
[----:B------:R-:W-:Y:S01]  /*78d0*/  ISETP.GE.U32.AND P0, PT, R2, 0x200, PT ;  /* 0x000002000200780c */ /* 0x000fe20003f06070 */
[----:B------:R-:W-:Y:S03]  /*78e0*/  BSSY.RECONVERGENT B0, `(.L_x_1197) ;  /* 0x000067c000007945 */ /* 0x000fe60003800200 */
[----:B------:R-:W-:-:S09]  /*78f0*/  P2R R86, PR, RZ, 0x1 ;  /* 0x00000001ff567803 */ /* 0x000fd20000000000 */
        /* <DEDUP_REMOVED lines=26> */
.L_x_1202:
        /* <DEDUP_REMOVED lines=13> */
.L_x_1204:
[----:B------:R-:W-:Y:S05]  /*7b70*/  BSYNC.RECONVERGENT B2 ;  /* 0x0000000000027941 */ /* 0x000fea0003800200 */
.L_x_1203:
        /* <DEDUP_REMOVED lines=44> */
[----:B0-----:R-:W-:Y:S01]  /*7e40*/  LOP3.LUT R74, R58, UR5, R63, 0x96, !PT ;  /* 0x000000053a4a7c12 */ /* 0x001fe2000f8e963f */
        /* <DEDUP_REMOVED lines=14> */
[----:B------:R-:W-:-:S07]  /*7f30*/  IMAD.MOV.U32 R59, RZ, RZ, RZ ;  /* 0x000000ffff3b7224 */ /* 0x000fce00078e00ff */
.L_x_1201:
[----:B------:R-:W-:Y:S05]  /*7f40*/  BSYNC.RECONVERGENT B1 ;  /* 0x0000000000017941 */ /* 0x000fea0003800200 */
.L_x_1200:
[----:B------:R-:W1:Y:S01]  /*7f50*/  LDC R64, c[0x0][0x408] ;  /* 0x00010200ff407b82 */ /* 0x000e620000000800 */
[----:B------:R-:W-:Y:S01]  /*7f60*/  I2FP.F32.U32 R55, R55 ;  /* 0x0000003700377245 */ /* 0x000fe20000201000 */
[----:B------:R-:W-:Y:S01]  /*7f70*/  IMAD.MOV.U32 R70, RZ, RZ, 0x2f800000 ;  /* 0x2f800000ff467424 */ /* 0x000fe200078e00ff */
[----:B-----5:R-:W-:Y:S01]  /*7f80*/  SHF.L.U32 R57, R40, 0x10, RZ ;  /* 0x0000001028397819 */ /* 0x020fe200000006ff */
[----:B------:R-:W-:Y:S01]  /*7f90*/  IMAD.U32 R62, R20, 0x10000, RZ ;  /* 0x00010000143e7824 */ /* 0x000fe200078e00ff */
[----:B------:R-:W-:Y:S01]  /*7fa0*/  ISETP.NE.AND P1, PT, R59, 0x1, PT ;  /* 0x000000013b00780c */ /* 0x000fe20003f25270 */
[----:B------:R-:W-:Y:S01]  /*7fb0*/  FFMA.FTZ R55, R55, R70, 1.1641532182693481445e-10 ;  /* 0x2f00000037377423 */ /* 0x000fe20000010046 */
[----:B0-----:R-:W-:Y:S01]  /*7fc0*/  IMAD.U32 R74, R4, 0x10000, RZ ;  /* 0x00010000044a7824 */ /* 0x001fe200078e00ff */
[----:B------:R-:W0:Y:S01]  /*7fd0*/  LDC R68, c[0x0][0x404] ;  /* 0x00010100ff447b82 */ /* 0x000e220000000800 */
[----:B------:R-:W-:Y:S01]  /*7fe0*/  FMUL.FTZ R57, R57, UR4 ;  /* 0x0000000439397c20 */ /* 0x000fe20008410000 */
[----:B------:R-:W-:Y:S01]  /*7ff0*/  BSSY.RECONVERGENT B1, `(.L_x_1205) ;  /* 0x000005d000017945 */ /* 0x000fe20003800200 */
[----:B------:R-:W-:Y:S01]  /*8000*/  HFMA2 R63, -RZ, RZ, 0, 1.1920928955078125e-07 ;  /* 0x00000002ff3f7431 */ /* 0x000fe200000001ff */
[----:B------:R-:W-:Y:S01]  /*8010*/  PRMT R40, R40, 0x7632, R40 ;  /* 0x0000763228287816 */ /* 0x000fe20000000028 */
[----:B-1----:R-:W-:Y:S01]  /*8020*/  FMUL.FTZ R57, R57, R64 ;  /* 0x0000004039397220 */ /* 0x002fe20000410000 */
[----:B0-----:R-:W-:-:S04]  /*8030*/  FSETP.GTU.FTZ.AND P0, PT, R55, R68, PT ;  /* 0x000000443700720b */ /* 0x001fc80003f1c000 */
[----:B------:R-:W-:Y:S01]  /*8040*/  FSEL R55, R57, RZ, !P0 ;  /* 0x000000ff39377208 */ /* 0x000fe20004000000 */
[----:B------:R-:W-:Y:S01]  /*8050*/  IMAD.MOV.U32 R57, RZ, RZ, R58 ;  /* 0x000000ffff397224 */ /* 0x000fe200078e003a */
[----:B------:R-:W-:-:S03]  /*8060*/  PLOP3.LUT P0, PT, P0, PT, PT, 0x8, 0x80 ;  /* 0x000000000080781c */ /* 0x000fc6000070e170 */
[----:B------:R-:W-:Y:S01]  /*8070*/  FFMA.FTZ R55, R55, R62, R74 ;  /* 0x0000003e37377223 */ /* 0x000fe2000001004a */
        /* <DEDUP_REMOVED lines=10> */
.L_x_1207:
        /* <DEDUP_REMOVED lines=13> */
.L_x_1209:
[----:B------:R-:W-:Y:S05]  /*81f0*/  BSYNC.RECONVERGENT B2 ;  /* 0x0000000000027941 */ /* 0x000fea0003800200 */
.L_x_1208:
        /* <DEDUP_REMOVED lines=58> */
[----:B------:R-:W-:Y:S02]  /*85a0*/  HFMA2 R63, -RZ, RZ, 0, 0 ;  /* 0x00000000ff3f7431 */ /* 0x000fe400000001ff */
[----:B------:R-:W-:-:S07]  /*85b0*/  IMAD.MOV.U32 R66, RZ, RZ, R62 ;  /* 0x000000ffff427224 */ /* 0x000fce00078e003e */
.L_x_1206:
[----:B------:R-:W-:Y:S05]  /*85c0*/  BSYNC.RECONVERGENT B1 ;  /* 0x0000000000017941 */ /* 0x000fea0003800200 */
.L_x_1205:
[----:B------:R-:W-:Y:S01]  /*85d0*/  I2FP.F32.U32 R57, R57 ;  /* 0x0000003900397245 */ /* 0x000fe20000201000 */
[----:B------:R-:W-:Y:S01]  /*85e0*/  IMAD.U32 R40, R40, 0x10000, RZ ;  /* 0x0001000028287824 */ /* 0x000fe200078e00ff */
[----:B------:R-:W-:Y:S01]  /*85f0*/  ISETP.NE.AND P1, PT, R63, 0x1, PT ;  /* 0x000000013f00780c */ /* 0x000fe20003f25270 */
[----:B------:R-:W-:Y:S01]  /*8600*/  BSSY.RECONVERGENT B1, `(.L_x_1210) ;  /* 0x0000061000017945 */ /* 0x000fe20003800200 */
[----:B------:R-:W-:Y:S01]  /*8610*/  PRMT R61, R4, 0x7632, R61 ;  /* 0x00007632043d7816 */ /* 0x000fe2000000003d */
[----:B------:R-:W-:Y:S01]  /*8620*/  FFMA.FTZ R57, R57, R70, 1.1641532182693481445e-10 ;  /* 0x2f00000039397423 */ /* 0x000fe20000010046 */
[----:B------:R-:W-:Y:S01]  /*8630*/  FMUL.FTZ R59, R40, UR4 ;  /* 0x00000004283b7c20 */ /* 0x000fe20008410000 */
[----:B------:R-:W-:Y:S01]  /*8640*/  IMAD.U32 R40, R46, 0x10000, RZ ;  /* 0x000100002e287824 */ /* 0x000fe200078e00ff */
[----:B------:R-:W-:Y:S01]  /*8650*/  SHF.L.U32 R62, R61, 0x10, RZ ;  /* 0x000000103d3e7819 */ /* 0x000fe200000006ff */
[----:B------:R-:W-:Y:S02]  /*8660*/  IMAD.MOV.U32 R74, RZ, RZ, 0x2 ;  /* 0x00000002ff4a7424 */ /* 0x000fe400078e00ff */
        /* <DEDUP_REMOVED lines=15> */
.L_x_1212:
        /* <DEDUP_REMOVED lines=13> */
.L_x_1214:
[----:B------:R-:W-:Y:S05]  /*8830*/  BSYNC.RECONVERGENT B2 ;  /* 0x0000000000027941 */ /* 0x000fea0003800200 */
.L_x_1213:
        /* <DEDUP_REMOVED lines=59> */
[----:B------:R-:W-:Y:S02]  /*8bf0*/  IMAD.MOV.U32 R66, RZ, RZ, R62 ;  /* 0x000000ffff427224 */ /* 0x000fe400078e003e */
[----:B------:R-:W-:-:S07]  /*8c00*/  IMAD.MOV.U32 R74, RZ, RZ, RZ ;  /* 0x000000ffff4a7224 */ /* 0x000fce00078e00ff */
.L_x_1211:
[----:B------:R-:W-:Y:S05]  /*8c10*/  BSYNC.RECONVERGENT B1 ;  /* 0x0000000000017941 */ /* 0x000fea0003800200 */
.L_x_1210:
        /* <DEDUP_REMOVED lines=25> */
.L_x_1217:
        /* <DEDUP_REMOVED lines=13> */
.L_x_1219:
[----:B------:R-:W-:Y:S05]  /*8e80*/  BSYNC.RECONVERGENT B2 ;  /* 0x0000000000027941 */ /* 0x000fea0003800200 */
.L_x_1218:
        /* <DEDUP_REMOVED lines=61> */
.L_x_1216:
[----:B------:R-:W-:Y:S05]  /*9260*/  BSYNC.RECONVERGENT B1 ;  /* 0x0000000000017941 */ /* 0x000fea0003800200 */
.L_x_1215:
        /* <DEDUP_REMOVED lines=25> */
.L_x_1222:
        /* <DEDUP_REMOVED lines=13> */
.L_x_1224:
[----:B------:R-:W-:Y:S05]  /*94d0*/  BSYNC.RECONVERGENT B2 ;  /* 0x0000000000027941 */ /* 0x000fea0003800200 */
.L_x_1223:
        /* <DEDUP_REMOVED lines=61> */
.L_x_1221:
[----:B------:R-:W-:Y:S05]  /*98b0*/  BSYNC.RECONVERGENT B1 ;  /* 0x0000000000017941 */ /* 0x000fea0003800200 */
.L_x_1220:
[----:B------:R-:W-:Y:S01]  /*98c0*/  I2FP.F32.U32 R41, R40 ;  /* 0x0000002800297245 */ /* 0x000fe20000201000 */
[----:B------:R-:W-:Y:S01]  /*98d0*/  IMAD.U32 R40, R42, 0x10000, RZ ;  /* 0x000100002a287824 */ /* 0x000fe200078e00ff */
[----:B------:R-:W-:Y:S01]  /*98e0*/  ISETP.NE.AND P4, PT, R74, 0x1, PT ;  /* 0x000000014a00780c */ /* 0x000fe20003f85270 */
[----:B------:R-:W-:Y:S01]  /*98f0*/  BSSY.RECONVERGENT B1, `(.L_x_1225) ;  /* 0x0000061000017945 */ /* 0x000fe20003800200 */
[----:B------:R-:W-:Y:S01]  /*9900*/  SHF.L.U32 R62, R6, 0x10, RZ ;  /* 0x00000010063e7819 */ /* 0x000fe200000006ff */
[----:B------:R-:W-:Y:S01]  /*9910*/  FFMA.FTZ R41, R41, R70, 1.1641532182693481445e-10 ;  /* 0x2f00000029297423 */ /* 0x000fe20000010046 */
[----:B------:R-:W-:Y:S01]  /*9920*/  FMUL.FTZ R63, R40, UR4 ;  /* 0x00000004283f7c20 */ /* 0x000fe20008410000 */
[----:B------:R-:W-:Y:S01]  /*9930*/  IMAD.U32 R40, R22, 0x10000, RZ ;  /* 0x0001000016287824 */ /* 0x000fe200078e00ff */
[----:B------:R-:W-:Y:S01]  /*9940*/  PRMT R42, R42, 0x7632, R42 ;  /* 0x000076322a2a7816 */ /* 0x000fe2000000002a */
        /* <DEDUP_REMOVED lines=16> */
.L_x_1227:
        /* <DEDUP_REMOVED lines=13> */
.L_x_1229:
[----:B------:R-:W-:Y:S05]  /*9b20*/  BSYNC.RECONVERGENT B2 ;  /* 0x0000000000027941 */ /* 0x000fea0003800200 */
.L_x_1228:
        /* <DEDUP_REMOVED lines=61> */
.L_x_1226:
[----:B------:R-:W-:Y:S05]  /*9f00*/  BSYNC.RECONVERGENT B1 ;  /* 0x0000000000017941 */ /* 0x000fea0003800200 */
.L_x_1225:
[----:B------:R-:W-:Y:S01]  /*9f10*/  I2FP.F32.U32 R41, R40 ;  /* 0x0000002800297245 */ /* 0x000fe20000201000 */
[----:B------:R-:W-:Y:S01]  /*9f20*/  IMAD.U32 R40, R129, 0x10000, RZ ;  /* 0x0001000081287824 */ /* 0x000fe200078e00ff */
[----:B------:R-:W-:Y:S01]  /*9f30*/  SHF.L.U32 R42, R42, 0x10, RZ ;  /* 0x000000102a2a7819 */ /* 0x000fe200000006ff */
[----:B------:R-:W-:Y:S01]  /*9f40*/  BSSY.RECONVERGENT B1, `(.L_x_1230) ;  /* 0x0000061000017945 */ /* 0x000fe20003800200 */
[----:B------:R-:W-:Y:S01]  /*9f50*/  ISETP.NE.AND P5, PT, R85, 0x1, PT ;  /* 0x000000015500780c */ /* 0x000fe20003fa5270 */
[----:B------:R-:W-:Y:S01]  /*9f60*/  FFMA.FTZ R41, R41, R70, 1.1641532182693481445e-10 ;  /* 0x2f00000029297423 */ /* 0x000fe20000010046 */
[----:B------:R-:W-:Y:S01]  /*9f70*/  PRMT R62, R6, 0x7632, R62 ;  /* 0x00007632063e7816 */ /* 0x000fe2000000003e */
[----:B------:R-:W-:Y:S01]  /*9f80*/  FMUL.FTZ R63, R42, UR4 ;  /* 0x000000042a3f7c20 */ /* 0x000fe20008410000 */
[----:B------:R-:W-:Y:S02]  /*9f90*/  HFMA2 R90, -RZ, RZ, 0, 1.1920928955078125e-07 ;  /* 0x00000002ff5a7431 */ /* 0x000fe400000001ff */
[----:B------:R-:W-:Y:S01]  /*9fa0*/  FSETP.GTU.FTZ.AND P4, PT, R41, R68, PT ;  /* 0x000000442900720b */ /* 0x000fe20003f9c000 */
[----:B------:R-:W-:Y:S01]  /*9fb0*/  FMUL.FTZ R63, R63, R64 ;  /* 0x000000403f3f7220 */ /* 0x000fe20000410000 */
[----:B------:R-:W-:-:S04]  /*9fc0*/  IMAD.U32 R62, R62, 0x10000, RZ ;  /* 0x000100003e3e7824 */ /* 0x000fc800078e00ff */
        /* <DEDUP_REMOVED lines=13> */
.L_x_1232:
        /* <DEDUP_REMOVED lines=13> */
.L_x_1234:
[----:B------:R-:W-:Y:S05]  /*a170*/  BSYNC.RECONVERGENT B2 ;  /* 0x0000000000027941 */ /* 0x000fea0003800200 */
.L_x_1233:
        /* <DEDUP_REMOVED lines=61> */
.L_x_1231:
[----:B------:R-:W-:Y:S05]  /*a550*/  BSYNC.RECONVERGENT B1 ;  /* 0x0000000000017941 */ /* 0x000fea0003800200 */
.L_x_1230:
[----:B------:R-:W-:Y:S01]  /*a560*/  I2FP.F32.U32 R41, R40 ;  /* 0x0000002800297245 */ /* 0x000fe20000201000 */
[----:B------:R-:W-:Y:S01]  /*a570*/  IMAD.U32 R40, R43, 0x10000, RZ ;  /* 0x000100002b287824 */ /* 0x000fe200078e00ff */
[----:B------:R-:W-:Y:S01]  /*a580*/  ISETP.NE.AND P6, PT, R90, 0x1, PT ;  /* 0x000000015a00780c */ /* 0x000fe20003fc5270 */
[----:B------:R-:W-:Y:S01]  /*a590*/  IMAD.U32 R42, R7, 0x10000, RZ ;  /* 0x00010000072a7824 */ /* 0x000fe200078e00ff */
[----:B------:R-:W-:Y:S01]  /*a5a0*/  BSSY.RECONVERGENT B1, `(.L_x_1235) ;  /* 0x0000062000017945 */ /* 0x000fe20003800200 */
[----:B------:R-:W-:Y:S01]  /*a5b0*/  FFMA.FTZ R41, R41, R70, 1.1641532182693481445e-10 ;  /* 0x2f00000029297423 */ /* 0x000fe20000010046 */
[----:B------:R-:W-:Y:S01]  /*a5c0*/  FMUL.FTZ R63, R40, UR4 ;  /* 0x00000004283f7c20 */ /* 0x000fe20008410000 */
[----:B------:R-:W-:Y:S01]  /*a5d0*/  SHF.L.U32 R40, R23, 0x10, RZ ;  /* 0x0000001017287819 */ /* 0x000fe200000006ff */
[----:B------:R-:W-:Y:S01]  /*a5e0*/  IMAD.MOV.U32 R62, RZ, RZ, 0x2 ;  /* 0x00000002ff3e7424 */ /* 0x000fe200078e00ff */
[----:B------:R-:W-:Y:S01]  /*a5f0*/  PRMT R74, R43, 0x7632, R74 ;  /* 0x000076322b4a7816 */ /* 0x000fe2000000004a */
[----:B------:R-:W-:Y:S01]  /*a600*/  FMUL.FTZ R63, R63, R64 ;  /* 0x000000403f3f7220 */ /* 0x000fe20000410000 */
[----:B------:R-:W-:-:S04]  /*a610*/  FSETP.GTU.FTZ.AND P5, PT, R41, R68, PT ;  /* 0x000000442900720b */ /* 0x000fc80003fbc000 */
        /* <DEDUP_REMOVED lines=13> */
.L_x_1237:
        /* <DEDUP_REMOVED lines=15> */
.L_x_1239:
[----:B------:R-:W-:Y:S05]  /*a7e0*/  BSYNC.RECONVERGENT B2 ;  /* 0x0000000000027941 */ /* 0x000fea0003800200 */
.L_x_1238:
        /* <DEDUP_REMOVED lines=61> */
.L_x_1236:
[----:B------:R-:W-:Y:S05]  /*abc0*/  BSYNC.RECONVERGENT B1 ;  /* 0x0000000000017941 */ /* 0x000fea0003800200 */
.L_x_1235:
[----:B------:R-:W-:Y:S01]  /*abd0*/  I2FP.F32.U32 R41, R40 ;  /* 0x0000002800297245 */ /* 0x000fe20000201000 */
[----:B------:R-:W-:Y:S01]  /*abe0*/  IMAD.U32 R74, R74, 0x10000, RZ ;  /* 0x000100004a4a7824 */ /* 0x000fe200078e00ff */
[----:B------:R-:W-:Y:S01]  /*abf0*/  PRMT R42, R7, 0x7632, R42 ;  /* 0x00007632072a7816 */ /* 0x000fe2000000002a */
[----:B------:R-:W-:Y:S02]  /*ac00*/  IMAD.U32 R40, R128, 0x10000, RZ ;  /* 0x0001000080287824 */ /* 0x000fe400078e00ff */
[----:B------:R-:W-:Y:S01]  /*ac10*/  FMUL.FTZ R43, R74, UR4 ;  /* 0x000000044a2b7c20 */ /* 0x000fe20008410000 */
[----:B------:R-:W-:Y:S01]  /*ac20*/  FFMA.FTZ R41, R41, R70, 1.1641532182693481445e-10 ;  /* 0x2f00000029297423 */ /* 0x000fe20000010046 */
[----:B------:R-:W-:Y:S02]  /*ac30*/  SHF.L.U32 R42, R42, 0x10, RZ ;  /* 0x000000102a2a7819 */ /* 0x000fe400000006ff */
        /* <DEDUP_REMOVED lines=10> */
.L_x_1199:
        /* <DEDUP_REMOVED lines=16> */
.L_x_1243:
        /* <DEDUP_REMOVED lines=13> */
.L_x_1245:
[----:B------:R-:W-:Y:S05]  /*aeb0*/  BSYNC.RECONVERGENT B2 ;  /* 0x0000000000027941 */ /* 0x000fea0003800200 */
.L_x_1244:
        /* <DEDUP_REMOVED lines=60> */
.L_x_1242:
[----:B------:R-:W-:Y:S05]  /*b280*/  BSYNC.RECONVERGENT B1 ;  /* 0x0000000000017941 */ /* 0x000fea0003800200 */
.L_x_1241:
[----:B------:R-:W1:Y:S01]  /*b290*/  LDC R64, c[0x0][0x408] ;  /* 0x00010200ff407b82 */ /* 0x000e620000000800 */
[----:B------:R-:W-:Y:S01]  /*b2a0*/  I2FP.F32.U32 R55, R55 ;  /* 0x0000003700377245 */ /* 0x000fe20000201000 */
[----:B------:R-:W-:Y:S01]  /*b2b0*/  IMAD.MOV.U32 R70, RZ, RZ, 0x2f800000 ;  /* 0x2f800000ff467424 */ /* 0x000fe200078e00ff */
[----:B-----5:R-:W-:Y:S01]  /*b2c0*/  SHF.L.U32 R57, R40, 0x10, RZ ;  /* 0x0000001028397819 */ /* 0x020fe200000006ff */
[----:B------:R-:W-:Y:S01]  /*b2d0*/  IMAD.U32 R62, R20, 0x10000, RZ ;  /* 0x00010000143e7824 */ /* 0x000fe200078e00ff */
[----:B------:R-:W-:Y:S01]  /*b2e0*/  ISETP.NE.AND P1, PT, R59, 0x1, PT ;  /* 0x000000013b00780c */ /* 0x000fe20003f25270 */
[----:B------:R-:W-:Y:S01]  /*b2f0*/  FFMA.FTZ R55, R55, R70, 1.1641532182693481445e-10 ;  /* 0x2f00000037377423 */ /* 0x000fe20000010046 */
[----:B------:R-:W-:Y:S01]  /*b300*/  BSSY.RECONVERGENT B1, `(.L_x_1246) ;  /* 0x000005f000017945 */ /* 0x000fe20003800200 */
[----:B------:R-:W2:Y:S01]  /*b310*/  LDC R68, c[0x0][0x404] ;  /* 0x00010100ff447b82 */ /* 0x000ea20000000800 */
[----:B------:R-:W-:Y:S01]  /*b320*/  FMUL.FTZ R57, R57, UR4 ;  /* 0x0000000439397c20 */ /* 0x000fe20008410000 */
[----:B------:R-:W-:Y:S01]  /*b330*/  PRMT R40, R40, 0x7632, R40 ;  /* 0x0000763228287816 */ /* 0x000fe20000000028 */
[----:B------:R-:W-:-:S02]  /*b340*/  IMAD.MOV.U32 R61, RZ, RZ, 0x2 ;  /* 0x00000002ff3d7424 */ /* 0x000fc400078e00ff */
[----:B-1----:R-:W-:Y:S01]  /*b350*/  FMUL.FTZ R57, R57, R64 ;  /* 0x0000004039397220 */ /* 0x002fe20000410000 */
[----:B--2---:R-:W-:-:S04]  /*b360*/  FSETP.GTU.FTZ.AND P0, PT, R55, R68, PT ;  /* 0x000000443700720b */ /* 0x004fc80003f1c000 */
[----:B------:R-:W-:Y:S02]  /*b370*/  FSEL R55, R57, RZ, !P0 ;  /* 0x000000ff39377208 */ /* 0x000fe40004000000 */
[----:B------:R-:W-:Y:S02]  /*b380*/  PLOP3.LUT P0, PT, P0, PT, PT, 0x8, 0x80 ;  /* 0x000000000080781c */ /* 0x000fe4000070e170 */
[----:B------:R-:W-:Y:S01]  /*b390*/  MOV R57, R58 ;  /* 0x0000003a00397202 */ /* 0x000fe20000000f00 */
[----:B------:R-:W-:Y:S01]  /*b3a0*/  FMUL.FTZ R55, R62, R55 ;  /* 0x000000373e377220 */ /* 0x000fe20000410000 */
        /* <DEDUP_REMOVED lines=10> */
.L_x_1248:
        /* <DEDUP_REMOVED lines=13> */
.L_x_1250:
[----:B------:R-:W-:Y:S05]  /*b520*/  BSYNC.RECONVERGENT B2 ;  /* 0x0000000000027941 */ /* 0x000fea0003800200 */
.L_x_1249:
        /* <DEDUP_REMOVED lines=50> */
[----:B------:R-:W-:Y:S02]  /*b850*/  UIADD3 UR18, UPT, UPT, UR9, -0x695add53, URZ ;  /* 0x96a522ad09127890 */ /* 0x000fe4000fffe0ff */
[----:B------:R-:W-:Y:S01]  /*b860*/  IMAD.MOV.U32 R61, RZ, RZ, RZ ;  /* 0x000000ffff3d7224 */ /* 0x000fe200078e00ff */
[----:B------:R-:W-:Y:S01]  /*b870*/  LOP3.LUT R62, R62, UR5, R57, 0x96, !PT ;  /* 0x000000053e3e7c12 */ /* 0x000fe2000f8e9639 */
[----:B------:R-:W-:Y:S01]  /*b880*/  UIADD3 UR5, UPT, UPT, UR8, -0x700cb87f, URZ ;  /* 0x8ff3478108057890 */ /* 0x000fe2000fffe0ff */
[----:B------:R-:W-:Y:S01]  /*b890*/  IMAD.WIDE.U32 R58, R58, -0x326172a9, RZ ;  /* 0xcd9e8d573a3a7825 */ /* 0x000fe200078e00ff */
[----:B------:R-:W-:-:S03]  /*b8a0*/  MOV R57, R66 ;  /* 0x0000004200397202 */ /* 0x000fc60000000f00 */
[----:B------:R-:W-:Y:S01]  /*b8b0*/  IMAD.WIDE.U32 R62, R62, -0x2daee0ad, RZ ;  /* 0xd2511f533e3e7825 */ /* 0x000fe200078e00ff */
[----:B------:R-:W-:-:S03]  /*b8c0*/  LOP3.LUT R56, R56, UR5, R59, 0x96, !PT ;  /* 0x0000000538387c12 */ /* 0x000fc6000f8e963b */
[----:B------:R-:W-:Y:S01]  /*b8d0*/  IMAD.MOV.U32 R66, RZ, RZ, R62 ;  /* 0x000000ffff427224 */ /* 0x000fe200078e003e */
[----:B------:R-:W-:-:S07]  /*b8e0*/  LOP3.LUT R60, R74, UR18, R63, 0x96, !PT ;  /* 0x000000124a3c7c12 */ /* 0x000fce000f8e963f */
.L_x_1247:
[----:B------:R-:W-:Y:S05]  /*b8f0*/  BSYNC.RECONVERGENT B1 ;  /* 0x0000000000017941 */ /* 0x000fea0003800200 */
.L_x_1246:
        /* <DEDUP_REMOVED lines=23> */
.L_x_1253:
        /* <DEDUP_REMOVED lines=13> */
.L_x_1255:
[----:B------:R-:W-:Y:S05]  /*bb40*/  BSYNC.RECONVERGENT B2 ;  /* 0x0000000000027941 */ /* 0x000fea0003800200 */
.L_x_1254:
[----:B------:R-:W-:Y:S01]  /*bb50*/  IMAD.WIDE.U32 R60, R44, -0x326172a9, RZ ;  /* 0xcd9e8d572c3c7825 */ /* 0x000fe200078e00ff */
[----:B0-----:R-:W-:Y:S01]  /*bb60*/  LOP3.LUT R74, R51, UR9, R59, 0x96, !PT ;  /* 0x00000009334a7c12 */ /* 0x001fe2000f8e963b */
        /* <DEDUP_REMOVED lines=56> */
[----:B------:R-:W-:Y:S02]  /*bef0*/  IMAD.MOV.U32 R66, RZ, RZ, R62 ;  /* 0x000000ffff427224 */ /* 0x000fe400078e003e */
[----:B------:R-:W-:Y:S01]  /*bf00*/  HFMA2 R62, -RZ, RZ, 0, 0 ;  /* 0x00000000ff3e7431 */ /* 0x000fe200000001ff */
[----:B------:R-:W-:-:S07]  /*bf10*/  LOP3.LUT R60, R60, UR18, R63, 0x96, !PT ;  /* 0x000000123c3c7c12 */ /* 0x000fce000f8e963f */
.L_x_1252:
[----:B------:R-:W-:Y:S05]  /*bf20*/  BSYNC.RECONVERGENT B1 ;  /* 0x0000000000017941 */ /* 0x000fea0003800200 */
.L_x_1251:
        /* <DEDUP_REMOVED lines=24> */
.L_x_1258:
        /* <DEDUP_REMOVED lines=13> */
.L_x_1260:
[----:B------:R-:W-:Y:S05]  /*c180*/  BSYNC.RECONVERGENT B2 ;  /* 0x0000000000027941 */ /* 0x000fea0003800200 */
.L_x_1259:
        /* <DEDUP_REMOVED lines=61> */
.L_x_1257:
[----:B------:R-:W-:Y:S05]  /*c560*/  BSYNC.RECONVERGENT B1 ;  /* 0x0000000000017941 */ /* 0x000fea0003800200 */
.L_x_1256:
        /* <DEDUP_REMOVED lines=23> */
.L_x_1263:
        /* <DEDUP_REMOVED lines=13> */
.L_x_1265:
[----:B------:R-:W-:Y:S05]  /*c7b0*/  BSYNC.RECONVERGENT B2 ;  /* 0x0000000000027941 */ /* 0x000fea0003800200 */
.L_x_1264:
[----:B------:R-:W-:Y:S01]  /*c7c0*/  IMAD.WIDE.U32 R62, R44, -0x326172a9, RZ ;  /* 0xcd9e8d572c3e7825 */ /* 0x000fe200078e00ff */
[----:B------:R-:W-:Y:S01]  /*c7d0*/  LOP3.LUT R106, R51, UR9, R41, 0x96, !PT ;  /* 0x00000009336a7c12 */ /* 0x000fe2000f8e9629 */
[----:B------:R-:W-:Y:S02]  /*c7e0*/  UIADD3 UR5, UPT, UPT, UR8, -0x61c88647, URZ ;  /* 0x9e3779b908057890 */ /* 0x000fe4000fffe0ff */
[----:B------:R-:W-:Y:S01]  /*c7f0*/  UIADD3 UR18, UPT, UPT, UR9, -0x4498517b, URZ ;  /* 0xbb67ae8509127890 */ /* 0x000fe2000fffe0ff */
[----:B0-----:R-:W-:Y:S01]  /*c800*/  LOP3.LUT R74, R3, UR8, R63, 0x96, !PT ;  /* 0x00000008034a7c12 */ /* 0x001fe2000f8e963f */
        /* <DEDUP_REMOVED lines=56> */
.L_x_1262:
[----:B------:R-:W-:Y:S05]  /*cb90*/  BSYNC.RECONVERGENT B1 ;  /* 0x0000000000017941 */ /* 0x000fea0003800200 */
.L_x_1261:
[----:B------:R-:W-:Y:S01]  /*cba0*/  I2FP.F32.U32 R41, R40 ;  /* 0x0000002800297245 */ /* 0x000fe20000201000 */
[----:B------:R-:W-:Y:S01]  /*cbb0*/  BSSY.RECONVERGENT B1, `(.L_x_1266) ;  /* 0x0000062000017945 */ /* 0x000fe20003800200 */
[----:B------:R-:W-:Y:S01]  /*cbc0*/  SHF.L.U32 R40, R42, 0x10, RZ ;  /* 0x000000102a287819 */ /* 0x000fe200000006ff */
[----:B0-----:R-:W-:Y:S01]  /*cbd0*/  IMAD.MOV.U32 R74, RZ, RZ, 0x2 ;  /* 0x00000002ff4a7424 */ /* 0x001fe200078e00ff */
        /* <DEDUP_REMOVED lines=20> */
.L_x_1268:
        /* <DEDUP_REMOVED lines=13> */
.L_x_1270:
[----:B------:R-:W-:Y:S05]  /*cdf0*/  BSYNC.RECONVERGENT B2 ;  /* 0x0000000000027941 */ /* 0x000fea0003800200 */
.L_x_1269:
        /* <DEDUP_REMOVED lines=61> */
.L_x_1267:
[----:B------:R-:W-:Y:S05]  /*d1d0*/  BSYNC.RECONVERGENT B1 ;  /* 0x0000000000017941 */ /* 0x000fea0003800200 */
.L_x_1266:
        /* <DEDUP_REMOVED lines=23> */
.L_x_1273:
        /* <DEDUP_REMOVED lines=13> */
.L_x_1275:
[----:B------:R-:W-:Y:S05]  /*d420*/  BSYNC.RECONVERGENT B2 ;  /* 0x0000000000027941 */ /* 0x000fea0003800200 */
.L_x_1274:
        /* <DEDUP_REMOVED lines=61> */
.L_x_1272:
[----:B------:R-:W-:Y:S05]  /*d800*/  BSYNC.RECONVERGENT B1 ;  /* 0x0000000000017941 */ /* 0x000fea0003800200 */
.L_x_1271:
        /* <DEDUP_REMOVED lines=24> */
.L_x_1278:
        /* <DEDUP_REMOVED lines=15> */
.L_x_1280:
[----:B------:R-:W-:Y:S05]  /*da80*/  BSYNC.RECONVERGENT B2 ;  /* 0x0000000000027941 */ /* 0x000fea0003800200 */
.L_x_1279:
        /* <DEDUP_REMOVED lines=61> */
.L_x_1277:
[----:B------:R-:W-:Y:S05]  /*de60*/  BSYNC.RECONVERGENT B1 ;  /* 0x0000000000017941 */ /* 0x000fea0003800200 */
.L_x_1276:
        /* <DEDUP_REMOVED lines=14> */
.L_x_1240:
        /* <DEDUP_REMOVED lines=21> */
.L_x_1198:
[----:B------:R-:W-:Y:S05]  /*e0a0*/  BSYNC.RECONVERGENT B0 ;  /* 0x0000000000007941 */ /* 0x000fea0003800200 */
.L_x_1197:
[----:B------:R-:W-:Y:S01]  /*e0b0*/  ISETP.GE.U32.AND P0, PT, R2, 0x300, PT ;  /* 0x000003000200780c */ /* 0x000fe20003f06070 */
[----:B------:R-:W-:-:S12]  /*e0c0*/  BSSY.RECONVERGENT B0, `(.L_x_1281) ;  /* 0x0000681000007945 */ /* 0x000fd80003800200 */
[----:B------:R-:W-:Y:S05]  /*e0d0*/  @!P0 BRA `(.L_x_1282) ;  /* 0x0000006400fc8947 */ /* 0x000fea0003800000 */
[----:B------:R-:W-:Y:S01]  /*e0e0*/  ISETP.NE.U32.AND P1, PT, RZ, UR10, PT ;  /* 0x0000000aff007c0c */ /* 0x000fe2000bf25070 */
[----:B0-2---:R-:W0:Y:S03]  /*e0f0*/  LDC.64 R40, c[0x0][0x390] ;  /* 0x0000e400ff287b82 */ /* 0x005e260000000a00 */
        /* <DEDUP_REMOVED lines=10> */
[----:B0-----:R-:W-:Y:S01]  /*e1a0*/  MOV R66, R64 ;  /* 0x0000004000427202 */ /* 0x001fe20000000f00 */
        /* <DEDUP_REMOVED lines=12> */
.L_x_1286:
        /* <DEDUP_REMOVED lines=13> */
.L_x_1288:
[----:B------:R-:W-:Y:S05]  /*e340*/  BSYNC.RECONVERGENT B2 ;  /* 0x0000000000027941 */ /* 0x000fea0003800200 */
.L_x_1287:
        /* <DEDUP_REMOVED lines=60> */
[----:B------:R-:W-:-:S07]  /*e710*/  MOV R66, R70 ;  /* 0x0000004600427202 */ /* 0x000fce0000000f00 */
.L_x_1285:
[----:B------:R-:W-:Y:S05]  /*e720*/  BSYNC.RECONVERGENT B1 ;  /* 0x0000000000017941 */ /* 0x000fea0003800200 */
.L_x_1284:
[----:B------:R-:W0:Y:S01]  /*e730*/  LDC R64, c[0x0][0x408] ;  /* 0x00010200ff407b82 */ /* 0x000e220000000800 */
[----:B------:R-:W-:Y:S01]  /*e740*/  I2FP.F32.U32 R65, R65 ;  /* 0x0000004100417245 */ /* 0x000fe20000201000 */
[----:B------:R-:W-:Y:S02]  /*e750*/  HFMA2 R70, -RZ, RZ, 0.1171875, 0 ;  /* 0x2f800000ff467431 */ /* 0x000fe400000001ff */
[----:B-----5:R-:W-:Y:S01]  /*e760*/  IMAD.U32 R62, R40, 0x10000, RZ ;  /* 0x00010000283e7824 */ /* 0x020fe200078e00ff */
[----:B------:R-:W-:Y:S01]  /*e770*/  ISETP.NE.AND P2, PT, R69, 0x1, PT ;  /* 0x000000014500780c */ /* 0x000fe20003f45270 */
[----:B------:R-:W-:Y:S01]  /*e780*/  BSSY.RECONVERGENT B1, `(.L_x_1289) ;  /* 0x0000063000017945 */ /* 0x000fe20003800200 */
[----:B------:R-:W-:Y:S01]  /*e790*/  SHF.L.U32 R74, R4, 0x10, RZ ;  /* 0x00000010044a7819 */ /* 0x000fe200000006ff */
[----:B------:R-:W-:Y:S01]  /*e7a0*/  FFMA.FTZ R65, R65, R70, 1.1641532182693481445e-10 ;  /* 0x2f00000041417423 */ /* 0x000fe20000010046 */
[----:B------:R-:W1:Y:S01]  /*e7b0*/  LDC R68, c[0x0][0x404] ;  /* 0x00010100ff447b82 */ /* 0x000e620000000800 */
[----:B------:R-:W-:Y:S01]  /*e7c0*/  FMUL.FTZ R67, R62, UR4 ;  /* 0x000000043e437c20 */ /* 0x000fe20008410000 */
[----:B------:R-:W-:Y:S01]  /*e7d0*/  IMAD.U32 R62, R8, 0x10000, RZ ;  /* 0x00010000083e7824 */ /* 0x000fe200078e00ff */
[----:B------:R-:W-:Y:S01]  /*e7e0*/  PRMT R40, R40, 0x7632, R40 ;  /* 0x0000763228287816 */ /* 0x000fe20000000028 */
[----:B------:R-:W-:-:S02]  /*e7f0*/  IMAD.MOV.U32 R71, RZ, RZ, 0x2 ;  /* 0x00000002ff477424 */ /* 0x000fc400078e00ff */
        /* <DEDUP_REMOVED lines=16> */
.L_x_1291:
        /* <DEDUP_REMOVED lines=13> */
.L_x_1293:
[----:B------:R-:W-:Y:S05]  /*e9d0*/  BSYNC.RECONVERGENT B2 ;  /* 0x0000000000027941 */ /* 0x000fea0003800200 */
.L_x_1292:
        /* <DEDUP_REMOVED lines=61> */
.L_x_1290:
[----:B------:R-:W-:Y:S05]  /*edb0*/  BSYNC.RECONVERGENT B1 ;  /* 0x0000000000017941 */ /* 0x000fea0003800200 */
.L_x_1289:
[----:B------:R-:W-:Y:S01]  /*edc0*/  I2FP.F32.U32 R67, R62 ;  /* 0x0000003e00437245 */ /* 0x000fe20000201000 */
[----:B------:R-:W-:Y:S01]  /*edd0*/  BSSY.RECONVERGENT B1, `(.L_x_1294) ;  /* 0x0000064000017945 */ /* 0x000fe20003800200 */
[----:B------:R-:W-:Y:S01]  /*ede0*/  SHF.L.U32 R40, R40, 0x10, RZ ;  /* 0x0000001028287819 */ /* 0x000fe200000006ff */
[----:B------:R-:W-:Y:S01]  /*edf0*/  HFMA2 R73, -RZ, RZ, 0, 1.1920928955078125e-07 ;  /* 0x00000002ff497431 */ /* 0x000fe200000001ff */
[----:B------:R-:W-:Y:S01]  /*ee00*/  ISETP.NE.AND P2, PT, R71, 0x1, PT ;  /* 0x000000014700780c */ /* 0x000fe20003f45270 */
[----:B------:R-:W-:Y:S01]  /*ee10*/  FFMA.FTZ R67, R67, R70, 1.1641532182693481445e-10 ;  /* 0x2f00000043437423 */ /* 0x000fe20000010046 */
[----:B------:R-:W-:Y:S01]  /*ee20*/  PRMT R62, R4, 0x7632, R62 ;  /* 0x00007632043e7816 */ /* 0x000fe2000000003e */
[----:B------:R-:W-:Y:S01]  /*ee30*/  FMUL.FTZ R69, R40, UR4 ;  /* 0x0000000428457c20 */ /* 0x000fe20008410000 */
[----:B------:R-:W-:Y:S02]  /*ee40*/  IMAD.U32 R40, R127, 0x10000, RZ ;  /* 0x000100007f287824 */ /* 0x000fe400078e00ff */
[----:B------:R-:W-:Y:S01]  /*ee50*/  FSETP.GTU.FTZ.AND P1, PT, R67, R68, PT ;  /* 0x000000444300720b */ /* 0x000fe20003f3c000 */
[----:B------:R-:W-:Y:S01]  /*ee60*/  FMUL.FTZ R69, R69, R64 ;  /* 0x0000004045457220 */ /* 0x000fe20000410000 */
[----:B------:R-:W-:-:S04]  /*ee70*/  IMAD.U32 R62, R62, 0x10000, RZ ;  /* 0x000100003e3e7824 */ /* 0x000fc800078e00ff */
        /* <DEDUP_REMOVED lines=14> */
.L_x_1296:
        /* <DEDUP_REMOVED lines=13> */
.L_x_1298:
[----:B------:R-:W-:Y:S05]  /*f030*/  BSYNC.RECONVERGENT B2 ;  /* 0x0000000000027941 */ /* 0x000fea0003800200 */
.L_x_1297:
        /* <DEDUP_REMOVED lines=61> */
.L_x_1295:
[----:B------:R-:W-:Y:S05]  /*f410*/  BSYNC.RECONVERGENT B1 ;  /* 0x0000000000017941 */ /* 0x000fea0003800200 */
.L_x_1294:
        /* <DEDUP_REMOVED lines=8> */
[----:B------:R-:W-:Y:S02]  /*f4a0*/  IMAD.MOV.U32 R79, RZ, RZ, 0x2 ;  /* 0x00000002ff4f7424 */ /* 0x000fe400078e00ff */
[----:B------:R-:W-:Y:S01]  /*f4b0*/  FMUL.FTZ R71, R71, R64 ;  /* 0x0000004047477220 */ /* 0x000fe20000410000 */
[----:B------:R-:W-:-:S04]  /*f4c0*/  FSETP.GTU.FTZ.AND P1, PT, R69, R68, PT ;  /* 0x000000444500720b */ /* 0x000fc80003f3c000 */
[----:B------:R-:W-:Y:S02]  /*f4d0*/  FSEL R69, R71, RZ, !P1 ;  /* 0x000000ff47457208 */ /* 0x000fe40004800000 */
[----:B------:R-:W-:-:S03]  /*f4e0*/  PLOP3.LUT P1, PT, P1, PT, PT, 0x8, 0x80 ;  /* 0x000000000080781c */ /* 0x000fc60000f2e170 */
[--C-:B------:R-:W-:Y:S01]  /*f4f0*/  FFMA.FTZ R69, R69, R40, R62.reuse ;  /* 0x0000002845457223 */ /* 0x100fe2000001003e */
[----:B------:R-:W-:Y:S02]  /*f500*/  PRMT R62, R41, 0x7632, R62 ;  /* 0x00007632293e7816 */ /* 0x000fe4000000003e */
[----:B------:R-:W-:Y:S01]  /*f510*/  MOV R40, R58 ;  /* 0x0000003a00287202 */ /* 0x000fe20000000f00 */
        /* <DEDUP_REMOVED lines=9> */
.L_x_1301:
        /* <DEDUP_REMOVED lines=13> */
.L_x_1303:
[----:B------:R-:W-:Y:S05]  /*f680*/  BSYNC.RECONVERGENT B2 ;  /* 0x0000000000027941 */ /* 0x000fea0003800200 */
.L_x_1302:
        /* <DEDUP_REMOVED lines=61> */
.L_x_1300:
[----:B------:R-:W-:Y:S05]  /*fa60*/  BSYNC.RECONVERGENT B1 ;  /* 0x0000000000017941 */ /* 0x000fea0003800200 */
.L_x_1299:
        /* <DEDUP_REMOVED lines=25> */
.L_x_1306:
        /* <DEDUP_REMOVED lines=13> */
.L_x_1308:
[----:B------:R-:W-:Y:S05]  /*fcd0*/  BSYNC.RECONVERGENT B2 ;  /* 0x0000000000027941 */ /* 0x000fea0003800200 */
.L_x_1307:
        /* <DEDUP_REMOVED lines=61> */
.L_x_1305:
[----:B------:R-:W-:Y:S05]  /*100b0*/  BSYNC.RECONVERGENT B1 ;  /* 0x0000000000017941 */ /* 0x000fea0003800200 */
.L_x_1304:
        /* <DEDUP_REMOVED lines=25> */
.L_x_1311:
        /* <DEDUP_REMOVED lines=13> */
.L_x_1313:
[----:B------:R-:W-:Y:S05]  /*10320*/  BSYNC.RECONVERGENT B2 ;  /* 0x0000000000027941 */ /* 0x000fea0003800200 */
.L_x_1312:
        /* <DEDUP_REMOVED lines=61> */
.L_x_1310:
[----:B------:R-:W-:Y:S05]  /*10700*/  BSYNC.RECONVERGENT B1 ;  /* 0x0000000000017941 */ /* 0x000fea0003800200 */
.L_x_1309:
        /* <DEDUP_REMOVED lines=25> */
.L_x_1316:
        /* <DEDUP_REMOVED lines=13> */
.L_x_1318:
[----:B------:R-:W-:Y:S05]  /*10970*/  BSYNC.RECONVERGENT B2 ;  /* 0x0000000000027941 */ /* 0x000fea0003800200 */
.L_x_1317:
        /* <DEDUP_REMOVED lines=61> */
.L_x_1315:
[----:B------:R-:W-:Y:S05]  /*10d50*/  BSYNC.RECONVERGENT B1 ;  /* 0x0000000000017941 */ /* 0x000fea0003800200 */
.L_x_1314:
        /* <DEDUP_REMOVED lines=25> */
.L_x_1321:
        /* <DEDUP_REMOVED lines=15> */
.L_x_1323:
[----:B------:R-:W-:Y:S05]  /*10fe0*/  BSYNC.RECONVERGENT B2 ;  /* 0x0000000000027941 */ /* 0x000fea0003800200 */
.L_x_1322:
        /* <DEDUP_REMOVED lines=61> */
.L_x_1320:
[----:B------:R-:W-:Y:S05]  /*113c0*/  BSYNC.RECONVERGENT B1 ;  /* 0x0000000000017941 */ /* 0x000fea0003800200 */
.L_x_1319:
[----:B------:R-:W-:Y:S02]  /*113d0*/  SHF.L.U32 R83, R83, 0x10, RZ ;  /* 0x0000001053537819 */ /* 0x000fe400000006ff */
[----:B------:R-:W-:Y:S01]  /*113e0*/  I2FP.F32.U32 R41, R40 ;  /* 0x0000002800297245 */ /* 0x000fe20000201000 */
[----:B------:R-:W-:Y:S01]  /*113f0*/  IMAD.U32 R40, R124, 0x10000, RZ ;  /* 0x000100007c287824 */ /* 0x000fe200078e00ff */
[----:B------:R-:W-:Y:S01]  /*11400*/  PRMT R42, R7, 0x7632, R42 ;  /* 0x00007632072a7816 */ /* 0x000fe2000000002a */
[----:B------:R-:W-:Y:S02]  /*11410*/  FMUL.FTZ R83, R83, UR4 ;  /* 0x0000000453537c20 */ /* 0x000fe40008410000 */
[----:B------:R-:W-:Y:S02]  /*11420*/  FFMA.FTZ R41, R41, R70, 1.1641532182693481445e-10 ;  /* 0x2f00000029297423 */ /* 0x000fe40000010046 */
[----:B------:R-:W-:Y:S01]  /*11430*/  FMUL.FTZ R83, R83, R64 ;  /* 0x0000004053537220 */ /* 0x000fe20000410000 */
[----:B------:R-:W-:-:S02]  /*11440*/  IMAD.U32 R42, R42, 0x10000, RZ ;  /* 0x000100002a2a7824 */ /* 0x000fc400078e00ff */
[----:B------:R-:W-:Y:S02]  /*11450*/  FSETP.GTU.FTZ.AND P6, PT, R41, R68, PT ;  /* 0x000000442900720b */ /* 0x000fe40003fdc000 */
        /* <DEDUP_REMOVED lines=8> */
.L_x_1283:
[----:B------:R-:W-:Y:S01]  /*114e0*/  ISETP.NE.AND P1, PT, R62, 0x1, PT ;  /* 0x000000013e00780c */ /* 0x000fe20003f25270 */
[----:B------:R-:W-:Y:S01]  /*114f0*/  BSSY.RECONVERGENT B1, `(.L_x_1325) ;  /* 0x000005a000017945 */ /* 0x000fe20003800200 */
[----:B------:R-:W-:Y:S02]  /*11500*/  HFMA2 R69, -RZ, RZ, 0, 1.1920928955078125e-07 ;  /* 0x00000002ff457431 */ /* 0x000fe400000001ff */
[----:B------:R-:W-:Y:S02]  /*11510*/  IMAD.MOV.U32 R65, RZ, RZ, R58 ;  /* 0x000000ffff417224 */ /* 0x000fe400078e003a */
[----:B0-----:R-:W-:-:S07]  /*11520*/  IMAD.MOV.U32 R66, RZ, RZ, R64 ;  /* 0x000000ffff427224 */ /* 0x001fce00078e0040 */
        /* <DEDUP_REMOVED lines=11> */
.L_x_1327:
        /* <DEDUP_REMOVED lines=13> */
.L_x_1329:
[----:B------:R-:W-:Y:S05]  /*116b0*/  BSYNC.RECONVERGENT B2 ;  /* 0x0000000000027941 */ /* 0x000fea0003800200 */
.L_x_1328:
        /* <DEDUP_REMOVED lines=61> */
.L_x_1326:
[----:B------:R-:W-:Y:S05]  /*11a90*/  BSYNC.RECONVERGENT B1 ;  /* 0x0000000000017941 */ /* 0x000fea0003800200 */
.L_x_1325:
[----:B------:R-:W0:Y:S01]  /*11aa0*/  LDC R70, c[0x0][0x408] ;  /* 0x00010200ff467b82 */ /* 0x000e220000000800 */
[----:B------:R-:W-:Y:S01]  /*11ab0*/  I2FP.F32.U32 R65, R65 ;  /* 0x0000004100417245 */ /* 0x000fe20000201000 */
[----:B------:R-:W-:Y:S02]  /*11ac0*/  HFMA2 R64, -RZ, RZ, 0.1171875, 0 ;  /* 0x2f800000ff407431 */ /* 0x000fe400000001ff */
[C---:B-----5:R-:W-:Y:S01]  /*11ad0*/  IMAD.U32 R62, R40.reuse, 0x10000, RZ ;  /* 0x00010000283e7824 */ /* 0x060fe200078e00ff */
[----:B------:R-:W-:Y:S01]  /*11ae0*/  ISETP.NE.AND P2, PT, R69, 0x1, PT ;  /* 0x000000014500780c */ /* 0x000fe20003f45270 */
[----:B------:R-:W-:Y:S01]  /*11af0*/  BSSY.RECONVERGENT B1, `(.L_x_1330) ;  /* 0x0000062000017945 */ /* 0x000fe20003800200 */
[----:B------:R-:W-:Y:S01]  /*11b00*/  PRMT R40, R40, 0x7632, R40 ;  /* 0x0000763228287816 */ /* 0x000fe20000000028 */
[----:B------:R-:W-:Y:S01]  /*11b10*/  FFMA.FTZ R65, R65, R64, 1.1641532182693481445e-10 ;  /* 0x2f00000041417423 */ /* 0x000fe20000010040 */
        /* <DEDUP_REMOVED lines=9> */
[----:B------:R-:W-:Y:S02]  /*11bb0*/  P2R R74, PR, RZ, 0x2 ;  /* 0x00000002ff4a7803 */ /* 0x000fe40000000000 */
[----:B------:R-:W-:Y:S01]  /*11bc0*/  MOV R62, R58 ;  /* 0x0000003a003e7202 */ /* 0x000fe20000000f00 */
[----:B------:R-:W-:Y:S06]  /*11bd0*/  @!P2 BRA `(.L_x_1331) ;  /* 0x00000004004ca947 */ /* 0x000fec0003800000 */
        /* <DEDUP_REMOVED lines=8> */
.L_x_1332:
        /* <DEDUP_REMOVED lines=13> */
.L_x_1334:
[----:B------:R-:W-:Y:S05]  /*11d30*/  BSYNC.RECONVERGENT B2 ;  /* 0x0000000000027941 */ /* 0x000fea0003800200 */
.L_x_1333:
        /* <DEDUP_REMOVED lines=59> */
[----:B------:R-:W-:Y:S02]  /*120f0*/  LOP3.LUT R60, R106, UR18, R133, 0x96, !PT ;  /* 0x000000126a3c7c12 */ /* 0x000fe4000f8e9685 */
[----:B------:R-:W-:-:S07]  /*12100*/  MOV R66, R132 ;  /* 0x0000008400427202 */ /* 0x000fce0000000f00 */
.L_x_1331:
[----:B------:R-:W-:Y:S05]  /*12110*/  BSYNC.RECONVERGENT B1 ;  /* 0x0000000000017941 */ /* 0x000fea0003800200 */
.L_x_1330:
[----:B------:R-:W-:Y:S01]  /*12120*/  I2FP.F32.U32 R67, R62 ;  /* 0x0000003e00437245 */ /* 0x000fe20000201000 */
[----:B------:R-:W-:Y:S01]  /*12130*/  BSSY.RECONVERGENT B1, `(.L_x_1335) ;  /* 0x0000062000017945 */ /* 0x000fe20003800200 */
[----:B------:R-:W-:Y:S01]  /*12140*/  SHF.L.U32 R40, R40, 0x10, RZ ;  /* 0x0000001028287819 */ /* 0x000fe200000006ff */
[----:B------:R-:W-:Y:S01]  /*12150*/  HFMA2 R73, -RZ, RZ, 0, 1.1920928955078125e-07 ;  /* 0x00000002ff497431 */ /* 0x000fe200000001ff */
        /* <DEDUP_REMOVED lines=20> */
.L_x_1337:
        /* <DEDUP_REMOVED lines=13> */
.L_x_1339:
[----:B------:R-:W-:Y:S05]  /*12370*/  BSYNC.RECONVERGENT B2 ;  /* 0x0000000000027941 */ /* 0x000fea0003800200 */
.L_x_1338:
[----:B------:R-:W-:Y:S01]  /*12380*/  IMAD.WIDE.U32 R108, R44, -0x326172a9, RZ ;  /* 0xcd9e8d572c6c7825 */ /* 0x000fe200078e00ff */
[----:B------:R-:W-:Y:S01]  /*12390*/  LOP3.LUT R134, R51, UR9, R107, 0x96, !PT ;  /* 0x0000000933867c12 */ /* 0x000fe2000f8e966b */
[----:B------:R-:W-:Y:S02]  /*123a0*/  UIADD3 UR5, UPT, UPT, UR8, -0x61c88647, URZ ;  /* 0x9e3779b908057890 */ /* 0x000fe4000fffe0ff */
[----:B------:R-:W-:Y:S01]  /*123b0*/  HFMA2 R73, -RZ, RZ, 0, 0 ;  /* 0x00000000ff497431 */ /* 0x000fe200000001ff */
[----:B------:R-:W-:Y:S01]  /*123c0*/  UIADD3 UR18, UPT, UPT, UR9, -0x4498517b, URZ ;  /* 0xbb67ae8509127890 */ /* 0x000fe2000fffe0ff */
[----:B------:R-:W-:Y:S01]  /*123d0*/  LOP3.LUT R132, R3, UR8, R109, 0x96, !PT ;  /* 0x0000000803847c12 */ /* 0x000fe2000f8e966d */
[----:B------:R-:W-:Y:S01]  /*123e0*/  IMAD.WIDE.U32 R134, R134, -0x326172a9, RZ ;  /* 0xcd9e8d5786867825 */ /* 0x000fe200078e00ff */
[----:B------:R-:W-:-:S03]  /*123f0*/  MOV R40, R66 ;  /* 0x0000004200287202 */ /* 0x000fc60000000f00 */
        /* <DEDUP_REMOVED lines=53> */
.L_x_1336:
[----:B------:R-:W-:Y:S05]  /*12750*/  BSYNC.RECONVERGENT B1 ;  /* 0x0000000000017941 */ /* 0x000fea0003800200 */
.L_x_1335:
        /* <DEDUP_REMOVED lines=24> */
.L_x_1342:
        /* <DEDUP_REMOVED lines=13> */
.L_x_1344:
[----:B------:R-:W-:Y:S05]  /*129b0*/  BSYNC.RECONVERGENT B2 ;  /* 0x0000000000027941 */ /* 0x000fea0003800200 */
.L_x_1343:
        /* <DEDUP_REMOVED lines=59> */
[----:B------:R-:W-:Y:S01]  /*12d70*/  IMAD.MOV.U32 R40, RZ, RZ, R66 ;  /* 0x000000ffff287224 */ /* 0x000fe200078e0042 */
[----:B------:R-:W-:-:S07]  /*12d80*/  MOV R66, R108 ;  /* 0x0000006c00427202 */ /* 0x000fce0000000f00 */
.L_x_1341:
[----:B------:R-:W-:Y:S05]  /*12d90*/  BSYNC.RECONVERGENT B1 ;  /* 0x0000000000017941 */ /* 0x000fea0003800200 */
.L_x_1340:
[----:B------:R-:W-:Y:S01]  /*12da0*/  I2FP.F32.U32 R41, R40 ;  /* 0x0000002800297245 */ /* 0x000fe20000201000 */
[----:B------:R-:W-:Y:S01]  /*12db0*/  IMAD.U32 R40, R126, 0x10000, RZ ;  /* 0x000100007e287824 */ /* 0x000fe200078e00ff */
[----:B------:R-:W-:Y:S01]  /*12dc0*/  SHF.L.U32 R62, R62, 0x10, RZ ;  /* 0x000000103e3e7819 */ /* 0x000fe200000006ff */
[----:B------:R-:W-:Y:S01]  /*12dd0*/  BSSY.RECONVERGENT B1, `(.L_x_1345) ;  /* 0x000005f000017945 */ /* 0x000fe20003800200 */
[----:B------:R-:W-:Y:S01]  /*12de0*/  ISETP.NE.AND P3, PT, R79, 0x1, PT ;  /* 0x000000014f00780c */ /* 0x000fe20003f65270 */
[----:B------:R-:W-:Y:S02]  /*12df0*/  FFMA.FTZ R41, R41, R64, 1.1641532182693481445e-10 ;  /* 0x2f00000029297423 */ /* 0x000fe40000010040 */
[----:B------:R-:W-:Y:S01]  /*12e00*/  FMUL.FTZ R71, R62, UR4 ;  /* 0x000000043e477c20 */ /* 0x000fe20008410000 */
[----:B------:R-:W-:Y:S02]  /*12e10*/  HFMA2 R62, -RZ, RZ, 0, 1.1920928955078125e-07 ;  /* 0x00000002ff3e7431 */ /* 0x000fe400000001ff */
[----:B------:R-:W-:Y:S01]  /*12e20*/  FSETP.GTU.FTZ.AND P2, PT, R41, R68, PT ;  /* 0x000000442900720b */ /* 0x000fe20003f5c000 */
[----:B------:R-:W-:-:S05]  /*12e30*/  FMUL.FTZ R71, R71, R70 ;  /* 0x0000004647477220 */ /* 0x000fca0000410000 */
        /* <DEDUP_REMOVED lines=13> */
.L_x_1347:
        /* <DEDUP_REMOVED lines=13> */
.L_x_1349:
[----:B------:R-:W-:Y:S05]  /*12fe0*/  BSYNC.RECONVERGENT B2 ;  /* 0x0000000000027941 */ /* 0x000fea0003800200 */
.L_x_1348:
        /* <DEDUP_REMOVED lines=61> */
.L_x_1346:
[----:B------:R-:W-:Y:S05]  /*133c0*/  BSYNC.RECONVERGENT B1 ;  /* 0x0000000000017941 */ /* 0x000fea0003800200 */
.L_x_1345:
        /* <DEDUP_REMOVED lines=24> */
.L_x_1352:
        /* <DEDUP_REMOVED lines=13> */
.L_x_1354:
[----:B------:R-:W-:Y:S05]  /*13620*/  BSYNC.RECONVERGENT B2 ;  /* 0x0000000000027941 */ /* 0x000fea0003800200 */
.L_x_1353:
        /* <DEDUP_REMOVED lines=61> */
.L_x_1351:
[----:B------:R-:W-:Y:S05]  /*13a00*/  BSYNC.RECONVERGENT B1 ;  /* 0x0000000000017941 */ /* 0x000fea0003800200 */
.L_x_1350:
        /* <DEDUP_REMOVED lines=23> */
.L_x_1357:
        /* <DEDUP_REMOVED lines=13> */
.L_x_1359:
[----:B------:R-:W-:Y:S05]  /*13c50*/  BSYNC.RECONVERGENT B2 ;  /* 0x0000000000027941 */ /* 0x000fea0003800200 */
.L_x_1358:
        /* <DEDUP_REMOVED lines=61> */
.L_x_1356:
[----:B------:R-:W-:Y:S05]  /*14030*/  BSYNC.RECONVERGENT B1 ;  /* 0x0000000000017941 */ /* 0x000fea0003800200 */
.L_x_1355:
        /* <DEDUP_REMOVED lines=13> */
[----:B------:R-:W-:Y:S02]  /*14110*/  PRMT R83, R43, 0x7632, R83 ;  /* 0x000076322b537816 */ /* 0x000fe40000000053 */
        /* <DEDUP_REMOVED lines=10> */
.L_x_1362:
        /* <DEDUP_REMOVED lines=15> */
.L_x_1364:
[----:B------:R-:W-:Y:S05]  /*142b0*/  BSYNC.RECONVERGENT B2 ;  /* 0x0000000000027941 */ /* 0x000fea0003800200 */
.L_x_1363:
        /* <DEDUP_REMOVED lines=61> */
.L_x_1361:
[----:B------:R-:W-:Y:S05]  /*14690*/  BSYNC.RECONVERGENT B1 ;  /* 0x0000000000017941 */ /* 0x000fea0003800200 */
.L_x_1360:
        /* <DEDUP_REMOVED lines=14> */
.L_x_1324:
[----:B------:R-:W0:Y:S01]  /*14780*/  LDC.64 R106, c[0x0][0x3a8] ;  /* 0x0000ea00ff6a7b82 */ /* 0x000e220000000a00 */
[----:B------:R-:W-:Y:S02]  /*14790*/  SEL R70, RZ, 0x10000, !P5 ;  /* 0x00010000ff467807 */ /* 0x000fe40006800000 */
[----:B------:R-:W-:Y:S02]  /*147a0*/  ISETP.NE.AND P5, PT, R88, RZ, PT ;  /* 0x000000ff5800720c */ /* 0x000fe40003fa5270 */
[----:B------:R-:W-:Y:S02]  /*147b0*/  SEL R90, RZ, 0x1000000, !P6 ;  /* 0x01000000ff5a7807 */ /* 0x000fe40007000000 */
[----:B------:R-:W-:Y:S01]  /*147c0*/  SEL R137, RZ, 0x100, !P4 ;  /* 0x00000100ff897807 */ /* 0x000fe20006000000 */
[----:B------:R-:W1:Y:S01]  /*147d0*/  LDC.64 R108, c[0x0][0x3b0] ;  /* 0x0000ec00ff6c7b82 */ /* 0x000e620000000a00 */
[----:B------:R-:W-:Y:S02]  /*147e0*/  ISETP.NE.AND P6, PT, R74, RZ, PT ;  /* 0x000000ff4a00720c */ /* 0x000fe40003fc5270 */
[----:B------:R-:W-:-:S02]  /*147f0*/  SEL R68, RZ, 0x1000000, !P2 ;  /* 0x01000000ff447807 */ /* 0x000fc40005000000 */
[----:B------:R-:W-:Y:S02]  /*14800*/  SEL R133, RZ, 0x10000, !P1 ;  /* 0x00010000ff857807 */ /* 0x000fe40004800000 */
[----:B------:R-:W-:Y:S02]  /*14810*/  SEL R64, RZ, 0x100, !P5 ;  /* 0x00000100ff407807 */ /* 0x000fe40006800000 */
[----:B------:R-:W-:Y:S02]  /*14820*/  LOP3.LUT R137, R137, R90, R70, 0xfe, !PT ;  /* 0x0000005a89897212 */ /* 0x000fe400078efe46 */
[----:B------:R-:W-:Y:S02]  /*14830*/  SEL R132, RZ, 0x1, !P3 ;  /* 0x00000001ff847807 */ /* 0x000fe40005800000 */
[----:B------:R-:W-:Y:S02]  /*14840*/  LOP3.LUT R64, R64, R68, R133, 0xfe, !PT ;  /* 0x0000004440407212 */ /* 0x000fe400078efe85 */
[----:B------:R-:W-:Y:S01]  /*14850*/  SEL R135, RZ, 0x1, !P6 ;  /* 0x00000001ff877807 */ /* 0x000fe20007000000 */
[----:B0-----:R-:W-:Y:S01]  /*14860*/  IMAD.WIDE.U32 R106, R0, 0x10, R106 ;  /* 0x00000010006a7825 */ /* 0x001fe200078e006a */
[----:B------:R-:W-:-:S02]  /*14870*/  LOP3.LUT R133, R137, R132, RZ, 0xfc, !PT ;  /* 0x0000008489857212 */ /* 0x000fc400078efcff */
[----:B------:R-:W-:Y:S02]  /*14880*/  LOP3.LUT R132, R64, R135, RZ, 0xfc, !PT ;  /* 0x0000008740847212 */ /* 0x000fe400078efcff */
[----:B------:R3:W-:Y:S01]  /*14890*/  STG.E.128 desc[UR6][R106.64], R40 ;  /* 0x000000286a007986 */ /* 0x0007e2000c101d06 */
[----:B------:R-:W-:Y:S01]  /*148a0*/  MOV R64, R66 ;  /* 0x0000004200407202 */ /* 0x000fe20000000f00 */
[----:B-1----:R-:W-:-:S05]  /*148b0*/  IMAD.WIDE.U32 R108, R0, 0x8, R108 ;  /* 0x00000008006c7825 */ /* 0x002fca00078e006c */
[----:B------:R3:W-:Y:S02]  /*148c0*/  STG.E.64 desc[UR6][R108.64], R132 ;  /* 0x000000846c007986 */ /* 0x0007e4000c101b06 */
.L_x_1282:
[----:B------:R-:W-:Y:S05]  /*148d0*/  BSYNC.RECONVERGENT B0 ;  /* 0x0000000000007941 */ /* 0x000fea0003800200 */
.L_x_1281:
[----:B------:R-:W-:Y:S01]  /*148e0*/  FADD.FTZ R0, RZ, R87 ;  /* 0x00000057ff007221 */ /* 0x000fe20000010000 */
[----:B------:R-:W-:Y:S01]  /*148f0*/  ISETP.NE.AND P3, PT, R131, RZ, PT ;  /* 0x000000ff8300720c */ /* 0x000fe20003f65270 */
[----:B------:R-:W-:Y:S01]  /*14900*/  BSSY.RECONVERGENT B0, `(.L_x_1365) ;  /* 0x000006c000007945 */ /* 0x000fe20003800200 */
[C---:B------:R-:W-:Y:S01]  /*14910*/  ISETP.GT.U32.AND P2, PT, R2.reuse, 0x1ff, PT ;  /* 0x000001ff0200780c */ /* 0x040fe20003f44070 */
[----:B------:R-:W-:Y:S01]  /*14920*/  FADD.FTZ R0, R89, R0 ;  /* 0x0000000059007221 */ /* 0x000fe20000010000 */
[----:B------:R-:W-:Y:S01]  /*14930*/  ISETP.GT.U32.AND P1, PT, R2, 0x2ff, PT ;  /* 0x000002ff0200780c */ /* 0x000fe20003f24070 */
[----:B------:R-:W-:Y:S02]  /*14940*/  IMAD.MOV.U32 R70, RZ, RZ, RZ ;  /* 0x000000ffff467224 */ /* 0x000fe400078e00ff */
[----:B------:R-:W-:-:S04]  /*14950*/  FADD.FTZ R0, R91, R0 ;  /* 0x000000005b007221 */ /* 0x000fc80000010000 */
[----:B------:R-:W-:-:S04]  /*14960*/  FADD.FTZ R0, R93, R0 ;  /* 0x000000005d007221 */ /* 0x000fc80000010000 */
[----:B------:R-:W-:-:S04]  /*14970*/  FADD.FTZ R0, R95, R0 ;  /* 0x000000005f007221 */ /* 0x000fc80000010000 */
[----:B------:R-:W-:-:S04]  /*14980*/  FADD.FTZ R0, R97, R0 ;  /* 0x0000000061007221 */ /* 0x000fc80000010000 */
[----:B------:R-:W-:-:S04]  /*14990*/  FADD.FTZ R0, R99, R0 ;  /* 0x0000000063007221 */ /* 0x000fc80000010000 */
[----:B------:R-:W-:-:S05]  /*149a0*/  FADD.FTZ R0, R105, R0 ;  /* 0x0000000069007221 */ /* 0x000fca0000010000 */
[----:B------:R-:W-:-:S05]  /*149b0*/  FSEL R0, R0, RZ, P3 ;  /* 0x000000ff00007208 */ /* 0x000fca0001800000 */
[----:B0-23--:R-:W-:-:S04]  /*149c0*/  FADD.FTZ R40, R55, R0 ;  /* 0x0000000037287221 */ /* 0x00dfc80000010000 */
        /* <DEDUP_REMOVED lines=43> */
[----:B------:R-:W-:Y:S01]  /*14c80*/  FFMA.FTZ R0, R43, R43, R0 ;  /* 0x0000002b2b007223 */ /* 0x000fe20000010000 */
[----:B------:R-:W-:-:S04]  /*14c90*/  FADD.FTZ R43, R57, -R40 ;  /* 0x80000028392b7221 */ /* 0x000fc80000010000 */
        /* <DEDUP_REMOVED lines=50> */
.L_x_1366:
[----:B------:R-:W-:Y:S05]  /*14fc0*/  BSYNC.RECONVERGENT B0 ;  /* 0x0000000000007941 */ /* 0x000fea0003800200 */
.L_x_1365:
        /* <DEDUP_REMOVED lines=11> */
[----:B------:R0:W1:Y:S03]  /*15080*/  LDS.64 R40, [R0+UR4] ;  /* 0x0000000400287984 */ /* 0x0000660008000a00 */
.L_x_1368:
[----:B------:R-:W-:Y:S05]  /*15090*/  BSYNC.RECONVERGENT B0 ;  /* 0x0000000000007941 */ /* 0x000fea0003800200 */
.L_x_1367:
[----:B------:R-:W2:Y:S01]  /*150a0*/  SHFL.DOWN PT, R43, R70, 0x4, 0x1f ;  /* 0x08801f00462b7f89 */ /* 0x000ea200000e0000 */
[----:B------:R-:W-:Y:S01]  /*150b0*/  ISETP.NE.AND P2, PT, R54, RZ, PT ;  /* 0x000000ff3600720c */ /* 0x000fe20003f45270 */
[----:B------:R-:W-:Y:S01]  /*150c0*/  BSSY.RECONVERGENT B0, `(.L_x_1369) ;  /* 0x0000074000007945 */ /* 0x000fe20003800200 */
[----:B------:R-:W-:Y:S01]  /*150d0*/  ISETP.NE.AND P1, PT, RZ, UR16, PT ;  /* 0x00000010ff007c0c */ /* 0x000fe2000bf25270 */
[----:B-1----:R-:W1:Y:S04]  /*150e0*/  SHFL.DOWN PT, R107, R40, 0x4, 0x1f ;  /* 0x08801f00286b7f89 */ /* 0x002e6800000e0000 */
[----:B0-----:R-:W0:Y:S01]  /*150f0*/  SHFL.DOWN PT, R0, R41, 0x4, 0x1f ;  /* 0x08801f0029007f89 */ /* 0x001e2200000e0000 */
[----:B--2---:R-:W-:Y:S02]  /*15100*/  IADD3 R42, PT, PT, R43, R70, RZ ;  /* 0x000000462b2a7210 */ /* 0x004fe40007ffe0ff */
[----:B------:R-:W-:-:S02]  /*15110*/  I2FP.F32.S32 R74, R43 ;  /* 0x0000002b004a7245 */ /* 0x000fc40000201400 */
[----:B------:R-:W-:Y:S01]  /*15120*/  I2FP.F32.S32 R66, R42 ;  /* 0x0000002a00427245 */ /* 0x000fe20000201400 */
[----:B------:R-:W2:Y:S01]  /*15130*/  SHFL.DOWN PT, R131, R42, 0x2, 0x1f ;  /* 0x08401f002a837f89 */ /* 0x000ea200000e0000 */
[----:B------:R-:W-:Y:S01]  /*15140*/  I2FP.F32.S32 R43, R70 ;  /* 0x00000046002b7245 */ /* 0x000fe20000201400 */
[C---:B-1----:R-:W-:Y:S01]  /*15150*/  FMUL.FTZ R88, R107.reuse, R74 ;  /* 0x0000004a6b587220 */ /* 0x042fe20000410000 */
[----:B------:R-:W1:Y:S01]  /*15160*/  MUFU.RCP R68, R66 ;  /* 0x0000004200447308 */ /* 0x000e620000001000 */
[----:B------:R-:W-:Y:S01]  /*15170*/  FADD.FTZ R107, -R107, R40 ;  /* 0x000000286b6b7221 */ /* 0x000fe20000010100 */
[----:B0-----:R-:W-:Y:S01]  /*15180*/  FADD.FTZ R41, R0, R41 ;  /* 0x0000002900297221 */ /* 0x001fe20000010000 */
[----:B------:R-:W-:Y:S02]  /*15190*/  FFMA.FTZ R109, R43, R40, R88 ;  /* 0x000000282b6d7223 */ /* 0x000fe40000010058 */
[----:B------:R-:W-:-:S04]  /*151a0*/  FMUL.FTZ R107, R107, R107 ;  /* 0x0000006b6b6b7220 */ /* 0x000fc80000410000 */
[----:B------:R-:W-:-:S04]  /*151b0*/  FMUL.FTZ R107, R107, R43 ;  /* 0x0000002b6b6b7220 */ /* 0x000fc80000410000 */
[----:B------:R-:W-:Y:S01]  /*151c0*/  FMUL.FTZ R107, R107, R74 ;  /* 0x0000004a6b6b7220 */ /* 0x000fe20000410000 */
[----:B-1----:R-:W-:-:S03]  /*151d0*/  FMUL.FTZ R109, R68, R109 ;  /* 0x0000006d446d7220 */ /* 0x002fc60000410000 */
[----:B------:R-:W-:Y:S01]  /*151e0*/  FFMA.FTZ R41, R68, R107, R41 ;  /* 0x0000006b44297223 */ /* 0x000fe20000010029 */
[----:B--2---:R-:W-:Y:S01]  /*151f0*/  IMAD.IADD R42, R42, 0x1, R131 ;  /* 0x000000012a2a7824 */ /* 0x004fe200078e0283 */
        /* <DEDUP_REMOVED lines=13> */
[----:B---3--:R-:W-:Y:S02]  /*152d0*/  IADD3 R42, PT, PT, R42, R133, RZ ;  /* 0x000000852a2a7210 */ /* 0x008fe40007ffe0ff */
[----:B------:R-:W0:Y:S01]  /*152e0*/  SHFL.DOWN PT, R109, R40, 0x1, 0x1f ;  /* 0x08201f00286d7f89 */ /* 0x000e2200000e0000 */
[----:B------:R-:W-:Y:S01]  /*152f0*/  FMUL.FTZ R66, R66, R131 ;  /* 0x0000008342427220 */ /* 0x000fe20000410000 */
[----:B------:R-:W-:Y:S02]  /*15300*/  I2FP.F32.S32 R42, R42 ;  /* 0x0000002a002a7245 */ /* 0x000fe40000201400 */
[----:B------:R-:W-:Y:S01]  /*15310*/  I2FP.F32.S32 R133, R133 ;  /* 0x0000008500857245 */ /* 0x000fe20000201400 */
[----:B------:R-:W-:-:S03]  /*15320*/  FFMA.FTZ R66, R68, R66, R107 ;  /* 0x0000004244427223 */ /* 0x000fc6000001006b */
[----:B------:R-:W1:Y:S02]  /*15330*/  MUFU.RCP R42, R42 ;  /* 0x0000002a002a7308 */ /* 0x000e640000001000 */
        /* <DEDUP_REMOVED lines=9> */
[----:B------:R-:W0:Y:S02]  /*153d0*/  LDC R66, c[0x0][0x448] ;  /* 0x00011200ff427b82 */ /* 0x000e240000000800 */
[----:B------:R-:W1:Y:S01]  /*153e0*/  SHFL.IDX PT, R107, R107, RZ, 0x1f ;  /* 0x00001fff6b6b7589 */ /* 0x000e6200000e0000 */
[----:B------:R-:W-:-:S05]  /*153f0*/  FFMA.FTZ R0, R42, R0, R41 ;  /* 0x000000002a007223 */ /* 0x000fca0000010029 */
[----:B------:R-:W0:Y:S01]  /*15400*/  SHFL.IDX PT, R131, R0, RZ, 0x1f ;  /* 0x00001fff00837589 */ /* 0x000e2200000e0000 */
[----:B------:R-:W2:Y:S08]  /*15410*/  @!P2 LDC.64 R40, c[0x0][0x3c0] ;  /* 0x0000f000ff28ab82 */ /* 0x000eb00000000a00 */
[----:B------:R-:W3:Y:S01]  /*15420*/  @!P2 LDC.64 R42, c[0x0][0x3c8] ;  /* 0x0000f200ff2aab82 */ /* 0x000ee20000000a00 */
[C---:B-1----:R-:W-:Y:S01]  /*15430*/  FMUL.FTZ R54, R107.reuse, R107 ;  /* 0x0000006b6b367220 */ /* 0x042fe20000410000 */
[----:B------:R-:W-:-:S04]  /*15440*/  FSEL R88, R107, RZ, !P1 ;  /* 0x000000ff6b587208 */ /* 0x000fc80004800000 */
[----:B------:R-:W-:Y:S01]  /*15450*/  FSEL R109, R54, RZ, P1 ;  /* 0x000000ff366d7208 */ /* 0x000fe20000800000 */
[----:B0-----:R-:W-:Y:S01]  /*15460*/  FFMA.FTZ R54, R131, UR17, R66 ;  /* 0x0000001183367c23 */ /* 0x001fe20008010042 */
[----:B------:R-:W-:-:S03]  /*15470*/  MOV R131, UR14 ;  /* 0x0000000e00837c02 */ /* 0x000fc60008000f00 */
[----:B------:R-:W-:Y:S01]  /*15480*/  FADD.FTZ R54, R54, R109 ;  /* 0x0000006d36367221 */ /* 0x000fe20000010000 */
[----:B------:R-:W-:-:S03]  /*15490*/  IMAD.U32 R109, RZ, RZ, UR14 ;  /* 0x0000000eff6d7e24 */ /* 0x000fc6000f8e00ff */
[----:B------:R-:W0:Y:S01]  /*154a0*/  MUFU.RSQ R143, R54 ;  /* 0x00000036008f7308 */ /* 0x000e220000001400 */
[----:B--2---:R-:W-:-:S04]  /*154b0*/  @!P2 IMAD.WIDE R40, R109, 0x4, R40 ;  /* 0x000000046d28a825 */ /* 0x004fc800078e0228 */
[----:B---3--:R-:W-:Y:S01]  /*154c0*/  @!P2 IMAD.WIDE R42, R131, 0x4, R42 ;  /* 0x00000004832aa825 */ /* 0x008fe200078e022a */
[----:B------:R1:W-:Y:S04]  /*154d0*/  @!P2 STG.E desc[UR6][R40.64], R107 ;  /* 0x0000006b2800a986 */ /* 0x0003e8000c101906 */
[----:B0-----:R1:W-:Y:S01]  /*154e0*/  @!P2 STG.E desc[UR6][R42.64], R143 ;  /* 0x0000008f2a00a986 */ /* 0x0013e2000c101906 */
[----:B------:R-:W-:Y:S05]  /*154f0*/  @!P3 BRA `(.L_x_1370) ;  /* 0x0000000000c0b947 */ /* 0x000fea0003800000 */
[--C-:B-1----:R-:W-:Y:S01]  /*15500*/  FADD.FTZ R40, R91, -R88.reuse ;  /* 0x800000585b287221 */ /* 0x102fe20000010000 */
[----:B------:R-:W-:Y:S01]  /*15510*/  IMAD.U32 R107, R101, 0x10000, RZ ;  /* 0x00010000656b7824 */ /* 0x000fe200078e00ff */
[----:B------:R-:W-:Y:S01]  /*15520*/  SHF.L.U32 R109, R37, 0x10, RZ ;  /* 0x00000010256d7819 */ /* 0x000fe200000006ff */
[--C-:B------:R-:W-:Y:S01]  /*15530*/  FADD.FTZ R54, R99, -R88.reuse ;  /* 0x8000005863367221 */ /* 0x100fe20000010000 */
[----:B------:R-:W-:Y:S01]  /*15540*/  FMUL.FTZ R40, R143, R40 ;  /* 0x000000288f287220 */ /* 0x000fe20000410000 */
[--C-:B------:R-:W-:Y:S01]  /*15550*/  FADD.FTZ R42, R95, -R88.reuse ;  /* 0x800000585f2a7221 */ /* 0x100fe20000010000 */
[----:B------:R-:W-:Y:S01]  /*15560*/  SHF.L.U32 R133, R38, 0x10, RZ ;  /* 0x0000001026857819 */ /* 0x000fe200000006ff */
[----:B------:R-:W-:Y:S01]  /*15570*/  FMUL.FTZ R66, R143, R54 ;  /* 0x000000368f427220 */ /* 0x000fe20000410000 */
[----:B------:R-:W-:Y:S01]  /*15580*/  FFMA.FTZ R54, R40, R107, R109 ;  /* 0x0000006b28367223 */ /* 0x000fe2000001006d */
[----:B------:R-:W-:Y:S01]  /*15590*/  FADD.FTZ R0, R87, -R88 ;  /* 0x8000005857007221 */ /* 0x000fe20000010000 */
[----:B------:R-:W0:Y:S01]  /*155a0*/  LDC.64 R106, c[0x0][0x428] ;  /* 0x00010a00ff6a7b82 */ /* 0x000e220000000a00 */
[----:B------:R-:W-:Y:S01]  /*155b0*/  IMAD.U32 R131, R102, 0x10000, RZ ;  /* 0x0001000066837824 */ /* 0x000fe200078e00ff */
[----:B------:R-:W-:Y:S01]  /*155c0*/  SHF.L.U32 R137, R39, 0x10, RZ ;  /* 0x0000001027897819 */ /* 0x000fe200000006ff */
[----:B------:R-:W-:Y:S01]  /*155d0*/  FMUL.FTZ R42, R143, R42 ;  /* 0x0000002a8f2a7220 */ /* 0x000fe20000410000 */
[----:B------:R-:W-:Y:S01]  /*155e0*/  IMAD.U32 R135, R103, 0x10000, RZ ;  /* 0x0001000067877824 */ /* 0x000fe200078e00ff */
[----:B------:R-:W-:Y:S01]  /*155f0*/  SHF.L.U32 R43, R36, 0x10, RZ ;  /* 0x00000010242b7819 */ /* 0x000fe200000006ff */
[----:B------:R-:W-:-:S02]  /*15600*/  IMAD.U32 R41, R100, 0x10000, RZ ;  /* 0x0001000064297824 */ /* 0x000fc400078e00ff */
[----:B------:R-:W-:Y:S01]  /*15610*/  FMUL.FTZ R0, R143, R0 ;  /* 0x000000008f007220 */ /* 0x000fe20000410000 */
[----:B------:R-:W-:Y:S01]  /*15620*/  FFMA.FTZ R133, R42, R131, R133 ;  /* 0x000000832a857223 */ /* 0x000fe20000010085 */
[----:B------:R-:W-:Y:S01]  /*15630*/  FFMA.FTZ R68, R66, R135, R137 ;  /* 0x0000008742447223 */ /* 0x000fe20000010089 */
[--C-:B------:R-:W-:Y:S01]  /*15640*/  FADD.FTZ R42, R93, -R88.reuse ;  /* 0x800000585d2a7221 */ /* 0x100fe20000010000 */
[--C-:B------:R-:W-:Y:S01]  /*15650*/  FADD.FTZ R40, R89, -R88.reuse ;  /* 0x8000005859287221 */ /* 0x100fe20000010000 */
[--C-:B------:R-:W-:Y:S01]  /*15660*/  FADD.FTZ R66, R97, -R88.reuse ;  /* 0x8000005861427221 */ /* 0x100fe20000010000 */
[----:B------:R-:W-:Y:S01]  /*15670*/  FADD.FTZ R70, R105, -R88 ;  /* 0x8000005869467221 */ /* 0x000fe20000010000 */
[----:B------:R-:W-:Y:S01]  /*15680*/  FFMA.FTZ R0, R0, R41, R43 ;  /* 0x0000002900007223 */ /* 0x000fe2000001002b */
[----:B------:R-:W-:Y:S01]  /*15690*/  SHF.L.U32 R131, R120, 0x10, RZ ;  /* 0x0000001078837819 */ /* 0x000fe200000006ff */
[----:B------:R-:W-:Y:S01]  /*156a0*/  IMAD.U32 R109, R121, 0x10000, RZ ;  /* 0x00010000796d7824 */ /* 0x000fe200078e00ff */
[----:B------:R-:W-:Y:S01]  /*156b0*/  SHF.L.U32 R43, R122, 0x10, RZ ;  /* 0x000000107a2b7819 */ /* 0x000fe200000006ff */
[----:B------:R-:W-:Y:S01]  /*156c0*/  FMUL.FTZ R42, R143, R42 ;  /* 0x0000002a8f2a7220 */ /* 0x000fe20000410000 */
[----:B------:R-:W-:Y:S01]  /*156d0*/  SHF.L.U32 R137, R118, 0x10, RZ ;  /* 0x0000001076897819 */ /* 0x000fe200000006ff */
[----:B------:R-:W-:Y:S01]  /*156e0*/  IMAD.U32 R41, R123, 0x10000, RZ ;  /* 0x000100007b297824 */ /* 0x000fe200078e00ff */
[----:B------:R-:W-:Y:S01]  /*156f0*/  SHF.L.U32 R141, R116, 0x10, RZ ;  /* 0x00000010748d7819 */ /* 0x000fe200000006ff */
[----:B------:R-:W-:-:S02]  /*15700*/  IMAD.U32 R135, R119, 0x10000, RZ ;  /* 0x0001000077877824 */ /* 0x000fc400078e00ff */
[----:B------:R-:W-:Y:S01]  /*15710*/  FMUL.FTZ R70, R143, R70 ;  /* 0x000000468f467220 */ /* 0x000fe20000410000 */
[----:B------:R-:W-:Y:S02]  /*15720*/  IMAD.U32 R139, R117, 0x10000, RZ ;  /* 0x00010000758b7824 */ /* 0x000fe400078e00ff */
[C---:B------:R-:W-:Y:S01]  /*15730*/  FMUL.FTZ R66, R143.reuse, R66 ;  /* 0x000000428f427220 */ /* 0x040fe20000410000 */
[----:B------:R-:W-:Y:S01]  /*15740*/  FMUL.FTZ R40, R143, R40 ;  /* 0x000000288f287220 */ /* 0x000fe20000410000 */
[----:B------:R-:W-:Y:S01]  /*15750*/  FFMA.FTZ R131, R42, R109, R131 ;  /* 0x0000006d2a837223 */ /* 0x000fe20000010083 */
[----:B------:R-:W-:Y:S01]  /*15760*/  FFMA.FTZ R139, R70, R139, R141 ;  /* 0x0000008b468b7223 */ /* 0x000fe2000001008d */
[----:B------:R-:W-:Y:S01]  /*15770*/  FFMA.FTZ R66, R66, R135, R137 ;  /* 0x0000008742427223 */ /* 0x000fe20000010089 */
[----:B------:R-:W-:Y:S01]  /*15780*/  FFMA.FTZ R109, R40, R41, R43 ;  /* 0x00000029286d7223 */ /* 0x000fe2000001002b */
[----:B0-----:R-:W-:Y:S01]  /*15790*/  IMAD.WIDE.U32 R106, R53, 0x10, R106 ;  /* 0x00000010356a7825 */ /* 0x001fe200078e006a */
[----:B------:R-:W-:-:S02]  /*157a0*/  F2FP.BF16.F32.PACK_AB R41, R131, R54 ;  /* 0x000000368329723e */ /* 0x000fc400000010ff */
[----:B------:R-:W-:Y:S01]  /*157b0*/  F2FP.BF16.F32.PACK_AB R43, R139, R68 ;  /* 0x000000448b2b723e */ /* 0x000fe200000010ff */
[----:B------:R-:W-:Y:S01]  /*157c0*/  VIADD R53, R53, 0x100 ;  /* 0x0000010035357836 */ /* 0x000fe20000000000 */
[----:B------:R-:W-:Y:S02]  /*157d0*/  F2FP.BF16.F32.PACK_AB R42, R66, R133 ;  /* 0x00000085422a723e */ /* 0x000fe400000010ff */
[----:B------:R-:W-:-:S05]  /*157e0*/  F2FP.BF16.F32.PACK_AB R40, R109, R0 ;  /* 0x000000006d28723e */ /* 0x000fca00000010ff */
[----:B------:R0:W-:Y:S02]  /*157f0*/  STG.E.128 desc[UR6][R106.64], R40 ;  /* 0x000000286a007986 */ /* 0x0001e4000c101d06 */
.L_x_1370:
[----:B------:R-:W-:Y:S05]  /*15800*/  BSYNC.RECONVERGENT B0 ;  /* 0x0000000000007941 */ /* 0x000fea0003800200 */
.L_x_1369:
[----:B------:R-:W-:Y:S01]  /*15810*/  ISETP.NE.AND P1, PT, R86, RZ, PT ;  /* 0x000000ff5600720c */ /* 0x000fe20003f25270 */
[----:B------:R-:W-:-:S12]  /*15820*/  BSSY.RECONVERGENT B0, `(.L_x_1371) ;  /* 0x0000032000007945 */ /* 0x000fd80003800200 */
[----:B------:R-:W-:Y:S05]  /*15830*/  @!P1 BRA `(.L_x_1372) ;  /* 0x0000000000c09947 */ /* 0x000fea0003800000 */
[--C-:B01----:R-:W-:Y:S01]  /*15840*/  FADD.FTZ R40, R59, -R88.reuse ;  /* 0x800000583b287221 */ /* 0x103fe20000010000 */
[----:B------:R-:W-:Y:S01]  /*15850*/  SHF.L.U32 R107, R29, 0x10, RZ ;  /* 0x000000101d6b7819 */ /* 0x000fe200000006ff */
[--C-:B------:R-:W-:Y:S01]  /*15860*/  FADD.FTZ R54, R63, -R88.reuse ;  /* 0x800000583f367221 */ /* 0x100fe20000010000 */
[----:B------:R-:W-:Y:S02]  /*15870*/  IMAD.U32 R109, R25, 0x10000, RZ ;  /* 0x00010000196d7824 */ /* 0x000fe400078e00ff */
[----:B------:R-:W-:Y:S01]  /*15880*/  FMUL.FTZ R40, R143, R40 ;  /* 0x000000288f287220 */ /* 0x000fe20000410000 */
[--C-:B------:R-:W-:Y:S01]  /*15890*/  FADD.FTZ R42, R75, -R88.reuse ;  /* 0x800000584b2a7221 */ /* 0x100fe20000010000 */
[----:B------:R-:W-:Y:S01]  /*158a0*/  FMUL.FTZ R66, R143, R54 ;  /* 0x000000368f427220 */ /* 0x000fe20000410000 */
[----:B------:R-:W-:Y:S01]  /*158b0*/  SHF.L.U32 R131, R30, 0x10, RZ ;  /* 0x000000101e837819 */ /* 0x000fe200000006ff */
        /* <DEDUP_REMOVED lines=25> */
[C---:B------:R-:W-:Y:S01]  /*15a50*/  FMUL.FTZ R70, R143.reuse, R70 ;  /* 0x000000468f467220 */ /* 0x040fe20000410000 */
        /* <DEDUP_REMOVED lines=9> */
[----:B------:R-:W-:Y:S02]  /*15af0*/  F2FP.BF16.F32.PACK_AB R43, R139, R68 ;  /* 0x000000448b2b723e */ /* 0x000fe400000010ff */
[----:B------:R-:W-:Y:S02]  /*15b00*/  F2FP.BF16.F32.PACK_AB R42, R66, R133 ;  /* 0x00000085422a723e */ /* 0x000fe400000010ff */
[----:B------:R-:W-:Y:S02]  /*15b10*/  F2FP.BF16.F32.PACK_AB R40, R109, R0 ;  /* 0x000000006d28723e */ /* 0x000fe400000010ff */
[----:B------:R-:W-:-:S03]  /*15b20*/  IADD3 R53, PT, PT, R53, 0x100, RZ ;  /* 0x0000010035357810 */ /* 0x000fc60007ffe0ff */
[----:B------:R2:W-:Y:S04]  /*15b30*/  STG.E.128 desc[UR6][R106.64], R40 ;  /* 0x000000286a007986 */ /* 0x0005e8000c101d06 */
.L_x_1372:
[----:B------:R-:W-:Y:S05]  /*15b40*/  BSYNC.RECONVERGENT B0 ;  /* 0x0000000000007941 */ /* 0x000fea0003800200 */
.L_x_1371:
[----:B------:R-:W-:Y:S04]  /*15b50*/  BSSY.RECONVERGENT B0, `(.L_x_1373) ;  /* 0x0000031000007945 */ /* 0x000fe80003800200 */
[----:B------:R-:W-:Y:S05]  /*15b60*/  @!P0 BRA `(.L_x_1374) ;  /* 0x0000000000bc8947 */ /* 0x000fea0003800000 */
[----:B012---:R-:W0:Y:S01]  /*15b70*/  LDC.64 R40, c[0x0][0x428] ;  /* 0x00010a00ff287b82 */ /* 0x007e220000000a00 */
[--C-:B------:R-:W-:Y:S01]  /*15b80*/  FADD.FTZ R54, R69, -R88.reuse ;  /* 0x8000005845367221 */ /* 0x100fe20000010000 */
[--C-:B------:R-:W-:Y:S01]  /*15b90*/  FADD.FTZ R0, R65, -R88.reuse ;  /* 0x8000005841007221 */ /* 0x100fe20000010000 */
[----:B------:R-:W-:Y:S01]  /*15ba0*/  FADD.FTZ R68, R79, -R88 ;  /* 0x800000584f447221 */ /* 0x000fe20000010000 */
[----:B------:R-:W-:Y:S01]  /*15bb0*/  SHF.L.U32 R131, R13, 0x10, RZ ;  /* 0x000000100d837819 */ /* 0x000fe200000006ff */
[----:B------:R-:W-:Y:S01]  /*15bc0*/  IMAD.U32 R109, R17, 0x10000, RZ ;  /* 0x00010000116d7824 */ /* 0x000fe200078e00ff */
[----:B------:R-:W-:Y:S01]  /*15bd0*/  SHF.L.U32 R107, R12, 0x10, RZ ;  /* 0x000000100c6b7819 */ /* 0x000fe200000006ff */
[C---:B------:R-:W-:Y:S01]  /*15be0*/  FMUL.FTZ R54, R143.reuse, R54 ;  /* 0x000000368f367220 */ /* 0x040fe20000410000 */
[----:B------:R-:W-:Y:S01]  /*15bf0*/  SHF.L.U32 R135, R14, 0x10, RZ ;  /* 0x000000100e877819 */ /* 0x000fe200000006ff */
[----:B------:R-:W-:Y:S02]  /*15c00*/  IMAD.U32 R43, R16, 0x10000, RZ ;  /* 0x00010000102b7824 */ /* 0x000fe400078e00ff */
[----:B------:R-:W-:Y:S01]  /*15c10*/  FMUL.FTZ R0, R143, R0 ;  /* 0x000000008f007220 */ /* 0x000fe20000410000 */
[----:B------:R-:W-:-:S02]  /*15c20*/  IMAD.U32 R133, R18, 0x10000, RZ ;  /* 0x0001000012857824 */ /* 0x000fc400078e00ff */
[----:B------:R-:W-:Y:S01]  /*15c30*/  FMUL.FTZ R68, R143, R68 ;  /* 0x000000448f447220 */ /* 0x000fe20000410000 */
[--C-:B------:R-:W-:Y:S01]  /*15c40*/  FADD.FTZ R42, R67, -R88.reuse ;  /* 0x80000058432a7221 */ /* 0x100fe20000010000 */
[--C-:B------:R-:W-:Y:S01]  /*15c50*/  FADD.FTZ R66, R71, -R88.reuse ;  /* 0x8000005847427221 */ /* 0x100fe20000010000 */
[--C-:B------:R-:W-:Y:S01]  /*15c60*/  FADD.FTZ R70, R81, -R88.reuse ;  /* 0x8000005851467221 */ /* 0x100fe20000010000 */
[--C-:B------:R-:W-:Y:S01]  /*15c70*/  FADD.FTZ R74, R73, -R88.reuse ;  /* 0x80000058494a7221 */ /* 0x100fe20000010000 */
[----:B------:R-:W-:Y:S01]  /*15c80*/  FADD.FTZ R86, R83, -R88 ;  /* 0x8000005853567221 */ /* 0x000fe20000010000 */
[----:B------:R-:W-:Y:S01]  /*15c90*/  FFMA.FTZ R54, R54, R109, R131 ;  /* 0x0000006d36367223 */ /* 0x000fe20000010083 */
[----:B------:R-:W-:Y:S01]  /*15ca0*/  FFMA.FTZ R0, R0, R43, R107 ;  /* 0x0000002b00007223 */ /* 0x000fe2000001006b */
[----:B------:R-:W-:Y:S01]  /*15cb0*/  FFMA.FTZ R68, R68, R133, R135 ;  /* 0x0000008544447223 */ /* 0x000fe20000010087 */
[----:B------:R-:W-:Y:S01]  /*15cc0*/  SHF.L.U32 R109, R92, 0x10, RZ ;  /* 0x000000105c6d7819 */ /* 0x000fe200000006ff */
[C---:B------:R-:W-:Y:S01]  /*15cd0*/  FMUL.FTZ R42, R143.reuse, R42 ;  /* 0x0000002a8f2a7220 */ /* 0x040fe20000410000 */
[C---:B------:R-:W-:Y:S01]  /*15ce0*/  FMUL.FTZ R66, R143.reuse, R66 ;  /* 0x000000428f427220 */ /* 0x040fe20000410000 */
[C---:B------:R-:W-:Y:S01]  /*15cf0*/  FMUL.FTZ R70, R143.reuse, R70 ;  /* 0x000000468f467220 */ /* 0x040fe20000410000 */
[C---:B------:R-:W-:Y:S01]  /*15d00*/  FMUL.FTZ R74, R143.reuse, R74 ;  /* 0x0000004a8f4a7220 */ /* 0x040fe20000410000 */
[----:B------:R-:W-:Y:S01]  /*15d10*/  FMUL.FTZ R86, R143, R86 ;  /* 0x000000568f567220 */ /* 0x000fe20000410000 */
        /* <DEDUP_REMOVED lines=8> */
[----:B------:R-:W-:Y:S01]  /*15da0*/  FFMA.FTZ R131, R66, R109, R131 ;  /* 0x0000006d42837223 */ /* 0x000fe20000010083 */
[----:B------:R-:W-:Y:S02]  /*15db0*/  IMAD.U32 R143, R76, 0x10000, RZ ;  /* 0x000100004c8f7824 */ /* 0x000fe400078e00ff */
        /* <DEDUP_REMOVED lines=8> */
[----:B------:R-:W-:-:S05]  /*15e40*/  F2FP.BF16.F32.PACK_AB R40, R109, R0 ;  /* 0x000000006d28723e */ /* 0x000fca00000010ff */
[----:B------:R3:W-:Y:S02]  /*15e50*/  STG.E.128 desc[UR6][R106.64], R40 ;  /* 0x000000286a007986 */ /* 0x0007e4000c101d06 */
.L_x_1374:
[----:B------:R-:W-:Y:S05]  /*15e60*/  BSYNC.RECONVERGENT B0 ;  /* 0x0000000000007941 */ /* 0x000fea0003800200 */
.L_x_1373:
[----:B------:R-:W-:Y:S02]  /*15e70*/  UIADD3 UR14, UPT, UPT, UR14, UR12, URZ ;  /* 0x0000000c0e0e7290 */ /* 0x000fe4000fffe0ff */
[----:B------:R-:W-:Y:S02]  /*15e80*/  UPLOP3.LUT UP2, UPT, UPT, UPT, UP2, 0x40, 0x4 ;  /* 0x000000000004789c */ /* 0x000fe40003f4e820 */
[----:B------:R-:W-:-:S09]  /*15e90*/  UISETP.GE.AND UP1, UPT, UR14, UR13, UPT ;  /* 0x0000000d0e00728c */ /* 0x000fd2000bf26270 */
[----:B------:R-:W-:Y:S05]  /*15ea0*/  BRA.U !UP1, `(.L_x_1375) ;  /* 0xfffffeb1092c7547 */ /* 0x000fea000b83ffff */
[----:B------:R-:W-:Y:S05]  /*15eb0*/  EXIT ;  /* 0x000000000000794d */ /* 0x000fea0003800000 */
.L_x_1376:
        /* <DEDUP_REMOVED lines=12> */
.L_x_20915:


//--------------------- .text._ZN10layer_norm13ln_fwd_kernelINS_13Kernel_traitsI13__nv_bfloat16S2_S2_S2_fjLj6144ELj1ELj1ELj8ELj16ENS_18Kernel_traits_baseILj6144ES2_S2_S2_S2_fjLj256EEEEELb1ELb1ELb0ELb1EEEvNS_9FwdParamsE --------------------------
	.section	.text._ZN10layer_norm13ln_fwd_kernelINS_13Kernel_traitsI13__nv_bfloat16S2_S2_S2_fjLj6144ELj1ELj1ELj8ELj16ENS_18Kernel_traits_baseILj6144ES2_S2_S2_S2_fjLj256EEEEELb1ELb1ELb0ELb1EEEvNS_9FwdParamsE,"ax",@progbits
	.align	128
        .global         _ZN10layer_norm13ln_fwd_kernelINS_13Kernel_traitsI13__nv_bfloat16S2_S2_S2_fjLj6144ELj1ELj1ELj8ELj16ENS_18Kernel_traits_baseILj6144ES2_S2_S2_S2_fjLj256EEEEELb1ELb1ELb0ELb1EEEvNS_9FwdParamsE
        .type           _ZN10layer_norm13ln_fwd_kernelINS_13Kernel_traitsI13__nv_bfloat16S2_S2_S2_fjLj6144ELj1ELj1ELj8ELj16ENS_18Kernel_traits_baseILj6144ES2_S2_S2_S2_fjLj256EEEEELb1ELb1ELb0ELb1EEEvNS_9FwdParamsE,@function
        .size           _ZN10layer_norm13ln_fwd_kernelINS_13Kernel_traitsI13__nv_bfloat16S2_S2_S2_fjLj6144ELj1ELj1ELj8ELj16ENS_18Kernel_traits_baseILj6144ES2_S2_S2_S2_fjLj256EEEEELb1ELb1ELb0ELb1EEEvNS_9FwdParamsE,(.L_x_20916 - _ZN10layer_norm13ln_fwd_kernelINS_13Kernel_traitsI13__nv_bfloat16S2_S2_S2_fjLj6144ELj1ELj1ELj8ELj16ENS_18Kernel_traits_baseILj6144ES2_S2_S2_S2_fjLj256EEEEELb1ELb1ELb0ELb1EEEvNS_9FwdParamsE)
        .other          _ZN10layer_norm13ln_fwd_kernelINS_13Kernel_traitsI13__nv_bfloat16S2_S2_S2_fjLj6144ELj1ELj1ELj8ELj16ENS_18Kernel_traits_baseILj6144ES2_S2_S2_S2_fjLj256EEEEELb1ELb1ELb0ELb1EEEvNS_9FwdParamsE,@"STO_CUDA_ENTRY STV_DEFAULT"
_ZN10layer_norm13ln_fwd_kernelINS_13Kernel_traitsI13__nv_bfloat16S2_S2_S2_fjLj6144ELj1ELj1ELj8ELj16ENS_18Kernel_traits_baseILj6144ES2_S2_S2_S2_fjLj256EEEEELb1ELb1ELb0ELb1EEEvNS_9FwdParamsE:
.text._ZN10layer_norm13ln_fwd_kernelINS_13Kernel_traitsI13__nv_bfloat16S2_S2_S2_fjLj6144ELj1ELj1ELj8ELj16ENS_18Kernel_traits_baseILj6144ES2_S2_S2_S2_fjLj256EEEEELb1ELb1ELb0ELb1EEEvNS_9FwdParamsE:
[----:B------:R-:W0:Y:S01]  /*0000*/  LDC R1, c[0x0][0x37c] ;  /* 0x0000df00ff017b82 */ /* 0x000e220000000800 */
[----:B------:R-:W1:Y:S01]  /*0010*/  LDCU.U8 UR4, c[0x0][0x464] ;  /* 0x00008c80ff0477ac */ /* 0x000e620008000000 */
[----:B------:R-:W2:Y:S06]  /*0020*/  S2R R41, SR_TID.X ;  /* 0x0000000000297919 */ /* 0x000eac0000002100 */
[----:B------:R-:W2:Y:S01]  /*0030*/  LDC.64 R34, c[0x0][0x3d0] ;  /* 0x0000f400ff227b82 */ /* 0x000ea20000000a00 */
[----:B0-----:R-:W-:Y:S01]  /*0040*/  VIADD R1, R1, 0xffffffe8 ;  /* 0xffffffe801017836 */ /* 0x001fe20000000000 */
[----:B------:R-:W0:Y:S01]  /*0050*/  LDCU.64 UR14, c[0x0][0x450] ;  /* 0x00008a00ff0e77ac */ /* 0x000e220008000a00 */
[----:B------:R-:W3:Y:S05]  /*0060*/  LDCU.64 UR12, c[0x0][0x358] ;  /* 0x00006b00ff0c77ac */ /* 0x000eea0008000a00 */
[----:B------:R-:W4:Y:S01]  /*0070*/  LDC.64 R38, c[0x0][0x3e8] ;  /* 0x0000fa00ff267b82 */ /* 0x000f220000000a00 */
[----:B-1----:R-:W-:Y:S01]  /*0080*/  ISETP.NE.AND P1, PT, RZ, UR4, PT ;  /* 0x00000004ff007c0c */ /* 0x002fe2000bf25270 */
[----:B------:R-:W1:Y:S06]  /*0090*/  LDCU.64 UR4, c[0x0][0x438] ;  /* 0x00008700ff0477ac */ /* 0x000e6c0008000a00 */
[----:B------:R-:W4:Y:S01]  /*00a0*/  LDC R60, c[0x0][0x458] ;  /* 0x00011600ff3c7b82 */ /* 0x000f220000000800 */
[----:B0-----:R-:W-:Y:S01]  /*00b0*/  IMAD.U32 R2, RZ, RZ, UR14 ;  /* 0x0000000eff027e24 */ /* 0x001fe2000f8e00ff */
[----:B------:R-:W-:-:S06]  /*00c0*/  MOV R3, UR15 ;  /* 0x0000000f00037c02 */ /* 0x000fcc0008000f00 */
[----:B------:R-:W0:Y:S01]  /*00d0*/  LDC R61, c[0x0][0x45c] ;  /* 0x00011700ff3d7b82 */ /* 0x000e220000000800 */
[----:B---3--:R-:W5:Y:S01]  /*00e0*/  @P1 LDG.E.64 R2, desc[UR12][R2.64] ;  /* 0x0000000c02021981 */ /* 0x008f62000c1e1b00 */
[----:B--2---:R-:W-:-:S06]  /*00f0*/  IMAD.WIDE.U32 R34, R41, 0x10, R34 ;  /* 0x0000001029227825 */ /* 0x004fcc00078e0022 */
[----:B------:R-:W2:Y:S01]  /*0100*/  S2UR UR16, SR_CTAID.X ;  /* 0x00000000001079c3 */ /* 0x000ea20000002500 */
[----:B-1----:R-:W-:Y:S01]  /*0110*/  ISETP.NE.U32.AND P0, PT, RZ, UR4, PT ;  /* 0x00000004ff007c0c */ /* 0x002fe2000bf05070 */
[C---:B----4-:R-:W-:Y:S01]  /*0120*/  IMAD.WIDE.U32 R38, R41.reuse, 0x10, R38 ;  /* 0x0000001029267825 */ /* 0x050fe200078e0026 */
[----:B------:R1:W5:Y:S01]  /*0130*/  LDG.E.128 R28, desc[UR12][R34.64] ;  /* 0x0000000c221c7981 */ /* 0x000362000c1e1d00 */
[----:B------:R-:W2:Y:S01]  /*0140*/  LDCU UR4, c[0x0][0x384] ;  /* 0x00007080ff0477ac */ /* 0x000ea20008000800 */
[----:B------:R-:W-:Y:S02]  /*0150*/  ISETP.NE.AND.EX P0, PT, RZ, UR5, PT, P0 ;  /* 0x00000005ff007c0c */ /* 0x000fe4000bf05300 */
[----:B------:R1:W5:Y:S01]  /*0160*/  LDG.E.128 R4, desc[UR12][R38.64] ;  /* 0x0000000c26047981 */ /* 0x000362000c1e1d00 */
[----:B------:R-:W3:Y:S03]  /*0170*/  @P1 LDC R43, c[0x0][0x460] ;  /* 0x00011800ff2b1b82 */ /* 0x000ee60000000800 */
[----:B------:R1:W5:Y:S04]  /*0180*/  LDG.E.128 R24, desc[UR12][R34.64+0x1000] ;  /* 0x0010000c22187981 */ /* 0x000368000c1e1d00 */
[----:B------:R1:W5:Y:S03]  /*0190*/  LDG.E.128 R8, desc[UR12][R38.64+0x1000] ;  /* 0x0010000c26087981 */ /* 0x000366000c1e1d00 */
[----:B------:R-:W4:Y:S01]  /*01a0*/  @P0 LDC.64 R36, c[0x0][0x438] ;  /* 0x00010e00ff240b82 */ /* 0x000f220000000a00 */
[----:B0-----:R1:W5:Y:S04]  /*01b0*/  @P1 LDG.E.64 R32, desc[UR12][R60.64] ;  /* 0x0000000c3c201981 */ /* 0x001368000c1e1b00 */
[----:B------:R1:W5:Y:S04]  /*01c0*/  LDG.E.128 R20, desc[UR12][R34.64+0x2000] ;  /* 0x0020000c22147981 */ /* 0x000368000c1e1d00 */
[----:B------:R1:W5:Y:S01]  /*01d0*/  LDG.E.128 R12, desc[UR12][R38.64+0x2000] ;  /* 0x0020000c260c7981 */ /* 0x000362000c1e1d00 */
[----:B----4-:R-:W-:-:S05]  /*01e0*/  @P0 IMAD.WIDE.U32 R36, R41, 0x10, R36 ;  /* 0x0000001029240825 */ /* 0x010fca00078e0024 */
[----:B------:R1:W5:Y:S04]  /*01f0*/  @P0 LDG.E.128 R16, desc[UR12][R36.64] ;  /* 0x0000000c24100981 */ /* 0x000368000c1e1d00 */
[----:B------:R1:W5:Y:S04]  /*0200*/  @P0 LDG.E.128 R108, desc[UR12][R36.64+0x1000] ;  /* 0x0010000c246c0981 */ /* 0x000368000c1e1d00 */
[----:B------:R1:W5:Y:S01]  /*0210*/  @P0 LDG.E.128 R92, desc[UR12][R36.64+0x2000] ;  /* 0x0020000c245c0981 */ /* 0x000362000c1e1d00 */
[----:B--2---:R-:W-:-:S06]  /*0220*/  UISETP.GE.AND UP0, UPT, UR16, UR4, UPT ;  /* 0x000000041000728c */ /* 0x004fcc000bf06270 */
[----:B------:R-:W-:-:S13]  /*0230*/  PLOP3.LUT P2, PT, PT, PT, UP0, 0x80, 0x8 ;  /* 0x000000000008781c */ /* 0x000fda0003f4f008 */
[----:B-1-3--:R-:W-:Y:S05]  /*0240*/  @P2 EXIT ;  /* 0x000000000000294d */ /* 0x00afea0003800000 */
[----:B------:R-:W0:Y:S01]  /*0250*/  LDC R34, c[0x0][0x360] ;  /* 0x0000d800ff227b82 */ /* 0x000e220000000800 */
[----:B-----5:R-:W-:Y:S02]  /*0260*/  @P1 IADD3 R60, P2, PT, R32, R43, RZ ;  /* 0x0000002b203c1210 */ /* 0x020fe40007f5e0ff */
[----:B------:R-:W-:Y:S02]  /*0270*/  @!P0 CS2R R16, SRZ ;  /* 0x0000000000108805 */ /* 0x000fe4000001ff00 */
[----:B------:R-:W-:Y:S01]  /*0280*/  @P1 R2UR UR15, R3 ;  /* 0x00000000030f12ca */ /* 0x000fe200000e0000 */
[----:B------:R-:W-:Y:S01]  /*0290*/  IMAD.U32 R122, R30, 0x10000, RZ ;  /* 0x000100001e7a7824 */ /* 0x000fe200078e00ff */
[----:B------:R-:W-:Y:S01]  /*02a0*/  @P1 R2UR UR14, R2 ;  /* 0x00000000020e12ca */ /* 0x000fe200000e0000 */
[----:B------:R-:W-:Y:S01]  /*02b0*/  @P1 IMAD.X R61, RZ, RZ, R33, P2 ;  /* 0x000000ffff3d1224 */ /* 0x000fe200010e0621 */
[----:B------:R-:W-:Y:S01]  /*02c0*/  PRMT R120, R30, 0x7632, R120 ;  /* 0x000076321e787816 */ /* 0x000fe20000000078 */
[C---:B------:R-:W-:Y:S01]  /*02d0*/  IMAD.U32 R30, R29.reuse, 0x10000, RZ ;  /* 0x000100001d1e7824 */ /* 0x040fe200078e00ff */
[----:B------:R-:W-:Y:S01]  /*02e0*/  PRMT R124, R29, 0x7632, R124 ;  /* 0x000076321d7c7816 */ /* 0x000fe2000000007c */
[----:B------:R-:W-:Y:S01]  /*02f0*/  IMAD.U32 R81, R23, 0x10000, RZ ;  /* 0x0001000017517824 */ /* 0x000fe200078e00ff */
[----:B------:R-:W-:-:S02]  /*0300*/  SHF.R.U64 R0, R60, 0x2, R61 ;  /* 0x000000023c007819 */ /* 0x000fc4000000123d */
[----:B------:R-:W-:Y:S02]  /*0310*/  @!P0 CS2R R94, SRZ ;  /* 0x00000000005e8805 */ /* 0x000fe4000001ff00 */
[----:B------:R-:W-:Y:S02]  /*0320*/  SHF.R.U32.HI R3, RZ, 0x2, R61 ;  /* 0x00000002ff037819 */ /* 0x000fe4000001163d */
[----:B------:R-:W-:Y:S02]  /*0330*/  @!P0 CS2R R18, SRZ ;  /* 0x0000000000128805 */ /* 0x000fe4000001ff00 */
[----:B------:R-:W-:Y:S01]  /*0340*/  PRMT R29, R28, 0x7632, R29 ;  /* 0x000076321c1d7816 */ /* 0x000fe2000000001d */
[----:B------:R-:W-:Y:S01]  /*0350*/  IMAD.HI.U32 R33, R0, -0x2daee0ad, RZ ;  /* 0xd2511f5300217827 */ /* 0x000fe200078e00ff */
[----:B------:R-:W-:Y:S01]  /*0360*/  UIADD3 UR5, UPT, UPT, UR15, -0x4498517b, URZ ;  /* 0xbb67ae850f057890 */ /* 0x000fe2000fffe0ff */
[----:B------:R-:W-:Y:S01]  /*0370*/  SHF.L.U32 R28, R28, 0x10, RZ ;  /* 0x000000101c1c7819 */ /* 0x000fe200000006ff */
[----:B------:R-:W-:Y:S01]  /*0380*/  UIADD3 UR4, UPT, UPT, UR14, -0x61c88647, URZ ;  /* 0x9e3779b90e047890 */ /* 0x000fe2000fffe0ff */
[----:B------:R-:W-:Y:S01]  /*0390*/  IMAD R37, R0, -0x2daee0ad, RZ ;  /* 0xd2511f5300257824 */ /* 0x000fe200078e02ff */
[----:B------:R-:W-:Y:S01]  /*03a0*/  LOP3.LUT R33, R33, UR15, RZ, 0x3c, !PT ;  /* 0x0000000f21217c12 */ /* 0x000fe2000f8e3cff */
[----:B------:R-:W-:Y:S01]  /*03b0*/  UIADD3 UR6, UPT, UPT, UR15, 0x76cf5d0a, URZ ;  /* 0x76cf5d0a0f067890 */ /* 0x000fe2000fffe0ff */
[----:B------:R-:W-:Y:S01]  /*03c0*/  PRMT R79, R23, 0x7632, R79 ;  /* 0x00007632174f7816 */ /* 0x000fe2000000004f */
[----:B0-----:R-:W-:Y:S01]  /*03d0*/  IMAD R2, R34, UR16, R41 ;  /* 0x0000001022027c24 */ /* 0x001fe2000f8e0229 */
[----:B------:R-:W-:Y:S01]  /*03e0*/  UIADD3 UR17, UPT, UPT, UR14, -0x255992d5, URZ ;  /* 0xdaa66d2b0e117890 */ /* 0x000fe2000fffe0ff */
[----:B------:R-:W-:Y:S01]  /*03f0*/  IMAD.HI.U32 R34, R33, -0x326172a9, RZ ;  /* 0xcd9e8d5721227827 */ /* 0x000fe200078e00ff */
[----:B------:R-:W-:Y:S01]  /*0400*/  SHF.L.U32 R23, R29, 0x10, RZ ;  /* 0x000000101d177819 */ /* 0x000fe200000006ff */
[----:B------:R-:W-:Y:S01]  /*0410*/  UIADD3 UR18, UPT, UPT, UR15, -0x695add53, URZ ;  /* 0x96a522ad0f127890 */ /* 0x000fe2000fffe0ff */
[----:B------:R-:W-:Y:S01]  /*0420*/  @P0 MOV R89, R21 ;  /* 0x0000001500590202 */ /* 0x000fe20000000f00 */
[----:B------:R-:W-:Y:S01]  /*0430*/  IMAD.HI.U32 R32, R2, -0x326172a9, RZ ;  /* 0xcd9e8d5702207827 */ /* 0x000fe200078e00ff */
[----:B------:R-:W-:-:S02]  /*0440*/  @!P0 CS2R R110, SRZ ;  /* 0x00000000006e8805 */ /* 0x000fc4000001ff00 */
[----:B------:R-:W-:Y:S02]  /*0450*/  @!P0 CS2R R108, SRZ ;  /* 0x00000000006c8805 */ /* 0x000fe4000001ff00 */
[----:B------:R-:W-:Y:S01]  /*0460*/  @!P0 CS2R R92, SRZ ;  /* 0x00000000005c8805 */ /* 0x000fe2000001ff00 */
[----:B------:R-:W-:Y:S01]  /*0470*/  IMAD R35, R2, -0x326172a9, RZ ;  /* 0xcd9e8d5702237824 */ /* 0x000fe200078e02ff */
[----:B------:R-:W-:Y:S01]  /*0480*/  LOP3.LUT R32, R3, UR14, R32, 0x96, !PT ;  /* 0x0000000e03207c12 */ /* 0x000fe2000f8e9620 */
[----:B------:R-:W-:Y:S01]  /*0490*/  IMAD R33, R33, -0x326172a9, RZ ;  /* 0xcd9e8d5721217824 */ /* 0x000fe200078e02ff */
[----:B------:R-:W-:Y:S01]  /*04a0*/  @P0 MOV R85, R22 ;  /* 0x0000001600550202 */ /* 0x000fe20000000f00 */
[----:B------:R-:W-:Y:S01]  /*04b0*/  @!P0 IMAD.MOV.U32 R89, RZ, RZ, R21 ;  /* 0x000000ffff598224 */ /* 0x000fe200078e0015 */
[----:B------:R-:W-:Y:S01]  /*04c0*/  LOP3.LUT R34, R35, UR4, R34, 0x96, !PT ;  /* 0x0000000423227c12 */ /* 0x000fe2000f8e9622 */
[C---:B------:R-:W-:Y:S01]  /*04d0*/  IMAD.HI.U32 R36, R32.reuse, -0x2daee0ad, RZ ;  /* 0xd2511f5320247827 */ /* 0x040fe200078e00ff */
[----:B------:R-:W-:Y:S01]  /*04e0*/  UIADD3 UR4, UPT, UPT, UR14, 0x3c6ef372, URZ ;  /* 0x3c6ef3720e047890 */ /* 0x000fe2000fffe0ff */
[----:B------:R-:W-:Y:S01]  /*04f0*/  PRMT R78, R95, 0x7632, R78 ;  /* 0x000076325f4e7816 */ /* 0x000fe2000000004e */
[----:B------:R-:W-:Y:S01]  /*0500*/  UPLOP3.LUT UP2, UPT, UPT, UPT, UPT, 0x40, 0x4 ;  /* 0x000000000004789c */ /* 0x000fe20003f4e870 */
[----:B------:R-:W-:Y:S01]  /*0510*/  IMAD R38, R32, -0x2daee0ad, RZ ;  /* 0xd2511f5320267824 */ /* 0x000fe200078e02ff */
[----:B------:R-:W-:Y:S01]  /*0520*/  LOP3.LUT R36, R37, UR5, R36, 0x96, !PT ;  /* 0x0000000525247c12 */ /* 0x000fe2000f8e9624 */
[----:B------:R-:W-:Y:S01]  /*0530*/  IMAD.HI.U32 R35, R34, -0x2daee0ad, RZ ;  /* 0xd2511f5322237827 */ /* 0x000fe200078e00ff */
[----:B------:R-:W-:Y:S01]  /*0540*/  UIADD3 UR5, UPT, UPT, UR15, 0x32370b8f, URZ ;  /* 0x32370b8f0f057890 */ /* 0x000fe2000fffe0ff */
[----:B------:R-:W-:Y:S01]  /*0550*/  PRMT R119, R18, 0x7632, R119 ;  /* 0x0000763212777816 */ /* 0x000fe20000000077 */
[----:B------:R-:W0:Y:S01]  /*0560*/  LDCU UR19, c[0x0][0x388] ;  /* 0x00007100ff1377ac */ /* 0x000e220008000800 */
[----:B------:R-:W-:Y:S01]  /*0570*/  IMAD.HI.U32 R32, R36, -0x326172a9, RZ ;  /* 0xcd9e8d5724207827 */ /* 0x000fe200078e00ff */
[----:B------:R-:W-:-:S02]  /*0580*/  LOP3.LUT R35, R38, UR6, R35, 0x96, !PT ;  /* 0x0000000626237c12 */ /* 0x000fc4000f8e9623 */
[----:B------:R-:W-:Y:S01]  /*0590*/  PRMT R123, R17, 0x7632, R123 ;  /* 0x00007632117b7816 */ /* 0x000fe2000000007b */
[----:B------:R-:W-:Y:S01]  /*05a0*/  IMAD R36, R36, -0x326172a9, RZ ;  /* 0xcd9e8d5724247824 */ /* 0x000fe200078e02ff */
[----:B------:R-:W-:Y:S01]  /*05b0*/  LOP3.LUT R32, R33, UR4, R32, 0x96, !PT ;  /* 0x0000000421207c12 */ /* 0x000fe2000f8e9620 */
[----:B------:R-:W-:Y:S01]  /*05c0*/  IMAD.HI.U32 R33, R35, -0x326172a9, RZ ;  /* 0xcd9e8d5723217827 */ /* 0x000fe200078e00ff */
[----:B------:R-:W-:Y:S01]  /*05d0*/  UIADD3 UR4, UPT, UPT, UR14, 0x78dde6e4, URZ ;  /* 0x78dde6e40e047890 */ /* 0x000fe2000fffe0ff */
[----:B------:R-:W-:Y:S01]  /*05e0*/  PRMT R98, R110, 0x7632, R98 ;  /* 0x000076326e627816 */ /* 0x000fe20000000062 */
[----:B------:R-:W1:Y:S01]  /*05f0*/  LDCU.U8 UR20, c[0x0][0x410] ;  /* 0x00008200ff1477ac */ /* 0x000e620008000000 */
[----:B------:R-:W-:Y:S01]  /*0600*/  IMAD R37, R34, -0x2daee0ad, RZ ;  /* 0xd2511f5322257824 */ /* 0x000fe200078e02ff */
[----:B------:R-:W-:Y:S01]  /*0610*/  LOP3.LUT R33, R36, UR17, R33, 0x96, !PT ;  /* 0x0000001124217c12 */ /* 0x000fe2000f8e9621 */
[----:B------:R-:W-:Y:S01]  /*0620*/  IMAD.HI.U32 R34, R32, -0x2daee0ad, RZ ;  /* 0xd2511f5320227827 */ /* 0x000fe200078e00ff */
[----:B------:R-:W-:Y:S01]  /*0630*/  PRMT R106, R108, 0x7632, R106 ;  /* 0x000076326c6a7816 */ /* 0x000fe2000000006a */
[----:B------:R-:W2:Y:S01]  /*0640*/  LDCU UR21, c[0x0][0x400] ;  /* 0x00008000ff1577ac */ /* 0x000ea20008000800 */
[----:B------:R-:W-:Y:S01]  /*0650*/  PRMT R86, R93, 0x7632, R86 ;  /* 0x000076325d567816 */ /* 0x000fe20000000056 */
[----:B------:R-:W-:Y:S01]  /*0660*/  IMAD.HI.U32 R36, R33, -0x2daee0ad, RZ ;  /* 0xd2511f5321247827 */ /* 0x000fe200078e00ff */
[----:B------:R-:W-:Y:S01]  /*0670*/  LOP3.LUT R34, R37, UR5, R34, 0x96, !PT ;  /* 0x0000000525227c12 */ /* 0x000fe2000f8e9622 */
[----:B------:R-:W-:Y:S01]  /*0680*/  UIADD3 UR5, UPT, UPT, UR15, -0x126145ec, URZ ;  /* 0xed9eba140f057890 */ /* 0x000fe2000fffe0ff */
[----:B------:R-:W-:Y:S01]  /*0690*/  PRMT R90, R92, 0x7632, R90 ;  /* 0x000076325c5a7816 */ /* 0x000fe2000000005a */
[----:B------:R-:W-:Y:S01]  /*06a0*/  IMAD R37, R32, -0x2daee0ad, RZ ;  /* 0xd2511f5320257824 */ /* 0x000fe200078e02ff */
[----:B------:R-:W-:Y:S01]  /*06b0*/  PRMT R99, R26, 0x7632, R99 ;  /* 0x000076321a637816 */ /* 0x000fe20000000063 */
[----:B------:R-:W-:Y:S01]  /*06c0*/  IMAD R35, R35, -0x326172a9, RZ ;  /* 0xcd9e8d5723237824 */ /* 0x000fe200078e02ff */
[----:B------:R-:W-:Y:S01]  /*06d0*/  PRMT R107, R24, 0x7632, R107 ;  /* 0x00007632186b7816 */ /* 0x000fe2000000006b */
[C---:B------:R-:W-:Y:S01]  /*06e0*/  IMAD.HI.U32 R32, R34.reuse, -0x326172a9, RZ ;  /* 0xcd9e8d5722207827 */ /* 0x040fe200078e00ff */
[----:B------:R-:W-:Y:S01]  /*06f0*/  LOP3.LUT R36, R37, UR5, R36, 0x96, !PT ;  /* 0x0000000525247c12 */ /* 0x000fe2000f8e9624 */
[----:B------:R-:W-:Y:S01]  /*0700*/  UIADD3 UR5, UPT, UPT, UR15, -0x56f99767, URZ ;  /* 0xa90668990f057890 */ /* 0x000fe2000fffe0ff */
[----:B------:R-:W-:Y:S01]  /*0710*/  PRMT R87, R89, 0x7632, R87 ;  /* 0x0000763259577816 */ /* 0x000fe20000000057 */
[----:B------:R-:W-:Y:S01]  /*0720*/  IMAD R38, R33, -0x2daee0ad, RZ ;  /* 0xd2511f5321267824 */ /* 0x000fe200078e02ff */
[----:B------:R-:W-:Y:S01]  /*0730*/  LOP3.LUT R32, R35, UR4, R32, 0x96, !PT ;  /* 0x0000000423207c12 */ /* 0x000fe2000f8e9620 */
[----:B------:R-:W-:Y:S01]  /*0740*/  UIADD3 UR4, UPT, UPT, UR14, 0x1715609d, URZ ;  /* 0x1715609d0e047890 */ /* 0x000fe2000fffe0ff */
[----:B------:R-:W-:Y:S01]  /*0750*/  IMAD R35, R34, -0x326172a9, RZ ;  /* 0xcd9e8d5722237824 */ /* 0x000fe200078e02ff */
[----:B------:R-:W-:Y:S01]  /*0760*/  PRMT R102, R109, 0x7632, R102 ;  /* 0x000076326d667816 */ /* 0x000fe20000000066 */
[----:B------:R-:W-:Y:S01]  /*0770*/  IMAD.HI.U32 R34, R36, -0x326172a9, RZ ;  /* 0xcd9e8d5724227827 */ /* 0x000fe200078e00ff */
[----:B------:R-:W-:Y:S01]  /*0780*/  PRMT R82, R94, 0x7632, R82 ;  /* 0x000076325e527816 */ /* 0x000fe20000000052 */
[----:B------:R-:W3:Y:S01]  /*0790*/  LDCU.64 UR10, c[0x0][0x3a0] ;  /* 0x00007400ff0a77ac */ /* 0x000ee20008000a00 */
[----:B------:R-:W-:Y:S01]  /*07a0*/  PRMT R116, R31, 0x7632, R116 ;  /* 0x000076321f747816 */ /* 0x000fe20000000074 */
[----:B------:R-:W-:Y:S01]  /*07b0*/  IMAD.HI.U32 R33, R32, -0x2daee0ad, RZ ;  /* 0xd2511f5320217827 */ /* 0x000fe200078e00ff */
[----:B------:R-:W-:Y:S01]  /*07c0*/  LOP3.LUT R34, R35, UR4, R34, 0x96, !PT ;  /* 0x0000000423227c12 */ /* 0x000fe2000f8e9622 */
[----:B------:R-:W-:Y:S01]  /*07d0*/  UIADD3 UR4, UPT, UPT, UR14, -0x4ab325aa, URZ ;  /* 0xb54cda560e047890 */ /* 0x000fe2000fffe0ff */
[----:B------:R-:W-:Y:S01]  /*07e0*/  PRMT R103, R25, 0x7632, R103 ;  /* 0x0000763219677816 */ /* 0x000fe20000000067 */
[----:B------:R-:W-:Y:S01]  /*07f0*/  IMAD R35, R36, -0x326172a9, RZ ;  /* 0xcd9e8d5724237824 */ /* 0x000fe200078e02ff */
[----:B------:R-:W-:Y:S01]  /*0800*/  LOP3.LUT R33, R38, UR5, R33, 0x96, !PT ;  /* 0x0000000526217c12 */ /* 0x000fe2000f8e9621 */
[----:B------:R-:W-:Y:S01]  /*0810*/  UIADD3 UR5, UPT, UPT, UR15, 0x646e171e, URZ ;  /* 0x646e171e0f057890 */ /* 0x000fe2000fffe0ff */
[----:B------:R-:W-:Y:S01]  /*0820*/  IMAD R38, R32, -0x2daee0ad, RZ ;  /* 0xd2511f5320267824 */ /* 0x000fe200078e02ff */
[----:B------:R-:W-:Y:S01]  /*0830*/  SHF.L.U32 R121, R18, 0x10, RZ ;  /* 0x0000001012797819 */ /* 0x000fe200000006ff */
[----:B------:R-:W-:Y:S01]  /*0840*/  IMAD.HI.U32 R37, R34, -0x2daee0ad, RZ ;  /* 0xd2511f5322257827 */ /* 0x000fe200078e00ff */
[----:B------:R-:W-:Y:S01]  /*0850*/  SHF.L.U32 R88, R93, 0x10, RZ ;  /* 0x000000105d587819 */ /* 0x000fe200000006ff */
[----:B------:R-:W4:Y:S01]  /*0860*/  LDCU.64 UR8, c[0x0][0x380] ;  /* 0x00007000ff0877ac */ /* 0x000f220008000a00 */
[----:B------:R-:W-:Y:S01]  /*0870*/  SHF.L.U32 R96, R111, 0x10, RZ ;  /* 0x000000106f607819 */ /* 0x000fe200000006ff */
[C---:B------:R-:W-:Y:S01]  /*0880*/  IMAD.HI.U32 R32, R33.reuse, -0x326172a9, RZ ;  /* 0xcd9e8d5721207827 */ /* 0x040fe200078e00ff */
[----:B------:R-:W-:Y:S01]  /*0890*/  LOP3.LUT R37, R38, UR5, R37, 0x96, !PT ;  /* 0x0000000526257c12 */ /* 0x000fe2000f8e9625 */
[----:B------:R-:W-:Y:S01]  /*08a0*/  UIADD3 UR5, UPT, UPT, UR15, 0x1fd5c5a3, URZ ;  /* 0x1fd5c5a30f057890 */ /* 0x000fe2000fffe0ff */
[----:B------:R-:W-:Y:S01]  /*08b0*/  SHF.L.U32 R108, R108, 0x10, RZ ;  /* 0x000000106c6c7819 */ /* 0x000fe200000006ff */
[----:B------:R-:W-:Y:S01]  /*08c0*/  IMAD R36, R33, -0x326172a9, RZ ;  /* 0xcd9e8d5721247824 */ /* 0x000fe200078e02ff */
[----:B------:R-:W-:Y:S01]  /*08d0*/  LOP3.LUT R32, R35, UR4, R32, 0x96, !PT ;  /* 0x0000000423207c12 */ /* 0x000fe2000f8e9620 */
[----:B------:R-:W-:Y:S01]  /*08e0*/  UIADD3 UR4, UPT, UPT, UR14, 0x5384540f, URZ ;  /* 0x5384540f0e047890 */ /* 0x000fe2000fffe0ff */
[----:B------:R-:W-:Y:S01]  /*08f0*/  IMAD.HI.U32 R33, R37, -0x326172a9, RZ ;  /* 0xcd9e8d5725217827 */ /* 0x000fe200078e00ff */
[----:B------:R-:W-:-:S02]  /*0900*/  LOP3.LUT R60, R60, 0x3, RZ, 0xc0, !PT ;  /* 0x000000033c3c7812 */ /* 0x000fc400078ec0ff */
[----:B------:R-:W-:Y:S01]  /*0910*/  SHF.L.U32 R118, R31, 0x10, RZ ;  /* 0x000000101f767819 */ /* 0x000fe200000006ff */
[----:B------:R-:W-:Y:S01]  /*0920*/  IMAD R35, R34, -0x2daee0ad, RZ ;  /* 0xd2511f5322237824 */ /* 0x000fe200078e02ff */
[----:B------:R-:W-:Y:S01]  /*0930*/  LOP3.LUT R33, R36, UR4, R33, 0x96, !PT ;  /* 0x0000000424217c12 */ /* 0x000fe2000f8e9621 */
[----:B------:R-:W-:Y:S01]  /*0940*/  IMAD.HI.U32 R34, R32, -0x2daee0ad, RZ ;  /* 0xd2511f5320227827 */ /* 0x000fe200078e00ff */
[----:B------:R-:W-:Y:S01]  /*0950*/  UIADD3 UR4, UPT, UPT, UR14, -0xe443238, URZ ;  /* 0xf1bbcdc80e047890 */ /* 0x000fe2000fffe0ff */
[----:B------:R-:W-:Y:S02]  /*0960*/  PRMT R18, R6, 0x7632, R18 ;  /* 0x0000763206127816 */ /* 0x000fe40000000012 */
[----:B------:R-:W-:Y:S01]  /*0970*/  IMAD.HI.U32 R62, R33, -0x2daee0ad, RZ ;  /* 0xd2511f53213e7827 */ /* 0x000fe200078e00ff */
[----:B------:R-:W-:Y:S01]  /*0980*/  LOP3.LUT R34, R35, UR5, R34, 0x96, !PT ;  /* 0x0000000523227c12 */ /* 0x000fe2000f8e9622 */
[----:B------:R-:W-:Y:S01]  /*0990*/  UIADD3 UR5, UPT, UPT, UR15, -0x24c28bd8, URZ ;  /* 0xdb3d74280f057890 */ /* 0x000fe2000fffe0ff */
[----:B------:R-:W-:Y:S01]  /*09a0*/  SHF.L.U32 R105, R25, 0x10, RZ ;  /* 0x0000001019697819 */ /* 0x000fe200000006ff */
[----:B------:R-:W-:Y:S01]  /*09b0*/  IMAD R35, R32, -0x2daee0ad, RZ ;  /* 0xd2511f5320237824 */ /* 0x000fe200078e02ff */
[----:B------:R-:W-:Y:S01]  /*09c0*/  PRMT R69, R11, 0x7632, R69 ;  /* 0x000076320b457816 */ /* 0x000fe20000000045 */
[----:B------:R-:W-:Y:S01]  /*09d0*/  IMAD R32, R37, -0x326172a9, RZ ;  /* 0xcd9e8d5725207824 */ /* 0x000fe200078e02ff */
[----:B------:R-:W-:Y:S01]  /*09e0*/  PRMT R68, R10, 0x7632, R68 ;  /* 0x000076320a447816 */ /* 0x000fe20000000044 */
[----:B------:R-:W-:Y:S01]  /*09f0*/  IMAD.HI.U32 R47, R34, -0x326172a9, RZ ;  /* 0xcd9e8d57222f7827 */ /* 0x000fe200078e00ff */
[----:B------:R-:W-:-:S02]  /*0a00*/  LOP3.LUT R62, R35, UR5, R62, 0x96, !PT ;  /* 0x00000005233e7c12 */ /* 0x000fc4000f8e963e */
[C---:B------:R-:W-:Y:S01]  /*0a10*/  PRMT R35, R16.reuse, 0x7632, R35 ;  /* 0x0000763210237816 */ /* 0x040fe20000000023 */
[----:B------:R-:W-:Y:S01]  /*0a20*/  IMAD.U32 R16, R16, 0x10000, RZ ;  /* 0x0001000010107824 */ /* 0x000fe200078e00ff */
[----:B------:R-:W-:Y:S01]  /*0a30*/  LOP3.LUT R47, R32, UR4, R47, 0x96, !PT ;  /* 0x00000004202f7c12 */ /* 0x000fe2000f8e962f */
[----:B------:R-:W-:Y:S01]  /*0a40*/  UIADD3 UR4, UPT, UPT, UR14, -0x700cb87f, URZ ;  /* 0x8ff347810e047890 */ /* 0x000fe2000fffe0ff */
[----:B------:R-:W-:Y:S01]  /*0a50*/  IMAD R34, R34, -0x326172a9, RZ ;  /* 0xcd9e8d5722227824 */ /* 0x000fe200078e02ff */
[----:B------:R-:W-:Y:S01]  /*0a60*/  PRMT R21, R9, 0x7632, R21 ;  /* 0x0000763209157816 */ /* 0x000fe20000000015 */
[----:B------:R-:W-:Y:S01]  /*0a70*/  STL [R1+0xc], R16 ;  /* 0x00000c1001007387 */ /* 0x000fe20000100800 */
[----:B------:R-:W-:Y:S01]  /*0a80*/  IMAD.HI.U32 R61, R62, -0x326172a9, RZ ;  /* 0xcd9e8d573e3d7827 */ /* 0x000fe200078e00ff */
[----:B------:R-:W-:Y:S02]  /*0a90*/  PRMT R77, R15, 0x7632, R77 ;  /* 0x000076320f4d7816 */ /* 0x000fe4000000004d */
[----:B------:R-:W-:Y:S01]  /*0aa0*/  STL [R1], R30 ;  /* 0x0000001e01007387 */ /* 0x000fe20000100800 */
[----:B------:R-:W-:Y:S01]  /*0ab0*/  IMAD R32, R33, -0x2daee0ad, RZ ;  /* 0xd2511f5321207824 */ /* 0x000fe200078e02ff */
[----:B------:R-:W-:Y:S01]  /*0ac0*/  LOP3.LUT R61, R34, UR4, R61, 0x96, !PT ;  /* 0x00000004223d7c12 */ /* 0x000fe2000f8e963d */
[----:B------:R-:W-:Y:S01]  /*0ad0*/  IMAD.HI.U32 R59, R47, -0x2daee0ad, RZ ;  /* 0xd2511f532f3b7827 */ /* 0x000fe200078e00ff */
[----:B------:R-:W-:Y:S01]  /*0ae0*/  STL [R1+0x10], R28 ;  /* 0x0000101c01007387 */ /* 0x000fe20000100800 */
[----:B------:R-:W0:Y:S01]  /*0af0*/  LDCU.64 UR4, c[0x0][0x3e0] ;  /* 0x00007c00ff0477ac */ /* 0x000e220008000a00 */
[----:B------:R-:W-:Y:S01]  /*0b00*/  PRMT R33, R111, 0x7632, R33 ;  /* 0x000076326f217816 */ /* 0x000fe20000000021 */
[----:B------:R-:W-:Y:S01]  /*0b10*/  @!P0 IMAD.MOV.U32 R85, RZ, RZ, R22 ;  /* 0x000000ffff558224 */ /* 0x000fe200078e0016 */
[----:B------:R1:W-:Y:S01]  /*0b20*/  STL [R1+0x8], R23 ;  /* 0x0000081701007387 */ /* 0x0003e20000100800 */
[----:B------:R-:W-:Y:S01]  /*0b30*/  LOP3.LUT R59, R32, UR18, R59, 0x96, !PT ;  /* 0x00000012203b7c12 */ /* 0x000fe2000f8e963b */
[----:B------:R-:W-:Y:S01]  /*0b40*/  @P0 IMAD.MOV.U32 R32, RZ, RZ, R20 ;  /* 0x000000ffff200224 */ /* 0x000fe200078e0014 */
[----:B------:R-:W-:Y:S01]  /*0b50*/  PRMT R34, R19, 0x7632, R34 ;  /* 0x0000763213227816 */ /* 0x000fe20000000022 */
[--C-:B------:R-:W-:Y:S01]  /*0b60*/  @!P0 IMAD.MOV.U32 R32, RZ, RZ, R20.reuse ;  /* 0x000000ffff208224 */ /* 0x100fe200078e0014 */
[----:B------:R-:W-:Y:S01]  /*0b70*/  PRMT R83, R85, 0x7632, R83 ;  /* 0x0000763255537816 */ /* 0x000fe20000000053 */
[----:B------:R-:W-:Y:S01]  /*0b80*/  IMAD.U32 R80, R95, 0x10000, RZ ;  /* 0x000100005f507824 */ /* 0x000fe200078e00ff */
[----:B------:R-:W-:Y:S01]  /*0b90*/  PRMT R95, R27, 0x7632, R95 ;  /* 0x000076321b5f7816 */ /* 0x000fe2000000005f */
[----:B------:R-:W-:Y:S01]  /*0ba0*/  IMAD.U32 R117, R19, 0x10000, RZ ;  /* 0x0001000013757824 */ /* 0x000fe200078e00ff */
[----:B------:R-:W-:Y:S01]  /*0bb0*/  PRMT R91, R32, 0x7632, R91 ;  /* 0x00007632205b7816 */ /* 0x000fe2000000005b */
[----:B------:R-:W-:Y:S01]  /*0bc0*/  IMAD.U32 R125, R17, 0x10000, RZ ;  /* 0x00010000117d7824 */ /* 0x000fe200078e00ff */
[----:B-1----:R-:W-:Y:S01]  /*0bd0*/  SHF.L.U32 R23, R35, 0x10, RZ ;  /* 0x0000001023177819 */ /* 0x002fe200000006ff */
[----:B------:R-:W-:Y:S01]  /*0be0*/  IMAD.U32 R100, R110, 0x10000, RZ ;  /* 0x000100006e647824 */ /* 0x000fe200078e00ff */
[----:B------:R-:W-:Y:S01]  /*0bf0*/  PRMT R17, R7, 0x7632, R17 ;  /* 0x0000763207117816 */ /* 0x000fe20000000011 */
[----:B------:R-:W-:Y:S01]  /*0c00*/  IMAD.U32 R104, R109, 0x10000, RZ ;  /* 0x000100006d687824 */ /* 0x000fe200078e00ff */
[----:B0-----:R-:W-:Y:S01]  /*0c10*/  UISETP.NE.U32.AND UP0, UPT, UR4, URZ, UPT ;  /* 0x000000ff0400728c */ /* 0x001fe2000bf05070 */
[----:B------:R0:W-:Y:S01]  /*0c20*/  STL [R1+0x4], R23 ;  /* 0x0000041701007387 */ /* 0x0001e20000100800 */
[----:B------:R-:W-:Y:S01]  /*0c30*/  IMAD.U32 R84, R94, 0x10000, RZ ;  /* 0x000100005e547824 */ /* 0x000fe200078e00ff */
[----:B------:R-:W-:Y:S01]  /*0c40*/  PRMT R19, R5, 0x7632, R19 ;  /* 0x0000763205137816 */ /* 0x000fe20000000013 */
[----:B------:R-:W-:Y:S01]  /*0c50*/  IMAD.U32 R92, R92, 0x10000, RZ ;  /* 0x000100005c5c7824 */ /* 0x000fe200078e00ff */
[----:B------:R-:W-:Y:S01]  /*0c60*/  PRMT R20, R4, 0x7632, R20 ;  /* 0x0000763204147816 */ /* 0x000fe20000000014 */
[----:B------:R-:W-:Y:S01]  /*0c70*/  IMAD.MOV.U32 R16, RZ, RZ, RZ ;  /* 0x000000ffff107224 */ /* 0x000fe200078e00ff */
[----:B------:R-:W-:Y:S01]  /*0c80*/  PRMT R22, R8, 0x7632, R22 ;  /* 0x0000763208167816 */ /* 0x000fe20000000016 */
[----:B------:R-:W-:Y:S01]  /*0c90*/  IMAD.U32 R97, R27, 0x10000, RZ ;  /* 0x000100001b617824 */ /* 0x000fe200078e00ff */
[----:B------:R-:W-:Y:S01]  /*0ca0*/  SHF.L.U32 R85, R85, 0x10, RZ ;  /* 0x0000001055557819 */ /* 0x000fe200000006ff */
        /* <DEDUP_REMOVED lines=19> */
[----:B------:R-:W-:Y:S01]  /*0de0*/  UISETP.NE.AND.EX UP0, UPT, UR5, URZ, UPT, UP0 ;  /* 0x000000ff0500728c */ /* 0x000fe2000bf05300 */
[----:B------:R-:W-:Y:S01]  /*0df0*/  IMAD.U32 R87, R87, 0x10000, RZ ;  /* 0x0001000057577824 */ /* 0x000fe200078e00ff */
[----:B------:R-:W1:Y:S01]  /*0e00*/  LDCU UR4, c[0x0][0x404] ;  /* 0x00008080ff0477ac */ /* 0x000e620008000800 */
[----:B------:R-:W-:-:S02]  /*0e10*/  IMAD.U32 R91, R91, 0x10000, RZ ;  /* 0x000100005b5b7824 */ /* 0x000fc400078e00ff */
[----:B------:R-:W-:Y:S01]  /*0e20*/  IMAD.U32 R119, R119, 0x10000, RZ ;  /* 0x0001000077777824 */ /* 0x000fe200078e00ff */
[----:B------:R-:W0:Y:S01]  /*0e30*/  LDCU UR5, c[0x0][0x408] ;  /* 0x00008100ff0577ac */ /* 0x000e220008000800 */
[----:B------:R-:W-:Y:S02]  /*0e40*/  IMAD.U32 R123, R123, 0x10000, RZ ;  /* 0x000100007b7b7824 */ /* 0x000fe400078e00ff */
[----:B------:R-:W-:Y:S02]  /*0e50*/  IMAD.U32 R94, R33, 0x10000, RZ ;  /* 0x00010000215e7824 */ /* 0x000fe400078e00ff */
[----:B------:R-:W-:Y:S02]  /*0e60*/  IMAD.U32 R98, R98, 0x10000, RZ ;  /* 0x0001000062627824 */ /* 0x000fe400078e00ff */
[----:B------:R-:W-:Y:S02]  /*0e70*/  IMAD.U32 R106, R106, 0x10000, RZ ;  /* 0x000100006a6a7824 */ /* 0x000fe400078e00ff */
[----:B------:R-:W-:-:S02]  /*0e80*/  IMAD.U32 R78, R78, 0x10000, RZ ;  /* 0x000100004e4e7824 */ /* 0x000fc400078e00ff */
[----:B------:R-:W-:Y:S02]  /*0e90*/  IMAD.U32 R86, R86, 0x10000, RZ ;  /* 0x0001000056567824 */ /* 0x000fe400078e00ff */
[----:B------:R-:W-:Y:S02]  /*0ea0*/  IMAD.U32 R90, R90, 0x10000, RZ ;  /* 0x000100005a5a7824 */ /* 0x000fe400078e00ff */
[----:B------:R-:W-:Y:S02]  /*0eb0*/  IMAD R62, R62, -0x326172a9, RZ ;  /* 0xcd9e8d573e3e7824 */ /* 0x000fe400078e02ff */
[----:B-1234-:R-:W-:-:S07]  /*0ec0*/  IMAD R47, R47, -0x2daee0ad, RZ ;  /* 0xd2511f532f2f7824 */ /* 0x01efce00078e02ff */
.L_x_1530:
[----:B-1----:R-:W1:Y:S01]  /*0ed0*/  @UP0 LDCU.64 UR6, c[0x0][0x3e0] ;  /* 0x00007c00ff0607ac */ /* 0x002e620008000a00 */
[----:B------:R-:W0:Y:S01]  /*0ee0*/  S2R R111, SR_TID.X ;  /* 0x00000000006f7919 */ /* 0x000e220000002100 */
[----:B------:R-:W2:Y:S01]  /*0ef0*/  LDC.64 R66, c[0x0][0x390] ;  /* 0x0000e400ff427b82 */ /* 0x000ea20000000a00 */
[----:B------:R-:W-:Y:S01]  /*0f00*/  PLOP3.LUT P0, PT, PT, PT, UP0, 0x80, 0x8 ;  /* 0x000000000008781c */ /* 0x000fe20003f0f008 */
[----:B-1----:R-:W-:-:S06]  /*0f10*/  @UP0 UIMAD.WIDE UR6, UR16, 0x2, UR6 ;  /* 0x00000002100608a5 */ /* 0x002fcc000f8e0206 */
[----:B------:R-:W-:Y:S01]  /*0f20*/  MOV R24, UR6 ;  /* 0x0000000600187c02 */ /* 0x000fe20008000f00 */
[----:B------:R-:W-:Y:S01]  /*0f30*/  UIMAD UR6, UR16, UR19, URZ ;  /* 0x00000013100672a4 */ /* 0x000fe2000f8e02ff */
[----:B------:R-:W-:-:S03]  /*0f40*/  IMAD.U32 R25, RZ, RZ, UR7 ;  /* 0x00000007ff197e24 */ /* 0x000fc6000f8e00ff */
[----:B------:R-:W-:Y:S02]  /*0f50*/  USHF.R.S32.HI UR7, URZ, 0x1f, UR6 ;  /* 0x0000001fff077899 */ /* 0x000fe40008011406 */
[----:B------:R-:W3:Y:S02]  /*0f60*/  @P0 LDG.E.U16 R24, desc[UR12][R24.64] ;  /* 0x0000000c18180981 */ /* 0x000ee4000c1e1500 */
[----:B------:R-:W-:-:S06]  /*0f70*/  ULEA.HI UR7, UR7, UR6, URZ, 0x3 ;  /* 0x0000000607077291 */ /* 0x000fcc000f8f18ff */
[----:B------:R-:W-:-:S05]  /*0f80*/  IMAD.U32 R26, RZ, RZ, UR7 ;  /* 0x00000007ff1a7e24 */ /* 0x000fca000f8e00ff */
[----:B0-----:R-:W-:-:S05]  /*0f90*/  LEA.HI.SX32 R23, R26, R111, 0x1d ;  /* 0x0000006f1a177211 */ /* 0x001fca00078feaff */
[----:B--2---:R-:W-:-:S06]  /*0fa0*/  IMAD.WIDE.U32 R28, R23, 0x10, R66 ;  /* 0x00000010171c7825 */ /* 0x004fcc00078e0042 */
[----:B------:R-:W5:Y:S01]  /*0fb0*/  LDG.E.128 R28, desc[UR12][R28.64] ;  /* 0x0000000c1c1c7981 */ /* 0x000f62000c1e1d00 */
[----:B------:R-:W-:Y:S01]  /*0fc0*/  PLOP3.LUT P0, PT, PT, PT, UP0, 0x80, 0x8 ;  /* 0x000000000008781c */ /* 0x000fe20003f0f008 */
[----:B------:R-:W-:Y:S01]  /*0fd0*/  UISETP.NE.U32.AND UP1, UPT, UR10, URZ, UPT ;  /* 0x000000ff0a00728c */ /* 0x000fe2000bf25070 */
[----:B------:R-:W-:Y:S01]  /*0fe0*/  HFMA2 R70, -RZ, RZ, 0.1171875, 0 ;  /* 0x2f800000ff467431 */ /* 0x000fe200000001ff */
[----:B------:R-:W-:Y:S01]  /*0ff0*/  UMOV UR6, 0x3f800000 ;  /* 0x3f80000000067882 */ /* 0x000fe20000000000 */
[----:B------:R-:W-:Y:S02]  /*1000*/  UIADD3 UR7, UPT, UPT, UR15, 0x32370b8f, URZ ;  /* 0x32370b8f0f077890 */ /* 0x000fe4000fffe0ff */
[----:B------:R-:W-:Y:S02]  /*1010*/  UISETP.NE.AND.EX UP1, UPT, UR11, URZ, UPT, UP1 ;  /* 0x000000ff0b00728c */ /* 0x000fe4000bf25310 */
[----:B------:R-:W-:Y:S02]  /*1020*/  UIADD3 UR22, UPT, UPT, UR15, 0x76cf5d0a, URZ ;  /* 0x76cf5d0a0f167890 */ /* 0x000fe4000fffe0ff */
[----:B------:R-:W-:-:S02]  /*1030*/  UIADD3 UR23, UPT, UPT, UR15, 0x646e171e, URZ ;  /* 0x646e171e0f177890 */ /* 0x000fc4000fffe0ff */
[----:B------:R-:W-:Y:S02]  /*1040*/  UIADD3 UR24, UPT, UPT, UR14, -0xe443238, URZ ;  /* 0xf1bbcdc80e187890 */ /* 0x000fe4000fffe0ff */
[----:B------:R-:W-:Y:S02]  /*1050*/  UIADD3 UR25, UPT, UPT, UR14, -0x4ab325aa, URZ ;  /* 0xb54cda560e197890 */ /* 0x000fe4000fffe0ff */
[----:B------:R-:W-:Y:S02]  /*1060*/  UIADD3 UR26, UPT, UPT, UR15, -0x56f99767, URZ ;  /* 0xa90668990f1a7890 */ /* 0x000fe4000fffe0ff */
[----:B------:R-:W-:Y:S02]  /*1070*/  UIADD3 UR27, UPT, UPT, UR15, 0x1fd5c5a3, URZ ;  /* 0x1fd5c5a30f1b7890 */ /* 0x000fe4000fffe0ff */
[----:B------:R-:W-:Y:S02]  /*1080*/  UIADD3 UR28, UPT, UPT, UR15, -0x4498517b, URZ ;  /* 0xbb67ae850f1c7890 */ /* 0x000fe4000fffe0ff */
[----:B------:R-:W-:-:S02]  /*1090*/  UIADD3 UR29, UPT, UPT, UR15, -0x24c28bd8, URZ ;  /* 0xdb3d74280f1d7890 */ /* 0x000fc4000fffe0ff */
[----:B------:R-:W-:Y:S02]  /*10a0*/  UIADD3 UR30, UPT, UPT, UR14, 0x1715609d, URZ ;  /* 0x1715609d0e1e7890 */ /* 0x000fe4000fffe0ff */
[----:B------:R-:W-:Y:S02]  /*10b0*/  UIADD3 UR31, UPT, UPT, UR14, 0x5384540f, URZ ;  /* 0x5384540f0e1f7890 */ /* 0x000fe4000fffe0ff */
[----:B------:R-:W-:Y:S02]  /*10c0*/  UIADD3 UR32, UPT, UPT, UR14, -0x700cb87f, URZ ;  /* 0x8ff347810e207890 */ /* 0x000fe4000fffe0ff */
[----:B------:R-:W-:Y:S02]  /*10d0*/  UIADD3 UR33, UPT, UPT, UR14, -0x61c88647, URZ ;  /* 0x9e3779b90e217890 */ /* 0x000fe4000fffe0ff */
[----:B------:R-:W-:Y:S01]  /*10e0*/  UIADD3 UR34, UPT, UPT, UR15, -0x126145ec, URZ ;  /* 0xed9eba140f227890 */ /* 0x000fe2000fffe0ff */
[----:B---3--:R-:W-:-:S13]  /*10f0*/  @P0 R2UR UR35, R24 ;  /* 0x00000000182302ca */ /* 0x008fda00000e0000 */
[----:B------:R-:W-:Y:S01]  /*1100*/  @UP0 USHF.L.U32 UR6, UR35, 0x10, URZ ;  /* 0x0000001023060899 */ /* 0x000fe200080006ff */
[----:B------:R-:W-:Y:S11]  /*1110*/  BRA.U !UP1, `(.L_x_1377) ;  /* 0x0000002909447547 */ /* 0x000ff6000b800000 */
[----:B------:R-:W0:Y:S02]  /*1120*/  LDC.64 R32, c[0x0][0x3a0] ;  /* 0x0000e800ff207b82 */ /* 0x000e240000000a00 */
[----:B0-----:R-:W-:-:S06]  /*1130*/  IMAD.WIDE.U32 R32, R23, 0x10, R32 ;  /* 0x0000001017207825 */ /* 0x001fcc00078e0020 */
[----:B------:R-:W5:Y:S01]  /*1140*/  LDG.E.128 R32, desc[UR12][R32.64] ;  /* 0x0000000c20207981 */ /* 0x000f62000c1e1d00 */
[----:B------:R-:W-:Y:S01]  /*1150*/  ISETP.NE.AND P0, PT, R60, 0x1, PT ;  /* 0x000000013c00780c */ /* 0x000fe20003f05270 */
[----:B------:R-:W-:Y:S01]  /*1160*/  IMAD.MOV.U32 R25, RZ, RZ, 0x2 ;  /* 0x00000002ff197424 */ /* 0x000fe200078e00ff */
[----:B------:R-:W-:Y:S01]  /*1170*/  MOV R52, R47 ;  /* 0x0000002f00347202 */ /* 0x000fe20000000f00 */
[----:B------:R-:W-:-:S10]  /*1180*/  IMAD.MOV.U32 R24, RZ, RZ, R62 ;  /* 0x000000ffff187224 */ /* 0x000fd400078e003e */
[----:B------:R-:W-:Y:S05]  /*1190*/  @!P0 BRA `(.L_x_1378) ;  /* 0x0000000400148947 */ /* 0x000fea0003800000 */
[----:B------:R-:W-:-:S05]  /*11a0*/  IMAD.MOV.U32 R25, RZ, RZ, 0x2 ;  /* 0x00000002ff197424 */ /* 0x000fca00078e00ff */
[----:B------:R-:W-:-:S05]  /*11b0*/  VIADDMNMX.U32 R24, R60, 0xfffffffe, R25, PT ;  /* 0xfffffffe3c187846 */ /* 0x000fca0003800019 */
[----:B------:R-:W-:-:S04]  /*11c0*/  IMAD.SHL.U32 R26, R24, 0x4, RZ ;  /* 0x00000004181a7824 */ /* 0x000fc800078e00ff */
[----:B------:R-:W0:Y:S02]  /*11d0*/  LDC R24, c[0x2][R26] ;  /* 0x008000001a187b82 */ /* 0x000e240000000800 */
[----:B0-----:R-:W-:-:S04]  /*11e0*/  SHF.R.S32.HI R25, RZ, 0x1f, R24 ;  /* 0x0000001fff197819 */ /* 0x001fc80000011418 */
.L_x_20755:
[----:B------:R-:W-:Y:S05]  /*11f0*/  BRX R24 -0x1200                                        (*"BRANCH_TARGETS .L_x_20756,.L_x_20757,.L_x_20758"*) ;  /* 0xffffffec18807949 */ /* 0x000fea000383ffff */
.L_x_20758:
[----:B------:R-:W-:Y:S01]  /*1200*/  IADD3 R25, PT, PT, R60, 0x1, RZ ;  /* 0x000000013c197810 */ /* 0x000fe20007ffe0ff */
[----:B------:R-:W-:Y:S02]  /*1210*/  IMAD.MOV.U32 R52, RZ, RZ, R47 ;  /* 0x000000ffff347224 */ /* 0x000fe400078e002f */
[----:B------:R-:W-:Y:S01]  /*1220*/  IMAD.MOV.U32 R24, RZ, RZ, R61 ;  /* 0x000000ffff187224 */ /* 0x000fe200078e003d */
[----:B------:R-:W-:Y:S06]  /*1230*/  BRA `(.L_x_1378) ;  /* 0x0000000000ec7947 */ /* 0x000fec0003800000 */
.L_x_20756:
[----:B------:R-:W-:Y:S01]  /*1240*/  MOV R52, R47 ;  /* 0x0000002f00347202 */ /* 0x000fe20000000f00 */
[----:B------:R-:W-:Y:S02]  /*1250*/  IMAD.MOV.U32 R25, RZ, RZ, 0x3 ;  /* 0x00000003ff197424 */ /* 0x000fe400078e00ff */
[----:B------:R-:W-:Y:S01]  /*1260*/  IMAD.MOV.U32 R24, RZ, RZ, R59 ;  /* 0x000000ffff187224 */ /* 0x000fe200078e003b */
[----:B------:R-:W-:Y:S06]  /*1270*/  BRA `(.L_x_1378) ;  /* 0x0000000000dc7947 */ /* 0x000fec0003800000 */
.L_x_20757:
        /* <DEDUP_REMOVED lines=12> */
.L_x_1379:
[----:B------:R-:W-:Y:S01]  /*1340*/  IMAD.WIDE.U32 R26, R2, -0x326172a9, RZ ;  /* 0xcd9e8d57021a7825 */ /* 0x000fe200078e00ff */
[----:B------:R-:W-:Y:S01]  /*1350*/  LOP3.LUT R36, R16, UR15, R25, 0x96, !PT ;  /* 0x0000000f10247c12 */ /* 0x000fe2000f8e9619 */
[----:B------:R-:W-:-:S03]  /*1360*/  UIADD3 UR35, UPT, UPT, UR14, 0x3c6ef372, URZ ;  /* 0x3c6ef3720e237890 */ /* 0x000fc6000fffe0ff */
        /* <DEDUP_REMOVED lines=9> */
[----:B------:R-:W-:Y:S01]  /*1400*/  IMAD.WIDE.U32 R36, R37, -0x326172a9, RZ ;  /* 0xcd9e8d5725247825 */ /* 0x000fe200078e00ff */
[----:B------:R-:W-:-:S03]  /*1410*/  UIADD3 UR35, UPT, UPT, UR14, 0x78dde6e4, URZ ;  /* 0x78dde6e40e237890 */ /* 0x000fc6000fffe0ff */
        /* <DEDUP_REMOVED lines=28> */
[----:B------:R-:W-:-:S07]  /*15e0*/  IMAD.MOV.U32 R24, RZ, RZ, R47 ;  /* 0x000000ffff187224 */ /* 0x000fce00078e002f */
.L_x_1378:
[----:B------:R-:W-:Y:S01]  /*15f0*/  I2FP.F32.U32 R27, R24 ;  /* 0x00000018001b7245 */ /* 0x000fe20000201000 */
[----:B-----5:R-:W-:Y:S01]  /*1600*/  IMAD.U32 R37, R32, 0x10000, RZ ;  /* 0x0001000020257824 */ /* 0x020fe200078e00ff */
[C---:B------:R-:W-:Y:S02]  /*1610*/  SHF.L.U32 R24, R28.reuse, 0x10, RZ ;  /* 0x000000101c187819 */ /* 0x040fe400000006ff */
[----:B------:R-:W-:Y:S01]  /*1620*/  ISETP.NE.AND P1, PT, R25, 0x1, PT ;  /* 0x000000011900780c */ /* 0x000fe20003f25270 */
[----:B------:R-:W-:Y:S01]  /*1630*/  FFMA.FTZ R27, R27, R70, 1.1641532182693481445e-10 ;  /* 0x2f0000001b1b7423 */ /* 0x000fe20000010046 */
[----:B------:R-:W-:Y:S01]  /*1640*/  PRMT R28, R28, 0x7632, R28 ;  /* 0x000076321c1c7816 */ /* 0x000fe2000000001c */
[----:B------:R-:W-:-:S03]  /*1650*/  FMUL.FTZ R24, R24, UR6 ;  /* 0x0000000618187c20 */ /* 0x000fc60008410000 */
[----:B------:R-:W-:Y:S01]  /*1660*/  FSETP.GTU.FTZ.AND P0, PT, R27, UR4, PT ;  /* 0x000000041b007c0b */ /* 0x000fe2000bf1c000 */
[----:B------:R-:W-:Y:S01]  /*1670*/  FMUL.FTZ R24, R24, UR5 ;  /* 0x0000000518187c20 */ /* 0x000fe20008410000 */
[----:B------:R-:W-:-:S04]  /*1680*/  IMAD.U32 R27, R4, 0x10000, RZ ;  /* 0x00010000041b7824 */ /* 0x000fc800078e00ff */
[----:B------:R-:W-:Y:S02]  /*1690*/  FSEL R24, R24, RZ, !P0 ;  /* 0x000000ff18187208 */ /* 0x000fe40004000000 */
[----:B------:R-:W-:-:S03]  /*16a0*/  PLOP3.LUT P0, PT, P0, PT, PT, 0x8, 0x80 ;  /* 0x000000000080781c */ /* 0x000fc6000070e170 */
[----:B------:R-:W-:Y:S01]  /*16b0*/  FFMA.FTZ R24, R24, R27, R37 ;  /* 0x0000001b18187223 */ /* 0x000fe20000010025 */
[----:B------:R-:W-:Y:S01]  /*16c0*/  HFMA2 R37, -RZ, RZ, 0, 1.1920928955078125e-07 ;  /* 0x00000002ff257431 */ /* 0x000fe200000001ff */
[----:B------:R-:W-:Y:S01]  /*16d0*/  P2R R40, PR, RZ, 0x1 ;  /* 0x00000001ff287803 */ /* 0x000fe20000000000 */
        /* <DEDUP_REMOVED lines=10> */
.L_x_1381:
        /* <DEDUP_REMOVED lines=12> */
.L_x_1382:
        /* <DEDUP_REMOVED lines=42> */
[----:B------:R-:W-:Y:S02]  /*1ae0*/  IMAD.MOV.U32 R27, RZ, RZ, R52 ;  /* 0x000000ffff1b7224 */ /* 0x000fe400078e0034 */
[----:B------:R-:W-:-:S07]  /*1af0*/  IMAD.MOV.U32 R52, RZ, RZ, R26 ;  /* 0x000000ffff347224 */ /* 0x000fce00078e001a */
.L_x_1380:
[----:B------:R-:W-:Y:S01]  /*1b00*/  I2FP.F32.U32 R25, R27 ;  /* 0x0000001b00197245 */ /* 0x000fe20000201000 */
[----:B------:R-:W-:Y:S01]  /*1b10*/  IMAD.U32 R28, R28, 0x10000, RZ ;  /* 0x000100001c1c7824 */ /* 0x000fe200078e00ff */
[----:B------:R-:W-:Y:S01]  /*1b20*/  ISETP.NE.AND P1, PT, R37, 0x1, PT ;  /* 0x000000012500780c */ /* 0x000fe20003f25270 */
[----:B------:R-:W-:Y:S01]  /*1b30*/  IMAD.U32 R26, R20, 0x10000, RZ ;  /* 0x00010000141a7824 */ /* 0x000fe200078e00ff */
[----:B------:R-:W-:Y:S01]  /*1b40*/  PRMT R27, R32, 0x7632, R27 ;  /* 0x00007632201b7816 */ /* 0x000fe2000000001b */
[----:B------:R-:W-:Y:S01]  /*1b50*/  FFMA.FTZ R25, R25, R70, 1.1641532182693481445e-10 ;  /* 0x2f00000019197423 */ /* 0x000fe20000010046 */
[----:B------:R-:W-:Y:S02]  /*1b60*/  FMUL.FTZ R28, R28, UR6 ;  /* 0x000000061c1c7c20 */ /* 0x000fe40008410000 */
[----:B------:R-:W-:Y:S01]  /*1b70*/  SHF.L.U32 R36, R27, 0x10, RZ ;  /* 0x000000101b247819 */ /* 0x000fe200000006ff */
[----:B------:R-:W-:Y:S02]  /*1b80*/  IMAD.MOV.U32 R27, RZ, RZ, R62 ;  /* 0x000000ffff1b7224 */ /* 0x000fe400078e003e */
[----:B------:R-:W-:Y:S01]  /*1b90*/  FMUL.FTZ R28, R28, UR5 ;  /* 0x000000051c1c7c20 */ /* 0x000fe20008410000 */
[----:B------:R-:W-:-:S04]  /*1ba0*/  FSETP.GTU.FTZ.AND P0, PT, R25, UR4, PT ;  /* 0x0000000419007c0b */ /* 0x000fc8000bf1c000 */
[----:B------:R-:W-:Y:S01]  /*1bb0*/  FSEL R25, R28, RZ, !P0 ;  /* 0x000000ff1c197208 */ /* 0x000fe20004000000 */
[----:B------:R-:W-:Y:S01]  /*1bc0*/  IMAD.MOV.U32 R28, RZ, RZ, 0x2 ;  /* 0x00000002ff1c7424 */ /* 0x000fe200078e00ff */
[----:B------:R-:W-:-:S03]  /*1bd0*/  PLOP3.LUT P0, PT, P0, PT, PT, 0x8, 0x80 ;  /* 0x000000000080781c */ /* 0x000fc6000070e170 */
[----:B------:R-:W-:Y:S01]  /*1be0*/  FFMA.FTZ R25, R25, R26, R36 ;  /* 0x0000001a19197223 */ /* 0x000fe20000010024 */
        /* <DEDUP_REMOVED lines=9> */
.L_x_1384:
        /* <DEDUP_REMOVED lines=12> */
.L_x_1385:
[----:B------:R-:W-:Y:S01]  /*1d40*/  IMAD.WIDE.U32 R38, R2, -0x326172a9, RZ ;  /* 0xcd9e8d5702267825 */ /* 0x000fe200078e00ff */
[----:B------:R-:W-:Y:S01]  /*1d50*/  LOP3.LUT R26, R16, UR15, R37, 0x96, !PT ;  /* 0x0000000f101a7c12 */ /* 0x000fe2000f8e9625 */
[----:B------:R-:W-:Y:S02]  /*1d60*/  UIADD3 UR35, UPT, UPT, UR14, 0x3c6ef372, URZ ;  /* 0x3c6ef3720e237890 */ /* 0x000fe4000fffe0ff */
        /* <DEDUP_REMOVED lines=40> */
[----:B------:R-:W-:-:S07]  /*1ff0*/  MOV R52, R26 ;  /* 0x0000001a00347202 */ /* 0x000fce0000000f00 */
.L_x_1383:
[----:B------:R-:W-:Y:S01]  /*2000*/  I2FP.F32.U32 R27, R27 ;  /* 0x0000001b001b7245 */ /* 0x000fe20000201000 */
[----:B------:R-:W-:Y:S01]  /*2010*/  IMAD.U32 R26, R29, 0x10000, RZ ;  /* 0x000100001d1a7824 */ /* 0x000fe200078e00ff */
[----:B------:R-:W-:Y:S01]  /*2020*/  ISETP.NE.AND P2, PT, R28, 0x1, PT ;  /* 0x000000011c00780c */ /* 0x000fe20003f45270 */
[----:B------:R-:W-:Y:S02]  /*2030*/  IMAD.U32 R37, R33, 0x10000, RZ ;  /* 0x0001000021257824 */ /* 0x000fe400078e00ff */
[----:B------:R-:W-:Y:S01]  /*2040*/  FFMA.FTZ R27, R27, R70, 1.1641532182693481445e-10 ;  /* 0x2f0000001b1b7423 */ /* 0x000fe20000010046 */
[----:B------:R-:W-:-:S04]  /*2050*/  FMUL.FTZ R26, R26, UR6 ;  /* 0x000000061a1a7c20 */ /* 0x000fc80008410000 */
[----:B------:R-:W-:Y:S01]  /*2060*/  FMUL.FTZ R26, R26, UR5 ;  /* 0x000000051a1a7c20 */ /* 0x000fe20008410000 */
[----:B------:R-:W-:Y:S02]  /*2070*/  FSETP.GTU.FTZ.AND P1, PT, R27, UR4, PT ;  /* 0x000000041b007c0b */ /* 0x000fe4000bf3c000 */
[----:B------:R-:W-:Y:S02]  /*2080*/  SHF.L.U32 R27, R5, 0x10, RZ ;  /* 0x00000010051b7819 */ /* 0x000fe400000006ff */
[----:B------:R-:W-:Y:S02]  /*2090*/  FSEL R26, R26, RZ, !P1 ;  /* 0x000000ff1a1a7208 */ /* 0x000fe40004800000 */
[----:B------:R-:W-:-:S03]  /*20a0*/  PLOP3.LUT P1, PT, P1, PT, PT, 0x8, 0x80 ;  /* 0x000000000080781c */ /* 0x000fc60000f2e170 */
[----:B------:R-:W-:Y:S01]  /*20b0*/  FFMA.FTZ R26, R26, R27, R37 ;  /* 0x0000001b1a1a7223 */ /* 0x000fe20000010025 */
[----:B------:R-:W-:Y:S01]  /*20c0*/  PRMT R27, R29, 0x7632, R27 ;  /* 0x000076321d1b7816 */ /* 0x000fe2000000001b */
[----:B------:R-:W-:Y:S01]  /*20d0*/  IMAD.MOV.U32 R37, RZ, RZ, 0x2 ;  /* 0x00000002ff257424 */ /* 0x000fe200078e00ff */
        /* <DEDUP_REMOVED lines=10> */
.L_x_1387:
        /* <DEDUP_REMOVED lines=12> */
.L_x_1388:
        /* <DEDUP_REMOVED lines=44> */
.L_x_1386:
[----:B------:R-:W-:Y:S01]  /*2500*/  I2FP.F32.U32 R29, R29 ;  /* 0x0000001d001d7245 */ /* 0x000fe20000201000 */
[----:B------:R-:W-:Y:S01]  /*2510*/  IMAD.U32 R28, R19, 0x10000, RZ ;  /* 0x00010000131c7824 */ /* 0x000fe200078e00ff */
[----:B------:R-:W-:Y:S02]  /*2520*/  SHF.L.U32 R27, R27, 0x10, RZ ;  /* 0x000000101b1b7819 */ /* 0x000fe400000006ff */
[----:B------:R-:W-:Y:S01]  /*2530*/  ISETP.NE.AND P3, PT, R37, 0x1, PT ;  /* 0x000000012500780c */ /* 0x000fe20003f65270 */
[----:B------:R-:W-:Y:S01]  /*2540*/  FFMA.FTZ R29, R29, R70, 1.1641532182693481445e-10 ;  /* 0x2f0000001d1d7423 */ /* 0x000fe20000010046 */
[----:B------:R-:W-:Y:S01]  /*2550*/  PRMT R36, R33, 0x7632, R36 ;  /* 0x0000763221247816 */ /* 0x000fe20000000024 */
[----:B------:R-:W-:-:S03]  /*2560*/  FMUL.FTZ R27, R27, UR6 ;  /* 0x000000061b1b7c20 */ /* 0x000fc60008410000 */
[----:B------:R-:W-:Y:S01]  /*2570*/  FSETP.GTU.FTZ.AND P2, PT, R29, UR4, PT ;  /* 0x000000041d007c0b */ /* 0x000fe2000bf5c000 */
[----:B------:R-:W-:Y:S01]  /*2580*/  FMUL.FTZ R27, R27, UR5 ;  /* 0x000000051b1b7c20 */ /* 0x000fe20008410000 */
[----:B------:R-:W-:Y:S02]  /*2590*/  IMAD.U32 R36, R36, 0x10000, RZ ;  /* 0x0001000024247824 */ /* 0x000fe400078e00ff */
[----:B------:R-:W-:Y:S02]  /*25a0*/  IMAD.MOV.U32 R29, RZ, RZ, R62 ;  /* 0x000000ffff1d7224 */ /* 0x000fe400078e003e */
[----:B------:R-:W-:Y:S02]  /*25b0*/  FSEL R27, R27, RZ, !P2 ;  /* 0x000000ff1b1b7208 */ /* 0x000fe40005000000 */
[----:B------:R-:W-:-:S03]  /*25c0*/  PLOP3.LUT P2, PT, P2, PT, PT, 0x8, 0x80 ;  /* 0x000000000080781c */ /* 0x000fc6000174e170 */
[----:B------:R-:W-:Y:S01]  /*25d0*/  FFMA.FTZ R27, R27, R28, R36 ;  /* 0x0000001c1b1b7223 */ /* 0x000fe20000010024 */
[----:B------:R-:W-:Y:S01]  /*25e0*/  HFMA2 R36, -RZ, RZ, 0, 1.1920928955078125e-07 ;  /* 0x00000002ff247431 */ /* 0x000fe200000001ff */
        /* <DEDUP_REMOVED lines=9> */
.L_x_1390:
        /* <DEDUP_REMOVED lines=12> */
.L_x_1391:
        /* <DEDUP_REMOVED lines=44> */
.L_x_1389:
[----:B------:R-:W-:Y:S01]  /*2a00*/  I2FP.F32.U32 R29, R29 ;  /* 0x0000001d001d7245 */ /* 0x000fe20000201000 */
[----:B------:R-:W-:Y:S01]  /*2a10*/  IMAD.U32 R28, R30, 0x10000, RZ ;  /* 0x000100001e1c7824 */ /* 0x000fe200078e00ff */
[----:B------:R-:W-:Y:S01]  /*2a20*/  ISETP.NE.AND P4, PT, R36, 0x1, PT ;  /* 0x000000012400780c */ /* 0x000fe20003f85270 */
[----:B------:R-:W-:Y:S01]  /*2a30*/  IMAD.MOV.U32 R39, RZ, RZ, 0x2 ;  /* 0x00000002ff277424 */ /* 0x000fe200078e00ff */
[----:B------:R-:W-:Y:S01]  /*2a40*/  SHF.L.U32 R37, R34, 0x10, RZ ;  /* 0x0000001022257819 */ /* 0x000fe200000006ff */
[----:B------:R-:W-:Y:S01]  /*2a50*/  FFMA.FTZ R29, R29, R70, 1.1641532182693481445e-10 ;  /* 0x2f0000001d1d7423 */ /* 0x000fe20000010046 */
[----:B------:R-:W-:Y:S01]  /*2a60*/  FMUL.FTZ R28, R28, UR6 ;  /* 0x000000061c1c7c20 */ /* 0x000fe20008410000 */
[----:B------:R-:W-:-:S03]  /*2a70*/  PRMT R30, R30, 0x7632, R30 ;  /* 0x000076321e1e7816 */ /* 0x000fc6000000001e */
[----:B------:R-:W-:Y:S01]  /*2a80*/  FMUL.FTZ R28, R28, UR5 ;  /* 0x000000051c1c7c20 */ /* 0x000fe20008410000 */
[----:B------:R-:W-:Y:S01]  /*2a90*/  FSETP.GTU.FTZ.AND P3, PT, R29, UR4, PT ;  /* 0x000000041d007c0b */ /* 0x000fe2000bf7c000 */
        /* <DEDUP_REMOVED lines=14> */
.L_x_1393:
        /* <DEDUP_REMOVED lines=12> */
.L_x_1394:
[----:B------:R-:W-:Y:S01]  /*2c40*/  IMAD.WIDE.U32 R42, R2, -0x326172a9, RZ ;  /* 0xcd9e8d57022a7825 */ /* 0x000fe200078e00ff */
[----:B------:R-:W-:Y:S01]  /*2c50*/  LOP3.LUT R36, R16, UR15, R39, 0x96, !PT ;  /* 0x0000000f10247c12 */ /* 0x000fe2000f8e9627 */
[----:B------:R-:W-:Y:S02]  /*2c60*/  UIADD3 UR35, UPT, UPT, UR14, 0x3c6ef372, URZ ;  /* 0x3c6ef3720e237890 */ /* 0x000fe4000fffe0ff */
        /* <DEDUP_REMOVED lines=40> */
[----:B------:R-:W-:-:S07]  /*2ef0*/  MOV R52, R36 ;  /* 0x0000002400347202 */ /* 0x000fce0000000f00 */
.L_x_1392:
[----:B------:R-:W-:Y:S01]  /*2f00*/  I2FP.F32.U32 R29, R29 ;  /* 0x0000001d001d7245 */ /* 0x000fe20000201000 */
[----:B------:R-:W-:Y:S01]  /*2f10*/  IMAD.U32 R30, R30, 0x10000, RZ ;  /* 0x000100001e1e7824 */ /* 0x000fe200078e00ff */
[----:B------:R-:W-:Y:S02]  /*2f20*/  ISETP.NE.AND P5, PT, R39, 0x1, PT ;  /* 0x000000012700780c */ /* 0x000fe40003fa5270 */
[----:B------:R-:W-:Y:S01]  /*2f30*/  PRMT R37, R34, 0x7632, R37 ;  /* 0x0000763222257816 */ /* 0x000fe20000000025 */
[----:B------:R-:W-:Y:S01]  /*2f40*/  FFMA.FTZ R29, R29, R70, 1.1641532182693481445e-10 ;  /* 0x2f0000001d1d7423 */ /* 0x000fe20000010046 */
[----:B------:R-:W-:Y:S01]  /*2f50*/  FMUL.FTZ R30, R30, UR6 ;  /* 0x000000061e1e7c20 */ /* 0x000fe20008410000 */
[----:B------:R-:W-:Y:S02]  /*2f60*/  SHF.L.U32 R36, R18, 0x10, RZ ;  /* 0x0000001012247819 */ /* 0x000fe400000006ff */
[----:B------:R-:W-:Y:S02]  /*2f70*/  IMAD.U32 R38, R37, 0x10000, RZ ;  /* 0x0001000025267824 */ /* 0x000fe400078e00ff */
[----:B------:R-:W-:Y:S01]  /*2f80*/  FMUL.FTZ R30, R30, UR5 ;  /* 0x000000051e1e7c20 */ /* 0x000fe20008410000 */
[----:B------:R-:W-:-:S04]  /*2f90*/  FSETP.GTU.FTZ.AND P4, PT, R29, UR4, PT ;  /* 0x000000041d007c0b */ /* 0x000fc8000bf9c000 */
[----:B------:R-:W-:Y:S02]  /*2fa0*/  FSEL R29, R30, RZ, !P4 ;  /* 0x000000ff1e1d7208 */ /* 0x000fe40006000000 */
[----:B------:R-:W-:Y:S02]  /*2fb0*/  PLOP3.LUT P4, PT, P4, PT, PT, 0x8, 0x80 ;  /* 0x000000000080781c */ /* 0x000fe4000278e170 */
[----:B------:R-:W-:Y:S01]  /*2fc0*/  MOV R30, R62 ;  /* 0x0000003e001e7202 */ /* 0x000fe20000000f00 */
[----:B------:R-:W-:Y:S01]  /*2fd0*/  FFMA.FTZ R29, R29, R36, R38 ;  /* 0x000000241d1d7223 */ /* 0x000fe20000010026 */
        /* <DEDUP_REMOVED lines=10> */
.L_x_1396:
        /* <DEDUP_REMOVED lines=12> */
.L_x_1397:
[----:B------:R-:W-:Y:S01]  /*3140*/  IMAD.WIDE.U32 R42, R2, -0x326172a9, RZ ;  /* 0xcd9e8d57022a7825 */ /* 0x000fe200078e00ff */
[----:B------:R-:W-:Y:S01]  /*3150*/  LOP3.LUT R36, R16, UR15, R39, 0x96, !PT ;  /* 0x0000000f10247c12 */ /* 0x000fe2000f8e9627 */
[----:B------:R-:W-:Y:S01]  /*3160*/  UIADD3 UR35, UPT, UPT, UR14, 0x3c6ef372, URZ ;  /* 0x3c6ef3720e237890 */ /* 0x000fe2000fffe0ff */
        /* <DEDUP_REMOVED lines=41> */
.L_x_1395:
[----:B------:R-:W-:Y:S01]  /*3400*/  I2FP.F32.U32 R37, R30 ;  /* 0x0000001e00257245 */ /* 0x000fe20000201000 */
[----:B------:R-:W-:Y:S01]  /*3410*/  IMAD.U32 R39, R35, 0x10000, RZ ;  /* 0x0001000023277824 */ /* 0x000fe200078e00ff */
[----:B------:R-:W-:Y:S01]  /*3420*/  SHF.L.U32 R30, R31, 0x10, RZ ;  /* 0x000000101f1e7819 */ /* 0x000fe200000006ff */
[----:B------:R-:W-:Y:S01]  /*3430*/  HFMA2 R41, -RZ, RZ, 0, 1.1920928955078125e-07 ;  /* 0x00000002ff297431 */ /* 0x000fe200000001ff */
        /* <DEDUP_REMOVED lines=20> */
.L_x_1399:
        /* <DEDUP_REMOVED lines=14> */
.L_x_1400:
[----:B------:R-:W-:Y:S01]  /*3660*/  IMAD.WIDE.U32 R42, R2, -0x326172a9, RZ ;  /* 0xcd9e8d57022a7825 */ /* 0x000fe200078e00ff */
[----:B------:R-:W-:Y:S01]  /*3670*/  LOP3.LUT R36, R16, UR15, R39, 0x96, !PT ;  /* 0x0000000f10247c12 */ /* 0x000fe2000f8e9627 */
[----:B------:R-:W-:Y:S02]  /*3680*/  UIADD3 UR35, UPT, UPT, UR14, 0x3c6ef372, URZ ;  /* 0x3c6ef3720e237890 */ /* 0x000fe4000fffe0ff */
        /* <DEDUP_REMOVED lines=40> */
[----:B------:R-:W-:-:S07]  /*3910*/  IMAD.MOV.U32 R52, RZ, RZ, R36 ;  /* 0x000000ffff347224 */ /* 0x000fce00078e0024 */
.L_x_1398:
[----:B------:R-:W-:Y:S01]  /*3920*/  I2FP.F32.U32 R37, R37 ;  /* 0x0000002500257245 */ /* 0x000fe20000201000 */
[----:B------:R-:W-:Y:S01]  /*3930*/  IMAD.U32 R31, R31, 0x10000, RZ ;  /* 0x000100001f1f7824 */ /* 0x000fe200078e00ff */
[----:B------:R-:W-:Y:S01]  /*3940*/  PRMT R38, R35, 0x7632, R38 ;  /* 0x0000763223267816 */ /* 0x000fe20000000026 */
[----:B------:R-:W-:Y:S02]  /*3950*/  IMAD.U32 R36, R17, 0x10000, RZ ;  /* 0x0001000011247824 */ /* 0x000fe400078e00ff */
[----:B------:R-:W-:Y:S01]  /*3960*/  FFMA.FTZ R37, R37, R70, 1.1641532182693481445e-10 ;  /* 0x2f00000025257423 */ /* 0x000fe20000010046 */
[----:B------:R-:W-:Y:S01]  /*3970*/  FMUL.FTZ R31, R31, UR6 ;  /* 0x000000061f1f7c20 */ /* 0x000fe20008410000 */
[----:B------:R-:W-:-:S03]  /*3980*/  SHF.L.U32 R38, R38, 0x10, RZ ;  /* 0x0000001026267819 */ /* 0x000fc600000006ff */
[----:B------:R-:W-:Y:S01]  /*3990*/  FMUL.FTZ R31, R31, UR5 ;  /* 0x000000051f1f7c20 */ /* 0x000fe20008410000 */
[----:B------:R-:W-:Y:S02]  /*39a0*/  FSETP.GTU.FTZ.AND P6, PT, R37, UR4, PT ;  /* 0x0000000425007c0b */ /* 0x000fe4000bfdc000 */
        /* <DEDUP_REMOVED lines=8> */
.L_x_1377:
        /* <DEDUP_REMOVED lines=15> */
.L_x_1403:
        /* <DEDUP_REMOVED lines=12> */
.L_x_1404:
        /* <DEDUP_REMOVED lines=42> */
[----:B------:R-:W-:-:S07]  /*3e80*/  IMAD.MOV.U32 R24, RZ, RZ, R47 ;  /* 0x000000ffff187224 */ /* 0x000fce00078e002f */
.L_x_1402:
[----:B------:R-:W-:Y:S01]  /*3e90*/  I2FP.F32.U32 R25, R24 ;  /* 0x0000001800197245 */ /* 0x000fe20000201000 */
[----:B-----5:R-:W-:Y:S01]  /*3ea0*/  IMAD.U32 R24, R28, 0x10000, RZ ;  /* 0x000100001c187824 */ /* 0x020fe200078e00ff */
[----:B------:R-:W-:Y:S02]  /*3eb0*/  ISETP.NE.AND P1, PT, R26, 0x1, PT ;  /* 0x000000011a00780c */ /* 0x000fe40003f25270 */
[----:B------:R-:W-:Y:S01]  /*3ec0*/  PRMT R28, R28, 0x7632, R28 ;  /* 0x000076321c1c7816 */ /* 0x000fe2000000001c */
[----:B------:R-:W-:Y:S01]  /*3ed0*/  FFMA.FTZ R25, R25, R70, 1.1641532182693481445e-10 ;  /* 0x2f00000019197423 */ /* 0x000fe20000010046 */
[----:B------:R-:W-:Y:S01]  /*3ee0*/  FMUL.FTZ R24, R24, UR6 ;  /* 0x0000000618187c20 */ /* 0x000fe20008410000 */
[----:B------:R-:W-:-:S03]  /*3ef0*/  MOV R36, 0x2 ;  /* 0x0000000200247802 */ /* 0x000fc60000000f00 */
[----:B------:R-:W-:Y:S01]  /*3f00*/  FMUL.FTZ R24, R24, UR5 ;  /* 0x0000000518187c20 */ /* 0x000fe20008410000 */
[----:B------:R-:W-:Y:S01]  /*3f10*/  FSETP.GTU.FTZ.AND P0, PT, R25, UR4, PT ;  /* 0x0000000419007c0b */ /* 0x000fe2000bf1c000 */
[----:B------:R-:W-:-:S03]  /*3f20*/  IMAD.U32 R25, R4, 0x10000, RZ ;  /* 0x0001000004197824 */ /* 0x000fc600078e00ff */
        /* <DEDUP_REMOVED lines=14> */
.L_x_1406:
        /* <DEDUP_REMOVED lines=12> */
.L_x_1407:
        /* <DEDUP_REMOVED lines=44> */
.L_x_1405:
[----:B------:R-:W-:Y:S01]  /*4390*/  I2FP.F32.U32 R25, R25 ;  /* 0x0000001900197245 */ /* 0x000fe20000201000 */
[----:B------:R-:W-:Y:S01]  /*43a0*/  IMAD.U32 R28, R28, 0x10000, RZ ;  /* 0x000100001c1c7824 */ /* 0x000fe200078e00ff */
[----:B------:R-:W-:Y:S01]  /*43b0*/  ISETP.NE.AND P1, PT, R36, 0x1, PT ;  /* 0x000000012400780c */ /* 0x000fe20003f25270 */
[----:B------:R-:W-:Y:S02]  /*43c0*/  IMAD.U32 R26, R20, 0x10000, RZ ;  /* 0x00010000141a7824 */ /* 0x000fe400078e00ff */
[----:B------:R-:W-:Y:S01]  /*43d0*/  FFMA.FTZ R25, R25, R70, 1.1641532182693481445e-10 ;  /* 0x2f00000019197423 */ /* 0x000fe20000010046 */
[----:B------:R-:W-:Y:S01]  /*43e0*/  FMUL.FTZ R28, R28, UR6 ;  /* 0x000000061c1c7c20 */ /* 0x000fe20008410000 */
[----:B------:R-:W-:-:S03]  /*43f0*/  IMAD.MOV.U32 R27, RZ, RZ, R62 ;  /* 0x000000ffff1b7224 */ /* 0x000fc600078e003e */
[----:B------:R-:W-:Y:S01]  /*4400*/  FMUL.FTZ R28, R28, UR5 ;  /* 0x000000051c1c7c20 */ /* 0x000fe20008410000 */
[----:B------:R-:W-:-:S04]  /*4410*/  FSETP.GTU.FTZ.AND P0, PT, R25, UR4, PT ;  /* 0x0000000419007c0b */ /* 0x000fc8000bf1c000 */
[----:B------:R-:W-:Y:S02]  /*4420*/  FSEL R25, R28, RZ, !P0 ;  /* 0x000000ff1c197208 */ /* 0x000fe40004000000 */
[----:B------:R-:W-:Y:S02]  /*4430*/  PLOP3.LUT P0, PT, P0, PT, PT, 0x8, 0x80 ;  /* 0x000000000080781c */ /* 0x000fe4000070e170 */
[----:B------:R-:W-:Y:S01]  /*4440*/  MOV R28, 0x2 ;  /* 0x00000002001c7802 */ /* 0x000fe20000000f00 */
[----:B------:R-:W-:Y:S01]  /*4450*/  FMUL.FTZ R25, R25, R26 ;  /* 0x0000001a19197220 */ /* 0x000fe20000410000 */
        /* <DEDUP_REMOVED lines=9> */
.L_x_1409:
        /* <DEDUP_REMOVED lines=12> */
.L_x_1410:
        /* <DEDUP_REMOVED lines=44> */
.L_x_1408:
[----:B------:R-:W-:Y:S01]  /*4870*/  I2FP.F32.U32 R27, R27 ;  /* 0x0000001b001b7245 */ /* 0x000fe20000201000 */
[----:B------:R-:W-:Y:S01]  /*4880*/  IMAD.U32 R26, R29, 0x10000, RZ ;  /* 0x000100001d1a7824 */ /* 0x000fe200078e00ff */
[----:B------:R-:W-:Y:S02]  /*4890*/  ISETP.NE.AND P2, PT, R28, 0x1, PT ;  /* 0x000000011c00780c */ /* 0x000fe40003f45270 */
[----:B------:R-:W-:Y:S01]  /*48a0*/  MOV R36, 0x2 ;  /* 0x0000000200247802 */ /* 0x000fe20000000f00 */
[----:B------:R-:W-:Y:S01]  /*48b0*/  FFMA.FTZ R27, R27, R70, 1.1641532182693481445e-10 ;  /* 0x2f0000001b1b7423 */ /* 0x000fe20000010046 */
[----:B------:R-:W-:-:S04]  /*48c0*/  FMUL.FTZ R26, R26, UR6 ;  /* 0x000000061a1a7c20 */ /* 0x000fc80008410000 */
[----:B------:R-:W-:Y:S01]  /*48d0*/  FMUL.FTZ R26, R26, UR5 ;  /* 0x000000051a1a7c20 */ /* 0x000fe20008410000 */
[----:B------:R-:W-:Y:S01]  /*48e0*/  FSETP.GTU.FTZ.AND P1, PT, R27, UR4, PT ;  /* 0x000000041b007c0b */ /* 0x000fe2000bf3c000 */
[----:B------:R-:W-:-:S03]  /*48f0*/  IMAD.U32 R27, R5, 0x10000, RZ ;  /* 0x00010000051b7824 */ /* 0x000fc600078e00ff */
[----:B------:R-:W-:Y:S02]  /*4900*/  FSEL R26, R26, RZ, !P1 ;  /* 0x000000ff1a1a7208 */ /* 0x000fe40004800000 */
[----:B------:R-:W-:-:S03]  /*4910*/  PLOP3.LUT P1, PT, P1, PT, PT, 0x8, 0x80 ;  /* 0x000000000080781c */ /* 0x000fc60000f2e170 */
[----:B------:R-:W-:Y:S01]  /*4920*/  FMUL.FTZ R26, R26, R27 ;  /* 0x0000001b1a1a7220 */ /* 0x000fe20000410000 */
[----:B------:R-:W-:Y:S01]  /*4930*/  PRMT R27, R29, 0x7632, R27 ;  /* 0x000076321d1b7816 */ /* 0x000fe2000000001b */
        /* <DEDUP_REMOVED lines=10> */
.L_x_1412:
        /* <DEDUP_REMOVED lines=12> */
.L_x_1413:
        /* <DEDUP_REMOVED lines=44> */
.L_x_1411:
        /* <DEDUP_REMOVED lines=22> */
.L_x_1415:
        /* <DEDUP_REMOVED lines=12> */
.L_x_1416:
        /* <DEDUP_REMOVED lines=44> */
.L_x_1414:
[----:B------:R-:W-:Y:S01]  /*5240*/  I2FP.F32.U32 R29, R29 ;  /* 0x0000001d001d7245 */ /* 0x000fe20000201000 */
[C---:B------:R-:W-:Y:S01]  /*5250*/  IMAD.U32 R28, R30.reuse, 0x10000, RZ ;  /* 0x000100001e1c7824 */ /* 0x040fe200078e00ff */
        /* <DEDUP_REMOVED lines=21> */
.L_x_1418:
        /* <DEDUP_REMOVED lines=12> */
.L_x_1419:
        /* <DEDUP_REMOVED lines=44> */
.L_x_1417:
[----:B------:R-:W-:Y:S01]  /*5730*/  I2FP.F32.U32 R29, R29 ;  /* 0x0000001d001d7245 */ /* 0x000fe20000201000 */
[----:B------:R-:W-:Y:S01]  /*5740*/  IMAD.U32 R30, R30, 0x10000, RZ ;  /* 0x000100001e1e7824 */ /* 0x000fe200078e00ff */
[----:B------:R-:W-:Y:S01]  /*5750*/  ISETP.NE.AND P5, PT, R38, 0x1, PT ;  /* 0x000000012600780c */ /* 0x000fe20003fa5270 */
[----:B------:R-:W-:Y:S02]  /*5760*/  IMAD.U32 R36, R18, 0x10000, RZ ;  /* 0x0001000012247824 */ /* 0x000fe400078e00ff */
[----:B------:R-:W-:Y:S01]  /*5770*/  FFMA.FTZ R29, R29, R70, 1.1641532182693481445e-10 ;  /* 0x2f0000001d1d7423 */ /* 0x000fe20000010046 */
[----:B------:R-:W-:-:S04]  /*5780*/  FMUL.FTZ R30, R30, UR6 ;  /* 0x000000061e1e7c20 */ /* 0x000fc80008410000 */
[----:B------:R-:W-:Y:S01]  /*5790*/  FMUL.FTZ R30, R30, UR5 ;  /* 0x000000051e1e7c20 */ /* 0x000fe20008410000 */
[----:B------:R-:W-:-:S04]  /*57a0*/  FSETP.GTU.FTZ.AND P4, PT, R29, UR4, PT ;  /* 0x000000041d007c0b */ /* 0x000fc8000bf9c000 */
[----:B------:R-:W-:Y:S01]  /*57b0*/  FSEL R29, R30, RZ, !P4 ;  /* 0x000000ff1e1d7208 */ /* 0x000fe20006000000 */
[----:B------:R-:W-:Y:S01]  /*57c0*/  IMAD.MOV.U32 R30, RZ, RZ, R62 ;  /* 0x000000ffff1e7224 */ /* 0x000fe200078e003e */
[----:B------:R-:W-:-:S03]  /*57d0*/  PLOP3.LUT P4, PT, P4, PT, PT, 0x8, 0x80 ;  /* 0x000000000080781c */ /* 0x000fc6000278e170 */
[----:B------:R-:W-:Y:S01]  /*57e0*/  FMUL.FTZ R29, R29, R36 ;  /* 0x000000241d1d7220 */ /* 0x000fe20000410000 */
[----:B------:R-:W-:Y:S01]  /*57f0*/  MOV R36, 0x2 ;  /* 0x0000000200247802 */ /* 0x000fe20000000f00 */
        /* <DEDUP_REMOVED lines=9> */
.L_x_1421:
[----:B------:R-:W-:-:S04]  /*5890*/  IADD3 R0, PT, PT, R0, 0x1, RZ ;  /* 0x0000000100007810 */ /* 0x000fc80007ffe0ff */
        /* <DEDUP_REMOVED lines=11> */
.L_x_1422:
        /* <DEDUP_REMOVED lines=43> */
[----:B------:R-:W-:-:S07]  /*5c00*/  LOP3.LUT R59, R38, UR18, R37, 0x96, !PT ;  /* 0x00000012263b7c12 */ /* 0x000fce000f8e9625 */
.L_x_1420:
        /* <DEDUP_REMOVED lines=23> */
.L_x_1424:
        /* <DEDUP_REMOVED lines=14> */
.L_x_1425:
        /* <DEDUP_REMOVED lines=44> */
.L_x_1423:
[----:B------:R-:W-:Y:S01]  /*6120*/  I2FP.F32.U32 R37, R37 ;  /* 0x0000002500257245 */ /* 0x000fe20000201000 */
[----:B------:R-:W-:Y:S01]  /*6130*/  IMAD.U32 R31, R31, 0x10000, RZ ;  /* 0x000100001f1f7824 */ /* 0x000fe200078e00ff */
[----:B------:R-:W-:Y:S01]  /*6140*/  F2FP.BF16.F32.PACK_AB R38, R29, R28 ;  /* 0x0000001c1d26723e */ /* 0x000fe200000010ff */
[----:B------:R-:W-:Y:S02]  /*6150*/  IMAD.U32 R36, R17, 0x10000, RZ ;  /* 0x0001000011247824 */ /* 0x000fe400078e00ff */
[----:B------:R-:W-:Y:S01]  /*6160*/  FFMA.FTZ R37, R37, R70, 1.1641532182693481445e-10 ;  /* 0x2f00000025257423 */ /* 0x000fe20000010046 */
[----:B------:R-:W-:-:S04]  /*6170*/  FMUL.FTZ R31, R31, UR6 ;  /* 0x000000061f1f7c20 */ /* 0x000fc80008410000 */
[----:B------:R-:W-:Y:S01]  /*6180*/  FMUL.FTZ R31, R31, UR5 ;  /* 0x000000051f1f7c20 */ /* 0x000fe20008410000 */
[----:B------:R-:W-:Y:S02]  /*6190*/  FSETP.GTU.FTZ.AND P6, PT, R37, UR4, PT ;  /* 0x0000000425007c0b */ /* 0x000fe4000bfdc000 */
[----:B------:R-:W-:Y:S02]  /*61a0*/  F2FP.BF16.F32.PACK_AB R37, R27, R26 ;  /* 0x0000001a1b25723e */ /* 0x000fe400000010ff */
[----:B------:R-:W-:Y:S02]  /*61b0*/  FSEL R31, R31, RZ, !P6 ;  /* 0x000000ff1f1f7208 */ /* 0x000fe40007000000 */
[----:B------:R-:W-:-:S03]  /*61c0*/  PLOP3.LUT P6, PT, P6, PT, PT, 0x8, 0x80 ;  /* 0x000000000080781c */ /* 0x000fc600037ce170 */
[----:B------:R-:W-:Y:S01]  /*61d0*/  FMUL.FTZ R31, R31, R36 ;  /* 0x000000241f1f7220 */ /* 0x000fe20000410000 */
[----:B------:R-:W-:-:S04]  /*61e0*/  F2FP.BF16.F32.PACK_AB R36, R25, R24 ;  /* 0x000000181924723e */ /* 0x000fc800000010ff */
[----:B------:R-:W-:-:S07]  /*61f0*/  F2FP.BF16.F32.PACK_AB R39, R31, R30 ;  /* 0x0000001e1f27723e */ /* 0x000fce00000010ff */
.L_x_1401:
[----:B------:R-:W0:Y:S01]  /*6200*/  LDC.64 R112, c[0x0][0x3a8] ;  /* 0x0000ea00ff707b82 */ /* 0x000e220000000a00 */
[----:B------:R-:W1:Y:S01]  /*6210*/  @UP1 LDCU.64 UR36, c[0x0][0x3a0] ;  /* 0x00007400ff2417ac */ /* 0x000e620008000a00 */
[----:B------:R-:W-:Y:S01]  /*6220*/  SEL R46, RZ, 0x1000000, !P6 ;  /* 0x01000000ff2e7807 */ /* 0x000fe20007000000 */
[----:B------:R-:W-:Y:S01]  /*6230*/  IMAD.MOV.U32 R49, RZ, RZ, 0x10 ;  /* 0x00000010ff317424 */ /* 0x000fe200078e00ff */
[----:B------:R-:W-:Y:S02]  /*6240*/  SEL R42, RZ, 0x100, !P0 ;  /* 0x00000100ff2a7807 */ /* 0x000fe40004000000 */
[----:B------:R-:W-:Y:S02]  /*6250*/  ISETP.NE.AND P6, PT, R40, RZ, PT ;  /* 0x000000ff2800720c */ /* 0x000fe40003fc5270 */
[----:B------:R-:W2:Y:S01]  /*6260*/  LDC.64 R114, c[0x0][0x3b0] ;  /* 0x0000ec00ff727b82 */ /* 0x000ea20000000a00 */
[----:B------:R-:W-:Y:S02]  /*6270*/  PLOP3.LUT P0, PT, PT, PT, UP1, 0x80, 0x8 ;  /* 0x000000000008781c */ /* 0x000fe40003f0f018 */
[----:B------:R-:W-:-:S02]  /*6280*/  SEL R40, RZ, 0x1000000, !P2 ;  /* 0x01000000ff287807 */ /* 0x000fc40005000000 */
[----:B------:R-:W-:Y:S02]  /*6290*/  SEL R43, RZ, 0x10000, !P1 ;  /* 0x00010000ff2b7807 */ /* 0x000fe40004800000 */
[----:B------:R-:W-:Y:S02]  /*62a0*/  SEL R45, RZ, 0x10000, !P5 ;  /* 0x00010000ff2d7807 */ /* 0x000fe40006800000 */
[----:B------:R-:W-:Y:S02]  /*62b0*/  SEL R44, RZ, 0x100, !P4 ;  /* 0x00000100ff2c7807 */ /* 0x000fe40006000000 */
[----:B------:R-:W-:Y:S02]  /*62c0*/  LOP3.LUT R42, R42, R40, R43, 0xfe, !PT ;  /* 0x000000282a2a7212 */ /* 0x000fe400078efe2b */
[----:B------:R-:W-:Y:S02]  /*62d0*/  PLOP3.LUT P1, PT, PT, PT, UP1, 0x80, 0x8 ;  /* 0x000000000008781c */ /* 0x000fe40003f2f018 */
[----:B------:R-:W-:-:S02]  /*62e0*/  LOP3.LUT R44, R44, R46, R45, 0xfe, !PT ;  /* 0x0000002e2c2c7212 */ /* 0x000fc400078efe2d */
[----:B------:R-:W-:Y:S02]  /*62f0*/  SEL R43, RZ, 0x1, !P3 ;  /* 0x00000001ff2b7807 */ /* 0x000fe40005800000 */
[----:B------:R-:W-:Y:S02]  /*6300*/  SEL R47, RZ, 0x1, !P6 ;  /* 0x00000001ff2f7807 */ /* 0x000fe40007000000 */
[C---:B------:R-:W-:Y:S02]  /*6310*/  IADD3 R40, PT, PT, R23.reuse, 0x100, RZ ;  /* 0x0000010017287810 */ /* 0x040fe40007ffe0ff */
[----:B------:R-:W-:Y:S01]  /*6320*/  LOP3.LUT R43, R44, R43, RZ, 0xfc, !PT ;  /* 0x0000002b2c2b7212 */ /* 0x000fe200078efcff */
[----:B0-----:R-:W-:Y:S01]  /*6330*/  IMAD.WIDE.U32 R44, R23, 0x10, R112 ;  /* 0x00000010172c7825 */ /* 0x001fe200078e0070 */
[----:B------:R-:W-:-:S03]  /*6340*/  LOP3.LUT R42, R42, R47, RZ, 0xfc, !PT ;  /* 0x0000002f2a2a7212 */ /* 0x000fc600078efcff */
[----:B--2---:R-:W-:Y:S01]  /*6350*/  IMAD.WIDE.U32 R46, R23, 0x8, R114 ;  /* 0x00000008172e7825 */ /* 0x004fe200078e0072 */
[----:B------:R0:W-:Y:S03]  /*6360*/  STG.E.128 desc[UR12][R44.64], R36 ;  /* 0x000000242c007986 */ /* 0x0001e6000c101d0c */
[C---:B-1----:R-:W-:Y:S01]  /*6370*/  @P0 IMAD.WIDE.U32 R48, R40.reuse, R49, UR36 ;  /* 0x0000002428300e25 */ /* 0x042fe2000f8e0031 */
[----:B------:R1:W-:Y:S03]  /*6380*/  STG.E.64 desc[UR12][R46.64], R42 ;  /* 0x0000002a2e007986 */ /* 0x0003e6000c101b0c */
[----:B------:R-:W-:Y:S01]  /*6390*/  IMAD.WIDE.U32 R50, R40, 0x10, R66 ;  /* 0x0000001028327825 */ /* 0x000fe200078e0042 */
[----:B------:R1:W5:Y:S04]  /*63a0*/  @P1 LDG.E.128 R32, desc[UR12][R48.64] ;  /* 0x0000000c30201981 */ /* 0x000368000c1e1d00 */
[----:B0-----:R1:W5:Y:S01]  /*63b0*/  LDG.E.128 R36, desc[UR12][R50.64] ;  /* 0x0000000c32247981 */ /* 0x001362000c1e1d00 */
[----:B------:R-:W-:Y:S05]  /*63c0*/  BRA.U !UP1, `(.L_x_1426) ;  /* 0x0000002909387547 */ /* 0x000fea000b800000 */
[----:B------:R-:W-:Y:S01]  /*63d0*/  ISETP.NE.AND P0, PT, R41, 0x1, PT ;  /* 0x000000012900780c */ /* 0x000fe20003f05270 */
[----:B------:R-:W-:Y:S01]  /*63e0*/  IMAD.MOV.U32 R45, RZ, RZ, 0x2 ;  /* 0x00000002ff2d7424 */ /* 0x000fe200078e00ff */
[----:B-1----:R-:W-:Y:S01]  /*63f0*/  MOV R42, R62 ;  /* 0x0000003e002a7202 */ /* 0x002fe20000000f00 */
        /* <DEDUP_REMOVED lines=12> */
.L_x_1428:
        /* <DEDUP_REMOVED lines=12> */
.L_x_1429:
        /* <DEDUP_REMOVED lines=40> */
[----:B------:R-:W-:Y:S02]  /*6800*/  LOP3.LUT R61, R46, UR32, R63, 0x96, !PT ;  /* 0x000000202e3d7c12 */ /* 0x000fe4000f8e963f */
[----:B------:R-:W-:Y:S01]  /*6810*/  MOV R51, R42 ;  /* 0x0000002a00337202 */ /* 0x000fe20000000f00 */
[----:B------:R-:W-:Y:S01]  /*6820*/  IMAD.MOV.U32 R42, RZ, RZ, R52 ;  /* 0x000000ffff2a7224 */ /* 0x000fe200078e0034 */
[----:B------:R-:W-:-:S07]  /*6830*/  LOP3.LUT R59, R44, UR18, R43, 0x96, !PT ;  /* 0x000000122c3b7c12 */ /* 0x000fce000f8e962b */
.L_x_1427:
[----:B------:R-:W-:Y:S01]  /*6840*/  I2FP.F32.U32 R41, R42 ;  /* 0x0000002a00297245 */ /* 0x000fe20000201000 */
[----:B------:R-:W-:Y:S01]  /*6850*/  IMAD.U32 R44, R8, 0x10000, RZ ;  /* 0x00010000082c7824 */ /* 0x000fe200078e00ff */
[----:B-----5:R-:W-:Y:S01]  /*6860*/  SHF.L.U32 R42, R36, 0x10, RZ ;  /* 0x00000010242a7819 */ /* 0x020fe200000006ff */
[----:B------:R-:W-:Y:S01]  /*6870*/  IMAD.U32 R46, R32, 0x10000, RZ ;  /* 0x00010000202e7824 */ /* 0x000fe200078e00ff */
[----:B------:R-:W-:Y:S01]  /*6880*/  ISETP.NE.AND P1, PT, R45, 0x1, PT ;  /* 0x000000012d00780c */ /* 0x000fe20003f25270 */
[----:B------:R-:W-:Y:S01]  /*6890*/  FFMA.FTZ R41, R41, R70, 1.1641532182693481445e-10 ;  /* 0x2f00000029297423 */ /* 0x000fe20000010046 */
[----:B------:R-:W-:Y:S01]  /*68a0*/  PRMT R36, R36, 0x7632, R36 ;  /* 0x0000763224247816 */ /* 0x000fe20000000024 */
[----:B------:R-:W-:Y:S01]  /*68b0*/  FMUL.FTZ R42, R42, UR6 ;  /* 0x000000062a2a7c20 */ /* 0x000fe20008410000 */
[----:B------:R-:W-:Y:S02]  /*68c0*/  IMAD.MOV.U32 R43, RZ, RZ, R62 ;  /* 0x000000ffff2b7224 */ /* 0x000fe400078e003e */
[----:B------:R-:W-:Y:S01]  /*68d0*/  FSETP.GTU.FTZ.AND P0, PT, R41, UR4, PT ;  /* 0x0000000429007c0b */ /* 0x000fe2000bf1c000 */
[----:B------:R-:W-:-:S05]  /*68e0*/  FMUL.FTZ R42, R42, UR5 ;  /* 0x000000052a2a7c20 */ /* 0x000fca0008410000 */
[----:B------:R-:W-:Y:S02]  /*68f0*/  FSEL R41, R42, RZ, !P0 ;  /* 0x000000ff2a297208 */ /* 0x000fe40004000000 */
[----:B------:R-:W-:-:S03]  /*6900*/  PLOP3.LUT P0, PT, P0, PT, PT, 0x8, 0x80 ;  /* 0x000000000080781c */ /* 0x000fc6000070e170 */
[----:B------:R-:W-:Y:S01]  /*6910*/  FFMA.FTZ R41, R41, R44, R46 ;  /* 0x0000002c29297223 */ /* 0x000fe2000001002e */
[----:B------:R-:W-:Y:S01]  /*6920*/  HFMA2 R44, -RZ, RZ, 0, 1.1920928955078125e-07 ;  /* 0x00000002ff2c7431 */ /* 0x000fe200000001ff */
[----:B------:R-:W-:Y:S01]  /*6930*/  P2R R47, PR, RZ, 0x1 ;  /* 0x00000001ff2f7803 */ /* 0x000fe20000000000 */
        /* <DEDUP_REMOVED lines=9> */
.L_x_1431:
        /* <DEDUP_REMOVED lines=12> */
.L_x_1432:
        /* <DEDUP_REMOVED lines=44> */
.L_x_1430:
[----:B------:R-:W-:Y:S01]  /*6d50*/  I2FP.F32.U32 R43, R43 ;  /* 0x0000002b002b7245 */ /* 0x000fe20000201000 */
[----:B------:R-:W-:Y:S01]  /*6d60*/  IMAD.U32 R36, R36, 0x10000, RZ ;  /* 0x0001000024247824 */ /* 0x000fe200078e00ff */
[----:B------:R-:W-:Y:S01]  /*6d70*/  ISETP.NE.AND P1, PT, R44, 0x1, PT ;  /* 0x000000012c00780c */ /* 0x000fe20003f25270 */
[----:B------:R-:W-:Y:S01]  /*6d80*/  IMAD.MOV.U32 R49, RZ, RZ, 0x2 ;  /* 0x00000002ff317424 */ /* 0x000fe200078e00ff */
[----:B------:R-:W-:Y:S01]  /*6d90*/  PRMT R42, R32, 0x7632, R42 ;  /* 0x00007632202a7816 */ /* 0x000fe2000000002a */
[----:B------:R-:W-:Y:S01]  /*6da0*/  FFMA.FTZ R43, R43, R70, 1.1641532182693481445e-10 ;  /* 0x2f0000002b2b7423 */ /* 0x000fe20000010046 */
[----:B------:R-:W-:Y:S02]  /*6db0*/  FMUL.FTZ R36, R36, UR6 ;  /* 0x0000000624247c20 */ /* 0x000fe40008410000 */
[----:B------:R-:W-:Y:S02]  /*6dc0*/  SHF.L.U32 R45, R42, 0x10, RZ ;  /* 0x000000102a2d7819 */ /* 0x000fe400000006ff */
[----:B------:R-:W-:Y:S01]  /*6dd0*/  FMUL.FTZ R36, R36, UR5 ;  /* 0x0000000524247c20 */ /* 0x000fe20008410000 */
[----:B------:R-:W-:Y:S01]  /*6de0*/  FSETP.GTU.FTZ.AND P0, PT, R43, UR4, PT ;  /* 0x000000042b007c0b */ /* 0x000fe2000bf1c000 */
[----:B------:R-:W-:-:S03]  /*6df0*/  IMAD.U32 R43, R22, 0x10000, RZ ;  /* 0x00010000162b7824 */ /* 0x000fc600078e00ff */
[----:B------:R-:W-:Y:S02]  /*6e00*/  FSEL R36, R36, RZ, !P0 ;  /* 0x000000ff24247208 */ /* 0x000fe40004000000 */
[----:B------:R-:W-:-:S03]  /*6e10*/  PLOP3.LUT P0, PT, P0, PT, PT, 0x8, 0x80 ;  /* 0x000000000080781c */ /* 0x000fc6000070e170 */
[----:B------:R-:W-:Y:S01]  /*6e20*/  FFMA.FTZ R36, R36, R43, R45 ;  /* 0x0000002b24247223 */ /* 0x000fe2000001002d */
[----:B------:R-:W-:-:S04]  /*6e30*/  IMAD.MOV.U32 R43, RZ, RZ, R62 ;  /* 0x000000ffff2b7224 */ /* 0x000fc800078e003e */
        /* <DEDUP_REMOVED lines=10> */
.L_x_1434:
        /* <DEDUP_REMOVED lines=12> */
.L_x_1435:
        /* <DEDUP_REMOVED lines=44> */
.L_x_1433:
[----:B------:R-:W-:Y:S01]  /*7260*/  I2FP.F32.U32 R43, R43 ;  /* 0x0000002b002b7245 */ /* 0x000fe20000201000 */
[----:B------:R-:W-:Y:S01]  /*7270*/  IMAD.U32 R46, R9, 0x10000, RZ ;  /* 0x00010000092e7824 */ /* 0x000fe200078e00ff */
[----:B------:R-:W-:Y:S01]  /*7280*/  SHF.L.U32 R44, R37, 0x10, RZ ;  /* 0x00000010252c7819 */ /* 0x000fe200000006ff */
        /* <DEDUP_REMOVED lines=21> */
.L_x_1437:
        /* <DEDUP_REMOVED lines=12> */
.L_x_1438:
        /* <DEDUP_REMOVED lines=44> */
.L_x_1436:
[----:B------:R-:W-:Y:S01]  /*7760*/  I2FP.F32.U32 R45, R45 ;  /* 0x0000002d002d7245 */ /* 0x000fe20000201000 */
[----:B------:R-:W-:Y:S01]  /*7770*/  IMAD.U32 R37, R37, 0x10000, RZ ;  /* 0x0001000025257824 */ /* 0x000fe200078e00ff */
[----:B------:R-:W-:Y:S01]  /*7780*/  ISETP.NE.AND P3, PT, R48, 0x1, PT ;  /* 0x000000013000780c */ /* 0x000fe20003f65270 */
[----:B------:R-:W-:Y:S01]  /*7790*/  IMAD.U32 R44, R21, 0x10000, RZ ;  /* 0x00010000152c7824 */ /* 0x000fe200078e00ff */
[----:B------:R-:W-:Y:S01]  /*77a0*/  PRMT R46, R33, 0x7632, R46 ;  /* 0x00007632212e7816 */ /* 0x000fe2000000002e */
[----:B------:R-:W-:Y:S01]  /*77b0*/  FFMA.FTZ R45, R45, R70, 1.1641532182693481445e-10 ;  /* 0x2f0000002d2d7423 */ /* 0x000fe20000010046 */
[----:B------:R-:W-:Y:S01]  /*77c0*/  FMUL.FTZ R37, R37, UR6 ;  /* 0x0000000625257c20 */ /* 0x000fe20008410000 */
[----:B------:R-:W-:Y:S01]  /*77d0*/  IMAD.MOV.U32 R49, RZ, RZ, 0x2 ;  /* 0x00000002ff317424 */ /* 0x000fe200078e00ff */
[----:B------:R-:W-:Y:S02]  /*77e0*/  SHF.L.U32 R46, R46, 0x10, RZ ;  /* 0x000000102e2e7819 */ /* 0x000fe400000006ff */
[----:B------:R-:W-:Y:S01]  /*77f0*/  FMUL.FTZ R37, R37, UR5 ;  /* 0x0000000525257c20 */ /* 0x000fe20008410000 */
[----:B------:R-:W-:Y:S01]  /*7800*/  FSETP.GTU.FTZ.AND P2, PT, R45, UR4, PT ;  /* 0x000000042d007c0b */ /* 0x000fe2000bf5c000 */
[----:B------:R-:W-:-:S03]  /*7810*/  IMAD.MOV.U32 R45, RZ, RZ, R62 ;  /* 0x000000ffff2d7224 */ /* 0x000fc600078e003e */
[----:B------:R-:W-:Y:S02]  /*7820*/  FSEL R37, R37, RZ, !P2 ;  /* 0x000000ff25257208 */ /* 0x000fe40005000000 */
[----:B------:R-:W-:-:S03]  /*7830*/  PLOP3.LUT P2, PT, P2, PT, PT, 0x8, 0x80 ;  /* 0x000000000080781c */ /* 0x000fc6000174e170 */
[----:B------:R-:W-:-:S05]  /*7840*/  FFMA.FTZ R37, R37, R44, R46 ;  /* 0x0000002c25257223 */ /* 0x000fca000001002e */
        /* <DEDUP_REMOVED lines=10> */
.L_x_1440:
        /* <DEDUP_REMOVED lines=12> */
.L_x_1441:
        /* <DEDUP_REMOVED lines=44> */
.L_x_1439:
[----:B------:R-:W-:Y:S01]  /*7c70*/  I2FP.F32.U32 R45, R45 ;  /* 0x0000002d002d7245 */ /* 0x000fe20000201000 */
[----:B------:R-:W-:Y:S01]  /*7c80*/  IMAD.U32 R48, R10, 0x10000, RZ ;  /* 0x000100000a307824 */ /* 0x000fe200078e00ff */
[----:B------:R-:W-:Y:S01]  /*7c90*/  SHF.L.U32 R46, R38, 0x10, RZ ;  /* 0x00000010262e7819 */ /* 0x000fe200000006ff */
[----:B------:R-:W-:Y:S01]  /*7ca0*/  IMAD.U32 R50, R34, 0x10000, RZ ;  /* 0x0001000022327824 */ /* 0x000fe200078e00ff */
[----:B------:R-:W-:Y:S01]  /*7cb0*/  ISETP.NE.AND P4, PT, R49, 0x1, PT ;  /* 0x000000013100780c */ /* 0x000fe20003f85270 */
[----:B------:R-:W-:Y:S01]  /*7cc0*/  FFMA.FTZ R45, R45, R70, 1.1641532182693481445e-10 ;  /* 0x2f0000002d2d7423 */ /* 0x000fe20000010046 */
[----:B------:R-:W-:Y:S01]  /*7cd0*/  PRMT R38, R38, 0x7632, R38 ;  /* 0x0000763226267816 */ /* 0x000fe20000000026 */
[----:B------:R-:W-:-:S03]  /*7ce0*/  FMUL.FTZ R46, R46, UR6 ;  /* 0x000000062e2e7c20 */ /* 0x000fc60008410000 */
[----:B------:R-:W-:Y:S01]  /*7cf0*/  FSETP.GTU.FTZ.AND P3, PT, R45, UR4, PT ;  /* 0x000000042d007c0b */ /* 0x000fe2000bf7c000 */
[----:B------:R-:W-:-:S05]  /*7d00*/  FMUL.FTZ R46, R46, UR5 ;  /* 0x000000052e2e7c20 */ /* 0x000fca0008410000 */
[----:B------:R-:W-:Y:S01]  /*7d10*/  FSEL R45, R46, RZ, !P3 ;  /* 0x000000ff2e2d7208 */ /* 0x000fe20005800000 */
[----:B------:R-:W-:Y:S01]  /*7d20*/  IMAD.MOV.U32 R46, RZ, RZ, R62 ;  /* 0x000000ffff2e7224 */ /* 0x000fe200078e003e */
        /* <DEDUP_REMOVED lines=12> */
.L_x_1443:
        /* <DEDUP_REMOVED lines=12> */
.L_x_1444:
        /* <DEDUP_REMOVED lines=44> */
.L_x_1442:
        /* <DEDUP_REMOVED lines=25> */
.L_x_1446:
        /* <DEDUP_REMOVED lines=12> */
.L_x_1447:
        /* <DEDUP_REMOVED lines=44> */
.L_x_1445:
        /* <DEDUP_REMOVED lines=24> */
.L_x_1449:
        /* <DEDUP_REMOVED lines=14> */
.L_x_1450:
        /* <DEDUP_REMOVED lines=44> */
.L_x_1448:
[----:B------:R-:W-:Y:S01]  /*8ba0*/  I2FP.F32.U32 R49, R49 ;  /* 0x0000003100317245 */ /* 0x000fe20000201000 */
[----:B------:R-:W-:Y:S01]  /*8bb0*/  IMAD.U32 R39, R39, 0x10000, RZ ;  /* 0x0001000027277824 */ /* 0x000fe200078e00ff */
[----:B------:R-:W-:Y:S01]  /*8bc0*/  PRMT R52, R35, 0x7632, R52 ;  /* 0x0000763223347816 */ /* 0x000fe20000000034 */
[----:B------:R-:W-:Y:S01]  /*8bd0*/  IMAD.U32 R50, R69, 0x10000, RZ ;  /* 0x0001000045327824 */ /* 0x000fe200078e00ff */
[----:B------:R-:W-:Y:S01]  /*8be0*/  F2FP.BF16.F32.PACK_AB R38, R38, R45 ;  /* 0x0000002d2626723e */ /* 0x000fe200000010ff */
[----:B------:R-:W-:Y:S01]  /*8bf0*/  FFMA.FTZ R49, R49, R70, 1.1641532182693481445e-10 ;  /* 0x2f00000031317423 */ /* 0x000fe20000010046 */
[----:B------:R-:W-:Y:S01]  /*8c00*/  FMUL.FTZ R39, R39, UR6 ;  /* 0x0000000627277c20 */ /* 0x000fe20008410000 */
[----:B------:R-:W-:Y:S02]  /*8c10*/  SHF.L.U32 R52, R52, 0x10, RZ ;  /* 0x0000001034347819 */ /* 0x000fe400000006ff */
[----:B------:R-:W-:Y:S01]  /*8c20*/  F2FP.BF16.F32.PACK_AB R37, R37, R43 ;  /* 0x0000002b2525723e */ /* 0x000fe200000010ff */
[----:B------:R-:W-:Y:S01]  /*8c30*/  FMUL.FTZ R39, R39, UR5 ;  /* 0x0000000527277c20 */ /* 0x000fe20008410000 */
[----:B------:R-:W-:-:S02]  /*8c40*/  FSETP.GTU.FTZ.AND P6, PT, R49, UR4, PT ;  /* 0x0000000431007c0b */ /* 0x000fc4000bfdc000 */
[----:B------:R-:W-:Y:S02]  /*8c50*/  F2FP.BF16.F32.PACK_AB R36, R36, R41 ;  /* 0x000000292424723e */ /* 0x000fe400000010ff */
[----:B------:R-:W-:Y:S02]  /*8c60*/  FSEL R39, R39, RZ, !P6 ;  /* 0x000000ff27277208 */ /* 0x000fe40007000000 */
[----:B------:R-:W-:-:S03]  /*8c70*/  PLOP3.LUT P6, PT, P6, PT, PT, 0x8, 0x80 ;  /* 0x000000000080781c */ /* 0x000fc600037ce170 */
[----:B------:R-:W-:-:S05]  /*8c80*/  FFMA.FTZ R49, R39, R50, R52 ;  /* 0x0000003227317223 */ /* 0x000fca0000010034 */
[----:B------:R-:W-:Y:S01]  /*8c90*/  F2FP.BF16.F32.PACK_AB R39, R49, R48 ;  /* 0x000000303127723e */ /* 0x000fe200000010ff */
[----:B------:R-:W-:Y:S06]  /*8ca0*/  BRA `(.L_x_1451) ;  /* 0x0000002800047947 */ /* 0x000fec0003800000 */
.L_x_1426:
        /* <DEDUP_REMOVED lines=15> */
.L_x_1453:
        /* <DEDUP_REMOVED lines=12> */
.L_x_1454:
        /* <DEDUP_REMOVED lines=42> */
[----:B------:R-:W-:Y:S02]  /*9100*/  LOP3.LUT R59, R44, UR18, R43, 0x96, !PT ;  /* 0x000000122c3b7c12 */ /* 0x000fe4000f8e962b */
[----:B------:R-:W-:-:S07]  /*9110*/  MOV R42, R52 ;  /* 0x00000034002a7202 */ /* 0x000fce0000000f00 */
.L_x_1452:
[----:B------:R-:W-:Y:S01]  /*9120*/  I2FP.F32.U32 R41, R42 ;  /* 0x0000002a00297245 */ /* 0x000fe20000201000 */
[----:B-----5:R-:W-:Y:S01]  /*9130*/  IMAD.U32 R42, R36, 0x10000, RZ ;  /* 0x00010000242a7824 */ /* 0x020fe200078e00ff */
[----:B------:R-:W-:Y:S01]  /*9140*/  ISETP.NE.AND P1, PT, R45, 0x1, PT ;  /* 0x000000012d00780c */ /* 0x000fe20003f25270 */
[----:B------:R-:W-:Y:S01]  /*9150*/  IMAD.MOV.U32 R43, RZ, RZ, R62 ;  /* 0x000000ffff2b7224 */ /* 0x000fe200078e003e */
[----:B------:R-:W-:Y:S01]  /*9160*/  SHF.L.U32 R44, R8, 0x10, RZ ;  /* 0x00000010082c7819 */ /* 0x000fe200000006ff */
[----:B------:R-:W-:Y:S01]  /*9170*/  FFMA.FTZ R41, R41, R70, 1.1641532182693481445e-10 ;  /* 0x2f00000029297423 */ /* 0x000fe20000010046 */
[----:B------:R-:W-:Y:S01]  /*9180*/  FMUL.FTZ R42, R42, UR6 ;  /* 0x000000062a2a7c20 */ /* 0x000fe20008410000 */
[----:B------:R-:W-:-:S03]  /*9190*/  PRMT R36, R36, 0x7632, R36 ;  /* 0x0000763224247816 */ /* 0x000fc60000000024 */
[----:B------:R-:W-:Y:S01]  /*91a0*/  FMUL.FTZ R42, R42, UR5 ;  /* 0x000000052a2a7c20 */ /* 0x000fe20008410000 */
[----:B------:R-:W-:-:S04]  /*91b0*/  FSETP.GTU.FTZ.AND P0, PT, R41, UR4, PT ;  /* 0x0000000429007c0b */ /* 0x000fc8000bf1c000 */
[----:B------:R-:W-:Y:S02]  /*91c0*/  FSEL R41, R42, RZ, !P0 ;  /* 0x000000ff2a297208 */ /* 0x000fe40004000000 */
[----:B------:R-:W-:-:S03]  /*91d0*/  PLOP3.LUT P0, PT, P0, PT, PT, 0x8, 0x80 ;  /* 0x000000000080781c */ /* 0x000fc6000070e170 */
[----:B------:R-:W-:Y:S01]  /*91e0*/  FMUL.FTZ R41, R44, R41 ;  /* 0x000000292c297220 */ /* 0x000fe20000410000 */
[----:B------:R-:W-:Y:S01]  /*91f0*/  P2R R47, PR, RZ, 0x1 ;  /* 0x00000001ff2f7803 */ /* 0x000fe20000000000 */
[----:B------:R-:W-:Y:S01]  /*9200*/  IMAD.MOV.U32 R44, RZ, RZ, 0x2 ;  /* 0x00000002ff2c7424 */ /* 0x000fe200078e00ff */
        /* <DEDUP_REMOVED lines=9> */
.L_x_1456:
        /* <DEDUP_REMOVED lines=12> */
.L_x_1457:
        /* <DEDUP_REMOVED lines=44> */
.L_x_1455:
[----:B------:R-:W-:Y:S01]  /*9620*/  I2FP.F32.U32 R43, R43 ;  /* 0x0000002b002b7245 */ /* 0x000fe20000201000 */
[----:B------:R-:W-:Y:S01]  /*9630*/  IMAD.U32 R36, R36, 0x10000, RZ ;  /* 0x0001000024247824 */ /* 0x000fe200078e00ff */
[----:B------:R-:W-:Y:S01]  /*9640*/  ISETP.NE.AND P1, PT, R44, 0x1, PT ;  /* 0x000000012c00780c */ /* 0x000fe20003f25270 */
[----:B------:R-:W-:Y:S02]  /*9650*/  IMAD.MOV.U32 R48, RZ, RZ, 0x2 ;  /* 0x00000002ff307424 */ /* 0x000fe400078e00ff */
[----:B------:R-:W-:Y:S01]  /*9660*/  FFMA.FTZ R43, R43, R70, 1.1641532182693481445e-10 ;  /* 0x2f0000002b2b7423 */ /* 0x000fe20000010046 */
[----:B------:R-:W-:-:S04]  /*9670*/  FMUL.FTZ R36, R36, UR6 ;  /* 0x0000000624247c20 */ /* 0x000fc80008410000 */
[----:B------:R-:W-:Y:S01]  /*9680*/  FMUL.FTZ R36, R36, UR5 ;  /* 0x0000000524247c20 */ /* 0x000fe20008410000 */
[----:B------:R-:W-:Y:S02]  /*9690*/  FSETP.GTU.FTZ.AND P0, PT, R43, UR4, PT ;  /* 0x000000042b007c0b */ /* 0x000fe4000bf1c000 */
[----:B------:R-:W-:Y:S02]  /*96a0*/  SHF.L.U32 R43, R22, 0x10, RZ ;  /* 0x00000010162b7819 */ /* 0x000fe400000006ff */
[----:B------:R-:W-:Y:S02]  /*96b0*/  FSEL R36, R36, RZ, !P0 ;  /* 0x000000ff24247208 */ /* 0x000fe40004000000 */
[----:B------:R-:W-:-:S03]  /*96c0*/  PLOP3.LUT P0, PT, P0, PT, PT, 0x8, 0x80 ;  /* 0x000000000080781c */ /* 0x000fc6000070e170 */
[----:B------:R-:W-:Y:S01]  /*96d0*/  FMUL.FTZ R36, R43, R36 ;  /* 0x000000242b247220 */ /* 0x000fe20000410000 */
        /* <DEDUP_REMOVED lines=11> */
.L_x_1459:
        /* <DEDUP_REMOVED lines=12> */
.L_x_1460:
        /* <DEDUP_REMOVED lines=44> */
.L_x_1458:
        /* <DEDUP_REMOVED lines=9> */
[----:B------:R-:W-:-:S05]  /*9ba0*/  FMUL.FTZ R44, R44, UR5 ;  /* 0x000000052c2c7c20 */ /* 0x000fca0008410000 */
[----:B------:R-:W-:Y:S02]  /*9bb0*/  FSEL R43, R44, RZ, !P1 ;  /* 0x000000ff2c2b7208 */ /* 0x000fe40004800000 */
[----:B------:R-:W-:-:S03]  /*9bc0*/  PLOP3.LUT P1, PT, P1, PT, PT, 0x8, 0x80 ;  /* 0x000000000080781c */ /* 0x000fc60000f2e170 */
[----:B------:R-:W-:Y:S01]  /*9bd0*/  FMUL.FTZ R43, R46, R43 ;  /* 0x0000002b2e2b7220 */ /* 0x000fe20000410000 */
        /* <DEDUP_REMOVED lines=10> */
.L_x_1462:
        /* <DEDUP_REMOVED lines=12> */
.L_x_1463:
        /* <DEDUP_REMOVED lines=44> */
.L_x_1461:
[----:B------:R-:W-:Y:S01]  /*a000*/  I2FP.F32.U32 R45, R45 ;  /* 0x0000002d002d7245 */ /* 0x000fe20000201000 */
[----:B------:R-:W-:Y:S01]  /*a010*/  IMAD.U32 R44, R21, 0x10000, RZ ;  /* 0x00010000152c7824 */ /* 0x000fe200078e00ff */
[----:B------:R-:W-:Y:S01]  /*a020*/  SHF.L.U32 R37, R37, 0x10, RZ ;  /* 0x0000001025257819 */ /* 0x000fe200000006ff */
[----:B------:R-:W-:Y:S01]  /*a030*/  IMAD.MOV.U32 R49, RZ, RZ, 0x2 ;  /* 0x00000002ff317424 */ /* 0x000fe200078e00ff */
        /* <DEDUP_REMOVED lines=8> */
[----:B------:R-:W-:-:S04]  /*a0c0*/  FMUL.FTZ R37, R44, R37 ;  /* 0x000000252c257220 */ /* 0x000fc80000410000 */
        /* <DEDUP_REMOVED lines=10> */
.L_x_1465:
        /* <DEDUP_REMOVED lines=12> */
.L_x_1466:
        /* <DEDUP_REMOVED lines=44> */
.L_x_1464:
[----:B------:R-:W-:Y:S01]  /*a4f0*/  I2FP.F32.U32 R45, R45 ;  /* 0x0000002d002d7245 */ /* 0x000fe20000201000 */
[----:B------:R-:W-:Y:S01]  /*a500*/  IMAD.U32 R46, R38, 0x10000, RZ ;  /* 0x00010000262e7824 */ /* 0x000fe200078e00ff */
[----:B------:R-:W-:Y:S01]  /*a510*/  ISETP.NE.AND P4, PT, R49, 0x1, PT ;  /* 0x000000013100780c */ /* 0x000fe20003f85270 */
[----:B------:R-:W-:Y:S01]  /*a520*/  IMAD.U32 R48, R10, 0x10000, RZ ;  /* 0x000100000a307824 */ /* 0x000fe200078e00ff */
[----:B------:R-:W-:Y:S01]  /*a530*/  PRMT R38, R38, 0x7632, R38 ;  /* 0x0000763226267816 */ /* 0x000fe20000000026 */
        /* <DEDUP_REMOVED lines=18> */
.L_x_1468:
        /* <DEDUP_REMOVED lines=12> */
.L_x_1469:
        /* <DEDUP_REMOVED lines=44> */
.L_x_1467:
        /* <DEDUP_REMOVED lines=12> */
[----:B------:R-:W-:-:S03]  /*aaa0*/  IMAD.MOV.U32 R49, RZ, RZ, R62 ;  /* 0x000000ffff317224 */ /* 0x000fc600078e003e */
[----:B------:R-:W-:Y:S01]  /*aab0*/  IMAD.MOV.U32 R46, RZ, RZ, R38 ;  /* 0x000000ffff2e7224 */ /* 0x000fe200078e0026 */
[----:B------:R-:W-:Y:S06]  /*aac0*/  @!P5 BRA `(.L_x_1470) ;  /* 0x000000040000d947 */ /* 0x000fec0003800000 */
        /* <DEDUP_REMOVED lines=8> */
.L_x_1471:
        /* <DEDUP_REMOVED lines=12> */
.L_x_1472:
        /* <DEDUP_REMOVED lines=44> */
.L_x_1470:
[----:B------:R-:W-:Y:S01]  /*aed0*/  I2FP.F32.U32 R49, R49 ;  /* 0x0000003100317245 */ /* 0x000fe20000201000 */
[C---:B------:R-:W-:Y:S01]  /*aee0*/  IMAD.U32 R48, R39.reuse, 0x10000, RZ ;  /* 0x0001000027307824 */ /* 0x040fe200078e00ff */
[----:B------:R-:W-:Y:S01]  /*aef0*/  ISETP.NE.AND P6, PT, R50, 0x1, PT ;  /* 0x000000013200780c */ /* 0x000fe20003fc5270 */
[----:B------:R-:W-:Y:S01]  /*af00*/  IMAD.MOV.U32 R58, RZ, RZ, 0x2 ;  /* 0x00000002ff3a7424 */ /* 0x000fe200078e00ff */
[----:B------:R-:W-:Y:S01]  /*af10*/  PRMT R39, R39, 0x7632, R39 ;  /* 0x0000763227277816 */ /* 0x000fe20000000027 */
        /* <DEDUP_REMOVED lines=18> */
.L_x_1474:
        /* <DEDUP_REMOVED lines=14> */
.L_x_1475:
        /* <DEDUP_REMOVED lines=44> */
.L_x_1473:
        /* <DEDUP_REMOVED lines=12> */
[----:B------:R-:W-:-:S05]  /*b4a0*/  FMUL.FTZ R49, R50, R39 ;  /* 0x0000002732317220 */ /* 0x000fca0000410000 */
[----:B------:R-:W-:-:S07]  /*b4b0*/  F2FP.BF16.F32.PACK_AB R39, R49, R48 ;  /* 0x000000303127723e */ /* 0x000fce00000010ff */
.L_x_1451:
[----:B------:R-:W0:Y:S01]  /*b4c0*/  @UP1 LDCU.64 UR36, c[0x0][0x3a0] ;  /* 0x00007400ff2417ac */ /* 0x000e220008000a00 */
[----:B------:R-:W-:Y:S01]  /*b4d0*/  SEL R55, RZ, 0x1000000, !P6 ;  /* 0x01000000ff377807 */ /* 0x000fe20007000000 */
[----:B------:R-:W-:Y:S01]  /*b4e0*/  IMAD.MOV.U32 R65, RZ, RZ, 0x10 ;  /* 0x00000010ff417424 */ /* 0x000fe200078e00ff */
[----:B------:R-:W-:Y:S01]  /*b4f0*/  ISETP.NE.AND P6, PT, R47, RZ, PT ;  /* 0x000000ff2f00720c */ /* 0x000fe20003fc5270 */
[----:B------:R-:W-:Y:S01]  /*b500*/  IMAD.WIDE.U32 R56, R40, 0x8, R114 ;  /* 0x0000000828387825 */ /* 0x000fe200078e0072 */
[----:B------:R-:W-:Y:S02]  /*b510*/  SEL R47, RZ, 0x100, !P0 ;  /* 0x00000100ff2f7807 */ /* 0x000fe40004000000 */
[----:B------:R-:W-:Y:S02]  /*b520*/  PLOP3.LUT P0, PT, PT, PT, UP1, 0x80, 0x8 ;  /* 0x000000000008781c */ /* 0x000fe40003f0f018 */
[----:B------:R-:W-:Y:S02]  /*b530*/  SEL R53, RZ, 0x10000, !P5 ;  /* 0x00010000ff357807 */ /* 0x000fe40006800000 */
[----:B------:R-:W-:-:S02]  /*b540*/  SEL R54, RZ, 0x100, !P4 ;  /* 0x00000100ff367807 */ /* 0x000fc40006000000 */
[----:B------:R-:W-:Y:S02]  /*b550*/  SEL R52, RZ, 0x1000000, !P2 ;  /* 0x01000000ff347807 */ /* 0x000fe40005000000 */
[----:B------:R-:W-:Y:S02]  /*b560*/  SEL R50, RZ, 0x10000, !P1 ;  /* 0x00010000ff327807 */ /* 0x000fe40004800000 */
[----:B------:R-:W-:Y:S02]  /*b570*/  LOP3.LUT R54, R54, R55, R53, 0xfe, !PT ;  /* 0x0000003736367212 */ /* 0x000fe400078efe35 */
[----:B------:R-:W-:Y:S02]  /*b580*/  PLOP3.LUT P1, PT, PT, PT, UP1, 0x80, 0x8 ;  /* 0x000000000008781c */ /* 0x000fe40003f2f018 */
[----:B------:R-:W-:Y:S02]  /*b590*/  SEL R53, RZ, 0x1, !P3 ;  /* 0x00000001ff357807 */ /* 0x000fe40005800000 */
[----:B------:R-:W-:Y:S01]  /*b5a0*/  LOP3.LUT R47, R47, R52, R50, 0xfe, !PT ;  /* 0x000000342f2f7212 */ /* 0x000fe200078efe32 */
[----:B------:R-:W-:Y:S01]  /*b5b0*/  VIADD R50, R23, 0x200 ;  /* 0x0000020017327836 */ /* 0x000fe20000000000 */
[----:B------:R-:W-:-:S02]  /*b5c0*/  SEL R52, RZ, 0x1, !P6 ;  /* 0x00000001ff347807 */ /* 0x000fc40007000000 */
[----:B------:R-:W-:Y:S01]  /*b5d0*/  LOP3.LUT R53, R54, R53, RZ, 0xfc, !PT ;  /* 0x0000003536357212 */ /* 0x000fe200078efcff */
[----:B------:R-:W-:Y:S01]  /*b5e0*/  IMAD.WIDE.U32 R54, R40, 0x10, R112 ;  /* 0x0000001028367825 */ /* 0x000fe200078e0070 */
[----:B------:R-:W-:-:S03]  /*b5f0*/  LOP3.LUT R52, R47, R52, RZ, 0xfc, !PT ;  /* 0x000000342f347212 */ /* 0x000fc600078efcff */
[C---:B0-----:R-:W-:Y:S01]  /*b600*/  @P0 IMAD.WIDE.U32 R64, R50.reuse, R65, UR36 ;  /* 0x0000002432400e25 */ /* 0x041fe2000f8e0041 */
[----:B------:R0:W-:Y:S03]  /*b610*/  STG.E.128 desc[UR12][R54.64], R36 ;  /* 0x0000002436007986 */ /* 0x0001e6000c101d0c */
[----:B------:R-:W-:Y:S01]  /*b620*/  IMAD.WIDE.U32 R66, R50, 0x10, R66 ;  /* 0x0000001032427825 */ /* 0x000fe200078e0042 */
[----:B------:R1:W-:Y:S04]  /*b630*/  STG.E.64 desc[UR12][R56.64], R52 ;  /* 0x0000003438007986 */ /* 0x0003e8000c101b0c */
[----:B------:R1:W5:Y:S04]  /*b640*/  @P1 LDG.E.128 R32, desc[UR12][R64.64] ;  /* 0x0000000c40201981 */ /* 0x000368000c1e1d00 */
[----:B0-----:R1:W5:Y:S01]  /*b650*/  LDG.E.128 R36, desc[UR12][R66.64] ;  /* 0x0000000c42247981 */ /* 0x001362000c1e1d00 */
[----:B------:R-:W-:Y:S05]  /*b660*/  BRA.U !UP1, `(.L_x_1476) ;  /* 0x00000029093c7547 */ /* 0x000fea000b800000 */
[----:B------:R-:W-:Y:S01]  /*b670*/  ISETP.NE.AND P0, PT, R58, 0x1, PT ;  /* 0x000000013a00780c */ /* 0x000fe20003f05270 */
[----:B-1----:R-:W-:Y:S02]  /*b680*/  HFMA2 R53, -RZ, RZ, 0, 1.1920928955078125e-07 ;  /* 0x00000002ff357431 */ /* 0x002fe400000001ff */
        /* <DEDUP_REMOVED lines=13> */
.L_x_1478:
        /* <DEDUP_REMOVED lines=12> */
.L_x_1479:
        /* <DEDUP_REMOVED lines=44> */
.L_x_1477:
[----:B------:R-:W-:Y:S01]  /*bae0*/  I2FP.F32.U32 R51, R52 ;  /* 0x0000003400337245 */ /* 0x000fe20000201000 */
[----:B-----5:R-:W-:Y:S01]  /*baf0*/  IMAD.U32 R52, R36, 0x10000, RZ ;  /* 0x0001000024347824 */ /* 0x020fe200078e00ff */
        /* <DEDUP_REMOVED lines=23> */
.L_x_1481:
        /* <DEDUP_REMOVED lines=12> */
.L_x_1482:
        /* <DEDUP_REMOVED lines=44> */
.L_x_1480:
[----:B------:R-:W-:Y:S01]  /*bff0*/  I2FP.F32.U32 R53, R55 ;  /* 0x0000003700357245 */ /* 0x000fe20000201000 */
[----:B------:R-:W-:Y:S01]  /*c000*/  IMAD.U32 R36, R36, 0x10000, RZ ;  /* 0x0001000024247824 */ /* 0x000fe200078e00ff */
[----:B------:R-:W-:Y:S01]  /*c010*/  ISETP.NE.AND P1, PT, R54, 0x1, PT ;  /* 0x000000013600780c */ /* 0x000fe20003f25270 */
[----:B------:R-:W-:Y:S01]  /*c020*/  IMAD.MOV.U32 R56, RZ, RZ, 0x2 ;  /* 0x00000002ff387424 */ /* 0x000fe200078e00ff */
[----:B------:R-:W-:Y:S01]  /*c030*/  PRMT R55, R32, 0x7632, R55 ;  /* 0x0000763220377816 */ /* 0x000fe20000000037 */
[----:B------:R-:W-:Y:S01]  /*c040*/  FFMA.FTZ R53, R53, R70, 1.1641532182693481445e-10 ;  /* 0x2f00000035357423 */ /* 0x000fe20000010046 */
[----:B------:R-:W-:-:S03]  /*c050*/  FMUL.FTZ R36, R36, UR6 ;  /* 0x0000000624247c20 */ /* 0x000fc60008410000 */
[----:B------:R-:W-:Y:S02]  /*c060*/  IMAD.U32 R55, R55, 0x10000, RZ ;  /* 0x0001000037377824 */ /* 0x000fe400078e00ff */
[----:B------:R-:W-:Y:S01]  /*c070*/  FMUL.FTZ R36, R36, UR5 ;  /* 0x0000000524247c20 */ /* 0x000fe20008410000 */
[----:B------:R-:W-:Y:S02]  /*c080*/  FSETP.GTU.FTZ.AND P0, PT, R53, UR4, PT ;  /* 0x0000000435007c0b */ /* 0x000fe4000bf1c000 */
[----:B------:R-:W-:Y:S02]  /*c090*/  SHF.L.U32 R53, R74, 0x10, RZ ;  /* 0x000000104a357819 */ /* 0x000fe400000006ff */
[----:B------:R-:W-:Y:S02]  /*c0a0*/  FSEL R36, R36, RZ, !P0 ;  /* 0x000000ff24247208 */ /* 0x000fe40004000000 */
[----:B------:R-:W-:-:S03]  /*c0b0*/  PLOP3.LUT P0, PT, P0, PT, PT, 0x8, 0x80 ;  /* 0x000000000080781c */ /* 0x000fc6000070e170 */
[----:B------:R-:W-:Y:S01]  /*c0c0*/  FFMA.FTZ R36, R36, R53, R55 ;  /* 0x0000003524247223 */ /* 0x000fe20000010037 */
[----:B------:R-:W-:-:S03]  /*c0d0*/  MOV R55, R62 ;  /* 0x0000003e00377202 */ /* 0x000fc60000000f00 */
        /* <DEDUP_REMOVED lines=10> */
.L_x_1484:
        /* <DEDUP_REMOVED lines=12> */
.L_x_1485:
        /* <DEDUP_REMOVED lines=44> */
.L_x_1483:
[----:B------:R-:W-:Y:S01]  /*c500*/  I2FP.F32.U32 R55, R55 ;  /* 0x0000003700377245 */ /* 0x000fe20000201000 */
[----:B------:R-:W-:Y:S01]  /*c510*/  IMAD.U32 R54, R37, 0x10000, RZ ;  /* 0x0001000025367824 */ /* 0x000fe200078e00ff */
[----:B------:R-:W-:Y:S02]  /*c520*/  ISETP.NE.AND P2, PT, R56, 0x1, PT ;  /* 0x000000013800780c */ /* 0x000fe40003f45270 */
        /* <DEDUP_REMOVED lines=10> */
[----:B------:R-:W-:Y:S02]  /*c5d0*/  IMAD.MOV.U32 R57, RZ, RZ, 0x2 ;  /* 0x00000002ff397424 */ /* 0x000fe400078e00ff */
        /* <DEDUP_REMOVED lines=10> */
.L_x_1487:
        /* <DEDUP_REMOVED lines=12> */
.L_x_1488:
        /* <DEDUP_REMOVED lines=42> */
[----:B------:R-:W-:Y:S01]  /*c9e0*/  IMAD.MOV.U32 R57, RZ, RZ, RZ ;  /* 0x000000ffff397224 */ /* 0x000fe200078e00ff */
[----:B------:R-:W-:-:S07]  /*c9f0*/  MOV R47, R56 ;  /* 0x00000038002f7202 */ /* 0x000fce0000000f00 */
.L_x_1486:
        /* <DEDUP_REMOVED lines=9> */
[----:B------:R-:W-:-:S02]  /*ca90*/  FSETP.GTU.FTZ.AND P2, PT, R55, UR4, PT ;  /* 0x0000000437007c0b */ /* 0x000fc4000bf5c000 */
[----:B------:R-:W-:Y:S02]  /*caa0*/  MOV R60, R62 ;  /* 0x0000003e003c7202 */ /* 0x000fe40000000f00 */
[----:B------:R-:W-:Y:S02]  /*cab0*/  FSEL R37, R37, RZ, !P2 ;  /* 0x000000ff25257208 */ /* 0x000fe40005000000 */
[----:B------:R-:W-:-:S03]  /*cac0*/  PLOP3.LUT P2, PT, P2, PT, PT, 0x8, 0x80 ;  /* 0x000000000080781c */ /* 0x000fc6000174e170 */
[----:B------:R-:W-:Y:S01]  /*cad0*/  FFMA.FTZ R37, R37, R56, R58 ;  /* 0x0000003825257223 */ /* 0x000fe2000001003a */
[----:B------:R-:W-:-:S03]  /*cae0*/  IMAD.MOV.U32 R58, RZ, RZ, 0x2 ;  /* 0x00000002ff3a7424 */ /* 0x000fc600078e00ff */
        /* <DEDUP_REMOVED lines=10> */
.L_x_1490:
        /* <DEDUP_REMOVED lines=12> */
.L_x_1491:
        /* <DEDUP_REMOVED lines=44> */
.L_x_1489:
        /* <DEDUP_REMOVED lines=24> */
.L_x_1493:
        /* <DEDUP_REMOVED lines=12> */
.L_x_1494:
        /* <DEDUP_REMOVED lines=44> */
.L_x_1492:
[----:B------:R-:W-:Y:S01]  /*d410*/  I2FP.F32.U32 R57, R57 ;  /* 0x0000003900397245 */ /* 0x000fe20000201000 */
[----:B------:R-:W-:Y:S01]  /*d420*/  IMAD.U32 R38, R38, 0x10000, RZ ;  /* 0x0001000026267824 */ /* 0x000fe200078e00ff */
[----:B------:R-:W-:Y:S01]  /*d430*/  ISETP.NE.AND P5, PT, R60, 0x1, PT ;  /* 0x000000013c00780c */ /* 0x000fe20003fa5270 */
[----:B------:R-:W-:Y:S02]  /*d440*/  HFMA2 R64, -RZ, RZ, 0, 1.1920928955078125e-07 ;  /* 0x00000002ff407431 */ /* 0x000fe400000001ff */
[----:B------:R-:W-:Y:S01]  /*d450*/  FFMA.FTZ R58, R57, R70, 1.1641532182693481445e-10 ;  /* 0x2f000000393a7423 */ /* 0x000fe20000010046 */
[----:B------:R-:W-:Y:S01]  /*d460*/  FMUL.FTZ R57, R38, UR6 ;  /* 0x0000000626397c20 */ /* 0x000fe20008410000 */
[----:B------:R-:W-:-:S03]  /*d470*/  PRMT R38, R34, 0x7632, R38 ;  /* 0x0000763222267816 */ /* 0x000fc60000000026 */
[----:B------:R-:W-:Y:S01]  /*d480*/  FMUL.FTZ R57, R57, UR5 ;  /* 0x0000000539397c20 */ /* 0x000fe20008410000 */
[----:B------:R-:W-:Y:S01]  /*d490*/  FSETP.GTU.FTZ.AND P4, PT, R58, UR4, PT ;  /* 0x000000043a007c0b */ /* 0x000fe2000bf9c000 */
[----:B------:R-:W-:Y:S01]  /*d4a0*/  IMAD.U32 R63, R38, 0x10000, RZ ;  /* 0x00010000263f7824 */ /* 0x000fe200078e00ff */
[----:B------:R-:W-:Y:S02]  /*d4b0*/  SHF.L.U32 R58, R76, 0x10, RZ ;  /* 0x000000104c3a7819 */ /* 0x000fe400000006ff */
        /* <DEDUP_REMOVED lines=14> */
.L_x_1496:
        /* <DEDUP_REMOVED lines=12> */
.L_x_1497:
        /* <DEDUP_REMOVED lines=44> */
.L_x_1495:
        /* <DEDUP_REMOVED lines=13> */
[----:B------:R-:W-:Y:S01]  /*d9f0*/  MOV R60, 0x2 ;  /* 0x00000002003c7802 */ /* 0x000fe20000000f00 */
        /* <DEDUP_REMOVED lines=10> */
.L_x_1499:
[----:B------:R-:W-:-:S04]  /*daa0*/  IADD3 R0, PT, PT, R0, 0x1, RZ ;  /* 0x0000000100007810 */ /* 0x000fc80007ffe0ff */
[C---:B------:R-:W-:Y:S01]  /*dab0*/  ISETP.NE.AND P6, PT, R0.reuse, RZ, PT ;  /* 0x000000ff0000720c */ /* 0x040fe20003fc5270 */
[----:B------:R-:W-:-:S12]  /*dac0*/  IMAD.WIDE.U32 R60, R0, -0x2daee0ad, RZ ;  /* 0xd2511f53003c7825 */ /* 0x000fd800078e00ff */
[----:B------:R-:W-:Y:S05]  /*dad0*/  @P6 BRA `(.L_x_1500) ;  /* 0x0000000000286947 */ /* 0x000fea0003800000 */
[----:B------:R-:W-:Y:S01]  /*dae0*/  VIADD R3, R3, 0x1 ;  /* 0x0000000103037836 */ /* 0x000fe20000000000 */
[----:B------:R-:W-:-:S04]  /*daf0*/  P2R R59, PR, RZ, 0x1 ;  /* 0x00000001ff3b7803 */ /* 0x000fc80000000000 */
[----:B------:R-:W-:-:S13]  /*db00*/  ISETP.NE.AND P6, PT, R3, RZ, PT ;  /* 0x000000ff0300720c */ /* 0x000fda0003fc5270 */
[----:B------:R-:W-:Y:S01]  /*db10*/  @!P6 IADD3 R2, PT, PT, R2, 0x1, RZ ;  /* 0x000000010202e810 */ /* 0x000fe20007ffe0ff */
[----:B------:R-:W-:Y:S02]  /*db20*/  @!P6 VIADD R62, R16, 0x1 ;  /* 0x00000001103ee836 */ /* 0x000fe40000000000 */
[----:B------:R-:W-:Y:S01]  /*db30*/  @!P6 IMAD.MOV.U32 R3, RZ, RZ, RZ ;  /* 0x000000ffff03e224 */ /* 0x000fe200078e00ff */
[----:B------:R-:W-:-:S13]  /*db40*/  ISETP.NE.AND P0, PT, R2, RZ, !P6 ;  /* 0x000000ff0200720c */ /* 0x000fda0007705270 */
[----:B------:R-:W-:Y:S02]  /*db50*/  @P0 IADD3 R62, PT, PT, R16, RZ, RZ ;  /* 0x000000ff103e0210 */ /* 0x000fe40007ffe0ff */
[----:B------:R-:W-:Y:S02]  /*db60*/  ISETP.NE.AND P0, PT, R59, RZ, PT ;  /* 0x000000ff3b00720c */ /* 0x000fe40003f05270 */
[----:B------:R-:W-:-:S11]  /*db70*/  @!P6 MOV R16, R62 ;  /* 0x0000003e0010e202 */ /* 0x000fd60000000f00 */
.L_x_1500:
        /* <DEDUP_REMOVED lines=38> */
[----:B------:R-:W-:-:S03]  /*dde0*/  MOV R63, R47 ;  /* 0x0000002f003f7202 */ /* 0x000fc60000000f00 */
[----:B------:R-:W-:Y:S01]  /*ddf0*/  IMAD.WIDE.U32 R66, R66, -0x2daee0ad, RZ ;  /* 0xd2511f5342427825 */ /* 0x000fe200078e00ff */
[----:B------:R-:W-:-:S03]  /*de00*/  LOP3.LUT R61, R62, UR32, R65, 0x96, !PT ;  /* 0x000000203e3d7c12 */ /* 0x000fc6000f8e9641 */
[----:B------:R-:W-:Y:S01]  /*de10*/  IMAD.MOV.U32 R62, RZ, RZ, R64 ;  /* 0x000000ffff3e7224 */ /* 0x000fe200078e0040 */
[----:B------:R-:W-:Y:S01]  /*de20*/  LOP3.LUT R59, R60, UR18, R67, 0x96, !PT ;  /* 0x000000123c3b7c12 */ /* 0x000fe2000f8e9643 */
[----:B------:R-:W-:Y:S02]  /*de30*/  HFMA2 R60, -RZ, RZ, 0, 0 ;  /* 0x00000000ff3c7431 */ /* 0x000fe400000001ff */
[----:B------:R-:W-:-:S07]  /*de40*/  IMAD.MOV.U32 R47, RZ, RZ, R66 ;  /* 0x000000ffff2f7224 */ /* 0x000fce00078e0042 */
.L_x_1498:
[----:B------:R-:W-:Y:S01]  /*de50*/  I2FP.F32.U32 R63, R63 ;  /* 0x0000003f003f7245 */ /* 0x000fe20000201000 */
[----:B------:R-:W-:Y:S01]  /*de60*/  IMAD.U32 R64, R39, 0x10000, RZ ;  /* 0x0001000027407824 */ /* 0x000fe200078e00ff */
[----:B------:R-:W-:Y:S02]  /*de70*/  PRMT R39, R35, 0x7632, R39 ;  /* 0x0000763223277816 */ /* 0x000fe40000000027 */
[----:B------:R-:W-:Y:S01]  /*de80*/  F2FP.BF16.F32.PACK_AB R38, R38, R56 ;  /* 0x000000382626723e */ /* 0x000fe200000010ff */
[----:B------:R-:W-:Y:S01]  /*de90*/  FFMA.FTZ R63, R63, R70, 1.1641532182693481445e-10 ;  /* 0x2f0000003f3f7423 */ /* 0x000fe20000010046 */
[----:B------:R-:W-:Y:S01]  /*dea0*/  FMUL.FTZ R65, R64, UR6 ;  /* 0x0000000640417c20 */ /* 0x000fe20008410000 */
[----:B------:R-:W-:Y:S01]  /*deb0*/  SHF.L.U32 R64, R77, 0x10, RZ ;  /* 0x000000104d407819 */ /* 0x000fe200000006ff */
[----:B------:R-:W-:Y:S01]  /*dec0*/  IMAD.U32 R39, R39, 0x10000, RZ ;  /* 0x0001000027277824 */ /* 0x000fe200078e00ff */
        /* <DEDUP_REMOVED lines=9> */
.L_x_1476:
[----:B------:R-:W-:Y:S01]  /*df60*/  ISETP.NE.AND P0, PT, R58, 0x1, PT ;  /* 0x000000013a00780c */ /* 0x000fe20003f05270 */
[----:B-1----:R-:W-:Y:S01]  /*df70*/  IMAD.MOV.U32 R52, RZ, RZ, R62 ;  /* 0x000000ffff347224 */ /* 0x002fe200078e003e */
[----:B------:R-:W-:Y:S02]  /*df80*/  MOV R54, 0x2 ;  /* 0x0000000200367802 */ /* 0x000fe40000000f00 */
[----:B------:R-:W-:-:S09]  /*df90*/  MOV R47, R51 ;  /* 0x00000033002f7202 */ /* 0x000fd20000000f00 */
[----:B------:R-:W-:Y:S05]  /*dfa0*/  @!P0 BRA `(.L_x_1502) ;  /* 0x0000000400088947 */ /* 0x000fea0003800000 */
[----:B------:R-:W-:-:S13]  /*dfb0*/  ISETP.NE.AND P0, PT, R58, 0x3, PT ;  /* 0x000000033a00780c */ /* 0x000fda0003f05270 */
[----:B------:R-:W-:Y:S05]  /*dfc0*/  @!P0 BRA `(.L_x_1503) ;  /* 0x0000000000208947 */ /* 0x000fea0003800000 */
[----:B------:R-:W-:-:S13]  /*dfd0*/  ISETP.NE.AND P0, PT, R58, 0x2, PT ;  /* 0x000000023a00780c */ /* 0x000fda0003f05270 */
[----:B------:R-:W-:Y:S01]  /*dfe0*/  @!P0 IMAD.MOV.U32 R54, RZ, RZ, 0x3 ;  /* 0x00000003ff368424 */ /* 0x000fe200078e00ff */
[----:B------:R-:W-:Y:S01]  /*dff0*/  @!P0 MOV R47, R51 ;  /* 0x00000033002f8202 */ /* 0x000fe20000000f00 */
[----:B------:R-:W-:Y:S01]  /*e000*/  @!P0 IMAD.MOV.U32 R52, RZ, RZ, R59 ;  /* 0x000000ffff348224 */ /* 0x000fe200078e003b */
[----:B------:R-:W-:Y:S01]  /*e010*/  @P0 IADD3 R54, PT, PT, R58, 0x1, RZ ;  /* 0x000000013a360810 */ /* 0x000fe20007ffe0ff */
[----:B------:R-:W-:Y:S01]  /*e020*/  @P0 IMAD.MOV.U32 R47, RZ, RZ, R51 ;  /* 0x000000ffff2f0224 */ /* 0x000fe200078e0033 */
[----:B------:R-:W-:Y:S01]  /*e030*/  @P0 MOV R52, R61 ;  /* 0x0000003d00340202 */ /* 0x000fe20000000f00 */
[----:B------:R-:W-:Y:S06]  /*e040*/  BRA `(.L_x_1502) ;  /* 0x0000000000e07947 */ /* 0x000fec0003800000 */
.L_x_1503:
        /* <DEDUP_REMOVED lines=12> */
.L_x_1504:
        /* <DEDUP_REMOVED lines=44> */
.L_x_1502:
[----:B------:R-:W-:Y:S01]  /*e3d0*/  I2FP.F32.U32 R51, R52 ;  /* 0x0000003400337245 */ /* 0x000fe20000201000 */
[----:B-----5:R-:W-:Y:S01]  /*e3e0*/  IMAD.U32 R52, R36, 0x10000, RZ ;  /* 0x0001000024347824 */ /* 0x020fe200078e00ff */
[----:B------:R-:W-:Y:S01]  /*e3f0*/  ISETP.NE.AND P1, PT, R54, 0x1, PT ;  /* 0x000000013600780c */ /* 0x000fe20003f25270 */
[----:B------:R-:W-:Y:S01]  /*e400*/  IMAD.MOV.U32 R55, RZ, RZ, 0x2 ;  /* 0x00000002ff377424 */ /* 0x000fe200078e00ff */
[----:B------:R-:W-:Y:S01]  /*e410*/  PRMT R36, R36, 0x7632, R36 ;  /* 0x0000763224247816 */ /* 0x000fe20000000024 */
[----:B------:R-:W-:Y:S01]  /*e420*/  FFMA.FTZ R51, R51, R70, 1.1641532182693481445e-10 ;  /* 0x2f00000033337423 */ /* 0x000fe20000010046 */
[----:B------:R-:W-:Y:S01]  /*e430*/  FMUL.FTZ R52, R52, UR6 ;  /* 0x0000000634347c20 */ /* 0x000fe20008410000 */
[----:B------:R-:W-:-:S03]  /*e440*/  MOV R53, R62 ;  /* 0x0000003e00357202 */ /* 0x000fc60000000f00 */
[----:B------:R-:W-:Y:S01]  /*e450*/  FMUL.FTZ R52, R52, UR5 ;  /* 0x0000000534347c20 */ /* 0x000fe20008410000 */
[----:B------:R-:W-:Y:S02]  /*e460*/  FSETP.GTU.FTZ.AND P0, PT, R51, UR4, PT ;  /* 0x0000000433007c0b */ /* 0x000fe4000bf1c000 */
[----:B------:R-:W-:Y:S02]  /*e470*/  SHF.L.U32 R51, R12, 0x10, RZ ;  /* 0x000000100c337819 */ /* 0x000fe400000006ff */
[----:B------:R-:W-:Y:S02]  /*e480*/  FSEL R52, R52, RZ, !P0 ;  /* 0x000000ff34347208 */ /* 0x000fe40004000000 */
[----:B------:R-:W-:-:S03]  /*e490*/  PLOP3.LUT P0, PT, P0, PT, PT, 0x8, 0x80 ;  /* 0x000000000080781c */ /* 0x000fc6000070e170 */
[----:B------:R-:W-:Y:S01]  /*e4a0*/  FMUL.FTZ R52, R51, R52 ;  /* 0x0000003433347220 */ /* 0x000fe20000410000 */
        /* <DEDUP_REMOVED lines=10> */
.L_x_1506:
        /* <DEDUP_REMOVED lines=12> */
.L_x_1507:
        /* <DEDUP_REMOVED lines=44> */
.L_x_1505:
[----:B------:R-:W-:Y:S01]  /*e8d0*/  I2FP.F32.U32 R53, R53 ;  /* 0x0000003500357245 */ /* 0x000fe20000201000 */
[----:B------:R-:W-:Y:S01]  /*e8e0*/  IMAD.U32 R36, R36, 0x10000, RZ ;  /* 0x0001000024247824 */ /* 0x000fe200078e00ff */
[----:B------:R-:W-:Y:S01]  /*e8f0*/  ISETP.NE.AND P1, PT, R55, 0x1, PT ;  /* 0x000000013700780c */ /* 0x000fe20003f25270 */
[----:B------:R-:W-:Y:S01]  /*e900*/  IMAD.MOV.U32 R57, RZ, RZ, 0x2 ;  /* 0x00000002ff397424 */ /* 0x000fe200078e00ff */
[----:B------:R-:W-:Y:S01]  /*e910*/  MOV R56, R62 ;  /* 0x0000003e00387202 */ /* 0x000fe20000000f00 */
[----:B------:R-:W-:Y:S01]  /*e920*/  FFMA.FTZ R53, R53, R70, 1.1641532182693481445e-10 ;  /* 0x2f00000035357423 */ /* 0x000fe20000010046 */
[----:B------:R-:W-:-:S04]  /*e930*/  FMUL.FTZ R36, R36, UR6 ;  /* 0x0000000624247c20 */ /* 0x000fc80008410000 */
[----:B------:R-:W-:Y:S01]  /*e940*/  FMUL.FTZ R36, R36, UR5 ;  /* 0x0000000524247c20 */ /* 0x000fe20008410000 */
[----:B------:R-:W-:Y:S02]  /*e950*/  FSETP.GTU.FTZ.AND P0, PT, R53, UR4, PT ;  /* 0x0000000435007c0b */ /* 0x000fe4000bf1c000 */
[----:B------:R-:W-:Y:S02]  /*e960*/  SHF.L.U32 R53, R74, 0x10, RZ ;  /* 0x000000104a357819 */ /* 0x000fe400000006ff */
        /* <DEDUP_REMOVED lines=13> */
.L_x_1509:
        /* <DEDUP_REMOVED lines=12> */
.L_x_1510:
        /* <DEDUP_REMOVED lines=42> */
[----:B------:R-:W-:Y:S01]  /*eda0*/  IMAD.MOV.U32 R56, RZ, RZ, R47 ;  /* 0x000000ffff387224 */ /* 0x000fe200078e002f */
[----:B------:R-:W-:-:S07]  /*edb0*/  MOV R47, R54 ;  /* 0x00000036002f7202 */ /* 0x000fce0000000f00 */
.L_x_1508:
[----:B------:R-:W-:Y:S01]  /*edc0*/  I2FP.F32.U32 R55, R56 ;  /* 0x0000003800377245 */ /* 0x000fe20000201000 */
[----:B------:R-:W-:Y:S01]  /*edd0*/  HFMA2 R56, -RZ, RZ, 0, 1.1920928955078125e-07 ;  /* 0x00000002ff387431 */ /* 0x000fe200000001ff */
[----:B------:R-:W-:Y:S02]  /*ede0*/  SHF.L.U32 R54, R37, 0x10, RZ ;  /* 0x0000001025367819 */ /* 0x000fe400000006ff */
        /* <DEDUP_REMOVED lines=20> */
.L_x_1512:
        /* <DEDUP_REMOVED lines=12> */
.L_x_1513:
        /* <DEDUP_REMOVED lines=44> */
.L_x_1511:
[----:B------:R-:W-:Y:S01]  /*f2b0*/  I2FP.F32.U32 R55, R55 ;  /* 0x0000003700377245 */ /* 0x000fe20000201000 */
[----:B------:R-:W-:Y:S01]  /*f2c0*/  IMAD.U32 R58, R75, 0x10000, RZ ;  /* 0x000100004b3a7824 */ /* 0x000fe200078e00ff */
[----:B------:R-:W-:Y:S01]  /*f2d0*/  SHF.L.U32 R37, R37, 0x10, RZ ;  /* 0x0000001025257819 */ /* 0x000fe200000006ff */
[----:B------:R-:W-:Y:S01]  /*f2e0*/  IMAD.MOV.U32 R57, RZ, RZ, R62 ;  /* 0x000000ffff397224 */ /* 0x000fe200078e003e */
[----:B------:R-:W-:Y:S01]  /*f2f0*/  ISETP.NE.AND P3, PT, R56, 0x1, PT ;  /* 0x000000013800780c */ /* 0x000fe20003f65270 */
[----:B------:R-:W-:Y:S02]  /*f300*/  FFMA.FTZ R55, R55, R70, 1.1641532182693481445e-10 ;  /* 0x2f00000037377423 */ /* 0x000fe40000010046 */
[----:B------:R-:W-:-:S03]  /*f310*/  FMUL.FTZ R37, R37, UR6 ;  /* 0x0000000625257c20 */ /* 0x000fc60008410000 */
[----:B------:R-:W-:Y:S01]  /*f320*/  FSETP.GTU.FTZ.AND P2, PT, R55, UR4, PT ;  /* 0x0000000437007c0b */ /* 0x000fe2000bf5c000 */
[----:B------:R-:W-:-:S05]  /*f330*/  FMUL.FTZ R37, R37, UR5 ;  /* 0x0000000525257c20 */ /* 0x000fca0008410000 */
[----:B------:R-:W-:Y:S02]  /*f340*/  FSEL R37, R37, RZ, !P2 ;  /* 0x000000ff25257208 */ /* 0x000fe40005000000 */
[----:B------:R-:W-:-:S03]  /*f350*/  PLOP3.LUT P2, PT, P2, PT, PT, 0x8, 0x80 ;  /* 0x000000000080781c */ /* 0x000fc6000174e170 */
[----:B------:R-:W-:Y:S01]  /*f360*/  FMUL.FTZ R37, R58, R37 ;  /* 0x000000253a257220 */ /* 0x000fe20000410000 */
[----:B------:R-:W-:-:S04]  /*f370*/  MOV R58, 0x2 ;  /* 0x00000002003a7802 */ /* 0x000fc80000000f00 */
        /* <DEDUP_REMOVED lines=10> */
.L_x_1515:
        /* <DEDUP_REMOVED lines=12> */
.L_x_1516:
        /* <DEDUP_REMOVED lines=44> */
.L_x_1514:
[----:B------:R-:W-:Y:S01]  /*f7a0*/  I2FP.F32.U32 R57, R57 ;  /* 0x0000003900397245 */ /* 0x000fe20000201000 */
[----:B------:R-:W-:Y:S01]  /*f7b0*/  IMAD.U32 R56, R38, 0x10000, RZ ;  /* 0x0001000026387824 */ /* 0x000fe200078e00ff */
        /* <DEDUP_REMOVED lines=21> */
.L_x_1518:
        /* <DEDUP_REMOVED lines=12> */
.L_x_1519:
        /* <DEDUP_REMOVED lines=44> */
.L_x_1517:
[----:B------:R-:W-:Y:S01]  /*fc90*/  I2FP.F32.U32 R57, R57 ;  /* 0x0000003900397245 */ /* 0x000fe20000201000 */
[----:B------:R-:W-:Y:S01]  /*fca0*/  IMAD.U32 R58, R38, 0x10000, RZ ;  /* 0x00010000263a7824 */ /* 0x000fe200078e00ff */
[----:B------:R-:W-:Y:S01]  /*fcb0*/  ISETP.NE.AND P5, PT, R60, 0x1, PT ;  /* 0x000000013c00780c */ /* 0x000fe20003fa5270 */
[----:B------:R-:W-:Y:S02]  /*fcc0*/  IMAD.MOV.U32 R64, RZ, RZ, 0x2 ;  /* 0x00000002ff407424 */ /* 0x000fe400078e00ff */
[----:B------:R-:W-:Y:S01]  /*fcd0*/  FFMA.FTZ R38, R57, R70, 1.1641532182693481445e-10 ;  /* 0x2f00000039267423 */ /* 0x000fe20000010046 */
[----:B------:R-:W-:Y:S01]  /*fce0*/  FMUL.FTZ R58, R58, UR6 ;  /* 0x000000063a3a7c20 */ /* 0x000fe20008410000 */
[----:B------:R-:W-:-:S03]  /*fcf0*/  SHF.L.U32 R57, R76, 0x10, RZ ;  /* 0x000000104c397819 */ /* 0x000fc600000006ff */
[----:B------:R-:W-:Y:S01]  /*fd00*/  FMUL.FTZ R58, R58, UR5 ;  /* 0x000000053a3a7c20 */ /* 0x000fe20008410000 */
[----:B------:R-:W-:-:S04]  /*fd10*/  FSETP.GTU.FTZ.AND P4, PT, R38, UR4, PT ;  /* 0x0000000426007c0b */ /* 0x000fc8000bf9c000 */
[----:B------:R-:W-:Y:S02]  /*fd20*/  FSEL R38, R58, RZ, !P4 ;  /* 0x000000ff3a267208 */ /* 0x000fe40006000000 */
[----:B------:R-:W-:Y:S02]  /*fd30*/  PLOP3.LUT P4, PT, P4, PT, PT, 0x8, 0x80 ;  /* 0x000000000080781c */ /* 0x000fe4000278e170 */
[----:B------:R-:W-:Y:S01]  /*fd40*/  MOV R58, R62 ;  /* 0x0000003e003a7202 */ /* 0x000fe20000000f00 */
        /* <DEDUP_REMOVED lines=11> */
.L_x_1521:
[----:B------:R-:W-:-:S04]  /*fe00*/  IADD3 R0, PT, PT, R0, 0x1, RZ ;  /* 0x0000000100007810 */ /* 0x000fc80007ffe0ff */
[C---:B------:R-:W-:Y:S01]  /*fe10*/  ISETP.NE.AND P5, PT, R0.reuse, RZ, PT ;  /* 0x000000ff0000720c */ /* 0x040fe20003fa5270 */
[----:B------:R-:W-:-:S12]  /*fe20*/  IMAD.WIDE.U32 R58, R0, -0x2daee0ad, RZ ;  /* 0xd2511f53003a7825 */ /* 0x000fd800078e00ff */
[----:B------:R-:W-:Y:S05]  /*fe30*/  @P5 BRA `(.L_x_1522) ;  /* 0x0000000000205947 */ /* 0x000fea0003800000 */
[----:B------:R-:W-:-:S05]  /*fe40*/  VIADD R3, R3, 0x1 ;  /* 0x0000000103037836 */ /* 0x000fca0000000000 */
[----:B------:R-:W-:-:S13]  /*fe50*/  ISETP.NE.AND P5, PT, R3, RZ, PT ;  /* 0x000000ff0300720c */ /* 0x000fda0003fa5270 */
[----:B------:R-:W-:Y:S01]  /*fe60*/  @!P5 IADD3 R2, PT, PT, R2, 0x1, RZ ;  /* 0x000000010202d810 */ /* 0x000fe20007ffe0ff */
[----:B------:R-:W-:Y:S01]  /*fe70*/  @!P5 VIADD R60, R16, 0x1 ;  /* 0x00000001103cd836 */ /* 0x000fe20000000000 */
[----:B------:R-:W-:Y:S02]  /*fe80*/  @!P5 MOV R3, RZ ;  /* 0x000000ff0003d202 */ /* 0x000fe40000000f00 */
[----:B------:R-:W-:-:S13]  /*fe90*/  ISETP.NE.AND P6, PT, R2, RZ, !P5 ;  /* 0x000000ff0200720c */ /* 0x000fda0006fc5270 */
[----:B------:R-:W-:-:S05]  /*fea0*/  @P6 IADD3 R60, PT, PT, R16, RZ, RZ ;  /* 0x000000ff103c6210 */ /* 0x000fca0007ffe0ff */
[----:B------:R-:W-:-:S07]  /*feb0*/  @!P5 IMAD.MOV.U32 R16, RZ, RZ, R60 ;  /* 0x000000ffff10d224 */ /* 0x000fce00078e003c */
.L_x_1522:
        /* <DEDUP_REMOVED lines=44> */
.L_x_1520:
[----:B------:R-:W-:Y:S01]  /*10180*/  I2FP.F32.U32 R58, R58 ;  /* 0x0000003a003a7245 */ /* 0x000fe20000201000 */
[----:B------:R-:W-:Y:S01]  /*10190*/  IMAD.MOV.U32 R63, RZ, RZ, R62 ;  /* 0x000000ffff3f7224 */ /* 0x000fe200078e003e */
        /* <DEDUP_REMOVED lines=11> */
[----:B------:R-:W-:Y:S01]  /*10250*/  HFMA2 R60, -RZ, RZ, 0, 1.1920928955078125e-07 ;  /* 0x00000002ff3c7431 */ /* 0x000fe200000001ff */
        /* <DEDUP_REMOVED lines=9> */
.L_x_1524:
        /* <DEDUP_REMOVED lines=14> */
.L_x_1525:
        /* <DEDUP_REMOVED lines=45> */
.L_x_1523:
        /* <DEDUP_REMOVED lines=14> */
.L_x_1501:
[----:B------:R-:W-:Y:S01]  /*10780*/  FADD.FTZ R64, RZ, R24 ;  /* 0x00000018ff407221 */ /* 0x000fe20000010000 */
[----:B------:R-:W-:Y:S01]  /*10790*/  SEL R67, RZ, 0x1000000, !P6 ;  /* 0x01000000ff437807 */ /* 0x000fe20007000000 */
[----:B------:R-:W-:Y:S01]  /*107a0*/  BSSY.RECONVERGENT B0, `(.L_x_1526) ;  /* 0x0000076000007945 */ /* 0x000fe20003800200 */
[----:B------:R-:W-:Y:S01]  /*107b0*/  ISETP.NE.AND P6, PT, R51, RZ, PT ;  /* 0x000000ff3300720c */ /* 0x000fe20003fc5270 */
[----:B------:R-:W-:Y:S01]  /*107c0*/  FADD.FTZ R51, R64, R25 ;  /* 0x0000001940337221 */ /* 0x000fe20000010000 */
[----:B------:R-:W-:-:S03]  /*107d0*/  SEL R73, RZ, 0x100, !P4 ;  /* 0x00000100ff497807 */ /* 0x000fc60006000000 */
        /* <DEDUP_REMOVED lines=34> */
[----:B------:R-:W-:Y:S01]  /*10a00*/  LOP3.LUT R67, R73, R67, R72, 0xfe, !PT ;  /* 0x0000004349437212 */ /* 0x000fe200078efe48 */
[----:B------:R-:W-:-:S04]  /*10a10*/  IMAD.WIDE.U32 R72, R50, 0x8, R114 ;  /* 0x0000000832487825 */ /* 0x000fc800078e0072 */
[C---:B------:R-:W-:Y:S01]  /*10a20*/  FADD.FTZ R65, -R64.reuse, R24 ;  /* 0x0000001840417221 */ /* 0x040fe20000010100 */
[C---:B------:R-:W-:Y:S01]  /*10a30*/  FADD.FTZ R51, -R64.reuse, R25 ;  /* 0x0000001940337221 */ /* 0x040fe20000010100 */
[----:B------:R-:W-:Y:S02]  /*10a40*/  FADD.FTZ R66, -R64, R26 ;  /* 0x0000001a40427221 */ /* 0x000fe40000010100 */
[----:B------:R-:W-:-:S04]  /*10a50*/  FFMA.FTZ R65, R65, R65, RZ ;  /* 0x0000004141417223 */ /* 0x000fc800000100ff */
        /* <DEDUP_REMOVED lines=47> */
[----:B------:R-:W0:Y:S02]  /*10d50*/  SHFL.BFLY PT, R51, R66, 0x2, 0x1f ;  /* 0x0c401f0042337f89 */ /* 0x000e2400000e0000 */
[----:B0-----:R-:W-:Y:S01]  /*10d60*/  FADD.FTZ R65, R66, R51 ;  /* 0x0000003342417221 */ /* 0x001fe20000010000 */
[----:B------:R-:W-:Y:S02]  /*10d70*/  SEL R51, RZ, 0x1000000, !P2 ;  /* 0x01000000ff337807 */ /* 0x000fe40005000000 */
[----:B------:R-:W-:Y:S02]  /*10d80*/  SEL R66, RZ, 0x10000, !P1 ;  /* 0x00010000ff427807 */ /* 0x000fe40004800000 */
[----:B------:R-:W0:Y:S02]  /*10d90*/  SHFL.BFLY PT, R70, R65, 0x4, 0x1f ;  /* 0x0c801f0041467f89 */ /* 0x000e2400000e0000 */
[----:B------:R-:W-:Y:S02]  /*10da0*/  LOP3.LUT R51, R71, R51, R66, 0xfe, !PT ;  /* 0x0000003347337212 */ /* 0x000fe400078efe42 */
[----:B------:R-:W-:-:S02]  /*10db0*/  SEL R71, RZ, 0x1, !P3 ;  /* 0x00000001ff477807 */ /* 0x000fc40005800000 */
[----:B------:R-:W-:Y:S02]  /*10dc0*/  SEL R66, RZ, 0x1, !P6 ;  /* 0x00000001ff427807 */ /* 0x000fe40007000000 */
[----:B------:R-:W-:Y:S02]  /*10dd0*/  LOP3.LUT R67, R67, R71, RZ, 0xfc, !PT ;  /* 0x0000004743437212 */ /* 0x000fe400078efcff */
[----:B------:R-:W-:Y:S01]  /*10de0*/  LOP3.LUT R66, R51, R66, RZ, 0xfc, !PT ;  /* 0x0000004233427212 */ /* 0x000fe200078efcff */
[----:B0-----:R-:W-:-:S05]  /*10df0*/  FADD.FTZ R65, R65, R70 ;  /* 0x0000004641417221 */ /* 0x001fca0000010000 */
[----:B------:R-:W0:Y:S02]  /*10e00*/  SHFL.BFLY PT, R70, R65, 0x8, 0x1f ;  /* 0x0d001f0041467f89 */ /* 0x000e2400000e0000 */
[----:B0-----:R-:W-:Y:S01]  /*10e10*/  FADD.FTZ R65, R65, R70 ;  /* 0x0000004641417221 */ /* 0x001fe20000010000 */
[----:B------:R-:W-:Y:S01]  /*10e20*/  IMAD.WIDE.U32 R70, R50, 0x10, R112 ;  /* 0x0000001032467825 */ /* 0x000fe200078e0070 */
[----:B------:R-:W-:-:S03]  /*10e30*/  LOP3.LUT P0, R112, R111, 0x1f, RZ, 0xc0, !PT ;  /* 0x0000001f6f707812 */ /* 0x000fc6000780c0ff */
[----:B------:R-:W0:Y:S04]  /*10e40*/  SHFL.BFLY PT, R51, R65, 0x10, 0x1f ;  /* 0x0e001f0041337f89 */ /* 0x000e2800000e0000 */
[----:B------:R1:W-:Y:S04]  /*10e50*/  STG.E.128 desc[UR12][R70.64], R36 ;  /* 0x0000002446007986 */ /* 0x0003e8000c101d0c */
[----:B------:R1:W-:Y:S01]  /*10e60*/  STG.E.64 desc[UR12][R72.64], R66 ;  /* 0x0000004248007986 */ /* 0x0003e2000c101b0c */
[----:B0-----:R-:W-:Y:S01]  /*10e70*/  FADD.FTZ R65, R65, R51 ;  /* 0x0000003341417221 */ /* 0x001fe20000010000 */
[----:B-1----:R-:W-:Y:S06]  /*10e80*/  @P0 BRA `(.L_x_1527) ;  /* 0x00000000001c0947 */ /* 0x002fec0003800000 */
[----:B------:R-:W0:Y:S01]  /*10e90*/  S2UR UR7, SR_CgaCtaId ;  /* 0x00000000000779c3 */ /* 0x000e220000008800 */
[----:B------:R-:W-:Y:S01]  /*10ea0*/  UMOV UR6, 0x400 ;  /* 0x0000040000067882 */ /* 0x000fe20000000000 */
[----:B------:R-:W-:-:S04]  /*10eb0*/  SHF.R.U32.HI R36, RZ, 0x2, R111 ;  /* 0x00000002ff247819 */ /* 0x000fc8000001166f */
[----:B------:R-:W-:Y:S01]  /*10ec0*/  LOP3.LUT R36, R36, 0x38, RZ, 0xc0, !PT ;  /* 0x0000003824247812 */ /* 0x000fe200078ec0ff */
[----:B0-----:R-:W-:-:S04]  /*10ed0*/  ULEA UR6, UR7, UR6, 0x18 ;  /* 0x0000000607067291 */ /* 0x001fc8000f8ec0ff */
[----:B------:R-:W-:-:S09]  /*10ee0*/  @UP2 UIADD3 UR6, UPT, UPT, UR6, 0x40, URZ ;  /* 0x0000004006062890 */ /* 0x000fd2000fffe0ff */
[----:B------:R0:W-:Y:S03]  /*10ef0*/  STS.64 [R36+UR6], R64 ;  /* 0x0000004024007988 */ /* 0x0001e60008000a06 */
.L_x_1527:
[----:B------:R-:W-:Y:S05]  /*10f00*/  BSYNC.RECONVERGENT B0 ;  /* 0x0000000000007941 */ /* 0x000fea0003800200 */
.L_x_1526:
        /* <DEDUP_REMOVED lines=14> */
.L_x_1529:
[----:B------:R-:W-:Y:S05]  /*10ff0*/  BSYNC.RECONVERGENT B0 ;  /* 0x0000000000007941 */ /* 0x000fea0003800200 */
.L_x_1528:
[----:B------:R-:W1:Y:S01]  /*11000*/  SHFL.DOWN PT, R71, R70, 0x4, 0x1f ;  /* 0x08801f0046477f89 */ /* 0x000e6200000e0000 */
[----:B------:R-:W-:Y:S01]  /*11010*/  ISETP.NE.AND P0, PT, R111, RZ, PT ;  /* 0x000000ff6f00720c */ /* 0x000fe20003f05270 */
[----:B------:R-:W-:Y:S01]  /*11020*/  IMAD.U32 R73, RZ, RZ, UR16 ;  /* 0x00000010ff497e24 */ /* 0x000fe2000f8e00ff */
        /* <DEDUP_REMOVED lines=27> */
[C---:B------:R-:W-:Y:S01]  /*111e0*/  FFMA.FTZ R51, R39.reuse, R51, R72 ;  /* 0x0000003327337223 */ /* 0x040fe20000010048 */
[----:B------:R-:W-:Y:S01]  /*111f0*/  FMUL.FTZ R36, R36, R36 ;  /* 0x0000002424247220 */ /* 0x000fe20000410000 */
[----:B-1----:R-:W-:Y:S02]  /*11200*/  FADD.FTZ R65, R70, R65 ;  /* 0x0000004146417221 */ /* 0x002fe40000010000 */
[----:B--2---:R-:W-:Y:S01]  /*11210*/  FMUL.FTZ R51, R66, R51 ;  /* 0x0000003342337220 */ /* 0x004fe20000410000 */
[----:B------:R-:W-:Y:S01]  /*11220*/  FMUL.FTZ R72, R39, R36 ;  /* 0x0000002427487220 */ /* 0x000fe20000410000 */
[----:B---3--:R-:W-:-:S03]  /*11230*/  IADD3 R37, PT, PT, R37, R38, RZ ;  /* 0x0000002625257210 */ /* 0x008fc60007ffe0ff */
[----:B------:R-:W0:Y:S01]  /*11240*/  SHFL.DOWN PT, R36, R51, 0x1, 0x1f ;  /* 0x08201f0033247f89 */ /* 0x000e2200000e0000 */
[----:B------:R-:W-:Y:S01]  /*11250*/  FMUL.FTZ R72, R72, R67 ;  /* 0x0000004348487220 */ /* 0x000fe20000410000 */
[----:B------:R-:W-:-:S03]  /*11260*/  I2FP.F32.S32 R37, R37 ;  /* 0x0000002500257245 */ /* 0x000fc60000201400 */
[----:B------:R-:W-:Y:S01]  /*11270*/  FFMA.FTZ R66, R66, R72, R65 ;  /* 0x0000004842427223 */ /* 0x000fe20000010041 */
[----:B------:R-:W-:Y:S02]  /*11280*/  I2FP.F32.S32 R65, R38 ;  /* 0x0000002600417245 */ /* 0x000fe40000201400 */
[----:B------:R-:W1:Y:S02]  /*11290*/  MUFU.RCP R37, R37 ;  /* 0x0000002500257308 */ /* 0x000e640000001000 */
[----:B------:R-:W2:Y:S01]  /*112a0*/  SHFL.DOWN PT, R39, R66, 0x1, 0x1f ;  /* 0x08201f0042277f89 */ /* 0x000ea200000e0000 */
[----:B0-----:R-:W-:Y:S01]  /*112b0*/  FADD.FTZ R38, R51, -R36 ;  /* 0x8000002433267221 */ /* 0x001fe20000010000 */
[----:B------:R-:W-:-:S03]  /*112c0*/  FMUL.FTZ R71, R36, R65 ;  /* 0x0000004124477220 */ /* 0x000fc60000410000 */
[----:B------:R-:W-:Y:S01]  /*112d0*/  FMUL.FTZ R67, R38, R38 ;  /* 0x0000002626437220 */ /* 0x000fe20000410000 */
[C---:B------:R-:W-:Y:S01]  /*112e0*/  FFMA.FTZ R36, R64.reuse, R51, R71 ;  /* 0x0000003340247223 */ /* 0x040fe20000010047 */
[----:B------:R-:W-:Y:S02]  /*112f0*/  MOV R51, UR16 ;  /* 0x0000001000337c02 */ /* 0x000fe40008000f00 */
[----:B------:R-:W-:Y:S01]  /*11300*/  FMUL.FTZ R64, R64, R67 ;  /* 0x0000004340407220 */ /* 0x000fe20000410000 */
[C---:B-1----:R-:W-:Y:S01]  /*11310*/  FMUL.FTZ R38, R37.reuse, R36 ;  /* 0x0000002425267220 */ /* 0x042fe20000410000 */
        /* <DEDUP_REMOVED lines=11> */
[C---:B------:R-:W-:Y:S01]  /*113d0*/  FADD.FTZ R71, -R111.reuse, R27 ;  /* 0x0000001b6f477221 */ /* 0x040fe20000010100 */
        /* <DEDUP_REMOVED lines=8> */
[C---:B------:R-:W-:Y:S01]  /*11460*/  FADD.FTZ R31, -R111.reuse, R45 ;  /* 0x0000002d6f1f7221 */ /* 0x040fe20000010100 */
[----:B------:R-:W-:Y:S01]  /*11470*/  FADD.FTZ R70, -R111, R26 ;  /* 0x0000001a6f467221 */ /* 0x000fe20000010100 */
[----:B------:R-:W2:Y:S01]  /*11480*/  MUFU.RSQ R67, R67 ;  /* 0x0000004300437308 */ /* 0x000ea20000001400 */
[----:B-1----:R-:W-:-:S04]  /*11490*/  @!P0 IMAD.WIDE R44, R51, 0x4, R38 ;  /* 0x00000004332c8825 */ /* 0x002fc800078e0226 */
[C---:B------:R-:W-:Y:S01]  /*114a0*/  FADD.FTZ R26, -R111.reuse, R28 ;  /* 0x0000001c6f1a7221 */ /* 0x040fe20000010100 */
[----:B------:R-:W3:Y:S01]  /*114b0*/  LDL R38, [R1+0x10] ;  /* 0x0000100001267983 */ /* 0x000ee20000100800 */
[C---:B------:R-:W-:Y:S01]  /*114c0*/  FADD.FTZ R24, -R111.reuse, R24 ;  /* 0x000000186f187221 */ /* 0x040fe20000010100 */
[C---:B------:R-:W-:Y:S01]  /*114d0*/  FADD.FTZ R25, -R111.reuse, R25 ;  /* 0x000000196f197221 */ /* 0x040fe20000010100 */
[C---:B------:R-:W-:Y:S01]  /*114e0*/  FADD.FTZ R28, -R111.reuse, R41 ;  /* 0x000000296f1c7221 */ /* 0x040fe20000010100 */
[----:B------:R-:W4:Y:S01]  /*114f0*/  LDL R39, [R1+0x4] ;  /* 0x0000040001277983 */ /* 0x000f220000100800 */
        /* <DEDUP_REMOVED lines=8> */
[----:B0-----:R-:W-:-:S04]  /*11580*/  @!P0 IMAD.WIDE R42, R73, 0x4, R36 ;  /* 0x00000004492a8825 */ /* 0x001fc800078e0224 */
[----:B------:R-:W-:Y:S01]  /*11590*/  FADD.FTZ R57, -R111, R57 ;  /* 0x000000396f397221 */ /* 0x000fe20000010100 */
[----:B--2---:R-:W-:Y:S01]  /*115a0*/  FMUL.FTZ R37, R67, R115 ;  /* 0x0000007343257220 */ /* 0x004fe20000410000 */
[----:B------:R-:W4:Y:S01]  /*115b0*/  LDL R73, [R1+0x8] ;  /* 0x0000080001497983 */ /* 0x000f220000100800 */
[C---:B------:R-:W-:Y:S01]  /*115c0*/  FADD.FTZ R58, -R111.reuse, R58 ;  /* 0x0000003a6f3a7221 */ /* 0x040fe20000010100 */
[----:B------:R-:W-:Y:S01]  /*115d0*/  FADD.FTZ R63, -R111, R63 ;  /* 0x0000003f6f3f7221 */ /* 0x000fe20000010100 */
[----:B------:R-:W0:Y:S01]  /*115e0*/  LDC.64 R64, c[0x0][0x428] ;  /* 0x00010a00ff407b82 */ /* 0x000e220000000a00 */
[----:B------:R-:W3:Y:S04]  /*115f0*/  LDL R115, [R1+0xc] ;  /* 0x00000c0001737983 */ /* 0x000ee80000100800 */
[----:B------:R-:W2:Y:S01]  /*11600*/  LDL R111, [R1] ;  /* 0x00000000016f7983 */ /* 0x000ea20000100800 */
[C---:B------:R-:W-:Y:S01]  /*11610*/  FMUL.FTZ R112, R67.reuse, R112 ;  /* 0x0000007043707220 */ /* 0x040fe20000410000 */
[----:B------:R-:W-:Y:S01]  /*11620*/  FMUL.FTZ R36, R67, R27 ;  /* 0x0000001b43247220 */ /* 0x000fe20000410000 */
[----:B------:R-:W-:Y:S01]  /*11630*/  FFMA.FTZ R37, R37, R116, R110 ;  /* 0x0000007425257223 */ /* 0x000fe2000001006e */
[----:B------:R-:W-:Y:S01]  /*11640*/  FMUL.FTZ R26, R67, R26 ;  /* 0x0000001a431a7220 */ /* 0x000fe20000410000 */
[----:B------:R-:W-:Y:S01]  /*11650*/  FFMA.FTZ R27, R112, R118, R117 ;  /* 0x00000076701b7223 */ /* 0x000fe20000010075 */
[----:B------:R-:W-:-:S02]  /*11660*/  FFMA.FTZ R36, R36, R120, R119 ;  /* 0x0000007824247223 */ /* 0x000fc40000010077 */
[----:B------:R-:W-:Y:S02]  /*11670*/  FFMA.FTZ R26, R26, R122, R121 ;  /* 0x0000007a1a1a7223 */ /* 0x000fe40000010079 */
[----:B------:R-:W-:Y:S01]  /*11680*/  F2FP.BF16.F32.PACK_AB R27, R37, R27 ;  /* 0x0000001b251b723e */ /* 0x000fe200000010ff */
[C---:B------:R-:W-:Y:S01]  /*11690*/  FMUL.FTZ R37, R67.reuse, R31 ;  /* 0x0000001f43257220 */ /* 0x040fe20000410000 */
[C---:B------:R-:W-:Y:S01]  /*116a0*/  FMUL.FTZ R24, R67.reuse, R24 ;  /* 0x0000001843187220 */ /* 0x040fe20000410000 */
[C---:B------:R-:W-:Y:S01]  /*116b0*/  FMUL.FTZ R25, R67.reuse, R25 ;  /* 0x0000001943197220 */ /* 0x040fe20000410000 */
[C---:B------:R-:W-:Y:S01]  /*116c0*/  FMUL.FTZ R31, R67.reuse, R46 ;  /* 0x0000002e431f7220 */ /* 0x040fe20000410000 */
[----:B------:R-:W-:Y:S01]  /*116d0*/  F2FP.BF16.F32.PACK_AB R26, R36, R26 ;  /* 0x0000001a241a723e */ /* 0x000fe200000010ff */
[----:B------:R-:W-:Y:S01]  /*116e0*/  FMUL.FTZ R70, R67, R70 ;  /* 0x0000004643467220 */ /* 0x000fe20000410000 */
[----:B0-----:R-:W-:-:S04]  /*116f0*/  IMAD.WIDE.U32 R48, R23, 0x10, R64 ;  /* 0x0000001017307825 */ /* 0x001fc800078e0040 */
[----:B------:R-:W-:Y:S01]  /*11700*/  FMUL.FTZ R23, R67, R30 ;  /* 0x0000001e43177220 */ /* 0x000fe20000410000 */
[----:B------:R-:W-:Y:S01]  /*11710*/  FFMA.FTZ R30, R37, R101, R100 ;  /* 0x00000065251e7223 */ /* 0x000fe20000010064 */
[----:B------:R-:W-:Y:S01]  /*11720*/  FMUL.FTZ R36, R67, R71 ;  /* 0x0000004743247220 */ /* 0x000fe20000410000 */
[----:B------:R-:W-:-:S04]  /*11730*/  IMAD.WIDE.U32 R40, R40, 0x10, R64 ;  /* 0x0000001028287825 */ /* 0x000fc800078e0040 */
[----:B------:R-:W-:Y:S01]  /*11740*/  FFMA.FTZ R37, R31, R99, R98 ;  /* 0x000000631f257223 */ /* 0x000fe20000010062 */
[C---:B------:R-:W-:Y:S01]  /*11750*/  FMUL.FTZ R29, R67.reuse, R29 ;  /* 0x0000001d431d7220 */ /* 0x040fe20000410000 */
[----:B------:R-:W-:Y:S01]  /*11760*/  FMUL.FTZ R113, R67, R113 ;  /* 0x0000007143717220 */ /* 0x000fe20000410000 */
[----:B------:R-:W-:-:S04]  /*11770*/  IMAD.WIDE.U32 R50, R50, 0x10, R64 ;  /* 0x0000001032327825 */ /* 0x000fc800078e0040 */
[----:B------:R-:W-:Y:S01]  /*11780*/  FMUL.FTZ R65, R67, R114 ;  /* 0x0000007243417220 */ /* 0x000fe20000410000 */
[----:B------:R-:W-:Y:S01]  /*11790*/  FFMA.FTZ R36, R36, R124, R123 ;  /* 0x0000007c24247223 */ /* 0x000fe2000001007b */
[----:B------:R-:W-:Y:S01]  /*117a0*/  FFMA.FTZ R29, R29, R105, R104 ;  /* 0x000000691d1d7223 */ /* 0x000fe20000010068 */
[----:B------:R-:W-:Y:S01]  /*117b0*/  FFMA.FTZ R113, R113, R97, R96 ;  /* 0x0000006171717223 */ /* 0x000fe20000010060 */
[----:B------:R-:W-:Y:S01]  /*117c0*/  FFMA.FTZ R46, R65, R95, R94 ;  /* 0x0000005f412e7223 */ /* 0x000fe2000001005e */
[----:B------:R-:W-:Y:S01]  /*117d0*/  F2FP.BF16.F32.PACK_AB R30, R37, R30 ;  /* 0x0000001e251e723e */ /* 0x000fe200000010ff */
        /* <DEDUP_REMOVED lines=10> */
[----:B------:R-:W-:Y:S01]  /*11880*/  FFMA.FTZ R53, R53, R91, R90 ;  /* 0x0000005b35357223 */ /* 0x000fe2000001005a */
[----:B------:R1:W-:Y:S04]  /*11890*/  @!P0 STG.E desc[UR12][R42.64], R66 ;  /* 0x000000422a008986 */ /* 0x0003e8000c10190c */
[----:B------:R1:W-:Y:S01]  /*118a0*/  @!P0 STG.E desc[UR12][R44.64], R67 ;  /* 0x000000432c008986 */ /* 0x0003e2000c10190c */
[----:B------:R-:W-:-:S04]  /*118b0*/  UIADD3 UR16, UPT, UPT, UR16, UR8, URZ ;  /* 0x0000000810107290 */ /* 0x000fc8000fffe0ff */
[----:B------:R-:W-:Y:S02]  /*118c0*/  UISETP.GE.AND UP1, UPT, UR16, UR9, UPT ;  /* 0x000000091000728c */ /* 0x000fe4000bf26270 */
[----:B------:R-:W-:Y:S01]  /*118d0*/  UPLOP3.LUT UP2, UPT, UPT, UPT, UP2, 0x40, 0x4 ;  /* 0x000000000004789c */ /* 0x000fe20003f4e820 */
[----:B----4-:R-:W-:Y:S01]  /*118e0*/  FFMA.FTZ R39, R25, R73, R39 ;  /* 0x0000004919277223 */ /* 0x010fe20000010027 */
[----:B---3--:R-:W-:Y:S01]  /*118f0*/  FFMA.FTZ R24, R24, R38, R115 ;  /* 0x0000002618187223 */ /* 0x008fe20000010073 */
[----:B------:R-:W-:Y:S01]  /*11900*/  FFMA.FTZ R38, R23, R103, R102 ;  /* 0x0000006717267223 */ /* 0x000fe20000010066 */
[----:B------:R-:W-:Y:S01]  /*11910*/  FMUL.FTZ R23, R67, R28 ;  /* 0x0000001c43177220 */ /* 0x000fe20000410000 */
[----:B--2---:R-:W-:Y:S02]  /*11920*/  FFMA.FTZ R25, R70, R111, R125 ;  /* 0x0000006f46197223 */ /* 0x004fe4000001007d */
[----:B------:R-:W-:Y:S01]  /*11930*/  F2FP.BF16.F32.PACK_AB R24, R39, R24 ;  /* 0x000000182718723e */ /* 0x000fe200000010ff */
[C---:B------:R-:W-:Y:S01]  /*11940*/  FMUL.FTZ R39, R67.reuse, R52 ;  /* 0x0000003443277220 */ /* 0x040fe20000410000 */
[----:B------:R-:W-:Y:S01]  /*11950*/  FMUL.FTZ R73, R67, R58 ;  /* 0x0000003a43497220 */ /* 0x000fe20000410000 */
[----:B------:R-:W-:Y:S01]  /*11960*/  F2FP.BF16.F32.PACK_AB R29, R38, R29 ;  /* 0x0000001d261d723e */ /* 0x000fe200000010ff */
        /* <DEDUP_REMOVED lines=8> */
[----:B------:R-:W-:-:S02]  /*119f0*/  F2FP.BF16.F32.PACK_AB R28, R28, R23 ;  /* 0x000000171c1c723e */ /* 0x000fc400000010ff */
[----:B------:R-:W-:Y:S02]  /*11a00*/  F2FP.BF16.F32.PACK_AB R38, R57, R38 ;  /* 0x000000263926723e */ /* 0x000fe400000010ff */
[----:B------:R-:W-:Y:S02]  /*11a10*/  F2FP.BF16.F32.PACK_AB R39, R52, R39 ;  /* 0x000000273427723e */ /* 0x000fe400000010ff */
[----:B------:R-:W-:Y:S02]  /*11a20*/  F2FP.BF16.F32.PACK_AB R37, R46, R37 ;  /* 0x000000252e25723e */ /* 0x000fe400000010ff */
[----:B------:R-:W-:Y:S01]  /*11a30*/  F2FP.BF16.F32.PACK_AB R36, R53, R36 ;  /* 0x000000243524723e */ /* 0x000fe200000010ff */
[----:B------:R1:W-:Y:S04]  /*11a40*/  STG.E.128 desc[UR12][R48.64], R24 ;  /* 0x0000001830007986 */ /* 0x0003e8000c101d0c */
[----:B------:R1:W-:Y:S04]  /*11a50*/  STG.E.128 desc[UR12][R40.64], R28 ;  /* 0x0000001c28007986 */ /* 0x0003e8000c101d0c */
[----:B------:R1:W-:Y:S01]  /*11a60*/  STG.E.128 desc[UR12][R50.64], R36 ;  /* 0x0000002432007986 */ /* 0x0003e2000c101d0c */
[----:B------:R-:W-:Y:S05]  /*11a70*/  BRA.U !UP1, `(.L_x_1530) ;  /* 0xfffffef509147547 */ /* 0x000fea000b83ffff */
[----:B------:R-:W-:Y:S05]  /*11a80*/  EXIT ;  /* 0x000000000000794d */ /* 0x000fea0003800000 */
.L_x_1531:
        /* <DEDUP_REMOVED lines=15> */
.L_x_20916:


//--------------------- .text._ZN10layer_norm13ln_fwd_kernelINS_13Kernel_traitsI13__nv_bfloat16S2_S2_S2_fjLj6144ELj1ELj1ELj8ELj16ENS_18Kernel_traits_baseILj6144ES2_S2_S2_S2_fjLj256EEEEELb1ELb1ELb1ELb0EEEvNS_9FwdParamsE --------------------------
	.section	.text._ZN10layer_norm13ln_fwd_kernelINS_13Kernel_traitsI13__nv_bfloat16S2_S2_S2_fjLj6144ELj1ELj1ELj8ELj16ENS_18Kernel_traits_baseILj6144ES2_S2_S2_S2_fjLj256EEEEELb1ELb1ELb1ELb0EEEvNS_9FwdParamsE,"ax",@progbits
	.align	128
        .global         _ZN10layer_norm13ln_fwd_kernelINS_13Kernel_traitsI13__nv_bfloat16S2_S2_S2_fjLj6144ELj1ELj1ELj8ELj16ENS_18Kernel_traits_baseILj6144ES2_S2_S2_S2_fjLj256EEEEELb1ELb1ELb1ELb0EEEvNS_9FwdParamsE
        .type           _ZN10layer_norm13ln_fwd_kernelINS_13Kernel_traitsI13__nv_bfloat16S2_S2_S2_fjLj6144ELj1ELj1ELj8ELj16ENS_18Kernel_traits_baseILj6144ES2_S2_S2_S2_fjLj256EEEEELb1ELb1ELb1ELb0EEEvNS_9FwdParamsE,@function
        .size           _ZN10layer_norm13ln_fwd_kernelINS_13Kernel_traitsI13__nv_bfloat16S2_S2_S2_fjLj6144ELj1ELj1ELj8ELj16ENS_18Kernel_traits_baseILj6144ES2_S2_S2_S2_fjLj256EEEEELb1ELb1ELb1ELb0EEEvNS_9FwdParamsE,(.L_x_20917 - _ZN10layer_norm13ln_fwd_kernelINS_13Kernel_traitsI13__nv_bfloat16S2_S2_S2_fjLj6144ELj1ELj1ELj8ELj16ENS_18Kernel_traits_baseILj6144ES2_S2_S2_S2_fjLj256EEEEELb1ELb1ELb1ELb0EEEvNS_9FwdParamsE)
        .other          _ZN10layer_norm13ln_fwd_kernelINS_13Kernel_traitsI13__nv_bfloat16S2_S2_S2_fjLj6144ELj1ELj1ELj8ELj16ENS_18Kernel_traits_baseILj6144ES2_S2_S2_S2_fjLj256EEEEELb1ELb1ELb1ELb0EEEvNS_9FwdParamsE,@"STO_CUDA_ENTRY STV_DEFAULT"
_ZN10layer_norm13ln_fwd_kernelINS_13Kernel_traitsI13__nv_bfloat16S2_S2_S2_fjLj6144ELj1ELj1ELj8ELj16ENS_18Kernel_traits_baseILj6144ES2_S2_S2_S2_fjLj256EEEEELb1ELb1ELb1ELb0EEEvNS_9FwdParamsE:
.text._ZN10layer_norm13ln_fwd_kernelINS_13Kernel_traitsI13__nv_bfloat16S2_S2_S2_fjLj6144ELj1ELj1ELj8ELj16ENS_18Kernel_traits_baseILj6144ES2_S2_S2_S2_fjLj256EEEEELb1ELb1ELb1ELb0EEEvNS_9FwdParamsE:
[----:B------:R-:W-:Y:S01]  /*0000*/  LDC R1, c[0x0][0x37c] ;  /* 0x0000df00ff017b82 */ /* 0x000fe20000000800 */
[----:B------:R-:W0:Y:S07]  /*0010*/  LDCU.U8 UR4, c[0x0][0x464] ;  /* 0x00008c80ff0477ac */ /* 0x000e2e0008000000 */
[----:B------:R-:W1:Y:S01]  /*0020*/  LDC R80, c[0x0][0x458] ;  /* 0x00011600ff507b82 */ /* 0x000e620000000800 */
[----:B------:R-:W2:Y:S07]  /*0030*/  LDCU.64 UR8, c[0x0][0x358] ;  /* 0x00006b00ff0877ac */ /* 0x000eae0008000a00 */
[----:B------:R-:W3:Y:S01]  /*0040*/  LDC R81, c[0x0][0x45c] ;  /* 0x00011700ff517b82 */ /* 0x000ee20000000800 */
[----:B------:R-:W4:Y:S01]  /*0050*/  S2R R57, SR_TID.X ;  /* 0x0000000000397919 */ /* 0x000f220000002100 */
[----:B------:R-:W5:Y:S01]  /*0060*/  LDCU.64 UR10, c[0x0][0x438] ;  /* 0x00008700ff0a77ac */ /* 0x000f620008000a00 */
[----:B0-----:R-:W-:Y:S01]  /*0070*/  ISETP.NE.AND P0, PT, RZ, UR4, PT ;  /* 0x00000004ff007c0c */ /* 0x001fe2000bf05270 */
[----:B------:R-:W0:-:S12]  /*0080*/  LDCU.64 UR4, c[0x0][0x450] ;  /* 0x00008a00ff0477ac */ /* 0x000e180008000a00 */
[----:B-1----:R-:W-:Y:S01]  /*0090*/  @P0 IMAD.MOV.U32 R4, RZ, RZ, R80 ;  /* 0x000000ffff040224 */ /* 0x002fe200078e0050 */
[----:B------:R-:W1:Y:S01]  /*00a0*/  @P0 LDC R7, c[0x0][0x460] ;  /* 0x00011800ff070b82 */ /* 0x000e620000000800 */
[----:B---3--:R-:W-:-:S06]  /*00b0*/  @P0 IMAD.MOV.U32 R5, RZ, RZ, R81 ;  /* 0x000000ffff050224 */ /* 0x008fcc00078e0051 */
[----:B--2---:R-:W1:Y:S01]  /*00c0*/  @P0 LDG.E.64 R4, desc[UR8][R4.64] ;  /* 0x0000000804040981 */ /* 0x004e62000c1e1b00 */
[----:B0-----:R-:W-:Y:S01]  /*00d0*/  MOV R2, UR4 ;  /* 0x0000000400027c02 */ /* 0x001fe20008000f00 */
[----:B------:R-:W-:Y:S01]  /*00e0*/  IMAD.U32 R3, RZ, RZ, UR5 ;  /* 0x00000005ff037e24 */ /* 0x000fe2000f8e00ff */
[----:B------:R-:W0:Y:S05]  /*00f0*/  LDCU UR5, c[0x0][0x388] ;  /* 0x00007100ff0577ac */ /* 0x000e2a0008000800 */
[----:B------:R-:W2:Y:S01]  /*0100*/  @P0 LDG.E.64 R2, desc[UR8][R2.64] ;  /* 0x0000000802020981 */ /* 0x000ea2000c1e1b00 */
[----:B------:R-:W3:Y:S01]  /*0110*/  S2UR UR6, SR_CTAID.X ;  /* 0x00000000000679c3 */ /* 0x000ee20000002500 */
[----:B-----5:R-:W-:Y:S01]  /*0120*/  UISETP.NE.U32.AND UP0, UPT, UR10, URZ, UPT ;  /* 0x000000ff0a00728c */ /* 0x020fe2000bf05070 */
[----:B----4-:R-:W-:Y:S01]  /*0130*/  MOV R51, R57 ;  /* 0x0000003900337202 */ /* 0x010fe20000000f00 */
[----:B------:R-:W-:Y:S01]  /*0140*/  BSSY.RECONVERGENT B0, `(.L_x_1532) ;  /* 0x0000058000007945 */ /* 0x000fe20003800200 */
[----:B------:R-:W-:Y:S01]  /*0150*/  LOP3.LUT R0, R57, 0xe0, RZ, 0xc0, !PT ;  /* 0x000000e039007812 */ /* 0x000fe200078ec0ff */
[----:B------:R-:W-:Y:S01]  /*0160*/  UISETP.NE.AND.EX UP0, UPT, UR11, URZ, UPT, UP0 ;  /* 0x000000ff0b00728c */ /* 0x000fe2000bf05300 */
[----:B------:R-:W-:Y:S01]  /*0170*/  LOP3.LUT R48, R51, 0xff, RZ, 0x3c, !PT ;  /* 0x000000ff33307812 */ /* 0x000fe200078e3cff */
[----:B0-----:R-:W-:-:S04]  /*0180*/  USHF.R.S32.HI UR4, URZ, 0x1f, UR5 ;  /* 0x0000001fff047899 */ /* 0x001fc80008011405 */
[----:B------:R-:W-:-:S04]  /*0190*/  ULEA.HI UR4, UR4, UR5, URZ, 0x3 ;  /* 0x0000000504047291 */ /* 0x000fc8000f8f18ff */
[----:B------:R-:W-:Y:S01]  /*01a0*/  USHF.R.S32.HI UR4, URZ, 0x3, UR4 ;  /* 0x00000003ff047899 */ /* 0x000fe20008011404 */
[----:B---3--:R-:W-:-:S05]  /*01b0*/  IMAD.U32 R50, RZ, RZ, UR6 ;  /* 0x00000006ff327e24 */ /* 0x008fca000f8e00ff */
[----:B------:R-:W-:Y:S01]  /*01c0*/  VIADD R48, R48, UR4 ;  /* 0x0000000430307c36 */ /* 0x000fe20008000000 */
[----:B-1----:R-:W-:-:S05]  /*01d0*/  @P0 IADD3 R80, P1, PT, R4, R7, RZ ;  /* 0x0000000704500210 */ /* 0x002fca0007f3e0ff */
[----:B------:R-:W-:Y:S02]  /*01e0*/  @P0 IMAD.X R81, RZ, RZ, R5, P1 ;  /* 0x000000ffff510224 */ /* 0x000fe400008e0605 */
[C---:B--2---:R-:W-:Y:S01]  /*01f0*/  VIADD R56, R2.reuse, 0x9e3779b9 ;  /* 0x9e3779b902387836 */ /* 0x044fe20000000000 */
[C---:B------:R-:W-:Y:S01]  /*0200*/  IADD3 R58, PT, PT, R3.reuse, -0x4498517b, RZ ;  /* 0xbb67ae85033a7810 */ /* 0x040fe20007ffe0ff */
[C---:B------:R-:W-:Y:S01]  /*0210*/  VIADD R59, R2.reuse, 0x3c6ef372 ;  /* 0x3c6ef372023b7836 */ /* 0x040fe20000000000 */
[C---:B------:R-:W-:Y:S01]  /*0220*/  IADD3 R61, PT, PT, R3.reuse, 0x32370b8f, RZ ;  /* 0x32370b8f033d7810 */ /* 0x040fe20007ffe0ff */
[C---:B------:R-:W-:Y:S01]  /*0230*/  VIADD R60, R3.reuse, 0x76cf5d0a ;  /* 0x76cf5d0a033c7836 */ /* 0x040fe20000000000 */
[----:B------:R-:W-:Y:S01]  /*0240*/  IADD3 R64, PT, PT, R2, -0xe443238, RZ ;  /* 0xf1bbcdc802407810 */ /* 0x000fe20007ffe0ff */
[C---:B------:R-:W-:Y:S01]  /*0250*/  VIADD R62, R3.reuse, 0xed9eba14 ;  /* 0xed9eba14033e7836 */ /* 0x040fe20000000000 */
[--C-:B------:R-:W-:Y:S01]  /*0260*/  SHF.R.U64 R90, R80, 0x2, R81.reuse ;  /* 0x00000002505a7819 */ /* 0x100fe20000001251 */
[C---:B------:R-:W-:Y:S01]  /*0270*/  VIADD R63, R3.reuse, 0x1fd5c5a3 ;  /* 0x1fd5c5a3033f7836 */ /* 0x040fe20000000000 */
[----:B------:R-:W-:Y:S01]  /*0280*/  SHF.R.U32.HI R49, RZ, 0x2, R81 ;  /* 0x00000002ff317819 */ /* 0x000fe20000011651 */
[----:B------:R-:W-:Y:S01]  /*0290*/  VIADD R65, R3, 0x96a522ad ;  /* 0x96a522ad03417836 */ /* 0x000fe20000000000 */
[----:B------:R-:W-:Y:S06]  /*02a0*/  BRA.U !UP0, `(.L_x_1533) ;  /* 0x0000000108887547 */ /* 0x000fec000b800000 */
        /* <DEDUP_REMOVED lines=21> */
[----:B------:R-:W-:Y:S02]  /*0400*/  ISETP.GE.U32.AND P0, PT, R48, 0x300, PT ;  /* 0x000003003000780c */ /* 0x000fe40003f06070 */
[----:B------:R-:W-:-:S11]  /*0410*/  @P1 IADD3 R51, PT, PT, R51, 0x100, RZ ;  /* 0x0000010033331810 */ /* 0x000fd60007ffe0ff */
        /* <DEDUP_REMOVED lines=11> */
.L_x_1533:
[C---:B------:R-:W-:Y:S02]  /*04d0*/  ISETP.GE.U32.AND P0, PT, R48.reuse, 0x100, PT ;  /* 0x000001003000780c */ /* 0x040fe40003f06070 */
[C---:B------:R-:W-:Y:S02]  /*04e0*/  ISETP.GE.U32.AND P1, PT, R48.reuse, 0x200, PT ;  /* 0x000002003000780c */ /* 0x040fe40003f26070 */
[----:B------:R-:W-:-:S09]  /*04f0*/  ISETP.GE.U32.AND P2, PT, R48, 0x300, PT ;  /* 0x000003003000780c */ /* 0x000fd20003f46070 */
[----:B------:R-:W0:Y:S08]  /*0500*/  @P0 LDC.64 R4, c[0x0][0x3d0] ;  /* 0x0000f400ff040b82 */ /* 0x000e300000000a00 */
[----:B------:R-:W1:Y:S08]  /*0510*/  @P0 LDC.64 R6, c[0x0][0x3e8] ;  /* 0x0000fa00ff060b82 */ /* 0x000e700000000a00 */
[----:B------:R-:W2:Y:S08]  /*0520*/  @P1 LDC.64 R28, c[0x0][0x3d0] ;  /* 0x0000f400ff1c1b82 */ /* 0x000eb00000000a00 */
[----:B------:R-:W3:Y:S01]  /*0530*/  @P1 LDC.64 R40, c[0x0][0x3e8] ;  /* 0x0000fa00ff281b82 */ /* 0x000ee20000000a00 */
[----:B0-----:R-:W-:-:S05]  /*0540*/  @P0 IMAD.WIDE.U32 R8, R51, 0x10, R4 ;  /* 0x0000001033080825 */ /* 0x001fca00078e0004 */
[----:B------:R0:W5:Y:S02]  /*0550*/  @P0 LDG.E.128 R104, desc[UR8][R8.64] ;  /* 0x0000000808680981 */ /* 0x000164000c1e1d00 */
[----:B------:R-:W4:Y:S01]  /*0560*/  @P2 LDC.64 R52, c[0x0][0x3d0] ;  /* 0x0000f400ff342b82 */ /* 0x000f220000000a00 */
[C---:B-1----:R-:W-:Y:S01]  /*0570*/  @P0 IMAD.WIDE.U32 R10, R51.reuse, 0x10, R6 ;  /* 0x00000010330a0825 */ /* 0x042fe200078e0006 */
[----:B------:R-:W-:-:S04]  /*0580*/  @P0 LOP3.LUT R51, R51, 0x100, RZ, 0xfc, !PT ;  /* 0x0000010033330812 */ /* 0x000fc800078efcff */
[----:B------:R0:W5:Y:S02]  /*0590*/  @P0 LDG.E.128 R36, desc[UR8][R10.64] ;  /* 0x000000080a240981 */ /* 0x000164000c1e1d00 */
[----:B------:R-:W1:Y:S01]  /*05a0*/  @P2 LDC.64 R54, c[0x0][0x3e8] ;  /* 0x0000fa00ff362b82 */ /* 0x000e620000000a00 */
[----:B--2---:R-:W-:-:S05]  /*05b0*/  @P1 IMAD.WIDE.U32 R44, R51, 0x10, R28 ;  /* 0x00000010332c1825 */ /* 0x004fca00078e001c */
[----:B------:R0:W5:Y:S01]  /*05c0*/  @P1 LDG.E.128 R32, desc[UR8][R44.64] ;  /* 0x000000082c201981 */ /* 0x000162000c1e1d00 */
[----:B---3--:R-:W-:-:S04]  /*05d0*/  @P1 IMAD.WIDE.U32 R46, R51, 0x10, R40 ;  /* 0x00000010332e1825 */ /* 0x008fc800078e0028 */
[----:B------:R-:W-:Y:S01]  /*05e0*/  @P1 VIADD R51, R51, 0x100 ;  /* 0x0000010033331836 */ /* 0x000fe20000000000 */
[----:B------:R0:W5:Y:S03]  /*05f0*/  @P1 LDG.E.128 R24, desc[UR8][R46.64] ;  /* 0x000000082e181981 */ /* 0x000166000c1e1d00 */
[----:B----4-:R-:W-:-:S05]  /*0600*/  @P2 IMAD.WIDE.U32 R4, R51, 0x10, R52 ;  /* 0x0000001033042825 */ /* 0x010fca00078e0034 */
[----:B------:R0:W5:Y:S01]  /*0610*/  @P2 LDG.E.128 R20, desc[UR8][R4.64] ;  /* 0x0000000804142981 */ /* 0x000162000c1e1d00 */
[----:B-1----:R-:W-:-:S05]  /*0620*/  @P2 IMAD.WIDE.U32 R6, R51, 0x10, R54 ;  /* 0x0000001033062825 */ /* 0x002fca00078e0036 */
[----:B------:R0:W5:Y:S01]  /*0630*/  @P2 LDG.E.128 R12, desc[UR8][R6.64] ;  /* 0x00000008060c2981 */ /* 0x000162000c1e1d00 */
[----:B------:R-:W-:Y:S02]  /*0640*/  HFMA2 R42, -RZ, RZ, 0, 0 ;  /* 0x00000000ff2a7431 */ /* 0x000fe400000001ff */
[----:B------:R-:W-:Y:S01]  /*0650*/  IMAD.MOV.U32 R30, RZ, RZ, RZ ;  /* 0x000000ffff1e7224 */ /* 0x000fe200078e00ff */
[----:B------:R-:W-:Y:S02]  /*0660*/  CS2R R28, SRZ ;  /* 0x00000000001c7805 */ /* 0x000fe4000001ff00 */
[----:B------:R-:W-:Y:S02]  /*0670*/  CS2R R40, SRZ ;  /* 0x0000000000287805 */ /* 0x000fe4000001ff00 */
[----:B------:R-:W-:Y:S02]  /*0680*/  @P2 CS2R R18, SRZ ;  /* 0x0000000000122805 */ /* 0x000fe4000001ff00 */
[----:B------:R-:W-:Y:S01]  /*0690*/  @P2 CS2R R16, SRZ ;  /* 0x0000000000102805 */ /* 0x000fe2000001ff00 */
[----:B------:R-:W-:-:S02]  /*06a0*/  @P0 IMAD.MOV.U32 R43, RZ, RZ, RZ ;  /* 0x000000ffff2b0224 */ /* 0x000fc400078e00ff */
[----:B0-----:R-:W-:-:S07]  /*06b0*/  @P1 IMAD.MOV.U32 R31, RZ, RZ, RZ ;  /* 0x000000ffff1f1224 */ /* 0x001fce00078e00ff */
.L_x_1534:
[----:B------:R-:W-:Y:S05]  /*06c0*/  BSYNC.RECONVERGENT B0 ;  /* 0x0000000000007941 */ /* 0x000fea0003800200 */
.L_x_1532:
[----:B------:R-:W0:Y:S02]  /*06d0*/  LDCU UR5, c[0x0][0x384] ;  /* 0x00007080ff0577ac */ /* 0x000e240008000800 */
[----:B0-----:R-:W-:-:S13]  /*06e0*/  ISETP.GE.AND P0, PT, R50, UR5, PT ;  /* 0x0000000532007c0c */ /* 0x001fda000bf06270 */
[----:B------:R-:W-:Y:S05]  /*06f0*/  @P0 EXIT ;  /* 0x000000000000094d */ /* 0x000fea0003800000 */
[----:B------:R-:W0:Y:S01]  /*0700*/  LDCU UR5, c[0x0][0x360] ;  /* 0x00006c00ff0577ac */ /* 0x000e220008000800 */
[C---:B------:R-:W-:Y:S01]  /*0710*/  IMAD.HI.U32 R5, R90.reuse, -0x2daee0ad, RZ ;  /* 0xd2511f535a057827 */ /* 0x040fe200078e00ff */
[----:B------:R-:W-:Y:S01]  /*0720*/  IADD3 R0, PT, PT, RZ, -R0, RZ ;  /* 0x80000000ff007210 */ /* 0x000fe20007ffe0ff */
[----:B------:R-:W-:Y:S02]  /*0730*/  ULOP3.LUT UR6, UR4, 0xff, URZ, 0xc0, !UPT ;  /* 0x000000ff04067892 */ /* 0x000fe4000f8ec0ff */
[----:B------:R-:W-:Y:S01]  /*0740*/  IMAD R9, R90, -0x2daee0ad, RZ ;  /* 0xd2511f535a097824 */ /* 0x000fe200078e02ff */
[----:B------:R-:W-:Y:S01]  /*0750*/  LOP3.LUT R5, R5, R3, RZ, 0x3c, !PT ;  /* 0x0000000305057212 */ /* 0x000fe200078e3cff */
[----:B------:R-:W-:Y:S01]  /*0760*/  UPLOP3.LUT UP1, UPT, UPT, UPT, UPT, 0x40, 0x4 ;  /* 0x000000000004789c */ /* 0x000fe20003f2e870 */
[----:B------:R-:W-:Y:S01]  /*0770*/  LOP3.LUT R80, R80, 0x3, RZ, 0xc0, !PT ;  /* 0x0000000350507812 */ /* 0x000fe200078ec0ff */
[----:B------:R-:W1:Y:S01]  /*0780*/  LDCU UR7, c[0x0][0x404] ;  /* 0x00008080ff0777ac */ /* 0x000e620008000800 */
[----:B------:R-:W-:Y:S01]  /*0790*/  VIADDMNMX R0, R0, UR6, RZ, !PT ;  /* 0x0000000600007c46 */ /* 0x000fe2000f8001ff */
[----:B------:R-:W-:Y:S01]  /*07a0*/  IMAD.HI.U32 R6, R5, -0x326172a9, RZ ;  /* 0xcd9e8d5705067827 */ /* 0x000fe200078e00ff */
[----:B-----5:R-:W-:Y:S01]  /*07b0*/  PRMT R94, R19, 0x7632, R94 ;  /* 0x00007632135e7816 */ /* 0x020fe2000000005e */
[----:B------:R-:W2:Y:S01]  /*07c0*/  LDCU.U8 UR14, c[0x0][0x410] ;  /* 0x00008200ff0e77ac */ /* 0x000ea20008000000 */
[----:B------:R-:W-:Y:S01]  /*07d0*/  VIMNMX R0, PT, PT, R0, 0x20, PT ;  /* 0x0000002000007848 */ /* 0x000fe20003fe0100 */
[----:B------:R-:W-:Y:S01]  /*07e0*/  IMAD R5, R5, -0x326172a9, RZ ;  /* 0xcd9e8d5705057824 */ /* 0x000fe200078e02ff */
[----:B------:R-:W-:Y:S01]  /*07f0*/  PRMT R96, R23, 0x7632, R96 ;  /* 0x0000763217607816 */ /* 0x000fe20000000060 */
[----:B------:R-:W3:Y:S01]  /*0800*/  LDCU UR15, c[0x0][0x400] ;  /* 0x00008000ff0f77ac */ /* 0x000ee20008000800 */
[----:B0-----:R-:W-:Y:S01]  /*0810*/  IMAD R92, R50, UR5, R57 ;  /* 0x00000005325c7c24 */ /* 0x001fe2000f8e0239 */
[----:B------:R-:W-:Y:S01]  /*0820*/  PRMT R98, R18, 0x7632, R98 ;  /* 0x0000763212627816 */ /* 0x000fe20000000062 */
[----:B------:R-:W-:-:S02]  /*0830*/  ULOP3.LUT UR5, UR4, 0xffffff00, URZ, 0xc0, !UPT ;  /* 0xffffff0004057892 */ /* 0x000fc4000f8ec0ff */
[----:B------:R-:W-:Y:S01]  /*0840*/  IMAD.HI.U32 R4, R92, -0x326172a9, RZ ;  /* 0xcd9e8d575c047827 */ /* 0x000fe200078e00ff */
[----:B------:R-:W-:Y:S01]  /*0850*/  PRMT R102, R22, 0x7632, R102 ;  /* 0x0000763216667816 */ /* 0x000fe20000000066 */
[----:B------:R-:W0:Y:S01]  /*0860*/  LDCU.64 UR12, c[0x0][0x408] ;  /* 0x00008100ff0c77ac */ /* 0x000e220008000a00 */
[----:B------:R-:W-:Y:S01]  /*0870*/  PRMT R108, R17, 0x7632, R108 ;  /* 0x00007632116c7816 */ /* 0x000fe2000000006c */
[----:B------:R-:W-:Y:S01]  /*0880*/  IMAD R7, R92, -0x326172a9, RZ ;  /* 0xcd9e8d575c077824 */ /* 0x000fe200078e02ff */
[----:B------:R-:W-:Y:S01]  /*0890*/  LOP3.LUT R4, R49, R4, R2, 0x96, !PT ;  /* 0x0000000431047212 */ /* 0x000fe200078e9602 */
[----:B------:R-:W4:Y:S01]  /*08a0*/  LDCU.64 UR10, c[0x0][0x3a0] ;  /* 0x00007400ff0a77ac */ /* 0x000f220008000a00 */
[----:B------:R-:W-:Y:S02]  /*08b0*/  LEA R0, R0, UR5, 0x3 ;  /* 0x0000000500007c11 */ /* 0x000fe4000f8e18ff */
[----:B------:R-:W-:Y:S01]  /*08c0*/  LOP3.LUT R6, R56, R7, R6, 0x96, !PT ;  /* 0x0000000738067212 */ /* 0x000fe200078e9606 */
[----:B------:R-:W-:Y:S01]  /*08d0*/  IMAD.HI.U32 R8, R4, -0x2daee0ad, RZ ;  /* 0xd2511f5304087827 */ /* 0x000fe200078e00ff */
[----:B------:R-:W-:-:S02]  /*08e0*/  I2FP.F32.U32 R0, R0 ;  /* 0x0000000000007245 */ /* 0x000fc40000201000 */
[----:B------:R-:W-:Y:S01]  /*08f0*/  PRMT R110, R21, 0x7632, R110 ;  /* 0x00007632156e7816 */ /* 0x000fe2000000006e */
[----:B------:R-:W-:Y:S01]  /*0900*/  IMAD R10, R4, -0x2daee0ad, RZ ;  /* 0xd2511f53040a7824 */ /* 0x000fe200078e02ff */
[----:B------:R-:W-:Y:S01]  /*0910*/  LOP3.LUT R8, R58, R9, R8, 0x96, !PT ;  /* 0x000000093a087212 */ /* 0x000fe200078e9608 */
[----:B------:R-:W-:Y:S01]  /*0920*/  IMAD.HI.U32 R7, R6, -0x2daee0ad, RZ ;  /* 0xd2511f5306077827 */ /* 0x000fe200078e00ff */
[----:B------:R-:W-:Y:S01]  /*0930*/  IADD3 R9, PT, PT, R2, -0x255992d5, RZ ;  /* 0xdaa66d2b02097810 */ /* 0x000fe20007ffe0ff */
[----:B------:R0:W0:Y:S01]  /*0940*/  MUFU.RCP R52, R0 ;  /* 0x0000000000347308 */ /* 0x0000220000001000 */
[----:B------:R-:W-:Y:S01]  /*0950*/  PRMT R112, R16, 0x7632, R112 ;  /* 0x0000763210707816 */ /* 0x000fe20000000070 */
[----:B------:R-:W-:Y:S01]  /*0960*/  IMAD.HI.U32 R4, R8, -0x326172a9, RZ ;  /* 0xcd9e8d5708047827 */ /* 0x000fe200078e00ff */
[----:B------:R-:W-:Y:S02]  /*0970*/  LOP3.LUT R7, R60, R10, R7, 0x96, !PT ;  /* 0x0000000a3c077212 */ /* 0x000fe400078e9607 */
[----:B------:R-:W-:Y:S01]  /*0980*/  PRMT R114, R20, 0x7632, R114 ;  /* 0x0000763214727816 */ /* 0x000fe20000000072 */
[----:B------:R-:W-:Y:S01]  /*0990*/  IMAD R11, R6, -0x2daee0ad, RZ ;  /* 0xd2511f53060b7824 */ /* 0x000fe200078e02ff */
[----:B------:R-:W-:Y:S01]  /*09a0*/  LOP3.LUT R4, R59, R5, R4, 0x96, !PT ;  /* 0x000000053b047212 */ /* 0x000fe200078e9604 */
[----:B------:R-:W-:-:S02]  /*09b0*/  IMAD R8, R8, -0x326172a9, RZ ;  /* 0xcd9e8d5708087824 */ /* 0x000fc400078e02ff */
[----:B------:R-:W-:Y:S02]  /*09c0*/  HFMA2 R59, -RZ, RZ, 0, 0 ;  /* 0x00000000ff3b7431 */ /* 0x000fe400000001ff */
[----:B------:R-:W-:Y:S01]  /*09d0*/  IMAD.HI.U32 R5, R7, -0x326172a9, RZ ;  /* 0xcd9e8d5707057827 */ /* 0x000fe200078e00ff */
[----:B------:R-:W-:Y:S02]  /*09e0*/  PRMT R116, R31, 0x7632, R116 ;  /* 0x000076321f747816 */ /* 0x000fe40000000074 */
[----:B------:R-:W-:Y:S01]  /*09f0*/  PRMT R118, R35, 0x7632, R118 ;  /* 0x0000763223767816 */ /* 0x000fe20000000076 */
[----:B------:R-:W-:Y:S01]  /*0a00*/  IMAD.HI.U32 R6, R4, -0x2daee0ad, RZ ;  /* 0xd2511f5304067827 */ /* 0x000fe200078e00ff */
[----:B------:R-:W-:Y:S02]  /*0a10*/  LOP3.LUT R5, R9, R8, R5, 0x96, !PT ;  /* 0x0000000809057212 */ /* 0x000fe400078e9605 */
[----:B------:R-:W-:Y:S01]  /*0a20*/  PRMT R126, R30, 0x7632, R126 ;  /* 0x000076321e7e7816 */ /* 0x000fe2000000007e */
[----:B------:R-:W-:Y:S01]  /*0a30*/  IMAD R10, R4, -0x2daee0ad, RZ ;  /* 0xd2511f53040a7824 */ /* 0x000fe200078e02ff */
[----:B------:R-:W-:Y:S01]  /*0a40*/  LOP3.LUT R6, R61, R11, R6, 0x96, !PT ;  /* 0x0000000b3d067212 */ /* 0x000fe200078e9606 */
[----:B------:R-:W-:Y:S01]  /*0a50*/  IMAD R7, R7, -0x326172a9, RZ ;  /* 0xcd9e8d5707077824 */ /* 0x000fe200078e02ff */
[----:B------:R-:W-:Y:S01]  /*0a60*/  IADD3 R11, PT, PT, R3, -0x56f99767, RZ ;  /* 0xa9066899030b7810 */ /* 0x000fe20007ffe0ff */
[----:B------:R-:W-:Y:S01]  /*0a70*/  VIADD R8, R2, 0x78dde6e4 ;  /* 0x78dde6e402087836 */ /* 0x000fe20000000000 */
[----:B------:R-:W-:Y:S01]  /*0a80*/  PRMT R127, R34, 0x7632, R127 ;  /* 0x00007632227f7816 */ /* 0x000fe2000000007f */
[----:B------:R-:W-:Y:S01]  /*0a90*/  IMAD.HI.U32 R4, R6, -0x326172a9, RZ ;  /* 0xcd9e8d5706047827 */ /* 0x000fe200078e00ff */
[----:B------:R-:W-:-:S02]  /*0aa0*/  PRMT R128, R29, 0x7632, R128 ;  /* 0x000076321d807816 */ /* 0x000fc40000000080 */
[----:B------:R-:W-:Y:S01]  /*0ab0*/  PRMT R129, R33, 0x7632, R129 ;  /* 0x0000763221817816 */ /* 0x000fe20000000081 */
[C---:B------:R-:W-:Y:S01]  /*0ac0*/  IMAD.HI.U32 R9, R5.reuse, -0x2daee0ad, RZ ;  /* 0xd2511f5305097827 */ /* 0x040fe200078e00ff */
[----:B------:R-:W-:Y:S02]  /*0ad0*/  LOP3.LUT R4, R8, R7, R4, 0x96, !PT ;  /* 0x0000000708047212 */ /* 0x000fe400078e9604 */
[----:B------:R-:W-:Y:S01]  /*0ae0*/  PRMT R130, R28, 0x7632, R130 ;  /* 0x000076321c827816 */ /* 0x000fe20000000082 */
[----:B------:R-:W-:Y:S01]  /*0af0*/  IMAD R7, R6, -0x326172a9, RZ ;  /* 0xcd9e8d5706077824 */ /* 0x000fe200078e02ff */
[----:B------:R-:W-:Y:S01]  /*0b00*/  LOP3.LUT R9, R62, R10, R9, 0x96, !PT ;  /* 0x0000000a3e097212 */ /* 0x000fe200078e9609 */
[----:B------:R-:W-:Y:S01]  /*0b10*/  IMAD R10, R5, -0x2daee0ad, RZ ;  /* 0xd2511f53050a7824 */ /* 0x000fe200078e02ff */
[----:B------:R-:W-:Y:S01]  /*0b20*/  PRMT R131, R32, 0x7632, R131 ;  /* 0x0000763220837816 */ /* 0x000fe20000000083 */
[----:B------:R-:W-:Y:S01]  /*0b30*/  IMAD.HI.U32 R5, R4, -0x2daee0ad, RZ ;  /* 0xd2511f5304057827 */ /* 0x000fe200078e00ff */
[----:B------:R-:W-:-:S02]  /*0b40*/  PRMT R132, R43, 0x7632, R132 ;  /* 0x000076322b847816 */ /* 0x000fc40000000084 */
[----:B------:R-:W-:Y:S01]  /*0b50*/  PRMT R133, R107, 0x7632, R133 ;  /* 0x000076326b857816 */ /* 0x000fe20000000085 */
[----:B------:R-:W-:Y:S01]  /*0b60*/  VIADD R8, R2, 0x1715609d ;  /* 0x1715609d02087836 */ /* 0x000fe20000000000 */
[----:B------:R-:W-:Y:S01]  /*0b70*/  LOP3.LUT R5, R11, R10, R5, 0x96, !PT ;  /* 0x0000000a0b057212 */ /* 0x000fe200078e9605 */
[C---:B------:R-:W-:Y:S01]  /*0b80*/  IMAD.HI.U32 R6, R9.reuse, -0x326172a9, RZ ;  /* 0xcd9e8d5709067827 */ /* 0x040fe200078e00ff */
[----:B------:R-:W-:Y:S02]  /*0b90*/  PRMT R134, R42, 0x7632, R134 ;  /* 0x000076322a867816 */ /* 0x000fe40000000086 */
        /* <DEDUP_REMOVED lines=9> */
[----:B------:R-:W-:Y:S01]  /*0c30*/  PRMT R139, R104, 0x7632, R139 ;  /* 0x00007632688b7816 */ /* 0x000fe2000000008b */
[----:B------:R-:W-:Y:S01]  /*0c40*/  VIADD R10, R3, 0x646e171e ;  /* 0x646e171e030a7836 */ /* 0x000fe20000000000 */
[----:B------:R-:W-:Y:S01]  /*0c50*/  PRMT R140, R15, 0x7632, R140 ;  /* 0x000076320f8c7816 */ /* 0x000fe2000000008c */
[----:B------:R-:W-:Y:S01]  /*0c60*/  IMAD.HI.U32 R8, R6, -0x2daee0ad, RZ ;  /* 0xd2511f5306087827 */ /* 0x000fe200078e00ff */
[----:B------:R-:W-:Y:S02]  /*0c70*/  LOP3.LUT R4, R7, R9, R4, 0x96, !PT ;  /* 0x0000000907047212 */ /* 0x000fe400078e9604 */
[----:B------:R-:W-:Y:S01]  /*0c80*/  IADD3 R7, PT, PT, R2, 0x5384540f, RZ ;  /* 0x5384540f02077810 */ /* 0x000fe20007ffe0ff */
[----:B------:R-:W-:Y:S01]  /*0c90*/  IMAD R9, R6, -0x2daee0ad, RZ ;  /* 0xd2511f5306097824 */ /* 0x000fe200078e02ff */
[----:B------:R-:W-:Y:S01]  /*0ca0*/  LOP3.LUT R8, R10, R11, R8, 0x96, !PT ;  /* 0x0000000b0a087212 */ /* 0x000fe200078e9608 */
[----:B------:R-:W-:Y:S01]  /*0cb0*/  IMAD.HI.U32 R6, R4, -0x2daee0ad, RZ ;  /* 0xd2511f5304067827 */ /* 0x000fe200078e00ff */
[----:B------:R-:W-:-:S02]  /*0cc0*/  PRMT R141, R14, 0x7632, R141 ;  /* 0x000076320e8d7816 */ /* 0x000fc4000000008d */
[----:B------:R-:W-:Y:S01]  /*0cd0*/  PRMT R142, R13, 0x7632, R142 ;  /* 0x000076320d8e7816 */ /* 0x000fe2000000008e */
[----:B------:R-:W-:Y:S01]  /*0ce0*/  IMAD R10, R5, -0x326172a9, RZ ;  /* 0xcd9e8d57050a7824 */ /* 0x000fe200078e02ff */
[----:B------:R-:W-:Y:S01]  /*0cf0*/  LOP3.LUT R6, R63, R9, R6, 0x96, !PT ;  /* 0x000000093f067212 */ /* 0x000fe200078e9606 */
[----:B------:R-:W-:Y:S01]  /*0d00*/  IMAD.HI.U32 R5, R8, -0x326172a9, RZ ;  /* 0xcd9e8d5708057827 */ /* 0x000fe200078e00ff */
[----:B------:R-:W-:Y:S02]  /*0d10*/  PRMT R143, R12, 0x7632, R143 ;  /* 0x000076320c8f7816 */ /* 0x000fe4000000008f */
[----:B------:R-:W-:Y:S01]  /*0d20*/  PRMT R144, R27, 0x7632, R144 ;  /* 0x000076321b907816 */ /* 0x000fe20000000090 */
[----:B------:R-:W-:Y:S01]  /*0d30*/  VIADD R11, R3, 0xdb3d7428 ;  /* 0xdb3d7428030b7836 */ /* 0x000fe20000000000 */
[----:B------:R-:W-:Y:S01]  /*0d40*/  LOP3.LUT R5, R7, R10, R5, 0x96, !PT ;  /* 0x0000000a07057212 */ /* 0x000fe200078e9605 */
[----:B------:R-:W-:Y:S01]  /*0d50*/  IMAD R10, R4, -0x2daee0ad, RZ ;  /* 0xd2511f53040a7824 */ /* 0x000fe200078e02ff */
[----:B------:R-:W-:Y:S01]  /*0d60*/  PRMT R145, R26, 0x7632, R145 ;  /* 0x000076321a917816 */ /* 0x000fe20000000091 */
[----:B------:R-:W-:Y:S01]  /*0d70*/  IMAD R7, R8, -0x326172a9, RZ ;  /* 0xcd9e8d5708077824 */ /* 0x000fe200078e02ff */
        /* <DEDUP_REMOVED lines=9> */
[----:B------:R-:W-:Y:S01]  /*0e10*/  IMAD.HI.U32 R78, R4, -0x2daee0ad, RZ ;  /* 0xd2511f53044e7827 */ /* 0x000fe200078e00ff */
[----:B------:R-:W-:-:S03]  /*0e20*/  PRMT R56, R37, 0x7632, R56 ;  /* 0x0000763225387816 */ /* 0x000fc60000000038 */
[----:B------:R-:W-:Y:S01]  /*0e30*/  VIADD R7, R2, 0x8ff34781 ;  /* 0x8ff3478102077836 */ /* 0x000fe20000000000 */
[----:B------:R-:W-:Y:S01]  /*0e40*/  LOP3.LUT R78, R65, R5, R78, 0x96, !PT ;  /* 0x00000005414e7212 */ /* 0x000fe200078e964e */
[----:B------:R-:W-:Y:S01]  /*0e50*/  IMAD.SHL.U32 R5, R57, 0x20, RZ ;  /* 0x0000002039057824 */ /* 0x000fe200078e00ff */
[----:B------:R-:W-:Y:S01]  /*0e60*/  PRMT R57, R36, 0x7632, R57 ;  /* 0x0000763224397816 */ /* 0x000fe20000000039 */
[----:B------:R-:W-:Y:S02]  /*0e70*/  IMAD R6, R6, -0x326172a9, RZ ;  /* 0xcd9e8d5706067824 */ /* 0x000fe400078e02ff */
[----:B------:R-:W-:Y:S01]  /*0e80*/  IMAD.HI.U32 R51, R9, -0x326172a9, RZ ;  /* 0xcd9e8d5709337827 */ /* 0x000fe200078e00ff */
[----:B------:R-:W-:-:S03]  /*0e90*/  LOP3.LUT R5, R5, 0x3e0, RZ, 0xc0, !PT ;  /* 0x000003e005057812 */ /* 0x000fc600078ec0ff */
[----:B------:R-:W-:Y:S01]  /*0ea0*/  IMAD R60, R9, -0x326172a9, RZ ;  /* 0xcd9e8d57093c7824 */ /* 0x000fe200078e02ff */
[----:B------:R-:W-:Y:S01]  /*0eb0*/  LOP3.LUT R51, R7, R6, R51, 0x96, !PT ;  /* 0x0000000607337212 */ /* 0x000fe200078e9633 */
[----:B------:R-:W-:Y:S02]  /*0ec0*/  IMAD.MOV R5, RZ, RZ, -R5 ;  /* 0x000000ffff057224 */ /* 0x000fe400078e0a05 */
[----:B------:R-:W-:-:S03]  /*0ed0*/  IMAD R76, R4, -0x2daee0ad, RZ ;  /* 0xd2511f53044c7824 */ /* 0x000fc600078e02ff */
[----:B------:R-:W-:-:S04]  /*0ee0*/  VIADDMNMX R5, R5, UR6, RZ, !PT ;  /* 0x0000000605057c46 */ /* 0x000fc8000f8001ff */
[----:B------:R-:W-:-:S04]  /*0ef0*/  VIMNMX R5, PT, PT, R5, 0x20, PT ;  /* 0x0000002005057848 */ /* 0x000fc80003fe0100 */
[----:B01234-:R-:W-:-:S07]  /*0f00*/  LEA R58, R5, UR5, 0x3 ;  /* 0x00000005053a7c11 */ /* 0x01ffce000f8e18ff */
.L_x_1848:
[----:B------:R-:W0:Y:S08]  /*0f10*/  LDC.64 R44, c[0x0][0x3f0] ;  /* 0x0000fc00ff2c7b82 */ /* 0x000e300000000a00 */
[----:B------:R-:W1:Y:S08]  /*0f20*/  LDC.64 R46, c[0x0][0x3f8] ;  /* 0x0000fe00ff2e7b82 */ /* 0x000e700000000a00 */
[----:B------:R-:W2:Y:S01]  /*0f30*/  LDC R101, c[0x0][0x388] ;  /* 0x0000e200ff657b82 */ /* 0x000ea20000000800 */
[----:B0-----:R-:W-:-:S05]  /*0f40*/  IMAD.WIDE R44, R50, 0x4, R44 ;  /* 0x00000004322c7825 */ /* 0x001fca00078e022c */
[----:B------:R0:W3:Y:S01]  /*0f50*/  LDG.E R82, desc[UR8][R44.64] ;  /* 0x000000082c527981 */ /* 0x0000e2000c1e1900 */
[----:B-1----:R-:W-:-:S05]  /*0f60*/  IMAD.WIDE R46, R50, 0x4, R46 ;  /* 0x00000004322e7825 */ /* 0x002fca00078e022e */
[----:B------:R1:W5:Y:S01]  /*0f70*/  LDG.E R70, desc[UR8][R46.64] ;  /* 0x000000082e467981 */ /* 0x000362000c1e1900 */
[----:B------:R-:W-:Y:S01]  /*0f80*/  ISETP.GE.U32.AND P2, PT, R48, 0x100, PT ;  /* 0x000001003000780c */ /* 0x000fe20003f46070 */
[----:B------:R-:W-:Y:S01]  /*0f90*/  BSSY.RECONVERGENT B0, `(.L_x_1535) ;  /* 0x00006f7000007945 */ /* 0x000fe20003800200 */
[----:B--2---:R-:W-:Y:S01]  /*0fa0*/  IMAD R74, R50, R101, RZ ;  /* 0x00000065324a7224 */ /* 0x004fe200078e02ff */
[----:B------:R-:W2:Y:S04]  /*0fb0*/  S2R R72, SR_TID.X ;  /* 0x0000000000487919 */ /* 0x000ea80000002100 */
[----:B0-----:R-:W-:-:S04]  /*0fc0*/  SHF.R.S32.HI R45, RZ, 0x1f, R74 ;  /* 0x0000001fff2d7819 */ /* 0x001fc8000001144a */
[----:B------:R-:W-:-:S04]  /*0fd0*/  LEA.HI R45, R45, R74, RZ, 0x3 ;  /* 0x0000004a2d2d7211 */ /* 0x000fc800078f18ff */
[----:B--2---:R-:W-:Y:S02]  /*0fe0*/  LEA.HI.SX32 R74, R45, R72, 0x1d ;  /* 0x000000482d4a7211 */ /* 0x004fe400078feaff */
[----:B---3--:R-:W-:-:S13]  /*0ff0*/  ISETP.GE.AND P3, PT, R82, 0x1, PT ;  /* 0x000000015200780c */ /* 0x008fda0003f66270 */
[----:B------:R-:W-:-:S04]  /*1000*/  @P3 VIADD R0, R82, 0xffffffff ;  /* 0xffffffff52003836 */ /* 0x000fc80000000000 */
[----:B------:R-:W-:-:S05]  /*1010*/  @P3 IMAD R0, R0, R101, RZ ;  /* 0x0000006500003224 */ /* 0x000fca00078e02ff */
[----:B------:R-:W-:-:S04]  /*1020*/  @P3 SHF.R.S32.HI R123, RZ, 0x1f, R0 ;  /* 0x0000001fff7b3819 */ /* 0x000fc80000011400 */
[----:B------:R-:W-:Y:S01]  /*1030*/  @P3 LEA.HI R123, R123, R0, RZ, 0x3 ;  /* 0x000000007b7b3211 */ /* 0x000fe200078f18ff */
[----:B------:R-:W-:-:S03]  /*1040*/  IMAD.MOV.U32 R0, RZ, RZ, RZ ;  /* 0x000000ffff007224 */ /* 0x000fc600078e00ff */
[----:B------:R-:W-:Y:S01]  /*1050*/  @P3 LEA.HI.SX32 R0, R123, R72, 0x1d ;  /* 0x000000487b003211 */ /* 0x000fe200078feaff */
[----:B-1----:R-:W-:Y:S06]  /*1060*/  @!P2 BRA `(.L_x_1536) ;  /* 0x0000006c00a4a947 */ /* 0x002fec0003800000 */
[----:B------:R-:W-:-:S04]  /*1070*/  UISETP.NE.U32.AND UP0, UPT, UR10, URZ, UPT ;  /* 0x000000ff0a00728c */ /* 0x000fc8000bf05070 */
[----:B------:R-:W-:Y:S01]  /*1080*/  UISETP.NE.AND.EX UP0, UPT, UR11, URZ, UPT, UP0 ;  /* 0x000000ff0b00728c */ /* 0x000fe2000bf05300 */
[----:B------:R-:W-:Y:S10]  /*1090*/  @!P3 BRA `(.L_x_1537) ;  /* 0x00000000000cb947 */ /* 0x000ff40003800000 */
[----:B------:R-:W0:Y:S02]  /*10a0*/  LDC.64 R8, c[0x0][0x390] ;  /* 0x0000e400ff087b82 */ /* 0x000e240000000a00 */
[----:B0-----:R-:W-:-:S06]  /*10b0*/  IMAD.WIDE.U32 R8, R0, 0x10, R8 ;  /* 0x0000001000087825 */ /* 0x001fcc00078e0008 */
[----:B------:R-:W5:Y:S02]  /*10c0*/  LDG.E.128 R8, desc[UR8][R8.64] ;  /* 0x0000000808087981 */ /* 0x000f64000c1e1d00 */
.L_x_1537:
[----:B------:R-:W-:Y:S05]  /*10d0*/  BRA.U !UP0, `(.L_x_1538) ;  /* 0x0000003508f07547 */ /* 0x000fea000b800000 */
[----:B------:R-:W0:Y:S02]  /*10e0*/  LDC.64 R4, c[0x0][0x3a0] ;  /* 0x0000e800ff047b82 */ /* 0x000e240000000a00 */
        /* <DEDUP_REMOVED lines=23> */
.L_x_1542:
        /* <DEDUP_REMOVED lines=13> */
.L_x_1544:
[----:B------:R-:W-:Y:S05]  /*1330*/  BSYNC.RECONVERGENT B2 ;  /* 0x0000000000027941 */ /* 0x000fea0003800200 */
.L_x_1543:
[----:B------:R-:W-:Y:S01]  /*1340*/  IMAD.WIDE.U32 R46, R92, -0x326172a9, RZ ;  /* 0xcd9e8d575c2e7825 */ /* 0x000fe200078e00ff */
[----:B------:R-:W-:-:S03]  /*1350*/  LOP3.LUT R120, R59, R45, R3, 0x96, !PT ;  /* 0x0000002d3b787212 */ /* 0x000fc600078e9603 */
[----:B------:R-:W-:Y:S01]  /*1360*/  VIADD R45, R2, 0x9e3779b9 ;  /* 0x9e3779b9022d7836 */ /* 0x000fe20000000000 */
[----:B------:R-:W-:Y:S01]  /*1370*/  LOP3.LUT R60, R49, R47, R2, 0x96, !PT ;  /* 0x0000002f313c7212 */ /* 0x000fe200078e9602 */
[----:B------:R-:W-:-:S04]  /*1380*/  IMAD.WIDE.U32 R120, R120, -0x326172a9, RZ ;  /* 0xcd9e8d5778787825 */ /* 0x000fc800078e00ff */
[----:B------:R-:W-:Y:S01]  /*1390*/  IMAD.WIDE.U32 R60, R60, -0x2daee0ad, RZ ;  /* 0xd2511f533c3c7825 */ /* 0x000fe200078e00ff */
[----:B------:R-:W-:Y:S02]  /*13a0*/  LOP3.LUT R45, R45, R46, R121, 0x96, !PT ;  /* 0x0000002e2d2d7212 */ /* 0x000fe400078e9679 */
[C---:B------:R-:W-:Y:S01]  /*13b0*/  IADD3 R121, PT, PT, R3.reuse, 0x76cf5d0a, RZ ;  /* 0x76cf5d0a03797810 */ /* 0x040fe20007ffe0ff */
[----:B------:R-:W-:Y:S02]  /*13c0*/  VIADD R47, R3, 0xbb67ae85 ;  /* 0xbb67ae85032f7836 */ /* 0x000fe40000000000 */
[----:B------:R-:W-:-:S03]  /*13d0*/  VIADD R51, R2, 0x3c6ef372 ;  /* 0x3c6ef37202337836 */ /* 0x000fc60000000000 */
[----:B------:R-:W-:Y:S01]  /*13e0*/  LOP3.LUT R46, R47, R44, R61, 0x96, !PT ;  /* 0x0000002c2f2e7212 */ /* 0x000fe200078e963d */
[----:B------:R-:W-:-:S04]  /*13f0*/  IMAD.WIDE.U32 R44, R45, -0x2daee0ad, RZ ;  /* 0xd2511f532d2c7825 */ /* 0x000fc800078e00ff */
[----:B------:R-:W-:Y:S01]  /*1400*/  IMAD.WIDE.U32 R46, R46, -0x326172a9, RZ ;  /* 0xcd9e8d572e2e7825 */ /* 0x000fe200078e00ff */
[----:B------:R-:W-:-:S03]  /*1410*/  LOP3.LUT R121, R121, R60, R45, 0x96, !PT ;  /* 0x0000003c79797212 */ /* 0x000fc600078e962d */
[----:B------:R-:W-:Y:S01]  /*1420*/  VIADD R45, R2, 0xdaa66d2b ;  /* 0xdaa66d2b022d7836 */ /* 0x000fe20000000000 */
[----:B------:R-:W-:Y:S01]  /*1430*/  LOP3.LUT R60, R51, R120, R47, 0x96, !PT ;  /* 0x00000078333c7212 */ /* 0x000fe200078e962f */
[----:B------:R-:W-:Y:S01]  /*1440*/  IMAD.WIDE.U32 R120, R121, -0x326172a9, RZ ;  /* 0xcd9e8d5779787825 */ /* 0x000fe200078e00ff */
[----:B------:R-:W-:-:S03]  /*1450*/  IADD3 R47, PT, PT, R3, 0x32370b8f, RZ ;  /* 0x32370b8f032f7810 */ /* 0x000fc60007ffe0ff */
        /* <DEDUP_REMOVED lines=8> */
[----:B------:R-:W-:-:S05]  /*14e0*/  VIADD R51, R2, 0x78dde6e4 ;  /* 0x78dde6e402337836 */ /* 0x000fca0000000000 */
[----:B------:R-:W-:Y:S01]  /*14f0*/  LOP3.LUT R60, R51, R120, R47, 0x96, !PT ;  /* 0x00000078333c7212 */ /* 0x000fe200078e962f */
[----:B------:R-:W-:Y:S01]  /*1500*/  IMAD.WIDE.U32 R120, R121, -0x326172a9, RZ ;  /* 0xcd9e8d5779787825 */ /* 0x000fe200078e00ff */
[----:B------:R-:W-:-:S03]  /*1510*/  IADD3 R51, PT, PT, R2, -0x4ab325aa, RZ ;  /* 0xb54cda5602337810 */ /* 0x000fc60007ffe0ff */
[----:B------:R-:W-:Y:S01]  /*1520*/  IMAD.WIDE.U32 R60, R60, -0x2daee0ad, RZ ;  /* 0xd2511f533c3c7825 */ /* 0x000fe200078e00ff */
[----:B------:R-:W-:-:S03]  /*1530*/  LOP3.LUT R45, R45, R46, R121, 0x96, !PT ;  /* 0x0000002e2d2d7212 */ /* 0x000fc600078e9679 */
[C---:B------:R-:W-:Y:S02]  /*1540*/  VIADD R47, R3.reuse, 0xa9066899 ;  /* 0xa9066899032f7836 */ /* 0x040fe40000000000 */
[----:B------:R-:W-:-:S03]  /*1550*/  VIADD R121, R3, 0x646e171e ;  /* 0x646e171e03797836 */ /* 0x000fc60000000000 */
[----:B------:R-:W-:Y:S01]  /*1560*/  LOP3.LUT R46, R47, R44, R61, 0x96, !PT ;  /* 0x0000002c2f2e7212 */ /* 0x000fe200078e963d */
[----:B------:R-:W-:-:S04]  /*1570*/  IMAD.WIDE.U32 R44, R45, -0x2daee0ad, RZ ;  /* 0xd2511f532d2c7825 */ /* 0x000fc800078e00ff */
[----:B------:R-:W-:Y:S01]  /*1580*/  IMAD.WIDE.U32 R46, R46, -0x326172a9, RZ ;  /* 0xcd9e8d572e2e7825 */ /* 0x000fe200078e00ff */
[----:B------:R-:W-:-:S03]  /*1590*/  LOP3.LUT R121, R121, R60, R45, 0x96, !PT ;  /* 0x0000003c79797212 */ /* 0x000fc600078e962d */
[----:B------:R-:W-:Y:S01]  /*15a0*/  VIADD R45, R2, 0x5384540f ;  /* 0x5384540f022d7836 */ /* 0x000fe20000000000 */
[----:B------:R-:W-:Y:S01]  /*15b0*/  LOP3.LUT R60, R51, R120, R47, 0x96, !PT ;  /* 0x00000078333c7212 */ /* 0x000fe200078e962f */
[----:B------:R-:W-:-:S04]  /*15c0*/  IMAD.WIDE.U32 R120, R121, -0x326172a9, RZ ;  /* 0xcd9e8d5779787825 */ /* 0x000fc800078e00ff */
[----:B------:R-:W-:Y:S01]  /*15d0*/  IMAD.WIDE.U32 R60, R60, -0x2daee0ad, RZ ;  /* 0xd2511f533c3c7825 */ /* 0x000fe200078e00ff */
[----:B------:R-:W-:-:S03]  /*15e0*/  LOP3.LUT R45, R45, R46, R121, 0x96, !PT ;  /* 0x0000002e2d2d7212 */ /* 0x000fc600078e9679 */
[----:B------:R-:W-:Y:S02]  /*15f0*/  VIADD R47, R3, 0x1fd5c5a3 ;  /* 0x1fd5c5a3032f7836 */ /* 0x000fe40000000000 */
[----:B------:R-:W-:-:S03]  /*1600*/  VIADD R51, R2, 0xf1bbcdc8 ;  /* 0xf1bbcdc802337836 */ /* 0x000fc60000000000 */
[----:B------:R-:W-:Y:S01]  /*1610*/  LOP3.LUT R46, R47, R44, R61, 0x96, !PT ;  /* 0x0000002c2f2e7212 */ /* 0x000fe200078e963d */
[----:B------:R-:W-:Y:S01]  /*1620*/  IMAD.WIDE.U32 R44, R45, -0x2daee0ad, RZ ;  /* 0xd2511f532d2c7825 */ /* 0x000fe200078e00ff */
[----:B------:R-:W-:-:S03]  /*1630*/  IADD3 R61, PT, PT, R3, -0x24c28bd8, RZ ;  /* 0xdb3d7428033d7810 */ /* 0x000fc60007ffe0ff */
[----:B------:R-:W-:Y:S01]  /*1640*/  IMAD.WIDE.U32 R46, R46, -0x326172a9, RZ ;  /* 0xcd9e8d572e2e7825 */ /* 0x000fe200078e00ff */
[----:B------:R-:W-:Y:S02]  /*1650*/  LOP3.LUT R60, R61, R60, R45, 0x96, !PT ;  /* 0x0000003c3d3c7212 */ /* 0x000fe400078e962d */
[----:B------:R-:W-:Y:S02]  /*1660*/  IADD3 R45, PT, PT, R3, -0x695add53, RZ ;  /* 0x96a522ad032d7810 */ /* 0x000fe40007ffe0ff */
[----:B------:R-:W-:Y:S01]  /*1670*/  LOP3.LUT R120, R51, R120, R47, 0x96, !PT ;  /* 0x0000007833787212 */ /* 0x000fe200078e962f */
[----:B------:R-:W-:-:S04]  /*1680*/  IMAD.WIDE.U32 R60, R60, -0x326172a9, RZ ;  /* 0xcd9e8d573c3c7825 */ /* 0x000fc800078e00ff */
[----:B------:R-:W-:-:S04]  /*1690*/  IMAD.WIDE.U32 R120, R120, -0x2daee0ad, RZ ;  /* 0xd2511f5378787825 */ /* 0x000fc800078e00ff */
[----:B------:R-:W-:Y:S01]  /*16a0*/  VIADD R51, R2, 0x8ff34781 ;  /* 0x8ff3478102337836 */ /* 0x000fe20000000000 */
[----:B------:R-:W-:Y:S01]  /*16b0*/  LOP3.LUT R78, R45, R44, R121, 0x96, !PT ;  /* 0x0000002c2d4e7212 */ /* 0x000fe200078e9679 */
[----:B------:R-:W-:Y:S02]  /*16c0*/  HFMA2 R45, -RZ, RZ, 0, 0 ;  /* 0x00000000ff2d7431 */ /* 0x000fe400000001ff */
[----:B------:R-:W-:Y:S01]  /*16d0*/  IMAD.MOV.U32 R84, RZ, RZ, R120 ;  /* 0x000000ffff547224 */ /* 0x000fe200078e0078 */
[----:B------:R-:W-:Y:S01]  /*16e0*/  LOP3.LUT R51, R51, R46, R61, 0x96, !PT ;  /* 0x0000002e33337212 */ /* 0x000fe200078e963d */
[----:B------:R-:W-:-:S07]  /*16f0*/  IMAD.MOV.U32 R44, RZ, RZ, R76 ;  /* 0x000000ffff2c7224 */ /* 0x000fce00078e004c */
.L_x_1541:
[----:B------:R-:W-:Y:S05]  /*1700*/  BSYNC.RECONVERGENT B1 ;  /* 0x0000000000017941 */ /* 0x000fea0003800200 */
.L_x_1540:
[----:B------:R-:W-:Y:S01]  /*1710*/  I2FP.F32.U32 R44, R44 ;  /* 0x0000002c002c7245 */ /* 0x000fe20000201000 */
[----:B------:R-:W-:Y:S01]  /*1720*/  IMAD.MOV.U32 R47, RZ, RZ, 0x2f800000 ;  /* 0x2f800000ff2f7424 */ /* 0x000fe200078e00ff */
[----:B------:R-:W-:Y:S01]  /*1730*/  SHF.L.U32 R103, R36, 0x10, RZ ;  /* 0x0000001024677819 */ /* 0x000fe200000006ff */
[----:B-----5:R-:W-:Y:S02]  /*1740*/  IMAD.U32 R46, R8, 0x10000, RZ ;  /* 0x00010000082e7824 */ /* 0x020fe400078e00ff */
[----:B------:R-:W-:Y:S01]  /*1750*/  FFMA.FTZ R44, R44, R47, 1.1641532182693481445e-10 ;  /* 0x2f0000002c2c7423 */ /* 0x000fe2000001002f */
[----:B------:R-:W-:Y:S02]  /*1760*/  IMAD.U32 R47, R4, 0x10000, RZ ;  /* 0x00010000042f7824 */ /* 0x000fe400078e00ff */
[----:B------:R-:W-:Y:S02]  /*1770*/  FMUL.FTZ R46, R46, UR13 ;  /* 0x0000000d2e2e7c20 */ /* 0x000fe40008410000 */
[----:B------:R-:W-:-:S02]  /*1780*/  FSETP.GTU.FTZ.AND P1, PT, R44, UR7, PT ;  /* 0x000000072c007c0b */ /* 0x000fc4000bf3c000 */
[----:B------:R-:W-:Y:S02]  /*1790*/  FMUL.FTZ R46, R46, UR12 ;  /* 0x0000000c2e2e7c20 */ /* 0x000fe40008410000 */
[----:B------:R-:W-:-:S03]  /*17a0*/  SEL R61, RZ, 0x1, P1 ;  /* 0x00000001ff3d7807 */ /* 0x000fc60000800000 */
[----:B------:R-:W-:-:S05]  /*17b0*/  FSEL R46, R46, RZ, !P1 ;  /* 0x000000ff2e2e7208 */ /* 0x000fca0004800000 */
[----:B------:R-:W-:-:S07]  /*17c0*/  FFMA.FTZ R103, R46, R103, R47 ;  /* 0x000000672e677223 */ /* 0x000fce000001002f */
.L_x_1539:
        /* <DEDUP_REMOVED lines=22> */
.L_x_1548:
        /* <DEDUP_REMOVED lines=13> */
.L_x_1550:
[----:B------:R-:W-:Y:S05]  /*1a00*/  BSYNC.RECONVERGENT B2 ;  /* 0x0000000000027941 */ /* 0x000fea0003800200 */
.L_x_1549:
[----:B------:R-:W-:Y:S01]  /*1a10*/  IMAD.WIDE.U32 R120, R92, -0x326172a9, RZ ;  /* 0xcd9e8d575c787825 */ /* 0x000fe200078e00ff */
[----:B------:R-:W-:Y:S02]  /*1a20*/  LOP3.LUT R124, R59, R47, R3, 0x96, !PT ;  /* 0x0000002f3b7c7212 */ /* 0x000fe400078e9603 */
[----:B------:R-:W-:Y:S01]  /*1a30*/  IADD3 R45, PT, PT, R2, -0x61c88647, RZ ;  /* 0x9e3779b9022d7810 */ /* 0x000fe20007ffe0ff */
[----:B------:R-:W-:Y:S01]  /*1a40*/  VIADD R47, R3, 0xbb67ae85 ;  /* 0xbb67ae85032f7836 */ /* 0x000fe20000000000 */
        /* <DEDUP_REMOVED lines=12> */
[----:B------:R-:W-:Y:S01]  /*1b10*/  IMAD.WIDE.U32 R124, R51, -0x326172a9, RZ ;  /* 0xcd9e8d57337c7825 */ /* 0x000fe200078e00ff */
[----:B------:R-:W-:-:S03]  /*1b20*/  IADD3 R51, PT, PT, R3, -0x126145ec, RZ ;  /* 0xed9eba1403337810 */ /* 0x000fc60007ffe0ff */
[----:B------:R-:W-:Y:S01]  /*1b30*/  IMAD.WIDE.U32 R122, R45, -0x2daee0ad, RZ ;  /* 0xd2511f532d7a7825 */ /* 0x000fe200078e00ff */
[----:B------:R-:W-:-:S03]  /*1b40*/  LOP3.LUT R47, R47, R120, R125, 0x96, !PT ;  /* 0x000000782f2f7212 */ /* 0x000fc600078e967d */
[----:B------:R-:W-:-:S05]  /*1b50*/  VIADD R45, R3, 0x32370b8f ;  /* 0x32370b8f032d7836 */ /* 0x000fca0000000000 */
[----:B------:R-:W-:Y:S01]  /*1b60*/  LOP3.LUT R45, R45, R46, R123, 0x96, !PT ;  /* 0x0000002e2d2d7212 */ /* 0x000fe200078e967b */
[----:B------:R-:W-:-:S04]  /*1b70*/  IMAD.WIDE.U32 R46, R47, -0x2daee0ad, RZ ;  /* 0xd2511f532f2e7825 */ /* 0x000fc800078e00ff */
[----:B------:R-:W-:Y:S01]  /*1b80*/  IMAD.WIDE.U32 R120, R45, -0x326172a9, RZ ;  /* 0xcd9e8d572d787825 */ /* 0x000fe200078e00ff */
[----:B------:R-:W-:-:S03]  /*1b90*/  LOP3.LUT R51, R51, R122, R47, 0x96, !PT ;  /* 0x0000007a33337212 */ /* 0x000fc600078e962f */
[C---:B------:R-:W-:Y:S02]  /*1ba0*/  VIADD R45, R2.reuse, 0x78dde6e4 ;  /* 0x78dde6e4022d7836 */ /* 0x040fe40000000000 */
[----:B------:R-:W-:-:S03]  /*1bb0*/  VIADD R47, R2, 0x1715609d ;  /* 0x1715609d022f7836 */ /* 0x000fc60000000000 */
[----:B------:R-:W-:Y:S01]  /*1bc0*/  LOP3.LUT R45, R45, R124, R121, 0x96, !PT ;  /* 0x0000007c2d2d7212 */ /* 0x000fe200078e9679 */
[----:B------:R-:W-:-:S04]  /*1bd0*/  IMAD.WIDE.U32 R124, R51, -0x326172a9, RZ ;  /* 0xcd9e8d57337c7825 */ /* 0x000fc800078e00ff */
[----:B------:R-:W-:Y:S01]  /*1be0*/  IMAD.WIDE.U32 R122, R45, -0x2daee0ad, RZ ;  /* 0xd2511f532d7a7825 */ /* 0x000fe200078e00ff */
[----:B------:R-:W-:Y:S02]  /*1bf0*/  IADD3 R45, PT, PT, R3, -0x56f99767, RZ ;  /* 0xa9066899032d7810 */ /* 0x000fe40007ffe0ff */
[----:B------:R-:W-:Y:S01]  /*1c00*/  LOP3.LUT R47, R47, R120, R125, 0x96, !PT ;  /* 0x000000782f2f7212 */ /* 0x000fe200078e967d */
[----:B------:R-:W-:Y:S01]  /*1c10*/  VIADD R51, R3, 0x646e171e ;  /* 0x646e171e03337836 */ /* 0x000fe20000000000 */
[----:B------:R-:W-:-:S03]  /*1c20*/  LOP3.LUT R45, R45, R46, R123, 0x96, !PT ;  /* 0x0000002e2d2d7212 */ /* 0x000fc600078e967b */
[----:B------:R-:W-:-:S04]  /*1c30*/  IMAD.WIDE.U32 R46, R47, -0x2daee0ad, RZ ;  /* 0xd2511f532f2e7825 */ /* 0x000fc800078e00ff */
[----:B------:R-:W-:Y:S01]  /*1c40*/  IMAD.WIDE.U32 R120, R45, -0x326172a9, RZ ;  /* 0xcd9e8d572d787825 */ /* 0x000fe200078e00ff */
[----:B------:R-:W-:Y:S02]  /*1c50*/  LOP3.LUT R51, R51, R122, R47, 0x96, !PT ;  /* 0x0000007a33337212 */ /* 0x000fe400078e962f */
[C---:B------:R-:W-:Y:S01]  /*1c60*/  IADD3 R47, PT, PT, R2.reuse, 0x5384540f, RZ ;  /* 0x5384540f022f7810 */ /* 0x040fe20007ffe0ff */
        /* <DEDUP_REMOVED lines=12> */
[----:B------:R-:W-:Y:S01]  /*1d30*/  IMAD.MOV.U32 R47, RZ, RZ, R84 ;  /* 0x000000ffff2f7224 */ /* 0x000fe200078e0054 */
[----:B------:R-:W-:-:S03]  /*1d40*/  LOP3.LUT R45, R45, R124, R121, 0x96, !PT ;  /* 0x0000007c2d2d7212 */ /* 0x000fc600078e9679 */
[----:B------:R-:W-:-:S04]  /*1d50*/  IMAD.WIDE.U32 R124, R51, -0x326172a9, RZ ;  /* 0xcd9e8d57337c7825 */ /* 0x000fc800078e00ff */
[----:B------:R-:W-:Y:S01]  /*1d60*/  IMAD.WIDE.U32 R122, R45, -0x2daee0ad, RZ ;  /* 0xd2511f532d7a7825 */ /* 0x000fe200078e00ff */
[----:B------:R-:W-:-:S03]  /*1d70*/  MOV R60, R124 ;  /* 0x0000007c003c7202 */ /* 0x000fc60000000f00 */
[----:B------:R-:W-:Y:S02]  /*1d80*/  VIADD R45, R3, 0x96a522ad ;  /* 0x96a522ad032d7836 */ /* 0x000fe40000000000 */
[----:B------:R-:W-:Y:S02]  /*1d90*/  VIADD R51, R2, 0x8ff34781 ;  /* 0x8ff3478102337836 */ /* 0x000fe40000000000 */
[----:B------:R-:W-:Y:S01]  /*1da0*/  IMAD.MOV.U32 R76, RZ, RZ, R122 ;  /* 0x000000ffff4c7224 */ /* 0x000fe200078e007a */
[----:B------:R-:W-:Y:S01]  /*1db0*/  LOP3.LUT R78, R45, R46, R123, 0x96, !PT ;  /* 0x0000002e2d4e7212 */ /* 0x000fe200078e967b */
[----:B------:R-:W-:Y:S01]  /*1dc0*/  HFMA2 R46, -RZ, RZ, 0, 0 ;  /* 0x00000000ff2e7431 */ /* 0x000fe200000001ff */
[----:B------:R-:W-:-:S07]  /*1dd0*/  LOP3.LUT R51, R51, R120, R125, 0x96, !PT ;  /* 0x0000007833337212 */ /* 0x000fce00078e967d */
.L_x_1547:
[----:B------:R-:W-:Y:S05]  /*1de0*/  BSYNC.RECONVERGENT B1 ;  /* 0x0000000000017941 */ /* 0x000fea0003800200 */
.L_x_1546:
[----:B-----5:R-:W-:Y:S01]  /*1df0*/  PRMT R62, R8, 0x7632, R62 ;  /* 0x00007632083e7816 */ /* 0x020fe2000000003e */
[----:B------:R-:W-:Y:S01]  /*1e00*/  IMAD.MOV.U32 R80, RZ, RZ, 0x2f800000 ;  /* 0x2f800000ff507424 */ /* 0x000fe200078e00ff */
[----:B------:R-:W-:Y:S02]  /*1e10*/  I2FP.F32.U32 R45, R47 ;  /* 0x0000002f002d7245 */ /* 0x000fe40000201000 */
[----:B------:R-:W-:Y:S01]  /*1e20*/  PRMT R47, R4, 0x7632, R47 ;  /* 0x00007632042f7816 */ /* 0x000fe2000000002f */
[----:B------:R-:W-:Y:S02]  /*1e30*/  IMAD.U32 R62, R62, 0x10000, RZ ;  /* 0x000100003e3e7824 */ /* 0x000fe400078e00ff */
[----:B------:R-:W-:Y:S01]  /*1e40*/  FFMA.FTZ R45, R45, R80, 1.1641532182693481445e-10 ;  /* 0x2f0000002d2d7423 */ /* 0x000fe20000010050 */
[----:B------:R-:W-:Y:S01]  /*1e50*/  SHF.L.U32 R80, R57, 0x10, RZ ;  /* 0x0000001039507819 */ /* 0x000fe200000006ff */
[----:B------:R-:W-:Y:S01]  /*1e60*/  FMUL.FTZ R62, R62, UR13 ;  /* 0x0000000d3e3e7c20 */ /* 0x000fe20008410000 */
[----:B------:R-:W-:-:S02]  /*1e70*/  IMAD.U32 R84, R47, 0x10000, RZ ;  /* 0x000100002f547824 */ /* 0x000fc400078e00ff */
[----:B------:R-:W-:Y:S01]  /*1e80*/  FSETP.GTU.FTZ.AND P1, PT, R45, UR7, PT ;  /* 0x000000072d007c0b */ /* 0x000fe2000bf3c000 */
[----:B------:R-:W-:-:S03]  /*1e90*/  FMUL.FTZ R45, R62, UR12 ;  /* 0x0000000c3e2d7c20 */ /* 0x000fc60008410000 */
[----:B------:R-:W-:Y:S02]  /*1ea0*/  SEL R62, RZ, 0x1, P1 ;  /* 0x00000001ff3e7807 */ /* 0x000fe40000800000 */
[----:B------:R-:W-:-:S05]  /*1eb0*/  FSEL R45, R45, RZ, !P1 ;  /* 0x000000ff2d2d7208 */ /* 0x000fca0004800000 */
[----:B------:R-:W-:-:S07]  /*1ec0*/  FFMA.FTZ R109, R45, R80, R84 ;  /* 0x000000502d6d7223 */ /* 0x000fce0000010054 */
.L_x_1545:
        /* <DEDUP_REMOVED lines=21> */
.L_x_1554:
        /* <DEDUP_REMOVED lines=13> */
.L_x_1556:
[----:B------:R-:W-:Y:S05]  /*20f0*/  BSYNC.RECONVERGENT B2 ;  /* 0x0000000000027941 */ /* 0x000fea0003800200 */
.L_x_1555:
[----:B------:R-:W-:Y:S01]  /*2100*/  IMAD.WIDE.U32 R122, R92, -0x326172a9, RZ ;  /* 0xcd9e8d575c7a7825 */ /* 0x000fe200078e00ff */
[----:B------:R-:W-:-:S03]  /*2110*/  LOP3.LUT R148, R59, R121, R3, 0x96, !PT ;  /* 0x000000793b947212 */ /* 0x000fc600078e9603 */
[----:B------:R-:W-:Y:S01]  /*2120*/  HFMA2 R80, -RZ, RZ, 0, 0 ;  /* 0x00000000ff507431 */ /* 0x000fe200000001ff */
        /* <DEDUP_REMOVED lines=16> */
[----:B------:R-:W-:-:S03]  /*2230*/  LOP3.LUT R51, R51, R122, R149, 0x96, !PT ;  /* 0x0000007a33337212 */ /* 0x000fc600078e9695 */
[----:B------:R-:W-:-:S05]  /*2240*/  VIADD R45, R3, 0x32370b8f ;  /* 0x32370b8f032d7836 */ /* 0x000fca0000000000 */
        /* <DEDUP_REMOVED lines=9> */
[----:B------:R-:W-:-:S03]  /*22e0*/  IADD3 R45, PT, PT, R3, -0x56f99767, RZ ;  /* 0xa9066899032d7810 */ /* 0x000fc60007ffe0ff */
[----:B------:R-:W-:Y:S01]  /*22f0*/  VIADD R51, R2, 0x1715609d ;  /* 0x1715609d02337836 */ /* 0x000fe20000000000 */
[----:B------:R-:W-:-:S04]  /*2300*/  LOP3.LUT R45, R45, R120, R125, 0x96, !PT ;  /* 0x000000782d2d7212 */ /* 0x000fc800078e967d */
[----:B------:R-:W-:Y:S01]  /*2310*/  LOP3.LUT R51, R51, R122, R149, 0x96, !PT ;  /* 0x0000007a33337212 */ /* 0x000fe200078e9695 */
[----:B------:R-:W-:-:S04]  /*2320*/  IMAD.WIDE.U32 R122, R45, -0x326172a9, RZ ;  /* 0xcd9e8d572d7a7825 */ /* 0x000fc800078e00ff */
[----:B------:R-:W-:-:S04]  /*2330*/  IMAD.WIDE.U32 R120, R51, -0x2daee0ad, RZ ;  /* 0xd2511f5333787825 */ /* 0x000fc800078e00ff */
[----:B------:R-:W-:Y:S02]  /*2340*/  VIADD R45, R2, 0xb54cda56 ;  /* 0xb54cda56022d7836 */ /* 0x000fe40000000000 */
[----:B------:R-:W-:-:S03]  /*2350*/  VIADD R51, R3, 0x646e171e ;  /* 0x646e171e03337836 */ /* 0x000fc60000000000 */
[----:B------:R-:W-:Y:S02]  /*2360*/  LOP3.LUT R45, R45, R148, R123, 0x96, !PT ;  /* 0x000000942d2d7212 */ /* 0x000fe400078e967b */
[----:B------:R-:W-:-:S03]  /*2370*/  LOP3.LUT R51, R51, R124, R121, 0x96, !PT ;  /* 0x0000007c33337212 */ /* 0x000fc600078e9679 */
[----:B------:R-:W-:-:S04]  /*2380*/  IMAD.WIDE.U32 R124, R45, -0x2daee0ad, RZ ;  /* 0xd2511f532d7c7825 */ /* 0x000fc800078e00ff */
[----:B------:R-:W-:Y:S01]  /*2390*/  IMAD.WIDE.U32 R148, R51, -0x326172a9, RZ ;  /* 0xcd9e8d5733947825 */ /* 0x000fe200078e00ff */
[----:B------:R-:W-:-:S03]  /*23a0*/  IADD3 R51, PT, PT, R2, 0x5384540f, RZ ;  /* 0x5384540f02337810 */ /* 0x000fc60007ffe0ff */
[----:B------:R-:W-:Y:S01]  /*23b0*/  VIADD R45, R3, 0x1fd5c5a3 ;  /* 0x1fd5c5a3032d7836 */ /* 0x000fe20000000000 */
[----:B------:R-:W-:-:S04]  /*23c0*/  LOP3.LUT R51, R51, R122, R149, 0x96, !PT ;  /* 0x0000007a33337212 */ /* 0x000fc800078e9695 */
        /* <DEDUP_REMOVED lines=9> */
[----:B------:R-:W-:Y:S01]  /*2460*/  VIADD R45, R3, 0x96a522ad ;  /* 0x96a522ad032d7836 */ /* 0x000fe20000000000 */
[----:B------:R-:W-:Y:S01]  /*2470*/  MOV R60, R148 ;  /* 0x00000094003c7202 */ /* 0x000fe20000000f00 */
[----:B------:R-:W-:Y:S02]  /*2480*/  VIADD R51, R2, 0x8ff34781 ;  /* 0x8ff3478102337836 */ /* 0x000fe40000000000 */
[----:B------:R-:W-:Y:S01]  /*2490*/  IMAD.MOV.U32 R84, RZ, RZ, R124 ;  /* 0x000000ffff547224 */ /* 0x000fe200078e007c */
[----:B------:R-:W-:Y:S01]  /*24a0*/  LOP3.LUT R78, R45, R120, R125, 0x96, !PT ;  /* 0x000000782d4e7212 */ /* 0x000fe200078e967d */
[----:B------:R-:W-:Y:S01]  /*24b0*/  IMAD.MOV.U32 R45, RZ, RZ, R76 ;  /* 0x000000ffff2d7224 */ /* 0x000fe200078e004c */
[----:B------:R-:W-:-:S07]  /*24c0*/  LOP3.LUT R51, R51, R122, R149, 0x96, !PT ;  /* 0x0000007a33337212 */ /* 0x000fce00078e9695 */
.L_x_1553:
[----:B------:R-:W-:Y:S05]  /*24d0*/  BSYNC.RECONVERGENT B1 ;  /* 0x0000000000017941 */ /* 0x000fea0003800200 */
.L_x_1552:
[----:B------:R-:W-:Y:S01]  /*24e0*/  I2FP.F32.U32 R45, R45 ;  /* 0x0000002d002d7245 */ /* 0x000fe20000201000 */
[----:B------:R-:W-:Y:S01]  /*24f0*/  IMAD.MOV.U32 R76, RZ, RZ, 0x2f800000 ;  /* 0x2f800000ff4c7424 */ /* 0x000fe200078e00ff */
[----:B------:R-:W-:Y:S01]  /*2500*/  SHF.L.U32 R111, R37, 0x10, RZ ;  /* 0x00000010256f7819 */ /* 0x000fe200000006ff */
[----:B-----5:R-:W-:Y:S02]  /*2510*/  IMAD.U32 R46, R9, 0x10000, RZ ;  /* 0x00010000092e7824 */ /* 0x020fe400078e00ff */
[----:B------:R-:W-:Y:S02]  /*2520*/  FFMA.FTZ R45, R45, R76, 1.1641532182693481445e-10 ;  /* 0x2f0000002d2d7423 */ /* 0x000fe4000001004c */
[----:B------:R-:W-:-:S03]  /*2530*/  FMUL.FTZ R46, R46, UR13 ;  /* 0x0000000d2e2e7c20 */ /* 0x000fc60008410000 */
[----:B------:R-:W-:Y:S01]  /*2540*/  FSETP.GTU.FTZ.AND P1, PT, R45, UR7, PT ;  /* 0x000000072d007c0b */ /* 0x000fe2000bf3c000 */
[----:B------:R-:W-:Y:S01]  /*2550*/  FMUL.FTZ R46, R46, UR12 ;  /* 0x0000000c2e2e7c20 */ /* 0x000fe20008410000 */
[----:B------:R-:W-:Y:S02]  /*2560*/  IMAD.U32 R45, R5, 0x10000, RZ ;  /* 0x00010000052d7824 */ /* 0x000fe400078e00ff */
[----:B------:R-:W-:Y:S02]  /*2570*/  SEL R63, RZ, 0x1, P1 ;  /* 0x00000001ff3f7807 */ /* 0x000fe40000800000 */
[----:B------:R-:W-:-:S05]  /*2580*/  FSEL R46, R46, RZ, !P1 ;  /* 0x000000ff2e2e7208 */ /* 0x000fca0004800000 */
[----:B------:R-:W-:-:S07]  /*2590*/  FFMA.FTZ R111, R46, R111, R45 ;  /* 0x0000006f2e6f7223 */ /* 0x000fce000001002d */
.L_x_1551:
        /* <DEDUP_REMOVED lines=22> */
.L_x_1560:
        /* <DEDUP_REMOVED lines=13> */
.L_x_1562:
[----:B------:R-:W-:Y:S05]  /*27d0*/  BSYNC.RECONVERGENT B2 ;  /* 0x0000000000027941 */ /* 0x000fea0003800200 */
.L_x_1561:
        /* <DEDUP_REMOVED lines=20> */
[C---:B------:R-:W-:Y:S02]  /*2920*/  VIADD R51, R3.reuse, 0x32370b8f ;  /* 0x32370b8f03337836 */ /* 0x040fe40000000000 */
[----:B------:R-:W-:Y:S02]  /*2930*/  VIADD R115, R3, 0x96a522ad ;  /* 0x96a522ad03737836 */ /* 0x000fe40000000000 */
[----:B------:R-:W-:Y:S01]  /*2940*/  IMAD.MOV.U32 R64, RZ, RZ, R84 ;  /* 0x000000ffff407224 */ /* 0x000fe200078e0054 */
        /* <DEDUP_REMOVED lines=8> */
[----:B------:R-:W-:Y:S02]  /*29d0*/  VIADD R113, R2, 0x1715609d ;  /* 0x1715609d02717836 */ /* 0x000fe40000000000 */
[----:B------:R-:W-:Y:S01]  /*29e0*/  IMAD.WIDE.U32 R124, R51, -0x2daee0ad, RZ ;  /* 0xd2511f53337c7825 */ /* 0x000fe200078e00ff */
[----:B------:R-:W-:Y:S02]  /*29f0*/  IADD3 R51, PT, PT, R3, -0x56f99767, RZ ;  /* 0xa906689903337810 */ /* 0x000fe40007ffe0ff */
[----:B------:R-:W-:Y:S02]  /*2a00*/  LOP3.LUT R113, R113, R122, R149, 0x96, !PT ;  /* 0x0000007a71717212 */ /* 0x000fe400078e9695 */
[----:B------:R-:W-:-:S03]  /*2a10*/  LOP3.LUT R51, R51, R120, R125, 0x96, !PT ;  /* 0x0000007833337212 */ /* 0x000fc600078e967d */
[----:B------:R-:W-:-:S04]  /*2a20*/  IMAD.WIDE.U32 R120, R113, -0x2daee0ad, RZ ;  /* 0xd2511f5371787825 */ /* 0x000fc800078e00ff */
[----:B------:R-:W-:Y:S02]  /*2a30*/  VIADD R113, R3, 0x646e171e ;  /* 0x646e171e03717836 */ /* 0x000fe40000000000 */
[----:B------:R-:W-:-:S03]  /*2a40*/  IMAD.WIDE.U32 R122, R51, -0x326172a9, RZ ;  /* 0xcd9e8d57337a7825 */ /* 0x000fc600078e00ff */
[----:B------:R-:W-:Y:S01]  /*2a50*/  LOP3.LUT R113, R113, R124, R121, 0x96, !PT ;  /* 0x0000007c71717212 */ /* 0x000fe200078e9679 */
[----:B------:R-:W-:-:S05]  /*2a60*/  VIADD R51, R2, 0xb54cda56 ;  /* 0xb54cda5602337836 */ /* 0x000fca0000000000 */
[----:B------:R-:W-:Y:S01]  /*2a70*/  LOP3.LUT R51, R51, R148, R123, 0x96, !PT ;  /* 0x0000009433337212 */ /* 0x000fe200078e967b */
[----:B------:R-:W-:Y:S01]  /*2a80*/  IMAD.WIDE.U32 R148, R113, -0x326172a9, RZ ;  /* 0xcd9e8d5771947825 */ /* 0x000fe200078e00ff */
[----:B------:R-:W-:-:S03]  /*2a90*/  IADD3 R113, PT, PT, R2, 0x5384540f, RZ ;  /* 0x5384540f02717810 */ /* 0x000fc60007ffe0ff */
        /* <DEDUP_REMOVED lines=11> */
[----:B------:R-:W-:Y:S01]  /*2b50*/  VIADD R113, R2, 0x8ff34781 ;  /* 0x8ff3478102717836 */ /* 0x000fe20000000000 */
[----:B------:R-:W-:Y:S01]  /*2b60*/  MOV R60, R148 ;  /* 0x00000094003c7202 */ /* 0x000fe20000000f00 */
[----:B------:R-:W-:-:S03]  /*2b70*/  IMAD.WIDE.U32 R124, R51, -0x2daee0ad, RZ ;  /* 0xd2511f53337c7825 */ /* 0x000fc600078e00ff */
[----:B------:R-:W-:Y:S01]  /*2b80*/  LOP3.LUT R51, R113, R122, R149, 0x96, !PT ;  /* 0x0000007a71337212 */ /* 0x000fe200078e9695 */
[----:B------:R-:W-:Y:S01]  /*2b90*/  IMAD.MOV.U32 R86, RZ, RZ, R124 ;  /* 0x000000ffff567224 */ /* 0x000fe200078e007c */
[----:B------:R-:W-:-:S07]  /*2ba0*/  LOP3.LUT R78, R115, R120, R125, 0x96, !PT ;  /* 0x00000078734e7212 */ /* 0x000fce00078e967d */
.L_x_1559:
[----:B------:R-:W-:Y:S05]  /*2bb0*/  BSYNC.RECONVERGENT B1 ;  /* 0x0000000000017941 */ /* 0x000fea0003800200 */
.L_x_1558:
        /* <DEDUP_REMOVED lines=14> */
.L_x_1557:
        /* <DEDUP_REMOVED lines=21> */
.L_x_1566:
        /* <DEDUP_REMOVED lines=13> */
.L_x_1568:
[----:B------:R-:W-:Y:S05]  /*2ec0*/  BSYNC.RECONVERGENT B2 ;  /* 0x0000000000027941 */ /* 0x000fea0003800200 */
.L_x_1567:
        /* <DEDUP_REMOVED lines=21> */
[----:B------:R-:W-:-:S03]  /*3020*/  VIADD R115, R3, 0x96a522ad ;  /* 0x96a522ad03737836 */ /* 0x000fc60000000000 */
        /* <DEDUP_REMOVED lines=37> */
[----:B------:R-:W-:Y:S01]  /*3280*/  LOP3.LUT R78, R115, R120, R125, 0x96, !PT ;  /* 0x00000078734e7212 */ /* 0x000fe200078e967d */
[----:B------:R-:W-:-:S07]  /*3290*/  IMAD.MOV.U32 R65, RZ, RZ, R86 ;  /* 0x000000ffff417224 */ /* 0x000fce00078e0056 */
.L_x_1565:
[----:B------:R-:W-:Y:S05]  /*32a0*/  BSYNC.RECONVERGENT B1 ;  /* 0x0000000000017941 */ /* 0x000fea0003800200 */
.L_x_1564:
[----:B------:R-:W-:Y:S01]  /*32b0*/  I2FP.F32.U32 R46, R65 ;  /* 0x00000041002e7245 */ /* 0x000fe20000201000 */
[----:B------:R-:W-:Y:S02]  /*32c0*/  IMAD.MOV.U32 R115, RZ, RZ, 0x2f800000 ;  /* 0x2f800000ff737424 */ /* 0x000fe400078e00ff */
[----:B-----5:R-:W-:Y:S02]  /*32d0*/  IMAD.U32 R65, R10, 0x10000, RZ ;  /* 0x000100000a417824 */ /* 0x020fe400078e00ff */
[----:B------:R-:W-:Y:S01]  /*32e0*/  FFMA.FTZ R46, R46, R115, 1.1641532182693481445e-10 ;  /* 0x2f0000002e2e7423 */ /* 0x000fe20000010073 */
[----:B------:R-:W-:Y:S02]  /*32f0*/  IMAD.U32 R86, R6, 0x10000, RZ ;  /* 0x0001000006567824 */ /* 0x000fe400078e00ff */
[----:B------:R-:W-:Y:S02]  /*3300*/  FMUL.FTZ R65, R65, UR13 ;  /* 0x0000000d41417c20 */ /* 0x000fe40008410000 */
[----:B------:R-:W-:-:S02]  /*3310*/  FSETP.GTU.FTZ.AND P1, PT, R46, UR7, PT ;  /* 0x000000072e007c0b */ /* 0x000fc4000bf3c000 */
[----:B------:R-:W-:Y:S01]  /*3320*/  FMUL.FTZ R65, R65, UR12 ;  /* 0x0000000c41417c20 */ /* 0x000fe20008410000 */
[----:B------:R-:W-:-:S04]  /*3330*/  SHF.L.U32 R46, R38, 0x10, RZ ;  /* 0x00000010262e7819 */ /* 0x000fc800000006ff */
[----:B------:R-:W-:Y:S02]  /*3340*/  FSEL R115, R65, RZ, !P1 ;  /* 0x000000ff41737208 */ /* 0x000fe40004800000 */
[----:B------:R-:W-:-:S03]  /*3350*/  SEL R65, RZ, 0x1, P1 ;  /* 0x00000001ff417807 */ /* 0x000fc60000800000 */
[----:B------:R-:W-:-:S07]  /*3360*/  FFMA.FTZ R115, R115, R46, R86 ;  /* 0x0000002e73737223 */ /* 0x000fce0000010056 */
.L_x_1563:
        /* <DEDUP_REMOVED lines=22> */
.L_x_1572:
        /* <DEDUP_REMOVED lines=13> */
.L_x_1574:
[----:B------:R-:W-:Y:S05]  /*35a0*/  BSYNC.RECONVERGENT B2 ;  /* 0x0000000000027941 */ /* 0x000fea0003800200 */
.L_x_1573:
        /* <DEDUP_REMOVED lines=61> */
.L_x_1571:
[----:B------:R-:W-:Y:S05]  /*3980*/  BSYNC.RECONVERGENT B1 ;  /* 0x0000000000017941 */ /* 0x000fea0003800200 */
.L_x_1570:
        /* <DEDUP_REMOVED lines=14> */
.L_x_1569:
        /* <DEDUP_REMOVED lines=21> */
.L_x_1578:
        /* <DEDUP_REMOVED lines=13> */
.L_x_1580:
[----:B------:R-:W-:Y:S05]  /*3c90*/  BSYNC.RECONVERGENT B2 ;  /* 0x0000000000027941 */ /* 0x000fea0003800200 */
.L_x_1579:
        /* <DEDUP_REMOVED lines=53> */
[----:B------:R-:W-:Y:S01]  /*3ff0*/  IMAD.WIDE.U32 R148, R67, -0x326172a9, RZ ;  /* 0xcd9e8d5743947825 */ /* 0x000fe200078e00ff */
[----:B------:R-:W-:-:S03]  /*4000*/  LOP3.LUT R78, R119, R120, R125, 0x96, !PT ;  /* 0x00000078774e7212 */ /* 0x000fc600078e967d */
[----:B------:R-:W-:Y:S02]  /*4010*/  HFMA2 R120, -RZ, RZ, 0, 0 ;  /* 0x00000000ff787431 */ /* 0x000fe400000001ff */
[----:B------:R-:W-:Y:S01]  /*4020*/  VIADD R67, R2, 0x8ff34781 ;  /* 0x8ff3478102437836 */ /* 0x000fe20000000000 */
[----:B------:R-:W-:Y:S01]  /*4030*/  MOV R60, R148 ;  /* 0x00000094003c7202 */ /* 0x000fe20000000f00 */
[----:B------:R-:W-:-:S03]  /*4040*/  IMAD.MOV.U32 R147, RZ, RZ, R124 ;  /* 0x000000ffff937224 */ /* 0x000fc600078e007c */
[----:B------:R-:W-:Y:S01]  /*4050*/  LOP3.LUT R51, R67, R122, R149, 0x96, !PT ;  /* 0x0000007a43337212 */ /* 0x000fe200078e9695 */
[----:B------:R-:W-:-:S07]  /*4060*/  IMAD.MOV.U32 R67, RZ, RZ, R100 ;  /* 0x000000ffff437224 */ /* 0x000fce00078e0064 */
.L_x_1577:
[----:B------:R-:W-:Y:S05]  /*4070*/  BSYNC.RECONVERGENT B1 ;  /* 0x0000000000017941 */ /* 0x000fea0003800200 */
.L_x_1576:
        /* <DEDUP_REMOVED lines=12> */
.L_x_1575:
        /* <DEDUP_REMOVED lines=22> */
.L_x_1584:
        /* <DEDUP_REMOVED lines=13> */
.L_x_1586:
[----:B------:R-:W-:Y:S05]  /*4370*/  BSYNC.RECONVERGENT B2 ;  /* 0x0000000000027941 */ /* 0x000fea0003800200 */
.L_x_1585:
        /* <DEDUP_REMOVED lines=9> */
[----:B------:R-:W-:Y:S01]  /*4410*/  IMAD.MOV.U32 R68, RZ, RZ, R147 ;  /* 0x000000ffff447224 */ /* 0x000fe200078e0093 */
[----:B------:R-:W-:Y:S01]  /*4420*/  LOP3.LUT R122, R121, R120, R125, 0x96, !PT ;  /* 0x00000078797a7212 */ /* 0x000fe200078e967d */
[----:B------:R-:W-:Y:S01]  /*4430*/  IMAD.WIDE.U32 R120, R51, -0x2daee0ad, RZ ;  /* 0xd2511f5333787825 */ /* 0x000fe200078e00ff */
[----:B------:R-:W-:-:S03]  /*4440*/  IADD3 R51, PT, PT, R2, 0x3c6ef372, RZ ;  /* 0x3c6ef37202337810 */ /* 0x000fc60007ffe0ff */
[----:B------:R-:W-:Y:S02]  /*4450*/  VIADD R125, R3, 0x76cf5d0a ;  /* 0x76cf5d0a037d7836 */ /* 0x000fe40000000000 */
[----:B------:R-:W-:-:S03]  /*4460*/  IMAD.WIDE.U32 R122, R122, -0x326172a9, RZ ;  /* 0xcd9e8d577a7a7825 */ /* 0x000fc600078e00ff */
[----:B------:R-:W-:Y:S01]  /*4470*/  LOP3.LUT R125, R125, R124, R121, 0x96, !PT ;  /* 0x0000007c7d7d7212 */ /* 0x000fe200078e9679 */
[----:B------:R-:W-:Y:S01]  /*4480*/  VIADD R121, R2, 0xdaa66d2b ;  /* 0xdaa66d2b02797836 */ /* 0x000fe20000000000 */
[----:B------:R-:W-:-:S03]  /*4490*/  LOP3.LUT R51, R51, R148, R123, 0x96, !PT ;  /* 0x0000009433337212 */ /* 0x000fc600078e967b */
        /* <DEDUP_REMOVED lines=15> */
[----:B------:R-:W-:Y:S02]  /*4590*/  LOP3.LUT R121, R121, R122, R149, 0x96, !PT ;  /* 0x0000007a79797212 */ /* 0x000fe400078e9695 */
[----:B------:R-:W-:Y:S01]  /*45a0*/  LOP3.LUT R51, R51, R120, R125, 0x96, !PT ;  /* 0x0000007833337212 */ /* 0x000fe200078e967d */
[----:B------:R-:W-:Y:S02]  /*45b0*/  VIADD R125, R3, 0x646e171e ;  /* 0x646e171e037d7836 */ /* 0x000fe40000000000 */
        /* <DEDUP_REMOVED lines=9> */
[----:B------:R-:W-:-:S05]  /*4650*/  VIADD R51, R3, 0x1fd5c5a3 ;  /* 0x1fd5c5a303337836 */ /* 0x000fca0000000000 */
[----:B------:R-:W-:Y:S01]  /*4660*/  LOP3.LUT R51, R51, R120, R125, 0x96, !PT ;  /* 0x0000007833337212 */ /* 0x000fe200078e967d */
[----:B------:R-:W-:-:S04]  /*4670*/  IMAD.WIDE.U32 R120, R121, -0x2daee0ad, RZ ;  /* 0xd2511f5379787825 */ /* 0x000fc800078e00ff */
[----:B------:R-:W-:Y:S02]  /*4680*/  VIADD R125, R3, 0xdb3d7428 ;  /* 0xdb3d7428037d7836 */ /* 0x000fe40000000000 */
[----:B------:R-:W-:Y:S01]  /*4690*/  IMAD.WIDE.U32 R122, R51, -0x326172a9, RZ ;  /* 0xcd9e8d57337a7825 */ /* 0x000fe200078e00ff */
[C---:B------:R-:W-:Y:S02]  /*46a0*/  IADD3 R51, PT, PT, R2.reuse, -0xe443238, RZ ;  /* 0xf1bbcdc802337810 */ /* 0x040fe40007ffe0ff */
[----:B------:R-:W-:Y:S01]  /*46b0*/  LOP3.LUT R125, R125, R124, R121, 0x96, !PT ;  /* 0x0000007c7d7d7212 */ /* 0x000fe200078e9679 */
[----:B------:R-:W-:Y:S01]  /*46c0*/  VIADD R121, R2, 0x8ff34781 ;  /* 0x8ff3478102797836 */ /* 0x000fe20000000000 */
[----:B------:R-:W-:Y:S01]  /*46d0*/  LOP3.LUT R51, R51, R148, R123, 0x96, !PT ;  /* 0x0000009433337212 */ /* 0x000fe200078e967b */
[----:B------:R-:W-:Y:S02]  /*46e0*/  VIADD R123, R3, 0x96a522ad ;  /* 0x96a522ad037b7836 */ /* 0x000fe40000000000 */
[----:B------:R-:W-:-:S04]  /*46f0*/  IMAD.WIDE.U32 R148, R125, -0x326172a9, RZ ;  /* 0xcd9e8d577d947825 */ /* 0x000fc800078e00ff */
[----:B------:R-:W-:Y:S01]  /*4700*/  IMAD.WIDE.U32 R124, R51, -0x2daee0ad, RZ ;  /* 0xd2511f53337c7825 */ /* 0x000fe200078e00ff */
[----:B------:R-:W-:Y:S02]  /*4710*/  LOP3.LUT R51, R121, R122, R149, 0x96, !PT ;  /* 0x0000007a79337212 */ /* 0x000fe400078e9695 */
[----:B------:R-:W-:Y:S01]  /*4720*/  MOV R60, R148 ;  /* 0x00000094003c7202 */ /* 0x000fe20000000f00 */
[----:B------:R-:W-:Y:S01]  /*4730*/  IMAD.MOV.U32 R84, RZ, RZ, R124 ;  /* 0x000000ffff547224 */ /* 0x000fe200078e007c */
[----:B------:R-:W-:-:S07]  /*4740*/  LOP3.LUT R78, R123, R120, R125, 0x96, !PT ;  /* 0x000000787b4e7212 */ /* 0x000fce00078e967d */
.L_x_1583:
[----:B------:R-:W-:Y:S05]  /*4750*/  BSYNC.RECONVERGENT B1 ;  /* 0x0000000000017941 */ /* 0x000fea0003800200 */
.L_x_1582:
        /* <DEDUP_REMOVED lines=14> */
.L_x_1581:
[----:B------:R-:W-:Y:S02]  /*4840*/  F2FP.BF16.F32.PACK_AB R88, RZ, R121 ;  /* 0x00000079ff58723e */ /* 0x000fe400000010ff */
[----:B------:R-:W-:Y:S02]  /*4850*/  PRMT R44, R44, 0x5410, R47 ;  /* 0x000054102c2c7816 */ /* 0x000fe4000000002f */
[----:B------:R-:W-:Y:S02]  /*4860*/  PRMT R46, R46, 0x5410, R86 ;  /* 0x000054102e2e7816 */ /* 0x000fe40000000056 */
[----:B------:R-:W-:Y:S02]  /*4870*/  PRMT R45, R45, 0x5410, R76 ;  /* 0x000054102d2d7816 */ /* 0x000fe4000000004c */
[----:B------:R-:W-:Y:S01]  /*4880*/  PRMT R47, R150, 0x5410, R88 ;  /* 0x00005410962f7816 */ /* 0x000fe20000000058 */
[----:B------:R-:W-:Y:S06]  /*4890*/  BRA `(.L_x_1587) ;  /* 0x00000034002c7947 */ /* 0x000fec0003800000 */
.L_x_1538:
[----:B------:R-:W-:Y:S01]  /*48a0*/  IMAD.MOV.U32 R103, RZ, RZ, RZ ;  /* 0x000000ffff677224 */ /* 0x000fe200078e00ff */
[----:B------:R-:W-:Y:S01]  /*48b0*/  MOV R45, R80 ;  /* 0x00000050002d7202 */ /* 0x000fe20000000f00 */
[----:B------:R-:W-:Y:S01]  /*48c0*/  IMAD.MOV.U32 R84, RZ, RZ, R76 ;  /* 0x000000ffff547224 */ /* 0x000fe200078e004c */
        /* <DEDUP_REMOVED lines=17> */
.L_x_1591:
        /* <DEDUP_REMOVED lines=13> */
.L_x_1593:
[----:B------:R-:W-:Y:S05]  /*4ab0*/  BSYNC.RECONVERGENT B2 ;  /* 0x0000000000027941 */ /* 0x000fea0003800200 */
.L_x_1592:
[----:B------:R-:W-:Y:S01]  /*4ac0*/  IMAD.WIDE.U32 R46, R92, -0x326172a9, RZ ;  /* 0xcd9e8d575c2e7825 */ /* 0x000fe200078e00ff */
[----:B------:R-:W-:Y:S02]  /*4ad0*/  LOP3.LUT R120, R59, R45, R3, 0x96, !PT ;  /* 0x0000002d3b787212 */ /* 0x000fe400078e9603 */
[----:B------:R-:W-:Y:S02]  /*4ae0*/  IADD3 R45, PT, PT, R2, -0x61c88647, RZ ;  /* 0x9e3779b9022d7810 */ /* 0x000fe40007ffe0ff */
        /* <DEDUP_REMOVED lines=9> */
[----:B------:R-:W-:-:S03]  /*4b80*/  IMAD.WIDE.U32 R46, R47, -0x326172a9, RZ ;  /* 0xcd9e8d572f2e7825 */ /* 0x000fc600078e00ff */
[----:B------:R-:W-:Y:S01]  /*4b90*/  LOP3.LUT R61, R61, R60, R45, 0x96, !PT ;  /* 0x0000003c3d3d7212 */ /* 0x000fe200078e962d */
[----:B------:R-:W-:Y:S01]  /*4ba0*/  VIADD R45, R2, 0xdaa66d2b ;  /* 0xdaa66d2b022d7836 */ /* 0x000fe20000000000 */
[----:B------:R-:W-:Y:S01]  /*4bb0*/  LOP3.LUT R51, R51, R120, R47, 0x96, !PT ;  /* 0x0000007833337212 */ /* 0x000fe200078e962f */
[----:B------:R-:W-:Y:S02]  /*4bc0*/  VIADD R47, R3, 0x32370b8f ;  /* 0x32370b8f032f7836 */ /* 0x000fe40000000000 */
[----:B------:R-:W-:-:S04]  /*4bd0*/  IMAD.WIDE.U32 R120, R61, -0x326172a9, RZ ;  /* 0xcd9e8d573d787825 */ /* 0x000fc800078e00ff */
        /* <DEDUP_REMOVED lines=16> */
[----:B------:R-:W-:-:S04]  /*4ce0*/  IMAD.WIDE.U32 R44, R45, -0x2daee0ad, RZ ;  /* 0xd2511f532d2c7825 */ /* 0x000fc800078e00ff */
[----:B------:R-:W-:Y:S02]  /*4cf0*/  VIADD R61, R3, 0x646e171e ;  /* 0x646e171e033d7836 */ /* 0x000fe40000000000 */
[----:B------:R-:W-:-:S03]  /*4d00*/  IMAD.WIDE.U32 R46, R47, -0x326172a9, RZ ;  /* 0xcd9e8d572f2e7825 */ /* 0x000fc600078e00ff */
[----:B------:R-:W-:Y:S02]  /*4d10*/  LOP3.LUT R61, R61, R60, R45, 0x96, !PT ;  /* 0x0000003c3d3d7212 */ /* 0x000fe400078e962d */
[----:B------:R-:W-:Y:S01]  /*4d20*/  LOP3.LUT R51, R51, R120, R47, 0x96, !PT ;  /* 0x0000007833337212 */ /* 0x000fe200078e962f */
[----:B------:R-:W-:Y:S01]  /*4d30*/  VIADD R47, R3, 0x1fd5c5a3 ;  /* 0x1fd5c5a3032f7836 */ /* 0x000fe20000000000 */
[----:B------:R-:W-:Y:S01]  /*4d40*/  IADD3 R45, PT, PT, R2, 0x5384540f, RZ ;  /* 0x5384540f022d7810 */ /* 0x000fe20007ffe0ff */
[----:B------:R-:W-:-:S04]  /*4d50*/  IMAD.WIDE.U32 R120, R61, -0x326172a9, RZ ;  /* 0xcd9e8d573d787825 */ /* 0x000fc800078e00ff */
        /* <DEDUP_REMOVED lines=8> */
[----:B------:R-:W-:-:S03]  /*4de0*/  VIADD R51, R2, 0x8ff34781 ;  /* 0x8ff3478102337836 */ /* 0x000fc60000000000 */
[----:B------:R-:W-:Y:S01]  /*4df0*/  LOP3.LUT R61, R61, R60, R45, 0x96, !PT ;  /* 0x0000003c3d3d7212 */ /* 0x000fe200078e962d */
[----:B------:R-:W-:-:S04]  /*4e00*/  IMAD.WIDE.U32 R120, R120, -0x2daee0ad, RZ ;  /* 0xd2511f5378787825 */ /* 0x000fc800078e00ff */
[----:B------:R-:W-:Y:S01]  /*4e10*/  VIADD R45, R3, 0x96a522ad ;  /* 0x96a522ad032d7836 */ /* 0x000fe20000000000 */
[----:B------:R-:W-:Y:S01]  /*4e20*/  MOV R84, R120 ;  /* 0x0000007800547202 */ /* 0x000fe20000000f00 */
[----:B------:R-:W-:-:S03]  /*4e30*/  IMAD.WIDE.U32 R60, R61, -0x326172a9, RZ ;  /* 0xcd9e8d573d3c7825 */ /* 0x000fc600078e00ff */
[----:B------:R-:W-:Y:S01]  /*4e40*/  LOP3.LUT R78, R45, R44, R121, 0x96, !PT ;  /* 0x0000002c2d4e7212 */ /* 0x000fe200078e9679 */
[----:B------:R-:W-:Y:S01]  /*4e50*/  IMAD.MOV.U32 R44, RZ, RZ, R76 ;  /* 0x000000ffff2c7224 */ /* 0x000fe200078e004c */
[----:B------:R-:W-:Y:S01]  /*4e60*/  LOP3.LUT R51, R51, R46, R61, 0x96, !PT ;  /* 0x0000002e33337212 */ /* 0x000fe200078e963d */
[----:B------:R-:W-:-:S07]  /*4e70*/  IMAD.MOV.U32 R45, RZ, RZ, RZ ;  /* 0x000000ffff2d7224 */ /* 0x000fce00078e00ff */
.L_x_1590:
[----:B------:R-:W-:Y:S05]  /*4e80*/  BSYNC.RECONVERGENT B1 ;  /* 0x0000000000017941 */ /* 0x000fea0003800200 */
.L_x_1589:
[----:B------:R-:W-:Y:S01]  /*4e90*/  I2FP.F32.U32 R44, R44 ;  /* 0x0000002c002c7245 */ /* 0x000fe20000201000 */
[----:B------:R-:W-:Y:S02]  /*4ea0*/  HFMA2 R47, -RZ, RZ, 0.1171875, 0 ;  /* 0x2f800000ff2f7431 */ /* 0x000fe400000001ff */
[----:B-----5:R-:W-:-:S03]  /*4eb0*/  IMAD.U32 R46, R8, 0x10000, RZ ;  /* 0x00010000082e7824 */ /* 0x020fc600078e00ff */
[----:B------:R-:W-:Y:S01]  /*4ec0*/  FFMA.FTZ R44, R44, R47, 1.1641532182693481445e-10 ;  /* 0x2f0000002c2c7423 */ /* 0x000fe2000001002f */
[----:B------:R-:W-:-:S04]  /*4ed0*/  FMUL.FTZ R46, R46, UR13 ;  /* 0x0000000d2e2e7c20 */ /* 0x000fc80008410000 */
[----:B------:R-:W-:Y:S01]  /*4ee0*/  FMUL.FTZ R46, R46, UR12 ;  /* 0x0000000c2e2e7c20 */ /* 0x000fe20008410000 */
[----:B------:R-:W-:Y:S01]  /*4ef0*/  FSETP.GTU.FTZ.AND P0, PT, R44, UR7, PT ;  /* 0x000000072c007c0b */ /* 0x000fe2000bf1c000 */
[----:B------:R-:W-:-:S03]  /*4f00*/  IMAD.U32 R44, R36, 0x10000, RZ ;  /* 0x00010000242c7824 */ /* 0x000fc600078e00ff */
[----:B------:R-:W-:Y:S02]  /*4f10*/  FSEL R103, R46, RZ, !P0 ;  /* 0x000000ff2e677208 */ /* 0x000fe40004000000 */
[----:B------:R-:W-:-:S03]  /*4f20*/  SEL R61, RZ, 0x1, P0 ;  /* 0x00000001ff3d7807 */ /* 0x000fc60000000000 */
[----:B------:R-:W-:-:S07]  /*4f30*/  FMUL.FTZ R103, R103, R44 ;  /* 0x0000002c67677220 */ /* 0x000fce0000410000 */
.L_x_1588:
[----:B------:R-:W-:Y:S01]  /*4f40*/  F2FP.BF16.F32.PACK_AB R44, RZ, R103 ;  /* 0x00000067ff2c723e */ /* 0x000fe200000010ff */
[----:B------:R-:W-:Y:S01]  /*4f50*/  IMAD.MOV.U32 R46, RZ, RZ, R45 ;  /* 0x000000ffff2e7224 */ /* 0x000fe200078e002d */
[----:B------:R-:W-:Y:S01]  /*4f60*/  MOV R109, RZ ;  /* 0x000000ff006d7202 */ /* 0x000fe20000000f00 */
[----:B------:R-:W-:Y:S06]  /*4f70*/  @!P3 BRA `(.L_x_1594) ;  /* 0x000000040094b947 */ /* 0x000fec0003800000 */
        /* <DEDUP_REMOVED lines=13> */
.L_x_1597:
        /* <DEDUP_REMOVED lines=13> */
.L_x_1599:
[----:B------:R-:W-:Y:S05]  /*5120*/  BSYNC.RECONVERGENT B2 ;  /* 0x0000000000027941 */ /* 0x000fea0003800200 */
.L_x_1598:
        /* <DEDUP_REMOVED lines=61> */
.L_x_1596:
[----:B------:R-:W-:Y:S05]  /*5500*/  BSYNC.RECONVERGENT B1 ;  /* 0x0000000000017941 */ /* 0x000fea0003800200 */
.L_x_1595:
[----:B-----5:R-:W-:Y:S01]  /*5510*/  PRMT R62, R8, 0x7632, R62 ;  /* 0x00007632083e7816 */ /* 0x020fe2000000003e */
[----:B------:R-:W-:Y:S01]  /*5520*/  IMAD.MOV.U32 R76, RZ, RZ, 0x2f800000 ;  /* 0x2f800000ff4c7424 */ /* 0x000fe200078e00ff */
[----:B------:R-:W-:-:S03]  /*5530*/  I2FP.F32.U32 R45, R47 ;  /* 0x0000002f002d7245 */ /* 0x000fc60000201000 */
        /* <DEDUP_REMOVED lines=8> */
[----:B------:R-:W-:-:S07]  /*55c0*/  FMUL.FTZ R109, R45, R76 ;  /* 0x0000004c2d6d7220 */ /* 0x000fce0000410000 */
.L_x_1594:
[----:B------:R-:W-:Y:S01]  /*55d0*/  F2FP.BF16.F32.PACK_AB R47, RZ, R109 ;  /* 0x0000006dff2f723e */ /* 0x000fe200000010ff */
[----:B------:R-:W-:Y:S02]  /*55e0*/  IMAD.MOV.U32 R111, RZ, RZ, RZ ;  /* 0x000000ffff6f7224 */ /* 0x000fe400078e00ff */
[----:B------:R-:W-:Y:S01]  /*55f0*/  IMAD.MOV.U32 R76, RZ, RZ, R46 ;  /* 0x000000ffff4c7224 */ /* 0x000fe200078e002e */
[----:B------:R-:W-:Y:S06]  /*5600*/  @!P3 BRA `(.L_x_1600) ;  /* 0x000000040090b947 */ /* 0x000fec0003800000 */
        /* <DEDUP_REMOVED lines=13> */
.L_x_1603:
        /* <DEDUP_REMOVED lines=13> */
.L_x_1605:
[----:B------:R-:W-:Y:S05]  /*57b0*/  BSYNC.RECONVERGENT B2 ;  /* 0x0000000000027941 */ /* 0x000fea0003800200 */
.L_x_1604:
[----:B------:R-:W-:Y:S01]  /*57c0*/  IMAD.WIDE.U32 R122, R92, -0x326172a9, RZ ;  /* 0xcd9e8d575c7a7825 */ /* 0x000fe200078e00ff */
[----:B------:R-:W-:Y:S02]  /*57d0*/  LOP3.LUT R148, R59, R121, R3, 0x96, !PT ;  /* 0x000000793b947212 */ /* 0x000fe400078e9603 */
[----:B------:R-:W-:Y:S01]  /*57e0*/  IADD3 R63, PT, PT, R3, 0x76cf5d0a, RZ ;  /* 0x76cf5d0a033f7810 */ /* 0x000fe20007ffe0ff */
[----:B------:R-:W-:Y:S01]  /*57f0*/  VIADD R45, R2, 0x9e3779b9 ;  /* 0x9e3779b9022d7836 */ /* 0x000fe20000000000 */
[----:B------:R-:W-:Y:S01]  /*5800*/  LOP3.LUT R124, R49, R123, R2, 0x96, !PT ;  /* 0x0000007b317c7212 */ /* 0x000fe200078e9602 */
[----:B------:R-:W-:-:S04]  /*5810*/  IMAD.WIDE.U32 R148, R148, -0x326172a9, RZ ;  /* 0xcd9e8d5794947825 */ /* 0x000fc800078e00ff */
[----:B------:R-:W-:Y:S01]  /*5820*/  IMAD.WIDE.U32 R124, R124, -0x2daee0ad, RZ ;  /* 0xd2511f537c7c7825 */ /* 0x000fe200078e00ff */
[----:B------:R-:W-:-:S03]  /*5830*/  LOP3.LUT R45, R45, R122, R149, 0x96, !PT ;  /* 0x0000007a2d2d7212 */ /* 0x000fc600078e9695 */
[----:B------:R-:W-:Y:S02]  /*5840*/  VIADD R51, R3, 0xbb67ae85 ;  /* 0xbb67ae8503337836 */ /* 0x000fe40000000000 */
[----:B------:R-:W-:-:S03]  /*5850*/  IMAD.MOV.U32 R76, RZ, RZ, RZ ;  /* 0x000000ffff4c7224 */ /* 0x000fc600078e00ff */
        /* <DEDUP_REMOVED lines=9> */
[----:B------:R-:W-:Y:S02]  /*58f0*/  IADD3 R45, PT, PT, R3, 0x32370b8f, RZ ;  /* 0x32370b8f032d7810 */ /* 0x000fe40007ffe0ff */
[----:B------:R-:W-:Y:S02]  /*5900*/  LOP3.LUT R51, R51, R122, R149, 0x96, !PT ;  /* 0x0000007a33337212 */ /* 0x000fe400078e9695 */
[----:B------:R-:W-:-:S03]  /*5910*/  LOP3.LUT R45, R45, R120, R125, 0x96, !PT ;  /* 0x000000782d2d7212 */ /* 0x000fc600078e967d */
[----:B------:R-:W-:-:S04]  /*5920*/  IMAD.WIDE.U32 R120, R51, -0x2daee0ad, RZ ;  /* 0xd2511f5333787825 */ /* 0x000fc800078e00ff */
[----:B------:R-:W-:-:S04]  /*5930*/  IMAD.WIDE.U32 R122, R45, -0x326172a9, RZ ;  /* 0xcd9e8d572d7a7825 */ /* 0x000fc800078e00ff */
[----:B------:R-:W-:Y:S02]  /*5940*/  VIADD R45, R2, 0x78dde6e4 ;  /* 0x78dde6e4022d7836 */ /* 0x000fe40000000000 */
[----:B------:R-:W-:-:S03]  /*5950*/  VIADD R51, R3, 0xed9eba14 ;  /* 0xed9eba1403337836 */ /* 0x000fc60000000000 */
[----:B------:R-:W-:Y:S02]  /*5960*/  LOP3.LUT R45, R45, R148, R123, 0x96, !PT ;  /* 0x000000942d2d7212 */ /* 0x000fe400078e967b */
[----:B------:R-:W-:-:S03]  /*5970*/  LOP3.LUT R51, R51, R124, R121, 0x96, !PT ;  /* 0x0000007c33337212 */ /* 0x000fc600078e9679 */
[----:B------:R-:W-:-:S04]  /*5980*/  IMAD.WIDE.U32 R124, R45, -0x2daee0ad, RZ ;  /* 0xd2511f532d7c7825 */ /* 0x000fc800078e00ff */
[----:B------:R-:W-:Y:S02]  /*5990*/  VIADD R45, R3, 0xa9066899 ;  /* 0xa9066899032d7836 */ /* 0x000fe40000000000 */
[----:B------:R-:W-:Y:S01]  /*59a0*/  IMAD.WIDE.U32 R148, R51, -0x326172a9, RZ ;  /* 0xcd9e8d5733947825 */ /* 0x000fe200078e00ff */
[----:B------:R-:W-:Y:S02]  /*59b0*/  IADD3 R51, PT, PT, R2, 0x1715609d, RZ ;  /* 0x1715609d02337810 */ /* 0x000fe40007ffe0ff */
[----:B------:R-:W-:Y:S02]  /*59c0*/  LOP3.LUT R45, R45, R120, R125, 0x96, !PT ;  /* 0x000000782d2d7212 */ /* 0x000fe400078e967d */
[----:B------:R-:W-:-:S03]  /*59d0*/  LOP3.LUT R51, R51, R122, R149, 0x96, !PT ;  /* 0x0000007a33337212 */ /* 0x000fc600078e9695 */
        /* <DEDUP_REMOVED lines=18> */
[----:B------:R-:W-:Y:S01]  /*5b00*/  IMAD.WIDE.U32 R124, R45, -0x2daee0ad, RZ ;  /* 0xd2511f532d7c7825 */ /* 0x000fe200078e00ff */
[----:B------:R-:W-:-:S03]  /*5b10*/  IADD3 R45, PT, PT, R3, -0x695add53, RZ ;  /* 0x96a522ad032d7810 */ /* 0x000fc60007ffe0ff */
[----:B------:R-:W-:Y:S01]  /*5b20*/  IMAD.WIDE.U32 R148, R51, -0x326172a9, RZ ;  /* 0xcd9e8d5733947825 */ /* 0x000fe200078e00ff */
[----:B------:R-:W-:-:S03]  /*5b30*/  LOP3.LUT R78, R45, R120, R125, 0x96, !PT ;  /* 0x000000782d4e7212 */ /* 0x000fc600078e967d */
[----:B------:R-:W-:Y:S02]  /*5b40*/  VIADD R51, R2, 0x8ff34781 ;  /* 0x8ff3478102337836 */ /* 0x000fe40000000000 */
[----:B------:R-:W-:Y:S01]  /*5b50*/  IMAD.MOV.U32 R45, RZ, RZ, R84 ;  /* 0x000000ffff2d7224 */ /* 0x000fe200078e0054 */
[----:B------:R-:W-:Y:S01]  /*5b60*/  MOV R84, R124 ;  /* 0x0000007c00547202 */ /* 0x000fe20000000f00 */
[----:B------:R-:W-:Y:S01]  /*5b70*/  IMAD.MOV.U32 R60, RZ, RZ, R148 ;  /* 0x000000ffff3c7224 */ /* 0x000fe200078e0094 */
[----:B------:R-:W-:-:S07]  /*5b80*/  LOP3.LUT R51, R51, R122, R149, 0x96, !PT ;  /* 0x0000007a33337212 */ /* 0x000fce00078e9695 */
.L_x_1602:
[----:B------:R-:W-:Y:S05]  /*5b90*/  BSYNC.RECONVERGENT B1 ;  /* 0x0000000000017941 */ /* 0x000fea0003800200 */
.L_x_1601:
        /* <DEDUP_REMOVED lines=10> */
[----:B------:R-:W-:-:S07]  /*5c40*/  FMUL.FTZ R111, R111, R46 ;  /* 0x0000002e6f6f7220 */ /* 0x000fce0000410000 */
.L_x_1600:
[----:B------:R-:W-:Y:S01]  /*5c50*/  F2FP.BF16.F32.PACK_AB R45, RZ, R111 ;  /* 0x0000006fff2d723e */ /* 0x000fe200000010ff */
[----:B------:R-:W-:Y:S01]  /*5c60*/  IMAD.MOV.U32 R113, RZ, RZ, RZ ;  /* 0x000000ffff717224 */ /* 0x000fe200078e00ff */
[----:B------:R-:W-:Y:S01]  /*5c70*/  MOV R46, R76 ;  /* 0x0000004c002e7202 */ /* 0x000fe20000000f00 */
[----:B------:R-:W-:Y:S06]  /*5c80*/  @!P3 BRA `(.L_x_1606) ;  /* 0x000000040094b947 */ /* 0x000fec0003800000 */
[----:B------:R-:W-:Y:S01]  /*5c90*/  ISETP.NE.AND P0, PT, R76, 0x1, PT ;  /* 0x000000014c00780c */ /* 0x000fe20003f05270 */
[----:B------:R-:W-:Y:S01]  /*5ca0*/  BSSY.RECONVERGENT B1, `(.L_x_1607) ;  /* 0x0000057000017945 */ /* 0x000fe20003800200 */
[----:B------:R-:W-:Y:S02]  /*5cb0*/  IMAD.MOV.U32 R46, RZ, RZ, 0x2 ;  /* 0x00000002ff2e7424 */ /* 0x000fe400078e00ff */
[----:B------:R-:W-:-:S09]  /*5cc0*/  IMAD.MOV.U32 R64, RZ, RZ, R60 ;  /* 0x000000ffff407224 */ /* 0x000fd200078e003c */
        /* <DEDUP_REMOVED lines=9> */
.L_x_1609:
        /* <DEDUP_REMOVED lines=13> */
.L_x_1611:
[----:B------:R-:W-:Y:S05]  /*5e30*/  BSYNC.RECONVERGENT B2 ;  /* 0x0000000000027941 */ /* 0x000fea0003800200 */
.L_x_1610:
[----:B------:R-:W-:Y:S01]  /*5e40*/  IMAD.WIDE.U32 R122, R92, -0x326172a9, RZ ;  /* 0xcd9e8d575c7a7825 */ /* 0x000fe200078e00ff */
[----:B------:R-:W-:Y:S02]  /*5e50*/  LOP3.LUT R148, R59, R121, R3, 0x96, !PT ;  /* 0x000000793b947212 */ /* 0x000fe400078e9603 */
[----:B------:R-:W-:Y:S01]  /*5e60*/  IADD3 R113, PT, PT, R3, -0x4498517b, RZ ;  /* 0xbb67ae8503717810 */ /* 0x000fe20007ffe0ff */
[----:B------:R-:W-:Y:S01]  /*5e70*/  VIADD R51, R2, 0x9e3779b9 ;  /* 0x9e3779b902337836 */ /* 0x000fe20000000000 */
[----:B------:R-:W-:Y:S01]  /*5e80*/  LOP3.LUT R124, R49, R123, R2, 0x96, !PT ;  /* 0x0000007b317c7212 */ /* 0x000fe200078e9602 */
[----:B------:R-:W-:Y:S01]  /*5e90*/  IMAD.WIDE.U32 R148, R148, -0x326172a9, RZ ;  /* 0xcd9e8d5794947825 */ /* 0x000fe200078e00ff */
[----:B------:R-:W-:-:S03]  /*5ea0*/  MOV R64, R84 ;  /* 0x0000005400407202 */ /* 0x000fc60000000f00 */
[----:B------:R-:W-:Y:S01]  /*5eb0*/  IMAD.WIDE.U32 R124, R124, -0x2daee0ad, RZ ;  /* 0xd2511f537c7c7825 */ /* 0x000fe200078e00ff */
[----:B------:R-:W-:-:S03]  /*5ec0*/  LOP3.LUT R51, R51, R122, R149, 0x96, !PT ;  /* 0x0000007a33337212 */ /* 0x000fc600078e9695 */
[----:B------:R-:W-:Y:S01]  /*5ed0*/  VIADD R115, R3, 0x76cf5d0a ;  /* 0x76cf5d0a03737836 */ /* 0x000fe20000000000 */
[----:B------:R-:W-:Y:S01]  /*5ee0*/  LOP3.LUT R113, R113, R120, R125, 0x96, !PT ;  /* 0x0000007871717212 */ /* 0x000fe200078e967d */
[----:B------:R-:W-:-:S04]  /*5ef0*/  IMAD.WIDE.U32 R120, R51, -0x2daee0ad, RZ ;  /* 0xd2511f5333787825 */ /* 0x000fc800078e00ff */
[----:B------:R-:W-:Y:S01]  /*5f00*/  IMAD.WIDE.U32 R122, R113, -0x326172a9, RZ ;  /* 0xcd9e8d57717a7825 */ /* 0x000fe200078e00ff */
[----:B------:R-:W-:Y:S02]  /*5f10*/  LOP3.LUT R115, R115, R124, R121, 0x96, !PT ;  /* 0x0000007c73737212 */ /* 0x000fe400078e9679 */
[C---:B------:R-:W-:Y:S01]  /*5f20*/  IADD3 R113, PT, PT, R2.reuse, -0x255992d5, RZ ;  /* 0xdaa66d2b02717810 */ /* 0x040fe20007ffe0ff */
        /* <DEDUP_REMOVED lines=10> */
[----:B------:R-:W-:Y:S02]  /*5fd0*/  VIADD R113, R3, 0xed9eba14 ;  /* 0xed9eba1403717836 */ /* 0x000fe40000000000 */
        /* <DEDUP_REMOVED lines=29> */
[----:B------:R-:W-:-:S03]  /*61b0*/  IADD3 R113, PT, PT, R2, -0x700cb87f, RZ ;  /* 0x8ff3478102717810 */ /* 0x000fc60007ffe0ff */
[----:B------:R-:W-:Y:S01]  /*61c0*/  IMAD.WIDE.U32 R124, R51, -0x2daee0ad, RZ ;  /* 0xd2511f53337c7825 */ /* 0x000fe200078e00ff */
[----:B------:R-:W-:-:S03]  /*61d0*/  LOP3.LUT R51, R113, R122, R149, 0x96, !PT ;  /* 0x0000007a71337212 */ /* 0x000fc600078e9695 */
[----:B------:R-:W-:Y:S01]  /*61e0*/  IMAD.MOV.U32 R60, RZ, RZ, R148 ;  /* 0x000000ffff3c7224 */ /* 0x000fe200078e0094 */
[----:B------:R-:W-:Y:S01]  /*61f0*/  LOP3.LUT R78, R115, R120, R125, 0x96, !PT ;  /* 0x00000078734e7212 */ /* 0x000fe200078e967d */
[----:B------:R-:W-:-:S07]  /*6200*/  IMAD.MOV.U32 R84, RZ, RZ, R124 ;  /* 0x000000ffff547224 */ /* 0x000fce00078e007c */
.L_x_1608:
[----:B------:R-:W-:Y:S05]  /*6210*/  BSYNC.RECONVERGENT B1 ;  /* 0x0000000000017941 */ /* 0x000fea0003800200 */
.L_x_1607:
[----:B-----5:R-:W-:Y:S01]  /*6220*/  PRMT R76, R9, 0x7632, R76 ;  /* 0x00007632094c7816 */ /* 0x020fe2000000004c */
[----:B------:R-:W-:Y:S01]  /*6230*/  HFMA2 R113, -RZ, RZ, 0.1171875, 0 ;  /* 0x2f800000ff717431 */ /* 0x000fe200000001ff */
[----:B------:R-:W-:-:S03]  /*6240*/  I2FP.F32.U32 R64, R64 ;  /* 0x0000004000407245 */ /* 0x000fc60000201000 */
[----:B------:R-:W-:Y:S02]  /*6250*/  IMAD.U32 R76, R76, 0x10000, RZ ;  /* 0x000100004c4c7824 */ /* 0x000fe400078e00ff */
[----:B------:R-:W-:Y:S01]  /*6260*/  FFMA.FTZ R64, R64, R113, 1.1641532182693481445e-10 ;  /* 0x2f00000040407423 */ /* 0x000fe20000010071 */
[----:B------:R-:W-:Y:S02]  /*6270*/  IMAD.U32 R113, R56, 0x10000, RZ ;  /* 0x0001000038717824 */ /* 0x000fe400078e00ff */
[----:B------:R-:W-:Y:S02]  /*6280*/  FMUL.FTZ R76, R76, UR13 ;  /* 0x0000000d4c4c7c20 */ /* 0x000fe40008410000 */
[----:B------:R-:W-:Y:S02]  /*6290*/  FSETP.GTU.FTZ.AND P0, PT, R64, UR7, PT ;  /* 0x0000000740007c0b */ /* 0x000fe4000bf1c000 */
[----:B------:R-:W-:Y:S02]  /*62a0*/  FMUL.FTZ R76, R76, UR12 ;  /* 0x0000000c4c4c7c20 */ /* 0x000fe40008410000 */
[----:B------:R-:W-:-:S03]  /*62b0*/  SEL R64, RZ, 0x1, P0 ;  /* 0x00000001ff407807 */ /* 0x000fc60000000000 */
[----:B------:R-:W-:-:S05]  /*62c0*/  FSEL R76, R76, RZ, !P0 ;  /* 0x000000ff4c4c7208 */ /* 0x000fca0004000000 */
[----:B------:R-:W-:-:S07]  /*62d0*/  FMUL.FTZ R113, R76, R113 ;  /* 0x000000714c717220 */ /* 0x000fce0000410000 */
.L_x_1606:
        /* <DEDUP_REMOVED lines=17> */
.L_x_1615:
        /* <DEDUP_REMOVED lines=13> */
.L_x_1617:
[----:B------:R-:W-:Y:S05]  /*64c0*/  BSYNC.RECONVERGENT B2 ;  /* 0x0000000000027941 */ /* 0x000fea0003800200 */
.L_x_1616:
        /* <DEDUP_REMOVED lines=61> */
.L_x_1614:
[----:B------:R-:W-:Y:S05]  /*68a0*/  BSYNC.RECONVERGENT B1 ;  /* 0x0000000000017941 */ /* 0x000fea0003800200 */
.L_x_1613:
[----:B------:R-:W-:Y:S01]  /*68b0*/  I2FP.F32.U32 R46, R65 ;  /* 0x00000041002e7245 */ /* 0x000fe20000201000 */
[----:B------:R-:W-:Y:S02]  /*68c0*/  IMAD.MOV.U32 R65, RZ, RZ, 0x2f800000 ;  /* 0x2f800000ff417424 */ /* 0x000fe400078e00ff */
[----:B-----5:R-:W-:Y:S02]  /*68d0*/  IMAD.U32 R86, R10, 0x10000, RZ ;  /* 0x000100000a567824 */ /* 0x020fe400078e00ff */
[----:B------:R-:W-:Y:S02]  /*68e0*/  FFMA.FTZ R46, R46, R65, 1.1641532182693481445e-10 ;  /* 0x2f0000002e2e7423 */ /* 0x000fe40000010041 */
[----:B------:R-:W-:-:S03]  /*68f0*/  FMUL.FTZ R86, R86, UR13 ;  /* 0x0000000d56567c20 */ /* 0x000fc60008410000 */
[----:B------:R-:W-:Y:S01]  /*6900*/  FSETP.GTU.FTZ.AND P0, PT, R46, UR7, PT ;  /* 0x000000072e007c0b */ /* 0x000fe2000bf1c000 */
[----:B------:R-:W-:Y:S01]  /*6910*/  FMUL.FTZ R86, R86, UR12 ;  /* 0x0000000c56567c20 */ /* 0x000fe20008410000 */
[----:B------:R-:W-:Y:S02]  /*6920*/  SHF.L.U32 R46, R38, 0x10, RZ ;  /* 0x00000010262e7819 */ /* 0x000fe400000006ff */
[----:B------:R-:W-:Y:S02]  /*6930*/  SEL R65, RZ, 0x1, P0 ;  /* 0x00000001ff417807 */ /* 0x000fe40000000000 */
[----:B------:R-:W-:-:S05]  /*6940*/  FSEL R115, R86, RZ, !P0 ;  /* 0x000000ff56737208 */ /* 0x000fca0004000000 */
[----:B------:R-:W-:-:S07]  /*6950*/  FMUL.FTZ R115, R115, R46 ;  /* 0x0000002e73737220 */ /* 0x000fce0000410000 */
.L_x_1612:
        /* <DEDUP_REMOVED lines=17> */
.L_x_1621:
        /* <DEDUP_REMOVED lines=13> */
.L_x_1623:
[----:B------:R-:W-:Y:S05]  /*6b40*/  BSYNC.RECONVERGENT B2 ;  /* 0x0000000000027941 */ /* 0x000fea0003800200 */
.L_x_1622:
        /* <DEDUP_REMOVED lines=9> */
[----:B------:R-:W-:Y:S02]  /*6be0*/  IMAD.MOV.U32 R66, RZ, RZ, R84 ;  /* 0x000000ffff427224 */ /* 0x000fe400078e0054 */
[----:B------:R-:W-:Y:S01]  /*6bf0*/  IMAD.MOV.U32 R88, RZ, RZ, RZ ;  /* 0x000000ffff587224 */ /* 0x000fe200078e00ff */
        /* <DEDUP_REMOVED lines=47> */
[----:B------:R-:W-:Y:S01]  /*6ef0*/  IMAD.MOV.U32 R60, RZ, RZ, R148 ;  /* 0x000000ffff3c7224 */ /* 0x000fe200078e0094 */
[----:B------:R-:W-:Y:S02]  /*6f00*/  LOP3.LUT R78, R119, R120, R125, 0x96, !PT ;  /* 0x00000078774e7212 */ /* 0x000fe400078e967d */
[----:B------:R-:W-:-:S07]  /*6f10*/  MOV R84, R124 ;  /* 0x0000007c00547202 */ /* 0x000fce0000000f00 */
.L_x_1620:
[----:B------:R-:W-:Y:S05]  /*6f20*/  BSYNC.RECONVERGENT B1 ;  /* 0x0000000000017941 */ /* 0x000fea0003800200 */
.L_x_1619:
[----:B-----5:R-:W-:Y:S01]  /*6f30*/  PRMT R80, R10, 0x7632, R80 ;  /* 0x000076320a507816 */ /* 0x020fe20000000050 */
[----:B------:R-:W-:Y:S01]  /*6f40*/  IMAD.MOV.U32 R117, RZ, RZ, 0x2f800000 ;  /* 0x2f800000ff757424 */ /* 0x000fe200078e00ff */
[----:B------:R-:W-:Y:S02]  /*6f50*/  I2FP.F32.U32 R66, R66 ;  /* 0x0000004200427245 */ /* 0x000fe40000201000 */
[----:B------:R-:W-:-:S03]  /*6f60*/  SHF.L.U32 R80, R80, 0x10, RZ ;  /* 0x0000001050507819 */ /* 0x000fc600000006ff */
        /* <DEDUP_REMOVED lines=8> */
.L_x_1618:
        /* <DEDUP_REMOVED lines=17> */
.L_x_1627:
        /* <DEDUP_REMOVED lines=13> */
.L_x_1629:
[----:B------:R-:W-:Y:S05]  /*71d0*/  BSYNC.RECONVERGENT B2 ;  /* 0x0000000000027941 */ /* 0x000fea0003800200 */
.L_x_1628:
        /* <DEDUP_REMOVED lines=54> */
[----:B------:R-:W-:-:S03]  /*7540*/  IADD3 R67, PT, PT, R2, -0x700cb87f, RZ ;  /* 0x8ff3478102437810 */ /* 0x000fc60007ffe0ff */
[----:B------:R-:W-:Y:S01]  /*7550*/  IMAD.WIDE.U32 R124, R51, -0x2daee0ad, RZ ;  /* 0xd2511f53337c7825 */ /* 0x000fe200078e00ff */
[----:B------:R-:W-:Y:S02]  /*7560*/  LOP3.LUT R51, R67, R122, R149, 0x96, !PT ;  /* 0x0000007a43337212 */ /* 0x000fe400078e9695 */
[----:B------:R-:W-:Y:S01]  /*7570*/  MOV R67, R84 ;  /* 0x0000005400437202 */ /* 0x000fe20000000f00 */
[----:B------:R-:W-:Y:S01]  /*7580*/  IMAD.MOV.U32 R60, RZ, RZ, R148 ;  /* 0x000000ffff3c7224 */ /* 0x000fe200078e0094 */
[----:B------:R-:W-:Y:S01]  /*7590*/  LOP3.LUT R78, R119, R120, R125, 0x96, !PT ;  /* 0x00000078774e7212 */ /* 0x000fe200078e967d */
[----:B------:R-:W-:-:S07]  /*75a0*/  IMAD.MOV.U32 R84, RZ, RZ, R124 ;  /* 0x000000ffff547224 */ /* 0x000fce00078e007c */
.L_x_1626:
[----:B------:R-:W-:Y:S05]  /*75b0*/  BSYNC.RECONVERGENT B1 ;  /* 0x0000000000017941 */ /* 0x000fea0003800200 */
.L_x_1625:
        /* <DEDUP_REMOVED lines=10> */
[----:B------:R-:W-:-:S07]  /*7660*/  FMUL.FTZ R119, R119, R80 ;  /* 0x0000005077777220 */ /* 0x000fce0000410000 */
.L_x_1624:
        /* <DEDUP_REMOVED lines=17> */
.L_x_1633:
        /* <DEDUP_REMOVED lines=13> */
.L_x_1635:
[----:B------:R-:W-:Y:S05]  /*7850*/  BSYNC.RECONVERGENT B2 ;  /* 0x0000000000027941 */ /* 0x000fea0003800200 */
.L_x_1634:
        /* <DEDUP_REMOVED lines=61> */
.L_x_1632:
[----:B------:R-:W-:Y:S05]  /*7c30*/  BSYNC.RECONVERGENT B1 ;  /* 0x0000000000017941 */ /* 0x000fea0003800200 */
.L_x_1631:
        /* <DEDUP_REMOVED lines=12> */
.L_x_1630:
[----:B------:R-:W-:Y:S02]  /*7d00*/  F2FP.BF16.F32.PACK_AB R88, RZ, R121 ;  /* 0x00000079ff58723e */ /* 0x000fe400000010ff */
[----:B------:R-:W-:Y:S02]  /*7d10*/  PRMT R44, R44, 0x5410, R47 ;  /* 0x000054102c2c7816 */ /* 0x000fe4000000002f */
[----:B------:R-:W-:Y:S02]  /*7d20*/  PRMT R46, R46, 0x5410, R86 ;  /* 0x000054102e2e7816 */ /* 0x000fe40000000056 */
[----:B------:R-:W-:Y:S02]  /*7d30*/  PRMT R45, R45, 0x5410, R76 ;  /* 0x000054102d2d7816 */ /* 0x000fe4000000004c */
[----:B------:R-:W-:-:S07]  /*7d40*/  PRMT R47, R147, 0x5410, R88 ;  /* 0x00005410932f7816 */ /* 0x000fce0000000058 */
.L_x_1587:
[----:B------:R-:W0:Y:S01]  /*7d50*/  LDC.64 R122, c[0x0][0x3a8] ;  /* 0x0000ea00ff7a7b82 */ /* 0x000e220000000a00 */
[----:B------:R-:W-:Y:S02]  /*7d60*/  IMAD.MOV.U32 R76, RZ, RZ, R84 ;  /* 0x000000ffff4c7224 */ /* 0x000fe400078e0054 */
[----:B0-----:R-:W-:-:S05]  /*7d70*/  IMAD.WIDE.U32 R122, R74, 0x10, R122 ;  /* 0x000000104a7a7825 */ /* 0x001fca00078e007a */
[----:B------:R0:W-:Y:S01]  /*7d80*/  STG.E.128 desc[UR8][R122.64], R44 ;  /* 0x0000002c7a007986 */ /* 0x0001e2000c101d08 */
[----:B------:R-:W-:Y:S05]  /*7d90*/  @!P3 BRA `(.L_x_1636) ;  /* 0x000000000050b947 */ /* 0x000fea0003800000 */
[----:B0-----:R-:W-:Y:S01]  /*7da0*/  IMAD.U32 R47, R67, 0x10000, RZ ;  /* 0x00010000432f7824 */ /* 0x001fe200078e00ff */
[----:B------:R-:W0:Y:S01]  /*7db0*/  LDC.64 R44, c[0x0][0x3b0] ;  /* 0x0000ec00ff2c7b82 */ /* 0x000e220000000a00 */
[----:B------:R-:W-:Y:S02]  /*7dc0*/  LOP3.LUT R46, R68, 0xffff, RZ, 0xc0, !PT ;  /* 0x0000ffff442e7812 */ /* 0x000fe400078ec0ff */
[----:B------:R-:W-:Y:S02]  /*7dd0*/  LOP3.LUT R122, R63, 0xff, RZ, 0xc0, !PT ;  /* 0x000000ff3f7a7812 */ /* 0x000fe400078ec0ff */
[----:B------:R-:W-:Y:S02]  /*7de0*/  LOP3.LUT R123, R47, 0xff0000, RZ, 0xc0, !PT ;  /* 0x00ff00002f7b7812 */ /* 0x000fe400078ec0ff */
[----:B------:R-:W-:Y:S02]  /*7df0*/  PRMT R47, R66, 0x7104, RZ ;  /* 0x00007104422f7816 */ /* 0x000fe400000000ff */
[----:B------:R-:W-:Y:S01]  /*7e00*/  PRMT R84, R123, 0x4210, R46 ;  /* 0x000042107b547816 */ /* 0x000fe2000000002e */
[----:B------:R-:W-:Y:S01]  /*7e10*/  IMAD.WIDE.U32 R122, R122, 0x10000, RZ ;  /* 0x000100007a7a7825 */ /* 0x000fe200078e00ff */
[----:B------:R-:W-:-:S02]  /*7e20*/  LOP3.LUT R46, R64, 0xff, RZ, 0xc0, !PT ;  /* 0x000000ff402e7812 */ /* 0x000fc400078ec0ff */
        /* <DEDUP_REMOVED lines=11> */
.L_x_1636:
[----:B------:R-:W-:Y:S01]  /*7ee0*/  IADD3 R74, PT, PT, R74, 0x100, RZ ;  /* 0x000001004a4a7810 */ /* 0x000fe20007ffe0ff */
[----:B------:R-:W-:-:S07]  /*7ef0*/  VIADD R0, R0, 0x100 ;  /* 0x0000010000007836 */ /* 0x000fce0000000000 */
.L_x_1536:
[----:B------:R-:W-:Y:S05]  /*7f00*/  BSYNC.RECONVERGENT B0 ;  /* 0x0000000000007941 */ /* 0x000fea0003800200 */
.L_x_1535:
[----:B------:R-:W-:Y:S01]  /*7f10*/  ISETP.GE.U32.AND P1, PT, R48, 0x200, PT ;  /* 0x000002003000780c */ /* 0x000fe20003f26070 */
[----:B------:R-:W-:-:S12]  /*7f20*/  BSSY.RECONVERGENT B0, `(.L_x_1637) ;  /* 0x00006ea000007945 */ /* 0x000fd80003800200 */
[----:B------:R-:W-:Y:S05]  /*7f30*/  @!P1 BRA `(.L_x_1638) ;  /* 0x0000006c00a09947 */ /* 0x000fea0003800000 */
[----:B------:R-:W-:Y:S01]  /*7f40*/  ISETP.NE.U32.AND P0, PT, RZ, UR10, PT ;  /* 0x0000000aff007c0c */ /* 0x000fe2000bf05070 */
[----:B01----:R-:W0:Y:S03]  /*7f50*/  @P3 LDC.64 R44, c[0x0][0x390] ;  /* 0x0000e400ff2c3b82 */ /* 0x003e260000000a00 */
[----:B------:R-:W-:-:S13]  /*7f60*/  ISETP.NE.AND.EX P0, PT, RZ, UR11, PT, P0 ;  /* 0x0000000bff007c0c */ /* 0x000fda000bf05300 */
[----:B------:R-:W1:Y:S01]  /*7f70*/  @P0 LDC.64 R46, c[0x0][0x3a0] ;  /* 0x0000e800ff2e0b82 */ /* 0x000e620000000a00 */
[----:B0-----:R-:W-:-:S05]  /*7f80*/  @P3 IMAD.WIDE.U32 R44, R0, 0x10, R44 ;  /* 0x00000010002c3825 */ /* 0x001fca00078e002c */
[----:B-----5:R0:W5:Y:S01]  /*7f90*/  @P3 LDG.E.128 R8, desc[UR8][R44.64] ;  /* 0x000000082c083981 */ /* 0x020162000c1e1d00 */
[----:B-1----:R-:W-:-:S05]  /*7fa0*/  @P0 IMAD.WIDE.U32 R46, R74, 0x10, R46 ;  /* 0x000000104a2e0825 */ /* 0x002fca00078e002e */
[----:B------:R0:W5:Y:S01]  /*7fb0*/  @P0 LDG.E.128 R4, desc[UR8][R46.64] ;  /* 0x000000082e040981 */ /* 0x000162000c1e1d00 */
[----:B------:R-:W-:Y:S05]  /*7fc0*/  @!P0 BRA `(.L_x_1639) ;  /* 0x0000003400e48947 */ /* 0x000fea0003800000 */
[----:B------:R-:W-:-:S13]  /*7fd0*/  ISETP.GT.AND P0, PT, R82, RZ, PT ;  /* 0x000000ff5200720c */ /* 0x000fda0003f04270 */
[----:B-----5:R-:W-:Y:S01]  /*7fe0*/  @!P0 IMAD.U32 R69, R4, 0x10000, RZ ;  /* 0x0001000004458824 */ /* 0x020fe200078e00ff */
[----:B0-----:R-:W-:Y:S01]  /*7ff0*/  @!P0 MOV R45, R80 ;  /* 0x00000050002d8202 */ /* 0x001fe20000000f00 */
        /* <DEDUP_REMOVED lines=18> */
.L_x_1643:
        /* <DEDUP_REMOVED lines=13> */
.L_x_1645:
[----:B------:R-:W-:Y:S05]  /*81f0*/  BSYNC.RECONVERGENT B2 ;  /* 0x0000000000027941 */ /* 0x000fea0003800200 */
.L_x_1644:
        /* <DEDUP_REMOVED lines=56> */
[----:B------:R-:W-:Y:S01]  /*8580*/  IMAD.MOV.U32 R45, RZ, RZ, RZ ;  /* 0x000000ffff2d7224 */ /* 0x000fe200078e00ff */
[----:B------:R-:W-:Y:S01]  /*8590*/  LOP3.LUT R78, R47, R44, R81, 0x96, !PT ;  /* 0x0000002c2f4e7212 */ /* 0x000fe200078e9651 */
[----:B------:R-:W-:Y:S01]  /*85a0*/  IMAD.MOV.U32 R44, RZ, RZ, R76 ;  /* 0x000000ffff2c7224 */ /* 0x000fe200078e004c */
[----:B------:R-:W-:-:S07]  /*85b0*/  MOV R73, R80 ;  /* 0x0000005000497202 */ /* 0x000fce0000000f00 */
.L_x_1642:
[----:B------:R-:W-:Y:S05]  /*85c0*/  BSYNC.RECONVERGENT B1 ;  /* 0x0000000000017941 */ /* 0x000fea0003800200 */
.L_x_1641:
[----:B------:R-:W-:Y:S01]  /*85d0*/  I2FP.F32.U32 R44, R44 ;  /* 0x0000002c002c7245 */ /* 0x000fe20000201000 */
[----:B------:R-:W-:Y:S02]  /*85e0*/  HFMA2 R47, -RZ, RZ, 0.1171875, 0 ;  /* 0x2f800000ff2f7431 */ /* 0x000fe400000001ff */
[----:B------:R-:W-:Y:S01]  /*85f0*/  IMAD.U32 R46, R8, 0x10000, RZ ;  /* 0x00010000082e7824 */ /* 0x000fe200078e00ff */
[----:B------:R-:W-:Y:S02]  /*8600*/  SHF.L.U32 R76, R4, 0x10, RZ ;  /* 0x00000010044c7819 */ /* 0x000fe400000006ff */
[----:B------:R-:W-:Y:S01]  /*8610*/  FFMA.FTZ R44, R44, R47, 1.1641532182693481445e-10 ;  /* 0x2f0000002c2c7423 */ /* 0x000fe2000001002f */
[----:B------:R-:W-:-:S04]  /*8620*/  FMUL.FTZ R46, R46, UR13 ;  /* 0x0000000d2e2e7c20 */ /* 0x000fc80008410000 */
[----:B------:R-:W-:Y:S01]  /*8630*/  FMUL.FTZ R46, R46, UR12 ;  /* 0x0000000c2e2e7c20 */ /* 0x000fe20008410000 */
[----:B------:R-:W-:Y:S01]  /*8640*/  FSETP.GTU.FTZ.AND P4, PT, R44, UR7, PT ;  /* 0x000000072c007c0b */ /* 0x000fe2000bf9c000 */
[----:B------:R-:W-:-:S03]  /*8650*/  IMAD.U32 R44, R24, 0x10000, RZ ;  /* 0x00010000182c7824 */ /* 0x000fc600078e00ff */
[----:B------:R-:W-:Y:S02]  /*8660*/  FSEL R69, R46, RZ, !P4 ;  /* 0x000000ff2e457208 */ /* 0x000fe40006000000 */
[----:B------:R-:W-:-:S03]  /*8670*/  SEL R61, RZ, 0x1, P4 ;  /* 0x00000001ff3d7807 */ /* 0x000fc60002000000 */
[----:B------:R-:W-:-:S07]  /*8680*/  FFMA.FTZ R69, R69, R44, R76 ;  /* 0x0000002c45457223 */ /* 0x000fce000001004c */
.L_x_1640:
        /* <DEDUP_REMOVED lines=22> */
.L_x_1649:
        /* <DEDUP_REMOVED lines=13> */
.L_x_1651:
[----:B------:R-:W-:Y:S05]  /*88c0*/  BSYNC.RECONVERGENT B2 ;  /* 0x0000000000027941 */ /* 0x000fea0003800200 */
.L_x_1650:
        /* <DEDUP_REMOVED lines=24> */
[C---:B------:R-:W-:Y:S02]  /*8a50*/  IADD3 R45, PT, PT, R2.reuse, 0x78dde6e4, RZ ;  /* 0x78dde6e4022d7810 */ /* 0x040fe40007ffe0ff */
[----:B------:R-:W-:Y:S01]  /*8a60*/  LOP3.LUT R51, R51, R78, R47, 0x96, !PT ;  /* 0x0000004e33337212 */ /* 0x000fe200078e962f */
[----:B------:R-:W-:Y:S01]  /*8a70*/  VIADD R47, R2, 0x1715609d ;  /* 0x1715609d022f7836 */ /* 0x000fe20000000000 */
        /* <DEDUP_REMOVED lines=16> */
[----:B------:R-:W-:Y:S01]  /*8b80*/  LOP3.LUT R47, R47, R76, R81, 0x96, !PT ;  /* 0x0000004c2f2f7212 */ /* 0x000fe200078e9651 */
[----:B------:R-:W-:Y:S01]  /*8b90*/  VIADD R51, R3, 0xdb3d7428 ;  /* 0xdb3d742803337836 */ /* 0x000fe20000000000 */
[----:B------:R-:W-:-:S03]  /*8ba0*/  LOP3.LUT R45, R45, R46, R79, 0x96, !PT ;  /* 0x0000002e2d2d7212 */ /* 0x000fc600078e964f */
[----:B------:R-:W-:-:S04]  /*8bb0*/  IMAD.WIDE.U32 R46, R47, -0x2daee0ad, RZ ;  /* 0xd2511f532f2e7825 */ /* 0x000fc800078e00ff */
[----:B------:R-:W-:Y:S01]  /*8bc0*/  IMAD.WIDE.U32 R76, R45, -0x326172a9, RZ ;  /* 0xcd9e8d572d4c7825 */ /* 0x000fe200078e00ff */
[----:B------:R-:W-:Y:S02]  /*8bd0*/  LOP3.LUT R78, R51, R78, R47, 0x96, !PT ;  /* 0x0000004e334e7212 */ /* 0x000fe400078e962f */
[C---:B------:R-:W-:Y:S01]  /*8be0*/  IADD3 R51, PT, PT, R2.reuse, -0x700cb87f, RZ ;  /* 0x8ff3478102337810 */ /* 0x040fe20007ffe0ff */
[----:B------:R-:W-:Y:S02]  /*8bf0*/  VIADD R45, R2, 0xf1bbcdc8 ;  /* 0xf1bbcdc8022d7836 */ /* 0x000fe40000000000 */
[----:B------:R-:W-:-:S03]  /*8c00*/  IMAD.WIDE.U32 R78, R78, -0x326172a9, RZ ;  /* 0xcd9e8d574e4e7825 */ /* 0x000fc600078e00ff */
[----:B------:R-:W-:Y:S01]  /*8c10*/  LOP3.LUT R80, R45, R80, R77, 0x96, !PT ;  /* 0x000000502d507212 */ /* 0x000fe200078e964d */
[----:B------:R-:W-:Y:S01]  /*8c20*/  VIADD R45, R3, 0x96a522ad ;  /* 0x96a522ad032d7836 */ /* 0x000fe20000000000 */
[----:B------:R-:W-:Y:S01]  /*8c30*/  LOP3.LUT R51, R51, R76, R79, 0x96, !PT ;  /* 0x0000004c33337212 */ /* 0x000fe200078e964f */
[----:B------:R-:W-:Y:S02]  /*8c40*/  IMAD.MOV.U32 R60, RZ, RZ, R78 ;  /* 0x000000ffff3c7224 */ /* 0x000fe400078e004e */
[----:B------:R-:W-:-:S04]  /*8c50*/  IMAD.WIDE.U32 R80, R80, -0x2daee0ad, RZ ;  /* 0xd2511f5350507825 */ /* 0x000fc800078e00ff */
[----:B------:R-:W-:Y:S01]  /*8c60*/  IMAD.MOV.U32 R47, RZ, RZ, R73 ;  /* 0x000000ffff2f7224 */ /* 0x000fe200078e0049 */
[----:B------:R-:W-:Y:S01]  /*8c70*/  LOP3.LUT R78, R45, R46, R81, 0x96, !PT ;  /* 0x0000002e2d4e7212 */ /* 0x000fe200078e9651 */
[----:B------:R-:W-:Y:S01]  /*8c80*/  IMAD.MOV.U32 R46, RZ, RZ, RZ ;  /* 0x000000ffff2e7224 */ /* 0x000fe200078e00ff */
[----:B------:R-:W-:-:S07]  /*8c90*/  MOV R75, R80 ;  /* 0x00000050004b7202 */ /* 0x000fce0000000f00 */
.L_x_1648:
[----:B------:R-:W-:Y:S05]  /*8ca0*/  BSYNC.RECONVERGENT B1 ;  /* 0x0000000000017941 */ /* 0x000fea0003800200 */
.L_x_1647:
[----:B------:R-:W-:Y:S01]  /*8cb0*/  PRMT R62, R8, 0x7632, R62 ;  /* 0x00007632083e7816 */ /* 0x000fe2000000003e */
[----:B------:R-:W-:Y:S01]  /*8cc0*/  HFMA2 R76, -RZ, RZ, 0.1171875, 0 ;  /* 0x2f800000ff4c7431 */ /* 0x000fe200000001ff */
        /* <DEDUP_REMOVED lines=12> */
.L_x_1646:
        /* <DEDUP_REMOVED lines=21> */
.L_x_1655:
        /* <DEDUP_REMOVED lines=13> */
.L_x_1657:
[----:B------:R-:W-:Y:S05]  /*8fb0*/  BSYNC.RECONVERGENT B2 ;  /* 0x0000000000027941 */ /* 0x000fea0003800200 */
.L_x_1656:
        /* <DEDUP_REMOVED lines=22> */
[----:B------:R-:W-:Y:S01]  /*9120*/  IMAD.WIDE.U32 R78, R45, -0x326172a9, RZ ;  /* 0xcd9e8d572d4e7825 */ /* 0x000fe200078e00ff */
[----:B------:R-:W-:-:S03]  /*9130*/  IADD3 R45, PT, PT, R2, 0x78dde6e4, RZ ;  /* 0x78dde6e4022d7810 */ /* 0x000fc60007ffe0ff */
        /* <DEDUP_REMOVED lines=17> */
[----:B------:R-:W-:-:S03]  /*9250*/  IADD3 R45, PT, PT, R3, 0x1fd5c5a3, RZ ;  /* 0x1fd5c5a3032d7810 */ /* 0x000fc60007ffe0ff */
[C---:B------:R-:W-:Y:S01]  /*9260*/  VIADD R51, R2.reuse, 0x5384540f ;  /* 0x5384540f02337836 */ /* 0x040fe20000000000 */
[----:B------:R-:W-:Y:S01]  /*9270*/  LOP3.LUT R76, R45, R76, R81, 0x96, !PT ;  /* 0x0000004c2d4c7212 */ /* 0x000fe200078e9651 */
[----:B------:R-:W-:-:S03]  /*9280*/  VIADD R45, R2, 0xf1bbcdc8 ;  /* 0xf1bbcdc8022d7836 */ /* 0x000fc60000000000 */
        /* <DEDUP_REMOVED lines=8> */
[----:B------:R-:W-:Y:S02]  /*9310*/  IADD3 R51, PT, PT, R2, -0x700cb87f, RZ ;  /* 0x8ff3478102337810 */ /* 0x000fe40007ffe0ff */
[----:B------:R-:W-:Y:S01]  /*9320*/  MOV R84, R80 ;  /* 0x0000005000547202 */ /* 0x000fe20000000f00 */
[----:B------:R-:W-:Y:S01]  /*9330*/  VIADD R45, R3, 0x96a522ad ;  /* 0x96a522ad032d7836 */ /* 0x000fe20000000000 */
[----:B------:R-:W-:Y:S01]  /*9340*/  LOP3.LUT R51, R51, R76, R89, 0x96, !PT ;  /* 0x0000004c33337212 */ /* 0x000fe200078e9659 */
[----:B------:R-:W-:Y:S02]  /*9350*/  IMAD.MOV.U32 R60, RZ, RZ, R88 ;  /* 0x000000ffff3c7224 */ /* 0x000fe400078e0058 */
[----:B------:R-:W-:Y:S01]  /*9360*/  IMAD.MOV.U32 R76, RZ, RZ, RZ ;  /* 0x000000ffff4c7224 */ /* 0x000fe200078e00ff */
[----:B------:R-:W-:Y:S01]  /*9370*/  LOP3.LUT R78, R45, R78, R81, 0x96, !PT ;  /* 0x0000004e2d4e7212 */ /* 0x000fe200078e9651 */
[----:B------:R-:W-:-:S07]  /*9380*/  IMAD.MOV.U32 R45, RZ, RZ, R75 ;  /* 0x000000ffff2d7224 */ /* 0x000fce00078e004b */
.L_x_1654:
[----:B------:R-:W-:Y:S05]  /*9390*/  BSYNC.RECONVERGENT B1 ;  /* 0x0000000000017941 */ /* 0x000fea0003800200 */
.L_x_1653:
[----:B------:R-:W-:Y:S01]  /*93a0*/  I2FP.F32.U32 R45, R45 ;  /* 0x0000002d002d7245 */ /* 0x000fe20000201000 */
[----:B------:R-:W-:Y:S02]  /*93b0*/  HFMA2 R46, -RZ, RZ, 0.1171875, 0 ;  /* 0x2f800000ff2e7431 */ /* 0x000fe400000001ff */
[----:B------:R-:W-:Y:S01]  /*93c0*/  IMAD.U32 R63, R9, 0x10000, RZ ;  /* 0x00010000093f7824 */ /* 0x000fe200078e00ff */
[----:B------:R-:W-:Y:S02]  /*93d0*/  SHF.L.U32 R80, R5, 0x10, RZ ;  /* 0x0000001005507819 */ /* 0x000fe400000006ff */
[----:B------:R-:W-:Y:S01]  /*93e0*/  FFMA.FTZ R45, R45, R46, 1.1641532182693481445e-10 ;  /* 0x2f0000002d2d7423 */ /* 0x000fe2000001002e */
[----:B------:R-:W-:Y:S01]  /*93f0*/  FMUL.FTZ R63, R63, UR13 ;  /* 0x0000000d3f3f7c20 */ /* 0x000fe20008410000 */
[----:B------:R-:W-:-:S03]  /*9400*/  IMAD.U32 R46, R25, 0x10000, RZ ;  /* 0x00010000192e7824 */ /* 0x000fc600078e00ff */
[----:B------:R-:W-:Y:S01]  /*9410*/  FMUL.FTZ R63, R63, UR12 ;  /* 0x0000000c3f3f7c20 */ /* 0x000fe20008410000 */
[----:B------:R-:W-:-:S04]  /*9420*/  FSETP.GTU.FTZ.AND P4, PT, R45, UR7, PT ;  /* 0x000000072d007c0b */ /* 0x000fc8000bf9c000 */
[----:B------:R-:W-:Y:S02]  /*9430*/  FSEL R73, R63, RZ, !P4 ;  /* 0x000000ff3f497208 */ /* 0x000fe40006000000 */
[----:B------:R-:W-:-:S03]  /*9440*/  SEL R63, RZ, 0x1, P4 ;  /* 0x00000001ff3f7807 */ /* 0x000fc60002000000 */
[----:B------:R-:W-:-:S07]  /*9450*/  FFMA.FTZ R73, R73, R46, R80 ;  /* 0x0000002e49497223 */ /* 0x000fce0000010050 */
.L_x_1652:
        /* <DEDUP_REMOVED lines=22> */
.L_x_1661:
        /* <DEDUP_REMOVED lines=13> */
.L_x_1663:
[----:B------:R-:W-:Y:S05]  /*9690*/  BSYNC.RECONVERGENT B2 ;  /* 0x0000000000027941 */ /* 0x000fea0003800200 */
.L_x_1662:
        /* <DEDUP_REMOVED lines=10> */
[----:B------:R-:W-:-:S04]  /*9740*/  IMAD.WIDE.U32 R76, R51, -0x2daee0ad, RZ ;  /* 0xd2511f53334c7825 */ /* 0x000fc800078e00ff */
[----:B------:R-:W-:Y:S02]  /*9750*/  VIADD R81, R3, 0x76cf5d0a ;  /* 0x76cf5d0a03517836 */ /* 0x000fe40000000000 */
[----:B------:R-:W-:Y:S01]  /*9760*/  IMAD.WIDE.U32 R78, R75, -0x326172a9, RZ ;  /* 0xcd9e8d574b4e7825 */ /* 0x000fe200078e00ff */
[C---:B------:R-:W-:Y:S02]  /*9770*/  IADD3 R75, PT, PT, R2.reuse, -0x255992d5, RZ ;  /* 0xdaa66d2b024b7810 */ /* 0x040fe40007ffe0ff */
[----:B------:R-:W-:Y:S01]  /*9780*/  LOP3.LUT R81, R81, R80, R77, 0x96, !PT ;  /* 0x0000005051517212 */ /* 0x000fe200078e964d */
[----:B------:R-:W-:Y:S02]  /*9790*/  VIADD R51, R2, 0x3c6ef372 ;  /* 0x3c6ef37202337836 */ /* 0x000fe40000000000 */
[----:B------:R-:W-:-:S03]  /*97a0*/  IMAD.MOV.U32 R46, RZ, RZ, RZ ;  /* 0x000000ffff2e7224 */ /* 0x000fc600078e00ff */
        /* <DEDUP_REMOVED lines=25> */
[C---:B------:R-:W-:Y:S02]  /*9940*/  VIADD R75, R2.reuse, 0x5384540f ;  /* 0x5384540f024b7836 */ /* 0x040fe40000000000 */
[----:B------:R-:W-:Y:S01]  /*9950*/  IMAD.WIDE.U32 R80, R51, -0x2daee0ad, RZ ;  /* 0xd2511f5333507825 */ /* 0x000fe200078e00ff */
[----:B------:R-:W-:Y:S02]  /*9960*/  IADD3 R51, PT, PT, R3, 0x1fd5c5a3, RZ ;  /* 0x1fd5c5a303337810 */ /* 0x000fe40007ffe0ff */
[----:B------:R-:W-:Y:S01]  /*9970*/  LOP3.LUT R78, R75, R78, R89, 0x96, !PT ;  /* 0x0000004e4b4e7212 */ /* 0x000fe200078e9659 */
[----:B------:R-:W-:Y:S01]  /*9980*/  VIADD R75, R3, 0xdb3d7428 ;  /* 0xdb3d7428034b7836 */ /* 0x000fe20000000000 */
[----:B------:R-:W-:Y:S01]  /*9990*/  LOP3.LUT R76, R51, R76, R81, 0x96, !PT ;  /* 0x0000004c334c7212 */ /* 0x000fe200078e9651 */
[----:B------:R-:W-:Y:S02]  /*99a0*/  VIADD R51, R2, 0xf1bbcdc8 ;  /* 0xf1bbcdc802337836 */ /* 0x000fe40000000000 */
[----:B------:R-:W-:-:S04]  /*99b0*/  IMAD.WIDE.U32 R78, R78, -0x2daee0ad, RZ ;  /* 0xd2511f534e4e7825 */ /* 0x000fc800078e00ff */
[----:B------:R-:W-:Y:S01]  /*99c0*/  IMAD.WIDE.U32 R76, R76, -0x326172a9, RZ ;  /* 0xcd9e8d574c4c7825 */ /* 0x000fe200078e00ff */
[----:B------:R-:W-:-:S04]  /*99d0*/  LOP3.LUT R75, R75, R80, R79, 0x96, !PT ;  /* 0x000000504b4b7212 */ /* 0x000fc800078e964f */
[----:B------:R-:W-:Y:S01]  /*99e0*/  LOP3.LUT R51, R51, R88, R77, 0x96, !PT ;  /* 0x0000005833337212 */ /* 0x000fe200078e964d */
[----:B------:R-:W-:Y:S01]  /*99f0*/  IMAD.WIDE.U32 R88, R75, -0x326172a9, RZ ;  /* 0xcd9e8d574b587825 */ /* 0x000fe200078e00ff */
[----:B------:R-:W-:-:S03]  /*9a00*/  IADD3 R75, PT, PT, R2, -0x700cb87f, RZ ;  /* 0x8ff34781024b7810 */ /* 0x000fc60007ffe0ff */
[----:B------:R-:W-:Y:S01]  /*9a10*/  IMAD.WIDE.U32 R80, R51, -0x2daee0ad, RZ ;  /* 0xd2511f5333507825 */ /* 0x000fe200078e00ff */
[----:B------:R-:W-:-:S03]  /*9a20*/  LOP3.LUT R51, R75, R76, R89, 0x96, !PT ;  /* 0x0000004c4b337212 */ /* 0x000fc600078e9659 */
[----:B------:R-:W-:Y:S01]  /*9a30*/  VIADD R77, R3, 0x96a522ad ;  /* 0x96a522ad034d7836 */ /* 0x000fe20000000000 */
[----:B------:R-:W-:Y:S01]  /*9a40*/  MOV R86, R80 ;  /* 0x0000005000567202 */ /* 0x000fe20000000f00 */
[----:B------:R-:W-:-:S03]  /*9a50*/  IMAD.MOV.U32 R60, RZ, RZ, R88 ;  /* 0x000000ffff3c7224 */ /* 0x000fc600078e0058 */
[----:B------:R-:W-:-:S07]  /*9a60*/  LOP3.LUT R78, R77, R78, R81, 0x96, !PT ;  /* 0x0000004e4d4e7212 */ /* 0x000fce00078e9651 */
.L_x_1660:
[----:B------:R-:W-:Y:S05]  /*9a70*/  BSYNC.RECONVERGENT B1 ;  /* 0x0000000000017941 */ /* 0x000fea0003800200 */
.L_x_1659:
[----:B------:R-:W-:Y:S01]  /*9a80*/  PRMT R75, R9, 0x7632, R75 ;  /* 0x00007632094b7816 */ /* 0x000fe2000000004b */
[----:B------:R-:W-:Y:S01]  /*9a90*/  HFMA2 R77, -RZ, RZ, 0.1171875, 0 ;  /* 0x2f800000ff4d7431 */ /* 0x000fe200000001ff */
[----:B------:R-:W-:Y:S01]  /*9aa0*/  I2FP.F32.U32 R64, R64 ;  /* 0x0000004000407245 */ /* 0x000fe20000201000 */
[----:B------:R-:W-:Y:S02]  /*9ab0*/  IMAD.U32 R76, R146, 0x10000, RZ ;  /* 0x00010000924c7824 */ /* 0x000fe400078e00ff */
[----:B------:R-:W-:Y:S02]  /*9ac0*/  IMAD.U32 R75, R75, 0x10000, RZ ;  /* 0x000100004b4b7824 */ /* 0x000fe400078e00ff */
[----:B------:R-:W-:Y:S01]  /*9ad0*/  FFMA.FTZ R64, R64, R77, 1.1641532182693481445e-10 ;  /* 0x2f00000040407423 */ /* 0x000fe2000001004d */
[----:B------:R-:W-:Y:S01]  /*9ae0*/  PRMT R77, R5, 0x7632, R77 ;  /* 0x00007632054d7816 */ /* 0x000fe2000000004d */
[----:B------:R-:W-:-:S03]  /*9af0*/  FMUL.FTZ R75, R75, UR13 ;  /* 0x0000000d4b4b7c20 */ /* 0x000fc60008410000 */
[----:B------:R-:W-:Y:S01]  /*9b00*/  FSETP.GTU.FTZ.AND P4, PT, R64, UR7, PT ;  /* 0x0000000740007c0b */ /* 0x000fe2000bf9c000 */
[----:B------:R-:W-:Y:S01]  /*9b10*/  FMUL.FTZ R75, R75, UR12 ;  /* 0x0000000c4b4b7c20 */ /* 0x000fe20008410000 */
[----:B------:R-:W-:Y:S02]  /*9b20*/  SHF.L.U32 R80, R77, 0x10, RZ ;  /* 0x000000104d507819 */ /* 0x000fe400000006ff */
[----:B------:R-:W-:Y:S02]  /*9b30*/  SEL R64, RZ, 0x1, P4 ;  /* 0x00000001ff407807 */ /* 0x000fe40002000000 */
[----:B------:R-:W-:-:S05]  /*9b40*/  FSEL R75, R75, RZ, !P4 ;  /* 0x000000ff4b4b7208 */ /* 0x000fca0006000000 */
[----:B------:R-:W-:-:S07]  /*9b50*/  FFMA.FTZ R75, R75, R76, R80 ;  /* 0x0000004c4b4b7223 */ /* 0x000fce0000010050 */
.L_x_1658:
        /* <DEDUP_REMOVED lines=21> */
.L_x_1667:
        /* <DEDUP_REMOVED lines=13> */
.L_x_1669:
[----:B------:R-:W-:Y:S05]  /*9d80*/  BSYNC.RECONVERGENT B2 ;  /* 0x0000000000027941 */ /* 0x000fea0003800200 */
.L_x_1668:
        /* <DEDUP_REMOVED lines=56> */
[----:B------:R-:W-:Y:S02]  /*a110*/  HFMA2 R80, -RZ, RZ, 0, 0 ;  /* 0x00000000ff507431 */ /* 0x000fe400000001ff */
[----:B------:R-:W-:Y:S01]  /*a120*/  IMAD.MOV.U32 R60, RZ, RZ, R122 ;  /* 0x000000ffff3c7224 */ /* 0x000fe200078e007a */
[----:B------:R-:W-:Y:S01]  /*a130*/  LOP3.LUT R78, R77, R78, R89, 0x96, !PT ;  /* 0x0000004e4d4e7212 */ /* 0x000fe200078e9659 */
[----:B------:R-:W-:Y:S01]  /*a140*/  IMAD.MOV.U32 R65, RZ, RZ, R86 ;  /* 0x000000ffff417224 */ /* 0x000fe200078e0056 */
[----:B------:R-:W-:-:S07]  /*a150*/  MOV R84, R88 ;  /* 0x0000005800547202 */ /* 0x000fce0000000f00 */
.L_x_1666:
[----:B------:R-:W-:Y:S05]  /*a160*/  BSYNC.RECONVERGENT B1 ;  /* 0x0000000000017941 */ /* 0x000fea0003800200 */
.L_x_1665:
[----:B------:R-:W-:Y:S01]  /*a170*/  I2FP.F32.U32 R46, R65 ;  /* 0x00000041002e7245 */ /* 0x000fe20000201000 */
[----:B------:R-:W-:Y:S01]  /*a180*/  IMAD.MOV.U32 R65, RZ, RZ, 0x2f800000 ;  /* 0x2f800000ff417424 */ /* 0x000fe200078e00ff */
[----:B------:R-:W-:Y:S02]  /*a190*/  SHF.L.U32 R77, R10, 0x10, RZ ;  /* 0x000000100a4d7819 */ /* 0x000fe400000006ff */
[----:B------:R-:W-:Y:S01]  /*a1a0*/  SHF.L.U32 R86, R6, 0x10, RZ ;  /* 0x0000001006567819 */ /* 0x000fe200000006ff */
        /* <DEDUP_REMOVED lines=8> */
.L_x_1664:
        /* <DEDUP_REMOVED lines=8> */
[----:B------:R-:W-:Y:S02]  /*a2b0*/  HFMA2 R88, -RZ, RZ, 0, 1.1920928955078125e-07 ;  /* 0x00000002ff587431 */ /* 0x000fe400000001ff */
[----:B------:R-:W-:Y:S01]  /*a2c0*/  IMAD.MOV.U32 R66, RZ, RZ, R60 ;  /* 0x000000ffff427224 */ /* 0x000fe200078e003c */
[----:B------:R-:W-:-:S08]  /*a2d0*/  MOV R100, R84 ;  /* 0x0000005400647202 */ /* 0x000fd00000000f00 */
        /* <DEDUP_REMOVED lines=11> */
.L_x_1673:
        /* <DEDUP_REMOVED lines=13> */
.L_x_1675:
[----:B------:R-:W-:Y:S05]  /*a460*/  BSYNC.RECONVERGENT B2 ;  /* 0x0000000000027941 */ /* 0x000fea0003800200 */
.L_x_1674:
        /* <DEDUP_REMOVED lines=8> */
[----:B------:R-:W-:-:S04]  /*a4f0*/  LOP3.LUT R51, R51, R80, R123, 0x96, !PT ;  /* 0x0000005033337212 */ /* 0x000fc800078e967b */
[----:B------:R-:W-:Y:S01]  /*a500*/  LOP3.LUT R80, R79, R78, R89, 0x96, !PT ;  /* 0x0000004e4f507212 */ /* 0x000fe200078e9659 */
[----:B------:R-:W-:Y:S01]  /*a510*/  IMAD.WIDE.U32 R78, R51, -0x2daee0ad, RZ ;  /* 0xd2511f53334e7825 */ /* 0x000fe200078e00ff */
[----:B------:R-:W-:-:S03]  /*a520*/  IADD3 R89, PT, PT, R3, 0x76cf5d0a, RZ ;  /* 0x76cf5d0a03597810 */ /* 0x000fc60007ffe0ff */
        /* <DEDUP_REMOVED lines=23> */
[----:B------:R-:W-:-:S03]  /*a6a0*/  IADD3 R89, PT, PT, R3, 0x646e171e, RZ ;  /* 0x646e171e03597810 */ /* 0x000fc60007ffe0ff */
        /* <DEDUP_REMOVED lines=14> */
[C---:B------:R-:W-:Y:S01]  /*a790*/  IADD3 R79, PT, PT, R2.reuse, -0x700cb87f, RZ ;  /* 0x8ff34781024f7810 */ /* 0x040fe20007ffe0ff */
[----:B------:R-:W-:-:S05]  /*a7a0*/  VIADD R51, R2, 0xf1bbcdc8 ;  /* 0xf1bbcdc802337836 */ /* 0x000fca0000000000 */
[----:B------:R-:W-:Y:S01]  /*a7b0*/  LOP3.LUT R51, R51, R122, R81, 0x96, !PT ;  /* 0x0000007a33337212 */ /* 0x000fe200078e9651 */
[----:B------:R-:W-:-:S04]  /*a7c0*/  IMAD.WIDE.U32 R122, R89, -0x326172a9, RZ ;  /* 0xcd9e8d57597a7825 */ /* 0x000fc800078e00ff */
[----:B------:R-:W-:Y:S01]  /*a7d0*/  IMAD.WIDE.U32 R88, R51, -0x2daee0ad, RZ ;  /* 0xd2511f5333587825 */ /* 0x000fe200078e00ff */
[----:B------:R-:W-:Y:S02]  /*a7e0*/  LOP3.LUT R51, R79, R80, R123, 0x96, !PT ;  /* 0x000000504f337212 */ /* 0x000fe400078e967b */
[----:B------:R-:W-:Y:S01]  /*a7f0*/  MOV R60, R122 ;  /* 0x0000007a003c7202 */ /* 0x000fe20000000f00 */
[----:B------:R-:W-:Y:S02]  /*a800*/  VIADD R81, R3, 0x96a522ad ;  /* 0x96a522ad03517836 */ /* 0x000fe40000000000 */
[----:B------:R-:W-:Y:S02]  /*a810*/  IMAD.MOV.U32 R100, RZ, RZ, R88 ;  /* 0x000000ffff647224 */ /* 0x000fe400078e0058 */
[----:B------:R-:W-:Y:S01]  /*a820*/  IMAD.MOV.U32 R88, RZ, RZ, RZ ;  /* 0x000000ffff587224 */ /* 0x000fe200078e00ff */
[----:B------:R-:W-:-:S07]  /*a830*/  LOP3.LUT R78, R81, R78, R89, 0x96, !PT ;  /* 0x0000004e514e7212 */ /* 0x000fce00078e9659 */
.L_x_1672:
[----:B------:R-:W-:Y:S05]  /*a840*/  BSYNC.RECONVERGENT B1 ;  /* 0x0000000000017941 */ /* 0x000fea0003800200 */
.L_x_1671:
[----:B------:R-:W-:Y:S01]  /*a850*/  PRMT R79, R10, 0x7632, R79 ;  /* 0x000076320a4f7816 */ /* 0x000fe2000000004f */
[----:B------:R-:W-:Y:S01]  /*a860*/  HFMA2 R81, -RZ, RZ, 0.1171875, 0 ;  /* 0x2f800000ff517431 */ /* 0x000fe200000001ff */
[----:B------:R-:W-:Y:S02]  /*a870*/  I2FP.F32.U32 R66, R66 ;  /* 0x0000004200427245 */ /* 0x000fe40000201000 */
[----:B------:R-:W-:Y:S01]  /*a880*/  SHF.L.U32 R80, R145, 0x10, RZ ;  /* 0x0000001091507819 */ /* 0x000fe200000006ff */
[----:B------:R-:W-:Y:S02]  /*a890*/  IMAD.U32 R79, R79, 0x10000, RZ ;  /* 0x000100004f4f7824 */ /* 0x000fe400078e00ff */
[----:B------:R-:W-:Y:S01]  /*a8a0*/  FFMA.FTZ R66, R66, R81, 1.1641532182693481445e-10 ;  /* 0x2f00000042427423 */ /* 0x000fe20000010051 */
[----:B------:R-:W-:Y:S01]  /*a8b0*/  PRMT R81, R6, 0x7632, R81 ;  /* 0x0000763206517816 */ /* 0x000fe20000000051 */
[----:B------:R-:W-:-:S03]  /*a8c0*/  FMUL.FTZ R79, R79, UR13 ;  /* 0x0000000d4f4f7c20 */ /* 0x000fc60008410000 */
[----:B------:R-:W-:Y:S01]  /*a8d0*/  FSETP.GTU.FTZ.AND P4, PT, R66, UR7, PT ;  /* 0x0000000742007c0b */ /* 0x000fe2000bf9c000 */
[----:B------:R-:W-:Y:S01]  /*a8e0*/  FMUL.FTZ R79, R79, UR12 ;  /* 0x0000000c4f4f7c20 */ /* 0x000fe20008410000 */
[----:B------:R-:W-:Y:S02]  /*a8f0*/  IMAD.U32 R84, R81, 0x10000, RZ ;  /* 0x0001000051547824 */ /* 0x000fe400078e00ff */
[----:B------:R-:W-:Y:S02]  /*a900*/  SEL R66, RZ, 0x1, P4 ;  /* 0x00000001ff427807 */ /* 0x000fe40002000000 */
[----:B------:R-:W-:-:S05]  /*a910*/  FSEL R79, R79, RZ, !P4 ;  /* 0x000000ff4f4f7208 */ /* 0x000fca0006000000 */
[----:B------:R-:W-:-:S07]  /*a920*/  FFMA.FTZ R79, R79, R80, R84 ;  /* 0x000000504f4f7223 */ /* 0x000fce0000010054 */
.L_x_1670:
[----:B------:R-:W-:Y:S01]  /*a930*/  F2FP.BF16.F32.PACK_AB R86, RZ, R79 ;  /* 0x0000004fff56723e */ /* 0x000fe200000010ff */
[----:B------:R-:W-:Y:S01]  /*a940*/  @!P0 IMAD.MOV.U32 R120, RZ, RZ, R88 ;  /* 0x000000ffff788224 */ /* 0x000fe200078e0058 */
[----:B------:R-:W-:Y:S02]  /*a950*/  @!P0 SHF.L.U32 R81, R7, 0x10, RZ ;  /* 0x0000001007518819 */ /* 0x000fe400000006ff */
[----:B------:R-:W-:Y:S01]  /*a960*/  @!P0 MOV R147, R100 ;  /* 0x0000006400938202 */ /* 0x000fe20000000f00 */
        /* <DEDUP_REMOVED lines=17> */
.L_x_1679:
        /* <DEDUP_REMOVED lines=13> */
.L_x_1681:
[----:B------:R-:W-:Y:S05]  /*ab50*/  BSYNC.RECONVERGENT B2 ;  /* 0x0000000000027941 */ /* 0x000fea0003800200 */
.L_x_1680:
        /* <DEDUP_REMOVED lines=8> */
[----:B------:R-:W-:-:S04]  /*abe0*/  LOP3.LUT R51, R51, R88, R125, 0x96, !PT ;  /* 0x0000005833337212 */ /* 0x000fc800078e967d */
        /* <DEDUP_REMOVED lines=10> */
[----:B------:R-:W-:Y:S02]  /*ac90*/  IADD3 R51, PT, PT, R3, 0x32370b8f, RZ ;  /* 0x32370b8f03337810 */ /* 0x000fe40007ffe0ff */
        /* <DEDUP_REMOVED lines=31> */
[----:B------:R-:W-:Y:S02]  /*ae90*/  LOP3.LUT R51, R51, R124, R89, 0x96, !PT ;  /* 0x0000007c33337212 */ /* 0x000fe400078e9659 */
[----:B------:R-:W-:Y:S01]  /*aea0*/  IADD3 R81, PT, PT, R3, -0x695add53, RZ ;  /* 0x96a522ad03517810 */ /* 0x000fe20007ffe0ff */
[----:B------:R-:W-:-:S04]  /*aeb0*/  IMAD.WIDE.U32 R124, R67, -0x326172a9, RZ ;  /* 0xcd9e8d57437c7825 */ /* 0x000fc800078e00ff */
[----:B------:R-:W-:Y:S02]  /*aec0*/  VIADD R67, R2, 0x8ff34781 ;  /* 0x8ff3478102437836 */ /* 0x000fe40000000000 */
[----:B------:R-:W-:-:S03]  /*aed0*/  IMAD.WIDE.U32 R122, R51, -0x2daee0ad, RZ ;  /* 0xd2511f53337a7825 */ /* 0x000fc600078e00ff */
[----:B------:R-:W-:Y:S01]  /*aee0*/  LOP3.LUT R51, R67, R88, R125, 0x96, !PT ;  /* 0x0000005843337212 */ /* 0x000fe200078e967d */
[----:B------:R-:W-:Y:S01]  /*aef0*/  IMAD.MOV.U32 R60, RZ, RZ, R124 ;  /* 0x000000ffff3c7224 */ /* 0x000fe200078e007c */
[----:B------:R-:W-:Y:S01]  /*af00*/  LOP3.LUT R78, R81, R80, R123, 0x96, !PT ;  /* 0x00000050514e7212 */ /* 0x000fe200078e967b */
[----:B------:R-:W-:Y:S01]  /*af10*/  IMAD.MOV.U32 R67, RZ, RZ, R100 ;  /* 0x000000ffff437224 */ /* 0x000fe200078e0064 */
[----:B------:R-:W-:-:S07]  /*af20*/  MOV R147, R122 ;  /* 0x0000007a00937202 */ /* 0x000fce0000000f00 */
.L_x_1678:
[----:B------:R-:W-:Y:S05]  /*af30*/  BSYNC.RECONVERGENT B1 ;  /* 0x0000000000017941 */ /* 0x000fea0003800200 */
.L_x_1677:
[----:B------:R-:W-:Y:S01]  /*af40*/  I2FP.F32.U32 R67, R67 ;  /* 0x0000004300437245 */ /* 0x000fe20000201000 */
[----:B------:R-:W-:Y:S01]  /*af50*/  IMAD.MOV.U32 R80, RZ, RZ, 0x2f800000 ;  /* 0x2f800000ff507424 */ /* 0x000fe200078e00ff */
[----:B------:R-:W-:Y:S02]  /*af60*/  SHF.L.U32 R81, R11, 0x10, RZ ;  /* 0x000000100b517819 */ /* 0x000fe400000006ff */
[----:B------:R-:W-:Y:S01]  /*af70*/  SHF.L.U32 R84, R7, 0x10, RZ ;  /* 0x0000001007547819 */ /* 0x000fe200000006ff */
        /* <DEDUP_REMOVED lines=8> */
.L_x_1676:
        /* <DEDUP_REMOVED lines=22> */
.L_x_1685:
        /* <DEDUP_REMOVED lines=13> */
.L_x_1687:
[----:B------:R-:W-:Y:S05]  /*b230*/  BSYNC.RECONVERGENT B2 ;  /* 0x0000000000027941 */ /* 0x000fea0003800200 */
.L_x_1686:
        /* <DEDUP_REMOVED lines=9> */
[----:B------:R-:W-:Y:S01]  /*b2d0*/  IMAD.MOV.U32 R80, RZ, RZ, RZ ;  /* 0x000000ffff507224 */ /* 0x000fe200078e00ff */
        /* <DEDUP_REMOVED lines=49> */
[----:B------:R-:W-:-:S03]  /*b5f0*/  IMAD.MOV.U32 R84, RZ, RZ, R124 ;  /* 0x000000ffff547224 */ /* 0x000fc600078e007c */
[----:B------:R-:W-:-:S07]  /*b600*/  LOP3.LUT R78, R123, R88, R125, 0x96, !PT ;  /* 0x000000587b4e7212 */ /* 0x000fce00078e967d */
.L_x_1684:
[----:B------:R-:W-:Y:S05]  /*b610*/  BSYNC.RECONVERGENT B1 ;  /* 0x0000000000017941 */ /* 0x000fea0003800200 */
.L_x_1683:
        /* <DEDUP_REMOVED lines=14> */
.L_x_1682:
[----:B------:R-:W-:Y:S02]  /*b700*/  F2FP.BF16.F32.PACK_AB R88, RZ, R89 ;  /* 0x00000059ff58723e */ /* 0x000fe400000010ff */
[----:B------:R-:W-:Y:S02]  /*b710*/  PRMT R44, R44, 0x5410, R47 ;  /* 0x000054102c2c7816 */ /* 0x000fe4000000002f */
[----:B------:R-:W-:Y:S02]  /*b720*/  PRMT R46, R46, 0x5410, R86 ;  /* 0x000054102e2e7816 */ /* 0x000fe40000000056 */
[----:B------:R-:W-:Y:S02]  /*b730*/  PRMT R45, R45, 0x5410, R76 ;  /* 0x000054102d2d7816 */ /* 0x000fe4000000004c */
[----:B------:R-:W-:Y:S01]  /*b740*/  PRMT R47, R150, 0x5410, R88 ;  /* 0x00005410962f7816 */ /* 0x000fe20000000058 */
[----:B------:R-:W-:Y:S06]  /*b750*/  BRA `(.L_x_1688) ;  /* 0x00000034002c7947 */ /* 0x000fec0003800000 */
.L_x_1639:
[----:B------:R-:W-:Y:S01]  /*b760*/  MOV R69, RZ ;  /* 0x000000ff00457202 */ /* 0x000fe20000000f00 */
[----:B0-----:R-:W-:Y:S01]  /*b770*/  IMAD.MOV.U32 R45, RZ, RZ, R80 ;  /* 0x000000ffff2d7224 */ /* 0x001fe200078e0050 */
[----:B------:R-:W-:Y:S01]  /*b780*/  MOV R84, R76 ;  /* 0x0000004c00547202 */ /* 0x000fe20000000f00 */
        /* <DEDUP_REMOVED lines=17> */
.L_x_1692:
        /* <DEDUP_REMOVED lines=13> */
.L_x_1694:
[----:B------:R-:W-:Y:S05]  /*b970*/  BSYNC.RECONVERGENT B2 ;  /* 0x0000000000027941 */ /* 0x000fea0003800200 */
.L_x_1693:
[----:B------:R-:W-:Y:S01]  /*b980*/  IMAD.WIDE.U32 R46, R92, -0x326172a9, RZ ;  /* 0xcd9e8d575c2e7825 */ /* 0x000fe200078e00ff */
[----:B------:R-:W-:Y:S02]  /*b990*/  LOP3.LUT R78, R59, R45, R3, 0x96, !PT ;  /* 0x0000002d3b4e7212 */ /* 0x000fe400078e9603 */
[C---:B------:R-:W-:Y:S01]  /*b9a0*/  IADD3 R51, PT, PT, R2.reuse, 0x3c6ef372, RZ ;  /* 0x3c6ef37202337810 */ /* 0x040fe20007ffe0ff */
[----:B------:R-:W-:Y:S01]  /*b9b0*/  VIADD R45, R2, 0x9e3779b9 ;  /* 0x9e3779b9022d7836 */ /* 0x000fe20000000000 */
[----:B------:R-:W-:Y:S01]  /*b9c0*/  LOP3.LUT R60, R49, R47, R2, 0x96, !PT ;  /* 0x0000002f313c7212 */ /* 0x000fe200078e9602 */
[----:B------:R-:W-:Y:S01]  /*b9d0*/  IMAD.WIDE.U32 R78, R78, -0x326172a9, RZ ;  /* 0xcd9e8d574e4e7825 */ /* 0x000fe200078e00ff */
[----:B------:R-:W-:-:S03]  /*b9e0*/  IADD3 R47, PT, PT, R3, -0x4498517b, RZ ;  /* 0xbb67ae85032f7810 */ /* 0x000fc60007ffe0ff */
[----:B------:R-:W-:Y:S01]  /*b9f0*/  IMAD.WIDE.U32 R60, R60, -0x2daee0ad, RZ ;  /* 0xd2511f533c3c7825 */ /* 0x000fe200078e00ff */
[----:B------:R-:W-:-:S04]  /*ba00*/  LOP3.LUT R45, R45, R46, R79, 0x96, !PT ;  /* 0x0000002e2d2d7212 */ /* 0x000fc800078e964f */
[----:B------:R-:W-:Y:S01]  /*ba10*/  LOP3.LUT R47, R47, R44, R61, 0x96, !PT ;  /* 0x0000002c2f2f7212 */ /* 0x000fe200078e963d */
[----:B------:R-:W-:-:S04]  /*ba20*/  IMAD.WIDE.U32 R44, R45, -0x2daee0ad, RZ ;  /* 0xd2511f532d2c7825 */ /* 0x000fc800078e00ff */
[----:B------:R-:W-:Y:S02]  /*ba30*/  VIADD R61, R3, 0x76cf5d0a ;  /* 0x76cf5d0a033d7836 */ /* 0x000fe40000000000 */
[----:B------:R-:W-:-:S03]  /*ba40*/  IMAD.WIDE.U32 R46, R47, -0x326172a9, RZ ;  /* 0xcd9e8d572f2e7825 */ /* 0x000fc600078e00ff */
[----:B------:R-:W-:Y:S01]  /*ba50*/  LOP3.LUT R61, R61, R60, R45, 0x96, !PT ;  /* 0x0000003c3d3d7212 */ /* 0x000fe200078e962d */
[----:B------:R-:W-:Y:S01]  /*ba60*/  VIADD R45, R2, 0xdaa66d2b ;  /* 0xdaa66d2b022d7836 */ /* 0x000fe20000000000 */
[----:B------:R-:W-:Y:S02]  /*ba70*/  LOP3.LUT R51, R51, R78, R47, 0x96, !PT ;  /* 0x0000004e33337212 */ /* 0x000fe400078e962f */
[----:B------:R-:W-:Y:S01]  /*ba80*/  IADD3 R47, PT, PT, R3, 0x32370b8f, RZ ;  /* 0x32370b8f032f7810 */ /* 0x000fe20007ffe0ff */
[----:B------:R-:W-:-:S04]  /*ba90*/  IMAD.WIDE.U32 R78, R61, -0x326172a9, RZ ;  /* 0xcd9e8d573d4e7825 */ /* 0x000fc800078e00ff */
[----:B------:R-:W-:Y:S01]  /*baa0*/  IMAD.WIDE.U32 R60, R51, -0x2daee0ad, RZ ;  /* 0xd2511f53333c7825 */ /* 0x000fe200078e00ff */
[----:B------:R-:W-:Y:S02]  /*bab0*/  LOP3.LUT R45, R45, R46, R79, 0x96, !PT ;  /* 0x0000002e2d2d7212 */ /* 0x000fe400078e964f */
[----:B------:R-:W-:Y:S02]  /*bac0*/  IADD3 R51, PT, PT, R2, 0x78dde6e4, RZ ;  /* 0x78dde6e402337810 */ /* 0x000fe40007ffe0ff */
[----:B------:R-:W-:Y:S01]  /*bad0*/  LOP3.LUT R47, R47, R44, R61, 0x96, !PT ;  /* 0x0000002c2f2f7212 */ /* 0x000fe200078e963d */
[----:B------:R-:W-:-:S04]  /*bae0*/  IMAD.WIDE.U32 R44, R45, -0x2daee0ad, RZ ;  /* 0xd2511f532d2c7825 */ /* 0x000fc800078e00ff */
[----:B------:R-:W-:Y:S02]  /*baf0*/  VIADD R61, R3, 0xed9eba14 ;  /* 0xed9eba14033d7836 */ /* 0x000fe40000000000 */
[----:B------:R-:W-:-:S03]  /*bb00*/  IMAD.WIDE.U32 R46, R47, -0x326172a9, RZ ;  /* 0xcd9e8d572f2e7825 */ /* 0x000fc600078e00ff */
[----:B------:R-:W-:Y:S01]  /*bb10*/  LOP3.LUT R61, R61, R60, R45, 0x96, !PT ;  /* 0x0000003c3d3d7212 */ /* 0x000fe200078e962d */
[----:B------:R-:W-:Y:S01]  /*bb20*/  VIADD R45, R2, 0x1715609d ;  /* 0x1715609d022d7836 */ /* 0x000fe20000000000 */
[----:B------:R-:W-:Y:S02]  /*bb30*/  LOP3.LUT R51, R51, R78, R47, 0x96, !PT ;  /* 0x0000004e33337212 */ /* 0x000fe400078e962f */
[----:B------:R-:W-:Y:S01]  /*bb40*/  IADD3 R47, PT, PT, R3, -0x56f99767, RZ ;  /* 0xa9066899032f7810 */ /* 0x000fe20007ffe0ff */
        /* <DEDUP_REMOVED lines=26> */
[----:B------:R-:W-:-:S03]  /*bcf0*/  LOP3.LUT R51, R45, R46, R61, 0x96, !PT ;  /* 0x0000002e2d337212 */ /* 0x000fc600078e963d */
[----:B------:R-:W-:Y:S01]  /*bd00*/  IMAD.MOV.U32 R84, RZ, RZ, R80 ;  /* 0x000000ffff547224 */ /* 0x000fe200078e0050 */
[----:B------:R-:W-:Y:S01]  /*bd10*/  LOP3.LUT R78, R47, R44, R81, 0x96, !PT ;  /* 0x0000002c2f4e7212 */ /* 0x000fe200078e9651 */
[----:B------:R-:W-:Y:S01]  /*bd20*/  IMAD.MOV.U32 R45, RZ, RZ, RZ ;  /* 0x000000ffff2d7224 */ /* 0x000fe200078e00ff */
[----:B------:R-:W-:-:S07]  /*bd30*/  MOV R44, R76 ;  /* 0x0000004c002c7202 */ /* 0x000fce0000000f00 */
.L_x_1691:
[----:B------:R-:W-:Y:S05]  /*bd40*/  BSYNC.RECONVERGENT B1 ;  /* 0x0000000000017941 */ /* 0x000fea0003800200 */
.L_x_1690:
[----:B------:R-:W-:Y:S01]  /*bd50*/  I2FP.F32.U32 R44, R44 ;  /* 0x0000002c002c7245 */ /* 0x000fe20000201000 */
[----:B------:R-:W-:Y:S02]  /*bd60*/  HFMA2 R47, -RZ, RZ, 0.1171875, 0 ;  /* 0x2f800000ff2f7431 */ /* 0x000fe400000001ff */
[----:B-----5:R-:W-:-:S03]  /*bd70*/  IMAD.U32 R46, R8, 0x10000, RZ ;  /* 0x00010000082e7824 */ /* 0x020fc600078e00ff */
[----:B------:R-:W-:Y:S01]  /*bd80*/  FFMA.FTZ R44, R44, R47, 1.1641532182693481445e-10 ;  /* 0x2f0000002c2c7423 */ /* 0x000fe2000001002f */
[----:B------:R-:W-:-:S04]  /*bd90*/  FMUL.FTZ R46, R46, UR13 ;  /* 0x0000000d2e2e7c20 */ /* 0x000fc80008410000 */
[----:B------:R-:W-:Y:S01]  /*bda0*/  FMUL.FTZ R46, R46, UR12 ;  /* 0x0000000c2e2e7c20 */ /* 0x000fe20008410000 */
[----:B------:R-:W-:Y:S02]  /*bdb0*/  FSETP.GTU.FTZ.AND P0, PT, R44, UR7, PT ;  /* 0x000000072c007c0b */ /* 0x000fe4000bf1c000 */
[----:B------:R-:W-:Y:S02]  /*bdc0*/  SHF.L.U32 R44, R24, 0x10, RZ ;  /* 0x00000010182c7819 */ /* 0x000fe400000006ff */
[----:B------:R-:W-:Y:S02]  /*bdd0*/  FSEL R69, R46, RZ, !P0 ;  /* 0x000000ff2e457208 */ /* 0x000fe40004000000 */
[----:B------:R-:W-:-:S03]  /*bde0*/  SEL R61, RZ, 0x1, P0 ;  /* 0x00000001ff3d7807 */ /* 0x000fc60000000000 */
[----:B------:R-:W-:-:S07]  /*bdf0*/  FMUL.FTZ R69, R44, R69 ;  /* 0x000000452c457220 */ /* 0x000fce0000410000 */
.L_x_1689:
[----:B------:R-:W-:Y:S01]  /*be00*/  F2FP.BF16.F32.PACK_AB R44, RZ, R69 ;  /* 0x00000045ff2c723e */ /* 0x000fe200000010ff */
[----:B------:R-:W-:Y:S01]  /*be10*/  IMAD.MOV.U32 R71, RZ, RZ, RZ ;  /* 0x000000ffff477224 */ /* 0x000fe200078e00ff */
[----:B------:R-:W-:Y:S01]  /*be20*/  MOV R46, R45 ;  /* 0x0000002d002e7202 */ /* 0x000fe20000000f00 */
        /* <DEDUP_REMOVED lines=14> */
.L_x_1698:
        /* <DEDUP_REMOVED lines=13> */
.L_x_1700:
[----:B------:R-:W-:Y:S05]  /*bfe0*/  BSYNC.RECONVERGENT B2 ;  /* 0x0000000000027941 */ /* 0x000fea0003800200 */
.L_x_1699:
[----:B------:R-:W-:Y:S01]  /*bff0*/  IMAD.WIDE.U32 R76, R92, -0x326172a9, RZ ;  /* 0xcd9e8d575c4c7825 */ /* 0x000fe200078e00ff */
[----:B------:R-:W-:Y:S02]  /*c000*/  LOP3.LUT R80, R59, R47, R3, 0x96, !PT ;  /* 0x0000002f3b507212 */ /* 0x000fe400078e9603 */
[----:B------:R-:W-:Y:S01]  /*c010*/  IADD3 R45, PT, PT, R2, -0x61c88647, RZ ;  /* 0x9e3779b9022d7810 */ /* 0x000fe20007ffe0ff */
[----:B------:R-:W-:Y:S01]  /*c020*/  VIADD R47, R3, 0xbb67ae85 ;  /* 0xbb67ae85032f7836 */ /* 0x000fe20000000000 */
[----:B------:R-:W-:Y:S01]  /*c030*/  LOP3.LUT R78, R49, R77, R2, 0x96, !PT ;  /* 0x0000004d314e7212 */ /* 0x000fe200078e9602 */
[----:B------:R-:W-:Y:S01]  /*c040*/  IMAD.WIDE.U32 R80, R80, -0x326172a9, RZ ;  /* 0xcd9e8d5750507825 */ /* 0x000fe200078e00ff */
[----:B------:R-:W-:-:S03]  /*c050*/  IADD3 R51, PT, PT, R3, 0x76cf5d0a, RZ ;  /* 0x76cf5d0a03337810 */ /* 0x000fc60007ffe0ff */
[----:B------:R-:W-:Y:S01]  /*c060*/  IMAD.WIDE.U32 R78, R78, -0x2daee0ad, RZ ;  /* 0xd2511f534e4e7825 */ /* 0x000fe200078e00ff */
[----:B------:R-:W-:-:S04]  /*c070*/  LOP3.LUT R45, R45, R76, R81, 0x96, !PT ;  /* 0x0000004c2d2d7212 */ /* 0x000fc800078e9651 */
        /* <DEDUP_REMOVED lines=45> */
[----:B------:R-:W-:Y:S01]  /*c350*/  MOV R60, R78 ;  /* 0x0000004e003c7202 */ /* 0x000fe20000000f00 */
[----:B------:R-:W-:Y:S01]  /*c360*/  IMAD.MOV.U32 R47, RZ, RZ, R84 ;  /* 0x000000ffff2f7224 */ /* 0x000fe200078e0054 */
[----:B------:R-:W-:Y:S01]  /*c370*/  LOP3.LUT R51, R51, R76, R79, 0x96, !PT ;  /* 0x0000004c33337212 */ /* 0x000fe200078e964f */
[----:B------:R-:W-:-:S05]  /*c380*/  IMAD.WIDE.U32 R80, R80, -0x2daee0ad, RZ ;  /* 0xd2511f5350507825 */ /* 0x000fca00078e00ff */
[----:B------:R-:W-:Y:S01]  /*c390*/  LOP3.LUT R78, R45, R46, R81, 0x96, !PT ;  /* 0x0000002e2d4e7212 */ /* 0x000fe200078e9651 */
[----:B------:R-:W-:Y:S01]  /*c3a0*/  IMAD.MOV.U32 R46, RZ, RZ, RZ ;  /* 0x000000ffff2e7224 */ /* 0x000fe200078e00ff */
[----:B------:R-:W-:-:S07]  /*c3b0*/  MOV R84, R80 ;  /* 0x0000005000547202 */ /* 0x000fce0000000f00 */
.L_x_1697:
[----:B------:R-:W-:Y:S05]  /*c3c0*/  BSYNC.RECONVERGENT B1 ;  /* 0x0000000000017941 */ /* 0x000fea0003800200 */
.L_x_1696:
[----:B-----5:R-:W-:Y:S01]  /*c3d0*/  PRMT R62, R8, 0x7632, R62 ;  /* 0x00007632083e7816 */ /* 0x020fe2000000003e */
[----:B------:R-:W-:Y:S01]  /*c3e0*/  HFMA2 R76, -RZ, RZ, 0.1171875, 0 ;  /* 0x2f800000ff4c7431 */ /* 0x000fe200000001ff */
        /* <DEDUP_REMOVED lines=10> */
.L_x_1695:
        /* <DEDUP_REMOVED lines=17> */
.L_x_1704:
        /* <DEDUP_REMOVED lines=13> */
.L_x_1706:
[----:B------:R-:W-:Y:S05]  /*c670*/  BSYNC.RECONVERGENT B2 ;  /* 0x0000000000027941 */ /* 0x000fea0003800200 */
.L_x_1705:
        /* <DEDUP_REMOVED lines=43> */
[C---:B------:R-:W-:Y:S01]  /*c930*/  IADD3 R51, PT, PT, R3.reuse, -0x24c28bd8, RZ ;  /* 0xdb3d742803337810 */ /* 0x040fe20007ffe0ff */
[----:B------:R-:W-:Y:S02]  /*c940*/  VIADD R45, R3, 0x1fd5c5a3 ;  /* 0x1fd5c5a3032d7836 */ /* 0x000fe40000000000 */
[----:B------:R-:W-:-:S03]  /*c950*/  IMAD.WIDE.U32 R78, R78, -0x2daee0ad, RZ ;  /* 0xd2511f534e4e7825 */ /* 0x000fc600078e00ff */
[----:B------:R-:W-:Y:S01]  /*c960*/  LOP3.LUT R76, R45, R76, R81, 0x96, !PT ;  /* 0x0000004c2d4c7212 */ /* 0x000fe200078e9651 */
[----:B------:R-:W-:Y:S01]  /*c970*/  VIADD R45, R2, 0xf1bbcdc8 ;  /* 0xf1bbcdc8022d7836 */ /* 0x000fe20000000000 */
[----:B------:R-:W-:-:S03]  /*c980*/  LOP3.LUT R51, R51, R80, R79, 0x96, !PT ;  /* 0x0000005033337212 */ /* 0x000fc600078e964f */
[----:B------:R-:W-:-:S05]  /*c990*/  IMAD.WIDE.U32 R76, R76, -0x326172a9, RZ ;  /* 0xcd9e8d574c4c7825 */ /* 0x000fca00078e00ff */
[----:B------:R-:W-:Y:S01]  /*c9a0*/  LOP3.LUT R45, R45, R88, R77, 0x96, !PT ;  /* 0x000000582d2d7212 */ /* 0x000fe200078e964d */
[----:B------:R-:W-:Y:S01]  /*c9b0*/  IMAD.WIDE.U32 R88, R51, -0x326172a9, RZ ;  /* 0xcd9e8d5733587825 */ /* 0x000fe200078e00ff */
[----:B------:R-:W-:-:S03]  /*c9c0*/  IADD3 R51, PT, PT, R2, -0x700cb87f, RZ ;  /* 0x8ff3478102337810 */ /* 0x000fc60007ffe0ff */
[----:B------:R-:W-:Y:S01]  /*c9d0*/  IMAD.WIDE.U32 R80, R45, -0x2daee0ad, RZ ;  /* 0xd2511f532d507825 */ /* 0x000fe200078e00ff */
[----:B------:R-:W-:Y:S02]  /*c9e0*/  LOP3.LUT R51, R51, R76, R89, 0x96, !PT ;  /* 0x0000004c33337212 */ /* 0x000fe400078e9659 */
[----:B------:R-:W-:Y:S01]  /*c9f0*/  MOV R60, R88 ;  /* 0x00000058003c7202 */ /* 0x000fe20000000f00 */
[----:B------:R-:W-:Y:S02]  /*ca00*/  VIADD R45, R3, 0x96a522ad ;  /* 0x96a522ad032d7836 */ /* 0x000fe40000000000 */
[----:B------:R-:W-:-:S03]  /*ca10*/  IMAD.MOV.U32 R76, RZ, RZ, RZ ;  /* 0x000000ffff4c7224 */ /* 0x000fc600078e00ff */
[----:B------:R-:W-:Y:S01]  /*ca20*/  LOP3.LUT R78, R45, R78, R81, 0x96, !PT ;  /* 0x0000004e2d4e7212 */ /* 0x000fe200078e9651 */
[----:B------:R-:W-:Y:S01]  /*ca30*/  IMAD.MOV.U32 R45, RZ, RZ, R84 ;  /* 0x000000ffff2d7224 */ /* 0x000fe200078e0054 */
[----:B------:R-:W-:-:S07]  /*ca40*/  MOV R84, R80 ;  /* 0x0000005000547202 */ /* 0x000fce0000000f00 */
.L_x_1703:
[----:B------:R-:W-:Y:S05]  /*ca50*/  BSYNC.RECONVERGENT B1 ;  /* 0x0000000000017941 */ /* 0x000fea0003800200 */
.L_x_1702:
[----:B------:R-:W-:Y:S01]  /*ca60*/  I2FP.F32.U32 R45, R45 ;  /* 0x0000002d002d7245 */ /* 0x000fe20000201000 */
[----:B------:R-:W-:Y:S02]  /*ca70*/  HFMA2 R46, -RZ, RZ, 0.1171875, 0 ;  /* 0x2f800000ff2e7431 */ /* 0x000fe400000001ff */
[----:B-----5:R-:W-:-:S03]  /*ca80*/  IMAD.U32 R63, R9, 0x10000, RZ ;  /* 0x00010000093f7824 */ /* 0x020fc600078e00ff */
[----:B------:R-:W-:Y:S01]  /*ca90*/  FFMA.FTZ R45, R45, R46, 1.1641532182693481445e-10 ;  /* 0x2f0000002d2d7423 */ /* 0x000fe2000001002e */
[----:B------:R-:W-:Y:S01]  /*caa0*/  FMUL.FTZ R63, R63, UR13 ;  /* 0x0000000d3f3f7c20 */ /* 0x000fe20008410000 */
[----:B------:R-:W-:-:S03]  /*cab0*/  SHF.L.U32 R46, R25, 0x10, RZ ;  /* 0x00000010192e7819 */ /* 0x000fc600000006ff */
[----:B------:R-:W-:Y:S01]  /*cac0*/  FMUL.FTZ R63, R63, UR12 ;  /* 0x0000000c3f3f7c20 */ /* 0x000fe20008410000 */
[----:B------:R-:W-:-:S04]  /*cad0*/  FSETP.GTU.FTZ.AND P0, PT, R45, UR7, PT ;  /* 0x000000072d007c0b */ /* 0x000fc8000bf1c000 */
[----:B------:R-:W-:Y:S02]  /*cae0*/  FSEL R73, R63, RZ, !P0 ;  /* 0x000000ff3f497208 */ /* 0x000fe40004000000 */
[----:B------:R-:W-:-:S03]  /*caf0*/  SEL R63, RZ, 0x1, P0 ;  /* 0x00000001ff3f7807 */ /* 0x000fc60000000000 */
[----:B------:R-:W-:-:S07]  /*cb00*/  FMUL.FTZ R73, R46, R73 ;  /* 0x000000492e497220 */ /* 0x000fce0000410000 */
.L_x_1701:
        /* <DEDUP_REMOVED lines=17> */
.L_x_1710:
        /* <DEDUP_REMOVED lines=13> */
.L_x_1712:
[----:B------:R-:W-:Y:S05]  /*ccf0*/  BSYNC.RECONVERGENT B2 ;  /* 0x0000000000027941 */ /* 0x000fea0003800200 */
.L_x_1711:
        /* <DEDUP_REMOVED lines=58> */
[----:B------:R-:W-:Y:S01]  /*d0a0*/  VIADD R77, R3, 0x96a522ad ;  /* 0x96a522ad034d7836 */ /* 0x000fe20000000000 */
[----:B------:R-:W-:-:S04]  /*d0b0*/  MOV R84, R80 ;  /* 0x0000005000547202 */ /* 0x000fc80000000f00 */
[----:B------:R-:W-:-:S07]  /*d0c0*/  LOP3.LUT R78, R77, R78, R81, 0x96, !PT ;  /* 0x0000004e4d4e7212 */ /* 0x000fce00078e9651 */
.L_x_1709:
[----:B------:R-:W-:Y:S05]  /*d0d0*/  BSYNC.RECONVERGENT B1 ;  /* 0x0000000000017941 */ /* 0x000fea0003800200 */
.L_x_1708:
[----:B-----5:R-:W-:Y:S01]  /*d0e0*/  PRMT R75, R9, 0x7632, R75 ;  /* 0x00007632094b7816 */ /* 0x020fe2000000004b */
[----:B------:R-:W-:Y:S01]  /*d0f0*/  HFMA2 R77, -RZ, RZ, 0.1171875, 0 ;  /* 0x2f800000ff4d7431 */ /* 0x000fe200000001ff */
[----:B------:R-:W-:Y:S02]  /*d100*/  I2FP.F32.U32 R64, R64 ;  /* 0x0000004000407245 */ /* 0x000fe40000201000 */
[----:B------:R-:W-:Y:S01]  /*d110*/  SHF.L.U32 R76, R146, 0x10, RZ ;  /* 0x00000010924c7819 */ /* 0x000fe200000006ff */
[----:B------:R-:W-:Y:S02]  /*d120*/  IMAD.U32 R75, R75, 0x10000, RZ ;  /* 0x000100004b4b7824 */ /* 0x000fe400078e00ff */
[----:B------:R-:W-:Y:S02]  /*d130*/  FFMA.FTZ R64, R64, R77, 1.1641532182693481445e-10 ;  /* 0x2f00000040407423 */ /* 0x000fe4000001004d */
[----:B------:R-:W-:-:S03]  /*d140*/  FMUL.FTZ R75, R75, UR13 ;  /* 0x0000000d4b4b7c20 */ /* 0x000fc60008410000 */
[----:B------:R-:W-:Y:S01]  /*d150*/  FSETP.GTU.FTZ.AND P0, PT, R64, UR7, PT ;  /* 0x0000000740007c0b */ /* 0x000fe2000bf1c000 */
[----:B------:R-:W-:-:S03]  /*d160*/  FMUL.FTZ R75, R75, UR12 ;  /* 0x0000000c4b4b7c20 */ /* 0x000fc60008410000 */
[----:B------:R-:W-:Y:S02]  /*d170*/  SEL R64, RZ, 0x1, P0 ;  /* 0x00000001ff407807 */ /* 0x000fe40000000000 */
[----:B------:R-:W-:-:S05]  /*d180*/  FSEL R75, R75, RZ, !P0 ;  /* 0x000000ff4b4b7208 */ /* 0x000fca0004000000 */
[----:B------:R-:W-:-:S07]  /*d190*/  FMUL.FTZ R75, R76, R75 ;  /* 0x0000004b4c4b7220 */ /* 0x000fce0000410000 */
.L_x_1707:
        /* <DEDUP_REMOVED lines=17> */
.L_x_1716:
        /* <DEDUP_REMOVED lines=13> */
.L_x_1718:
[----:B------:R-:W-:Y:S05]  /*d380*/  BSYNC.RECONVERGENT B2 ;  /* 0x0000000000027941 */ /* 0x000fea0003800200 */
.L_x_1717:
        /* <DEDUP_REMOVED lines=59> */
[----:B------:R-:W-:Y:S01]  /*d740*/  IMAD.MOV.U32 R80, RZ, RZ, RZ ;  /* 0x000000ffff507224 */ /* 0x000fe200078e00ff */
[----:B------:R-:W-:-:S07]  /*d750*/  MOV R84, R88 ;  /* 0x0000005800547202 */ /* 0x000fce0000000f00 */
.L_x_1715:
[----:B------:R-:W-:Y:S05]  /*d760*/  BSYNC.RECONVERGENT B1 ;  /* 0x0000000000017941 */ /* 0x000fea0003800200 */
.L_x_1714:
        /* <DEDUP_REMOVED lines=11> */
.L_x_1713:
        /* <DEDUP_REMOVED lines=17> */
.L_x_1722:
        /* <DEDUP_REMOVED lines=13> */
.L_x_1724:
[----:B------:R-:W-:Y:S05]  /*da00*/  BSYNC.RECONVERGENT B2 ;  /* 0x0000000000027941 */ /* 0x000fea0003800200 */
.L_x_1723:
        /* <DEDUP_REMOVED lines=57> */
[----:B------:R-:W-:Y:S01]  /*dda0*/  VIADD R81, R3, 0x96a522ad ;  /* 0x96a522ad03517836 */ /* 0x000fe20000000000 */
[----:B------:R-:W-:Y:S01]  /*ddb0*/  MOV R84, R88 ;  /* 0x0000005800547202 */ /* 0x000fe20000000f00 */
[----:B------:R-:W-:-:S03]  /*ddc0*/  IMAD.MOV.U32 R88, RZ, RZ, RZ ;  /* 0x000000ffff587224 */ /* 0x000fc600078e00ff */
[----:B------:R-:W-:-:S07]  /*ddd0*/  LOP3.LUT R78, R81, R78, R89, 0x96, !PT ;  /* 0x0000004e514e7212 */ /* 0x000fce00078e9659 */
.L_x_1721:
[----:B------:R-:W-:Y:S05]  /*dde0*/  BSYNC.RECONVERGENT B1 ;  /* 0x0000000000017941 */ /* 0x000fea0003800200 */
.L_x_1720:
        /* <DEDUP_REMOVED lines=12> */
.L_x_1719:
        /* <DEDUP_REMOVED lines=17> */
.L_x_1728:
        /* <DEDUP_REMOVED lines=13> */
.L_x_1730:
[----:B------:R-:W-:Y:S05]  /*e090*/  BSYNC.RECONVERGENT B2 ;  /* 0x0000000000027941 */ /* 0x000fea0003800200 */
.L_x_1729:
        /* <DEDUP_REMOVED lines=57> */
[----:B------:R-:W-:Y:S01]  /*e430*/  MOV R60, R124 ;  /* 0x0000007c003c7202 */ /* 0x000fe20000000f00 */
[----:B------:R-:W-:Y:S01]  /*e440*/  IMAD.MOV.U32 R67, RZ, RZ, R84 ;  /* 0x000000ffff437224 */ /* 0x000fe200078e0054 */
[----:B------:R-:W-:Y:S02]  /*e450*/  LOP3.LUT R78, R81, R80, R123, 0x96, !PT ;  /* 0x00000050514e7212 */ /* 0x000fe400078e967b */
[----:B------:R-:W-:-:S07]  /*e460*/  MOV R84, R122 ;  /* 0x0000007a00547202 */ /* 0x000fce0000000f00 */
.L_x_1727:
[----:B------:R-:W-:Y:S05]  /*e470*/  BSYNC.RECONVERGENT B1 ;  /* 0x0000000000017941 */ /* 0x000fea0003800200 */
.L_x_1726:
        /* <DEDUP_REMOVED lines=11> */
.L_x_1725:
        /* <DEDUP_REMOVED lines=17> */
.L_x_1734:
        /* <DEDUP_REMOVED lines=13> */
.L_x_1736:
[----:B------:R-:W-:Y:S05]  /*e710*/  BSYNC.RECONVERGENT B2 ;  /* 0x0000000000027941 */ /* 0x000fea0003800200 */
.L_x_1735:
        /* <DEDUP_REMOVED lines=59> */
[----:B------:R-:W-:-:S04]  /*ead0*/  MOV R84, R124 ;  /* 0x0000007c00547202 */ /* 0x000fc80000000f00 */
[----:B------:R-:W-:-:S07]  /*eae0*/  LOP3.LUT R78, R123, R88, R125, 0x96, !PT ;  /* 0x000000587b4e7212 */ /* 0x000fce00078e967d */
.L_x_1733:
[----:B------:R-:W-:Y:S05]  /*eaf0*/  BSYNC.RECONVERGENT B1 ;  /* 0x0000000000017941 */ /* 0x000fea0003800200 */
.L_x_1732:
        /* <DEDUP_REMOVED lines=12> */
.L_x_1731:
[----:B------:R-:W-:Y:S02]  /*ebc0*/  F2FP.BF16.F32.PACK_AB R88, RZ, R89 ;  /* 0x00000059ff58723e */ /* 0x000fe400000010ff */
[----:B------:R-:W-:Y:S02]  /*ebd0*/  PRMT R44, R44, 0x5410, R47 ;  /* 0x000054102c2c7816 */ /* 0x000fe4000000002f */
[----:B------:R-:W-:Y:S02]  /*ebe0*/  PRMT R46, R46, 0x5410, R86 ;  /* 0x000054102e2e7816 */ /* 0x000fe40000000056 */
[----:B------:R-:W-:Y:S02]  /*ebf0*/  PRMT R45, R45, 0x5410, R76 ;  /* 0x000054102d2d7816 */ /* 0x000fe4000000004c */
[----:B------:R-:W-:-:S07]  /*ec00*/  PRMT R47, R120, 0x5410, R88 ;  /* 0x00005410782f7816 */ /* 0x000fce0000000058 */
.L_x_1688:
[----:B------:R-:W0:Y:S01]  /*ec10*/  LDC.64 R122, c[0x0][0x3a8] ;  /* 0x0000ea00ff7a7b82 */ /* 0x000e220000000a00 */
[----:B------:R-:W-:Y:S02]  /*ec20*/  IMAD.MOV.U32 R76, RZ, RZ, R84 ;  /* 0x000000ffff4c7224 */ /* 0x000fe400078e0054 */
        /* <DEDUP_REMOVED lines=23> */
.L_x_1737:
[----:B------:R-:W-:Y:S01]  /*eda0*/  VIADD R74, R74, 0x100 ;  /* 0x000001004a4a7836 */ /* 0x000fe20000000000 */
[----:B------:R-:W-:-:S07]  /*edb0*/  IADD3 R0, PT, PT, R0, 0x100, RZ ;  /* 0x0000010000007810 */ /* 0x000fce0007ffe0ff */
.L_x_1638:
[----:B------:R-:W-:Y:S05]  /*edc0*/  BSYNC.RECONVERGENT B0 ;  /* 0x0000000000007941 */ /* 0x000fea0003800200 */
.L_x_1637:
        /* <DEDUP_REMOVED lines=33> */
.L_x_1744:
        /* <DEDUP_REMOVED lines=13> */
.L_x_1746:
[----:B------:R-:W-:Y:S05]  /*f0b0*/  BSYNC.RECONVERGENT B2 ;  /* 0x0000000000027941 */ /* 0x000fea0003800200 */
.L_x_1745:
[----:B------:R-:W-:Y:S01]  /*f0c0*/  IMAD.WIDE.U32 R46, R92, -0x326172a9, RZ ;  /* 0xcd9e8d575c2e7825 */ /* 0x000fe200078e00ff */
[----:B------:R-:W-:Y:S02]  /*f0d0*/  LOP3.LUT R82, R59, R45, R3, 0x96, !PT ;  /* 0x0000002d3b527212 */ /* 0x000fe400078e9603 */
[C---:B------:R-:W-:Y:S01]  /*f0e0*/  IADD3 R45, PT, PT, R2.reuse, -0x61c88647, RZ ;  /* 0x9e3779b9022d7810 */ /* 0x040fe20007ffe0ff */
        /* <DEDUP_REMOVED lines=11> */
[----:B------:R-:W-:Y:S02]  /*f1a0*/  IADD3 R45, PT, PT, R2, -0x255992d5, RZ ;  /* 0xdaa66d2b022d7810 */ /* 0x000fe40007ffe0ff */
        /* <DEDUP_REMOVED lines=11> */
[----:B------:R-:W-:Y:S02]  /*f260*/  IADD3 R45, PT, PT, R2, 0x1715609d, RZ ;  /* 0x1715609d022d7810 */ /* 0x000fe40007ffe0ff */
        /* <DEDUP_REMOVED lines=8> */
[----:B------:R-:W-:-:S03]  /*f2f0*/  IADD3 R61, PT, PT, R3, 0x646e171e, RZ ;  /* 0x646e171e033d7810 */ /* 0x000fc60007ffe0ff */
        /* <DEDUP_REMOVED lines=19> */
[----:B------:R-:W-:-:S04]  /*f430*/  LOP3.LUT R51, R51, R46, R61, 0x96, !PT ;  /* 0x0000002e33337212 */ /* 0x000fc800078e963d */
[----:B------:R-:W-:Y:S01]  /*f440*/  LOP3.LUT R78, R45, R44, R83, 0x96, !PT ;  /* 0x0000002c2d4e7212 */ /* 0x000fe200078e9653 */
[----:B------:R-:W-:Y:S01]  /*f450*/  HFMA2 R45, -RZ, RZ, 0, 0 ;  /* 0x00000000ff2d7431 */ /* 0x000fe200000001ff */
[----:B------:R-:W-:Y:S01]  /*f460*/  MOV R88, R82 ;  /* 0x0000005200587202 */ /* 0x000fe20000000f00 */
[----:B------:R-:W-:-:S07]  /*f470*/  IMAD.MOV.U32 R44, RZ, RZ, R76 ;  /* 0x000000ffff2c7224 */ /* 0x000fce00078e004c */
.L_x_1743:
[----:B------:R-:W-:Y:S05]  /*f480*/  BSYNC.RECONVERGENT B1 ;  /* 0x0000000000017941 */ /* 0x000fea0003800200 */
.L_x_1742:
        /* <DEDUP_REMOVED lines=12> */
.L_x_1741:
        /* <DEDUP_REMOVED lines=22> */
.L_x_1750:
        /* <DEDUP_REMOVED lines=13> */
.L_x_1752:
[----:B------:R-:W-:Y:S05]  /*f780*/  BSYNC.RECONVERGENT B2 ;  /* 0x0000000000027941 */ /* 0x000fea0003800200 */
.L_x_1751:
        /* <DEDUP_REMOVED lines=49> */
[----:B------:R-:W-:Y:S01]  /*faa0*/  MOV R47, R88 ;  /* 0x00000058002f7202 */ /* 0x000fe20000000f00 */
[----:B------:R-:W-:-:S05]  /*fab0*/  VIADD R45, R2, 0xf1bbcdc8 ;  /* 0xf1bbcdc8022d7836 */ /* 0x000fca0000000000 */
[----:B------:R-:W-:Y:S01]  /*fac0*/  LOP3.LUT R45, R45, R86, R83, 0x96, !PT ;  /* 0x000000562d2d7212 */ /* 0x000fe200078e9653 */
[----:B------:R-:W-:Y:S01]  /*fad0*/  IMAD.WIDE.U32 R86, R51, -0x326172a9, RZ ;  /* 0xcd9e8d5733567825 */ /* 0x000fe200078e00ff */
[----:B------:R-:W-:-:S03]  /*fae0*/  IADD3 R51, PT, PT, R2, -0x700cb87f, RZ ;  /* 0x8ff3478102337810 */ /* 0x000fc60007ffe0ff */
[----:B------:R-:W-:Y:S01]  /*faf0*/  IMAD.WIDE.U32 R84, R45, -0x2daee0ad, RZ ;  /* 0xd2511f532d547825 */ /* 0x000fe200078e00ff */
[----:B------:R-:W-:Y:S02]  /*fb00*/  LOP3.LUT R51, R51, R82, R87, 0x96, !PT ;  /* 0x0000005233337212 */ /* 0x000fe400078e9657 */
[----:B------:R-:W-:Y:S01]  /*fb10*/  MOV R60, R86 ;  /* 0x00000056003c7202 */ /* 0x000fe20000000f00 */
[----:B------:R-:W-:Y:S02]  /*fb20*/  VIADD R45, R3, 0x96a522ad ;  /* 0x96a522ad032d7836 */ /* 0x000fe40000000000 */
[----:B------:R-:W-:-:S03]  /*fb30*/  IMAD.MOV.U32 R76, RZ, RZ, R84 ;  /* 0x000000ffff4c7224 */ /* 0x000fc600078e0054 */
[----:B------:R-:W-:Y:S01]  /*fb40*/  LOP3.LUT R78, R45, R46, R85, 0x96, !PT ;  /* 0x0000002e2d4e7212 */ /* 0x000fe200078e9655 */
[----:B------:R-:W-:-:S07]  /*fb50*/  IMAD.MOV.U32 R46, RZ, RZ, RZ ;  /* 0x000000ffff2e7224 */ /* 0x000fce00078e00ff */
.L_x_1749:
[----:B------:R-:W-:Y:S05]  /*fb60*/  BSYNC.RECONVERGENT B1 ;  /* 0x0000000000017941 */ /* 0x000fea0003800200 */
.L_x_1748:
        /* <DEDUP_REMOVED lines=14> */
.L_x_1747:
        /* <DEDUP_REMOVED lines=21> */
.L_x_1756:
        /* <DEDUP_REMOVED lines=13> */
.L_x_1758:
[----:B------:R-:W-:Y:S05]  /*fe70*/  BSYNC.RECONVERGENT B2 ;  /* 0x0000000000027941 */ /* 0x000fea0003800200 */
.L_x_1757:
        /* <DEDUP_REMOVED lines=53> */
[----:B------:R-:W-:Y:S01]  /*101d0*/  IMAD.WIDE.U32 R86, R45, -0x2daee0ad, RZ ;  /* 0xd2511f532d567825 */ /* 0x000fe200078e00ff */
[----:B------:R-:W-:-:S03]  /*101e0*/  IADD3 R45, PT, PT, R3, -0x695add53, RZ ;  /* 0x96a522ad032d7810 */ /* 0x000fc60007ffe0ff */
[----:B------:R-:W-:Y:S01]  /*101f0*/  VIADD R51, R2, 0x8ff34781 ;  /* 0x8ff3478102337836 */ /* 0x000fe20000000000 */
[----:B------:R-:W-:Y:S01]  /*10200*/  LOP3.LUT R78, R45, R82, R87, 0x96, !PT ;  /* 0x000000522d4e7212 */ /* 0x000fe200078e9657 */
[----:B------:R-:W-:Y:S01]  /*10210*/  IMAD.MOV.U32 R60, RZ, RZ, R122 ;  /* 0x000000ffff3c7224 */ /* 0x000fe200078e007a */
[----:B------:R-:W-:Y:S01]  /*10220*/  MOV R88, R86 ;  /* 0x0000005600587202 */ /* 0x000fe20000000f00 */
[----:B------:R-:W-:Y:S01]  /*10230*/  IMAD.MOV.U32 R45, RZ, RZ, R76 ;  /* 0x000000ffff2d7224 */ /* 0x000fe200078e004c */
[----:B------:R-:W-:-:S07]  /*10240*/  LOP3.LUT R51, R51, R84, R123, 0x96, !PT ;  /* 0x0000005433337212 */ /* 0x000fce00078e967b */
.L_x_1755:
[----:B------:R-:W-:Y:S05]  /*10250*/  BSYNC.RECONVERGENT B1 ;  /* 0x0000000000017941 */ /* 0x000fea0003800200 */
.L_x_1754:
        /* <DEDUP_REMOVED lines=8> */
[----:B------:R-:W-:-:S05]  /*102e0*/  FMUL.FTZ R63, R63, UR12 ;  /* 0x0000000c3f3f7c20 */ /* 0x000fca0008410000 */
[----:B------:R-:W-:Y:S02]  /*102f0*/  FSEL R95, R63, RZ, !P5 ;  /* 0x000000ff3f5f7208 */ /* 0x000fe40006800000 */
[----:B------:R-:W-:-:S03]  /*10300*/  SEL R63, RZ, 0x1, P5 ;  /* 0x00000001ff3f7807 */ /* 0x000fc60002800000 */
[----:B------:R-:W-:-:S07]  /*10310*/  FFMA.FTZ R95, R95, R46, R76 ;  /* 0x0000002e5f5f7223 */ /* 0x000fce000001004c */
.L_x_1753:
        /* <DEDUP_REMOVED lines=22> */
.L_x_1762:
        /* <DEDUP_REMOVED lines=13> */
.L_x_1764:
[----:B------:R-:W-:Y:S05]  /*10550*/  BSYNC.RECONVERGENT B2 ;  /* 0x0000000000027941 */ /* 0x000fea0003800200 */
.L_x_1763:
        /* <DEDUP_REMOVED lines=61> */
.L_x_1761:
[----:B------:R-:W-:Y:S05]  /*10930*/  BSYNC.RECONVERGENT B1 ;  /* 0x0000000000017941 */ /* 0x000fea0003800200 */
.L_x_1760:
[----:B------:R-:W-:Y:S01]  /*10940*/  PRMT R80, R9, 0x7632, R80 ;  /* 0x0000763209507816 */ /* 0x000fe20000000050 */
[----:B------:R-:W-:Y:S01]  /*10950*/  HFMA2 R83, -RZ, RZ, 0.1171875, 0 ;  /* 0x2f800000ff537431 */ /* 0x000fe200000001ff */
[----:B------:R-:W-:Y:S02]  /*10960*/  I2FP.F32.U32 R64, R64 ;  /* 0x0000004000407245 */ /* 0x000fe40000201000 */
[----:B------:R-:W-:Y:S01]  /*10970*/  PRMT R82, R5, 0x7632, R82 ;  /* 0x0000763205527816 */ /* 0x000fe20000000052 */
[----:B------:R-:W-:Y:S01]  /*10980*/  IMAD.U32 R80, R80, 0x10000, RZ ;  /* 0x0001000050507824 */ /* 0x000fe200078e00ff */
[----:B------:R-:W-:Y:S01]  /*10990*/  SHF.L.U32 R97, R142, 0x10, RZ ;  /* 0x000000108e617819 */ /* 0x000fe200000006ff */
[----:B------:R-:W-:Y:S02]  /*109a0*/  FFMA.FTZ R64, R64, R83, 1.1641532182693481445e-10 ;  /* 0x2f00000040407423 */ /* 0x000fe40000010053 */
[----:B------:R-:W-:Y:S01]  /*109b0*/  FMUL.FTZ R80, R80, UR13 ;  /* 0x0000000d50507c20 */ /* 0x000fe20008410000 */
[----:B------:R-:W-:-:S02]  /*109c0*/  IMAD.U32 R83, R82, 0x10000, RZ ;  /* 0x0001000052537824 */ /* 0x000fc400078e00ff */
[----:B------:R-:W-:Y:S01]  /*109d0*/  FSETP.GTU.FTZ.AND P5, PT, R64, UR7, PT ;  /* 0x0000000740007c0b */ /* 0x000fe2000bfbc000 */
[----:B------:R-:W-:-:S03]  /*109e0*/  FMUL.FTZ R80, R80, UR12 ;  /* 0x0000000c50507c20 */ /* 0x000fc60008410000 */
[----:B------:R-:W-:Y:S02]  /*109f0*/  SEL R64, RZ, 0x1, P5 ;  /* 0x00000001ff407807 */ /* 0x000fe40002800000 */
[----:B------:R-:W-:-:S05]  /*10a00*/  FSEL R80, R80, RZ, !P5 ;  /* 0x000000ff50507208 */ /* 0x000fca0006800000 */
[----:B------:R-:W-:-:S07]  /*10a10*/  FFMA.FTZ R97, R80, R97, R83 ;  /* 0x0000006150617223 */ /* 0x000fce0000010053 */
.L_x_1759:
        /* <DEDUP_REMOVED lines=21> */
.L_x_1768:
        /* <DEDUP_REMOVED lines=13> */
.L_x_1770:
[----:B------:R-:W-:Y:S05]  /*10c40*/  BSYNC.RECONVERGENT B2 ;  /* 0x0000000000027941 */ /* 0x000fea0003800200 */
.L_x_1769:
        /* <DEDUP_REMOVED lines=61> */
.L_x_1767:
[----:B------:R-:W-:Y:S05]  /*11020*/  BSYNC.RECONVERGENT B1 ;  /* 0x0000000000017941 */ /* 0x000fea0003800200 */
.L_x_1766:
        /* <DEDUP_REMOVED lines=12> */
.L_x_1765:
        /* <DEDUP_REMOVED lines=22> */
.L_x_1774:
        /* <DEDUP_REMOVED lines=13> */
.L_x_1776:
[----:B------:R-:W-:Y:S05]  /*11320*/  BSYNC.RECONVERGENT B2 ;  /* 0x0000000000027941 */ /* 0x000fea0003800200 */
.L_x_1775:
        /* <DEDUP_REMOVED lines=58> */
[----:B------:R-:W-:Y:S02]  /*116d0*/  MOV R60, R124 ;  /* 0x0000007c003c7202 */ /* 0x000fe40000000f00 */
[----:B------:R-:W-:Y:S01]  /*116e0*/  LOP3.LUT R78, R85, R84, R123, 0x96, !PT ;  /* 0x00000054554e7212 */ /* 0x000fe200078e967b */
[----:B------:R-:W-:-:S07]  /*116f0*/  IMAD.MOV.U32 R85, RZ, RZ, R122 ;  /* 0x000000ffff557224 */ /* 0x000fce00078e007a */
.L_x_1773:
[----:B------:R-:W-:Y:S05]  /*11700*/  BSYNC.RECONVERGENT B1 ;  /* 0x0000000000017941 */ /* 0x000fea0003800200 */
.L_x_1772:
        /* <DEDUP_REMOVED lines=14> */
.L_x_1771:
        /* <DEDUP_REMOVED lines=21> */
.L_x_1780:
        /* <DEDUP_REMOVED lines=13> */
.L_x_1782:
[----:B------:R-:W-:Y:S05]  /*11a10*/  BSYNC.RECONVERGENT B2 ;  /* 0x0000000000027941 */ /* 0x000fea0003800200 */
.L_x_1781:
[----:B------:R-:W-:Y:S01]  /*11a20*/  IMAD.WIDE.U32 R122, R92, -0x326172a9, RZ ;  /* 0xcd9e8d575c7a7825 */ /* 0x000fe200078e00ff */
[----:B------:R-:W-:Y:S02]  /*11a30*/  LOP3.LUT R148, R59, R87, R3, 0x96, !PT ;  /* 0x000000573b947212 */ /* 0x000fe400078e9603 */
        /* <DEDUP_REMOVED lines=44> */
[----:B------:R-:W-:Y:S01]  /*11d00*/  IMAD.WIDE.U32 R122, R51, -0x326172a9, RZ ;  /* 0xcd9e8d57337a7825 */ /* 0x000fe200078e00ff */
[----:B------:R-:W-:-:S03]  /*11d10*/  IADD3 R51, PT, PT, R2, -0xe443238, RZ ;  /* 0xf1bbcdc802337810 */ /* 0x000fc60007ffe0ff */
[----:B------:R-:W-:Y:S01]  /*11d20*/  VIADD R67, R3, 0xdb3d7428 ;  /* 0xdb3d742803437836 */ /* 0x000fe20000000000 */
[----:B------:R-:W-:-:S04]  /*11d30*/  LOP3.LUT R51, R51, R148, R123, 0x96, !PT ;  /* 0x0000009433337212 */ /* 0x000fc800078e967b */
[----:B------:R-:W-:Y:S01]  /*11d40*/  LOP3.LUT R67, R67, R124, R87, 0x96, !PT ;  /* 0x0000007c43437212 */ /* 0x000fe200078e9657 */
[----:B------:R-:W-:Y:S01]  /*11d50*/  IMAD.WIDE.U32 R124, R51, -0x2daee0ad, RZ ;  /* 0xd2511f53337c7825 */ /* 0x000fe200078e00ff */
[----:B------:R-:W-:-:S03]  /*11d60*/  IADD3 R87, PT, PT, R3, -0x695add53, RZ ;  /* 0x96a522ad03577810 */ /* 0x000fc60007ffe0ff */
[----:B------:R-:W-:Y:S01]  /*11d70*/  IMAD.WIDE.U32 R148, R67, -0x326172a9, RZ ;  /* 0xcd9e8d5743947825 */ /* 0x000fe200078e00ff */
[----:B------:R-:W-:-:S03]  /*11d80*/  LOP3.LUT R78, R87, R86, R125, 0x96, !PT ;  /* 0x00000056574e7212 */ /* 0x000fc600078e967d */
[----:B------:R-:W-:Y:S01]  /*11d90*/  HFMA2 R86, -RZ, RZ, 0, 0 ;  /* 0x00000000ff567431 */ /* 0x000fe200000001ff */
[----:B------:R-:W-:Y:S01]  /*11da0*/  MOV R88, R124 ;  /* 0x0000007c00587202 */ /* 0x000fe20000000f00 */
[----:B------:R-:W-:Y:S02]  /*11db0*/  VIADD R67, R2, 0x8ff34781 ;  /* 0x8ff3478102437836 */ /* 0x000fe40000000000 */
[----:B------:R-:W-:-:S03]  /*11dc0*/  IMAD.MOV.U32 R60, RZ, RZ, R148 ;  /* 0x000000ffff3c7224 */ /* 0x000fc600078e0094 */
[----:B------:R-:W-:Y:S01]  /*11dd0*/  LOP3.LUT R51, R67, R122, R149, 0x96, !PT ;  /* 0x0000007a43337212 */ /* 0x000fe200078e9695 */
[----:B------:R-:W-:-:S07]  /*11de0*/  IMAD.MOV.U32 R67, RZ, RZ, R85 ;  /* 0x000000ffff437224 */ /* 0x000fce00078e0055 */
.L_x_1779:
[----:B------:R-:W-:Y:S05]  /*11df0*/  BSYNC.RECONVERGENT B1 ;  /* 0x0000000000017941 */ /* 0x000fea0003800200 */
.L_x_1778:
        /* <DEDUP_REMOVED lines=12> */
.L_x_1777:
        /* <DEDUP_REMOVED lines=22> */
.L_x_1786:
        /* <DEDUP_REMOVED lines=13> */
.L_x_1788:
[----:B------:R-:W-:Y:S05]  /*120f0*/  BSYNC.RECONVERGENT B2 ;  /* 0x0000000000027941 */ /* 0x000fea0003800200 */
.L_x_1787:
[----:B------:R-:W-:Y:S01]  /*12100*/  IMAD.WIDE.U32 R124, R92, -0x326172a9, RZ ;  /* 0xcd9e8d575c7c7825 */ /* 0x000fe200078e00ff */
[----:B------:R-:W-:Y:S02]  /*12110*/  LOP3.LUT R150, R59, R123, R3, 0x96, !PT ;  /* 0x0000007b3b967212 */ /* 0x000fe400078e9603 */
[----:B------:R-:W-:Y:S01]  /*12120*/  IADD3 R51, PT, PT, R2, -0x61c88647, RZ ;  /* 0x9e3779b902337810 */ /* 0x000fe20007ffe0ff */
[----:B------:R-:W-:Y:S01]  /*12130*/  VIADD R85, R3, 0xbb67ae85 ;  /* 0xbb67ae8503557836 */ /* 0x000fe20000000000 */
[----:B------:R-:W-:Y:S01]  /*12140*/  LOP3.LUT R148, R49, R125, R2, 0x96, !PT ;  /* 0x0000007d31947212 */ /* 0x000fe200078e9602 */
[----:B------:R-:W-:Y:S01]  /*12150*/  IMAD.WIDE.U32 R150, R150, -0x326172a9, RZ ;  /* 0xcd9e8d5796967825 */ /* 0x000fe200078e00ff */
[----:B------:R-:W-:Y:S02]  /*12160*/  IADD3 R147, PT, PT, R3, 0x76cf5d0a, RZ ;  /* 0x76cf5d0a03937810 */ /* 0x000fe40007ffe0ff */
[----:B------:R-:W-:Y:S01]  /*12170*/  MOV R68, R88 ;  /* 0x0000005800447202 */ /* 0x000fe20000000f00 */
[----:B------:R-:W-:Y:S01]  /*12180*/  IMAD.WIDE.U32 R148, R148, -0x2daee0ad, RZ ;  /* 0xd2511f5394947825 */ /* 0x000fe200078e00ff */
[----:B------:R-:W-:-:S03]  /*12190*/  LOP3.LUT R51, R51, R124, R151, 0x96, !PT ;  /* 0x0000007c33337212 */ /* 0x000fc600078e9697 */
[----:B------:R-:W-:Y:S01]  /*121a0*/  IMAD.MOV.U32 R80, RZ, RZ, RZ ;  /* 0x000000ffff507224 */ /* 0x000fe200078e00ff */
        /* <DEDUP_REMOVED lines=49> */
[----:B------:R-:W-:-:S07]  /*124c0*/  LOP3.LUT R78, R123, R122, R149, 0x96, !PT ;  /* 0x0000007a7b4e7212 */ /* 0x000fce00078e9695 */
.L_x_1785:
[----:B------:R-:W-:Y:S05]  /*124d0*/  BSYNC.RECONVERGENT B1 ;  /* 0x0000000000017941 */ /* 0x000fea0003800200 */
.L_x_1784:
        /* <DEDUP_REMOVED lines=14> */
.L_x_1783:
[----:B------:R-:W-:Y:S02]  /*125c0*/  F2FP.BF16.F32.PACK_AB R86, RZ, R85 ;  /* 0x00000055ff56723e */ /* 0x000fe400000010ff */
[----:B------:R-:W-:Y:S02]  /*125d0*/  PRMT R44, R44, 0x5410, R47 ;  /* 0x000054102c2c7816 */ /* 0x000fe4000000002f */
[----:B------:R-:W-:Y:S02]  /*125e0*/  PRMT R46, R46, 0x5410, R84 ;  /* 0x000054102e2e7816 */ /* 0x000fe40000000054 */
[----:B------:R-:W-:Y:S02]  /*125f0*/  PRMT R45, R45, 0x5410, R82 ;  /* 0x000054102d2d7816 */ /* 0x000fe40000000052 */
[----:B------:R-:W-:Y:S01]  /*12600*/  PRMT R47, R100, 0x5410, R86 ;  /* 0x00005410642f7816 */ /* 0x000fe20000000056 */
[----:B------:R-:W-:Y:S06]  /*12610*/  BRA `(.L_x_1789) ;  /* 0x0000003400307947 */ /* 0x000fec0003800000 */
.L_x_1740:
        /* <DEDUP_REMOVED lines=20> */
.L_x_1793:
        /* <DEDUP_REMOVED lines=13> */
.L_x_1795:
[----:B------:R-:W-:Y:S05]  /*12830*/  BSYNC.RECONVERGENT B2 ;  /* 0x0000000000027941 */ /* 0x000fea0003800200 */
.L_x_1794:
        /* <DEDUP_REMOVED lines=49> */
[----:B------:R-:W-:Y:S02]  /*12b50*/  LOP3.LUT R61, R61, R60, R45, 0x96, !PT ;  /* 0x0000003c3d3d7212 */ /* 0x000fe400078e962d */
[----:B------:R-:W-:Y:S01]  /*12b60*/  LOP3.LUT R82, R51, R82, R47, 0x96, !PT ;  /* 0x0000005233527212 */ /* 0x000fe200078e962f */
[----:B------:R-:W-:Y:S01]  /*12b70*/  VIADD R51, R2, 0x8ff34781 ;  /* 0x8ff3478102337836 */ /* 0x000fe20000000000 */
        /* <DEDUP_REMOVED lines=8> */
.L_x_1792:
[----:B------:R-:W-:Y:S05]  /*12c00*/  BSYNC.RECONVERGENT B1 ;  /* 0x0000000000017941 */ /* 0x000fea0003800200 */
.L_x_1791:
        /* <DEDUP_REMOVED lines=11> */
.L_x_1790:
        /* <DEDUP_REMOVED lines=17> */
.L_x_1799:
        /* <DEDUP_REMOVED lines=13> */
.L_x_1801:
[----:B------:R-:W-:Y:S05]  /*12ea0*/  BSYNC.RECONVERGENT B2 ;  /* 0x0000000000027941 */ /* 0x000fea0003800200 */
.L_x_1800:
        /* <DEDUP_REMOVED lines=57> */
[----:B------:R-:W-:Y:S02]  /*13240*/  VIADD R45, R3, 0x96a522ad ;  /* 0x96a522ad032d7836 */ /* 0x000fe40000000000 */
[----:B------:R-:W-:Y:S01]  /*13250*/  IMAD.MOV.U32 R47, RZ, RZ, R46 ;  /* 0x000000ffff2f7224 */ /* 0x000fe200078e002e */
[----:B------:R-:W-:Y:S02]  /*13260*/  MOV R46, R86 ;  /* 0x00000056002e7202 */ /* 0x000fe40000000f00 */
[----:B------:R-:W-:-:S07]  /*13270*/  LOP3.LUT R78, R45, R82, R87, 0x96, !PT ;  /* 0x000000522d4e7212 */ /* 0x000fce00078e9657 */
.L_x_1798:
[----:B------:R-:W-:Y:S05]  /*13280*/  BSYNC.RECONVERGENT B1 ;  /* 0x0000000000017941 */ /* 0x000fea0003800200 */
.L_x_1797:
        /* <DEDUP_REMOVED lines=12> */
.L_x_1796:
        /* <DEDUP_REMOVED lines=17> */
.L_x_1805:
        /* <DEDUP_REMOVED lines=13> */
.L_x_1807:
[----:B------:R-:W-:Y:S05]  /*13530*/  BSYNC.RECONVERGENT B2 ;  /* 0x0000000000027941 */ /* 0x000fea0003800200 */
.L_x_1806:
        /* <DEDUP_REMOVED lines=57> */
[----:B------:R-:W-:-:S05]  /*138d0*/  VIADD R45, R3, 0x96a522ad ;  /* 0x96a522ad032d7836 */ /* 0x000fca0000000000 */
[----:B------:R-:W-:Y:S01]  /*138e0*/  LOP3.LUT R78, R45, R82, R87, 0x96, !PT ;  /* 0x000000522d4e7212 */ /* 0x000fe200078e9657 */
[----:B------:R-:W-:Y:S01]  /*138f0*/  IMAD.MOV.U32 R45, RZ, RZ, R46 ;  /* 0x000000ffff2d7224 */ /* 0x000fe200078e002e */
[----:B------:R-:W-:-:S07]  /*13900*/  MOV R46, R86 ;  /* 0x00000056002e7202 */ /* 0x000fce0000000f00 */
.L_x_1804:
[----:B------:R-:W-:Y:S05]  /*13910*/  BSYNC.RECONVERGENT B1 ;  /* 0x0000000000017941 */ /* 0x000fea0003800200 */
.L_x_1803:
        /* <DEDUP_REMOVED lines=11> */
.L_x_1802:
        /* <DEDUP_REMOVED lines=17> */
.L_x_1811:
        /* <DEDUP_REMOVED lines=13> */
.L_x_1813:
[----:B------:R-:W-:Y:S05]  /*13bb0*/  BSYNC.RECONVERGENT B2 ;  /* 0x0000000000027941 */ /* 0x000fea0003800200 */
.L_x_1812:
        /* <DEDUP_REMOVED lines=61> */
.L_x_1810:
[----:B------:R-:W-:Y:S05]  /*13f90*/  BSYNC.RECONVERGENT B1 ;  /* 0x0000000000017941 */ /* 0x000fea0003800200 */
.L_x_1809:
        /* <DEDUP_REMOVED lines=12> */
.L_x_1808:
        /* <DEDUP_REMOVED lines=17> */
.L_x_1817:
        /* <DEDUP_REMOVED lines=13> */
.L_x_1819:
[----:B------:R-:W-:Y:S05]  /*14240*/  BSYNC.RECONVERGENT B2 ;  /* 0x0000000000027941 */ /* 0x000fea0003800200 */
.L_x_1818:
        /* <DEDUP_REMOVED lines=61> */
.L_x_1816:
[----:B------:R-:W-:Y:S05]  /*14620*/  BSYNC.RECONVERGENT B1 ;  /* 0x0000000000017941 */ /* 0x000fea0003800200 */
.L_x_1815:
        /* <DEDUP_REMOVED lines=11> */
.L_x_1814:
        /* <DEDUP_REMOVED lines=17> */
.L_x_1823:
        /* <DEDUP_REMOVED lines=13> */
.L_x_1825:
[----:B------:R-:W-:Y:S05]  /*148c0*/  BSYNC.RECONVERGENT B2 ;  /* 0x0000000000027941 */ /* 0x000fea0003800200 */
.L_x_1824:
        /* <DEDUP_REMOVED lines=9> */
[----:B------:R-:W-:Y:S01]  /*14960*/  IMAD.MOV.U32 R66, RZ, RZ, R46 ;  /* 0x000000ffff427224 */ /* 0x000fe200078e002e */
        /* <DEDUP_REMOVED lines=48> */
[----:B------:R-:W-:Y:S02]  /*14c70*/  MOV R60, R148 ;  /* 0x00000094003c7202 */ /* 0x000fe40000000f00 */
[----:B------:R-:W-:Y:S02]  /*14c80*/  LOP3.LUT R78, R85, R86, R125, 0x96, !PT ;  /* 0x00000056554e7212 */ /* 0x000fe400078e967d */
[----:B------:R-:W-:-:S07]  /*14c90*/  MOV R46, R124 ;  /* 0x0000007c002e7202 */ /* 0x000fce0000000f00 */
.L_x_1822:
[----:B------:R-:W-:Y:S05]  /*14ca0*/  BSYNC.RECONVERGENT B1 ;  /* 0x0000000000017941 */ /* 0x000fea0003800200 */
.L_x_1821:
        /* <DEDUP_REMOVED lines=12> */
.L_x_1820:
        /* <DEDUP_REMOVED lines=17> */
.L_x_1829:
        /* <DEDUP_REMOVED lines=13> */
.L_x_1831:
[----:B------:R-:W-:Y:S05]  /*14f50*/  BSYNC.RECONVERGENT B2 ;  /* 0x0000000000027941 */ /* 0x000fea0003800200 */
.L_x_1830:
        /* <DEDUP_REMOVED lines=61> */
.L_x_1828:
[----:B------:R-:W-:Y:S05]  /*15330*/  BSYNC.RECONVERGENT B1 ;  /* 0x0000000000017941 */ /* 0x000fea0003800200 */
.L_x_1827:
        /* <DEDUP_REMOVED lines=11> */
.L_x_1826:
        /* <DEDUP_REMOVED lines=17> */
.L_x_1835:
        /* <DEDUP_REMOVED lines=13> */
.L_x_1837:
[----:B------:R-:W-:Y:S05]  /*155d0*/  BSYNC.RECONVERGENT B2 ;  /* 0x0000000000027941 */ /* 0x000fea0003800200 */
.L_x_1836:
        /* <DEDUP_REMOVED lines=61> */
.L_x_1834:
[----:B------:R-:W-:Y:S05]  /*159b0*/  BSYNC.RECONVERGENT B1 ;  /* 0x0000000000017941 */ /* 0x000fea0003800200 */
.L_x_1833:
        /* <DEDUP_REMOVED lines=12> */
.L_x_1832:
[----:B------:R-:W-:Y:S01]  /*15a80*/  F2FP.BF16.F32.PACK_AB R88, RZ, R85 ;  /* 0x00000055ff58723e */ /* 0x000fe200000010ff */
[----:B------:R-:W-:Y:S01]  /*15a90*/  IMAD.MOV.U32 R76, RZ, RZ, R46 ;  /* 0x000000ffff4c7224 */ /* 0x000fe200078e002e */
[----:B------:R-:W-:Y:S02]  /*15aa0*/  PRMT R44, R44, 0x5410, R47 ;  /* 0x000054102c2c7816 */ /* 0x000fe4000000002f */
[----:B------:R-:W-:Y:S02]  /*15ab0*/  PRMT R46, R84, 0x5410, R86 ;  /* 0x00005410542e7816 */ /* 0x000fe40000000056 */
[----:B------:R-:W-:Y:S02]  /*15ac0*/  PRMT R45, R45, 0x5410, R82 ;  /* 0x000054102d2d7816 */ /* 0x000fe40000000052 */
[----:B------:R-:W-:-:S07]  /*15ad0*/  PRMT R47, R100, 0x5410, R88 ;  /* 0x00005410642f7816 */ /* 0x000fce0000000058 */
.L_x_1789:
[----:B------:R-:W0:Y:S02]  /*15ae0*/  LDC.64 R122, c[0x0][0x3a8] ;  /* 0x0000ea00ff7a7b82 */ /* 0x000e240000000a00 */
[----:B0-----:R-:W-:-:S05]  /*15af0*/  IMAD.WIDE.U32 R122, R74, 0x10, R122 ;  /* 0x000000104a7a7825 */ /* 0x001fca00078e007a */
[----:B------:R2:W-:Y:S01]  /*15b00*/  STG.E.128 desc[UR8][R122.64], R44 ;  /* 0x0000002c7a007986 */ /* 0x0005e2000c101d08 */
[----:B------:R-:W-:Y:S05]  /*15b10*/  @!P3 BRA `(.L_x_1739) ;  /* 0x000000000050b947 */ /* 0x000fea0003800000 */
[----:B--2---:R-:W-:Y:S01]  /*15b20*/  SHF.L.U32 R45, R67, 0x10, RZ ;  /* 0x00000010432d7819 */ /* 0x004fe200000006ff */
        /* <DEDUP_REMOVED lines=13> */
[----:B------:R-:W-:Y:S02]  /*15c00*/  LOP3.LUT R147, R47, R147, R45, 0xfe, !PT ;  /* 0x000000932f937212 */ /* 0x000fe400078efe2d */
[----:B------:R-:W-:Y:S01]  /*15c10*/  LOP3.LUT R46, R122, R44, R46, 0xfe, !PT ;  /* 0x0000002c7a2e7212 */ /* 0x000fe200078efe2e */
[----:B0-----:R-:W-:Y:S01]  /*15c20*/  IMAD.WIDE.U32 R44, R0, 0x8, R124 ;  /* 0x00000008002c7825 */ /* 0x001fe200078e007c */
[----:B------:R-:W-:Y:S02]  /*15c30*/  LOP3.LUT R47, R147, R123, RZ, 0xfc, !PT ;  /* 0x0000007b932f7212 */ /* 0x000fe400078efcff */
[----:B------:R-:W-:-:S05]  /*15c40*/  LOP3.LUT R46, R46, 0xff, R61, 0xf8, !PT ;  /* 0x000000ff2e2e7812 */ /* 0x000fca00078ef83d */
[----:B------:R3:W-:Y:S02]  /*15c50*/  STG.E.64 desc[UR8][R44.64], R46 ;  /* 0x0000002e2c007986 */ /* 0x0007e4000c101b08 */
.L_x_1739:
[----:B------:R-:W-:Y:S05]  /*15c60*/  BSYNC.RECONVERGENT B0 ;  /* 0x0000000000007941 */ /* 0x000fea0003800200 */
.L_x_1738:
[----:B------:R-:W-:Y:S01]  /*15c70*/  FADD.FTZ R0, RZ, R103 ;  /* 0x00000067ff007221 */ /* 0x000fe20000010000 */
[C---:B------:R-:W-:Y:S01]  /*15c80*/  ISETP.GT.U32.AND P3, PT, R48.reuse, 0x1ff, PT ;  /* 0x000001ff3000780c */ /* 0x040fe20003f64070 */
[----:B------:R-:W-:Y:S01]  /*15c90*/  BSSY.RECONVERGENT B0, `(.L_x_1838) ;  /* 0x000006c000007945 */ /* 0x000fe20003800200 */
[----:B------:R-:W-:Y:S01]  /*15ca0*/  ISETP.GT.U32.AND P0, PT, R48, 0x2ff, PT ;  /* 0x000002ff3000780c */ /* 0x000fe20003f04070 */
[----:B------:R-:W-:Y:S01]  /*15cb0*/  FADD.FTZ R0, R109, R0 ;  /* 0x000000006d007221 */ /* 0x000fe20000010000 */
[----:B------:R-:W-:-:S03]  /*15cc0*/  LOP3.LUT R82, R72, 0x1f, RZ, 0xc0, !PT ;  /* 0x0000001f48527812 */ /* 0x000fc600078ec0ff */
[----:B------:R-:W-:-:S04]  /*15cd0*/  FADD.FTZ R0, R111, R0 ;  /* 0x000000006f007221 */ /* 0x000fc80000010000 */
[----:B------:R-:W-:-:S04]  /*15ce0*/  FADD.FTZ R0, R113, R0 ;  /* 0x0000000071007221 */ /* 0x000fc80000010000 */
[----:B------:R-:W-:-:S04]  /*15cf0*/  FADD.FTZ R0, R115, R0 ;  /* 0x0000000073007221 */ /* 0x000fc80000010000 */
[----:B------:R-:W-:-:S04]  /*15d00*/  FADD.FTZ R0, R117, R0 ;  /* 0x0000000075007221 */ /* 0x000fc80000010000 */
[----:B------:R-:W-:-:S04]  /*15d10*/  FADD.FTZ R0, R119, R0 ;  /* 0x0000000077007221 */ /* 0x000fc80000010000 */
[----:B------:R-:W-:-:S05]  /*15d20*/  FADD.FTZ R0, R121, R0 ;  /* 0x0000000079007221 */ /* 0x000fca0000010000 */
[----:B------:R-:W-:-:S05]  /*15d30*/  FSEL R0, R0, RZ, P2 ;  /* 0x000000ff00007208 */ /* 0x000fca0001000000 */
[----:B0123--:R-:W-:-:S04]  /*15d40*/  FADD.FTZ R44, R69, R0 ;  /* 0x00000000452c7221 */ /* 0x00ffc80000010000 */
        /* <DEDUP_REMOVED lines=62> */
[----:B------:R-:W-:Y:S01]  /*16130*/  ISETP.GT.U32.AND P3, PT, R82, 0x7, PT ;  /* 0x000000075200780c */ /* 0x000fe20003f64070 */
[----:B------:R-:W-:Y:S02]  /*16140*/  IMAD.MOV.U32 R82, RZ, RZ, RZ ;  /* 0x000000ffff527224 */ /* 0x000fe400078e00ff */
        /* <DEDUP_REMOVED lines=32> */
.L_x_1839:
[----:B------:R-:W-:Y:S05]  /*16350*/  BSYNC.RECONVERGENT B0 ;  /* 0x0000000000007941 */ /* 0x000fea0003800200 */
.L_x_1838:
        /* <DEDUP_REMOVED lines=12> */
.L_x_1841:
[----:B------:R-:W-:Y:S05]  /*16420*/  BSYNC.RECONVERGENT B0 ;  /* 0x0000000000007941 */ /* 0x000fea0003800200 */
.L_x_1840:
[----:B------:R-:W2:Y:S01]  /*16430*/  SHFL.DOWN PT, R47, R82, 0x4, 0x1f ;  /* 0x08801f00522f7f89 */ /* 0x000ea200000e0000 */
[----:B------:R-:W-:Y:S02]  /*16440*/  ISETP.NE.AND P0, PT, R72, RZ, PT ;  /* 0x000000ff4800720c */ /* 0x000fe40003f05270 */
        /* <DEDUP_REMOVED lines=48> */
[----:B------:R-:W-:-:S03]  /*16750*/  FMUL.FTZ R0, R0, R149 ;  /* 0x0000009500007220 */ /* 0x000fc60000410000 */
[----:B------:R-:W1:Y:S01]  /*16760*/  SHFL.IDX PT, R123, R123, RZ, 0x1f ;  /* 0x00001fff7b7b7589 */ /* 0x000e6200000e0000 */
[----:B------:R-:W-:Y:S02]  /*16770*/  FFMA.FTZ R74, R46, R0, R45 ;  /* 0x000000002e4a7223 */ /* 0x000fe4000001002d */
[----:B------:R-:W2:Y:S03]  /*16780*/  @!P0 LDC.64 R44, c[0x0][0x3c0] ;  /* 0x0000f000ff2c8b82 */ /* 0x000ea60000000a00 */
[----:B------:R-:W0:Y:S05]  /*16790*/  SHFL.IDX PT, R147, R74, RZ, 0x1f ;  /* 0x00001fff4a937589 */ /* 0x000e2a00000e0000 */
[----:B------:R-:W3:Y:S01]  /*167a0*/  @!P0 LDC.64 R46, c[0x0][0x3c8] ;  /* 0x0000f200ff2e8b82 */ /* 0x000ee20000000a00 */
[----:B-1----:R-:W-:Y:S01]  /*167b0*/  FMUL.FTZ R0, R123, R123 ;  /* 0x0000007b7b007220 */ /* 0x002fe20000410000 */
[----:B--2---:R-:W-:-:S04]  /*167c0*/  @!P0 IMAD.WIDE R44, R50, 0x4, R44 ;  /* 0x00000004322c8825 */ /* 0x004fc800078e022c */
[----:B------:R-:W-:Y:S01]  /*167d0*/  FSEL R125, R0, RZ, P3 ;  /* 0x000000ff007d7208 */ /* 0x000fe20001800000 */
[----:B0-----:R-:W-:Y:S01]  /*167e0*/  FFMA.FTZ R0, R147, UR15, R82 ;  /* 0x0000000f93007c23 */ /* 0x001fe20008010052 */
[----:B------:R0:W-:Y:S03]  /*167f0*/  @!P0 STG.E desc[UR8][R44.64], R123 ;  /* 0x0000007b2c008986 */ /* 0x0001e6000c101908 */
[----:B------:R-:W-:Y:S01]  /*16800*/  FADD.FTZ R0, R0, R125 ;  /* 0x0000007d00007221 */ /* 0x000fe20000010000 */
[----:B---3--:R-:W-:-:S05]  /*16810*/  @!P0 IMAD.WIDE R46, R50, 0x4, R46 ;  /* 0x00000004322e8825 */ /* 0x008fca00078e022e */
[----:B------:R-:W1:Y:S02]  /*16820*/  MUFU.RSQ R0, R0 ;  /* 0x0000000000007308 */ /* 0x000e640000001400 */
[----:B-1----:R0:W-:Y:S01]  /*16830*/  @!P0 STG.E desc[UR8][R46.64], R0 ;  /* 0x000000002e008986 */ /* 0x0021e2000c101908 */
[----:B-----5:R-:W-:-:S13]  /*16840*/  ISETP.GE.AND P0, PT, R70, 0x1, PT ;  /* 0x000000014600780c */ /* 0x020fda0003f06270 */
[----:B0-----:R-:W-:Y:S05]  /*16850*/  @!P0 BRA `(.L_x_1842) ;  /* 0x0000000800788947 */ /* 0x001fea0003800000 */
[----:B------:R-:W-:Y:S01]  /*16860*/  VIADD R70, R70, 0xffffffff ;  /* 0xffffffff46467836 */ /* 0x000fe20000000000 */
[----:B------:R-:W-:Y:S01]  /*16870*/  BSSY.RECONVERGENT B0, `(.L_x_1843) ;  /* 0x0000037000007945 */ /* 0x000fe20003800200 */
[----:B------:R-:W-:Y:S02]  /*16880*/  FSEL R148, R123, RZ, !P3 ;  /* 0x000000ff7b947208 */ /* 0x000fe40005800000 */
        /* <DEDUP_REMOVED lines=10> */
[--C-:B------:R-:W-:Y:S01]  /*16930*/  FADD.FTZ R45, R103, -R148.reuse ;  /* 0x80000094672d7221 */ /* 0x100fe20000010000 */
[----:B------:R-:W-:Y:S01]  /*16940*/  FADD.FTZ R47, R111, -R148 ;  /* 0x800000946f2f7221 */ /* 0x000fe20000010000 */
[----:B------:R-:W-:Y:S01]  /*16950*/  SHF.L.U32 R86, R107, 0x10, RZ ;  /* 0x000000106b567819 */ /* 0x000fe200000006ff */
[----:B------:R-:W-:Y:S01]  /*16960*/  FFMA.FTZ R84, R101, R74, R82 ;  /* 0x0000004a65547223 */ /* 0x000fe20000010052 */
[----:B------:R-:W-:Y:S01]  /*16970*/  SHF.L.U32 R44, R104, 0x10, RZ ;  /* 0x00000010682c7819 */ /* 0x000fe200000006ff */
[----:B------:R-:W0:Y:S01]  /*16980*/  LDC.64 R100, c[0x0][0x428] ;  /* 0x00010a00ff647b82 */ /* 0x000e220000000a00 */
[----:B------:R-:W-:Y:S01]  /*16990*/  SHF.L.U32 R70, R105, 0x10, RZ ;  /* 0x0000001069467819 */ /* 0x000fe200000006ff */
[----:B------:R-:W-:-:S02]  /*169a0*/  IMAD.U32 R88, R43, 0x10000, RZ ;  /* 0x000100002b587824 */ /* 0x000fc400078e00ff */
[----:B------:R-:W-:Y:S01]  /*169b0*/  FMUL.FTZ R125, R0, R125 ;  /* 0x0000007d007d7220 */ /* 0x000fe20000410000 */
[----:B------:R-:W-:Y:S02]  /*169c0*/  IMAD.U32 R46, R40, 0x10000, RZ ;  /* 0x00010000282e7824 */ /* 0x000fe400078e00ff */
[C---:B------:R-:W-:Y:S01]  /*169d0*/  FMUL.FTZ R45, R0.reuse, R45 ;  /* 0x0000002d002d7220 */ /* 0x040fe20000410000 */
[----:B------:R-:W-:Y:S02]  /*169e0*/  IMAD.U32 R72, R41, 0x10000, RZ ;  /* 0x0001000029487824 */ /* 0x000fe400078e00ff */
[----:B------:R-:W-:Y:S01]  /*169f0*/  FMUL.FTZ R47, R0, R47 ;  /* 0x0000002f002f7220 */ /* 0x000fe20000410000 */
[----:B------:R-:W-:Y:S01]  /*16a00*/  FFMA.FTZ R120, R125, R86, R88 ;  /* 0x000000567d787223 */ /* 0x000fe20000010058 */
[----:B------:R-:W-:Y:S01]  /*16a10*/  FFMA.FTZ R44, R45, R44, R46 ;  /* 0x0000002c2d2c7223 */ /* 0x000fe2000001002e */
[----:B------:R-:W-:Y:S01]  /*16a20*/  FADD.FTZ R125, R117, -R148 ;  /* 0x80000094757d7221 */ /* 0x000fe20000010000 */
[----:B------:R-:W-:Y:S01]  /*16a30*/  FFMA.FTZ R72, R47, R70, R72 ;  /* 0x000000462f487223 */ /* 0x000fe20000010048 */
[--C-:B------:R-:W-:Y:S01]  /*16a40*/  FADD.FTZ R147, R121, -R148.reuse ;  /* 0x8000009479937221 */ /* 0x100fe20000010000 */
[--C-:B------:R-:W-:Y:S01]  /*16a50*/  FADD.FTZ R45, R109, -R148.reuse ;  /* 0x800000946d2d7221 */ /* 0x100fe20000010000 */
[----:B------:R-:W-:Y:S01]  /*16a60*/  FADD.FTZ R47, R113, -R148 ;  /* 0x80000094712f7221 */ /* 0x000fe20000010000 */
[----:B------:R-:W-:Y:S01]  /*16a70*/  SHF.L.U32 R86, R135, 0x10, RZ ;  /* 0x0000001087567819 */ /* 0x000fe200000006ff */
[----:B------:R-:W-:Y:S01]  /*16a80*/  IMAD.U32 R88, R134, 0x10000, RZ ;  /* 0x0001000086587824 */ /* 0x000fe200078e00ff */
[----:B------:R-:W-:Y:S01]  /*16a90*/  SHF.L.U32 R122, R133, 0x10, RZ ;  /* 0x00000010857a7819 */ /* 0x000fe200000006ff */
[----:B------:R-:W-:Y:S01]  /*16aa0*/  IMAD.U32 R124, R132, 0x10000, RZ ;  /* 0x00010000847c7824 */ /* 0x000fe200078e00ff */
[----:B------:R-:W-:Y:S01]  /*16ab0*/  SHF.L.U32 R46, R139, 0x10, RZ ;  /* 0x000000108b2e7819 */ /* 0x000fe200000006ff */
[C---:B------:R-:W-:Y:S01]  /*16ac0*/  FMUL.FTZ R147, R0.reuse, R147 ;  /* 0x0000009300937220 */ /* 0x040fe20000410000 */
[----:B------:R-:W-:Y:S01]  /*16ad0*/  SHF.L.U32 R74, R137, 0x10, RZ ;  /* 0x00000010894a7819 */ /* 0x000fe200000006ff */
[----:B------:R-:W-:Y:S01]  /*16ae0*/  FMUL.FTZ R125, R0, R125 ;  /* 0x0000007d007d7220 */ /* 0x000fe20000410000 */
[----:B------:R-:W-:-:S02]  /*16af0*/  IMAD.U32 R70, R138, 0x10000, RZ ;  /* 0x000100008a467824 */ /* 0x000fc400078e00ff */
[----:B------:R-:W-:Y:S01]  /*16b00*/  FMUL.FTZ R47, R0, R47 ;  /* 0x0000002f002f7220 */ /* 0x000fe20000410000 */
[----:B------:R-:W-:Y:S02]  /*16b10*/  IMAD.U32 R82, R136, 0x10000, RZ ;  /* 0x0001000088527824 */ /* 0x000fe400078e00ff */
        /* <DEDUP_REMOVED lines=12> */
.L_x_1844:
[----:B------:R-:W-:Y:S05]  /*16be0*/  BSYNC.RECONVERGENT B0 ;  /* 0x0000000000007941 */ /* 0x000fea0003800200 */
.L_x_1843:
[----:B------:R-:W-:Y:S04]  /*16bf0*/  BSSY.RECONVERGENT B0, `(.L_x_1845) ;  /* 0x0000032000007945 */ /* 0x000fe80003800200 */
[----:B------:R-:W-:Y:S05]  /*16c00*/  @!P1 BRA `(.L_x_1846) ;  /* 0x0000000000c09947 */ /* 0x000fea0003800000 */
[--C-:B0-----:R-:W-:Y:S01]  /*16c10*/  FADD.FTZ R101, R77, -R148.reuse ;  /* 0x800000944d657221 */ /* 0x101fe20000010000 */
        /* <DEDUP_REMOVED lines=29> */
[----:B------:R-:W-:Y:S01]  /*16df0*/  FMUL.FTZ R147, R0, R147 ;  /* 0x0000009300937220 */ /* 0x000fe20000410000 */
[----:B------:R-:W-:Y:S01]  /*16e00*/  SHF.L.U32 R82, R128, 0x10, RZ ;  /* 0x0000001080527819 */ /* 0x000fe200000006ff */
[----:B------:R-:W-:Y:S01]  /*16e10*/  FMUL.FTZ R125, R0, R125 ;  /* 0x0000007d007d7220 */ /* 0x000fe20000410000 */
[----:B------:R-:W-:-:S02]  /*16e20*/  IMAD.U32 R46, R131, 0x10000, RZ ;  /* 0x00010000832e7824 */ /* 0x000fc400078e00ff */
[C---:B------:R-:W-:Y:S01]  /*16e30*/  FMUL.FTZ R47, R0.reuse, R47 ;  /* 0x0000002f002f7220 */ /* 0x040fe20000410000 */
        /* <DEDUP_REMOVED lines=13> */
.L_x_1846:
[----:B------:R-:W-:Y:S05]  /*16f10*/  BSYNC.RECONVERGENT B0 ;  /* 0x0000000000007941 */ /* 0x000fea0003800200 */
.L_x_1845:
[----:B------:R-:W-:Y:S04]  /*16f20*/  BSSY.RECONVERGENT B0, `(.L_x_1842) ;  /* 0x0000031000007945 */ /* 0x000fe80003800200 */
[----:B------:R-:W-:Y:S05]  /*16f30*/  @!P4 BRA `(.L_x_1847) ;  /* 0x0000000000bcc947 */ /* 0x000fea0003800000 */
[----:B01----:R-:W0:Y:S01]  /*16f40*/  LDC.64 R44, c[0x0][0x428] ;  /* 0x00010a00ff2c7b82 */ /* 0x003e220000000a00 */
[--C-:B------:R-:W-:Y:S01]  /*16f50*/  FADD.FTZ R149, R99, -R148.reuse ;  /* 0x8000009463957221 */ /* 0x100fe20000010000 */
[--C-:B------:R-:W-:Y:S01]  /*16f60*/  FADD.FTZ R47, R91, -R148.reuse ;  /* 0x800000945b2f7221 */ /* 0x100fe20000010000 */
[--C-:B------:R-:W-:Y:S01]  /*16f70*/  FADD.FTZ R125, R95, -R148.reuse ;  /* 0x800000945f7d7221 */ /* 0x100fe20000010000 */
[----:B------:R-:W-:Y:S01]  /*16f80*/  SHF.L.U32 R82, R22, 0x10, RZ ;  /* 0x0000001016527819 */ /* 0x000fe200000006ff */
[--C-:B------:R-:W-:Y:S01]  /*16f90*/  FADD.FTZ R101, R93, -R148.reuse ;  /* 0x800000945d657221 */ /* 0x100fe20000010000 */
[--C-:B------:R-:W-:Y:S01]  /*16fa0*/  FADD.FTZ R147, R97, -R148.reuse ;  /* 0x8000009461937221 */ /* 0x100fe20000010000 */
[--C-:B------:R-:W-:Y:S01]  /*16fb0*/  FADD.FTZ R151, R83, -R148.reuse ;  /* 0x8000009453977221 */ /* 0x100fe20000010000 */
[--C-:B------:R-:W-:Y:S01]  /*16fc0*/  FADD.FTZ R153, R87, -R148.reuse ;  /* 0x8000009457997221 */ /* 0x100fe20000010000 */
[----:B------:R-:W-:Y:S01]  /*16fd0*/  FADD.FTZ R155, R85, -R148 ;  /* 0x80000094559b7221 */ /* 0x000fe20000010000 */
[----:B------:R-:W-:Y:S01]  /*16fe0*/  SHF.L.U32 R46, R20, 0x10, RZ ;  /* 0x00000010142e7819 */ /* 0x000fe200000006ff */
[----:B------:R-:W-:Y:S01]  /*16ff0*/  IMAD.U32 R84, R18, 0x10000, RZ ;  /* 0x0001000012547824 */ /* 0x000fe200078e00ff */
[----:B------:R-:W-:Y:S01]  /*17000*/  SHF.L.U32 R72, R21, 0x10, RZ ;  /* 0x0000001015487819 */ /* 0x000fe200000006ff */
[----:B------:R-:W-:Y:S01]  /*17010*/  FMUL.FTZ R149, R0, R149 ;  /* 0x0000009500957220 */ /* 0x000fe20000410000 */
[----:B------:R-:W-:-:S02]  /*17020*/  IMAD.U32 R70, R16, 0x10000, RZ ;  /* 0x0001000010467824 */ /* 0x000fc400078e00ff */
[C---:B------:R-:W-:Y:S01]  /*17030*/  FMUL.FTZ R47, R0.reuse, R47 ;  /* 0x0000002f002f7220 */ /* 0x040fe20000410000 */
[----:B------:R-:W-:Y:S02]  /*17040*/  IMAD.U32 R74, R17, 0x10000, RZ ;  /* 0x00010000114a7824 */ /* 0x000fe400078e00ff */
        /* <DEDUP_REMOVED lines=20> */
[----:B------:R-:W-:Y:S01]  /*17190*/  FFMA.FTZ R122, R155, R122, R124 ;  /* 0x0000007a9b7a7223 */ /* 0x000fe2000001007c */
[----:B------:R-:W-:Y:S01]  /*171a0*/  FFMA.FTZ R151, R151, R86, R88 ;  /* 0x0000005697977223 */ /* 0x000fe20000010058 */
[----:B------:R-:W-:Y:S01]  /*171b0*/  FFMA.FTZ R147, R147, R74, R82 ;  /* 0x0000004a93937223 */ /* 0x000fe20000010052 */
[----:B------:R-:W-:Y:S01]  /*171c0*/  FFMA.FTZ R125, R101, R0, R46 ;  /* 0x00000000657d7223 */ /* 0x000fe2000001002e */
[----:B0-----:R-:W-:Y:S01]  /*171d0*/  IMAD.WIDE.U32 R100, R123, 0x10, R44 ;  /* 0x000000107b647825 */ /* 0x001fe200078e002c */
[----:B------:R-:W-:Y:S02]  /*171e0*/  F2FP.BF16.F32.PACK_AB R47, R122, R47 ;  /* 0x0000002f7a2f723e */ /* 0x000fe400000010ff */
[----:B------:R-:W-:Y:S02]  /*171f0*/  F2FP.BF16.F32.PACK_AB R46, R151, R84 ;  /* 0x00000054972e723e */ /* 0x000fe400000010ff */
[----:B------:R-:W-:-:S02]  /*17200*/  F2FP.BF16.F32.PACK_AB R45, R147, R72 ;  /* 0x00000048932d723e */ /* 0x000fc400000010ff */
[----:B------:R-:W-:-:S05]  /*17210*/  F2FP.BF16.F32.PACK_AB R44, R125, R70 ;  /* 0x000000467d2c723e */ /* 0x000fca00000010ff */
[----:B------:R2:W-:Y:S02]  /*17220*/  STG.E.128 desc[UR8][R100.64], R44 ;  /* 0x0000002c64007986 */ /* 0x0005e4000c101d08 */
.L_x_1847:
[----:B------:R-:W-:Y:S05]  /*17230*/  BSYNC.RECONVERGENT B0 ;  /* 0x0000000000007941 */ /* 0x000fea0003800200 */
.L_x_1842:
[----:B012---:R-:W0:Y:S01]  /*17240*/  LDC.64 R44, c[0x0][0x380] ;  /* 0x0000e000ff2c7b82 */ /* 0x007e220000000a00 */
[----:B------:R-:W-:Y:S01]  /*17250*/  UPLOP3.LUT UP1, UPT, UPT, UPT, UP1, 0x40, 0x4 ;  /* 0x000000000004789c */ /* 0x000fe20003f2e810 */
[----:B0-----:R-:W-:-:S04]  /*17260*/  IADD3 R50, PT, PT, R50, R44, RZ ;  /* 0x0000002c32327210 */ /* 0x001fc80007ffe0ff */
[----:B------:R-:W-:-:S13]  /*17270*/  ISETP.GE.AND P0, PT, R50, R45, PT ;  /* 0x0000002d3200720c */ /* 0x000fda0003f06270 */
[----:B------:R-:W-:Y:S05]  /*17280*/  @!P0 BRA `(.L_x_1848) ;  /* 0xfffffe9c00208947 */ /* 0x000fea000383ffff */
[----:B------:R-:W-:Y:S05]  /*17290*/  EXIT ;  /* 0x000000000000794d */ /* 0x000fea0003800000 */
.L_x_1849:
        /* <DEDUP_REMOVED lines=14> */
.L_x_20917:


//--------------------- .text._ZN10layer_norm13ln_fwd_kernelINS_13Kernel_traitsI13__nv_bfloat16S2_S2_S2_fjLj6144ELj1ELj1ELj8ELj16ENS_18Kernel_traits_baseILj6144ES2_S2_S2_S2_fjLj256EEEEELb1ELb1ELb1ELb1EEEvNS_9FwdParamsE --------------------------
	.section	.text._ZN10layer_norm13ln_fwd_kernelINS_13Kernel_traitsI13__nv_bfloat16S2_S2_S2_fjLj6144ELj1ELj1ELj8ELj16ENS_18Kernel_traits_baseILj6144ES2_S2_S2_S2_fjLj256EEEEELb1ELb1ELb1ELb1EEEvNS_9FwdParamsE,"ax",@progbits
	.align	128
        .global         _ZN10layer_norm13ln_fwd_kernelINS_13Kernel_traitsI13__nv_bfloat16S2_S2_S2_fjLj6144ELj1ELj1ELj8ELj16ENS_18Kernel_traits_baseILj6144ES2_S2_S2_S2_fjLj256EEEEELb1ELb1ELb1ELb1EEEvNS_9FwdParamsE
        .type           _ZN10layer_norm13ln_fwd_kernelINS_13Kernel_traitsI13__nv_bfloat16S2_S2_S2_fjLj6144ELj1ELj1ELj8ELj16ENS_18Kernel_traits_baseILj6144ES2_S2_S2_S2_fjLj256EEEEELb1ELb1ELb1ELb1EEEvNS_9FwdParamsE,@function
        .size           _ZN10layer_norm13ln_fwd_kernelINS_13Kernel_traitsI13__nv_bfloat16S2_S2_S2_fjLj6144ELj1ELj1ELj8ELj16ENS_18Kernel_traits_baseILj6144ES2_S2_S2_S2_fjLj256EEEEELb1ELb1ELb1ELb1EEEvNS_9FwdParamsE,(.L_x_20918 - _ZN10layer_norm13ln_fwd_kernelINS_13Kernel_traitsI13__nv_bfloat16S2_S2_S2_fjLj6144ELj1ELj1ELj8ELj16ENS_18Kernel_traits_baseILj6144ES2_S2_S2_S2_fjLj256EEEEELb1ELb1ELb1ELb1EEEvNS_9FwdParamsE)
        .other          _ZN10layer_norm13ln_fwd_kernelINS_13Kernel_traitsI13__nv_bfloat16S2_S2_S2_fjLj6144ELj1ELj1ELj8ELj16ENS_18Kernel_traits_baseILj6144ES2_S2_S2_S2_fjLj256EEEEELb1ELb1ELb1ELb1EEEvNS_9FwdParamsE,@"STO_CUDA_ENTRY STV_DEFAULT"
_ZN10layer_norm13ln_fwd_kernelINS_13Kernel_traitsI13__nv_bfloat16S2_S2_S2_fjLj6144ELj1ELj1ELj8ELj16ENS_18Kernel_traits_baseILj6144ES2_S2_S2_S2_fjLj256EEEEELb1ELb1ELb1ELb1EEEvNS_9FwdParamsE:
.text._ZN10layer_norm13ln_fwd_kernelINS_13Kernel_traitsI13__nv_bfloat16S2_S2_S2_fjLj6144ELj1ELj1ELj8ELj16ENS_18Kernel_traits_baseILj6144ES2_S2_S2_S2_fjLj256EEEEELb1ELb1ELb1ELb1EEEvNS_9FwdParamsE:
[----:B------:R-:W-:Y:S01]  /*0000*/  LDC R1, c[0x0][0x37c] ;  /* 0x0000df00ff017b82 */ /* 0x000fe20000000800 */
[----:B------:R-:W0:Y:S01]  /*0010*/  LDCU.U8 UR4, c[0x0][0x464] ;  /* 0x00008c80ff0477ac */ /* 0x000e220008000000 */
[----:B------:R-:W1:Y:S06]  /*0020*/  S2R R49, SR_TID.X ;  /* 0x0000000000317919 */ /* 0x000e6c0000002100 */
[----:B------:R-:W2:Y:S01]  /*0030*/  LDC R148, c[0x0][0x458] ;  /* 0x00011600ff947b82 */ /* 0x000ea20000000800 */
[----:B------:R-:W3:Y:S07]  /*0040*/  LDCU.64 UR6, c[0x0][0x358] ;  /* 0x00006b00ff0677ac */ /* 0x000eee0008000a00 */
[----:B------:R-:W4:Y:S01]  /*0050*/  LDC R149, c[0x0][0x45c] ;  /* 0x00011700ff957b82 */ /* 0x000f220000000800 */
[----:B0-----:R-:W-:Y:S01]  /*0060*/  ISETP.NE.AND P1, PT, RZ, UR4, PT ;  /* 0x00000004ff007c0c */ /* 0x001fe2000bf25270 */
[----:B------:R-:W0:Y:S06]  /*0070*/  LDCU.64 UR4, c[0x0][0x450] ;  /* 0x00008a00ff0477ac */ /* 0x000e2c0008000a00 */
[----:B------:R-:W1:Y:S08]  /*0080*/  LDC.64 R42, c[0x0][0x3e8] ;  /* 0x0000fa00ff2a7b82 */ /* 0x000e700000000a00 */
[----:B------:R-:W1:Y:S01]  /*0090*/  LDC.64 R36, c[0x0][0x3d0] ;  /* 0x0000f400ff247b82 */ /* 0x000e620000000a00 */
[----:B--2---:R-:W-:-:S02]  /*00a0*/  @P1 IMAD.MOV.U32 R4, RZ, RZ, R148 ;  /* 0x000000ffff041224 */ /* 0x004fc400078e0094 */
[----:B----4-:R-:W-:Y:S01]  /*00b0*/  @P1 IMAD.MOV.U32 R5, RZ, RZ, R149 ;  /* 0x000000ffff051224 */ /* 0x010fe200078e0095 */
[----:B0-----:R-:W-:Y:S01]  /*00c0*/  MOV R2, UR4 ;  /* 0x0000000400027c02 */ /* 0x001fe20008000f00 */
[----:B------:R-:W-:Y:S01]  /*00d0*/  IMAD.U32 R3, RZ, RZ, UR5 ;  /* 0x00000005ff037e24 */ /* 0x000fe2000f8e00ff */
[----:B------:R-:W0:Y:S02]  /*00e0*/  LDCU.64 UR4, c[0x0][0x438] ;  /* 0x00008700ff0477ac */ /* 0x000e240008000a00 */
[----:B---3--:R-:W5:Y:S01]  /*00f0*/  @P1 LDG.E.64 R38, desc[UR6][R4.64] ;  /* 0x0000000604261981 */ /* 0x008f62000c1e1b00 */
[----:B-1----:R-:W-:-:S03]  /*0100*/  IMAD.WIDE.U32 R42, R49, 0x10, R42 ;  /* 0x00000010312a7825 */ /* 0x002fc600078e002a */
[----:B------:R-:W5:Y:S04]  /*0110*/  @P1 LDG.E.64 R2, desc[UR6][R2.64] ;  /* 0x0000000602021981 */ /* 0x000f68000c1e1b00 */
[----:B------:R-:W5:Y:S01]  /*0120*/  LDG.E.128 R32, desc[UR6][R42.64] ;  /* 0x000000062a207981 */ /* 0x000f62000c1e1d00 */
[----:B------:R-:W-:-:S03]  /*0130*/  IMAD.WIDE.U32 R36, R49, 0x10, R36 ;  /* 0x0000001031247825 */ /* 0x000fc600078e0024 */
[----:B------:R-:W5:Y:S01]  /*0140*/  LDG.E.128 R24, desc[UR6][R42.64+0x1000] ;  /* 0x001000062a187981 */ /* 0x000f62000c1e1d00 */
[----:B0-----:R-:W-:-:S03]  /*0150*/  ISETP.NE.U32.AND P0, PT, RZ, UR4, PT ;  /* 0x00000004ff007c0c */ /* 0x001fc6000bf05070 */
[----:B------:R-:W5:Y:S01]  /*0160*/  LDG.E.128 R16, desc[UR6][R42.64+0x2000] ;  /* 0x002000062a107981 */ /* 0x000f62000c1e1d00 */
[----:B------:R-:W-:Y:S01]  /*0170*/  ISETP.NE.AND.EX P0, PT, RZ, UR5, PT, P0 ;  /* 0x00000005ff007c0c */ /* 0x000fe2000bf05300 */
[----:B------:R-:W0:Y:S01]  /*0180*/  S2UR UR4, SR_CTAID.X ;  /* 0x00000000000479c3 */ /* 0x000e220000002500 */
[----:B------:R-:W1:Y:S01]  /*0190*/  LDCU UR5, c[0x0][0x384] ;  /* 0x00007080ff0577ac */ /* 0x000e620008000800 */
[----:B------:R-:W5:Y:S04]  /*01a0*/  LDG.E.128 R44, desc[UR6][R36.64] ;  /* 0x00000006242c7981 */ /* 0x000f68000c1e1d00 */
[----:B------:R-:W5:Y:S04]  /*01b0*/  LDG.E.128 R28, desc[UR6][R36.64+0x1000] ;  /* 0x00100006241c7981 */ /* 0x000f68000c1e1d00 */
[----:B------:R2:W5:Y:S02]  /*01c0*/  LDG.E.128 R20, desc[UR6][R36.64+0x2000] ;  /* 0x0020000624147981 */ /* 0x000564000c1e1d00 */
[----:B------:R-:W3:Y:S08]  /*01d0*/  @P0 LDC.64 R40, c[0x0][0x438] ;  /* 0x00010e00ff280b82 */ /* 0x000ef00000000a00 */
[----:B--2---:R-:W2:Y:S01]  /*01e0*/  @P1 LDC R37, c[0x0][0x460] ;  /* 0x00011800ff251b82 */ /* 0x004ea20000000800 */
[----:B---3--:R-:W-:-:S05]  /*01f0*/  @P0 IMAD.WIDE.U32 R40, R49, 0x10, R40 ;  /* 0x0000001031280825 */ /* 0x008fca00078e0028 */
[----:B------:R3:W5:Y:S04]  /*0200*/  @P0 LDG.E.128 R12, desc[UR6][R40.64] ;  /* 0x00000006280c0981 */ /* 0x000768000c1e1d00 */
[----:B------:R3:W5:Y:S04]  /*0210*/  @P0 LDG.E.128 R8, desc[UR6][R40.64+0x1000] ;  /* 0x0010000628080981 */ /* 0x000768000c1e1d00 */
[----:B------:R3:W5:Y:S01]  /*0220*/  @P0 LDG.E.128 R4, desc[UR6][R40.64+0x2000] ;  /* 0x0020000628040981 */ /* 0x000762000c1e1d00 */
[----:B0-----:R-:W-:-:S05]  /*0230*/  IMAD.U32 R36, RZ, RZ, UR4 ;  /* 0x00000004ff247e24 */ /* 0x001fca000f8e00ff */
[----:B-1----:R-:W-:-:S13]  /*0240*/  ISETP.GE.AND P2, PT, R36, UR5, PT ;  /* 0x0000000524007c0c */ /* 0x002fda000bf46270 */
[----:B--23--:R-:W-:Y:S05]  /*0250*/  @P2 EXIT ;  /* 0x000000000000294d */ /* 0x00cfea0003800000 */
[----:B------:R-:W0:Y:S01]  /*0260*/  LDCU UR4, c[0x0][0x360] ;  /* 0x00006c00ff0477ac */ /* 0x000e220008000800 */
[----:B-----5:R-:W-:Y:S01]  /*0270*/  @P1 IADD3 R148, P2, PT, R38, R37, RZ ;  /* 0x0000002526941210 */ /* 0x020fe20007f5e0ff */
[C---:B------:R-:W-:Y:S01]  /*0280*/  VIADD R42, R3.reuse, 0xbb67ae85 ;  /* 0xbb67ae85032a7836 */ /* 0x040fe20000000000 */
[----:B------:R-:W-:Y:S01]  /*0290*/  IADD3 R146, PT, PT, R3, -0x24c28bd8, RZ ;  /* 0xdb3d742803927810 */ /* 0x000fe20007ffe0ff */
[----:B------:R-:W-:Y:S01]  /*02a0*/  VIADD R48, R2, 0x9e3779b9 ;  /* 0x9e3779b902307836 */ /* 0x000fe20000000000 */
[----:B------:R-:W-:Y:S01]  /*02b0*/  @P1 IADD3.X R149, PT, PT, RZ, R39, RZ, P2, !PT ;  /* 0x00000027ff951210 */ /* 0x000fe200017fe4ff */
[----:B------:R-:W-:Y:S01]  /*02c0*/  @P0 IMAD.MOV.U32 R50, RZ, RZ, R31 ;  /* 0x000000ffff320224 */ /* 0x000fe200078e001f */
[----:B------:R-:W-:Y:S01]  /*02d0*/  @P0 MOV R52, R25 ;  /* 0x0000001900340202 */ /* 0x000fe20000000f00 */
[----:B------:R-:W-:Y:S01]  /*02e0*/  @P0 IMAD.MOV.U32 R55, RZ, RZ, R20 ;  /* 0x000000ffff370224 */ /* 0x000fe200078e0014 */
[--C-:B------:R-:W-:Y:S01]  /*02f0*/  SHF.R.U64 R86, R148, 0x2, R149.reuse ;  /* 0x0000000294567819 */ /* 0x100fe20000001295 */
[----:B------:R-:W-:Y:S01]  /*0300*/  @P0 IMAD.MOV.U32 R57, RZ, RZ, R22 ;  /* 0x000000ffff390224 */ /* 0x000fe200078e0016 */
[----:B------:R-:W-:Y:S01]  /*0310*/  SHF.R.U32.HI R39, RZ, 0x2, R149 ;  /* 0x00000002ff277819 */ /* 0x000fe20000011695 */
[----:B------:R-:W-:Y:S01]  /*0320*/  @P0 IMAD.MOV.U32 R58, RZ, RZ, R23 ;  /* 0x000000ffff3a0224 */ /* 0x000fe200078e0017 */
[----:B------:R-:W-:Y:S01]  /*0330*/  @P0 MOV R54, R27 ;  /* 0x0000001b00360202 */ /* 0x000fe20000000f00 */
[----:B------:R-:W-:Y:S01]  /*0340*/  IMAD.HI.U32 R41, R86, -0x2daee0ad, RZ ;  /* 0xd2511f5356297827 */ /* 0x000fe200078e00ff */
[----:B------:R-:W-:-:S02]  /*0350*/  @!P0 CS2R R14, SRZ ;  /* 0x00000000000e8805 */ /* 0x000fc4000001ff00 */
[----:B------:R-:W-:Y:S02]  /*0360*/  @!P0 CS2R R12, SRZ ;  /* 0x00000000000c8805 */ /* 0x000fe4000001ff00 */
[----:B------:R-:W-:Y:S01]  /*0370*/  @!P0 CS2R R10, SRZ ;  /* 0x00000000000a8805 */ /* 0x000fe2000001ff00 */
[----:B0-----:R-:W-:Y:S01]  /*0380*/  IMAD R37, R36, UR4, R49 ;  /* 0x0000000424257c24 */ /* 0x001fe2000f8e0231 */
[----:B------:R-:W-:Y:S01]  /*0390*/  LOP3.LUT R41, R41, R3, RZ, 0x3c, !PT ;  /* 0x0000000329297212 */ /* 0x000fe200078e3cff */
[----:B------:R-:W-:Y:S01]  /*03a0*/  IMAD R49, R86, -0x2daee0ad, RZ ;  /* 0xd2511f5356317824 */ /* 0x000fe200078e02ff */
[----:B------:R-:W-:Y:S01]  /*03b0*/  @!P0 CS2R R8, SRZ ;  /* 0x0000000000088805 */ /* 0x000fe2000001ff00 */
[----:B------:R-:W-:Y:S01]  /*03c0*/  IMAD.HI.U32 R0, R37, -0x326172a9, RZ ;  /* 0xcd9e8d5725007827 */ /* 0x000fe200078e00ff */
[----:B------:R-:W-:Y:S02]  /*03d0*/  @!P0 CS2R R6, SRZ ;  /* 0x0000000000068805 */ /* 0x000fe4000001ff00 */
[----:B------:R-:W-:-:S02]  /*03e0*/  @!P0 CS2R R4, SRZ ;  /* 0x0000000000048805 */ /* 0x000fc4000001ff00 */
[----:B------:R-:W-:Y:S01]  /*03f0*/  @P0 MOV R59, R16 ;  /* 0x00000010003b0202 */ /* 0x000fe20000000f00 */
[----:B------:R-:W-:Y:S01]  /*0400*/  IMAD R43, R37, -0x326172a9, RZ ;  /* 0xcd9e8d57252b7824 */ /* 0x000fe200078e02ff */
[----:B------:R-:W-:Y:S01]  /*0410*/  LOP3.LUT R0, R39, R0, R2, 0x96, !PT ;  /* 0x0000000027007212 */ /* 0x000fe200078e9602 */
[----:B------:R-:W-:Y:S01]  /*0420*/  IMAD.HI.U32 R38, R41, -0x326172a9, RZ ;  /* 0xcd9e8d5729267827 */ /* 0x000fe200078e00ff */
[----:B------:R-:W-:Y:S01]  /*0430*/  @P0 MOV R62, R19 ;  /* 0x00000013003e0202 */ /* 0x000fe20000000f00 */
[----:B------:R-:W-:Y:S01]  /*0440*/  UPLOP3.LUT UP0, UPT, UPT, UPT, UPT, 0x40, 0x4 ;  /* 0x000000000004789c */ /* 0x000fe20003f0e870 */
[----:B------:R-:W-:Y:S01]  /*0450*/  @!P0 MOV R59, R16 ;  /* 0x00000010003b8202 */ /* 0x000fe20000000f00 */
[----:B------:R-:W-:Y:S01]  /*0460*/  IMAD.HI.U32 R40, R0, -0x2daee0ad, RZ ;  /* 0xd2511f5300287827 */ /* 0x000fe200078e00ff */
[----:B------:R-:W-:Y:S01]  /*0470*/  LOP3.LUT R38, R48, R43, R38, 0x96, !PT ;  /* 0x0000002b30267212 */ /* 0x000fe200078e9626 */
[----:B------:R-:W0:Y:S01]  /*0480*/  LDCU UR10, c[0x0][0x404] ;  /* 0x00008080ff0a77ac */ /* 0x000e220008000800 */
[----:B------:R-:W-:Y:S01]  /*0490*/  IADD3 R48, PT, PT, R3, 0x76cf5d0a, RZ ;  /* 0x76cf5d0a03307810 */ /* 0x000fe20007ffe0ff */
[----:B------:R-:W-:Y:S01]  /*04a0*/  IMAD R43, R0, -0x2daee0ad, RZ ;  /* 0xd2511f53002b7824 */ /* 0x000fe200078e02ff */
[----:B------:R-:W-:Y:S01]  /*04b0*/  LOP3.LUT R40, R42, R49, R40, 0x96, !PT ;  /* 0x000000312a287212 */ /* 0x000fe200078e9628 */
[----:B------:R-:W-:Y:S01]  /*04c0*/  IMAD R41, R41, -0x326172a9, RZ ;  /* 0xcd9e8d5729297824 */ /* 0x000fe200078e02ff */
[----:B------:R-:W-:Y:S01]  /*04d0*/  @!P0 MOV R62, R19 ;  /* 0x00000013003e8202 */ /* 0x000fe20000000f00 */
[----:B------:R-:W-:Y:S01]  /*04e0*/  VIADD R49, R2, 0x3c6ef372 ;  /* 0x3c6ef37202317836 */ /* 0x000fe20000000000 */
[----:B------:R-:W-:Y:S01]  /*04f0*/  LOP3.LUT R148, R148, 0x3, RZ, 0xc0, !PT ;  /* 0x0000000394947812 */ /* 0x000fe200078ec0ff */
[----:B------:R-:W-:Y:S01]  /*0500*/  IMAD.HI.U32 R0, R40, -0x326172a9, RZ ;  /* 0xcd9e8d5728007827 */ /* 0x000fe200078e00ff */
[----:B------:R-:W-:Y:S01]  /*0510*/  PRMT R128, R62, 0x7632, R128 ;  /* 0x000076323e807816 */ /* 0x000fe20000000080 */
[----:B------:R-:W1:Y:S01]  /*0520*/  LDCU.U8 UR11, c[0x0][0x410] ;  /* 0x00008200ff0b77ac */ /* 0x000e620008000000 */
[----:B------:R-:W-:Y:S01]  /*0530*/  PRMT R131, R59, 0x7632, R131 ;  /* 0x000076323b837816 */ /* 0x000fe20000000083 */
[----:B------:R-:W-:Y:S01]  /*0540*/  IMAD.HI.U32 R42, R38, -0x2daee0ad, RZ ;  /* 0xd2511f53262a7827 */ /* 0x000fe200078e00ff */
[----:B------:R-:W-:Y:S01]  /*0550*/  LOP3.LUT R0, R49, R41, R0, 0x96, !PT ;  /* 0x0000002931007212 */ /* 0x000fe200078e9600 */
[----:B------:R-:W2:Y:S01]  /*0560*/  LDCU UR14, c[0x0][0x400] ;  /* 0x00008000ff0e77ac */ /* 0x000ea20008000800 */
[----:B------:R-:W-:Y:S01]  /*0570*/  IADD3 R49, PT, PT, R3, 0x32370b8f, RZ ;  /* 0x32370b8f03317810 */ /* 0x000fe20007ffe0ff */
[----:B------:R-:W-:Y:S01]  /*0580*/  IMAD R41, R40, -0x326172a9, RZ ;  /* 0xcd9e8d5728297824 */ /* 0x000fe200078e02ff */
[----:B------:R-:W-:Y:S01]  /*0590*/  LOP3.LUT R42, R48, R43, R42, 0x96, !PT ;  /* 0x0000002b302a7212 */ /* 0x000fe200078e962a */
[----:B------:R-:W-:Y:S01]  /*05a0*/  IMAD R43, R38, -0x2daee0ad, RZ ;  /* 0xd2511f53262b7824 */ /* 0x000fe200078e02ff */
[----:B------:R-:W-:Y:S01]  /*05b0*/  PRMT R132, R15, 0x7632, R132 ;  /* 0x000076320f847816 */ /* 0x000fe20000000084 */
[----:B------:R-:W-:Y:S01]  /*05c0*/  IMAD.HI.U32 R40, R0, -0x2daee0ad, RZ ;  /* 0xd2511f5300287827 */ /* 0x000fe200078e00ff */
[----:B------:R-:W-:Y:S01]  /*05d0*/  PRMT R133, R14, 0x7632, R133 ;  /* 0x000076320e857816 */ /* 0x000fe20000000085 */
[----:B------:R-:W3:Y:S01]  /*05e0*/  LDCU.64 UR12, c[0x0][0x408] ;  /* 0x00008100ff0c77ac */ /* 0x000ee20008000a00 */
[----:B------:R-:W-:Y:S01]  /*05f0*/  PRMT R134, R13, 0x7632, R134 ;  /* 0x000076320d867816 */ /* 0x000fe20000000086 */
[----:B------:R-:W-:Y:S01]  /*0600*/  VIADD R48, R2, 0xdaa66d2b ;  /* 0xdaa66d2b02307836 */ /* 0x000fe20000000000 */
[----:B------:R-:W-:Y:S01]  /*0610*/  LOP3.LUT R40, R49, R43, R40, 0x96, !PT ;  /* 0x0000002b31287212 */ /* 0x000fe200078e9628 */
[----:B------:R-:W-:Y:S01]  /*0620*/  IMAD.HI.U32 R38, R42, -0x326172a9, RZ ;  /* 0xcd9e8d572a267827 */ /* 0x000fe200078e00ff */
[----:B------:R-:W-:Y:S01]  /*0630*/  PRMT R135, R12, 0x7632, R135 ;  /* 0x000076320c877816 */ /* 0x000fe20000000087 */
[----:B------:R-:W4:Y:S01]  /*0640*/  LDCU.64 UR8, c[0x0][0x3a0] ;  /* 0x00007400ff0877ac */ /* 0x000f220008000a00 */
        /* <DEDUP_REMOVED lines=14> */
[----:B------:R-:W-:Y:S01]  /*0730*/  PRMT R142, R5, 0x7632, R142 ;  /* 0x00007632058e7816 */ /* 0x000fe2000000008e */
[----:B------:R-:W-:Y:S01]  /*0740*/  IMAD R41, R40, -0x326172a9, RZ ;  /* 0xcd9e8d5728297824 */ /* 0x000fe200078e02ff */
[----:B------:R-:W-:Y:S01]  /*0750*/  LOP3.LUT R42, R49, R43, R42, 0x96, !PT ;  /* 0x0000002b312a7212 */ /* 0x000fe200078e962a */
[----:B------:R-:W-:Y:S01]  /*0760*/  IMAD R49, R38, -0x2daee0ad, RZ ;  /* 0xd2511f5326317824 */ /* 0x000fe200078e02ff */
[----:B------:R-:W-:Y:S01]  /*0770*/  IADD3 R43, PT, PT, R2, 0x1715609d, RZ ;  /* 0x1715609d022b7810 */ /* 0x000fe20007ffe0ff */
[----:B------:R-:W-:Y:S01]  /*0780*/  IMAD.HI.U32 R40, R0, -0x2daee0ad, RZ ;  /* 0xd2511f5300287827 */ /* 0x000fe200078e00ff */
[----:B------:R-:W-:-:S03]  /*0790*/  PRMT R143, R4, 0x7632, R143 ;  /* 0x00007632048f7816 */ /* 0x000fc6000000008f */
[----:B------:R-:W-:Y:S02]  /*07a0*/  VIADD R48, R3, 0xa9066899 ;  /* 0xa906689903307836 */ /* 0x000fe40000000000 */
[----:B------:R-:W-:-:S03]  /*07b0*/  IMAD.HI.U32 R38, R42, -0x326172a9, RZ ;  /* 0xcd9e8d572a267827 */ /* 0x000fc600078e00ff */
[----:B------:R-:W-:Y:S01]  /*07c0*/  LOP3.LUT R40, R48, R49, R40, 0x96, !PT ;  /* 0x0000003130287212 */ /* 0x000fe200078e9628 */
[----:B------:R-:W-:Y:S01]  /*07d0*/  IMAD R48, R0, -0x2daee0ad, RZ ;  /* 0xd2511f5300307824 */ /* 0x000fe200078e02ff */
[----:B------:R-:W-:Y:S01]  /*07e0*/  LOP3.LUT R38, R43, R41, R38, 0x96, !PT ;  /* 0x000000292b267212 */ /* 0x000fe200078e9626 */
[----:B------:R-:W-:Y:S01]  /*07f0*/  IMAD R41, R42, -0x326172a9, RZ ;  /* 0xcd9e8d572a297824 */ /* 0x000fe200078e02ff */
[----:B------:R-:W-:Y:S01]  /*0800*/  IADD3 R42, PT, PT, R2, -0x4ab325aa, RZ ;  /* 0xb54cda56022a7810 */ /* 0x000fe20007ffe0ff */
[----:B------:R-:W-:-:S04]  /*0810*/  IMAD.HI.U32 R0, R40, -0x326172a9, RZ ;  /* 0xcd9e8d5728007827 */ /* 0x000fc800078e00ff */
[----:B------:R-:W-:Y:S01]  /*0820*/  VIADD R49, R3, 0x646e171e ;  /* 0x646e171e03317836 */ /* 0x000fe20000000000 */
[----:B------:R-:W-:Y:S01]  /*0830*/  LOP3.LUT R0, R42, R41, R0, 0x96, !PT ;  /* 0x000000292a007212 */ /* 0x000fe200078e9600 */
[----:B------:R-:W-:-:S04]  /*0840*/  IMAD.HI.U32 R43, R38, -0x2daee0ad, RZ ;  /* 0xd2511f53262b7827 */ /* 0x000fc800078e00ff */
[----:B------:R-:W-:Y:S01]  /*0850*/  IMAD R41, R40, -0x326172a9, RZ ;  /* 0xcd9e8d5728297824 */ /* 0x000fe200078e02ff */
[----:B------:R-:W-:Y:S01]  /*0860*/  LOP3.LUT R43, R49, R48, R43, 0x96, !PT ;  /* 0x00000030312b7212 */ /* 0x000fe200078e962b */
[----:B------:R-:W-:Y:S02]  /*0870*/  IMAD R49, R38, -0x2daee0ad, RZ ;  /* 0xd2511f5326317824 */ /* 0x000fe400078e02ff */
[----:B------:R-:W-:-:S04]  /*0880*/  IMAD.HI.U32 R40, R0, -0x2daee0ad, RZ ;  /* 0xd2511f5300287827 */ /* 0x000fc800078e00ff */
[----:B------:R-:W-:Y:S02]  /*0890*/  VIADD R42, R3, 0x1fd5c5a3 ;  /* 0x1fd5c5a3032a7836 */ /* 0x000fe40000000000 */
[----:B------:R-:W-:Y:S02]  /*08a0*/  VIADD R48, R2, 0x5384540f ;  /* 0x5384540f02307836 */ /* 0x000fe40000000000 */
[----:B------:R-:W-:Y:S01]  /*08b0*/  IMAD.HI.U32 R38, R43, -0x326172a9, RZ ;  /* 0xcd9e8d572b267827 */ /* 0x000fe200078e00ff */
[----:B------:R-:W-:-:S03]  /*08c0*/  LOP3.LUT R40, R42, R49, R40, 0x96, !PT ;  /* 0x000000312a287212 */ /* 0x000fc600078e9628 */
[----:B------:R-:W-:Y:S01]  /*08d0*/  IMAD R49, R0, -0x2daee0ad, RZ ;  /* 0xd2511f5300317824 */ /* 0x000fe200078e02ff */
[----:B------:R-:W-:Y:S01]  /*08e0*/  LOP3.LUT R38, R48, R41, R38, 0x96, !PT ;  /* 0x0000002930267212 */ /* 0x000fe200078e9626 */
[----:B------:R-:W-:Y:S02]  /*08f0*/  IMAD R43, R43, -0x326172a9, RZ ;  /* 0xcd9e8d572b2b7824 */ /* 0x000fe400078e02ff */
[----:B------:R-:W-:-:S04]  /*0900*/  IMAD.HI.U32 R0, R40, -0x326172a9, RZ ;  /* 0xcd9e8d5728007827 */ /* 0x000fc800078e00ff */
[----:B------:R-:W-:Y:S02]  /*0910*/  VIADD R41, R2, 0xf1bbcdc8 ;  /* 0xf1bbcdc802297836 */ /* 0x000fe40000000000 */
[----:B------:R-:W-:-:S03]  /*0920*/  IMAD.HI.U32 R42, R38, -0x2daee0ad, RZ ;  /* 0xd2511f53262a7827 */ /* 0x000fc600078e00ff */
[----:B------:R-:W-:Y:S01]  /*0930*/  LOP3.LUT R0, R41, R43, R0, 0x96, !PT ;  /* 0x0000002b29007212 */ /* 0x000fe200078e9600 */
[----:B------:R-:W-:Y:S01]  /*0940*/  VIADD R41, R2, 0x8ff34781 ;  /* 0x8ff3478102297836 */ /* 0x000fe20000000000 */
[----:B------:R-:W-:Y:S01]  /*0950*/  LOP3.LUT R146, R146, R49, R42, 0x96, !PT ;  /* 0x0000003192927212 */ /* 0x000fe200078e962a */
[----:B------:R-:W-:Y:S01]  /*0960*/  IMAD R42, R38, -0x2daee0ad, RZ ;  /* 0xd2511f53262a7824 */ /* 0x000fe200078e02ff */
[----:B------:R-:W-:Y:S01]  /*0970*/  IADD3 R43, PT, PT, R3, -0x695add53, RZ ;  /* 0x96a522ad032b7810 */ /* 0x000fe20007ffe0ff */
[----:B------:R-:W-:Y:S01]  /*0980*/  IMAD.HI.U32 R147, R0, -0x2daee0ad, RZ ;  /* 0xd2511f5300937827 */ /* 0x000fe200078e00ff */
[----:B------:R-:W-:-:S03]  /*0990*/  @P0 MOV R49, R30 ;  /* 0x0000001e00310202 */ /* 0x000fc60000000f00 */
[----:B------:R-:W-:Y:S01]  /*09a0*/  IMAD R48, R40, -0x326172a9, RZ ;  /* 0xcd9e8d5728307824 */ /* 0x000fe200078e02ff */
[----:B------:R-:W-:Y:S01]  /*09b0*/  LOP3.LUT R147, R43, R42, R147, 0x96, !PT ;  /* 0x0000002a2b937212 */ /* 0x000fe200078e9693 */
[----:B------:R-:W-:Y:S01]  /*09c0*/  IMAD.HI.U32 R145, R146, -0x326172a9, RZ ;  /* 0xcd9e8d5792917827 */ /* 0x000fe200078e00ff */
[----:B------:R-:W-:-:S03]  /*09d0*/  @P0 MOV R42, R47 ;  /* 0x0000002f002a0202 */ /* 0x000fc60000000f00 */
[----:B------:R-:W-:Y:S01]  /*09e0*/  @P0 IMAD.MOV.U32 R40, RZ, RZ, R45 ;  /* 0x000000ffff280224 */ /* 0x000fe200078e002d */
[----:B------:R-:W-:Y:S01]  /*09f0*/  LOP3.LUT R145, R41, R48, R145, 0x96, !PT ;  /* 0x0000003029917212 */ /* 0x000fe200078e9691 */
[----:B------:R-:W-:Y:S01]  /*0a00*/  @P0 IMAD.MOV.U32 R38, RZ, RZ, R44 ;  /* 0x000000ffff260224 */ /* 0x000fe200078e002c */
[----:B------:R-:W-:Y:S01]  /*0a10*/  @!P0 MOV R38, R44 ;  /* 0x0000002c00268202 */ /* 0x000fe20000000f00 */
[----:B------:R-:W-:Y:S02]  /*0a20*/  @!P0 IMAD.MOV.U32 R40, RZ, RZ, R45 ;  /* 0x000000ffff288224 */ /* 0x000fe400078e002d */
[----:B------:R-:W-:Y:S01]  /*0a30*/  @P0 IMAD.MOV.U32 R41, RZ, RZ, R46 ;  /* 0x000000ffff290224 */ /* 0x000fe200078e002e */
[----:B------:R-:W-:Y:S01]  /*0a40*/  @!P0 MOV R41, R46 ;  /* 0x0000002e00298202 */ /* 0x000fe20000000f00 */
[----:B------:R-:W-:Y:S01]  /*0a50*/  @!P0 IMAD.MOV.U32 R42, RZ, RZ, R47 ;  /* 0x000000ffff2a8224 */ /* 0x000fe200078e002f */
[----:B------:R-:W-:Y:S01]  /*0a60*/  @P0 MOV R47, R28 ;  /* 0x0000001c002f0202 */ /* 0x000fe20000000f00 */
[----:B------:R-:W-:Y:S01]  /*0a70*/  @P0 IMAD.MOV.U32 R43, RZ, RZ, R32 ;  /* 0x000000ffff2b0224 */ /* 0x000fe200078e0020 */
[----:B------:R-:W-:Y:S01]  /*0a80*/  PRMT R90, R41, 0x7632, R90 ;  /* 0x00007632295a7816 */ /* 0x000fe2000000005a */
[----:B------:R-:W-:Y:S01]  /*0a90*/  @P0 IMAD.MOV.U32 R45, RZ, RZ, R34 ;  /* 0x000000ffff2d0224 */ /* 0x000fe200078e0022 */
[----:B------:R-:W-:Y:S01]  /*0aa0*/  PRMT R88, R42, 0x7632, R88 ;  /* 0x000076322a587816 */ /* 0x000fe20000000058 */
[----:B------:R-:W-:Y:S01]  /*0ab0*/  @P0 IMAD.MOV.U32 R48, RZ, RZ, R29 ;  /* 0x000000ffff300224 */ /* 0x000fe200078e001d */
[----:B------:R-:W-:Y:S01]  /*0ac0*/  PRMT R92, R40, 0x7632, R92 ;  /* 0x00007632285c7816 */ /* 0x000fe2000000005c */
[----:B------:R-:W-:Y:S01]  /*0ad0*/  @P0 IMAD.MOV.U32 R60, RZ, RZ, R17 ;  /* 0x000000ffff3c0224 */ /* 0x000fe200078e0011 */
[----:B------:R-:W-:Y:S01]  /*0ae0*/  PRMT R94, R38, 0x7632, R94 ;  /* 0x00007632265e7816 */ /* 0x000fe2000000005e */
[----:B------:R-:W-:-:S02]  /*0af0*/  @P0 IMAD.MOV.U32 R61, RZ, RZ, R18 ;  /* 0x000000ffff3d0224 */ /* 0x000fc400078e0012 */
[----:B------:R-:W-:Y:S01]  /*0b00*/  @P0 IMAD.MOV.U32 R44, RZ, RZ, R33 ;  /* 0x000000ffff2c0224 */ /* 0x000fe200078e0021 */
[----:B------:R-:W-:Y:S01]  /*0b10*/  @!P0 MOV R44, R33 ;  /* 0x00000021002c8202 */ /* 0x000fe20000000f00 */
[----:B------:R-:W-:Y:S02]  /*0b20*/  @!P0 IMAD.MOV.U32 R43, RZ, RZ, R32 ;  /* 0x000000ffff2b8224 */ /* 0x000fe400078e0020 */
[----:B------:R-:W-:Y:S01]  /*0b30*/  @P0 IMAD.MOV.U32 R46, RZ, RZ, R35 ;  /* 0x000000ffff2e0224 */ /* 0x000fe200078e0023 */
[----:B------:R-:W-:Y:S01]  /*0b40*/  @!P0 MOV R46, R35 ;  /* 0x00000023002e8202 */ /* 0x000fe20000000f00 */
[----:B------:R-:W-:Y:S01]  /*0b50*/  @!P0 IMAD.MOV.U32 R45, RZ, RZ, R34 ;  /* 0x000000ffff2d8224 */ /* 0x000fe200078e0022 */
[----:B------:R-:W-:Y:S01]  /*0b60*/  PRMT R100, R44, 0x7632, R100 ;  /* 0x000076322c647816 */ /* 0x000fe20000000064 */
[----:B------:R-:W-:Y:S01]  /*0b70*/  @!P0 IMAD.MOV.U32 R47, RZ, RZ, R28 ;  /* 0x000000ffff2f8224 */ /* 0x000fe200078e001c */
[----:B------:R-:W-:Y:S01]  /*0b80*/  PRMT R96, R46, 0x7632, R96 ;  /* 0x000076322e607816 */ /* 0x000fe20000000060 */
[----:B------:R-:W-:Y:S01]  /*0b90*/  @!P0 IMAD.MOV.U32 R48, RZ, RZ, R29 ;  /* 0x000000ffff308224 */ /* 0x000fe200078e001d */
[----:B------:R-:W-:Y:S01]  /*0ba0*/  PRMT R98, R45, 0x7632, R98 ;  /* 0x000076322d627816 */ /* 0x000fe20000000062 */
        /* <DEDUP_REMOVED lines=24> */
[----:B------:R-:W-:Y:S01]  /*0d30*/  IMAD.MOV.U32 R63, RZ, RZ, RZ ;  /* 0x000000ffff3f7224 */ /* 0x000fe200078e00ff */
[----:B------:R-:W-:Y:S01]  /*0d40*/  PRMT R120, R58, 0x7632, R120 ;  /* 0x000076323a787816 */ /* 0x000fe20000000078 */
[----:B------:R-:W-:Y:S01]  /*0d50*/  IMAD R146, R146, -0x326172a9, RZ ;  /* 0xcd9e8d5792927824 */ /* 0x000fe200078e02ff */
[----:B------:R-:W-:Y:S01]  /*0d60*/  PRMT R122, R57, 0x7632, R122 ;  /* 0x00007632397a7816 */ /* 0x000fe2000000007a */
[----:B------:R-:W-:Y:S01]  /*0d70*/  IMAD R70, R0, -0x2daee0ad, RZ ;  /* 0xd2511f5300467824 */ /* 0x000fe200078e02ff */
[----:B------:R-:W-:-:S02]  /*0d80*/  PRMT R124, R56, 0x7632, R124 ;  /* 0x00007632387c7816 */ /* 0x000fc4000000007c */
[----:B------:R-:W-:Y:S02]  /*0d90*/  PRMT R126, R55, 0x7632, R126 ;  /* 0x00007632377e7816 */ /* 0x000fe4000000007e */
[----:B------:R-:W-:Y:S02]  /*0da0*/  PRMT R129, R61, 0x7632, R129 ;  /* 0x000076323d817816 */ /* 0x000fe40000000081 */
[----:B01234-:R-:W-:-:S07]  /*0db0*/  PRMT R130, R60, 0x7632, R130 ;  /* 0x000076323c827816 */ /* 0x01ffce0000000082 */
.L_x_2056:
[----:B------:R-:W0:Y:S01]  /*0dc0*/  LDC.64 R24, c[0x0][0x3f0] ;  /* 0x0000fc00ff187b82 */ /* 0x000e220000000a00 */
[----:B------:R-:W1:Y:S07]  /*0dd0*/  S2R R34, SR_TID.X ;  /* 0x0000000000227919 */ /* 0x000e6e0000002100 */
[----:B------:R-:W2:Y:S08]  /*0de0*/  LDC R35, c[0x0][0x388] ;  /* 0x0000e200ff237b82 */ /* 0x000eb00000000800 */
[----:B------:R-:W3:Y:S01]  /*0df0*/  LDC.64 R26, c[0x0][0x3f8] ;  /* 0x0000fe00ff1a7b82 */ /* 0x000ee20000000a00 */
[----:B0-----:R-:W-:-:S05]  /*0e00*/  IMAD.WIDE R24, R36, 0x4, R24 ;  /* 0x0000000424187825 */ /* 0x001fca00078e0218 */
[----:B------:R3:W4:Y:S02]  /*0e10*/  LDG.E R30, desc[UR6][R24.64] ;  /* 0x00000006181e7981 */ /* 0x000724000c1e1900 */
[----:B---3--:R-:W-:-:S05]  /*0e20*/  IMAD.WIDE R24, R36, 0x4, R26 ;  /* 0x0000000424187825 */ /* 0x008fca00078e021a */
[----:B-----5:R0:W5:Y:S01]  /*0e30*/  LDG.E R69, desc[UR6][R24.64] ;  /* 0x0000000618457981 */ /* 0x020162000c1e1900 */
[----:B----4-:R-:W-:-:S13]  /*0e40*/  ISETP.GE.AND P1, PT, R30, 0x1, PT ;  /* 0x000000011e00780c */ /* 0x010fda0003f26270 */
[----:B------:R-:W3:Y:S01]  /*0e50*/  @P1 LDC.64 R28, c[0x0][0x390] ;  /* 0x0000e400ff1c1b82 */ /* 0x000ee20000000a00 */
[----:B------:R-:W-:-:S04]  /*0e60*/  @P1 VIADD R0, R30, 0xffffffff ;  /* 0xffffffff1e001836 */ /* 0x000fc80000000000 */
[----:B--2---:R-:W-:-:S05]  /*0e70*/  @P1 IMAD R0, R0, R35, RZ ;  /* 0x0000002300001224 */ /* 0x004fca00078e02ff */
[----:B------:R-:W-:-:S04]  /*0e80*/  @P1 SHF.R.S32.HI R31, RZ, 0x1f, R0 ;  /* 0x0000001fff1f1819 */ /* 0x000fc80000011400 */
[----:B------:R-:W-:Y:S01]  /*0e90*/  @P1 LEA.HI R33, R31, R0, RZ, 0x3 ;  /* 0x000000001f211211 */ /* 0x000fe200078f18ff */
[----:B------:R-:W-:-:S03]  /*0ea0*/  HFMA2 R31, -RZ, RZ, 0, 0 ;  /* 0x00000000ff1f7431 */ /* 0x000fc600000001ff */
[----:B-1----:R-:W-:-:S05]  /*0eb0*/  @P1 LEA.HI.SX32 R31, R33, R34, 0x1d ;  /* 0x00000022211f1211 */ /* 0x002fca00078feaff */
[----:B---3--:R-:W-:-:S05]  /*0ec0*/  @P1 IMAD.WIDE.U32 R26, R31, 0x10, R28 ;  /* 0x000000101f1a1825 */ /* 0x008fca00078e001c */
[----:B------:R0:W5:Y:S01]  /*0ed0*/  @P1 LDG.E.128 R16, desc[UR6][R26.64] ;  /* 0x000000061a101981 */ /* 0x000162000c1e1d00 */
[----:B------:R-:W-:Y:S01]  /*0ee0*/  ISETP.NE.U32.AND P0, PT, RZ, UR8, PT ;  /* 0x00000008ff007c0c */ /* 0x000fe2000bf05070 */
[----:B------:R-:W-:-:S03]  /*0ef0*/  IMAD R0, R36, R35, RZ ;  /* 0x0000002324007224 */ /* 0x000fc600078e02ff */
[----:B------:R-:W-:Y:S02]  /*0f00*/  ISETP.NE.AND.EX P0, PT, RZ, UR9, PT, P0 ;  /* 0x00000009ff007c0c */ /* 0x000fe4000bf05300 */
[----:B------:R-:W-:-:S04]  /*0f10*/  SHF.R.S32.HI R29, RZ, 0x1f, R0 ;  /* 0x0000001fff1d7819 */ /* 0x000fc80000011400 */
[----:B------:R-:W-:Y:S01]  /*0f20*/  LEA.HI R29, R29, R0, RZ, 0x3 ;  /* 0x000000001d1d7211 */ /* 0x000fe200078f18ff */
[C---:B------:R-:W-:Y:S01]  /*0f30*/  VIADD R109, R2.reuse, 0x8ff34781 ;  /* 0x8ff34781026d7836 */ /* 0x040fe20000000000 */
[C---:B------:R-:W-:Y:S01]  /*0f40*/  IADD3 R121, PT, PT, R2.reuse, 0x3c6ef372, RZ ;  /* 0x3c6ef37202797810 */ /* 0x040fe20007ffe0ff */
[C---:B------:R-:W-:Y:S01]  /*0f50*/  VIADD R87, R3.reuse, 0x646e171e ;  /* 0x646e171e03577836 */ /* 0x040fe20000000000 */
[----:B------:R-:W-:Y:S01]  /*0f60*/  IADD3 R107, PT, PT, R3, -0x695add53, RZ ;  /* 0x96a522ad036b7810 */ /* 0x000fe20007ffe0ff */
[C---:B------:R-:W-:Y:S01]  /*0f70*/  VIADD R125, R2.reuse, 0x9e3779b9 ;  /* 0x9e3779b9027d7836 */ /* 0x040fe20000000000 */
[----:B------:R-:W-:Y:S01]  /*0f80*/  LEA.HI.SX32 R105, R29, R34, 0x1d ;  /* 0x000000221d697211 */ /* 0x000fe200078feaff */
[----:B------:R-:W-:Y:S01]  /*0f90*/  VIADD R111, R2, 0x78dde6e4 ;  /* 0x78dde6e4026f7836 */ /* 0x000fe20000000000 */
[----:B0-----:R-:W-:Y:S06]  /*0fa0*/  @!P0 BRA `(.L_x_1850) ;  /* 0x00000030008c8947 */ /* 0x001fec0003800000 */
[----:B------:R-:W0:Y:S02]  /*0fb0*/  LDC.64 R20, c[0x0][0x3a0] ;  /* 0x0000e800ff147b82 */ /* 0x000e240000000a00 */
        /* <DEDUP_REMOVED lines=22> */
.L_x_1853:
        /* <DEDUP_REMOVED lines=12> */
.L_x_1854:
[----:B------:R-:W-:Y:S01]  /*11e0*/  IMAD.WIDE.U32 R26, R37, -0x326172a9, RZ ;  /* 0xcd9e8d57251a7825 */ /* 0x000fe200078e00ff */
[----:B------:R-:W-:-:S03]  /*11f0*/  LOP3.LUT R32, R63, R25, R3, 0x96, !PT ;  /* 0x000000193f207212 */ /* 0x000fc600078e9603 */
[----:B------:R-:W-:Y:S01]  /*1200*/  IMAD.MOV.U32 R0, RZ, RZ, RZ ;  /* 0x000000ffff007224 */ /* 0x000fe200078e00ff */
[----:B------:R-:W-:Y:S01]  /*1210*/  LOP3.LUT R28, R39, R27, R2, 0x96, !PT ;  /* 0x0000001b271c7212 */ /* 0x000fe200078e9602 */
        /* <DEDUP_REMOVED lines=42> */
[----:B------:R-:W-:Y:S02]  /*14c0*/  VIADD R29, R2, 0xf1bbcdc8 ;  /* 0xf1bbcdc8021d7836 */ /* 0x000fe40000000000 */
[----:B------:R-:W-:-:S03]  /*14d0*/  IMAD.WIDE.U32 R146, R146, -0x326172a9, RZ ;  /* 0xcd9e8d5792927825 */ /* 0x000fc600078e00ff */
[----:B------:R-:W-:Y:S02]  /*14e0*/  LOP3.LUT R28, R29, R32, R27, 0x96, !PT ;  /* 0x000000201d1c7212 */ /* 0x000fe400078e961b */
[----:B------:R-:W-:-:S03]  /*14f0*/  LOP3.LUT R145, R109, R26, R147, 0x96, !PT ;  /* 0x0000001a6d917212 */ /* 0x000fc600078e9693 */
[----:B------:R-:W-:-:S04]  /*1500*/  IMAD.WIDE.U32 R28, R28, -0x2daee0ad, RZ ;  /* 0xd2511f531c1c7825 */ /* 0x000fc800078e00ff */
[----:B------:R-:W-:Y:S01]  /*1510*/  IMAD.MOV.U32 R25, RZ, RZ, R28 ;  /* 0x000000ffff197224 */ /* 0x000fe200078e001c */
[----:B------:R-:W-:Y:S02]  /*1520*/  LOP3.LUT R147, R107, R24, R29, 0x96, !PT ;  /* 0x000000186b937212 */ /* 0x000fe400078e961d */
[----:B------:R-:W-:-:S07]  /*1530*/  MOV R24, R70 ;  /* 0x0000004600187202 */ /* 0x000fce0000000f00 */
.L_x_1852:
[----:B------:R-:W-:Y:S01]  /*1540*/  I2FP.F32.U32 R24, R24 ;  /* 0x0000001800187245 */ /* 0x000fe20000201000 */
[----:B------:R-:W-:Y:S01]  /*1550*/  IMAD.MOV.U32 R27, RZ, RZ, 0x2f800000 ;  /* 0x2f800000ff1b7424 */ /* 0x000fe200078e00ff */
[----:B-----5:R-:W-:Y:S01]  /*1560*/  SHF.L.U32 R26, R16, 0x10, RZ ;  /* 0x00000010101a7819 */ /* 0x020fe200000006ff */
[----:B------:R-:W-:Y:S02]  /*1570*/  IMAD.U32 R71, R43, 0x10000, RZ ;  /* 0x000100002b477824 */ /* 0x000fe400078e00ff */
        /* <DEDUP_REMOVED lines=8> */
.L_x_1851:
[----:B------:R-:W-:Y:S01]  /*1600*/  @!P2 PRMT R73, R20, 0x7632, R73 ;  /* 0x000076321449a816 */ /* 0x000fe20000000049 */
[----:B------:R-:W-:Y:S01]  /*1610*/  @!P2 IMAD.MOV.U32 R70, RZ, RZ, R25 ;  /* 0x000000ffff46a224 */ /* 0x000fe200078e0019 */
[----:B------:R-:W-:Y:S02]  /*1620*/  F2FP.BF16.F32.PACK_AB R24, RZ, R71 ;  /* 0x00000047ff18723e */ /* 0x000fe400000010ff */
[----:B------:R-:W-:Y:S01]  /*1630*/  @!P2 MOV R26, R0 ;  /* 0x00000000001aa202 */ /* 0x000fe20000000f00 */
[----:B------:R-:W-:Y:S01]  /*1640*/  @!P2 IMAD.U32 R73, R73, 0x10000, RZ ;  /* 0x000100004949a824 */ /* 0x000fe200078e00ff */
        /* <DEDUP_REMOVED lines=16> */
.L_x_1857:
        /* <DEDUP_REMOVED lines=12> */
.L_x_1858:
        /* <DEDUP_REMOVED lines=18> */
[----:B------:R-:W-:-:S04]  /*1930*/  LOP3.LUT R27, R27, R28, R79, 0x96, !PT ;  /* 0x0000001c1b1b7212 */ /* 0x000fc800078e964f */
        /* <DEDUP_REMOVED lines=10> */
[----:B------:R-:W-:-:S04]  /*19e0*/  LOP3.LUT R27, R27, R28, R79, 0x96, !PT ;  /* 0x0000001c1b1b7212 */ /* 0x000fc800078e964f */
        /* <DEDUP_REMOVED lines=16> */
[----:B------:R-:W-:Y:S01]  /*1af0*/  IMAD.MOV.U32 R27, RZ, RZ, R25 ;  /* 0x000000ffff1b7224 */ /* 0x000fe200078e0019 */
[----:B------:R-:W-:Y:S01]  /*1b00*/  LOP3.LUT R33, R33, R78, R29, 0x96, !PT ;  /* 0x0000004e21217212 */ /* 0x000fe200078e961d */
[----:B------:R-:W-:-:S04]  /*1b10*/  IMAD.WIDE.U32 R146, R65, -0x326172a9, RZ ;  /* 0xcd9e8d5741927825 */ /* 0x000fc800078e00ff */
[----:B------:R-:W-:Y:S01]  /*1b20*/  IMAD.WIDE.U32 R32, R33, -0x2daee0ad, RZ ;  /* 0xd2511f5321207825 */ /* 0x000fe200078e00ff */
[----:B------:R-:W-:-:S03]  /*1b30*/  LOP3.LUT R145, R109, R28, R147, 0x96, !PT ;  /* 0x0000001c6d917212 */ /* 0x000fc600078e9693 */
[----:B------:R-:W-:Y:S01]  /*1b40*/  IMAD.MOV.U32 R70, RZ, RZ, R32 ;  /* 0x000000ffff467224 */ /* 0x000fe200078e0020 */
[----:B------:R-:W-:Y:S01]  /*1b50*/  LOP3.LUT R147, R107, R26, R33, 0x96, !PT ;  /* 0x0000001a6b937212 */ /* 0x000fe200078e9621 */
[----:B------:R-:W-:-:S07]  /*1b60*/  HFMA2 R26, -RZ, RZ, 0, 0 ;  /* 0x00000000ff1a7431 */ /* 0x000fce00000001ff */
.L_x_1856:
[----:B-----5:R-:W-:Y:S02]  /*1b70*/  PRMT R25, R16, 0x7632, R25 ;  /* 0x0000763210197816 */ /* 0x020fe40000000019 */
[----:B------:R-:W-:Y:S01]  /*1b80*/  I2FP.F32.U32 R0, R27 ;  /* 0x0000001b00007245 */ /* 0x000fe20000201000 */
[----:B------:R-:W-:Y:S02]  /*1b90*/  IMAD.MOV.U32 R27, RZ, RZ, 0x2f800000 ;  /* 0x2f800000ff1b7424 */ /* 0x000fe400078e00ff */
[----:B------:R-:W-:Y:S02]  /*1ba0*/  IMAD.U32 R25, R25, 0x10000, RZ ;  /* 0x0001000019197824 */ /* 0x000fe400078e00ff */
[----:B------:R-:W-:Y:S01]  /*1bb0*/  FFMA.FTZ R0, R0, R27, 1.1641532182693481445e-10 ;  /* 0x2f00000000007423 */ /* 0x000fe2000001001b */
[----:B------:R-:W-:Y:S01]  /*1bc0*/  PRMT R27, R20, 0x7632, R27 ;  /* 0x00007632141b7816 */ /* 0x000fe2000000001b */
[----:B------:R-:W-:-:S03]  /*1bd0*/  FMUL.FTZ R25, R25, UR13 ;  /* 0x0000000d19197c20 */ /* 0x000fc60008410000 */
[----:B------:R-:W-:Y:S01]  /*1be0*/  FSETP.GTU.FTZ.AND P3, PT, R0, UR10, PT ;  /* 0x0000000a00007c0b */ /* 0x000fe2000bf7c000 */
[----:B------:R-:W-:Y:S01]  /*1bf0*/  FMUL.FTZ R25, R25, UR12 ;  /* 0x0000000c19197c20 */ /* 0x000fe20008410000 */
[----:B------:R-:W-:Y:S01]  /*1c00*/  SHF.L.U32 R0, R102, 0x10, RZ ;  /* 0x0000001066007819 */ /* 0x000fe200000006ff */
[----:B------:R-:W-:Y:S01]  /*1c10*/  IMAD.U32 R28, R27, 0x10000, RZ ;  /* 0x000100001b1c7824 */ /* 0x000fe200078e00ff */
[----:B------:R-:W-:Y:S02]  /*1c20*/  SEL R65, RZ, 0x1, P3 ;  /* 0x00000001ff417807 */ /* 0x000fe40001800000 */
[----:B------:R-:W-:-:S05]  /*1c30*/  FSEL R25, R25, RZ, !P3 ;  /* 0x000000ff19197208 */ /* 0x000fca0005800000 */
[----:B------:R-:W-:-:S07]  /*1c40*/  FFMA.FTZ R73, R25, R0, R28 ;  /* 0x0000000019497223 */ /* 0x000fce000001001c */
.L_x_1855:
        /* <DEDUP_REMOVED lines=20> */
.L_x_1861:
        /* <DEDUP_REMOVED lines=12> */
.L_x_1862:
[----:B------:R-:W-:Y:S01]  /*1e50*/  IMAD.WIDE.U32 R28, R37, -0x326172a9, RZ ;  /* 0xcd9e8d57251c7825 */ /* 0x000fe200078e00ff */
[----:B------:R-:W-:Y:S02]  /*1e60*/  LOP3.LUT R78, R63, R27, R3, 0x96, !PT ;  /* 0x0000001b3f4e7212 */ /* 0x000fe400078e9603 */
[----:B------:R-:W-:Y:S02]  /*1e70*/  IADD3 R25, PT, PT, R3, -0x4498517b, RZ ;  /* 0xbb67ae8503197810 */ /* 0x000fe40007ffe0ff */
[----:B------:R-:W-:Y:S01]  /*1e80*/  LOP3.LUT R32, R39, R29, R2, 0x96, !PT ;  /* 0x0000001d27207212 */ /* 0x000fe200078e9602 */
[----:B------:R-:W-:-:S04]  /*1e90*/  IMAD.WIDE.U32 R78, R78, -0x326172a9, RZ ;  /* 0xcd9e8d574e4e7825 */ /* 0x000fc800078e00ff */
        /* <DEDUP_REMOVED lines=18> */
[----:B------:R-:W-:Y:S02]  /*1fc0*/  LOP3.LUT R32, R111, R78, R29, 0x96, !PT ;  /* 0x0000004e6f207212 */ /* 0x000fe400078e961d */
[----:B------:R-:W-:Y:S01]  /*1fd0*/  IADD3 R27, PT, PT, R3, -0x56f99767, RZ ;  /* 0xa9066899031b7810 */ /* 0x000fe20007ffe0ff */
[----:B------:R-:W-:-:S04]  /*1fe0*/  IMAD.WIDE.U32 R78, R25, -0x326172a9, RZ ;  /* 0xcd9e8d57194e7825 */ /* 0x000fc800078e00ff */
[----:B------:R-:W-:Y:S02]  /*1ff0*/  VIADD R25, R2, 0x1715609d ;  /* 0x1715609d02197836 */ /* 0x000fe40000000000 */
[----:B------:R-:W-:-:S03]  /*2000*/  IMAD.WIDE.U32 R32, R32, -0x2daee0ad, RZ ;  /* 0xd2511f5320207825 */ /* 0x000fc600078e00ff */
[----:B------:R-:W-:Y:S02]  /*2010*/  LOP3.LUT R25, R25, R28, R79, 0x96, !PT ;  /* 0x0000001c19197212 */ /* 0x000fe400078e964f */
[----:B------:R-:W-:-:S03]  /*2020*/  LOP3.LUT R28, R27, R26, R33, 0x96, !PT ;  /* 0x0000001a1b1c7212 */ /* 0x000fc600078e9621 */
        /* <DEDUP_REMOVED lines=10> */
[----:B------:R-:W-:Y:S01]  /*20d0*/  LOP3.LUT R25, R25, R26, R33, 0x96, !PT ;  /* 0x0000001a19197212 */ /* 0x000fe200078e9621 */
[----:B------:R-:W-:Y:S02]  /*20e0*/  VIADD R33, R3, 0xdb3d7428 ;  /* 0xdb3d742803217836 */ /* 0x000fe40000000000 */
[----:B------:R-:W-:-:S04]  /*20f0*/  IMAD.WIDE.U32 R26, R27, -0x2daee0ad, RZ ;  /* 0xd2511f531b1a7825 */ /* 0x000fc800078e00ff */
[----:B------:R-:W-:Y:S01]  /*2100*/  IMAD.WIDE.U32 R28, R25, -0x326172a9, RZ ;  /* 0xcd9e8d57191c7825 */ /* 0x000fe200078e00ff */
[----:B------:R-:W-:-:S03]  /*2110*/  LOP3.LUT R33, R33, R32, R27, 0x96, !PT ;  /* 0x0000002021217212 */ /* 0x000fc600078e961b */
[----:B------:R-:W-:Y:S02]  /*2120*/  VIADD R25, R2, 0xf1bbcdc8 ;  /* 0xf1bbcdc802197836 */ /* 0x000fe40000000000 */
[----:B------:R-:W-:-:S03]  /*2130*/  IMAD.WIDE.U32 R146, R33, -0x326172a9, RZ ;  /* 0xcd9e8d5721927825 */ /* 0x000fc600078e00ff */
[----:B------:R-:W-:Y:S01]  /*2140*/  LOP3.LUT R25, R25, R78, R29, 0x96, !PT ;  /* 0x0000004e19197212 */ /* 0x000fe200078e961d */
[----:B------:R-:W-:Y:S01]  /*2150*/  IMAD.MOV.U32 R27, RZ, RZ, RZ ;  /* 0x000000ffff1b7224 */ /* 0x000fe200078e00ff */
[----:B------:R-:W-:-:S03]  /*2160*/  LOP3.LUT R145, R109, R28, R147, 0x96, !PT ;  /* 0x0000001c6d917212 */ /* 0x000fc600078e9693 */
[----:B------:R-:W-:-:S04]  /*2170*/  IMAD.WIDE.U32 R32, R25, -0x2daee0ad, RZ ;  /* 0xd2511f5319207825 */ /* 0x000fc800078e00ff */
[----:B------:R-:W-:Y:S01]  /*2180*/  IMAD.MOV.U32 R25, RZ, RZ, R70 ;  /* 0x000000ffff197224 */ /* 0x000fe200078e0046 */
[----:B------:R-:W-:Y:S02]  /*2190*/  LOP3.LUT R147, R107, R26, R33, 0x96, !PT ;  /* 0x0000001a6b937212 */ /* 0x000fe400078e9621 */
[----:B------:R-:W-:-:S07]  /*21a0*/  MOV R80, R32 ;  /* 0x0000002000507202 */ /* 0x000fce0000000f00 */
.L_x_1860:
[----:B------:R-:W-:Y:S01]  /*21b0*/  I2FP.F32.U32 R25, R25 ;  /* 0x0000001900197245 */ /* 0x000fe20000201000 */
[----:B------:R-:W-:Y:S02]  /*21c0*/  HFMA2 R28, -RZ, RZ, 0.1171875, 0 ;  /* 0x2f800000ff1c7431 */ /* 0x000fe400000001ff */
[----:B-----5:R-:W-:Y:S02]  /*21d0*/  IMAD.U32 R26, R17, 0x10000, RZ ;  /* 0x00010000111a7824 */ /* 0x020fe400078e00ff */
[----:B------:R-:W-:Y:S02]  /*21e0*/  IMAD.U32 R75, R44, 0x10000, RZ ;  /* 0x000100002c4b7824 */ /* 0x000fe400078e00ff */
[----:B------:R-:W-:Y:S01]  /*21f0*/  FFMA.FTZ R25, R25, R28, 1.1641532182693481445e-10 ;  /* 0x2f00000019197423 */ /* 0x000fe2000001001c */
[----:B------:R-:W-:-:S04]  /*2200*/  FMUL.FTZ R26, R26, UR13 ;  /* 0x0000000d1a1a7c20 */ /* 0x000fc80008410000 */
[----:B------:R-:W-:Y:S01]  /*2210*/  FMUL.FTZ R26, R26, UR12 ;  /* 0x0000000c1a1a7c20 */ /* 0x000fe20008410000 */
[----:B------:R-:W-:Y:S02]  /*2220*/  FSETP.GTU.FTZ.AND P3, PT, R25, UR10, PT ;  /* 0x0000000a19007c0b */ /* 0x000fe4000bf7c000 */
[----:B------:R-:W-:Y:S02]  /*2230*/  SHF.L.U32 R25, R21, 0x10, RZ ;  /* 0x0000001015197819 */ /* 0x000fe400000006ff */
[----:B------:R-:W-:Y:S02]  /*2240*/  FSEL R26, R26, RZ, !P3 ;  /* 0x000000ff1a1a7208 */ /* 0x000fe40005800000 */
[----:B------:R-:W-:-:S03]  /*2250*/  SEL R66, RZ, 0x1, P3 ;  /* 0x00000001ff427807 */ /* 0x000fc60001800000 */
[----:B------:R-:W-:-:S07]  /*2260*/  FFMA.FTZ R75, R26, R75, R25 ;  /* 0x0000004b1a4b7223 */ /* 0x000fce0000010019 */
.L_x_1859:
        /* <DEDUP_REMOVED lines=21> */
.L_x_1865:
        /* <DEDUP_REMOVED lines=12> */
.L_x_1866:
[----:B------:R-:W-:Y:S01]  /*2480*/  IMAD.WIDE.U32 R28, R37, -0x326172a9, RZ ;  /* 0xcd9e8d57251c7825 */ /* 0x000fe200078e00ff */
[----:B------:R-:W-:Y:S02]  /*2490*/  LOP3.LUT R78, R63, R27, R3, 0x96, !PT ;  /* 0x0000001b3f4e7212 */ /* 0x000fe400078e9603 */
[----:B------:R-:W-:Y:S02]  /*24a0*/  IADD3 R67, PT, PT, R3, -0x24c28bd8, RZ ;  /* 0xdb3d742803437810 */ /* 0x000fe40007ffe0ff */
        /* <DEDUP_REMOVED lines=45> */
[----:B------:R-:W-:Y:S02]  /*2780*/  LOP3.LUT R145, R109, R28, R147, 0x96, !PT ;  /* 0x0000001c6d917212 */ /* 0x000fe400078e9693 */
[----:B------:R-:W-:Y:S01]  /*2790*/  MOV R28, R80 ;  /* 0x00000050001c7202 */ /* 0x000fe20000000f00 */
[----:B------:R-:W-:-:S04]  /*27a0*/  IMAD.WIDE.U32 R32, R33, -0x2daee0ad, RZ ;  /* 0xd2511f5321207825 */ /* 0x000fc800078e00ff */
[----:B------:R-:W-:Y:S01]  /*27b0*/  IMAD.MOV.U32 R70, RZ, RZ, R32 ;  /* 0x000000ffff467224 */ /* 0x000fe200078e0020 */
[----:B------:R-:W-:Y:S01]  /*27c0*/  LOP3.LUT R147, R107, R26, R33, 0x96, !PT ;  /* 0x0000001a6b937212 */ /* 0x000fe200078e9621 */
[----:B------:R-:W-:-:S07]  /*27d0*/  IMAD.MOV.U32 R26, RZ, RZ, RZ ;  /* 0x000000ffff1a7224 */ /* 0x000fce00078e00ff */
.L_x_1864:
[----:B-----5:R-:W-:Y:S02]  /*27e0*/  PRMT R29, R17, 0x7632, R29 ;  /* 0x00007632111d7816 */ /* 0x020fe4000000001d */
[----:B------:R-:W-:Y:S01]  /*27f0*/  I2FP.F32.U32 R27, R28 ;  /* 0x0000001c001b7245 */ /* 0x000fe20000201000 */
[----:B------:R-:W-:Y:S01]  /*2800*/  IMAD.MOV.U32 R28, RZ, RZ, 0x2f800000 ;  /* 0x2f800000ff1c7424 */ /* 0x000fe200078e00ff */
[----:B------:R-:W-:Y:S02]  /*2810*/  SHF.L.U32 R29, R29, 0x10, RZ ;  /* 0x000000101d1d7819 */ /* 0x000fe400000006ff */
[----:B------:R-:W-:Y:S01]  /*2820*/  PRMT R32, R21, 0x7632, R32 ;  /* 0x0000763215207816 */ /* 0x000fe20000000020 */
[----:B------:R-:W-:Y:S01]  /*2830*/  FFMA.FTZ R27, R27, R28, 1.1641532182693481445e-10 ;  /* 0x2f0000001b1b7423 */ /* 0x000fe2000001001c */
[----:B------:R-:W-:Y:S02]  /*2840*/  IMAD.U32 R28, R100, 0x10000, RZ ;  /* 0x00010000641c7824 */ /* 0x000fe400078e00ff */
[----:B------:R-:W-:Y:S01]  /*2850*/  FMUL.FTZ R29, R29, UR13 ;  /* 0x0000000d1d1d7c20 */ /* 0x000fe20008410000 */
[----:B------:R-:W-:Y:S01]  /*2860*/  IMAD.U32 R32, R32, 0x10000, RZ ;  /* 0x0001000020207824 */ /* 0x000fe200078e00ff */
[----:B------:R-:W-:-:S02]  /*2870*/  FSETP.GTU.FTZ.AND P3, PT, R27, UR10, PT ;  /* 0x0000000a1b007c0b */ /* 0x000fc4000bf7c000 */
[----:B------:R-:W-:Y:S02]  /*2880*/  FMUL.FTZ R29, R29, UR12 ;  /* 0x0000000c1d1d7c20 */ /* 0x000fe40008410000 */
[----:B------:R-:W-:-:S03]  /*2890*/  SEL R67, RZ, 0x1, P3 ;  /* 0x00000001ff437807 */ /* 0x000fc60001800000 */
[----:B------:R-:W-:-:S05]  /*28a0*/  FSEL R29, R29, RZ, !P3 ;  /* 0x000000ff1d1d7208 */ /* 0x000fca0005800000 */
[----:B------:R-:W-:-:S07]  /*28b0*/  FFMA.FTZ R77, R29, R28, R32 ;  /* 0x0000001c1d4d7223 */ /* 0x000fce0000010020 */
.L_x_1863:
[----:B------:R-:W-:Y:S01]  /*28c0*/  F2FP.BF16.F32.PACK_AB R27, RZ, R77 ;  /* 0x0000004dff1b723e */ /* 0x000fe200000010ff */
[----:B------:R-:W-:Y:S01]  /*28d0*/  @!P2 IMAD.MOV.U32 R28, RZ, RZ, R26 ;  /* 0x000000ffff1ca224 */ /* 0x000fe200078e001a */
[----:B------:R-:W-:Y:S01]  /*28e0*/  @!P2 SHF.L.U32 R79, R22, 0x10, RZ ;  /* 0x00000010164fa819 */ /* 0x000fe200000006ff */
[----:B------:R-:W-:Y:S01]  /*28f0*/  @!P2 IMAD.MOV.U32 R78, RZ, RZ, R70 ;  /* 0x000000ffff4ea224 */ /* 0x000fe200078e0046 */
        /* <DEDUP_REMOVED lines=16> */
.L_x_1869:
        /* <DEDUP_REMOVED lines=12> */
.L_x_1870:
[----:B------:R-:W-:Y:S01]  /*2ac0*/  IMAD.WIDE.U32 R32, R37, -0x326172a9, RZ ;  /* 0xcd9e8d5725207825 */ /* 0x000fe200078e00ff */
[----:B------:R-:W-:-:S04]  /*2ad0*/  LOP3.LUT R80, R63, R29, R3, 0x96, !PT ;  /* 0x0000001d3f507212 */ /* 0x000fc800078e9603 */
        /* <DEDUP_REMOVED lines=48> */
[----:B------:R-:W-:-:S04]  /*2de0*/  LOP3.LUT R145, R109, R32, R147, 0x96, !PT ;  /* 0x000000206d917212 */ /* 0x000fc800078e9693 */
[----:B------:R-:W-:Y:S01]  /*2df0*/  LOP3.LUT R147, R107, R28, R79, 0x96, !PT ;  /* 0x0000001c6b937212 */ /* 0x000fe200078e964f */
[----:B------:R-:W-:-:S07]  /*2e00*/  IMAD.MOV.U32 R28, RZ, RZ, RZ ;  /* 0x000000ffff1c7224 */ /* 0x000fce00078e00ff */
.L_x_1868:
[----:B------:R-:W-:Y:S01]  /*2e10*/  I2FP.F32.U32 R26, R29 ;  /* 0x0000001d001a7245 */ /* 0x000fe20000201000 */
[----:B-----5:R-:W-:Y:S01]  /*2e20*/  IMAD.U32 R29, R18, 0x10000, RZ ;  /* 0x00010000121d7824 */ /* 0x020fe200078e00ff */
[----:B------:R-:W-:Y:S02]  /*2e30*/  MOV R33, 0x2f800000 ;  /* 0x2f80000000217802 */ /* 0x000fe40000000f00 */
[----:B------:R-:W-:Y:S01]  /*2e40*/  SHF.L.U32 R32, R22, 0x10, RZ ;  /* 0x0000001016207819 */ /* 0x000fe200000006ff */
[----:B------:R-:W-:Y:S02]  /*2e50*/  FMUL.FTZ R29, R29, UR13 ;  /* 0x0000000d1d1d7c20 */ /* 0x000fe40008410000 */
[----:B------:R-:W-:Y:S02]  /*2e60*/  FFMA.FTZ R26, R26, R33, 1.1641532182693481445e-10 ;  /* 0x2f0000001a1a7423 */ /* 0x000fe40000010021 */
[----:B------:R-:W-:-:S03]  /*2e70*/  FMUL.FTZ R29, R29, UR12 ;  /* 0x0000000c1d1d7c20 */ /* 0x000fc60008410000 */
[----:B------:R-:W-:Y:S01]  /*2e80*/  FSETP.GTU.FTZ.AND P3, PT, R26, UR10, PT ;  /* 0x0000000a1a007c0b */ /* 0x000fe2000bf7c000 */
[----:B------:R-:W-:-:S03]  /*2e90*/  IMAD.U32 R26, R45, 0x10000, RZ ;  /* 0x000100002d1a7824 */ /* 0x000fc600078e00ff */
[----:B------:R-:W-:Y:S02]  /*2ea0*/  FSEL R29, R29, RZ, !P3 ;  /* 0x000000ff1d1d7208 */ /* 0x000fe40005800000 */
[----:B------:R-:W-:-:S03]  /*2eb0*/  SEL R68, RZ, 0x1, P3 ;  /* 0x00000001ff447807 */ /* 0x000fc60001800000 */
[----:B------:R-:W-:-:S07]  /*2ec0*/  FFMA.FTZ R79, R29, R26, R32 ;  /* 0x0000001a1d4f7223 */ /* 0x000fce0000010020 */
.L_x_1867:
        /* <DEDUP_REMOVED lines=21> */
.L_x_1873:
        /* <DEDUP_REMOVED lines=12> */
.L_x_1874:
        /* <DEDUP_REMOVED lines=45> */
[----:B------:R-:W-:Y:S02]  /*33b0*/  HFMA2 R29, -RZ, RZ, 0, 0 ;  /* 0x00000000ff1d7431 */ /* 0x000fe400000001ff */
[----:B------:R-:W-:Y:S02]  /*33c0*/  VIADD R81, R2, 0xf1bbcdc8 ;  /* 0xf1bbcdc802517836 */ /* 0x000fe40000000000 */
[----:B------:R-:W-:-:S03]  /*33d0*/  IMAD.WIDE.U32 R146, R83, -0x326172a9, RZ ;  /* 0xcd9e8d5753927825 */ /* 0x000fc600078e00ff */
[----:B------:R-:W-:Y:S02]  /*33e0*/  LOP3.LUT R81, R81, R82, R33, 0x96, !PT ;  /* 0x0000005251517212 */ /* 0x000fe400078e9621 */
[----:B------:R-:W-:Y:S01]  /*33f0*/  LOP3.LUT R145, R109, R32, R147, 0x96, !PT ;  /* 0x000000206d917212 */ /* 0x000fe200078e9693 */
[----:B------:R-:W-:Y:S02]  /*3400*/  IMAD.MOV.U32 R32, RZ, RZ, R78 ;  /* 0x000000ffff207224 */ /* 0x000fe400078e004e */
[----:B------:R-:W-:-:S05]  /*3410*/  IMAD.WIDE.U32 R80, R81, -0x2daee0ad, RZ ;  /* 0xd2511f5351507825 */ /* 0x000fca00078e00ff */
[----:B------:R-:W-:-:S07]  /*3420*/  LOP3.LUT R147, R107, R28, R81, 0x96, !PT ;  /* 0x0000001c6b937212 */ /* 0x000fce00078e9651 */
.L_x_1872:
[----:B-----5:R-:W-:Y:S01]  /*3430*/  PRMT R33, R18, 0x7632, R33 ;  /* 0x0000763212217816 */ /* 0x020fe20000000021 */
[----:B------:R-:W-:Y:S01]  /*3440*/  IMAD.MOV.U32 R81, RZ, RZ, 0x2f800000 ;  /* 0x2f800000ff517424 */ /* 0x000fe200078e00ff */
[----:B------:R-:W-:Y:S02]  /*3450*/  I2FP.F32.U32 R28, R32 ;  /* 0x00000020001c7245 */ /* 0x000fe40000201000 */
[----:B------:R-:W-:Y:S01]  /*3460*/  PRMT R32, R22, 0x7632, R32 ;  /* 0x0000763216207816 */ /* 0x000fe20000000020 */
[----:B------:R-:W-:Y:S02]  /*3470*/  IMAD.U32 R33, R33, 0x10000, RZ ;  /* 0x0001000021217824 */ /* 0x000fe400078e00ff */
[----:B------:R-:W-:Y:S02]  /*3480*/  FFMA.FTZ R28, R28, R81, 1.1641532182693481445e-10 ;  /* 0x2f0000001c1c7423 */ /* 0x000fe40000010051 */
[----:B------:R-:W-:Y:S01]  /*3490*/  FMUL.FTZ R33, R33, UR13 ;  /* 0x0000000d21217c20 */ /* 0x000fe20008410000 */
[----:B------:R-:W-:-:S02]  /*34a0*/  IMAD.U32 R32, R32, 0x10000, RZ ;  /* 0x0001000020207824 */ /* 0x000fc400078e00ff */
[----:B------:R-:W-:Y:S01]  /*34b0*/  FSETP.GTU.FTZ.AND P3, PT, R28, UR10, PT ;  /* 0x0000000a1c007c0b */ /* 0x000fe2000bf7c000 */
[----:B------:R-:W-:Y:S01]  /*34c0*/  FMUL.FTZ R33, R33, UR12 ;  /* 0x0000000c21217c20 */ /* 0x000fe20008410000 */
[----:B------:R-:W-:Y:S02]  /*34d0*/  SHF.L.U32 R28, R98, 0x10, RZ ;  /* 0x00000010621c7819 */ /* 0x000fe400000006ff */
[----:B------:R-:W-:Y:S02]  /*34e0*/  SEL R74, RZ, 0x1, P3 ;  /* 0x00000001ff4a7807 */ /* 0x000fe40001800000 */
[----:B------:R-:W-:-:S05]  /*34f0*/  FSEL R33, R33, RZ, !P3 ;  /* 0x000000ff21217208 */ /* 0x000fca0005800000 */
[----:B------:R-:W-:-:S07]  /*3500*/  FFMA.FTZ R81, R33, R28, R32 ;  /* 0x0000001c21517223 */ /* 0x000fce0000010020 */
.L_x_1871:
        /* <DEDUP_REMOVED lines=20> */
.L_x_1877:
        /* <DEDUP_REMOVED lines=12> */
.L_x_1878:
        /* <DEDUP_REMOVED lines=34> */
[----:B------:R-:W-:Y:S01]  /*3930*/  VIADD R83, R2, 0x5384540f ;  /* 0x5384540f02537836 */ /* 0x000fe20000000000 */
        /* <DEDUP_REMOVED lines=9> */
[----:B------:R-:W-:-:S03]  /*39d0*/  LOP3.LUT R146, R33, R84, R83, 0x96, !PT ;  /* 0x0000005421927212 */ /* 0x000fc600078e9653 */
[----:B------:R-:W-:Y:S02]  /*39e0*/  VIADD R29, R2, 0xf1bbcdc8 ;  /* 0xf1bbcdc8021d7836 */ /* 0x000fe40000000000 */
[----:B------:R-:W-:-:S03]  /*39f0*/  IMAD.WIDE.U32 R146, R146, -0x326172a9, RZ ;  /* 0xcd9e8d5792927825 */ /* 0x000fc600078e00ff */
[----:B------:R-:W-:Y:S02]  /*3a00*/  LOP3.LUT R32, R29, R32, R145, 0x96, !PT ;  /* 0x000000201d207212 */ /* 0x000fe400078e9691 */
[----:B------:R-:W-:-:S03]  /*3a10*/  LOP3.LUT R145, R109, R144, R147, 0x96, !PT ;  /* 0x000000906d917212 */ /* 0x000fc600078e9693 */
[----:B------:R-:W-:-:S05]  /*3a20*/  IMAD.WIDE.U32 R32, R32, -0x2daee0ad, RZ ;  /* 0xd2511f5320207825 */ /* 0x000fca00078e00ff */
[----:B------:R-:W-:Y:S01]  /*3a30*/  LOP3.LUT R147, R107, R82, R33, 0x96, !PT ;  /* 0x000000526b937212 */ /* 0x000fe200078e9621 */
[----:B------:R-:W-:Y:S01]  /*3a40*/  IMAD.MOV.U32 R33, RZ, RZ, R80 ;  /* 0x000000ffff217224 */ /* 0x000fe200078e0050 */
[----:B------:R-:W-:Y:S01]  /*3a50*/  MOV R82, R32 ;  /* 0x0000002000527202 */ /* 0x000fe20000000f00 */
[----:B------:R-:W-:-:S07]  /*3a60*/  IMAD.MOV.U32 R32, RZ, RZ, RZ ;  /* 0x000000ffff207224 */ /* 0x000fce00078e00ff */
.L_x_1876:
[----:B------:R-:W-:Y:S01]  /*3a70*/  I2FP.F32.U32 R29, R33 ;  /* 0x00000021001d7245 */ /* 0x000fe20000201000 */
[----:B------:R-:W-:Y:S02]  /*3a80*/  HFMA2 R70, -RZ, RZ, 0.1171875, 0 ;  /* 0x2f800000ff467431 */ /* 0x000fe400000001ff */
[----:B-----5:R-:W-:Y:S01]  /*3a90*/  IMAD.U32 R33, R19, 0x10000, RZ ;  /* 0x0001000013217824 */ /* 0x020fe200078e00ff */
        /* <DEDUP_REMOVED lines=9> */
.L_x_1875:
        /* <DEDUP_REMOVED lines=21> */
.L_x_1881:
        /* <DEDUP_REMOVED lines=12> */
.L_x_1882:
[----:B------:R-:W-:Y:S01]  /*3d40*/  IMAD.WIDE.U32 R84, R37, -0x326172a9, RZ ;  /* 0xcd9e8d5725547825 */ /* 0x000fe200078e00ff */
[----:B------:R-:W-:Y:S02]  /*3d50*/  LOP3.LUT R146, R63, R33, R3, 0x96, !PT ;  /* 0x000000213f927212 */ /* 0x000fe400078e9603 */
[C---:B------:R-:W-:Y:S01]  /*3d60*/  IADD3 R89, PT, PT, R3.reuse, 0x76cf5d0a, RZ ;  /* 0x76cf5d0a03597810 */ /* 0x040fe20007ffe0ff */
[----:B------:R-:W-:Y:S01]  /*3d70*/  VIADD R29, R3, 0xbb67ae85 ;  /* 0xbb67ae85031d7836 */ /* 0x000fe20000000000 */
[----:B------:R-:W-:Y:S01]  /*3d80*/  LOP3.LUT R144, R39, R85, R2, 0x96, !PT ;  /* 0x0000005527907212 */ /* 0x000fe200078e9602 */
[----:B------:R-:W-:-:S04]  /*3d90*/  IMAD.WIDE.U32 R146, R146, -0x326172a9, RZ ;  /* 0xcd9e8d5792927825 */ /* 0x000fc800078e00ff */
[----:B------:R-:W-:Y:S01]  /*3da0*/  IMAD.WIDE.U32 R144, R144, -0x2daee0ad, RZ ;  /* 0xd2511f5390907825 */ /* 0x000fe200078e00ff */
[----:B------:R-:W-:-:S03]  /*3db0*/  LOP3.LUT R33, R125, R84, R147, 0x96, !PT ;  /* 0x000000547d217212 */ /* 0x000fc600078e9693 */
[----:B------:R-:W-:Y:S01]  /*3dc0*/  IMAD.MOV.U32 R70, RZ, RZ, RZ ;  /* 0x000000ffff467224 */ /* 0x000fe200078e00ff */
[----:B------:R-:W-:Y:S01]  /*3dd0*/  LOP3.LUT R29, R29, R32, R145, 0x96, !PT ;  /* 0x000000201d1d7212 */ /* 0x000fe200078e9691 */
        /* <DEDUP_REMOVED lines=21> */
[----:B------:R-:W-:-:S03]  /*3f30*/  LOP3.LUT R84, R33, R32, R145, 0x96, !PT ;  /* 0x0000002021547212 */ /* 0x000fc600078e9691 */
        /* <DEDUP_REMOVED lines=20> */
[----:B------:R-:W-:Y:S01]  /*4080*/  IMAD.MOV.U32 R78, RZ, RZ, R148 ;  /* 0x000000ffff4e7224 */ /* 0x000fe200078e0094 */
[----:B------:R-:W-:-:S07]  /*4090*/  LOP3.LUT R147, R107, R32, R149, 0x96, !PT ;  /* 0x000000206b937212 */ /* 0x000fce00078e9695 */
.L_x_1880:
[----:B-----5:R-:W-:Y:S01]  /*40a0*/  PRMT R32, R19, 0x7632, R32 ;  /* 0x0000763213207816 */ /* 0x020fe20000000020 */
[----:B------:R-:W-:Y:S01]  /*40b0*/  IMAD.MOV.U32 R72, RZ, RZ, 0x2f800000 ;  /* 0x2f800000ff487424 */ /* 0x000fe200078e00ff */
[----:B------:R-:W-:Y:S01]  /*40c0*/  I2FP.F32.U32 R29, R29 ;  /* 0x0000001d001d7245 */ /* 0x000fe20000201000 */
[----:B------:R-:W-:Y:S01]  /*40d0*/  IMAD.U32 R85, R96, 0x10000, RZ ;  /* 0x0001000060557824 */ /* 0x000fe200078e00ff */
        /* <DEDUP_REMOVED lines=9> */
[----:B------:R-:W-:-:S07]  /*4170*/  FFMA.FTZ R85, R32, R85, R33 ;  /* 0x0000005520557223 */ /* 0x000fce0000010021 */
.L_x_1879:
[----:B------:R-:W-:Y:S02]  /*4180*/  F2FP.BF16.F32.PACK_AB R29, RZ, R85 ;  /* 0x00000055ff1d723e */ /* 0x000fe400000010ff */
[----:B------:R-:W-:Y:S02]  /*4190*/  PRMT R25, R25, 0x5410, R27 ;  /* 0x0000541019197816 */ /* 0x000fe4000000001b */
[----:B------:R-:W-:Y:S02]  /*41a0*/  PRMT R26, R26, 0x5410, R28 ;  /* 0x000054101a1a7816 */ /* 0x000fe4000000001c */
[----:B------:R-:W-:Y:S02]  /*41b0*/  PRMT R24, R24, 0x5410, R0 ;  /* 0x0000541018187816 */ /* 0x000fe40000000000 */
[----:B------:R-:W-:Y:S01]  /*41c0*/  PRMT R27, R80, 0x5410, R29 ;  /* 0x00005410501b7816 */ /* 0x000fe2000000001d */
[----:B------:R-:W-:Y:S06]  /*41d0*/  BRA `(.L_x_1883) ;  /* 0x0000002c00cc7947 */ /* 0x000fec0003800000 */
.L_x_1850:
[----:B------:R-:W-:Y:S01]  /*41e0*/  MOV R71, RZ ;  /* 0x000000ff00477202 */ /* 0x000fe20000000f00 */
[----:B------:R-:W-:Y:S02]  /*41f0*/  IMAD.MOV.U32 R0, RZ, RZ, R148 ;  /* 0x000000ffff007224 */ /* 0x000fe400078e0094 */
[----:B------:R-:W-:Y:S01]  /*4200*/  IMAD.MOV.U32 R78, RZ, RZ, R70 ;  /* 0x000000ffff4e7224 */ /* 0x000fe200078e0046 */
        /* <DEDUP_REMOVED lines=16> */
.L_x_1886:
        /* <DEDUP_REMOVED lines=12> */
.L_x_1887:
[----:B------:R-:W-:Y:S01]  /*43d0*/  IMAD.WIDE.U32 R26, R37, -0x326172a9, RZ ;  /* 0xcd9e8d57251a7825 */ /* 0x000fe200078e00ff */
[----:B------:R-:W-:-:S03]  /*43e0*/  LOP3.LUT R32, R63, R25, R3, 0x96, !PT ;  /* 0x000000193f207212 */ /* 0x000fc600078e9603 */
[----:B------:R-:W-:Y:S01]  /*43f0*/  IMAD.MOV.U32 R0, RZ, RZ, RZ ;  /* 0x000000ffff007224 */ /* 0x000fe200078e00ff */
        /* <DEDUP_REMOVED lines=43> */
[----:B------:R-:W-:-:S04]  /*46b0*/  LOP3.LUT R33, R33, R28, R25, 0x96, !PT ;  /* 0x0000001c21217212 */ /* 0x000fc800078e9619 */
[----:B------:R-:W-:Y:S01]  /*46c0*/  LOP3.LUT R29, R29, R32, R27, 0x96, !PT ;  /* 0x000000201d1d7212 */ /* 0x000fe200078e961b */
[----:B------:R-:W-:-:S04]  /*46d0*/  IMAD.WIDE.U32 R146, R33, -0x326172a9, RZ ;  /* 0xcd9e8d5721927825 */ /* 0x000fc800078e00ff */
[----:B------:R-:W-:Y:S01]  /*46e0*/  IMAD.WIDE.U32 R78, R29, -0x2daee0ad, RZ ;  /* 0xd2511f531d4e7825 */ /* 0x000fe200078e00ff */
[----:B------:R-:W-:-:S04]  /*46f0*/  LOP3.LUT R145, R109, R26, R147, 0x96, !PT ;  /* 0x0000001a6d917212 */ /* 0x000fc800078e9693 */
[----:B------:R-:W-:Y:S01]  /*4700*/  LOP3.LUT R147, R107, R24, R79, 0x96, !PT ;  /* 0x000000186b937212 */ /* 0x000fe200078e964f */
[----:B------:R-:W-:-:S07]  /*4710*/  IMAD.MOV.U32 R24, RZ, RZ, R70 ;  /* 0x000000ffff187224 */ /* 0x000fce00078e0046 */
.L_x_1885:
[----:B------:R-:W-:Y:S01]  /*4720*/  I2FP.F32.U32 R24, R24 ;  /* 0x0000001800187245 */ /* 0x000fe20000201000 */
[----:B-----5:R-:W-:Y:S01]  /*4730*/  IMAD.U32 R26, R16, 0x10000, RZ ;  /* 0x00010000101a7824 */ /* 0x020fe200078e00ff */
[----:B------:R-:W-:-:S03]  /*4740*/  MOV R25, 0x2f800000 ;  /* 0x2f80000000197802 */ /* 0x000fc60000000f00 */
[----:B------:R-:W-:Y:S02]  /*4750*/  FMUL.FTZ R26, R26, UR13 ;  /* 0x0000000d1a1a7c20 */ /* 0x000fe40008410000 */
[----:B------:R-:W-:Y:S02]  /*4760*/  FFMA.FTZ R24, R24, R25, 1.1641532182693481445e-10 ;  /* 0x2f00000018187423 */ /* 0x000fe40000010019 */
[----:B------:R-:W-:-:S03]  /*4770*/  FMUL.FTZ R26, R26, UR12 ;  /* 0x0000000c1a1a7c20 */ /* 0x000fc60008410000 */
[----:B------:R-:W-:Y:S01]  /*4780*/  FSETP.GTU.FTZ.AND P2, PT, R24, UR10, PT ;  /* 0x0000000a18007c0b */ /* 0x000fe2000bf5c000 */
[----:B------:R-:W-:-:S03]  /*4790*/  IMAD.U32 R24, R43, 0x10000, RZ ;  /* 0x000100002b187824 */ /* 0x000fc600078e00ff */
[----:B------:R-:W-:Y:S02]  /*47a0*/  FSEL R71, R26, RZ, !P2 ;  /* 0x000000ff1a477208 */ /* 0x000fe40005000000 */
[----:B------:R-:W-:-:S03]  /*47b0*/  SEL R64, RZ, 0x1, P2 ;  /* 0x00000001ff407807 */ /* 0x000fc60001000000 */
[----:B------:R-:W-:-:S07]  /*47c0*/  FMUL.FTZ R71, R71, R24 ;  /* 0x0000001847477220 */ /* 0x000fce0000410000 */
.L_x_1884:
[----:B------:R-:W-:Y:S01]  /*47d0*/  HFMA2 R73, -RZ, RZ, 0, 0 ;  /* 0x00000000ff497431 */ /* 0x000fe200000001ff */
[----:B------:R-:W-:Y:S01]  /*47e0*/  F2FP.BF16.F32.PACK_AB R24, RZ, R71 ;  /* 0x00000047ff18723e */ /* 0x000fe200000010ff */
[----:B------:R-:W-:Y:S01]  /*47f0*/  IMAD.MOV.U32 R25, RZ, RZ, R0 ;  /* 0x000000ffff197224 */ /* 0x000fe200078e0000 */
        /* <DEDUP_REMOVED lines=13> */
.L_x_1890:
        /* <DEDUP_REMOVED lines=12> */
.L_x_1891:
        /* <DEDUP_REMOVED lines=50> */
[----:B------:R-:W-:Y:S01]  /*4cb0*/  IMAD.MOV.U32 R25, RZ, RZ, RZ ;  /* 0x000000ffff197224 */ /* 0x000fe200078e00ff */
[----:B------:R-:W-:Y:S02]  /*4cc0*/  LOP3.LUT R147, R107, R26, R33, 0x96, !PT ;  /* 0x0000001a6b937212 */ /* 0x000fe400078e9621 */
[----:B------:R-:W-:Y:S01]  /*4cd0*/  MOV R26, R78 ;  /* 0x0000004e001a7202 */ /* 0x000fe20000000f00 */
[----:B------:R-:W-:-:S07]  /*4ce0*/  IMAD.MOV.U32 R78, RZ, RZ, R32 ;  /* 0x000000ffff4e7224 */ /* 0x000fce00078e0020 */
.L_x_1889:
[----:B-----5:R-:W-:Y:S01]  /*4cf0*/  PRMT R27, R16, 0x7632, R27 ;  /* 0x00007632101b7816 */ /* 0x020fe2000000001b */
[----:B------:R-:W-:Y:S01]  /*4d00*/  HFMA2 R29, -RZ, RZ, 0.1171875, 0 ;  /* 0x2f800000ff1d7431 */ /* 0x000fe200000001ff */
[----:B------:R-:W-:-:S03]  /*4d10*/  I2FP.F32.U32 R0, R26 ;  /* 0x0000001a00007245 */ /* 0x000fc60000201000 */
[----:B------:R-:W-:Y:S02]  /*4d20*/  IMAD.U32 R27, R27, 0x10000, RZ ;  /* 0x000100001b1b7824 */ /* 0x000fe400078e00ff */
[----:B------:R-:W-:Y:S02]  /*4d30*/  FFMA.FTZ R0, R0, R29, 1.1641532182693481445e-10 ;  /* 0x2f00000000007423 */ /* 0x000fe4000001001d */
[----:B------:R-:W-:-:S03]  /*4d40*/  FMUL.FTZ R27, R27, UR13 ;  /* 0x0000000d1b1b7c20 */ /* 0x000fc60008410000 */
[----:B------:R-:W-:Y:S01]  /*4d50*/  FSETP.GTU.FTZ.AND P2, PT, R0, UR10, PT ;  /* 0x0000000a00007c0b */ /* 0x000fe2000bf5c000 */
[----:B------:R-:W-:Y:S01]  /*4d60*/  FMUL.FTZ R27, R27, UR12 ;  /* 0x0000000c1b1b7c20 */ /* 0x000fe20008410000 */
[----:B------:R-:W-:Y:S02]  /*4d70*/  IMAD.U32 R0, R102, 0x10000, RZ ;  /* 0x0001000066007824 */ /* 0x000fe400078e00ff */
[----:B------:R-:W-:Y:S02]  /*4d80*/  SEL R65, RZ, 0x1, P2 ;  /* 0x00000001ff417807 */ /* 0x000fe40001000000 */
[----:B------:R-:W-:-:S05]  /*4d90*/  FSEL R27, R27, RZ, !P2 ;  /* 0x000000ff1b1b7208 */ /* 0x000fca0005000000 */
[----:B------:R-:W-:-:S07]  /*4da0*/  FMUL.FTZ R73, R27, R0 ;  /* 0x000000001b497220 */ /* 0x000fce0000410000 */
.L_x_1888:
        /* <DEDUP_REMOVED lines=16> */
.L_x_1894:
        /* <DEDUP_REMOVED lines=12> */
.L_x_1895:
        /* <DEDUP_REMOVED lines=44> */
[----:B------:R-:W-:Y:S02]  /*5230*/  LOP3.LUT R33, R33, R32, R27, 0x96, !PT ;  /* 0x0000002021217212 */ /* 0x000fe400078e961b */
[----:B------:R-:W-:Y:S01]  /*5240*/  MOV R27, R78 ;  /* 0x0000004e001b7202 */ /* 0x000fe20000000f00 */
[----:B------:R-:W-:Y:S02]  /*5250*/  VIADD R25, R2, 0xf1bbcdc8 ;  /* 0xf1bbcdc802197836 */ /* 0x000fe40000000000 */
[----:B------:R-:W-:-:S03]  /*5260*/  IMAD.WIDE.U32 R146, R33, -0x326172a9, RZ ;  /* 0xcd9e8d5721927825 */ /* 0x000fc600078e00ff */
[----:B------:R-:W-:Y:S02]  /*5270*/  LOP3.LUT R25, R25, R80, R29, 0x96, !PT ;  /* 0x0000005019197212 */ /* 0x000fe400078e961d */
[----:B------:R-:W-:-:S03]  /*5280*/  LOP3.LUT R145, R109, R28, R147, 0x96, !PT ;  /* 0x0000001c6d917212 */ /* 0x000fc600078e9693 */
[----:B------:R-:W-:-:S04]  /*5290*/  IMAD.WIDE.U32 R32, R25, -0x2daee0ad, RZ ;  /* 0xd2511f5319207825 */ /* 0x000fc800078e00ff */
[----:B------:R-:W-:Y:S01]  /*52a0*/  IMAD.MOV.U32 R78, RZ, RZ, R32 ;  /* 0x000000ffff4e7224 */ /* 0x000fe200078e0020 */
[----:B------:R-:W-:Y:S01]  /*52b0*/  LOP3.LUT R147, R107, R26, R33, 0x96, !PT ;  /* 0x0000001a6b937212 */ /* 0x000fe200078e9621 */
[----:B------:R-:W-:-:S07]  /*52c0*/  IMAD.MOV.U32 R26, RZ, RZ, RZ ;  /* 0x000000ffff1a7224 */ /* 0x000fce00078e00ff */
.L_x_1893:
        /* <DEDUP_REMOVED lines=11> */
.L_x_1892:
        /* <DEDUP_REMOVED lines=16> */
.L_x_1898:
        /* <DEDUP_REMOVED lines=12> */
.L_x_1899:
        /* <DEDUP_REMOVED lines=29> */
[----:B------:R-:W-:-:S04]  /*5710*/  LOP3.LUT R27, R27, R28, R81, 0x96, !PT ;  /* 0x0000001c1b1b7212 */ /* 0x000fc800078e9651 */
        /* <DEDUP_REMOVED lines=15> */
[----:B------:R-:W-:Y:S01]  /*5810*/  MOV R27, R78 ;  /* 0x0000004e001b7202 */ /* 0x000fe20000000f00 */
[----:B------:R-:W-:Y:S02]  /*5820*/  VIADD R33, R2, 0xf1bbcdc8 ;  /* 0xf1bbcdc802217836 */ /* 0x000fe40000000000 */
[----:B------:R-:W-:-:S03]  /*5830*/  IMAD.WIDE.U32 R146, R67, -0x326172a9, RZ ;  /* 0xcd9e8d5743927825 */ /* 0x000fc600078e00ff */
[----:B------:R-:W-:Y:S02]  /*5840*/  LOP3.LUT R33, R33, R80, R29, 0x96, !PT ;  /* 0x0000005021217212 */ /* 0x000fe400078e961d */
[----:B------:R-:W-:Y:S01]  /*5850*/  LOP3.LUT R145, R109, R28, R147, 0x96, !PT ;  /* 0x0000001c6d917212 */ /* 0x000fe200078e9693 */
[----:B------:R-:W-:Y:S02]  /*5860*/  IMAD.MOV.U32 R28, RZ, RZ, RZ ;  /* 0x000000ffff1c7224 */ /* 0x000fe400078e00ff */
[----:B------:R-:W-:-:S04]  /*5870*/  IMAD.WIDE.U32 R32, R33, -0x2daee0ad, RZ ;  /* 0xd2511f5321207825 */ /* 0x000fc800078e00ff */
[----:B------:R-:W-:Y:S01]  /*5880*/  IMAD.MOV.U32 R78, RZ, RZ, R32 ;  /* 0x000000ffff4e7224 */ /* 0x000fe200078e0020 */
[----:B------:R-:W-:-:S07]  /*5890*/  LOP3.LUT R147, R107, R26, R33, 0x96, !PT ;  /* 0x0000001a6b937212 */ /* 0x000fce00078e9621 */
.L_x_1897:
[----:B-----5:R-:W-:Y:S02]  /*58a0*/  PRMT R29, R17, 0x7632, R29 ;  /* 0x00007632111d7816 */ /* 0x020fe4000000001d */
[----:B------:R-:W-:Y:S01]  /*58b0*/  I2FP.F32.U32 R26, R27 ;  /* 0x0000001b001a7245 */ /* 0x000fe20000201000 */
[----:B------:R-:W-:Y:S02]  /*58c0*/  HFMA2 R27, -RZ, RZ, 0.1171875, 0 ;  /* 0x2f800000ff1b7431 */ /* 0x000fe400000001ff */
[----:B------:R-:W-:-:S03]  /*58d0*/  IMAD.U32 R29, R29, 0x10000, RZ ;  /* 0x000100001d1d7824 */ /* 0x000fc600078e00ff */
        /* <DEDUP_REMOVED lines=8> */
.L_x_1896:
        /* <DEDUP_REMOVED lines=16> */
.L_x_1902:
        /* <DEDUP_REMOVED lines=12> */
.L_x_1903:
[----:B------:R-:W-:Y:S01]  /*5b20*/  IMAD.WIDE.U32 R32, R37, -0x326172a9, RZ ;  /* 0xcd9e8d5725207825 */ /* 0x000fe200078e00ff */
[----:B------:R-:W-:Y:S02]  /*5b30*/  LOP3.LUT R82, R63, R29, R3, 0x96, !PT ;  /* 0x0000001d3f527212 */ /* 0x000fe400078e9603 */
[----:B------:R-:W-:Y:S01]  /*5b40*/  MOV R26, R78 ;  /* 0x0000004e001a7202 */ /* 0x000fe20000000f00 */
        /* <DEDUP_REMOVED lines=41> */
[----:B------:R-:W-:Y:S02]  /*5de0*/  VIADD R81, R3, 0xdb3d7428 ;  /* 0xdb3d742803517836 */ /* 0x000fe40000000000 */
[----:B------:R-:W-:-:S03]  /*5df0*/  IMAD.WIDE.U32 R32, R33, -0x326172a9, RZ ;  /* 0xcd9e8d5721207825 */ /* 0x000fc600078e00ff */
[----:B------:R-:W-:Y:S01]  /*5e00*/  LOP3.LUT R81, R81, R80, R29, 0x96, !PT ;  /* 0x0000005051517212 */ /* 0x000fe200078e961d */
[----:B------:R-:W-:Y:S01]  /*5e10*/  IMAD.MOV.U32 R29, RZ, RZ, RZ ;  /* 0x000000ffff1d7224 */ /* 0x000fe200078e00ff */
[----:B------:R-:W-:-:S03]  /*5e20*/  LOP3.LUT R79, R79, R82, R33, 0x96, !PT ;  /* 0x000000524f4f7212 */ /* 0x000fc600078e9621 */
[----:B------:R-:W-:-:S04]  /*5e30*/  IMAD.WIDE.U32 R146, R81, -0x326172a9, RZ ;  /* 0xcd9e8d5751927825 */ /* 0x000fc800078e00ff */
[----:B------:R-:W-:Y:S01]  /*5e40*/  IMAD.WIDE.U32 R80, R79, -0x2daee0ad, RZ ;  /* 0xd2511f534f507825 */ /* 0x000fe200078e00ff */
[----:B------:R-:W-:-:S03]  /*5e50*/  LOP3.LUT R145, R109, R32, R147, 0x96, !PT ;  /* 0x000000206d917212 */ /* 0x000fc600078e9693 */
[----:B------:R-:W-:Y:S01]  /*5e60*/  IMAD.MOV.U32 R78, RZ, RZ, R80 ;  /* 0x000000ffff4e7224 */ /* 0x000fe200078e0050 */
[----:B------:R-:W-:-:S07]  /*5e70*/  LOP3.LUT R147, R107, R28, R81, 0x96, !PT ;  /* 0x0000001c6b937212 */ /* 0x000fce00078e9651 */
.L_x_1901:
        /* <DEDUP_REMOVED lines=11> */
.L_x_1900:
        /* <DEDUP_REMOVED lines=16> */
.L_x_1906:
        /* <DEDUP_REMOVED lines=12> */
.L_x_1907:
[----:B------:R-:W-:Y:S01]  /*60f0*/  IMAD.WIDE.U32 R32, R37, -0x326172a9, RZ ;  /* 0xcd9e8d5725207825 */ /* 0x000fe200078e00ff */
[----:B------:R-:W-:-:S04]  /*6100*/  LOP3.LUT R82, R63, R29, R3, 0x96, !PT ;  /* 0x0000001d3f527212 */ /* 0x000fc800078e9603 */
        /* <DEDUP_REMOVED lines=44> */
[----:B------:R-:W-:-:S03]  /*63d0*/  IMAD.WIDE.U32 R146, R83, -0x326172a9, RZ ;  /* 0xcd9e8d5753927825 */ /* 0x000fc600078e00ff */
[----:B------:R-:W-:Y:S02]  /*63e0*/  LOP3.LUT R81, R81, R82, R33, 0x96, !PT ;  /* 0x0000005251517212 */ /* 0x000fe400078e9621 */
[----:B------:R-:W-:Y:S01]  /*63f0*/  LOP3.LUT R145, R109, R32, R147, 0x96, !PT ;  /* 0x000000206d917212 */ /* 0x000fe200078e9693 */
[----:B------:R-:W-:Y:S02]  /*6400*/  IMAD.MOV.U32 R32, RZ, RZ, RZ ;  /* 0x000000ffff207224 */ /* 0x000fe400078e00ff */
[----:B------:R-:W-:-:S05]  /*6410*/  IMAD.WIDE.U32 R80, R81, -0x2daee0ad, RZ ;  /* 0xd2511f5351507825 */ /* 0x000fca00078e00ff */
[----:B------:R-:W-:Y:S02]  /*6420*/  LOP3.LUT R147, R107, R28, R81, 0x96, !PT ;  /* 0x0000001c6b937212 */ /* 0x000fe400078e9651 */
[----:B------:R-:W-:Y:S01]  /*6430*/  MOV R28, R78 ;  /* 0x0000004e001c7202 */ /* 0x000fe20000000f00 */
[----:B------:R-:W-:-:S07]  /*6440*/  IMAD.MOV.U32 R78, RZ, RZ, R80 ;  /* 0x000000ffff4e7224 */ /* 0x000fce00078e0050 */
.L_x_1905:
        /* <DEDUP_REMOVED lines=12> */
.L_x_1904:
        /* <DEDUP_REMOVED lines=16> */
.L_x_1910:
        /* <DEDUP_REMOVED lines=12> */
.L_x_1911:
        /* <DEDUP_REMOVED lines=54> */
.L_x_1909:
        /* <DEDUP_REMOVED lines=11> */
.L_x_1908:
        /* <DEDUP_REMOVED lines=16> */
.L_x_1914:
        /* <DEDUP_REMOVED lines=12> */
.L_x_1915:
        /* <DEDUP_REMOVED lines=44> */
[----:B------:R-:W-:Y:S01]  /*6f60*/  IMAD.WIDE.U32 R84, R29, -0x326172a9, RZ ;  /* 0xcd9e8d571d547825 */ /* 0x000fe200078e00ff */
[----:B------:R-:W-:-:S03]  /*6f70*/  LOP3.LUT R89, R89, R144, R33, 0x96, !PT ;  /* 0x0000009059597212 */ /* 0x000fc600078e9621 */
[----:B------:R-:W-:-:S05]  /*6f80*/  VIADD R29, R2, 0xf1bbcdc8 ;  /* 0xf1bbcdc8021d7836 */ /* 0x000fca0000000000 */
[----:B------:R-:W-:Y:S01]  /*6f90*/  LOP3.LUT R29, R29, R146, R85, 0x96, !PT ;  /* 0x000000921d1d7212 */ /* 0x000fe200078e9655 */
[----:B------:R-:W-:-:S04]  /*6fa0*/  IMAD.WIDE.U32 R146, R89, -0x326172a9, RZ ;  /* 0xcd9e8d5759927825 */ /* 0x000fc800078e00ff */
[----:B------:R-:W-:Y:S01]  /*6fb0*/  IMAD.WIDE.U32 R148, R29, -0x2daee0ad, RZ ;  /* 0xd2511f531d947825 */ /* 0x000fe200078e00ff */
[----:B------:R-:W-:-:S04]  /*6fc0*/  LOP3.LUT R145, R109, R84, R147, 0x96, !PT ;  /* 0x000000546d917212 */ /* 0x000fc800078e9693 */
[----:B------:R-:W-:Y:S02]  /*6fd0*/  LOP3.LUT R147, R107, R32, R149, 0x96, !PT ;  /* 0x000000206b937212 */ /* 0x000fe400078e9695 */
[----:B------:R-:W-:Y:S01]  /*6fe0*/  MOV R32, R78 ;  /* 0x0000004e00207202 */ /* 0x000fe20000000f00 */
[----:B------:R-:W-:-:S07]  /*6ff0*/  IMAD.MOV.U32 R78, RZ, RZ, R148 ;  /* 0x000000ffff4e7224 */ /* 0x000fce00078e0094 */
.L_x_1913:
[----:B-----5:R-:W-:Y:S02]  /*7000*/  PRMT R33, R19, 0x7632, R33 ;  /* 0x0000763213217816 */ /* 0x020fe40000000021 */
[----:B------:R-:W-:Y:S01]  /*7010*/  I2FP.F32.U32 R29, R32 ;  /* 0x00000020001d7245 */ /* 0x000fe20000201000 */
[----:B------:R-:W-:Y:S02]  /*7020*/  HFMA2 R32, -RZ, RZ, 0.1171875, 0 ;  /* 0x2f800000ff207431 */ /* 0x000fe400000001ff */
[----:B------:R-:W-:-:S03]  /*7030*/  IMAD.U32 R33, R33, 0x10000, RZ ;  /* 0x0001000021217824 */ /* 0x000fc600078e00ff */
        /* <DEDUP_REMOVED lines=8> */
.L_x_1912:
[----:B------:R-:W-:Y:S02]  /*70c0*/  F2FP.BF16.F32.PACK_AB R29, RZ, R85 ;  /* 0x00000055ff1d723e */ /* 0x000fe400000010ff */
[----:B------:R-:W-:Y:S02]  /*70d0*/  PRMT R25, R25, 0x5410, R27 ;  /* 0x0000541019197816 */ /* 0x000fe4000000001b */
[----:B------:R-:W-:Y:S02]  /*70e0*/  PRMT R26, R26, 0x5410, R28 ;  /* 0x000054101a1a7816 */ /* 0x000fe4000000001c */
[----:B------:R-:W-:Y:S02]  /*70f0*/  PRMT R24, R24, 0x5410, R0 ;  /* 0x0000541018187816 */ /* 0x000fe40000000000 */
[----:B------:R-:W-:-:S07]  /*7100*/  PRMT R27, R80, 0x5410, R29 ;  /* 0x00005410501b7816 */ /* 0x000fce000000001d */
.L_x_1883:
[----:B------:R-:W0:Y:S01]  /*7110*/  LDC.64 R28, c[0x0][0x3a8] ;  /* 0x0000ea00ff1c7b82 */ /* 0x000e220000000a00 */
[----:B------:R-:W-:Y:S01]  /*7120*/  @P1 IADD3 R89, PT, PT, R31, 0x100, RZ ;  /* 0x000001001f591810 */ /* 0x000fe20007ffe0ff */
[----:B------:R-:W-:-:S06]  /*7130*/  @P0 VIADD R91, R105, 0x100 ;  /* 0x00000100695b0836 */ /* 0x000fcc0000000000 */
[----:B------:R-:W1:Y:S08]  /*7140*/  @P1 LDC.64 R32, c[0x0][0x390] ;  /* 0x0000e400ff201b82 */ /* 0x000e700000000a00 */
[----:B------:R-:W2:Y:S01]  /*7150*/  @P0 LDC.64 R148, c[0x0][0x3a0] ;  /* 0x0000e800ff940b82 */ /* 0x000ea20000000a00 */
[----:B0-----:R-:W-:-:S05]  /*7160*/  IMAD.WIDE.U32 R150, R105, 0x10, R28 ;  /* 0x0000001069967825 */ /* 0x001fca00078e001c */
[----:B------:R0:W-:Y:S01]  /*7170*/  STG.E.128 desc[UR6][R150.64], R24 ;  /* 0x0000001896007986 */ /* 0x0001e2000c101d06 */
[----:B-1----:R-:W-:-:S04]  /*7180*/  @P1 IMAD.WIDE.U32 R32, R89, 0x10, R32 ;  /* 0x0000001059201825 */ /* 0x002fc800078e0020 */
[----:B--2---:R-:W-:Y:S01]  /*7190*/  @P0 IMAD.WIDE.U32 R148, R91, 0x10, R148 ;  /* 0x000000105b940825 */ /* 0x004fe200078e0094 */
[----:B------:R-:W-:Y:S06]  /*71a0*/  @!P1 BRA `(.L_x_1916) ;  /* 0x0000000000509947 */ /* 0x000fec0003800000 */
[----:B0-----:R-:W-:Y:S01]  /*71b0*/  IMAD.U32 R26, R76, 0x10000, RZ ;  /* 0x000100004c1a7824 */ /* 0x001fe200078e00ff */
[----:B------:R-:W0:Y:S01]  /*71c0*/  LDC.64 R24, c[0x0][0x3b0] ;  /* 0x0000ec00ff187b82 */ /* 0x000e220000000a00 */
[----:B------:R-:W-:Y:S02]  /*71d0*/  LOP3.LUT R0, R72, 0xffff, RZ, 0xc0, !PT ;  /* 0x0000ffff48007812 */ /* 0x000fe400078ec0ff */
[----:B------:R-:W-:Y:S02]  /*71e0*/  PRMT R27, R74, 0x7104, RZ ;  /* 0x000071044a1b7816 */ /* 0x000fe400000000ff */
[----:B------:R-:W-:Y:S02]  /*71f0*/  LOP3.LUT R89, R26, 0xff0000, RZ, 0xc0, !PT ;  /* 0x00ff00001a597812 */ /* 0x000fe400078ec0ff */
[----:B------:R-:W-:Y:S02]  /*7200*/  LOP3.LUT R26, R67, 0xff, RZ, 0xc0, !PT ;  /* 0x000000ff431a7812 */ /* 0x000fe400078ec0ff */
[----:B------:R-:W-:-:S02]  /*7210*/  PRMT R0, R89, 0x4210, R0 ;  /* 0x0000421059007816 */ /* 0x000fc40000000000 */
        /* <DEDUP_REMOVED lines=13> */
.L_x_1916:
[----:B-----5:R2:W5:Y:S04]  /*72f0*/  @P1 LDG.E.128 R16, desc[UR6][R32.64] ;  /* 0x0000000620101981 */ /* 0x020568000c1e1d00 */
[----:B------:R2:W5:Y:S01]  /*7300*/  @P0 LDG.E.128 R20, desc[UR6][R148.64] ;  /* 0x0000000694140981 */ /* 0x000562000c1e1d00 */
[----:B------:R-:W-:Y:S05]  /*7310*/  @!P0 BRA `(.L_x_1917) ;  /* 0x0000003000908947 */ /* 0x000fea0003800000 */
[----:B------:R-:W-:-:S13]  /*7320*/  ISETP.GT.AND P2, PT, R30, RZ, PT ;  /* 0x000000ff1e00720c */ /* 0x000fda0003f44270 */
[----:B-----5:R-:W-:Y:S01]  /*7330*/  @!P2 SHF.L.U32 R89, R20, 0x10, RZ ;  /* 0x000000101459a819 */ /* 0x020fe200000006ff */
[----:B------:R-:W-:Y:S02]  /*7340*/  @!P2 IMAD.MOV.U32 R0, RZ, RZ, R70 ;  /* 0x000000ffff00a224 */ /* 0x000fe400078e0046 */
[----:B------:R-:W-:Y:S01]  /*7350*/  @!P2 IMAD.MOV.U32 R80, RZ, RZ, R78 ;  /* 0x000000ffff50a224 */ /* 0x000fe200078e004e */
[----:B------:R-:W-:Y:S06]  /*7360*/  @!P2 BRA `(.L_x_1918) ;  /* 0x000000040074a947 */ /* 0x000fec0003800000 */
[----:B------:R-:W-:Y:S01]  /*7370*/  ISETP.NE.AND P3, PT, R70, 0x1, PT ;  /* 0x000000014600780c */ /* 0x000fe20003f65270 */
[----:B01----:R-:W-:Y:S01]  /*7380*/  IMAD.MOV.U32 R24, RZ, RZ, R146 ;  /* 0x000000ffff187224 */ /* 0x003fe200078e0092 */
[----:B------:R-:W-:Y:S01]  /*7390*/  MOV R0, 0x2 ;  /* 0x0000000200007802 */ /* 0x000fe20000000f00 */
[----:B------:R-:W-:-:S10]  /*73a0*/  IMAD.MOV.U32 R80, RZ, RZ, R78 ;  /* 0x000000ffff507224 */ /* 0x000fd400078e004e */
        /* <DEDUP_REMOVED lines=11> */
.L_x_1920:
        /* <DEDUP_REMOVED lines=12> */
.L_x_1921:
[----:B------:R-:W-:Y:S01]  /*7520*/  IMAD.WIDE.U32 R26, R37, -0x326172a9, RZ ;  /* 0xcd9e8d57251a7825 */ /* 0x000fe200078e00ff */
[----:B------:R-:W-:-:S03]  /*7530*/  LOP3.LUT R144, R63, R25, R3, 0x96, !PT ;  /* 0x000000193f907212 */ /* 0x000fc600078e9603 */
[----:B------:R-:W-:Y:S02]  /*7540*/  HFMA2 R0, -RZ, RZ, 0, 0 ;  /* 0x00000000ff007431 */ /* 0x000fe400000001ff */
[----:B------:R-:W-:Y:S01]  /*7550*/  VIADD R25, R3, 0xbb67ae85 ;  /* 0xbb67ae8503197836 */ /* 0x000fe20000000000 */
[----:B--2---:R-:W-:Y:S01]  /*7560*/  LOP3.LUT R32, R39, R27, R2, 0x96, !PT ;  /* 0x0000001b27207212 */ /* 0x004fe200078e9602 */
        /* <DEDUP_REMOVED lines=46> */
[----:B------:R-:W-:Y:S01]  /*7850*/  IMAD.MOV.U32 R80, RZ, RZ, R24 ;  /* 0x000000ffff507224 */ /* 0x000fe200078e0018 */
[----:B------:R-:W-:Y:S01]  /*7860*/  LOP3.LUT R147, R107, R26, R25, 0x96, !PT ;  /* 0x0000001a6b937212 */ /* 0x000fe200078e9619 */
[----:B------:R-:W-:-:S07]  /*7870*/  IMAD.MOV.U32 R24, RZ, RZ, R78 ;  /* 0x000000ffff187224 */ /* 0x000fce00078e004e */
.L_x_1919:
[----:B------:R-:W-:Y:S01]  /*7880*/  I2FP.F32.U32 R24, R24 ;  /* 0x0000001800187245 */ /* 0x000fe20000201000 */
[----:B------:R-:W-:Y:S02]  /*7890*/  IMAD.MOV.U32 R25, RZ, RZ, 0x2f800000 ;  /* 0x2f800000ff197424 */ /* 0x000fe400078e00ff */
[----:B------:R-:W-:Y:S02]  /*78a0*/  IMAD.U32 R26, R16, 0x10000, RZ ;  /* 0x00010000101a7824 */ /* 0x000fe400078e00ff */
[----:B------:R-:W-:Y:S01]  /*78b0*/  FFMA.FTZ R24, R24, R25, 1.1641532182693481445e-10 ;  /* 0x2f00000018187423 */ /* 0x000fe20000010019 */
[----:B--2---:R-:W-:Y:S02]  /*78c0*/  IMAD.U32 R32, R20, 0x10000, RZ ;  /* 0x0001000014207824 */ /* 0x004fe400078e00ff */
[----:B------:R-:W-:Y:S02]  /*78d0*/  FMUL.FTZ R26, R26, UR13 ;  /* 0x0000000d1a1a7c20 */ /* 0x000fe40008410000 */
[----:B------:R-:W-:-:S02]  /*78e0*/  FSETP.GTU.FTZ.AND P3, PT, R24, UR10, PT ;  /* 0x0000000a18007c0b */ /* 0x000fc4000bf7c000 */
[----:B------:R-:W-:Y:S01]  /*78f0*/  FMUL.FTZ R26, R26, UR12 ;  /* 0x0000000c1a1a7c20 */ /* 0x000fe20008410000 */
[----:B------:R-:W-:Y:S02]  /*7900*/  SHF.L.U32 R24, R51, 0x10, RZ ;  /* 0x0000001033187819 */ /* 0x000fe400000006ff */
[----:B------:R-:W-:Y:S02]  /*7910*/  SEL R64, RZ, 0x1, P3 ;  /* 0x00000001ff407807 */ /* 0x000fe40001800000 */
[----:B------:R-:W-:-:S05]  /*7920*/  FSEL R89, R26, RZ, !P3 ;  /* 0x000000ff1a597208 */ /* 0x000fca0005800000 */
[----:B------:R-:W-:-:S07]  /*7930*/  FFMA.FTZ R89, R89, R24, R32 ;  /* 0x0000001859597223 */ /* 0x000fce0000010020 */
.L_x_1918:
[----:B------:R-:W-:Y:S01]  /*7940*/  @!P2 PRMT R91, R20, 0x7632, R91 ;  /* 0x00007632145ba816 */ /* 0x000fe2000000005b */
[----:B01----:R-:W-:Y:S01]  /*7950*/  @!P2 IMAD.MOV.U32 R25, RZ, RZ, R0 ;  /* 0x000000ffff19a224 */ /* 0x003fe200078e0000 */
        /* <DEDUP_REMOVED lines=19> */
.L_x_1924:
        /* <DEDUP_REMOVED lines=12> */
.L_x_1925:
[----:B--2---:R-:W-:Y:S01]  /*7b50*/  IMAD.WIDE.U32 R32, R37, -0x326172a9, RZ ;  /* 0xcd9e8d5725207825 */ /* 0x004fe200078e00ff */
[----:B------:R-:W-:Y:S02]  /*7b60*/  LOP3.LUT R146, R63, R27, R3, 0x96, !PT ;  /* 0x0000001b3f927212 */ /* 0x000fe400078e9603 */
[C---:B------:R-:W-:Y:S01]  /*7b70*/  IADD3 R25, PT, PT, R3.reuse, -0x4498517b, RZ ;  /* 0xbb67ae8503197810 */ /* 0x040fe20007ffe0ff */
[----:B------:R-:W-:Y:S01]  /*7b80*/  VIADD R65, R3, 0x76cf5d0a ;  /* 0x76cf5d0a03417836 */ /* 0x000fe20000000000 */
[----:B------:R-:W-:Y:S01]  /*7b90*/  LOP3.LUT R144, R39, R33, R2, 0x96, !PT ;  /* 0x0000002127907212 */ /* 0x000fe200078e9602 */
[----:B------:R-:W-:-:S04]  /*7ba0*/  IMAD.WIDE.U32 R146, R146, -0x326172a9, RZ ;  /* 0xcd9e8d5792927825 */ /* 0x000fc800078e00ff */
[----:B------:R-:W-:Y:S01]  /*7bb0*/  IMAD.WIDE.U32 R144, R144, -0x2daee0ad, RZ ;  /* 0xd2511f5390907825 */ /* 0x000fe200078e00ff */
[----:B------:R-:W-:-:S04]  /*7bc0*/  LOP3.LUT R27, R125, R32, R147, 0x96, !PT ;  /* 0x000000207d1b7212 */ /* 0x000fc800078e9693 */
        /* <DEDUP_REMOVED lines=42> */
[----:B------:R-:W-:Y:S01]  /*7e70*/  IMAD.MOV.U32 R25, RZ, RZ, RZ ;  /* 0x000000ffff197224 */ /* 0x000fe200078e00ff */
[----:B------:R-:W-:Y:S01]  /*7e80*/  LOP3.LUT R147, R107, R26, R149, 0x96, !PT ;  /* 0x0000001a6b937212 */ /* 0x000fe200078e9695 */
[----:B------:R-:W-:Y:S01]  /*7e90*/  IMAD.MOV.U32 R26, RZ, RZ, R80 ;  /* 0x000000ffff1a7224 */ /* 0x000fe200078e0050 */
[----:B------:R-:W-:-:S07]  /*7ea0*/  MOV R70, R148 ;  /* 0x0000009400467202 */ /* 0x000fce0000000f00 */
.L_x_1923:
[----:B------:R-:W-:Y:S01]  /*7eb0*/  PRMT R27, R16, 0x7632, R27 ;  /* 0x00007632101b7816 */ /* 0x000fe2000000001b */
[----:B--2---:R-:W-:Y:S01]  /*7ec0*/  HFMA2 R33, -RZ, RZ, 0.1171875, 0 ;  /* 0x2f800000ff217431 */ /* 0x004fe200000001ff */
[----:B------:R-:W-:Y:S02]  /*7ed0*/  I2FP.F32.U32 R0, R26 ;  /* 0x0000001a00007245 */ /* 0x000fe40000201000 */
[----:B------:R-:W-:Y:S01]  /*7ee0*/  PRMT R26, R20, 0x7632, R26 ;  /* 0x00007632141a7816 */ /* 0x000fe2000000001a */
[----:B------:R-:W-:Y:S02]  /*7ef0*/  IMAD.U32 R27, R27, 0x10000, RZ ;  /* 0x000100001b1b7824 */ /* 0x000fe400078e00ff */
[----:B------:R-:W-:Y:S01]  /*7f00*/  FFMA.FTZ R0, R0, R33, 1.1641532182693481445e-10 ;  /* 0x2f00000000007423 */ /* 0x000fe20000010021 */
[----:B------:R-:W-:Y:S01]  /*7f10*/  SHF.L.U32 R26, R26, 0x10, RZ ;  /* 0x000000101a1a7819 */ /* 0x000fe200000006ff */
[----:B------:R-:W-:-:S03]  /*7f20*/  FMUL.FTZ R27, R27, UR13 ;  /* 0x0000000d1b1b7c20 */ /* 0x000fc60008410000 */
[----:B------:R-:W-:Y:S01]  /*7f30*/  FSETP.GTU.FTZ.AND P3, PT, R0, UR10, PT ;  /* 0x0000000a00007c0b */ /* 0x000fe2000bf7c000 */
[----:B------:R-:W-:Y:S01]  /*7f40*/  FMUL.FTZ R27, R27, UR12 ;  /* 0x0000000c1b1b7c20 */ /* 0x000fe20008410000 */
[----:B------:R-:W-:Y:S02]  /*7f50*/  IMAD.U32 R0, R118, 0x10000, RZ ;  /* 0x0001000076007824 */ /* 0x000fe400078e00ff */
[----:B------:R-:W-:Y:S02]  /*7f60*/  SEL R65, RZ, 0x1, P3 ;  /* 0x00000001ff417807 */ /* 0x000fe40001800000 */
[----:B------:R-:W-:-:S05]  /*7f70*/  FSEL R27, R27, RZ, !P3 ;  /* 0x000000ff1b1b7208 */ /* 0x000fca0005800000 */
[----:B------:R-:W-:-:S07]  /*7f80*/  FFMA.FTZ R91, R27, R0, R26 ;  /* 0x000000001b5b7223 */ /* 0x000fce000001001a */
.L_x_1922:
        /* <DEDUP_REMOVED lines=20> */
.L_x_1928:
        /* <DEDUP_REMOVED lines=12> */
.L_x_1929:
[----:B--2---:R-:W-:Y:S01]  /*8190*/  IMAD.WIDE.U32 R32, R37, -0x326172a9, RZ ;  /* 0xcd9e8d5725207825 */ /* 0x004fe200078e00ff */
[----:B------:R-:W-:Y:S02]  /*81a0*/  LOP3.LUT R146, R63, R27, R3, 0x96, !PT ;  /* 0x0000001b3f927212 */ /* 0x000fe400078e9603 */
[C---:B------:R-:W-:Y:S01]  /*81b0*/  IADD3 R93, PT, PT, R3.reuse, 0x76cf5d0a, RZ ;  /* 0x76cf5d0a035d7810 */ /* 0x040fe20007ffe0ff */
        /* <DEDUP_REMOVED lines=45> */
[----:B------:R-:W-:-:S04]  /*8490*/  IMAD.WIDE.U32 R146, R93, -0x326172a9, RZ ;  /* 0xcd9e8d575d927825 */ /* 0x000fc800078e00ff */
[----:B------:R-:W-:Y:S01]  /*84a0*/  IMAD.WIDE.U32 R148, R25, -0x2daee0ad, RZ ;  /* 0xd2511f5319947825 */ /* 0x000fe200078e00ff */
[----:B------:R-:W-:-:S03]  /*84b0*/  LOP3.LUT R145, R109, R32, R147, 0x96, !PT ;  /* 0x000000206d917212 */ /* 0x000fc600078e9693 */
[----:B------:R-:W-:Y:S01]  /*84c0*/  IMAD.MOV.U32 R78, RZ, RZ, R148 ;  /* 0x000000ffff4e7224 */ /* 0x000fe200078e0094 */
[----:B------:R-:W-:Y:S01]  /*84d0*/  LOP3.LUT R147, R107, R26, R149, 0x96, !PT ;  /* 0x0000001a6b937212 */ /* 0x000fe200078e9695 */
[----:B------:R-:W-:-:S07]  /*84e0*/  IMAD.MOV.U32 R26, RZ, RZ, RZ ;  /* 0x000000ffff1a7224 */ /* 0x000fce00078e00ff */
.L_x_1927:
[----:B------:R-:W-:Y:S01]  /*84f0*/  I2FP.F32.U32 R25, R27 ;  /* 0x0000001b00197245 */ /* 0x000fe20000201000 */
[----:B--2---:R-:W-:Y:S01]  /*8500*/  IMAD.MOV.U32 R32, RZ, RZ, 0x2f800000 ;  /* 0x2f800000ff207424 */ /* 0x004fe200078e00ff */
[----:B------:R-:W-:Y:S01]  /*8510*/  SHF.L.U32 R27, R17, 0x10, RZ ;  /* 0x00000010111b7819 */ /* 0x000fe200000006ff */
        /* <DEDUP_REMOVED lines=9> */
.L_x_1926:
[----:B------:R-:W-:Y:S01]  /*85b0*/  @!P2 PRMT R95, R21, 0x7632, R95 ;  /* 0x00007632155fa816 */ /* 0x000fe2000000005f */
[----:B------:R-:W-:Y:S01]  /*85c0*/  @!P2 IMAD.MOV.U32 R70, RZ, RZ, R78 ;  /* 0x000000ffff46a224 */ /* 0x000fe200078e004e */
[----:B------:R-:W-:Y:S02]  /*85d0*/  F2FP.BF16.F32.PACK_AB R25, RZ, R93 ;  /* 0x0000005dff19723e */ /* 0x000fe400000010ff */
[----:B--2---:R-:W-:Y:S01]  /*85e0*/  @!P2 MOV R32, R26 ;  /* 0x0000001a0020a202 */ /* 0x004fe20000000f00 */
        /* <DEDUP_REMOVED lines=17> */
.L_x_1932:
        /* <DEDUP_REMOVED lines=12> */
.L_x_1933:
        /* <DEDUP_REMOVED lines=12> */
[----:B------:R-:W-:Y:S02]  /*8880*/  LOP3.LUT R67, R67, R144, R27, 0x96, !PT ;  /* 0x0000009043437212 */ /* 0x000fe400078e961b */
[----:B------:R-:W-:Y:S02]  /*8890*/  IADD3 R27, PT, PT, R2, -0x255992d5, RZ ;  /* 0xdaa66d2b021b7810 */ /* 0x000fe40007ffe0ff */
        /* <DEDUP_REMOVED lines=25> */
[----:B------:R-:W-:Y:S02]  /*8a30*/  LOP3.LUT R27, R27, R32, R147, 0x96, !PT ;  /* 0x000000201b1b7212 */ /* 0x000fe400078e9693 */
[----:B------:R-:W-:Y:S01]  /*8a40*/  IADD3 R67, PT, PT, R2, -0xe443238, RZ ;  /* 0xf1bbcdc802437810 */ /* 0x000fe20007ffe0ff */
[----:B------:R-:W-:-:S05]  /*8a50*/  VIADD R33, R3, 0x1fd5c5a3 ;  /* 0x1fd5c5a303217836 */ /* 0x000fca0000000000 */
[----:B------:R-:W-:Y:S01]  /*8a60*/  LOP3.LUT R33, R33, R26, R145, 0x96, !PT ;  /* 0x0000001a21217212 */ /* 0x000fe200078e9691 */
[----:B------:R-:W-:-:S04]  /*8a70*/  IMAD.WIDE.U32 R26, R27, -0x2daee0ad, RZ ;  /* 0xd2511f531b1a7825 */ /* 0x000fc800078e00ff */
[----:B------:R-:W-:Y:S01]  /*8a80*/  IMAD.WIDE.U32 R32, R33, -0x326172a9, RZ ;  /* 0xcd9e8d5721207825 */ /* 0x000fe200078e00ff */
[----:B------:R-:W-:-:S03]  /*8a90*/  LOP3.LUT R95, R95, R144, R27, 0x96, !PT ;  /* 0x000000905f5f7212 */ /* 0x000fc600078e961b */
[----:B------:R-:W-:Y:S01]  /*8aa0*/  IMAD.MOV.U32 R27, RZ, RZ, R78 ;  /* 0x000000ffff1b7224 */ /* 0x000fe200078e004e */
[----:B------:R-:W-:Y:S01]  /*8ab0*/  LOP3.LUT R67, R67, R146, R33, 0x96, !PT ;  /* 0x0000009243437212 */ /* 0x000fe200078e9621 */
[----:B------:R-:W-:-:S04]  /*8ac0*/  IMAD.WIDE.U32 R146, R95, -0x326172a9, RZ ;  /* 0xcd9e8d575f927825 */ /* 0x000fc800078e00ff */
[----:B------:R-:W-:Y:S01]  /*8ad0*/  IMAD.WIDE.U32 R148, R67, -0x2daee0ad, RZ ;  /* 0xd2511f5343947825 */ /* 0x000fe200078e00ff */
[----:B------:R-:W-:-:S03]  /*8ae0*/  LOP3.LUT R145, R109, R32, R147, 0x96, !PT ;  /* 0x000000206d917212 */ /* 0x000fc600078e9693 */
[----:B------:R-:W-:Y:S02]  /*8af0*/  HFMA2 R32, -RZ, RZ, 0, 0 ;  /* 0x00000000ff207431 */ /* 0x000fe400000001ff */
[----:B------:R-:W-:Y:S01]  /*8b00*/  IMAD.MOV.U32 R70, RZ, RZ, R148 ;  /* 0x000000ffff467224 */ /* 0x000fe200078e0094 */
[----:B------:R-:W-:-:S07]  /*8b10*/  LOP3.LUT R147, R107, R26, R149, 0x96, !PT ;  /* 0x0000001a6b937212 */ /* 0x000fce00078e9695 */
.L_x_1931:
[----:B------:R-:W-:Y:S02]  /*8b20*/  PRMT R33, R17, 0x7632, R33 ;  /* 0x0000763211217816 */ /* 0x000fe40000000021 */
        /* <DEDUP_REMOVED lines=13> */
.L_x_1930:
        /* <DEDUP_REMOVED lines=20> */
.L_x_1936:
        /* <DEDUP_REMOVED lines=12> */
.L_x_1937:
        /* <DEDUP_REMOVED lines=51> */
[----:B------:R-:W-:-:S05]  /*9130*/  IMAD.WIDE.U32 R150, R97, -0x2daee0ad, RZ ;  /* 0xd2511f5361967825 */ /* 0x000fca00078e00ff */
[----:B------:R-:W-:Y:S02]  /*9140*/  LOP3.LUT R147, R107, R32, R151, 0x96, !PT ;  /* 0x000000206b937212 */ /* 0x000fe400078e9697 */
[----:B------:R-:W-:-:S07]  /*9150*/  MOV R78, R150 ;  /* 0x00000096004e7202 */ /* 0x000fce0000000f00 */
.L_x_1935:
        /* <DEDUP_REMOVED lines=12> */
.L_x_1934:
        /* <DEDUP_REMOVED lines=21> */
.L_x_1940:
        /* <DEDUP_REMOVED lines=12> */
.L_x_1941:
[----:B------:R-:W-:Y:S01]  /*9430*/  IMAD.WIDE.U32 R146, R37, -0x326172a9, RZ ;  /* 0xcd9e8d5725927825 */ /* 0x000fe200078e00ff */
[----:B------:R-:W-:Y:S02]  /*9440*/  LOP3.LUT R32, R63, R145, R3, 0x96, !PT ;  /* 0x000000913f207212 */ /* 0x000fe400078e9603 */
[----:B------:R-:W-:Y:S01]  /*9450*/  MOV R70, R78 ;  /* 0x0000004e00467202 */ /* 0x000fe20000000f00 */
[----:B------:R-:W-:Y:S01]  /*9460*/  VIADD R99, R3, 0xbb67ae85 ;  /* 0xbb67ae8503637836 */ /* 0x000fe20000000000 */
        /* <DEDUP_REMOVED lines=49> */
[----:B------:R-:W-:-:S07]  /*9780*/  IMAD.MOV.U32 R32, RZ, RZ, RZ ;  /* 0x000000ffff207224 */ /* 0x000fce00078e00ff */
.L_x_1939:
[----:B------:R-:W-:Y:S02]  /*9790*/  PRMT R74, R18, 0x7632, R74 ;  /* 0x00007632124a7816 */ /* 0x000fe4000000004a */
        /* <DEDUP_REMOVED lines=13> */
.L_x_1938:
        /* <DEDUP_REMOVED lines=20> */
.L_x_1944:
        /* <DEDUP_REMOVED lines=12> */
.L_x_1945:
[----:B------:R-:W-:Y:S01]  /*9a70*/  IMAD.WIDE.U32 R148, R37, -0x326172a9, RZ ;  /* 0xcd9e8d5725947825 */ /* 0x000fe200078e00ff */
[----:B------:R-:W-:Y:S02]  /*9a80*/  LOP3.LUT R32, R63, R147, R3, 0x96, !PT ;  /* 0x000000933f207212 */ /* 0x000fe400078e9603 */
[----:B------:R-:W-:Y:S01]  /*9a90*/  MOV R76, R80 ;  /* 0x00000050004c7202 */ /* 0x000fe20000000f00 */
        /* <DEDUP_REMOVED lines=27> */
[C---:B------:R-:W-:Y:S01]  /*9c50*/  VIADD R33, R2.reuse, 0xb54cda56 ;  /* 0xb54cda5602217836 */ /* 0x040fe20000000000 */
        /* <DEDUP_REMOVED lines=20> */
[----:B------:R-:W-:Y:S01]  /*9da0*/  MOV R146, R144 ;  /* 0x0000009000927202 */ /* 0x000fe20000000f00 */
[----:B------:R-:W-:Y:S01]  /*9db0*/  IMAD.MOV.U32 R78, RZ, RZ, R32 ;  /* 0x000000ffff4e7224 */ /* 0x000fe200078e0020 */
[----:B------:R-:W-:Y:S01]  /*9dc0*/  LOP3.LUT R147, R107, R148, R33, 0x96, !PT ;  /* 0x000000946b937212 */ /* 0x000fe200078e9621 */
[----:B------:R-:W-:-:S07]  /*9dd0*/  IMAD.MOV.U32 R33, RZ, RZ, RZ ;  /* 0x000000ffff217224 */ /* 0x000fce00078e00ff */
.L_x_1943:
[----:B------:R-:W-:Y:S01]  /*9de0*/  I2FP.F32.U32 R32, R76 ;  /* 0x0000004c00207245 */ /* 0x000fe20000201000 */
[----:B------:R-:W-:Y:S01]  /*9df0*/  IMAD.U32 R76, R19, 0x10000, RZ ;  /* 0x00010000134c7824 */ /* 0x000fe200078e00ff */
[----:B------:R-:W-:Y:S01]  /*9e00*/  MOV R101, 0x2f800000 ;  /* 0x2f80000000657802 */ /* 0x000fe20000000f00 */
[----:B------:R-:W-:Y:S02]  /*9e10*/  IMAD.U32 R80, R23, 0x10000, RZ ;  /* 0x0001000017507824 */ /* 0x000fe400078e00ff */
[----:B------:R-:W-:Y:S02]  /*9e20*/  FMUL.FTZ R76, R76, UR13 ;  /* 0x0000000d4c4c7c20 */ /* 0x000fe40008410000 */
[----:B------:R-:W-:Y:S02]  /*9e30*/  FFMA.FTZ R32, R32, R101, 1.1641532182693481445e-10 ;  /* 0x2f00000020207423 */ /* 0x000fe40000010065 */
[----:B------:R-:W-:-:S03]  /*9e40*/  FMUL.FTZ R76, R76, UR12 ;  /* 0x0000000c4c4c7c20 */ /* 0x000fc60008410000 */
[----:B------:R-:W-:Y:S02]  /*9e50*/  FSETP.GTU.FTZ.AND P3, PT, R32, UR10, PT ;  /* 0x0000000a20007c0b */ /* 0x000fe4000bf7c000 */
[----:B------:R-:W-:Y:S02]  /*9e60*/  SHF.L.U32 R32, R54, 0x10, RZ ;  /* 0x0000001036207819 */ /* 0x000fe400000006ff */
[----:B------:R-:W-:Y:S02]  /*9e70*/  FSEL R101, R76, RZ, !P3 ;  /* 0x000000ff4c657208 */ /* 0x000fe40005800000 */
[----:B------:R-:W-:-:S03]  /*9e80*/  SEL R76, RZ, 0x1, P3 ;  /* 0x00000001ff4c7807 */ /* 0x000fc60001800000 */
[----:B------:R-:W-:-:S07]  /*9e90*/  FFMA.FTZ R101, R101, R32, R80 ;  /* 0x0000002065657223 */ /* 0x000fce0000010050 */
.L_x_1942:
[----:B------:R-:W-:Y:S01]  /*9ea0*/  @!P2 PRMT R103, R23, 0x7632, R103 ;  /* 0x000076321767a816 */ /* 0x000fe20000000067 */
[----:B------:R-:W-:Y:S01]  /*9eb0*/  @!P2 IMAD.MOV.U32 R32, RZ, RZ, R78 ;  /* 0x000000ffff20a224 */ /* 0x000fe200078e004e */
[----:B------:R-:W-:Y:S02]  /*9ec0*/  F2FP.BF16.F32.PACK_AB R82, RZ, R101 ;  /* 0x00000065ff52723e */ /* 0x000fe400000010ff */
[----:B------:R-:W-:Y:S02]  /*9ed0*/  @!P2 MOV R80, R33 ;  /* 0x000000210050a202 */ /* 0x000fe40000000f00 */
        /* <DEDUP_REMOVED lines=17> */
.L_x_1948:
        /* <DEDUP_REMOVED lines=12> */
.L_x_1949:
[----:B------:R-:W-:Y:S01]  /*a0b0*/  IMAD.WIDE.U32 R148, R37, -0x326172a9, RZ ;  /* 0xcd9e8d5725947825 */ /* 0x000fe200078e00ff */
[----:B------:R-:W-:-:S03]  /*a0c0*/  LOP3.LUT R32, R63, R147, R3, 0x96, !PT ;  /* 0x000000933f207212 */ /* 0x000fc600078e9603 */
[----:B------:R-:W-:Y:S01]  /*a0d0*/  HFMA2 R80, -RZ, RZ, 0, 0 ;  /* 0x00000000ff507431 */ /* 0x000fe200000001ff */
[C---:B------:R-:W-:Y:S01]  /*a0e0*/  IADD3 R113, PT, PT, R3.reuse, 0x32370b8f, RZ ;  /* 0x32370b8f03717810 */ /* 0x040fe20007ffe0ff */
[----:B------:R-:W-:Y:S01]  /*a0f0*/  VIADD R103, R3, 0xbb67ae85 ;  /* 0xbb67ae8503677836 */ /* 0x000fe20000000000 */
[----:B------:R-:W-:Y:S01]  /*a100*/  LOP3.LUT R144, R39, R149, R2, 0x96, !PT ;  /* 0x0000009527907212 */ /* 0x000fe200078e9602 */
[----:B------:R-:W-:-:S04]  /*a110*/  IMAD.WIDE.U32 R32, R32, -0x326172a9, RZ ;  /* 0xcd9e8d5720207825 */ /* 0x000fc800078e00ff */
[----:B------:R-:W-:Y:S01]  /*a120*/  IMAD.WIDE.U32 R144, R144, -0x2daee0ad, RZ ;  /* 0xd2511f5390907825 */ /* 0x000fe200078e00ff */
[----:B------:R-:W-:Y:S02]  /*a130*/  LOP3.LUT R147, R125, R148, R33, 0x96, !PT ;  /* 0x000000947d937212 */ /* 0x000fe400078e9621 */
[----:B------:R-:W-:Y:S01]  /*a140*/  IADD3 R33, PT, PT, R3, 0x76cf5d0a, RZ ;  /* 0x76cf5d0a03217810 */ /* 0x000fe20007ffe0ff */
[----:B------:R-:W-:Y:S01]  /*a150*/  IMAD.MOV.U32 R72, RZ, RZ, R78 ;  /* 0x000000ffff487224 */ /* 0x000fe200078e004e */
        /* <DEDUP_REMOVED lines=42> */
[----:B------:R-:W-:Y:S02]  /*a400*/  LOP3.LUT R147, R107, R32, R149, 0x96, !PT ;  /* 0x000000206b937212 */ /* 0x000fe400078e9695 */
[----:B------:R-:W-:-:S07]  /*a410*/  MOV R32, R148 ;  /* 0x0000009400207202 */ /* 0x000fce0000000f00 */
.L_x_1947:
[----:B------:R-:W-:Y:S01]  /*a420*/  PRMT R78, R19, 0x7632, R78 ;  /* 0x00007632134e7816 */ /* 0x000fe2000000004e */
[----:B------:R-:W-:Y:S01]  /*a430*/  IMAD.U32 R103, R112, 0x10000, RZ ;  /* 0x0001000070677824 */ /* 0x000fe200078e00ff */
[----:B------:R-:W-:Y:S01]  /*a440*/  I2FP.F32.U32 R33, R72 ;  /* 0x0000004800217245 */ /* 0x000fe20000201000 */
[----:B------:R-:W-:Y:S01]  /*a450*/  IMAD.MOV.U32 R72, RZ, RZ, 0x2f800000 ;  /* 0x2f800000ff487424 */ /* 0x000fe200078e00ff */
[----:B------:R-:W-:-:S03]  /*a460*/  SHF.L.U32 R78, R78, 0x10, RZ ;  /* 0x000000104e4e7819 */ /* 0x000fc600000006ff */
        /* <DEDUP_REMOVED lines=9> */
.L_x_1946:
[----:B------:R-:W-:Y:S02]  /*a500*/  F2FP.BF16.F32.PACK_AB R33, RZ, R103 ;  /* 0x00000067ff21723e */ /* 0x000fe400000010ff */
[----:B------:R-:W-:Y:S02]  /*a510*/  PRMT R25, R25, 0x5410, R27 ;  /* 0x0000541019197816 */ /* 0x000fe4000000001b */
[----:B------:R-:W-:Y:S02]  /*a520*/  PRMT R26, R26, 0x5410, R70 ;  /* 0x000054101a1a7816 */ /* 0x000fe40000000046 */
[----:B------:R-:W-:Y:S02]  /*a530*/  PRMT R24, R24, 0x5410, R0 ;  /* 0x0000541018187816 */ /* 0x000fe40000000000 */
[----:B------:R-:W-:Y:S01]  /*a540*/  PRMT R27, R82, 0x5410, R33 ;  /* 0x00005410521b7816 */ /* 0x000fe20000000021 */
[----:B------:R-:W-:Y:S06]  /*a550*/  BRA `(.L_x_1950) ;  /* 0x0000002c00d07947 */ /* 0x000fec0003800000 */
.L_x_1917:
[----:B------:R-:W-:Y:S01]  /*a560*/  IMAD.MOV.U32 R89, RZ, RZ, RZ ;  /* 0x000000ffff597224 */ /* 0x000fe200078e00ff */
[----:B------:R-:W-:Y:S01]  /*a570*/  MOV R0, R70 ;  /* 0x0000004600007202 */ /* 0x000fe20000000f00 */
[----:B--2---:R-:W-:Y:S01]  /*a580*/  IMAD.MOV.U32 R32, RZ, RZ, R78 ;  /* 0x000000ffff207224 */ /* 0x004fe200078e004e */
[----:B------:R-:W-:Y:S06]  /*a590*/  @!P1 BRA `(.L_x_1951) ;  /* 0x00000004006c9947 */ /* 0x000fec0003800000 */
[----:B------:R-:W-:Y:S01]  /*a5a0*/  ISETP.NE.AND P2, PT, R70, 0x1, PT ;  /* 0x000000014600780c */ /* 0x000fe20003f45270 */
[----:B------:R-:W-:Y:S02]  /*a5b0*/  HFMA2 R0, -RZ, RZ, 0, 1.1920928955078125e-07 ;  /* 0x00000002ff007431 */ /* 0x000fe400000001ff */
[----:B01----:R-:W-:Y:S01]  /*a5c0*/  IMAD.MOV.U32 R24, RZ, RZ, R146 ;  /* 0x000000ffff187224 */ /* 0x003fe200078e0092 */
        /* <DEDUP_REMOVED lines=12> */
.L_x_1953:
        /* <DEDUP_REMOVED lines=12> */
.L_x_1954:
[----:B------:R-:W-:Y:S01]  /*a750*/  IMAD.WIDE.U32 R26, R37, -0x326172a9, RZ ;  /* 0xcd9e8d57251a7825 */ /* 0x000fe200078e00ff */
[----:B------:R-:W-:Y:S02]  /*a760*/  LOP3.LUT R144, R63, R25, R3, 0x96, !PT ;  /* 0x000000193f907212 */ /* 0x000fe400078e9603 */
[----:B------:R-:W-:Y:S01]  /*a770*/  IADD3 R89, PT, PT, R3, -0x24c28bd8, RZ ;  /* 0xdb3d742803597810 */ /* 0x000fe20007ffe0ff */
[----:B------:R-:W-:Y:S01]  /*a780*/  IMAD.MOV.U32 R0, RZ, RZ, RZ ;  /* 0x000000ffff007224 */ /* 0x000fe200078e00ff */
        /* <DEDUP_REMOVED lines=47> */
[----:B------:R-:W-:Y:S02]  /*aa80*/  LOP3.LUT R147, R107, R24, R33, 0x96, !PT ;  /* 0x000000186b937212 */ /* 0x000fe400078e9621 */
[----:B------:R-:W-:-:S07]  /*aa90*/  MOV R24, R78 ;  /* 0x0000004e00187202 */ /* 0x000fce0000000f00 */
.L_x_1952:
[----:B------:R-:W-:Y:S01]  /*aaa0*/  I2FP.F32.U32 R24, R24 ;  /* 0x0000001800187245 */ /* 0x000fe20000201000 */
[----:B-----5:R-:W-:Y:S01]  /*aab0*/  IMAD.U32 R26, R16, 0x10000, RZ ;  /* 0x00010000101a7824 */ /* 0x020fe200078e00ff */
[----:B------:R-:W-:-:S03]  /*aac0*/  MOV R25, 0x2f800000 ;  /* 0x2f80000000197802 */ /* 0x000fc60000000f00 */
[----:B------:R-:W-:Y:S02]  /*aad0*/  FMUL.FTZ R26, R26, UR13 ;  /* 0x0000000d1a1a7c20 */ /* 0x000fe40008410000 */
[----:B------:R-:W-:Y:S02]  /*aae0*/  FFMA.FTZ R24, R24, R25, 1.1641532182693481445e-10 ;  /* 0x2f00000018187423 */ /* 0x000fe40000010019 */
[----:B------:R-:W-:-:S03]  /*aaf0*/  FMUL.FTZ R26, R26, UR12 ;  /* 0x0000000c1a1a7c20 */ /* 0x000fc60008410000 */
[----:B------:R-:W-:Y:S02]  /*ab00*/  FSETP.GTU.FTZ.AND P2, PT, R24, UR10, PT ;  /* 0x0000000a18007c0b */ /* 0x000fe4000bf5c000 */
[----:B------:R-:W-:Y:S02]  /*ab10*/  SHF.L.U32 R24, R51, 0x10, RZ ;  /* 0x0000001033187819 */ /* 0x000fe400000006ff */
[----:B------:R-:W-:Y:S02]  /*ab20*/  FSEL R89, R26, RZ, !P2 ;  /* 0x000000ff1a597208 */ /* 0x000fe40005000000 */
[----:B------:R-:W-:-:S03]  /*ab30*/  SEL R64, RZ, 0x1, P2 ;  /* 0x00000001ff407807 */ /* 0x000fc60001000000 */
[----:B------:R-:W-:-:S07]  /*ab40*/  FMUL.FTZ R89, R24, R89 ;  /* 0x0000005918597220 */ /* 0x000fce0000410000 */
.L_x_1951:
[----:B01----:R-:W-:Y:S01]  /*ab50*/  F2FP.BF16.F32.PACK_AB R24, RZ, R89 ;  /* 0x00000059ff18723e */ /* 0x003fe200000010ff */
        /* <DEDUP_REMOVED lines=15> */
.L_x_1957:
        /* <DEDUP_REMOVED lines=12> */
.L_x_1958:
[----:B------:R-:W-:Y:S01]  /*ad10*/  IMAD.WIDE.U32 R144, R37, -0x326172a9, RZ ;  /* 0xcd9e8d5725907825 */ /* 0x000fe200078e00ff */
        /* <DEDUP_REMOVED lines=11> */
[----:B------:R-:W-:Y:S01]  /*add0*/  IADD3 R25, PT, PT, R2, -0x255992d5, RZ ;  /* 0xdaa66d2b02197810 */ /* 0x000fe20007ffe0ff */
[----:B------:R-:W-:Y:S01]  /*ade0*/  VIADD R27, R3, 0x32370b8f ;  /* 0x32370b8f031b7836 */ /* 0x000fe20000000000 */
[----:B------:R-:W-:Y:S01]  /*adf0*/  LOP3.LUT R146, R121, R148, R145, 0x96, !PT ;  /* 0x0000009479927212 */ /* 0x000fe200078e9691 */
[----:B------:R-:W-:Y:S01]  /*ae00*/  IMAD.WIDE.U32 R148, R33, -0x326172a9, RZ ;  /* 0xcd9e8d5721947825 */ /* 0x000fe200078e00ff */
[----:B------:R-:W-:-:S03]  /*ae10*/  IADD3 R33, PT, PT, R3, -0x24c28bd8, RZ ;  /* 0xdb3d742803217810 */ /* 0x000fc60007ffe0ff */
[----:B------:R-:W-:Y:S01]  /*ae20*/  IMAD.WIDE.U32 R146, R146, -0x2daee0ad, RZ ;  /* 0xd2511f5392927825 */ /* 0x000fe200078e00ff */
[----:B------:R-:W-:-:S04]  /*ae30*/  LOP3.LUT R25, R25, R144, R149, 0x96, !PT ;  /* 0x0000009019197212 */ /* 0x000fc800078e9695 */
        /* <DEDUP_REMOVED lines=28> */
[----:B------:R-:W-:Y:S01]  /*b000*/  LOP3.LUT R148, R25, R148, R145, 0x96, !PT ;  /* 0x0000009419947212 */ /* 0x000fe200078e9691 */
[----:B------:R-:W-:Y:S01]  /*b010*/  HFMA2 R25, -RZ, RZ, 0, 0 ;  /* 0x00000000ff197431 */ /* 0x000fe200000001ff */
[----:B------:R-:W-:-:S03]  /*b020*/  LOP3.LUT R145, R109, R144, R147, 0x96, !PT ;  /* 0x000000906d917212 */ /* 0x000fc600078e9693 */
[----:B------:R-:W-:-:S05]  /*b030*/  IMAD.WIDE.U32 R148, R148, -0x2daee0ad, RZ ;  /* 0xd2511f5394947825 */ /* 0x000fca00078e00ff */
[----:B------:R-:W-:Y:S02]  /*b040*/  LOP3.LUT R147, R107, R26, R149, 0x96, !PT ;  /* 0x0000001a6b937212 */ /* 0x000fe400078e9695 */
[----:B------:R-:W-:Y:S01]  /*b050*/  MOV R26, R32 ;  /* 0x00000020001a7202 */ /* 0x000fe20000000f00 */
[----:B------:R-:W-:-:S07]  /*b060*/  IMAD.MOV.U32 R32, RZ, RZ, R148 ;  /* 0x000000ffff207224 */ /* 0x000fce00078e0094 */
.L_x_1956:
[----:B-----5:R-:W-:Y:S01]  /*b070*/  PRMT R27, R16, 0x7632, R27 ;  /* 0x00007632101b7816 */ /* 0x020fe2000000001b */
[----:B------:R-:W-:Y:S01]  /*b080*/  IMAD.MOV.U32 R33, RZ, RZ, 0x2f800000 ;  /* 0x2f800000ff217424 */ /* 0x000fe200078e00ff */
[----:B------:R-:W-:Y:S02]  /*b090*/  I2FP.F32.U32 R0, R26 ;  /* 0x0000001a00007245 */ /* 0x000fe40000201000 */
[----:B------:R-:W-:-:S03]  /*b0a0*/  SHF.L.U32 R27, R27, 0x10, RZ ;  /* 0x000000101b1b7819 */ /* 0x000fc600000006ff */
        /* <DEDUP_REMOVED lines=8> */
.L_x_1955:
[----:B------:R-:W-:Y:S01]  /*b130*/  F2FP.BF16.F32.PACK_AB R0, RZ, R91 ;  /* 0x0000005bff00723e */ /* 0x000fe200000010ff */
[----:B------:R-:W-:Y:S01]  /*b140*/  IMAD.MOV.U32 R26, RZ, RZ, R25 ;  /* 0x000000ffff1a7224 */ /* 0x000fe200078e0019 */
[----:B------:R-:W-:Y:S01]  /*b150*/  MOV R93, RZ ;  /* 0x000000ff005d7202 */ /* 0x000fe20000000f00 */
        /* <DEDUP_REMOVED lines=13> */
.L_x_1961:
        /* <DEDUP_REMOVED lines=12> */
.L_x_1962:
[----:B------:R-:W-:Y:S01]  /*b2f0*/  IMAD.WIDE.U32 R144, R37, -0x326172a9, RZ ;  /* 0xcd9e8d5725907825 */ /* 0x000fe200078e00ff */
        /* <DEDUP_REMOVED lines=23> */
[----:B------:R-:W-:Y:S01]  /*b470*/  VIADD R27, R3, 0xa9066899 ;  /* 0xa9066899031b7836 */ /* 0x000fe20000000000 */
[----:B------:R-:W-:-:S03]  /*b480*/  LOP3.LUT R146, R111, R148, R145, 0x96, !PT ;  /* 0x000000946f927212 */ /* 0x000fc600078e9691 */
[----:B------:R-:W-:Y:S01]  /*b490*/  IMAD.WIDE.U32 R148, R25, -0x326172a9, RZ ;  /* 0xcd9e8d5719947825 */ /* 0x000fe200078e00ff */
[----:B------:R-:W-:-:S03]  /*b4a0*/  IADD3 R25, PT, PT, R2, 0x1715609d, RZ ;  /* 0x1715609d02197810 */ /* 0x000fc60007ffe0ff */
        /* <DEDUP_REMOVED lines=22> */
[----:B------:R-:W-:-:S04]  /*b610*/  LOP3.LUT R145, R109, R144, R147, 0x96, !PT ;  /* 0x000000906d917212 */ /* 0x000fc800078e9693 */
[----:B------:R-:W-:Y:S01]  /*b620*/  LOP3.LUT R147, R107, R26, R149, 0x96, !PT ;  /* 0x0000001a6b937212 */ /* 0x000fe200078e9695 */
[----:B------:R-:W-:Y:S01]  /*b630*/  IMAD.MOV.U32 R26, RZ, RZ, RZ ;  /* 0x000000ffff1a7224 */ /* 0x000fe200078e00ff */
[----:B------:R-:W-:-:S07]  /*b640*/  MOV R32, R148 ;  /* 0x0000009400207202 */ /* 0x000fce0000000f00 */
.L_x_1960:
[----:B------:R-:W-:Y:S01]  /*b650*/  I2FP.F32.U32 R25, R27 ;  /* 0x0000001b00197245 */ /* 0x000fe20000201000 */
[----:B-----5:R-:W-:Y:S01]  /*b660*/  IMAD.U32 R27, R17, 0x10000, RZ ;  /* 0x00010000111b7824 */ /* 0x020fe200078e00ff */
[----:B------:R-:W-:Y:S02]  /*b670*/  MOV R66, 0x2f800000 ;  /* 0x2f80000000427802 */ /* 0x000fe40000000f00 */
[----:B------:R-:W-:Y:S01]  /*b680*/  SHF.L.U32 R70, R52, 0x10, RZ ;  /* 0x0000001034467819 */ /* 0x000fe200000006ff */
[----:B------:R-:W-:Y:S02]  /*b690*/  FMUL.FTZ R27, R27, UR13 ;  /* 0x0000000d1b1b7c20 */ /* 0x000fe40008410000 */
[----:B------:R-:W-:Y:S02]  /*b6a0*/  FFMA.FTZ R25, R25, R66, 1.1641532182693481445e-10 ;  /* 0x2f00000019197423 */ /* 0x000fe40000010042 */
[----:B------:R-:W-:-:S03]  /*b6b0*/  FMUL.FTZ R27, R27, UR12 ;  /* 0x0000000c1b1b7c20 */ /* 0x000fc60008410000 */
[----:B------:R-:W-:-:S04]  /*b6c0*/  FSETP.GTU.FTZ.AND P2, PT, R25, UR10, PT ;  /* 0x0000000a19007c0b */ /* 0x000fc8000bf5c000 */
[----:B------:R-:W-:Y:S02]  /*b6d0*/  FSEL R93, R27, RZ, !P2 ;  /* 0x000000ff1b5d7208 */ /* 0x000fe40005000000 */
[----:B------:R-:W-:-:S03]  /*b6e0*/  SEL R66, RZ, 0x1, P2 ;  /* 0x00000001ff427807 */ /* 0x000fc60001000000 */
[----:B------:R-:W-:-:S07]  /*b6f0*/  FMUL.FTZ R93, R70, R93 ;  /* 0x0000005d465d7220 */ /* 0x000fce0000410000 */
.L_x_1959:
        /* <DEDUP_REMOVED lines=16> */
.L_x_1965:
        /* <DEDUP_REMOVED lines=12> */
.L_x_1966:
        /* <DEDUP_REMOVED lines=47> */
[----:B------:R-:W-:-:S03]  /*bbb0*/  IMAD.WIDE.U32 R146, R146, -0x326172a9, RZ ;  /* 0xcd9e8d5792927825 */ /* 0x000fc600078e00ff */
[----:B------:R-:W-:Y:S01]  /*bbc0*/  LOP3.LUT R148, R33, R148, R145, 0x96, !PT ;  /* 0x0000009421947212 */ /* 0x000fe200078e9691 */
[----:B------:R-:W-:Y:S01]  /*bbd0*/  HFMA2 R33, -RZ, RZ, 0, 0 ;  /* 0x00000000ff217431 */ /* 0x000fe200000001ff */
[----:B------:R-:W-:-:S03]  /*bbe0*/  LOP3.LUT R145, R109, R144, R147, 0x96, !PT ;  /* 0x000000906d917212 */ /* 0x000fc600078e9693 */
[----:B------:R-:W-:-:S04]  /*bbf0*/  IMAD.WIDE.U32 R148, R148, -0x2daee0ad, RZ ;  /* 0xd2511f5394947825 */ /* 0x000fc800078e00ff */
[----:B------:R-:W-:Y:S01]  /*bc00*/  IMAD.MOV.U32 R32, RZ, RZ, R148 ;  /* 0x000000ffff207224 */ /* 0x000fe200078e0094 */
[----:B------:R-:W-:-:S07]  /*bc10*/  LOP3.LUT R147, R107, R26, R149, 0x96, !PT ;  /* 0x0000001a6b937212 */ /* 0x000fce00078e9695 */
.L_x_1964:
[----:B-----5:R-:W-:Y:S01]  /*bc20*/  PRMT R67, R17, 0x7632, R67 ;  /* 0x0000763211437816 */ /* 0x020fe20000000043 */
[----:B------:R-:W-:Y:S01]  /*bc30*/  IMAD.U32 R95, R116, 0x10000, RZ ;  /* 0x00010000745f7824 */ /* 0x000fe200078e00ff */
        /* <DEDUP_REMOVED lines=8> */
[----:B------:R-:W-:-:S05]  /*bcc0*/  FSEL R26, R26, RZ, !P2 ;  /* 0x000000ff1a1a7208 */ /* 0x000fca0005000000 */
[----:B------:R-:W-:-:S07]  /*bcd0*/  FMUL.FTZ R95, R95, R26 ;  /* 0x0000001a5f5f7220 */ /* 0x000fce0000410000 */
.L_x_1963:
        /* <DEDUP_REMOVED lines=16> */
.L_x_1969:
        /* <DEDUP_REMOVED lines=12> */
.L_x_1970:
        /* <DEDUP_REMOVED lines=51> */
[----:B------:R-:W-:-:S04]  /*c1d0*/  LOP3.LUT R145, R109, R150, R147, 0x96, !PT ;  /* 0x000000966d917212 */ /* 0x000fc800078e9693 */
[----:B------:R-:W-:Y:S02]  /*c1e0*/  LOP3.LUT R147, R107, R144, R149, 0x96, !PT ;  /* 0x000000906b937212 */ /* 0x000fe400078e9695 */
[----:B------:R-:W-:-:S07]  /*c1f0*/  MOV R32, R148 ;  /* 0x0000009400207202 */ /* 0x000fce0000000f00 */
.L_x_1968:
        /* <DEDUP_REMOVED lines=11> */
.L_x_1967:
        /* <DEDUP_REMOVED lines=16> */
.L_x_1973:
        /* <DEDUP_REMOVED lines=12> */
.L_x_1974:
        /* <DEDUP_REMOVED lines=48> */
[----:B------:R-:W-:-:S04]  /*c770*/  IMAD.WIDE.U32 R144, R99, -0x326172a9, RZ ;  /* 0xcd9e8d5763907825 */ /* 0x000fc800078e00ff */
[----:B------:R-:W-:Y:S01]  /*c780*/  IMAD.WIDE.U32 R150, R33, -0x2daee0ad, RZ ;  /* 0xd2511f5321967825 */ /* 0x000fe200078e00ff */
[----:B------:R-:W-:Y:S02]  /*c790*/  LOP3.LUT R145, R109, R146, R145, 0x96, !PT ;  /* 0x000000926d917212 */ /* 0x000fe400078e9691 */
[----:B------:R-:W-:Y:S01]  /*c7a0*/  MOV R146, R144 ;  /* 0x0000009000927202 */ /* 0x000fe20000000f00 */
[----:B------:R-:W-:Y:S01]  /*c7b0*/  IMAD.MOV.U32 R33, RZ, RZ, R32 ;  /* 0x000000ffff217224 */ /* 0x000fe200078e0020 */
[----:B------:R-:W-:Y:S02]  /*c7c0*/  LOP3.LUT R147, R107, R148, R151, 0x96, !PT ;  /* 0x000000946b937212 */ /* 0x000fe400078e9697 */
[----:B------:R-:W-:-:S07]  /*c7d0*/  MOV R32, R150 ;  /* 0x0000009600207202 */ /* 0x000fce0000000f00 */
.L_x_1972:
        /* <DEDUP_REMOVED lines=12> */
.L_x_1971:
        /* <DEDUP_REMOVED lines=16> */
.L_x_1977:
        /* <DEDUP_REMOVED lines=12> */
.L_x_1978:
[----:B------:R-:W-:Y:S01]  /*ca60*/  IMAD.WIDE.U32 R150, R37, -0x326172a9, RZ ;  /* 0xcd9e8d5725967825 */ /* 0x000fe200078e00ff */
[----:B------:R-:W-:-:S03]  /*ca70*/  LOP3.LUT R144, R63, R149, R3, 0x96, !PT ;  /* 0x000000953f907212 */ /* 0x000fc600078e9603 */
[----:B------:R-:W-:Y:S01]  /*ca80*/  HFMA2 R70, -RZ, RZ, 0, 0 ;  /* 0x00000000ff467431 */ /* 0x000fe200000001ff */
[C---:B------:R-:W-:Y:S01]  /*ca90*/  IADD3 R101, PT, PT, R3.reuse, -0x4498517b, RZ ;  /* 0xbb67ae8503657810 */ /* 0x040fe20007ffe0ff */
[----:B------:R-:W-:Y:S01]  /*caa0*/  VIADD R103, R3, 0x76cf5d0a ;  /* 0x76cf5d0a03677836 */ /* 0x000fe20000000000 */
[----:B------:R-:W-:Y:S01]  /*cab0*/  LOP3.LUT R146, R39, R151, R2, 0x96, !PT ;  /* 0x0000009727927212 */ /* 0x000fe200078e9602 */
[----:B------:R-:W-:Y:S01]  /*cac0*/  IMAD.WIDE.U32 R144, R144, -0x326172a9, RZ ;  /* 0xcd9e8d5790907825 */ /* 0x000fe200078e00ff */
[----:B------:R-:W-:-:S03]  /*cad0*/  MOV R76, R32 ;  /* 0x00000020004c7202 */ /* 0x000fc60000000f00 */
[----:B------:R-:W-:Y:S01]  /*cae0*/  IMAD.WIDE.U32 R146, R146, -0x2daee0ad, RZ ;  /* 0xd2511f5392927825 */ /* 0x000fe200078e00ff */
[----:B------:R-:W-:-:S04]  /*caf0*/  LOP3.LUT R149, R125, R150, R145, 0x96, !PT ;  /* 0x000000967d957212 */ /* 0x000fc800078e9691 */
        /* <DEDUP_REMOVED lines=43> */
[----:B------:R-:W-:-:S07]  /*cdb0*/  LOP3.LUT R147, R107, R148, R153, 0x96, !PT ;  /* 0x000000946b937212 */ /* 0x000fce00078e9699 */
.L_x_1976:
        /* <DEDUP_REMOVED lines=11> */
.L_x_1975:
        /* <DEDUP_REMOVED lines=16> */
.L_x_1981:
        /* <DEDUP_REMOVED lines=12> */
.L_x_1982:
        /* <DEDUP_REMOVED lines=54> */
.L_x_1980:
[----:B-----5:R-:W-:Y:S02]  /*d390*/  PRMT R78, R19, 0x7632, R78 ;  /* 0x00007632134e7816 */ /* 0x020fe4000000004e */
[----:B------:R-:W-:Y:S02]  /*d3a0*/  I2FP.F32.U32 R70, R72 ;  /* 0x0000004800467245 */ /* 0x000fe40000201000 */
[----:B------:R-:W-:Y:S01]  /*d3b0*/  MOV R103, 0x2f800000 ;  /* 0x2f80000000677802 */ /* 0x000fe20000000f00 */
[----:B------:R-:W-:-:S04]  /*d3c0*/  IMAD.U32 R78, R78, 0x10000, RZ ;  /* 0x000100004e4e7824 */ /* 0x000fc800078e00ff */
        /* <DEDUP_REMOVED lines=8> */
.L_x_1979:
[----:B------:R-:W-:Y:S02]  /*d450*/  F2FP.BF16.F32.PACK_AB R70, RZ, R103 ;  /* 0x00000067ff46723e */ /* 0x000fe400000010ff */
[----:B------:R-:W-:Y:S02]  /*d460*/  PRMT R25, R25, 0x5410, R27 ;  /* 0x0000541019197816 */ /* 0x000fe4000000001b */
[----:B------:R-:W-:Y:S02]  /*d470*/  PRMT R26, R26, 0x5410, R33 ;  /* 0x000054101a1a7816 */ /* 0x000fe40000000021 */
[----:B------:R-:W-:Y:S02]  /*d480*/  PRMT R24, R24, 0x5410, R0 ;  /* 0x0000541018187816 */ /* 0x000fe40000000000 */
[----:B------:R-:W-:-:S07]  /*d490*/  PRMT R27, R82, 0x5410, R70 ;  /* 0x00005410521b7816 */ /* 0x000fce0000000046 */
.L_x_1950:
[----:B------:R-:W-:Y:S01]  /*d4a0*/  VIADD R153, R105, 0x100 ;  /* 0x0000010069997836 */ /* 0x000fe20000000000 */
[----:B------:R-:W0:Y:S01]  /*d4b0*/  @P1 LDC.64 R148, c[0x0][0x390] ;  /* 0x0000e400ff941b82 */ /* 0x000e220000000a00 */
[----:B------:R-:W-:Y:S01]  /*d4c0*/  IADD3 R0, PT, PT, R31, 0x200, RZ ;  /* 0x000002001f007810 */ /* 0x000fe20007ffe0ff */
[----:B------:R-:W-:Y:S02]  /*d4d0*/  VIADD R105, R105, 0x200 ;  /* 0x0000020069697836 */ /* 0x000fe40000000000 */
[----:B------:R-:W-:-:S04]  /*d4e0*/  IMAD.WIDE.U32 R152, R153, 0x10, R28 ;  /* 0x0000001099987825 */ /* 0x000fc800078e001c */
[----:B------:R-:W1:Y:S01]  /*d4f0*/  @P0 LDC.64 R150, c[0x0][0x3a0] ;  /* 0x0000e800ff960b82 */ /* 0x000e620000000a00 */
[----:B------:R2:W-:Y:S01]  /*d500*/  STG.E.128 desc[UR6][R152.64], R24 ;  /* 0x0000001898007986 */ /* 0x0005e2000c101d06 */
[----:B0-----:R-:W-:-:S04]  /*d510*/  @P1 IMAD.WIDE.U32 R148, R0, 0x10, R148 ;  /* 0x0000001000941825 */ /* 0x001fc800078e0094 */
[----:B-1----:R-:W-:Y:S01]  /*d520*/  @P0 IMAD.WIDE.U32 R150, R105, 0x10, R150 ;  /* 0x0000001069960825 */ /* 0x002fe200078e0096 */
[----:B--2---:R-:W-:Y:S06]  /*d530*/  @!P1 BRA `(.L_x_1983) ;  /* 0x0000000000549947 */ /* 0x004fec0003800000 */
[----:B------:R-:W-:Y:S01]  /*d540*/  SHF.L.U32 R27, R76, 0x10, RZ ;  /* 0x000000104c1b7819 */ /* 0x000fe200000006ff */
[----:B------:R-:W0:Y:S01]  /*d550*/  LDC.64 R24, c[0x0][0x3b0] ;  /* 0x0000ec00ff187b82 */ /* 0x000e220000000a00 */
[----:B------:R-:W-:Y:S01]  /*d560*/  LOP3.LUT R26, R72, 0xffff, RZ, 0xc0, !PT ;  /* 0x0000ffff481a7812 */ /* 0x000fe200078ec0ff */
[----:B------:R-:W-:Y:S01]  /*d570*/  VIADD R31, R31, 0x100 ;  /* 0x000001001f1f7836 */ /* 0x000fe20000000000 */
[----:B------:R-:W-:Y:S02]  /*d580*/  LOP3.LUT R27, R27, 0xff0000, RZ, 0xc0, !PT ;  /* 0x00ff00001b1b7812 */ /* 0x000fe400078ec0ff */
[----:B------:R-:W-:Y:S02]  /*d590*/  PRMT R33, R74, 0x7104, RZ ;  /* 0x000071044a217816 */ /* 0x000fe400000000ff */
[----:B------:R-:W-:Y:S02]  /*d5a0*/  PRMT R26, R27, 0x4210, R26 ;  /* 0x000042101b1a7816 */ /* 0x000fe4000000001a */
[----:B------:R-:W-:-:S02]  /*d5b0*/  LOP3.LUT R152, R67, 0xff, RZ, 0xc0, !PT ;  /* 0x000000ff43987812 */ /* 0x000fc400078ec0ff */
[----:B------:R-:W-:Y:S02]  /*d5c0*/  LOP3.LUT R154, R66, 0xff, RZ, 0xc0, !PT ;  /* 0x000000ff429a7812 */ /* 0x000fe400078ec0ff */
[----:B------:R-:W-:Y:S01]  /*d5d0*/  LOP3.LUT R27, R65, 0xff, RZ, 0xc0, !PT ;  /* 0x000000ff411b7812 */ /* 0x000fe200078ec0ff */
[----:B------:R-:W-:Y:S01]  /*d5e0*/  IMAD.WIDE.U32 R152, R152, 0x1000000, RZ ;  /* 0x0100000098987825 */ /* 0x000fe200078e00ff */
[----:B------:R-:W-:-:S03]  /*d5f0*/  LOP3.LUT R33, R26, 0xff00, R33, 0xf8, !PT ;  /* 0x0000ff001a217812 */ /* 0x000fc600078ef821 */
[----:B------:R-:W-:Y:S01]  /*d600*/  IMAD.WIDE.U32 R154, R154, 0x10000, RZ ;  /* 0x000100009a9a7825 */ /* 0x000fe200078e00ff */
[----:B------:R-:W-:-:S03]  /*d610*/  LOP3.LUT R33, R33, 0xff, R68, 0xf8, !PT ;  /* 0x000000ff21217812 */ /* 0x000fc600078ef844 */
[----:B------:R-:W-:Y:S01]  /*d620*/  IMAD.WIDE.U32 R26, R27, 0x100, RZ ;  /* 0x000001001b1a7825 */ /* 0x000fe200078e00ff */
[----:B------:R-:W-:-:S03]  /*d630*/  LOP3.LUT R33, R155, R33, R153, 0xfe, !PT ;  /* 0x000000219b217212 */ /* 0x000fc600078efe99 */
[----:B0-----:R-:W-:Y:S01]  /*d640*/  IMAD.WIDE.U32 R24, R31, 0x8, R24 ;  /* 0x000000081f187825 */ /* 0x001fe200078e0018 */
[----:B------:R-:W-:Y:S02]  /*d650*/  LOP3.LUT R113, R26, R152, R154, 0xfe, !PT ;  /* 0x000000981a717212 */ /* 0x000fe400078efe9a */
[----:B------:R-:W-:Y:S02]  /*d660*/  LOP3.LUT R27, R33, R27, RZ, 0xfc, !PT ;  /* 0x0000001b211b7212 */ /* 0x000fe400078efcff */
[----:B------:R-:W-:-:S05]  /*d670*/  LOP3.LUT R26, R113, 0xff, R64, 0xf8, !PT ;  /* 0x000000ff711a7812 */ /* 0x000fca00078ef840 */
[----:B------:R0:W-:Y:S02]  /*d680*/  STG.E.64 desc[UR6][R24.64], R26 ;  /* 0x0000001a18007986 */ /* 0x0001e4000c101b06 */
.L_x_1983:
[----:B-----5:R1:W5:Y:S04]  /*d690*/  @P1 LDG.E.128 R16, desc[UR6][R148.64] ;  /* 0x0000000694101981 */ /* 0x020368000c1e1d00 */
[----:B------:R1:W5:Y:S01]  /*d6a0*/  @P0 LDG.E.128 R20, desc[UR6][R150.64] ;  /* 0x0000000696140981 */ /* 0x000362000c1e1d00 */
[----:B------:R-:W-:Y:S05]  /*d6b0*/  @!P0 BRA `(.L_x_1984) ;  /* 0x0000003000908947 */ /* 0x000fea0003800000 */
[----:B------:R-:W-:-:S13]  /*d6c0*/  ISETP.GT.AND P0, PT, R30, RZ, PT ;  /* 0x000000ff1e00720c */ /* 0x000fda0003f04270 */
[----:B-----5:R-:W-:Y:S01]  /*d6d0*/  @!P0 SHF.L.U32 R113, R20, 0x10, RZ ;  /* 0x0000001014718819 */ /* 0x020fe200000006ff */
[----:B0-----:R-:W-:Y:S01]  /*d6e0*/  @!P0 IMAD.MOV.U32 R24, RZ, RZ, R80 ;  /* 0x000000ffff188224 */ /* 0x001fe200078e0050 */
[----:B------:R-:W-:Y:S01]  /*d6f0*/  @!P0 MOV R70, R32 ;  /* 0x0000002000468202 */ /* 0x000fe20000000f00 */
        /* <DEDUP_REMOVED lines=16> */
.L_x_1987:
        /* <DEDUP_REMOVED lines=12> */
.L_x_1988:
[----:B------:R-:W-:Y:S01]  /*d8c0*/  IMAD.WIDE.U32 R26, R37, -0x326172a9, RZ ;  /* 0xcd9e8d57251a7825 */ /* 0x000fe200078e00ff */
[----:B------:R-:W-:Y:S02]  /*d8d0*/  LOP3.LUT R144, R63, R25, R3, 0x96, !PT ;  /* 0x000000193f907212 */ /* 0x000fe400078e9603 */
[----:B------:R-:W-:Y:S02]  /*d8e0*/  IADD3 R33, PT, PT, R3, 0x1fd5c5a3, RZ ;  /* 0x1fd5c5a303217810 */ /* 0x000fe40007ffe0ff */
        /* <DEDUP_REMOVED lines=47> */
[----:B------:R-:W-:Y:S01]  /*dbe0*/  IMAD.MOV.U32 R70, RZ, RZ, R24 ;  /* 0x000000ffff467224 */ /* 0x000fe200078e0018 */
[----:B------:R-:W-:Y:S01]  /*dbf0*/  LOP3.LUT R147, R107, R26, R25, 0x96, !PT ;  /* 0x0000001a6b937212 */ /* 0x000fe200078e9619 */
[----:B------:R-:W-:Y:S01]  /*dc00*/  IMAD.MOV.U32 R24, RZ, RZ, RZ ;  /* 0x000000ffff187224 */ /* 0x000fe200078e00ff */
[----:B------:R-:W-:-:S07]  /*dc10*/  MOV R25, R32 ;  /* 0x0000002000197202 */ /* 0x000fce0000000f00 */
.L_x_1986:
[----:B------:R-:W-:Y:S01]  /*dc20*/  I2FP.F32.U32 R25, R25 ;  /* 0x0000001900197245 */ /* 0x000fe20000201000 */
[----:B------:R-:W-:Y:S02]  /*dc30*/  HFMA2 R26, -RZ, RZ, 0.1171875, 0 ;  /* 0x2f800000ff1a7431 */ /* 0x000fe400000001ff */
[----:B------:R-:W-:Y:S02]  /*dc40*/  IMAD.U32 R27, R16, 0x10000, RZ ;  /* 0x00010000101b7824 */ /* 0x000fe400078e00ff */
[----:B------:R-:W-:Y:S02]  /*dc50*/  IMAD.U32 R30, R20, 0x10000, RZ ;  /* 0x00010000141e7824 */ /* 0x000fe400078e00ff */
[----:B------:R-:W-:Y:S01]  /*dc60*/  FFMA.FTZ R25, R25, R26, 1.1641532182693481445e-10 ;  /* 0x2f00000019197423 */ /* 0x000fe2000001001a */
[----:B------:R-:W-:Y:S01]  /*dc70*/  FMUL.FTZ R27, R27, UR13 ;  /* 0x0000000d1b1b7c20 */ /* 0x000fe20008410000 */
[----:B------:R-:W-:-:S03]  /*dc80*/  SHF.L.U32 R26, R59, 0x10, RZ ;  /* 0x000000103b1a7819 */ /* 0x000fc600000006ff */
[----:B------:R-:W-:Y:S01]  /*dc90*/  FMUL.FTZ R27, R27, UR12 ;  /* 0x0000000c1b1b7c20 */ /* 0x000fe20008410000 */
[----:B------:R-:W-:-:S04]  /*dca0*/  FSETP.GTU.FTZ.AND P2, PT, R25, UR10, PT ;  /* 0x0000000a19007c0b */ /* 0x000fc8000bf5c000 */
[----:B------:R-:W-:Y:S02]  /*dcb0*/  FSEL R113, R27, RZ, !P2 ;  /* 0x000000ff1b717208 */ /* 0x000fe40005000000 */
[----:B------:R-:W-:-:S03]  /*dcc0*/  SEL R64, RZ, 0x1, P2 ;  /* 0x00000001ff407807 */ /* 0x000fc60001000000 */
[----:B------:R-:W-:-:S07]  /*dcd0*/  FFMA.FTZ R113, R113, R26, R30 ;  /* 0x0000001a71717223 */ /* 0x000fce000001001e */
.L_x_1985:
        /* <DEDUP_REMOVED lines=21> */
.L_x_1991:
        /* <DEDUP_REMOVED lines=12> */
.L_x_1992:
        /* <DEDUP_REMOVED lines=54> */
.L_x_1990:
[----:B------:R-:W-:Y:S01]  /*e250*/  PRMT R27, R16, 0x7632, R27 ;  /* 0x00007632101b7816 */ /* 0x000fe2000000001b */
        /* <DEDUP_REMOVED lines=13> */
.L_x_1989:
[----:B------:R-:W-:Y:S01]  /*e330*/  F2FP.BF16.F32.PACK_AB R80, RZ, R115 ;  /* 0x00000073ff50723e */ /* 0x000fe200000010ff */
[----:B------:R-:W-:Y:S01]  /*e340*/  @!P0 IMAD.MOV.U32 R24, RZ, RZ, R25 ;  /* 0x000000ffff188224 */ /* 0x000fe200078e0019 */
[----:B------:R-:W-:Y:S02]  /*e350*/  @!P0 SHF.L.U32 R117, R21, 0x10, RZ ;  /* 0x0000001015758819 */ /* 0x000fe400000006ff */
        /* <DEDUP_REMOVED lines=17> */
.L_x_1995:
        /* <DEDUP_REMOVED lines=12> */
.L_x_1996:
        /* <DEDUP_REMOVED lines=46> */
[----:B------:R-:W-:Y:S02]  /*e810*/  LOP3.LUT R25, R25, R24, R33, 0x96, !PT ;  /* 0x0000001819197212 */ /* 0x000fe400078e9621 */
[----:B------:R-:W-:Y:S01]  /*e820*/  MOV R26, R82 ;  /* 0x00000052001a7202 */ /* 0x000fe20000000f00 */
[----:B------:R-:W-:-:S04]  /*e830*/  IMAD.WIDE.U32 R146, R27, -0x326172a9, RZ ;  /* 0xcd9e8d571b927825 */ /* 0x000fc800078e00ff */
[----:B------:R-:W-:Y:S01]  /*e840*/  IMAD.WIDE.U32 R24, R25, -0x2daee0ad, RZ ;  /* 0xd2511f5319187825 */ /* 0x000fe200078e00ff */
[----:B------:R-:W-:-:S03]  /*e850*/  LOP3.LUT R145, R109, R32, R147, 0x96, !PT ;  /* 0x000000206d917212 */ /* 0x000fc600078e9693 */
[----:B------:R-:W-:Y:S01]  /*e860*/  IMAD.MOV.U32 R70, RZ, RZ, R24 ;  /* 0x000000ffff467224 */ /* 0x000fe200078e0018 */
[----:B------:R-:W-:Y:S01]  /*e870*/  LOP3.LUT R147, R107, R30, R25, 0x96, !PT ;  /* 0x0000001e6b937212 */ /* 0x000fe200078e9619 */
[----:B------:R-:W-:-:S07]  /*e880*/  IMAD.MOV.U32 R24, RZ, RZ, RZ ;  /* 0x000000ffff187224 */ /* 0x000fce00078e00ff */
.L_x_1994:
        /* <DEDUP_REMOVED lines=12> */
.L_x_1993:
        /* <DEDUP_REMOVED lines=21> */
.L_x_1999:
        /* <DEDUP_REMOVED lines=12> */
.L_x_2000:
        /* <DEDUP_REMOVED lines=51> */
[----:B------:R-:W-:Y:S01]  /*ee90*/  IMAD.MOV.U32 R127, RZ, RZ, R26 ;  /* 0x000000ffff7f7224 */ /* 0x000fe200078e001a */
[----:B------:R-:W-:Y:S02]  /*eea0*/  LOP3.LUT R147, R107, R24, R27, 0x96, !PT ;  /* 0x000000186b937212 */ /* 0x000fe400078e961b */
[----:B------:R-:W-:-:S07]  /*eeb0*/  MOV R26, R70 ;  /* 0x00000046001a7202 */ /* 0x000fce0000000f00 */
.L_x_1998:
        /* <DEDUP_REMOVED lines=14> */
.L_x_1997:
        /* <DEDUP_REMOVED lines=20> */
.L_x_2003:
        /* <DEDUP_REMOVED lines=12> */
.L_x_2004:
        /* <DEDUP_REMOVED lines=52> */
[----:B------:R-:W-:Y:S01]  /*f4e0*/  IMAD.MOV.U32 R24, RZ, RZ, RZ ;  /* 0x000000ffff187224 */ /* 0x000fe200078e00ff */
[----:B------:R-:W-:-:S07]  /*f4f0*/  MOV R26, R127 ;  /* 0x0000007f001a7202 */ /* 0x000fce0000000f00 */
.L_x_2002:
        /* <DEDUP_REMOVED lines=12> */
.L_x_2001:
[----:B------:R-:W-:Y:S01]  /*f5c0*/  @!P0 PRMT R127, R22, 0x7632, R127 ;  /* 0x00007632167f8816 */ /* 0x000fe2000000007f */
[----:B-1----:R-:W-:Y:S01]  /*f5d0*/  @!P0 IMAD.MOV.U32 R148, RZ, RZ, R70 ;  /* 0x000000ffff948224 */ /* 0x002fe200078e0046 */
        /* <DEDUP_REMOVED lines=19> */
.L_x_2007:
        /* <DEDUP_REMOVED lines=12> */
.L_x_2008:
        /* <DEDUP_REMOVED lines=50> */
[----:B------:R-:W-:Y:S02]  /*faf0*/  HFMA2 R25, -RZ, RZ, 0, 0 ;  /* 0x00000000ff197431 */ /* 0x000fe400000001ff */
[----:B------:R-:W-:Y:S01]  /*fb00*/  IMAD.MOV.U32 R146, RZ, RZ, R24 ;  /* 0x000000ffff927224 */ /* 0x000fe200078e0018 */
[----:B------:R-:W-:Y:S01]  /*fb10*/  MOV R148, R26 ;  /* 0x0000001a00947202 */ /* 0x000fe20000000f00 */
[----:B------:R-:W-:Y:S01]  /*fb20*/  IMAD.MOV.U32 R26, RZ, RZ, R70 ;  /* 0x000000ffff1a7224 */ /* 0x000fe200078e0046 */
[----:B------:R-:W-:-:S07]  /*fb30*/  LOP3.LUT R147, R107, R30, R27, 0x96, !PT ;  /* 0x0000001e6b937212 */ /* 0x000fce00078e961b */
.L_x_2006:
[----:B------:R-:W-:Y:S01]  /*fb40*/  PRMT R27, R18, 0x7632, R27 ;  /* 0x00007632121b7816 */ /* 0x000fe2000000001b */
[----:B------:R-:W-:Y:S01]  /*fb50*/  IMAD.MOV.U32 R31, RZ, RZ, 0x2f800000 ;  /* 0x2f800000ff1f7424 */ /* 0x000fe200078e00ff */
[----:B------:R-:W-:Y:S02]  /*fb60*/  I2FP.F32.U32 R24, R26 ;  /* 0x0000001a00187245 */ /* 0x000fe40000201000 */
[----:B------:R-:W-:Y:S02]  /*fb70*/  SHF.L.U32 R27, R27, 0x10, RZ ;  /* 0x000000101b1b7819 */ /* 0x000fe400000006ff */
[----:B------:R-:W-:Y:S01]  /*fb80*/  PRMT R26, R22, 0x7632, R26 ;  /* 0x00007632161a7816 */ /* 0x000fe2000000001a */
[----:B------:R-:W-:Y:S02]  /*fb90*/  FFMA.FTZ R24, R24, R31, 1.1641532182693481445e-10 ;  /* 0x2f00000018187423 */ /* 0x000fe4000001001f */
[----:B------:R-:W-:Y:S01]  /*fba0*/  FMUL.FTZ R27, R27, UR13 ;  /* 0x0000000d1b1b7c20 */ /* 0x000fe20008410000 */
[----:B------:R-:W-:-:S02]  /*fbb0*/  SHF.L.U32 R26, R26, 0x10, RZ ;  /* 0x000000101a1a7819 */ /* 0x000fc400000006ff */
[----:B------:R-:W-:Y:S01]  /*fbc0*/  FSETP.GTU.FTZ.AND P2, PT, R24, UR10, PT ;  /* 0x0000000a18007c0b */ /* 0x000fe2000bf5c000 */
[----:B------:R-:W-:Y:S01]  /*fbd0*/  FMUL.FTZ R27, R27, UR12 ;  /* 0x0000000c1b1b7c20 */ /* 0x000fe20008410000 */
[----:B------:R-:W-:Y:S02]  /*fbe0*/  IMAD.U32 R24, R129, 0x10000, RZ ;  /* 0x0001000081187824 */ /* 0x000fe400078e00ff */
[----:B------:R-:W-:Y:S02]  /*fbf0*/  SEL R74, RZ, 0x1, P2 ;  /* 0x00000001ff4a7807 */ /* 0x000fe40001000000 */
[----:B------:R-:W-:-:S05]  /*fc00*/  FSEL R27, R27, RZ, !P2 ;  /* 0x000000ff1b1b7208 */ /* 0x000fca0005000000 */
[----:B------:R-:W-:-:S07]  /*fc10*/  FFMA.FTZ R127, R27, R24, R26 ;  /* 0x000000181b7f7223 */ /* 0x000fce000001001a */
.L_x_2005:
[----:B------:R-:W-:Y:S01]  /*fc20*/  F2FP.BF16.F32.PACK_AB R150, RZ, R127 ;  /* 0x0000007fff96723e */ /* 0x000fe200000010ff */
[----:B------:R-:W-:Y:S01]  /*fc30*/  @!P0 IMAD.U32 R149, R23, 0x10000, RZ ;  /* 0x0001000017958824 */ /* 0x000fe200078e00ff */
[----:B------:R-:W-:Y:S01]  /*fc40*/  @!P0 MOV R24, R25 ;  /* 0x0000001900188202 */ /* 0x000fe20000000f00 */
[----:B------:R-:W-:Y:S01]  /*fc50*/  @!P0 IMAD.MOV.U32 R151, RZ, RZ, R148 ;  /* 0x000000ffff978224 */ /* 0x000fe200078e0094 */
[----:B------:R-:W-:Y:S06]  /*fc60*/  @!P0 BRA `(.L_x_2009) ;  /* 0x0000000400788947 */ /* 0x000fec0003800000 */
[----:B------:R-:W-:Y:S01]  /*fc70*/  ISETP.NE.AND P2, PT, R25, 0x1, PT ;  /* 0x000000011900780c */ /* 0x000fe20003f45270 */
[----:B------:R-:W-:Y:S02]  /*fc80*/  HFMA2 R24, -RZ, RZ, 0, 1.1920928955078125e-07 ;  /* 0x00000002ff187431 */ /* 0x000fe400000001ff */
[----:B------:R-:W-:Y:S01]  /*fc90*/  IMAD.MOV.U32 R26, RZ, RZ, R146 ;  /* 0x000000ffff1a7224 */ /* 0x000fe200078e0092 */
        /* <DEDUP_REMOVED lines=12> */
.L_x_2011:
        /* <DEDUP_REMOVED lines=12> */
.L_x_2012:
        /* <DEDUP_REMOVED lines=49> */
[----:B------:R-:W-:Y:S02]  /*10130*/  MOV R146, R24 ;  /* 0x0000001800927202 */ /* 0x000fe40000000f00 */
[----:B------:R-:W-:Y:S01]  /*10140*/  LOP3.LUT R145, R109, R32, R25, 0x96, !PT ;  /* 0x000000206d917212 */ /* 0x000fe200078e9619 */
[----:B------:R-:W-:Y:S01]  /*10150*/  IMAD.MOV.U32 R151, RZ, RZ, R26 ;  /* 0x000000ffff977224 */ /* 0x000fe200078e001a */
[----:B------:R-:W-:Y:S01]  /*10160*/  LOP3.LUT R147, R107, R30, R27, 0x96, !PT ;  /* 0x0000001e6b937212 */ /* 0x000fe200078e961b */
[----:B------:R-:W-:Y:S01]  /*10170*/  IMAD.MOV.U32 R24, RZ, RZ, RZ ;  /* 0x000000ffff187224 */ /* 0x000fe200078e00ff */
[----:B------:R-:W-:-:S07]  /*10180*/  MOV R26, R148 ;  /* 0x00000094001a7202 */ /* 0x000fce0000000f00 */
.L_x_2010:
[----:B------:R-:W-:Y:S01]  /*10190*/  I2FP.F32.U32 R25, R26 ;  /* 0x0000001a00197245 */ /* 0x000fe20000201000 */
[----:B------:R-:W-:Y:S01]  /*101a0*/  IMAD.U32 R27, R19, 0x10000, RZ ;  /* 0x00010000131b7824 */ /* 0x000fe200078e00ff */
[----:B------:R-:W-:Y:S01]  /*101b0*/  MOV R26, 0x2f800000 ;  /* 0x2f800000001a7802 */ /* 0x000fe20000000f00 */
[----:B------:R-:W-:Y:S02]  /*101c0*/  IMAD.U32 R30, R23, 0x10000, RZ ;  /* 0x00010000171e7824 */ /* 0x000fe400078e00ff */
[----:B------:R-:W-:Y:S02]  /*101d0*/  FMUL.FTZ R27, R27, UR13 ;  /* 0x0000000d1b1b7c20 */ /* 0x000fe40008410000 */
[----:B------:R-:W-:Y:S01]  /*101e0*/  FFMA.FTZ R25, R25, R26, 1.1641532182693481445e-10 ;  /* 0x2f00000019197423 */ /* 0x000fe2000001001a */
[----:B------:R-:W-:Y:S01]  /*101f0*/  SHF.L.U32 R26, R62, 0x10, RZ ;  /* 0x000000103e1a7819 */ /* 0x000fe200000006ff */
[----:B------:R-:W-:-:S03]  /*10200*/  FMUL.FTZ R27, R27, UR12 ;  /* 0x0000000c1b1b7c20 */ /* 0x000fc60008410000 */
[----:B------:R-:W-:-:S04]  /*10210*/  FSETP.GTU.FTZ.AND P2, PT, R25, UR10, PT ;  /* 0x0000000a19007c0b */ /* 0x000fc8000bf5c000 */
[----:B------:R-:W-:Y:S02]  /*10220*/  FSEL R149, R27, RZ, !P2 ;  /* 0x000000ff1b957208 */ /* 0x000fe40005000000 */
[----:B------:R-:W-:-:S03]  /*10230*/  SEL R76, RZ, 0x1, P2 ;  /* 0x00000001ff4c7807 */ /* 0x000fc60001000000 */
[----:B------:R-:W-:-:S07]  /*10240*/  FFMA.FTZ R149, R149, R26, R30 ;  /* 0x0000001a95957223 */ /* 0x000fce000001001e */
.L_x_2009:
        /* <DEDUP_REMOVED lines=21> */
.L_x_2015:
        /* <DEDUP_REMOVED lines=12> */
.L_x_2016:
        /* <DEDUP_REMOVED lines=46> */
[----:B------:R-:W-:Y:S02]  /*10740*/  LOP3.LUT R146, R33, R146, R25, 0x96, !PT ;  /* 0x0000009221927212 */ /* 0x000fe400078e9619 */
[----:B------:R-:W-:Y:S02]  /*10750*/  MOV R25, R151 ;  /* 0x0000009700197202 */ /* 0x000fe40000000f00 */
[----:B------:R-:W-:Y:S01]  /*10760*/  LOP3.LUT R27, R27, R26, R31, 0x96, !PT ;  /* 0x0000001a1b1b7212 */ /* 0x000fe200078e961f */
[----:B------:R-:W-:-:S04]  /*10770*/  IMAD.WIDE.U32 R146, R146, -0x326172a9, RZ ;  /* 0xcd9e8d5792927825 */ /* 0x000fc800078e00ff */
[----:B------:R-:W-:Y:S01]  /*10780*/  IMAD.WIDE.U32 R26, R27, -0x2daee0ad, RZ ;  /* 0xd2511f531b1a7825 */ /* 0x000fe200078e00ff */
[----:B------:R-:W-:-:S03]  /*10790*/  LOP3.LUT R145, R109, R30, R147, 0x96, !PT ;  /* 0x0000001e6d917212 */ /* 0x000fc600078e9693 */
[----:B------:R-:W-:Y:S01]  /*107a0*/  IMAD.MOV.U32 R70, RZ, RZ, R26 ;  /* 0x000000ffff467224 */ /* 0x000fe200078e001a */
[----:B------:R-:W-:-:S07]  /*107b0*/  LOP3.LUT R147, R107, R24, R27, 0x96, !PT ;  /* 0x000000186b937212 */ /* 0x000fce00078e961b */
.L_x_2014:
[----:B------:R-:W-:Y:S02]  /*107c0*/  PRMT R26, R19, 0x7632, R26 ;  /* 0x00007632131a7816 */ /* 0x000fe4000000001a */
[----:B------:R-:W-:Y:S01]  /*107d0*/  I2FP.F32.U32 R24, R25 ;  /* 0x0000001900187245 */ /* 0x000fe20000201000 */
[----:B------:R-:W-:Y:S01]  /*107e0*/  HFMA2 R25, -RZ, RZ, 0.1171875, 0 ;  /* 0x2f800000ff197431 */ /* 0x000fe200000001ff */
[----:B------:R-:W-:Y:S01]  /*107f0*/  SHF.L.U32 R31, R128, 0x10, RZ ;  /* 0x00000010801f7819 */ /* 0x000fe200000006ff */
[----:B------:R-:W-:-:S03]  /*10800*/  IMAD.U32 R26, R26, 0x10000, RZ ;  /* 0x000100001a1a7824 */ /* 0x000fc600078e00ff */
[----:B------:R-:W-:Y:S01]  /*10810*/  FFMA.FTZ R24, R24, R25, 1.1641532182693481445e-10 ;  /* 0x2f00000018187423 */ /* 0x000fe20000010019 */
[----:B------:R-:W-:Y:S01]  /*10820*/  FMUL.FTZ R26, R26, UR13 ;  /* 0x0000000d1a1a7c20 */ /* 0x000fe20008410000 */
[----:B------:R-:W-:-:S03]  /*10830*/  PRMT R25, R23, 0x7632, R25 ;  /* 0x0000763217197816 */ /* 0x000fc60000000019 */
[----:B------:R-:W-:Y:S01]  /*10840*/  FMUL.FTZ R26, R26, UR12 ;  /* 0x0000000c1a1a7c20 */ /* 0x000fe20008410000 */
[----:B------:R-:W-:Y:S01]  /*10850*/  FSETP.GTU.FTZ.AND P0, PT, R24, UR10, PT ;  /* 0x0000000a18007c0b */ /* 0x000fe2000bf1c000 */
[----:B------:R-:W-:-:S03]  /*10860*/  IMAD.U32 R25, R25, 0x10000, RZ ;  /* 0x0001000019197824 */ /* 0x000fc600078e00ff */
[----:B------:R-:W-:Y:S02]  /*10870*/  FSEL R26, R26, RZ, !P0 ;  /* 0x000000ff1a1a7208 */ /* 0x000fe40004000000 */
[----:B------:R-:W-:-:S03]  /*10880*/  SEL R72, RZ, 0x1, P0 ;  /* 0x00000001ff487807 */ /* 0x000fc60000000000 */
[----:B------:R-:W-:-:S07]  /*10890*/  FFMA.FTZ R31, R26, R31, R25 ;  /* 0x0000001f1a1f7223 */ /* 0x000fce0000010019 */
.L_x_2013:
[----:B------:R-:W-:Y:S02]  /*108a0*/  F2FP.BF16.F32.PACK_AB R27, RZ, R31 ;  /* 0x0000001fff1b723e */ /* 0x000fe400000010ff */
[----:B------:R-:W-:Y:S02]  /*108b0*/  PRMT R26, R144, 0x5410, R150 ;  /* 0x00005410901a7816 */ /* 0x000fe40000000096 */
[----:B------:R-:W-:Y:S02]  /*108c0*/  PRMT R25, R82, 0x5410, R84 ;  /* 0x0000541052197816 */ /* 0x000fe40000000054 */
[----:B------:R-:W-:Y:S02]  /*108d0*/  PRMT R24, R78, 0x5410, R80 ;  /* 0x000054104e187816 */ /* 0x000fe40000000050 */
[----:B------:R-:W-:Y:S01]  /*108e0*/  PRMT R27, R152, 0x5410, R27 ;  /* 0x00005410981b7816 */ /* 0x000fe2000000001b */
[----:B------:R-:W-:Y:S06]  /*108f0*/  BRA `(.L_x_2017) ;  /* 0x0000002c00d87947 */ /* 0x000fec0003800000 */
.L_x_1984:
[----:B------:R-:W-:Y:S01]  /*10900*/  MOV R113, RZ ;  /* 0x000000ff00717202 */ /* 0x000fe20000000f00 */
[----:B0-----:R-:W-:Y:S01]  /*10910*/  IMAD.MOV.U32 R24, RZ, RZ, R80 ;  /* 0x000000ffff187224 */ /* 0x001fe200078e0050 */
        /* <DEDUP_REMOVED lines=17> */
.L_x_2020:
        /* <DEDUP_REMOVED lines=12> */
.L_x_2021:
        /* <DEDUP_REMOVED lines=54> */
.L_x_2019:
        /* <DEDUP_REMOVED lines=11> */
.L_x_2018:
        /* <DEDUP_REMOVED lines=16> */
.L_x_2024:
        /* <DEDUP_REMOVED lines=12> */
.L_x_2025:
        /* <DEDUP_REMOVED lines=51> */
[----:B------:R-:W-:Y:S01]  /*113f0*/  HFMA2 R25, -RZ, RZ, 0, 0 ;  /* 0x00000000ff197431 */ /* 0x000fe200000001ff */
[----:B------:R-:W-:Y:S01]  /*11400*/  MOV R26, R70 ;  /* 0x00000046001a7202 */ /* 0x000fe20000000f00 */
[----:B------:R-:W-:-:S07]  /*11410*/  IMAD.MOV.U32 R70, RZ, RZ, R24 ;  /* 0x000000ffff467224 */ /* 0x000fce00078e0018 */
.L_x_2023:
        /* <DEDUP_REMOVED lines=12> */
.L_x_2022:
        /* <DEDUP_REMOVED lines=16> */
.L_x_2028:
        /* <DEDUP_REMOVED lines=12> */
.L_x_2029:
        /* <DEDUP_REMOVED lines=46> */
[----:B------:R-:W-:Y:S01]  /*11980*/  IMAD.MOV.U32 R26, RZ, RZ, R70 ;  /* 0x000000ffff1a7224 */ /* 0x000fe200078e0046 */
[----:B------:R-:W-:-:S03]  /*11990*/  LOP3.LUT R25, R25, R24, R33, 0x96, !PT ;  /* 0x0000001819197212 */ /* 0x000fc600078e9621 */
[----:B------:R-:W-:-:S04]  /*119a0*/  IMAD.WIDE.U32 R146, R27, -0x326172a9, RZ ;  /* 0xcd9e8d571b927825 */ /* 0x000fc800078e00ff */
[----:B------:R-:W-:Y:S01]  /*119b0*/  IMAD.WIDE.U32 R24, R25, -0x2daee0ad, RZ ;  /* 0xd2511f5319187825 */ /* 0x000fe200078e00ff */
[----:B------:R-:W-:Y:S02]  /*119c0*/  LOP3.LUT R145, R109, R32, R147, 0x96, !PT ;  /* 0x000000206d917212 */ /* 0x000fe400078e9693 */
[----:B------:R-:W-:Y:S01]  /*119d0*/  MOV R70, R24 ;  /* 0x0000001800467202 */ /* 0x000fe20000000f00 */
[----:B------:R-:W-:Y:S01]  /*119e0*/  IMAD.MOV.U32 R24, RZ, RZ, RZ ;  /* 0x000000ffff187224 */ /* 0x000fe200078e00ff */
[----:B------:R-:W-:-:S07]  /*119f0*/  LOP3.LUT R147, R107, R30, R25, 0x96, !PT ;  /* 0x0000001e6b937212 */ /* 0x000fce00078e9619 */
.L_x_2027:
[----:B------:R-:W-:Y:S01]  /*11a00*/  I2FP.F32.U32 R25, R26 ;  /* 0x0000001a00197245 */ /* 0x000fe20000201000 */
[----:B-----5:R-:W-:Y:S01]  /*11a10*/  IMAD.U32 R27, R17, 0x10000, RZ ;  /* 0x00010000111b7824 */ /* 0x020fe200078e00ff */
[----:B------:R-:W-:-:S03]  /*11a20*/  MOV R26, 0x2f800000 ;  /* 0x2f800000001a7802 */ /* 0x000fc60000000f00 */
[----:B------:R-:W-:Y:S02]  /*11a30*/  FMUL.FTZ R27, R27, UR13 ;  /* 0x0000000d1b1b7c20 */ /* 0x000fe40008410000 */
[----:B------:R-:W-:Y:S01]  /*11a40*/  FFMA.FTZ R25, R25, R26, 1.1641532182693481445e-10 ;  /* 0x2f00000019197423 */ /* 0x000fe2000001001a */
[----:B------:R-:W-:Y:S01]  /*11a50*/  SHF.L.U32 R26, R60, 0x10, RZ ;  /* 0x000000103c1a7819 */ /* 0x000fe200000006ff */
[----:B------:R-:W-:-:S03]  /*11a60*/  FMUL.FTZ R27, R27, UR12 ;  /* 0x0000000c1b1b7c20 */ /* 0x000fc60008410000 */
[----:B------:R-:W-:-:S04]  /*11a70*/  FSETP.GTU.FTZ.AND P0, PT, R25, UR10, PT ;  /* 0x0000000a19007c0b */ /* 0x000fc8000bf1c000 */
[----:B------:R-:W-:Y:S02]  /*11a80*/  FSEL R117, R27, RZ, !P0 ;  /* 0x000000ff1b757208 */ /* 0x000fe40004000000 */
[----:B------:R-:W-:-:S03]  /*11a90*/  SEL R66, RZ, 0x1, P0 ;  /* 0x00000001ff427807 */ /* 0x000fc60000000000 */
[----:B------:R-:W-:-:S07]  /*11aa0*/  FMUL.FTZ R117, R26, R117 ;  /* 0x000000751a757220 */ /* 0x000fce0000410000 */
.L_x_2026:
        /* <DEDUP_REMOVED lines=16> */
.L_x_2032:
        /* <DEDUP_REMOVED lines=12> */
.L_x_2033:
        /* <DEDUP_REMOVED lines=43> */
[----:B------:R-:W-:-:S04]  /*11f20*/  IMAD.WIDE.U32 R24, R24, -0x2daee0ad, RZ ;  /* 0xd2511f5318187825 */ /* 0x000fc800078e00ff */
[----:B------:R-:W-:Y:S01]  /*11f30*/  IMAD.WIDE.U32 R30, R30, -0x326172a9, RZ ;  /* 0xcd9e8d571e1e7825 */ /* 0x000fe200078e00ff */
[----:B------:R-:W-:-:S03]  /*11f40*/  LOP3.LUT R33, R33, R144, R25, 0x96, !PT ;  /* 0x0000009021217212 */ /* 0x000fc600078e9619 */
[----:B------:R-:W-:Y:S01]  /*11f50*/  HFMA2 R25, -RZ, RZ, 0, 0 ;  /* 0x00000000ff197431 */ /* 0x000fe200000001ff */
[----:B------:R-:W-:Y:S01]  /*11f60*/  LOP3.LUT R27, R27, R26, R31, 0x96, !PT ;  /* 0x0000001a1b1b7212 */ /* 0x000fe200078e961f */
[----:B------:R-:W-:-:S04]  /*11f70*/  IMAD.WIDE.U32 R146, R33, -0x326172a9, RZ ;  /* 0xcd9e8d5721927825 */ /* 0x000fc800078e00ff */
[----:B------:R-:W-:Y:S01]  /*11f80*/  IMAD.WIDE.U32 R26, R27, -0x2daee0ad, RZ ;  /* 0xd2511f531b1a7825 */ /* 0x000fe200078e00ff */
[----:B------:R-:W-:-:S04]  /*11f90*/  LOP3.LUT R145, R109, R30, R147, 0x96, !PT ;  /* 0x0000001e6d917212 */ /* 0x000fc800078e9693 */
[----:B------:R-:W-:Y:S02]  /*11fa0*/  LOP3.LUT R147, R107, R24, R27, 0x96, !PT ;  /* 0x000000186b937212 */ /* 0x000fe400078e961b */
[----:B------:R-:W-:Y:S01]  /*11fb0*/  MOV R27, R70 ;  /* 0x00000046001b7202 */ /* 0x000fe20000000f00 */
[----:B------:R-:W-:-:S07]  /*11fc0*/  IMAD.MOV.U32 R70, RZ, RZ, R26 ;  /* 0x000000ffff467224 */ /* 0x000fce00078e001a */
.L_x_2031:
        /* <DEDUP_REMOVED lines=12> */
.L_x_2030:
        /* <DEDUP_REMOVED lines=16> */
.L_x_2036:
        /* <DEDUP_REMOVED lines=12> */
.L_x_2037:
        /* <DEDUP_REMOVED lines=44> */
[----:B------:R-:W-:Y:S02]  /*12510*/  IADD3 R27, PT, PT, R2, -0xe443238, RZ ;  /* 0xf1bbcdc8021b7810 */ /* 0x000fe40007ffe0ff */
[----:B------:R-:W-:Y:S02]  /*12520*/  LOP3.LUT R31, R31, R32, R25, 0x96, !PT ;  /* 0x000000201f1f7212 */ /* 0x000fe400078e9619 */
[----:B------:R-:W-:-:S03]  /*12530*/  LOP3.LUT R27, R27, R30, R145, 0x96, !PT ;  /* 0x0000001e1b1b7212 */ /* 0x000fc600078e9691 */
[----:B------:R-:W-:-:S04]  /*12540*/  IMAD.WIDE.U32 R146, R31, -0x326172a9, RZ ;  /* 0xcd9e8d571f927825 */ /* 0x000fc800078e00ff */
[----:B------:R-:W-:Y:S01]  /*12550*/  IMAD.WIDE.U32 R26, R27, -0x2daee0ad, RZ ;  /* 0xd2511f531b1a7825 */ /* 0x000fe200078e00ff */
[----:B------:R-:W-:-:S04]  /*12560*/  LOP3.LUT R145, R109, R144, R147, 0x96, !PT ;  /* 0x000000906d917212 */ /* 0x000fc800078e9693 */
[----:B------:R-:W-:Y:S01]  /*12570*/  LOP3.LUT R147, R107, R24, R27, 0x96, !PT ;  /* 0x000000186b937212 */ /* 0x000fe200078e961b */
[----:B------:R-:W-:Y:S01]  /*12580*/  IMAD.MOV.U32 R27, RZ, RZ, R70 ;  /* 0x000000ffff1b7224 */ /* 0x000fe200078e0046 */
[----:B------:R-:W-:Y:S01]  /*12590*/  MOV R70, R26 ;  /* 0x0000001a00467202 */ /* 0x000fe20000000f00 */
[----:B------:R-:W-:-:S07]  /*125a0*/  IMAD.MOV.U32 R24, RZ, RZ, RZ ;  /* 0x000000ffff187224 */ /* 0x000fce00078e00ff */
.L_x_2035:
        /* <DEDUP_REMOVED lines=11> */
.L_x_2034:
        /* <DEDUP_REMOVED lines=16> */
.L_x_2040:
        /* <DEDUP_REMOVED lines=12> */
.L_x_2041:
        /* <DEDUP_REMOVED lines=46> */
[----:B------:R-:W-:Y:S01]  /*12b00*/  IMAD.MOV.U32 R25, RZ, RZ, RZ ;  /* 0x000000ffff197224 */ /* 0x000fe200078e00ff */
        /* <DEDUP_REMOVED lines=8> */
.L_x_2039:
        /* <DEDUP_REMOVED lines=12> */
.L_x_2038:
[----:B-1----:R-:W-:Y:S01]  /*12c50*/  F2FP.BF16.F32.PACK_AB R150, RZ, R127 ;  /* 0x0000007fff96723e */ /* 0x002fe200000010ff */
        /* <DEDUP_REMOVED lines=15> */
.L_x_2044:
        /* <DEDUP_REMOVED lines=12> */
.L_x_2045:
        /* <DEDUP_REMOVED lines=51> */
[----:B------:R-:W-:Y:S01]  /*13140*/  IMAD.MOV.U32 R24, RZ, RZ, RZ ;  /* 0x000000ffff187224 */ /* 0x000fe200078e00ff */
[----:B------:R-:W-:Y:S01]  /*13150*/  LOP3.LUT R147, R107, R30, R27, 0x96, !PT ;  /* 0x0000001e6b937212 */ /* 0x000fe200078e961b */
[----:B------:R-:W-:Y:S01]  /*13160*/  IMAD.MOV.U32 R27, RZ, RZ, R70 ;  /* 0x000000ffff1b7224 */ /* 0x000fe200078e0046 */
[----:B------:R-:W-:-:S07]  /*13170*/  MOV R70, R26 ;  /* 0x0000001a00467202 */ /* 0x000fce0000000f00 */
.L_x_2043:
        /* <DEDUP_REMOVED lines=11> */
.L_x_2042:
        /* <DEDUP_REMOVED lines=16> */
.L_x_2048:
        /* <DEDUP_REMOVED lines=12> */
.L_x_2049:
[----:B------:R-:W-:Y:S01]  /*133f0*/  IMAD.WIDE.U32 R32, R37, -0x326172a9, RZ ;  /* 0xcd9e8d5725207825 */ /* 0x000fe200078e00ff */
[----:B------:R-:W-:-:S03]  /*13400*/  LOP3.LUT R24, R63, R31, R3, 0x96, !PT ;  /* 0x0000001f3f187212 */ /* 0x000fc600078e9603 */
[----:B------:R-:W-:Y:S01]  /*13410*/  HFMA2 R148, -RZ, RZ, 0, 0 ;  /* 0x00000000ff947431 */ /* 0x000fe200000001ff */
        /* <DEDUP_REMOVED lines=51> */
.L_x_2047:
        /* <DEDUP_REMOVED lines=12> */
.L_x_2046:
[----:B------:R-:W-:Y:S02]  /*13810*/  F2FP.BF16.F32.PACK_AB R27, RZ, R31 ;  /* 0x0000001fff1b723e */ /* 0x000fe400000010ff */
[----:B------:R-:W-:Y:S02]  /*13820*/  PRMT R26, R144, 0x5410, R150 ;  /* 0x00005410901a7816 */ /* 0x000fe40000000096 */
[----:B------:R-:W-:Y:S02]  /*13830*/  PRMT R25, R82, 0x5410, R84 ;  /* 0x0000541052197816 */ /* 0x000fe40000000054 */
[----:B------:R-:W-:Y:S02]  /*13840*/  PRMT R24, R78, 0x5410, R80 ;  /* 0x000054104e187816 */ /* 0x000fe40000000050 */
[----:B------:R-:W-:-:S07]  /*13850*/  PRMT R27, R151, 0x5410, R27 ;  /* 0x00005410971b7816 */ /* 0x000fce000000001b */
.L_x_2017:
        /* <DEDUP_REMOVED lines=27> */
[----:B------:R-:W-:Y:S01]  /*13a10*/  SHF.L.U32 R27, R76, 0x10, RZ ;  /* 0x000000104c1b7819 */ /* 0x000fe200000006ff */
        /* <DEDUP_REMOVED lines=19> */
.L_x_2050:
[----:B0-----:R-:W0:Y:S01]  /*13b50*/  SHFL.BFLY PT, R25, R30, 0x1, 0x1f ;  /* 0x0c201f001e197f89 */ /* 0x001e2200000e0000 */
[----:B------:R-:W-:Y:S01]  /*13b60*/  LOP3.LUT P0, RZ, R34, 0x1f, RZ, 0xc0, !PT ;  /* 0x0000001f22ff7812 */ /* 0x000fe2000780c0ff */
[----:B------:R-:W-:Y:S01]  /*13b70*/  BSSY.RECONVERGENT B0, `(.L_x_2051) ;  /* 0x0000050000007945 */ /* 0x000fe20003800200 */
[----:B0-----:R-:W-:Y:S01]  /*13b80*/  FADD.FTZ R25, R30, R25 ;  /* 0x000000191e197221 */ /* 0x001fe20000010000 */
[----:B------:R-:W-:-:S04]  /*13b90*/  LOP3.LUT R30, R34, 0x1f, RZ, 0xc0, !PT ;  /* 0x0000001f221e7812 */ /* 0x000fc800078ec0ff */
[----:B------:R-:W0:Y:S01]  /*13ba0*/  SHFL.BFLY PT, R0, R25, 0x2, 0x1f ;  /* 0x0c401f0019007f89 */ /* 0x000e2200000e0000 */
[----:B------:R-:W-:Y:S01]  /*13bb0*/  ISETP.GT.U32.AND P1, PT, R30, 0x7, PT ;  /* 0x000000071e00780c */ /* 0x000fe20003f24070 */
[----:B------:R-:W-:Y:S02]  /*13bc0*/  IMAD.MOV.U32 R30, RZ, RZ, RZ ;  /* 0x000000ffff1e7224 */ /* 0x000fe400078e00ff */
        /* <DEDUP_REMOVED lines=74> */
.L_x_2052:
[----:B------:R-:W-:Y:S05]  /*14070*/  BSYNC.RECONVERGENT B0 ;  /* 0x0000000000007941 */ /* 0x000fea0003800200 */
.L_x_2051:
[----:B------:R-:W-:Y:S01]  /*14080*/  BAR.SYNC.DEFER_BLOCKING 0x0 ;  /* 0x0000000000007b1d */ /* 0x000fe20000010000 */
[----:B0-----:R-:W-:-:S05]  /*14090*/  CS2R R24, SRZ ;  /* 0x0000000000187805 */ /* 0x001fca000001ff00 */
[----:B------:R-:W-:Y:S04]  /*140a0*/  BSSY.RECONVERGENT B0, `(.L_x_2053) ;  /* 0x000000a000007945 */ /* 0x000fe80003800200 */
        /* <DEDUP_REMOVED lines=8> */
[----:B------:R0:W1:Y:S03]  /*14130*/  LDS.64 R24, [R0+UR4] ;  /* 0x0000000400187984 */ /* 0x0000660008000a00 */
.L_x_2054:
[----:B------:R-:W-:Y:S05]  /*14140*/  BSYNC.RECONVERGENT B0 ;  /* 0x0000000000007941 */ /* 0x000fea0003800200 */
.L_x_2053:
        /* <DEDUP_REMOVED lines=9> */
[----:B------:R-:W-:Y:S01]  /*141e0*/  I2FP.F32.U32 R27, R30 ;  /* 0x0000001e001b7245 */ /* 0x000fe20000201000 */
        /* <DEDUP_REMOVED lines=21> */
[----:B-1----:R-:W-:Y:S02]  /*14340*/  FADD.FTZ R0, R25, R0 ;  /* 0x0000000019007221 */ /* 0x002fe40000010000 */
[----:B--2---:R-:W-:Y:S01]  /*14350*/  FMUL.FTZ R30, R29, R30 ;  /* 0x0000001e1d1e7220 */ /* 0x004fe20000410000 */
[----:B------:R-:W-:Y:S01]  /*14360*/  FMUL.FTZ R33, R28, R33 ;  /* 0x000000211c217220 */ /* 0x000fe20000410000 */
[-C--:B---3--:R-:W-:Y:S02]  /*14370*/  IADD3 R26, PT, PT, R26, R107.reuse, RZ ;  /* 0x0000006b1a1a7210 */ /* 0x088fe40007ffe0ff */
[----:B------:R-:W-:Y:S01]  /*14380*/  I2FP.F32.S32 R107, R107 ;  /* 0x0000006b006b7245 */ /* 0x000fe20000201400 */
[----:B------:R-:W0:Y:S01]  /*14390*/  SHFL.DOWN PT, R105, R30, 0x1, 0x1f ;  /* 0x08201f001e697f89 */ /* 0x000e2200000e0000 */
[----:B------:R-:W-:Y:S01]  /*143a0*/  FMUL.FTZ R33, R33, R87 ;  /* 0x0000005721217220 */ /* 0x000fe20000410000 */
[----:B------:R-:W-:-:S03]  /*143b0*/  I2FP.F32.S32 R26, R26 ;  /* 0x0000001a001a7245 */ /* 0x000fc60000201400 */
        /* <DEDUP_REMOVED lines=23> */
[----:B---3--:R-:W-:-:S03]  /*14530*/  @!P0 IMAD.WIDE R24, R36, 0x4, R24 ;  /* 0x0000000424188825 */ /* 0x008fc600078e0218 */
[----:B------:R-:W1:Y:S02]  /*14540*/  MUFU.RSQ R32, R28 ;  /* 0x0000001c00207308 */ /* 0x000e640000001400 */
[----:B-1----:R0:W-:Y:S01]  /*14550*/  @!P0 STG.E desc[UR6][R24.64], R32 ;  /* 0x0000002018008986 */ /* 0x0021e2000c101906 */
[----:B------:R-:W-:-:S13]  /*14560*/  ISETP.GE.AND P0, PT, R69, 0x1, PT ;  /* 0x000000014500780c */ /* 0x000fda0003f06270 */
[----:B0-----:R-:W-:Y:S05]  /*14570*/  @!P0 BRA `(.L_x_2055) ;  /* 0x00000008004c8947 */ /* 0x001fea0003800000 */
[----:B------:R-:W-:Y:S01]  /*14580*/  FSEL R24, R29, RZ, !P1 ;  /* 0x000000ff1d187208 */ /* 0x000fe20004800000 */
[----:B------:R-:W-:Y:S01]  /*14590*/  IMAD.U32 R26, R12, 0x10000, RZ ;  /* 0x000100000c1a7824 */ /* 0x000fe200078e00ff */
        /* <DEDUP_REMOVED lines=27> */
[----:B------:R-:W-:Y:S01]  /*14750*/  SHF.L.U32 R24, R38, 0x10, RZ ;  /* 0x0000001026187819 */ /* 0x000fe200000006ff */
[C---:B------:R-:W-:Y:S01]  /*14760*/  FMUL.FTZ R71, R32.reuse, R71 ;  /* 0x0000004720477220 */ /* 0x040fe20000410000 */
[----:B------:R-:W-:Y:S01]  /*14770*/  FMUL.FTZ R73, R32, R73 ;  /* 0x0000004920497220 */ /* 0x000fe20000410000 */
[----:B------:R-:W-:-:S02]  /*14780*/  VIADD R0, R69, 0xffffffff ;  /* 0xffffffff45007836 */ /* 0x000fc40000000000 */
[----:B------:R-:W-:Y:S01]  /*14790*/  FMUL.FTZ R75, R32, R75 ;  /* 0x0000004b204b7220 */ /* 0x000fe20000410000 */
[----:B------:R-:W-:Y:S01]  /*147a0*/  FFMA.FTZ R71, R71, R24, R26 ;  /* 0x0000001847477223 */ /* 0x000fe2000001001a */
[----:B------:R-:W-:Y:S01]  /*147b0*/  FFMA.FTZ R28, R73, R28, R30 ;  /* 0x0000001c491c7223 */ /* 0x000fe2000001001e */
[----:B------:R-:W-:Y:S01]  /*147c0*/  SHF.L.U32 R24, R40, 0x10, RZ ;  /* 0x0000001028187819 */ /* 0x000fe200000006ff */
[C---:B------:R-:W-:Y:S01]  /*147d0*/  FMUL.FTZ R77, R32.reuse, R77 ;  /* 0x0000004d204d7220 */ /* 0x040fe20000410000 */
        /* <DEDUP_REMOVED lines=20> */
[----:B------:R-:W-:Y:S01]  /*14920*/  IMAD.U32 R26, R13, 0x10000, RZ ;  /* 0x000100000d1a7824 */ /* 0x000fe200078e00ff */
[----:B------:R-:W-:Y:S01]  /*14930*/  SHF.L.U32 R30, R92, 0x10, RZ ;  /* 0x000000105c1e7819 */ /* 0x000fe200000006ff */
[----:B------:R-:W-:Y:S01]  /*14940*/  IMAD.U32 R32, R134, 0x10000, RZ ;  /* 0x0001000086207824 */ /* 0x000fe200078e00ff */
[----:B------:R-:W-:Y:S01]  /*14950*/  SHF.L.U32 R82, R90, 0x10, RZ ;  /* 0x000000105a527819 */ /* 0x000fe200000006ff */
[----:B------:R-:W-:Y:S01]  /*14960*/  FFMA.FTZ R75, R75, R24, R26 ;  /* 0x000000184b4b7223 */ /* 0x000fe2000001001a */
[----:B------:R-:W-:Y:S01]  /*14970*/  SHF.L.U32 R24, R88, 0x10, RZ ;  /* 0x0000001058187819 */ /* 0x000fe200000006ff */
[----:B------:R-:W-:Y:S01]  /*14980*/  FFMA.FTZ R30, R77, R30, R32 ;  /* 0x0000001e4d1e7223 */ /* 0x000fe20000010020 */
[----:B------:R-:W-:Y:S01]  /*14990*/  IMAD.U32 R32, R132, 0x10000, RZ ;  /* 0x0001000084207824 */ /* 0x000fe200078e00ff */
[----:B------:R-:W-:Y:S01]  /*149a0*/  SHF.L.U32 R144, R42, 0x10, RZ ;  /* 0x000000102a907819 */ /* 0x000fe200000006ff */
[----:B------:R-:W-:Y:S01]  /*149b0*/  IMAD.U32 R80, R14, 0x10000, RZ ;  /* 0x000100000e507824 */ /* 0x000fe200078e00ff */
[----:B------:R-:W-:Y:S01]  /*149c0*/  SHF.L.U32 R154, R108, 0x10, RZ ;  /* 0x000000106c9a7819 */ /* 0x000fe200000006ff */
[----:B------:R-:W-:Y:S01]  /*149d0*/  FFMA.FTZ R85, R85, R24, R32 ;  /* 0x0000001855557223 */ /* 0x000fe20000010020 */
[----:B------:R-:W-:Y:S01]  /*149e0*/  IMAD.U32 R84, R133, 0x10000, RZ ;  /* 0x0001000085547824 */ /* 0x000fe200078e00ff */
[----:B------:R-:W-:Y:S01]  /*149f0*/  SHF.L.U32 R24, R49, 0x10, RZ ;  /* 0x0000001031187819 */ /* 0x000fe200000006ff */
[----:B------:R-:W-:-:S02]  /*14a00*/  IMAD.U32 R150, R15, 0x10000, RZ ;  /* 0x000100000f967824 */ /* 0x000fc400078e00ff */
[----:B------:R-:W-:Y:S01]  /*14a10*/  FFMA.FTZ R26, R79, R78, R80 ;  /* 0x0000004e4f1a7223 */ /* 0x000fe20000010050 */
[----:B------:R-:W-:Y:S02]  /*14a20*/  IMAD.U32 R32, R10, 0x10000, RZ ;  /* 0x000100000a207824 */ /* 0x000fe400078e00ff */
[----:B------:R-:W-:Y:S01]  /*14a30*/  FFMA.FTZ R29, R81, R82, R84 ;  /* 0x00000052511d7223 */ /* 0x000fe20000010054 */
[----:B------:R-:W-:Y:S01]  /*14a40*/  FFMA.FTZ R144, R83, R144, R150 ;  /* 0x0000009053907223 */ /* 0x000fe20000010096 */
[----:B------:R-:W-:Y:S01]  /*14a50*/  SHF.L.U32 R78, R47, 0x10, RZ ;  /* 0x000000102f4e7819 */ /* 0x000fe200000006ff */
[----:B------:R-:W-:Y:S01]  /*14a60*/  FFMA.FTZ R32, R97, R24, R32 ;  /* 0x0000001861207223 */ /* 0x000fe20000010020 */
[----:B------:R-:W-:Y:S01]  /*14a70*/  SHF.L.U32 R82, R110, 0x10, RZ ;  /* 0x000000106e527819 */ /* 0x000fe200000006ff */
[----:B------:R-:W-:Y:S01]  /*14a80*/  IMAD.U32 R80, R8, 0x10000, RZ ;  /* 0x0001000008507824 */ /* 0x000fe200078e00ff */
[----:B------:R-:W-:Y:S01]  /*14a90*/  SHF.L.U32 R150, R48, 0x10, RZ ;  /* 0x0000001030967819 */ /* 0x000fe200000006ff */
[----:B------:R-:W-:Y:S01]  /*14aa0*/  IMAD.U32 R84, R139, 0x10000, RZ ;  /* 0x000100008b547824 */ /* 0x000fe200078e00ff */
[----:B------:R-:W0:Y:S01]  /*14ab0*/  LDC.64 R24, c[0x0][0x428] ;  /* 0x00010a00ff187b82 */ /* 0x000e220000000a00 */
[----:B------:R-:W-:-:S02]  /*14ac0*/  IMAD.U32 R152, R9, 0x10000, RZ ;  /* 0x0001000009987824 */ /* 0x000fc400078e00ff */
[----:B------:R-:W-:Y:S01]  /*14ad0*/  FFMA.FTZ R89, R89, R78, R80 ;  /* 0x0000004e59597223 */ /* 0x000fe20000010050 */
[----:B------:R-:W-:Y:S02]  /*14ae0*/  IMAD R0, R0, R35, RZ ;  /* 0x0000002300007224 */ /* 0x000fe400078e02ff */
[----:B------:R-:W-:Y:S01]  /*14af0*/  FFMA.FTZ R84, R91, R82, R84 ;  /* 0x000000525b547223 */ /* 0x000fe20000010054 */
[----:B------:R-:W-:Y:S02]  /*14b00*/  IMAD.U32 R156, R138, 0x10000, RZ ;  /* 0x000100008a9c7824 */ /* 0x000fe400078e00ff */
[----:B------:R-:W-:Y:S01]  /*14b10*/  FFMA.FTZ R93, R93, R150, R152 ;  /* 0x000000965d5d7223 */ /* 0x000fe20000010098 */
[----:B------:R-:W-:Y:S01]  /*14b20*/  SHF.L.U32 R78, R106, 0x10, RZ ;  /* 0x000000106a4e7819 */ /* 0x000fe200000006ff */
[----:B------:R-:W-:Y:S01]  /*14b30*/  IMAD.U32 R80, R137, 0x10000, RZ ;  /* 0x0001000089507824 */ /* 0x000fe200078e00ff */
[----:B------:R-:W-:Y:S01]  /*14b40*/  SHF.L.U32 R82, R50, 0x10, RZ ;  /* 0x0000001032527819 */ /* 0x000fe200000006ff */
[----:B------:R-:W-:Y:S01]  /*14b50*/  FFMA.FTZ R154, R95, R154, R156 ;  /* 0x0000009a5f9a7223 */ /* 0x000fe2000001009c */
[----:B------:R-:W-:Y:S01]  /*14b60*/  IMAD.U32 R150, R11, 0x10000, RZ ;  /* 0x000100000b967824 */ /* 0x000fe200078e00ff */
[----:B------:R-:W-:Y:S01]  /*14b70*/  SHF.L.U32 R152, R104, 0x10, RZ ;  /* 0x0000001068987819 */ /* 0x000fe200000006ff */
[----:B------:R-:W-:Y:S01]  /*14b80*/  IMAD.U32 R156, R136, 0x10000, RZ ;  /* 0x00010000889c7824 */ /* 0x000fe200078e00ff */
[----:B------:R-:W-:Y:S01]  /*14b90*/  SHF.R.S32.HI R27, RZ, 0x1f, R0 ;  /* 0x0000001fff1b7819 */ /* 0x000fe20000011400 */
        /* <DEDUP_REMOVED lines=8> */
[----:B------:R-:W-:Y:S01]  /*14c20*/  LEA.HI R27, R27, R0, RZ, 0x3 ;  /* 0x000000001b1b7211 */ /* 0x000fe200078f18ff */
[----:B------:R-:W-:-:S02]  /*14c30*/  IMAD.U32 R156, R5, 0x10000, RZ ;  /* 0x00010000059c7824 */ /* 0x000fc400078e00ff */
[----:B------:R-:W-:Y:S01]  /*14c40*/  FFMA.FTZ R113, R113, R158, R160 ;  /* 0x0000009e71717223 */ /* 0x000fe200000100a0 */
[----:B------:R-:W-:Y:S01]  /*14c50*/  FFMA.FTZ R150, R115, R78, R80 ;  /* 0x0000004e73967223 */ /* 0x000fe20000010050 */
[----:B------:R-:W-:Y:S01]  /*14c60*/  LEA.HI.SX32 R27, R27, R34, 0x1d ;  /* 0x000000221b1b7211 */ /* 0x000fe200078feaff */
        /* <DEDUP_REMOVED lines=11> */
[C---:B------:R-:W-:Y:S01]  /*14d20*/  IADD3 R81, PT, PT, R27.reuse, 0x100, RZ ;  /* 0x000001001b517810 */ /* 0x040fe20007ffe0ff */
[----:B------:R-:W-:-:S02]  /*14d30*/  VIADD R83, R27, 0x200 ;  /* 0x000002001b537836 */ /* 0x000fc40000000000 */
[----:B------:R-:W-:Y:S01]  /*14d40*/  FFMA.FTZ R158, R119, R158, R160 ;  /* 0x0000009e779e7223 */ /* 0x000fe200000100a0 */
[----:B------:R-:W-:Y:S01]  /*14d50*/  FFMA.FTZ R123, R123, R162, R164 ;  /* 0x000000a27b7b7223 */ /* 0x000fe200000100a4 */
[----:B------:R-:W-:Y:S01]  /*14d60*/  FFMA.FTZ R34, R127, R0, R34 ;  /* 0x000000007f227223 */ /* 0x000fe20000010022 */
[----:B------:R-:W-:Y:S01]  /*14d70*/  FFMA.FTZ R35, R149, R78, R80 ;  /* 0x0000004e95237223 */ /* 0x000fe20000010050 */
[----:B------:R-:W-:Y:S01]  /*14d80*/  FFMA.FTZ R156, R69, R82, R156 ;  /* 0x00000052459c7223 */ /* 0x000fe2000001009c */
[--C-:B0-----:R-:W-:Y:S01]  /*14d90*/  IMAD.WIDE.U32 R78, R27, 0x10, R24.reuse ;  /* 0x000000101b4e7825 */ /* 0x101fe200078e0018 */
[----:B------:R-:W-:Y:S02]  /*14da0*/  F2FP.BF16.F32.PACK_AB R27, R85, R144 ;  /* 0x00000090551b723e */ /* 0x000fe400000010ff */
[----:B------:R-:W-:Y:S01]  /*14db0*/  F2FP.BF16.F32.PACK_AB R26, R29, R26 ;  /* 0x0000001a1d1a723e */ /* 0x000fe200000010ff */
[----:B------:R-:W-:Y:S01]  /*14dc0*/  IMAD.WIDE.U32 R80, R81, 0x10, R24 ;  /* 0x0000001051507825 */ /* 0x000fe200078e0018 */
[----:B------:R-:W-:-:S02]  /*14dd0*/  F2FP.BF16.F32.PACK_AB R31, R152, R31 ;  /* 0x0000001f981f723e */ /* 0x000fc400000010ff */
[----:B------:R-:W-:Y:S01]  /*14de0*/  F2FP.BF16.F32.PACK_AB R29, R154, R93 ;  /* 0x0000005d9a1d723e */ /* 0x000fe200000010ff */
[----:B------:R-:W-:Y:S01]  /*14df0*/  IMAD.WIDE.U32 R82, R83, 0x10, R24 ;  /* 0x0000001053527825 */ /* 0x000fe200078e0018 */
[----:B------:R-:W-:Y:S02]  /*14e00*/  F2FP.BF16.F32.PACK_AB R25, R30, R75 ;  /* 0x0000004b1e19723e */ /* 0x000fe400000010ff */
[----:B------:R-:W-:Y:S02]  /*14e10*/  F2FP.BF16.F32.PACK_AB R24, R28, R71 ;  /* 0x000000471c18723e */ /* 0x000fe400000010ff */
[----:B------:R-:W-:Y:S02]  /*14e20*/  F2FP.BF16.F32.PACK_AB R30, R99, R32 ;  /* 0x00000020631e723e */ /* 0x000fe400000010ff */
[----:B------:R-:W-:Y:S01]  /*14e30*/  F2FP.BF16.F32.PACK_AB R28, R84, R89 ;  /* 0x00000059541c723e */ /* 0x000fe200000010ff */
[----:B------:R0:W-:Y:S01]  /*14e40*/  STG.E.128 desc[UR6][R78.64], R24 ;  /* 0x000000184e007986 */ /* 0x0001e2000c101d06 */
[----:B------:R-:W-:-:S02]  /*14e50*/  F2FP.BF16.F32.PACK_AB R35, R156, R35 ;  /* 0x000000239c23723e */ /* 0x000fc400000010ff */
[----:B------:R-:W-:Y:S01]  /*14e60*/  F2FP.BF16.F32.PACK_AB R34, R34, R123 ;  /* 0x0000007b2222723e */ /* 0x000fe200000010ff */
[----:B------:R0:W-:Y:S01]  /*14e70*/  STG.E.128 desc[UR6][R80.64], R28 ;  /* 0x0000001c50007986 */ /* 0x0001e2000c101d06 */
[----:B------:R-:W-:Y:S02]  /*14e80*/  F2FP.BF16.F32.PACK_AB R33, R158, R33 ;  /* 0x000000219e21723e */ /* 0x000fe400000010ff */
[----:B------:R-:W-:-:S05]  /*14e90*/  F2FP.BF16.F32.PACK_AB R32, R150, R113 ;  /* 0x000000719620723e */ /* 0x000fca00000010ff */
[----:B------:R0:W-:Y:S02]  /*14ea0*/  STG.E.128 desc[UR6][R82.64], R32 ;  /* 0x0000002052007986 */ /* 0x0001e4000c101d06 */
.L_x_2055:
[----:B0-----:R-:W0:Y:S01]  /*14eb0*/  LDC.64 R24, c[0x0][0x380] ;  /* 0x0000e000ff187b82 */ /* 0x001e220000000a00 */
[----:B------:R-:W-:Y:S01]  /*14ec0*/  UPLOP3.LUT UP0, UPT, UPT, UPT, UP0, 0x40, 0x4 ;  /* 0x000000000004789c */ /* 0x000fe20003f0e800 */
[----:B0-----:R-:W-:-:S04]  /*14ed0*/  IADD3 R36, PT, PT, R36, R24, RZ ;  /* 0x0000001824247210 */ /* 0x001fc80007ffe0ff */
[----:B------:R-:W-:-:S13]  /*14ee0*/  ISETP.GE.AND P0, PT, R36, R25, PT ;  /* 0x000000192400720c */ /* 0x000fda0003f06270 */
[----:B------:R-:W-:Y:S05]  /*14ef0*/  @!P0 BRA `(.L_x_2056) ;  /* 0xfffffebc00b08947 */ /* 0x000fea000383ffff */
[----:B------:R-:W-:Y:S05]  /*14f00*/  EXIT ;  /* 0x000000000000794d */ /* 0x000fea0003800000 */
.L_x_2057:
        /* <DEDUP_REMOVED lines=15> */
.L_x_20918:


//--------------------- .text._ZN10layer_norm13ln_fwd_kernelINS_13Kernel_traitsI6__halfS2_S2_S2_fjLj6144ELj1ELj1ELj8ELj16ENS_18Kernel_traits_baseILj6144ES2_S2_S2_S2_fjLj256EEEEELb0ELb0ELb0ELb0EEEvNS_9FwdParamsE --------------------------
	.section	.text._ZN10layer_norm13ln_fwd_kernelINS_13Kernel_traitsI6__halfS2_S2_S2_fjLj6144ELj1ELj1ELj8ELj16ENS_18Kernel_traits_baseILj6144ES2_S2_S2_S2_fjLj256EEEEELb0ELb0ELb0ELb0EEEvNS_9FwdParamsE,"ax",@progbits
	.align	128
        .global         _ZN10layer_norm13ln_fwd_kernelINS_13Kernel_traitsI6__halfS2_S2_S2_fjLj6144ELj1ELj1ELj8ELj16ENS_18Kernel_traits_baseILj6144ES2_S2_S2_S2_fjLj256EEEEELb0ELb0ELb0ELb0EEEvNS_9FwdParamsE
        .type           _ZN10layer_norm13ln_fwd_kernelINS_13Kernel_traitsI6__halfS2_S2_S2_fjLj6144ELj1ELj1ELj8ELj16ENS_18Kernel_traits_baseILj6144ES2_S2_S2_S2_fjLj256EEEEELb0ELb0ELb0ELb0EEEvNS_9FwdParamsE,@function
        .size           _ZN10layer_norm13ln_fwd_kernelINS_13Kernel_traitsI6__halfS2_S2_S2_fjLj6144ELj1ELj1ELj8ELj16ENS_18Kernel_traits_baseILj6144ES2_S2_S2_S2_fjLj256EEEEELb0ELb0ELb0ELb0EEEvNS_9FwdParamsE,(.L_x_20919 - _ZN10layer_norm13ln_fwd_kernelINS_13Kernel_traitsI6__halfS2_S2_S2_fjLj6144ELj1ELj1ELj8ELj16ENS_18Kernel_traits_baseILj6144ES2_S2_S2_S2_fjLj256EEEEELb0ELb0ELb0ELb0EEEvNS_9FwdParamsE)
        .other          _ZN10layer_norm13ln_fwd_kernelINS_13Kernel_traitsI6__halfS2_S2_S2_fjLj6144ELj1ELj1ELj8ELj16ENS_18Kernel_traits_baseILj6144ES2_S2_S2_S2_fjLj256EEEEELb0ELb0ELb0ELb0EEEvNS_9FwdParamsE,@"STO_CUDA_ENTRY STV_DEFAULT"
_ZN10layer_norm13ln_fwd_kernelINS_13Kernel_traitsI6__halfS2_S2_S2_fjLj6144ELj1ELj1ELj8ELj16ENS_18Kernel_traits_baseILj6144ES2_S2_S2_S2_fjLj256EEEEELb0ELb0ELb0ELb0EEEvNS_9FwdParamsE:
.text._ZN10layer_norm13ln_fwd_kernelINS_13Kernel_traitsI6__halfS2_S2_S2_fjLj6144ELj1ELj1ELj8ELj16ENS_18Kernel_traits_baseILj6144ES2_S2_S2_S2_fjLj256EEEEELb0ELb0ELb0ELb0EEEvNS_9FwdParamsE:
        /* <DEDUP_REMOVED lines=45> */
.L_x_2059:
        /* <DEDUP_REMOVED lines=15> */
[----:B------:R-:W-:Y:S02]  /*03c0*/  CS2R R24, SRZ ;  /* 0x0000000000187805 */ /* 0x000fe4000001ff00 */
[----:B------:R-:W-:Y:S02]  /*03d0*/  MOV R34, RZ ;  /* 0x000000ff00227202 */ /* 0x000fe40000000f00 */
[----:B------:R-:W-:Y:S02]  /*03e0*/  CS2R R32, SRZ ;  /* 0x0000000000207805 */ /* 0x000fe4000001ff00 */
[----:B------:R-:W-:Y:S02]  /*03f0*/  @P3 CS2R R18, SRZ ;  /* 0x0000000000123805 */ /* 0x000fe4000001ff00 */
[----:B------:R-:W-:-:S02]  /*0400*/  @P3 CS2R R16, SRZ ;  /* 0x0000000000103805 */ /* 0x000fc4000001ff00 */
[----:B------:R-:W-:Y:S02]  /*0410*/  @P1 MOV R35, RZ ;  /* 0x000000ff00231202 */ /* 0x000fe40000000f00 */
[----:B0-----:R-:W-:-:S07]  /*0420*/  @P2 MOV R27, RZ ;  /* 0x000000ff001b2202 */ /* 0x001fce0000000f00 */
.L_x_2060:
[----:B------:R-:W-:Y:S05]  /*0430*/  BSYNC.RECONVERGENT B0 ;  /* 0x0000000000007941 */ /* 0x000fea0003800200 */
.L_x_2058:
[----:B------:R-:W0:Y:S02]  /*0440*/  LDCU UR4, c[0x0][0x384] ;  /* 0x00007080ff0477ac */ /* 0x000e240008000800 */
[----:B0-----:R-:W-:-:S13]  /*0450*/  ISETP.GE.AND P1, PT, R8, UR4, PT ;  /* 0x0000000408007c0c */ /* 0x001fda000bf26270 */
[----:B------:R-:W-:Y:S05]  /*0460*/  @P1 EXIT ;  /* 0x000000000000194d */ /* 0x000fea0003800000 */
[----:B------:R-:W-:Y:S01]  /*0470*/  SHF.R.S32.HI R0, RZ, 0x3, R0 ;  /* 0x00000003ff007819 */ /* 0x000fe20000011400 */
[----:B------:R-:W0:Y:S01]  /*0480*/  LDCU UR10, c[0x0][0x388] ;  /* 0x00007100ff0a77ac */ /* 0x000e220008000800 */
[C---:B------:R-:W-:Y:S02]  /*0490*/  LOP3.LUT R3, R9.reuse, 0xe0, RZ, 0xc0, !PT ;  /* 0x000000e009037812 */ /* 0x040fe400078ec0ff */
[C---:B------:R-:W-:Y:S01]  /*04a0*/  LOP3.LUT R2, R0.reuse, 0xff, RZ, 0xc0, !PT ;  /* 0x000000ff00027812 */ /* 0x040fe200078ec0ff */
[----:B------:R-:W1:Y:S01]  /*04b0*/  LDCU.U8 UR8, c[0x0][0x410] ;  /* 0x00008200ff0877ac */ /* 0x000e620008000000 */
[----:B------:R-:W-:Y:S02]  /*04c0*/  LOP3.LUT R0, R0, 0xffffff00, RZ, 0xc0, !PT ;  /* 0xffffff0000007812 */ /* 0x000fe400078ec0ff */
[----:B------:R-:W-:Y:S01]  /*04d0*/  VIADDMNMX R3, R2, -R3, RZ, !PT ;  /* 0x8000000302037246 */ /* 0x000fe200078001ff */
[----:B------:R-:W2:Y:S01]  /*04e0*/  LDCU UR9, c[0x0][0x400] ;  /* 0x00008000ff0977ac */ /* 0x000ea20008000800 */
[----:B------:R-:W-:-:S02]  /*04f0*/  SHF.L.U32 R4, R9, 0x5, RZ ;  /* 0x0000000509047819 */ /* 0x000fc400000006ff */
[----:B------:R-:W-:Y:S01]  /*0500*/  VIMNMX R3, PT, PT, R3, 0x20, PT ;  /* 0x0000002003037848 */ /* 0x000fe20003fe0100 */
[----:B------:R-:W3:Y:S01]  /*0510*/  LDCU.64 UR12, c[0x0][0x3a0] ;  /* 0x00007400ff0c77ac */ /* 0x000ee20008000a00 */
[----:B------:R-:W-:Y:S02]  /*0520*/  LOP3.LUT R5, R4, 0x3e0, RZ, 0xc0, !PT ;  /* 0x000003e004057812 */ /* 0x000fe400078ec0ff */
[----:B------:R-:W-:Y:S01]  /*0530*/  LEA R3, R3, R0, 0x3 ;  /* 0x0000000003037211 */ /* 0x000fe200078e18ff */
[----:B------:R-:W4:Y:S01]  /*0540*/  LDCU.64 UR14, c[0x0][0x3e0] ;  /* 0x00007c00ff0e77ac */ /* 0x000f220008000a00 */
[----:B------:R-:W-:Y:S02]  /*0550*/  VIADDMNMX R5, R2, -R5, RZ, !PT ;  /* 0x8000000502057246 */ /* 0x000fe400078001ff */
[----:B------:R-:W-:Y:S01]  /*0560*/  I2FP.F32.U32 R3, R3 ;  /* 0x0000000300037245 */ /* 0x000fe20000201000 */
[----:B------:R-:W-:Y:S01]  /*0570*/  UPLOP3.LUT UP1, UPT, UPT, UPT, UPT, 0x40, 0x4 ;  /* 0x000000000004789c */ /* 0x000fe20003f2e870 */
[----:B------:R-:W-:-:S02]  /*0580*/  ISETP.NE.U32.AND P1, PT, R14, RZ, PT ;  /* 0x000000ff0e00720c */ /* 0x000fc40003f25070 */
[----:B------:R0:W0:Y:S01]  /*0590*/  MUFU.RCP R4, R3 ;  /* 0x0000000300047308 */ /* 0x0000220000001000 */
[----:B------:R-:W-:Y:S02]  /*05a0*/  VIMNMX R5, PT, PT, R5, 0x20, PT ;  /* 0x0000002005057848 */ /* 0x000fe40003fe0100 */
[----:B------:R-:W-:Y:S02]  /*05b0*/  ISETP.NE.AND.EX P1, PT, R15, RZ, PT, P1 ;  /* 0x000000ff0f00720c */ /* 0x000fe40003f25310 */
[----:B-12---:R-:W-:-:S11]  /*05c0*/  LEA R2, R5, R0, 0x3 ;  /* 0x0000000005027211 */ /* 0x006fd600078e18ff */
.L_x_2086:
[----:B------:R-:W1:Y:S02]  /*05d0*/  @P1 LDC.64 R40, c[0x0][0x3e0] ;  /* 0x0000f800ff281b82 */ /* 0x000e640000000a00 */
[----:B-1----:R-:W-:-:S06]  /*05e0*/  @P1 IMAD.WIDE R40, R8, 0x2, R40 ;  /* 0x0000000208281825 */ /* 0x002fcc00078e0228 */
[----:B------:R-:W2:Y:S01]  /*05f0*/  @P1 LDG.E.U16 R40, desc[UR6][R40.64] ;  /* 0x0000000628281981 */ /* 0x000ea2000c1e1500 */
[----:B0-----:R-:W-:Y:S01]  /*0600*/  IMAD R0, R8, UR10, RZ ;  /* 0x0000000a08007c24 */ /* 0x001fe2000f8e02ff */
[----:B------:R-:W-:Y:S01]  /*0610*/  ISETP.GE.U32.AND P2, PT, R6, 0x100, PT ;  /* 0x000001000600780c */ /* 0x000fe20003f46070 */
[----:B------:R-:W-:Y:S01]  /*0620*/  BSSY.RECONVERGENT B0, `(.L_x_2061) ;  /* 0x000005c000007945 */ /* 0x000fe20003800200 */
[----:B------:R-:W0:Y:S01]  /*0630*/  S2R R59, SR_TID.X ;  /* 0x00000000003b7919 */ /* 0x000e220000002100 */
[----:B------:R-:W-:Y:S01]  /*0640*/  HFMA2 R61, -RZ, RZ, 1.875, 0 ;  /* 0x3f800000ff3d7431 */ /* 0x000fe200000001ff */
[----:B------:R-:W-:-:S04]  /*0650*/  SHF.R.S32.HI R43, RZ, 0x1f, R0 ;  /* 0x0000001fff2b7819 */ /* 0x000fc80000011400 */
[----:B------:R-:W-:-:S04]  /*0660*/  LEA.HI R0, R43, R0, RZ, 0x3 ;  /* 0x000000002b007211 */ /* 0x000fc800078f18ff */
[----:B0-----:R-:W-:-:S04]  /*0670*/  LEA.HI.SX32 R0, R0, R59, 0x1d ;  /* 0x0000003b00007211 */ /* 0x001fc800078feaff */
[----:B------:R-:W-:Y:S01]  /*0680*/  MOV R63, R0 ;  /* 0x00000000003f7202 */ /* 0x000fe20000000f00 */
[----:B--2---:R-:W-:Y:S01]  /*0690*/  @P1 HADD2.F32 R61, -RZ, R40.H0_H0 ;  /* 0x20000028ff3d1230 */ /* 0x004fe20000004100 */
[----:B------:R-:W-:Y:S06]  /*06a0*/  @!P2 BRA `(.L_x_2062) ;  /* 0x00000004004ca947 */ /* 0x000fec0003800000 */
[----:B------:R-:W0:Y:S02]  /*06b0*/  LDC.64 R40, c[0x0][0x390] ;  /* 0x0000e400ff287b82 */ /* 0x000e240000000a00 */
[----:B0-----:R-:W-:-:S06]  /*06c0*/  IMAD.WIDE.U32 R40, R0, 0x10, R40 ;  /* 0x0000001000287825 */ /* 0x001fcc00078e0028 */
[----:B------:R-:W5:Y:S01]  /*06d0*/  LDG.E.128 R40, desc[UR6][R40.64] ;  /* 0x0000000628287981 */ /* 0x000f62000c1e1d00 */
[----:B---3--:R-:W-:-:S04]  /*06e0*/  UISETP.NE.U32.AND UP0, UPT, UR12, URZ, UPT ;  /* 0x000000ff0c00728c */ /* 0x008fc8000bf05070 */
[----:B------:R-:W-:-:S09]  /*06f0*/  UISETP.NE.AND.EX UP0, UPT, UR13, URZ, UPT, UP0 ;  /* 0x000000ff0d00728c */ /* 0x000fd2000bf05300 */
[----:B------:R-:W-:Y:S05]  /*0700*/  BRA.U !UP0, `(.L_x_2063) ;  /* 0x0000000108807547 */ /* 0x000fea000b800000 */
[----:B------:R-:W0:Y:S02]  /*0710*/  LDC.64 R12, c[0x0][0x3a0] ;  /* 0x0000e800ff0c7b82 */ /* 0x000e240000000a00 */
[----:B0-----:R-:W-:-:S06]  /*0720*/  IMAD.WIDE.U32 R12, R0, 0x10, R12 ;  /* 0x00000010000c7825 */ /* 0x001fcc00078e000c */
[----:B------:R-:W2:Y:S01]  /*0730*/  LDG.E.128 R12, desc[UR6][R12.64] ;  /* 0x000000060c0c7981 */ /* 0x000ea2000c1e1d00 */
[--C-:B-----5:R-:W-:Y:S02]  /*0740*/  HADD2.F32 R44, -RZ, R40.reuse.H0_H0 ;  /* 0x20000028ff2c7230 */ /* 0x120fe40000004100 */
[----:B------:R-:W-:Y:S02]  /*0750*/  HADD2.F32 R46, -RZ, R41.H0_H0 ;  /* 0x20000029ff2e7230 */ /* 0x000fe40000004100 */
[--C-:B------:R-:W-:Y:S02]  /*0760*/  HADD2.F32 R50, -RZ, R43.reuse.H0_H0 ;  /* 0x2000002bff327230 */ /* 0x100fe40000004100 */
[----:B------:R-:W-:Y:S02]  /*0770*/  HADD2.F32 R48, -RZ, R43.H1_H1 ;  /* 0x3000002bff307230 */ /* 0x000fe40000004100 */
[----:B------:R-:W-:Y:S02]  /*0780*/  HADD2.F32 R40, -RZ, R40.H1_H1 ;  /* 0x30000028ff287230 */ /* 0x000fe40000004100 */
[----:B--2---:R-:W-:-:S02]  /*0790*/  HADD2.F32 R11, -RZ, R12.H0_H0 ;  /* 0x2000000cff0b7230 */ /* 0x004fc40000004100 */
[----:B------:R-:W-:Y:S02]  /*07a0*/  HADD2.F32 R45, -RZ, R13.H0_H0 ;  /* 0x2000000dff2d7230 */ /* 0x000fe40000004100 */
[--C-:B------:R-:W-:Y:S02]  /*07b0*/  HADD2.F32 R43, -RZ, R15.reuse.H0_H0 ;  /* 0x2000000fff2b7230 */ /* 0x100fe40000004100 */
[-C--:B------:R-:W-:Y:S01]  /*07c0*/  FFMA.FTZ R11, R44, R61.reuse, R11 ;  /* 0x0000003d2c0b7223 */ /* 0x080fe2000001000b */
[----:B------:R-:W-:Y:S02]  /*07d0*/  HADD2.F32 R55, -RZ, R15.H1_H1 ;  /* 0x3000000fff377230 */ /* 0x000fe40000004100 */
[-C--:B------:R-:W-:Y:S01]  /*07e0*/  FFMA.FTZ R45, R46, R61.reuse, R45 ;  /* 0x0000003d2e2d7223 */ /* 0x080fe2000001002d */
[----:B------:R-:W-:Y:S02]  /*07f0*/  HADD2.F32 R44, -RZ, R42.H0_H0 ;  /* 0x2000002aff2c7230 */ /* 0x000fe40000004100 */
[----:B------:R-:W-:Y:S01]  /*0800*/  FFMA.FTZ R50, R50, R61, R43 ;  /* 0x0000003d32327223 */ /* 0x000fe2000001002b */
[----:B------:R-:W-:-:S02]  /*0810*/  HADD2.F32 R51, -RZ, R14.H0_H0 ;  /* 0x2000000eff337230 */ /* 0x000fc40000004100 */
[-C--:B------:R-:W-:Y:S01]  /*0820*/  FFMA.FTZ R55, R48, R61.reuse, R55 ;  /* 0x0000003d30377223 */ /* 0x080fe20000010037 */
[----:B------:R-:W-:Y:S02]  /*0830*/  HADD2.F32 R46, -RZ, R41.H1_H1 ;  /* 0x30000029ff2e7230 */ /* 0x000fe40000004100 */
[----:B------:R-:W-:Y:S02]  /*0840*/  HADD2.F32 R15, -RZ, R13.H1_H1 ;  /* 0x3000000dff0f7230 */ /* 0x000fe40000004100 */
[-C--:B------:R-:W-:Y:S01]  /*0850*/  FFMA.FTZ R51, R44, R61.reuse, R51 ;  /* 0x0000003d2c337223 */ /* 0x080fe20000010033 */
[----:B------:R-:W-:Y:S02]  /*0860*/  HADD2.F32 R42, -RZ, R42.H1_H1 ;  /* 0x3000002aff2a7230 */ /* 0x000fe40000004100 */
[----:B------:R-:W-:Y:S02]  /*0870*/  HADD2.F32 R41, -RZ, R14.H1_H1 ;  /* 0x3000000eff297230 */ /* 0x000fe40000004100 */
[-C--:B------:R-:W-:Y:S01]  /*0880*/  FFMA.FTZ R46, R46, R61.reuse, R15 ;  /* 0x0000003d2e2e7223 */ /* 0x080fe2000001000f */
[----:B------:R-:W-:Y:S01]  /*0890*/  HADD2.F32 R13, -RZ, R12.H1_H1 ;  /* 0x3000000cff0d7230 */ /* 0x000fe20000004100 */
[----:B------:R-:W-:Y:S01]  /*08a0*/  F2FP.F16.F32.PACK_AB R15, R55, R50 ;  /* 0x00000032370f723e */ /* 0x000fe200000000ff */
[----:B------:R-:W-:-:S03]  /*08b0*/  FFMA.FTZ R48, R42, R61, R41 ;  /* 0x0000003d2a307223 */ /* 0x000fc60000010029 */
[----:B------:R-:W-:Y:S01]  /*08c0*/  FFMA.FTZ R44, R40, R61, R13 ;  /* 0x0000003d282c7223 */ /* 0x000fe2000001000d */
[----:B------:R-:W-:Y:S02]  /*08d0*/  F2FP.F16.F32.PACK_AB R13, R46, R45 ;  /* 0x0000002d2e0d723e */ /* 0x000fe400000000ff */
[----:B------:R-:W-:Y:S02]  /*08e0*/  F2FP.F16.F32.PACK_AB R14, R48, R51 ;  /* 0x00000033300e723e */ /* 0x000fe400000000ff */
[----:B------:R-:W-:Y:S01]  /*08f0*/  F2FP.F16.F32.PACK_AB R12, R44, R11 ;  /* 0x0000000b2c0c723e */ /* 0x000fe200000000ff */
[----:B------:R-:W-:Y:S06]  /*0900*/  BRA `(.L_x_2064) ;  /* 0x0000000000a47947 */ /* 0x000fec0003800000 */
.L_x_2063:
[----:B----4-:R-:W-:-:S04]  /*0910*/  UISETP.NE.U32.AND UP0, UPT, UR14, URZ, UPT ;  /* 0x000000ff0e00728c */ /* 0x010fc8000bf05070 */
[----:B------:R-:W-:-:S06]  /*0920*/  UISETP.NE.AND.EX UP0, UPT, UR15, URZ, UPT, UP0 ;  /* 0x000000ff0f00728c */ /* 0x000fcc000bf05300 */
[----:B------:R-:W-:-:S13]  /*0930*/  PLOP3.LUT P1, PT, PT, PT, UP0, 0x80, 0x8 ;  /* 0x000000000008781c */ /* 0x000fda0003f2f008 */
[----:B------:R-:W-:Y:S05]  /*0940*/  @!P1 BRA `(.L_x_2065) ;  /* 0x0000000000549947 */ /* 0x000fea0003800000 */
[----:B-----5:R-:W-:Y:S02]  /*0950*/  HADD2.F32 R12, -RZ, R40.H0_H0 ;  /* 0x20000028ff0c7230 */ /* 0x020fe40000004100 */
[----:B------:R-:W-:Y:S02]  /*0960*/  HADD2.F32 R44, -RZ, R42.H0_H0 ;  /* 0x2000002aff2c7230 */ /* 0x000fe40000004100 */
[----:B------:R-:W-:Y:S02]  /*0970*/  HADD2.F32 R48, -RZ, R43.H1_H1 ;  /* 0x3000002bff307230 */ /* 0x000fe40000004100 */
[-C--:B------:R-:W-:Y:S01]  /*0980*/  FMUL.FTZ R11, R12, R61.reuse ;  /* 0x0000003d0c0b7220 */ /* 0x080fe20000410000 */
[----:B------:R-:W-:Y:S02]  /*0990*/  HADD2.F32 R40, -RZ, R40.H1_H1 ;  /* 0x30000028ff287230 */ /* 0x000fe40000004100 */
[----:B------:R-:W-:Y:S01]  /*09a0*/  FMUL.FTZ R51, R44, R61 ;  /* 0x0000003d2c337220 */ /* 0x000fe20000410000 */
[----:B------:R-:W-:-:S02]  /*09b0*/  HADD2.F32 R14, -RZ, R41.H0_H0 ;  /* 0x20000029ff0e7230 */ /* 0x000fc40000004100 */
[-C--:B------:R-:W-:Y:S01]  /*09c0*/  FMUL.FTZ R55, R48, R61.reuse ;  /* 0x0000003d30377220 */ /* 0x080fe20000410000 */
[----:B------:R-:W-:Y:S02]  /*09d0*/  HADD2.F32 R46, -RZ, R41.H1_H1 ;  /* 0x30000029ff2e7230 */ /* 0x000fe40000004100 */
[-C--:B------:R-:W-:Y:S01]  /*09e0*/  FMUL.FTZ R44, R40, R61.reuse ;  /* 0x0000003d282c7220 */ /* 0x080fe20000410000 */
[----:B------:R-:W-:Y:S02]  /*09f0*/  HADD2.F32 R42, -RZ, R42.H1_H1 ;  /* 0x3000002aff2a7230 */ /* 0x000fe40000004100 */
[-C--:B------:R-:W-:Y:S01]  /*0a00*/  FMUL.FTZ R45, R14, R61.reuse ;  /* 0x0000003d0e2d7220 */ /* 0x080fe20000410000 */
[----:B------:R-:W-:Y:S02]  /*0a10*/  HADD2.F32 R50, -RZ, R43.H0_H0 ;  /* 0x2000002bff327230 */ /* 0x000fe40000004100 */
[----:B------:R-:W-:Y:S01]  /*0a20*/  FMUL.FTZ R46, R46, R61 ;  /* 0x0000003d2e2e7220 */ /* 0x000fe20000410000 */
[----:B------:R-:W-:Y:S01]  /*0a30*/  F2FP.F16.F32.PACK_AB R12, R44, R11 ;  /* 0x0000000b2c0c723e */ /* 0x000fe200000000ff */
[-C--:B------:R-:W-:Y:S01]  /*0a40*/  FMUL.FTZ R48, R42, R61.reuse ;  /* 0x0000003d2a307220 */ /* 0x080fe20000410000 */
[----:B------:R-:W-:-:S02]  /*0a50*/  FMUL.FTZ R50, R50, R61 ;  /* 0x0000003d32327220 */ /* 0x000fc40000410000 */
[----:B------:R-:W-:Y:S02]  /*0a60*/  F2FP.F16.F32.PACK_AB R13, R46, R45 ;  /* 0x0000002d2e0d723e */ /* 0x000fe400000000ff */
[----:B------:R-:W-:Y:S02]  /*0a70*/  F2FP.F16.F32.PACK_AB R14, R48, R51 ;  /* 0x00000033300e723e */ /* 0x000fe400000000ff */
[----:B------:R-:W-:Y:S01]  /*0a80*/  F2FP.F16.F32.PACK_AB R15, R55, R50 ;  /* 0x00000032370f723e */ /* 0x000fe200000000ff */
[----:B------:R-:W-:Y:S06]  /*0a90*/  BRA `(.L_x_2064) ;  /* 0x0000000000407947 */ /* 0x000fec0003800000 */
.L_x_2065:
[--C-:B-----5:R-:W-:Y:S02]  /*0aa0*/  HADD2.F32 R46, -RZ, R41.reuse.H0_H0 ;  /* 0x20000029ff2e7230 */ /* 0x120fe40000004100 */
[----:B------:R-:W-:Y:S02]  /*0ab0*/  HADD2.F32 R44, -RZ, R40.H0_H0 ;  /* 0x20000028ff2c7230 */ /* 0x000fe40000004100 */
[----:B------:R-:W-:Y:S02]  /*0ac0*/  HADD2.F32 R48, -RZ, R41.H1_H1 ;  /* 0x30000029ff307230 */ /* 0x000fe40000004100 */
[-C--:B------:R-:W-:Y:S01]  /*0ad0*/  FMUL.FTZ R45, R46, R61.reuse ;  /* 0x0000003d2e2d7220 */ /* 0x080fe20000410000 */
[----:B------:R-:W-:Y:S02]  /*0ae0*/  HADD2.F32 R50, -RZ, R42.H0_H0 ;  /* 0x2000002aff327230 */ /* 0x000fe40000004100 */
[----:B------:R-:W-:Y:S01]  /*0af0*/  FMUL.FTZ R11, R44, R61 ;  /* 0x0000003d2c0b7220 */ /* 0x000fe20000410000 */
[----:B------:R-:W-:-:S02]  /*0b00*/  HADD2.F32 R40, -RZ, R40.H1_H1 ;  /* 0x30000028ff287230 */ /* 0x000fc40000004100 */
[-C--:B------:R-:W-:Y:S01]  /*0b10*/  FMUL.FTZ R46, R48, R61.reuse ;  /* 0x0000003d302e7220 */ /* 0x080fe20000410000 */
[----:B------:R-:W-:Y:S02]  /*0b20*/  HADD2.F32 R42, -RZ, R42.H1_H1 ;  /* 0x3000002aff2a7230 */ /* 0x000fe40000004100 */
[-C--:B------:R-:W-:Y:S01]  /*0b30*/  FMUL.FTZ R51, R50, R61.reuse ;  /* 0x0000003d32337220 */ /* 0x080fe20000410000 */
[--C-:B------:R-:W-:Y:S02]  /*0b40*/  HADD2.F32 R66, -RZ, R43.reuse.H0_H0 ;  /* 0x2000002bff427230 */ /* 0x100fe40000004100 */
[-C--:B------:R-:W-:Y:S01]  /*0b50*/  FMUL.FTZ R44, R40, R61.reuse ;  /* 0x0000003d282c7220 */ /* 0x080fe20000410000 */
[----:B------:R-:W-:Y:S02]  /*0b60*/  HADD2.F32 R68, -RZ, R43.H1_H1 ;  /* 0x3000002bff447230 */ /* 0x000fe40000004100 */
[-C--:B------:R-:W-:Y:S01]  /*0b70*/  FMUL.FTZ R48, R42, R61.reuse ;  /* 0x0000003d2a307220 */ /* 0x080fe20000410000 */
[----:B------:R-:W-:-:S02]  /*0b80*/  FMUL.FTZ R50, R66, R61 ;  /* 0x0000003d42327220 */ /* 0x000fc40000410000 */
[----:B------:R-:W-:-:S07]  /*0b90*/  FMUL.FTZ R55, R68, R61 ;  /* 0x0000003d44377220 */ /* 0x000fce0000410000 */
.L_x_2064:
[----:B------:R-:W0:Y:S01]  /*0ba0*/  @P0 LDC.64 R40, c[0x0][0x3a8] ;  /* 0x0000ea00ff280b82 */ /* 0x000e220000000a00 */
[C---:B------:R-:W-:Y:S01]  /*0bb0*/  IADD3 R63, PT, PT, R0.reuse, 0x100, RZ ;  /* 0x00000100003f7810 */ /* 0x040fe20007ffe0ff */
[----:B0-----:R-:W-:-:S05]  /*0bc0*/  @P0 IMAD.WIDE.U32 R40, R0, 0x10, R40 ;  /* 0x0000001000280825 */ /* 0x001fca00078e0028 */
[----:B------:R0:W-:Y:S02]  /*0bd0*/  @P0 STG.E.128 desc[UR6][R40.64], R12 ;  /* 0x0000000c28000986 */ /* 0x0001e4000c101d06 */
.L_x_2062:
[----:B---34-:R-:W-:Y:S05]  /*0be0*/  BSYNC.RECONVERGENT B0 ;  /* 0x0000000000007941 */ /* 0x018fea0003800200 */
.L_x_2061:
        /* <DEDUP_REMOVED lines=12> */
[----:B-----5:R-:W-:Y:S02]  /*0cb0*/  HADD2.F32 R54, -RZ, R41.H0_H0 ;  /* 0x20000029ff367230 */ /* 0x020fe40000004100 */
[--C-:B------:R-:W-:Y:S02]  /*0cc0*/  HADD2.F32 R52, -RZ, R40.reuse.H0_H0 ;  /* 0x20000028ff347230 */ /* 0x100fe40000004100 */
[----:B------:R-:W-:Y:S02]  /*0cd0*/  HADD2.F32 R58, -RZ, R43.H1_H1 ;  /* 0x3000002bff3a7230 */ /* 0x000fe40000004100 */
[----:B------:R-:W-:Y:S02]  /*0ce0*/  HADD2.F32 R40, -RZ, R40.H1_H1 ;  /* 0x30000028ff287230 */ /* 0x000fe40000004100 */
[----:B--2---:R-:W-:Y:S02]  /*0cf0*/  HADD2.F32 R7, -RZ, R13.H0_H0 ;  /* 0x2000000dff077230 */ /* 0x004fe40000004100 */
[----:B------:R-:W-:-:S02]  /*0d00*/  HADD2.F32 R9, -RZ, R12.H0_H0 ;  /* 0x2000000cff097230 */ /* 0x000fc40000004100 */
[----:B------:R-:W-:Y:S02]  /*0d10*/  HADD2.F32 R3, -RZ, R15.H0_H0 ;  /* 0x2000000fff037230 */ /* 0x000fe40000004100 */
[-C--:B------:R-:W-:Y:S01]  /*0d20*/  FFMA.FTZ R7, R54, R61.reuse, R7 ;  /* 0x0000003d36077223 */ /* 0x080fe20000010007 */
[----:B------:R-:W-:Y:S02]  /*0d30*/  HADD2.F32 R54, -RZ, R43.H0_H0 ;  /* 0x2000002bff367230 */ /* 0x000fe40000004100 */
[-C--:B------:R-:W-:Y:S01]  /*0d40*/  FFMA.FTZ R9, R52, R61.reuse, R9 ;  /* 0x0000003d34097223 */ /* 0x080fe20000010009 */
[----:B------:R-:W-:Y:S02]  /*0d50*/  HADD2.F32 R43, -RZ, R15.H1_H1 ;  /* 0x3000000fff2b7230 */ /* 0x000fe40000004100 */
        /* <DEDUP_REMOVED lines=9> */
[----:B------:R-:W-:Y:S01]  /*0df0*/  FFMA.FTZ R54, R54, R61, R15 ;  /* 0x0000003d36367223 */ /* 0x000fe2000001000f */
        /* <DEDUP_REMOVED lines=8> */
.L_x_2068:
[----:B------:R-:W-:-:S04]  /*0e80*/  UISETP.NE.U32.AND UP0, UPT, UR14, URZ, UPT ;  /* 0x000000ff0e00728c */ /* 0x000fc8000bf05070 */
[----:B------:R-:W-:-:S09]  /*0e90*/  UISETP.NE.AND.EX UP0, UPT, UR15, URZ, UPT, UP0 ;  /* 0x000000ff0f00728c */ /* 0x000fd2000bf05300 */
[----:B------:R-:W-:Y:S05]  /*0ea0*/  BRA.U UP0, `(.L_x_2070) ;  /* 0x0000000100447547 */ /* 0x000fea000b800000 */
        /* <DEDUP_REMOVED lines=15> */
[----:B------:R-:W-:Y:S01]  /*0fa0*/  FMUL.FTZ R58, R68, R61 ;  /* 0x0000003d443a7220 */ /* 0x000fe20000410000 */
[----:B------:R-:W-:Y:S06]  /*0fb0*/  BRA `(.L_x_2069) ;  /* 0x0000000000507947 */ /* 0x000fec0003800000 */
.L_x_2070:
[----:B-----5:R-:W-:Y:S02]  /*0fc0*/  HADD2.F32 R12, -RZ, R40.H0_H0 ;  /* 0x20000028ff0c7230 */ /* 0x020fe40000004100 */
[----:B------:R-:W-:Y:S02]  /*0fd0*/  HADD2.F32 R52, -RZ, R42.H0_H0 ;  /* 0x2000002aff347230 */ /* 0x000fe40000004100 */
[----:B------:R-:W-:Y:S02]  /*0fe0*/  HADD2.F32 R56, -RZ, R43.H0_H0 ;  /* 0x2000002bff387230 */ /* 0x000fe40000004100 */
        /* <DEDUP_REMOVED lines=9> */
[----:B------:R-:W-:Y:S02]  /*1080*/  HADD2.F32 R58, -RZ, R43.H1_H1 ;  /* 0x3000002bff3a7230 */ /* 0x000fe40000004100 */
[----:B------:R-:W-:Y:S01]  /*1090*/  FMUL.FTZ R54, R54, R61 ;  /* 0x0000003d36367220 */ /* 0x000fe20000410000 */
[----:B------:R-:W-:Y:S01]  /*10a0*/  F2FP.F16.F32.PACK_AB R12, R52, R9 ;  /* 0x00000009340c723e */ /* 0x000fe200000000ff */
[-C--:B------:R-:W-:Y:S01]  /*10b0*/  FMUL.FTZ R56, R42, R61.reuse ;  /* 0x0000003d2a387220 */ /* 0x080fe20000410000 */
[----:B------:R-:W-:-:S02]  /*10c0*/  FMUL.FTZ R58, R58, R61 ;  /* 0x0000003d3a3a7220 */ /* 0x000fc40000410000 */
[----:B------:R-:W-:Y:S02]  /*10d0*/  F2FP.F16.F32.PACK_AB R13, R54, R7 ;  /* 0x00000007360d723e */ /* 0x000fe400000000ff */
[----:B------:R-:W-:Y:S02]  /*10e0*/  F2FP.F16.F32.PACK_AB R14, R56, R5 ;  /* 0x00000005380e723e */ /* 0x000fe400000000ff */
[----:B------:R-:W-:-:S07]  /*10f0*/  F2FP.F16.F32.PACK_AB R15, R58, R3 ;  /* 0x000000033a0f723e */ /* 0x000fce00000000ff */
.L_x_2069:
[----:B------:R-:W0:Y:S02]  /*1100*/  @P0 LDC.64 R40, c[0x0][0x3a8] ;  /* 0x0000ea00ff280b82 */ /* 0x000e240000000a00 */
[C---:B0-----:R-:W-:Y:S01]  /*1110*/  @P0 IMAD.WIDE.U32 R40, R63.reuse, 0x10, R40 ;  /* 0x000000103f280825 */ /* 0x041fe200078e0028 */
[----:B------:R-:W-:-:S04]  /*1120*/  IADD3 R63, PT, PT, R63, 0x100, RZ ;  /* 0x000001003f3f7810 */ /* 0x000fc80007ffe0ff */
[----:B------:R1:W-:Y:S03]  /*1130*/  @P0 STG.E.128 desc[UR6][R40.64], R12 ;  /* 0x0000000c28000986 */ /* 0x0003e6000c101d06 */
.L_x_2067:
[----:B------:R-:W-:Y:S05]  /*1140*/  BSYNC.RECONVERGENT B0 ;  /* 0x0000000000007941 */ /* 0x000fea0003800200 */
.L_x_2066:
        /* <DEDUP_REMOVED lines=12> */
[--C-:B-----5:R-:W-:Y:S02]  /*1210*/  HADD2.F32 R10, -RZ, R43.reuse.H0_H0 ;  /* 0x2000002bff0a7230 */ /* 0x120fe40000004100 */
[----:B------:R-:W-:Y:S02]  /*1220*/  HADD2.F32 R62, -RZ, R43.H1_H1 ;  /* 0x3000002bff3e7230 */ /* 0x000fe40000004100 */
[----:B------:R-:W-:Y:S02]  /*1230*/  HADD2.F32 R60, -RZ, R40.H0_H0 ;  /* 0x20000028ff3c7230 */ /* 0x000fe40000004100 */
[----:B------:R-:W-:Y:S02]  /*1240*/  HADD2.F32 R64, -RZ, R42.H0_H0 ;  /* 0x2000002aff407230 */ /* 0x000fe40000004100 */
[----:B------:R-:W-:Y:S02]  /*1250*/  HADD2.F32 R40, -RZ, R40.H1_H1 ;  /* 0x30000028ff287230 */ /* 0x000fe40000004100 */
[----:B------:R-:W-:-:S02]  /*1260*/  HADD2.F32 R42, -RZ, R42.H1_H1 ;  /* 0x3000002aff2a7230 */ /* 0x000fc40000004100 */
[--C-:B--2---:R-:W-:Y:S02]  /*1270*/  HADD2.F32 R43, -RZ, R15.reuse.H0_H0 ;  /* 0x2000000fff2b7230 */ /* 0x104fe40000004100 */
[----:B------:R-:W-:Y:S02]  /*1280*/  HADD2.F32 R15, -RZ, R15.H1_H1 ;  /* 0x3000000fff0f7230 */ /* 0x000fe40000004100 */
[----:B------:R-:W-:Y:S02]  /*1290*/  HADD2.F32 R47, -RZ, R12.H0_H0 ;  /* 0x2000000cff2f7230 */ /* 0x000fe40000004100 */
[-C--:B------:R-:W-:Y:S01]  /*12a0*/  FFMA.FTZ R10, R10, R61.reuse, R43 ;  /* 0x0000003d0a0a7223 */ /* 0x080fe2000001002b */
[----:B------:R-:W-:Y:S02]  /*12b0*/  HADD2.F32 R53, -RZ, R13.H0_H0 ;  /* 0x2000000dff357230 */ /* 0x000fe40000004100 */
[----:B------:R-:W-:Y:S01]  /*12c0*/  FFMA.FTZ R49, R62, R61, R15 ;  /* 0x0000003d3e317223 */ /* 0x000fe2000001000f */
[----:B------:R-:W-:-:S02]  /*12d0*/  HADD2.F32 R62, -RZ, R41.H1_H1 ;  /* 0x30000029ff3e7230 */ /* 0x000fc40000004100 */
[-C--:B------:R-:W-:Y:S01]  /*12e0*/  FFMA.FTZ R47, R60, R61.reuse, R47 ;  /* 0x0000003d3c2f7223 */ /* 0x080fe2000001002f */
[----:B------:R-:W-:Y:S02]  /*12f0*/  HADD2.F32 R60, -RZ, R41.H0_H0 ;  /* 0x20000029ff3c7230 */ /* 0x000fe40000004100 */
[--C-:B------:R-:W-:Y:S02]  /*1300*/  HADD2.F32 R57, -RZ, R14.reuse.H0_H0 ;  /* 0x2000000eff397230 */ /* 0x100fe40000004100 */
[----:B------:R-:W-:Y:S02]  /*1310*/  HADD2.F32 R15, -RZ, R13.H1_H1 ;  /* 0x3000000dff0f7230 */ /* 0x000fe40000004100 */
[-C--:B------:R-:W-:Y:S01]  /*1320*/  FFMA.FTZ R53, R60, R61.reuse, R53 ;  /* 0x0000003d3c357223 */ /* 0x080fe20000010035 */
[----:B------:R-:W-:Y:S02]  /*1330*/  HADD2.F32 R41, -RZ, R14.H1_H1 ;  /* 0x3000000eff297230 */ /* 0x000fe40000004100 */
[----:B------:R-:W-:Y:S01]  /*1340*/  FFMA.FTZ R57, R64, R61, R57 ;  /* 0x0000003d40397223 */ /* 0x000fe20000010039 */
[----:B------:R-:W-:-:S02]  /*1350*/  HADD2.F32 R13, -RZ, R12.H1_H1 ;  /* 0x3000000cff0d7230 */ /* 0x000fc40000004100 */
[-C--:B------:R-:W-:Y:S01]  /*1360*/  FFMA.FTZ R62, R62, R61.reuse, R15 ;  /* 0x0000003d3e3e7223 */ /* 0x080fe2000001000f */
[----:B------:R-:W-:Y:S01]  /*1370*/  F2FP.F16.F32.PACK_AB R15, R49, R10 ;  /* 0x0000000a310f723e */ /* 0x000fe200000000ff */
[-C--:B------:R-:W-:Y:S01]  /*1380*/  FFMA.FTZ R64, R42, R61.reuse, R41 ;  /* 0x0000003d2a407223 */ /* 0x080fe20000010029 */
[----:B------:R-:W-:Y:S02]  /*1390*/  FFMA.FTZ R60, R40, R61, R13 ;  /* 0x0000003d283c7223 */ /* 0x000fe4000001000d */
[----:B------:R-:W-:Y:S02]  /*13a0*/  F2FP.F16.F32.PACK_AB R13, R62, R53 ;  /* 0x000000353e0d723e */ /* 0x000fe400000000ff */
[----:B------:R-:W-:Y:S02]  /*13b0*/  F2FP.F16.F32.PACK_AB R14, R64, R57 ;  /* 0x00000039400e723e */ /* 0x000fe400000000ff */
[----:B------:R-:W-:Y:S01]  /*13c0*/  F2FP.F16.F32.PACK_AB R12, R60, R47 ;  /* 0x0000002f3c0c723e */ /* 0x000fe200000000ff */
[----:B------:R-:W-:Y:S06]  /*13d0*/  BRA `(.L_x_2074) ;  /* 0x0000000000a07947 */ /* 0x000fec0003800000 */
.L_x_2073:
        /* <DEDUP_REMOVED lines=16> */
[-C--:B------:R-:W-:Y:S01]  /*14e0*/  FMUL.FTZ R49, R68, R61.reuse ;  /* 0x0000003d44317220 */ /* 0x080fe20000410000 */
[----:B------:R-:W-:-:S02]  /*14f0*/  FMUL.FTZ R60, R40, R61 ;  /* 0x0000003d283c7220 */ /* 0x000fc40000410000 */
[----:B------:R-:W-:Y:S01]  /*1500*/  FMUL.FTZ R64, R42, R61 ;  /* 0x0000003d2a407220 */ /* 0x000fe20000410000 */
[----:B------:R-:W-:Y:S06]  /*1510*/  BRA `(.L_x_2074) ;  /* 0x0000000000507947 */ /* 0x000fec0003800000 */
.L_x_2075:
[--C-:B-----5:R-:W-:Y:S02]  /*1520*/  HADD2.F32 R64, -RZ, R43.reuse.H1_H1 ;  /* 0x3000002bff407230 */ /* 0x120fe40000004100 */
[----:B------:R-:W-:Y:S02]  /*1530*/  HADD2.F32 R12, -RZ, R40.H0_H0 ;  /* 0x20000028ff0c7230 */ /* 0x000fe40000004100 */
[----:B------:R-:W-:Y:S02]  /*1540*/  HADD2.F32 R60, -RZ, R42.H0_H0 ;  /* 0x2000002aff3c7230 */ /* 0x000fe40000004100 */
[-C--:B------:R-:W-:Y:S01]  /*1550*/  FMUL.FTZ R49, R64, R61.reuse ;  /* 0x0000003d40317220 */ /* 0x080fe20000410000 */
[----:B------:R-:W-:Y:S02]  /*1560*/  HADD2.F32 R10, -RZ, R43.H0_H0 ;  /* 0x2000002bff0a7230 */ /* 0x000fe40000004100 */
[----:B------:R-:W-:Y:S01]  /*1570*/  FMUL.FTZ R47, R12, R61 ;  /* 0x0000003d0c2f7220 */ /* 0x000fe20000410000 */
[----:B------:R-:W-:-:S02]  /*1580*/  HADD2.F32 R40, -RZ, R40.H1_H1 ;  /* 0x30000028ff287230 */ /* 0x000fc40000004100 */
[-C--:B------:R-:W-:Y:S01]  /*1590*/  FMUL.FTZ R57, R60, R61.reuse ;  /* 0x0000003d3c397220 */ /* 0x080fe20000410000 */
[--C-:B------:R-:W-:Y:S02]  /*15a0*/  HADD2.F32 R14, -RZ, R41.reuse.H0_H0 ;  /* 0x20000029ff0e7230 */ /* 0x100fe40000004100 */
[-C--:B------:R-:W-:Y:S01]  /*15b0*/  FMUL.FTZ R10, R10, R61.reuse ;  /* 0x0000003d0a0a7220 */ /* 0x080fe20000410000 */
[----:B------:R-:W-:Y:S02]  /*15c0*/  HADD2.F32 R62, -RZ, R41.H1_H1 ;  /* 0x30000029ff3e7230 */ /* 0x000fe40000004100 */
[-C--:B------:R-:W-:Y:S01]  /*15d0*/  FMUL.FTZ R60, R40, R61.reuse ;  /* 0x0000003d283c7220 */ /* 0x080fe20000410000 */
[----:B------:R-:W-:Y:S02]  /*15e0*/  HADD2.F32 R42, -RZ, R42.H1_H1 ;  /* 0x3000002aff2a7230 */ /* 0x000fe40000004100 */
[-C--:B------:R-:W-:Y:S01]  /*15f0*/  FMUL.FTZ R53, R14, R61.reuse ;  /* 0x0000003d0e357220 */ /* 0x080fe20000410000 */
[----:B------:R-:W-:Y:S01]  /*1600*/  F2FP.F16.F32.PACK_AB R15, R49, R10 ;  /* 0x0000000a310f723e */ /* 0x000fe200000000ff */
[----:B------:R-:W-:Y:S01]  /*1610*/  FMUL.FTZ R62, R62, R61 ;  /* 0x0000003d3e3e7220 */ /* 0x000fe20000410000 */
[----:B------:R-:W-:Y:S01]  /*1620*/  F2FP.F16.F32.PACK_AB R12, R60, R47 ;  /* 0x0000002f3c0c723e */ /* 0x000fe200000000ff */
[----:B------:R-:W-:-:S03]  /*1630*/  FMUL.FTZ R64, R42, R61 ;  /* 0x0000003d2a407220 */ /* 0x000fc60000410000 */
[----:B------:R-:W-:Y:S02]  /*1640*/  F2FP.F16.F32.PACK_AB R13, R62, R53 ;  /* 0x000000353e0d723e */ /* 0x000fe400000000ff */
[----:B------:R-:W-:-:S07]  /*1650*/  F2FP.F16.F32.PACK_AB R14, R64, R57 ;  /* 0x00000039400e723e */ /* 0x000fce00000000ff */
.L_x_2074:
[----:B------:R-:W0:Y:S02]  /*1660*/  @P0 LDC.64 R40, c[0x0][0x3a8] ;  /* 0x0000ea00ff280b82 */ /* 0x000e240000000a00 */
[----:B0-----:R-:W-:-:S05]  /*1670*/  @P0 IMAD.WIDE.U32 R40, R63, 0x10, R40 ;  /* 0x000000103f280825 */ /* 0x001fca00078e0028 */
[----:B------:R2:W-:Y:S02]  /*1680*/  @P0 STG.E.128 desc[UR6][R40.64], R12 ;  /* 0x0000000c28000986 */ /* 0x0005e4000c101d06 */
.L_x_2072:
[----:B------:R-:W-:Y:S05]  /*1690*/  BSYNC.RECONVERGENT B0 ;  /* 0x0000000000007941 */ /* 0x000fea0003800200 */
.L_x_2071:
        /* <DEDUP_REMOVED lines=109> */
.L_x_2077:
[----:B------:R-:W-:Y:S05]  /*1d70*/  BSYNC.RECONVERGENT B0 ;  /* 0x0000000000007941 */ /* 0x000fea0003800200 */
.L_x_2076:
[----:B------:R-:W-:Y:S01]  /*1d80*/  BAR.SYNC.DEFER_BLOCKING 0x0 ;  /* 0x0000000000007b1d */ /* 0x000fe20000010000 */
[----:B------:R-:W-:Y:S01]  /*1d90*/  HFMA2 R43, -RZ, RZ, 0, 0 ;  /* 0x00000000ff2b7431 */ /* 0x000fe200000001ff */
[----:B0-----:R-:W-:-:S04]  /*1da0*/  CS2R R40, SRZ ;  /* 0x0000000000287805 */ /* 0x001fc8000001ff00 */
        /* <DEDUP_REMOVED lines=10> */
.L_x_2079:
[----:B------:R-:W-:Y:S05]  /*1e50*/  BSYNC.RECONVERGENT B0 ;  /* 0x0000000000007941 */ /* 0x000fea0003800200 */
.L_x_2078:
[----:B------:R-:W1:Y:S01]  /*1e60*/  SHFL.DOWN PT, R66, R43, 0x4, 0x1f ;  /* 0x08801f002b427f89 */ /* 0x000e6200000e0000 */
[-C--:B------:R-:W-:Y:S01]  /*1e70*/  I2FP.F32.S32 R65, R43.reuse ;  /* 0x0000002b00417245 */ /* 0x080fe20000201400 */
[----:B------:R-:W-:Y:S01]  /*1e80*/  BSSY.RECONVERGENT B0, `(.L_x_2080) ;  /* 0x0000072000007945 */ /* 0x000fe20003800200 */
[----:B------:R-:W-:Y:S01]  /*1e90*/  ISETP.NE.AND P5, PT, R59, RZ, PT ;  /* 0x000000ff3b00720c */ /* 0x000fe20003fa5270 */
[----:B0-----:R-:W0:Y:S01]  /*1ea0*/  SHFL.DOWN PT, R61, R40, 0x4, 0x1f ;  /* 0x08801f00283d7f89 */ /* 0x001e2200000e0000 */
[----:B------:R-:W-:Y:S02]  /*1eb0*/  ISETP.NE.AND P6, PT, RZ, UR8, PT ;  /* 0x00000008ff007c0c */ /* 0x000fe4000bfc5270 */
[----:B-1----:R-:W-:Y:S02]  /*1ec0*/  IADD3 R42, PT, PT, R66, R43, RZ ;  /* 0x0000002b422a7210 */ /* 0x002fe40007ffe0ff */
[----:B------:R-:W-:Y:S01]  /*1ed0*/  I2FP.F32.S32 R66, R66 ;  /* 0x0000004200427245 */ /* 0x000fe20000201400 */
[----:B0-----:R-:W-:Y:S01]  /*1ee0*/  FADD.FTZ R63, -R61, R40 ;  /* 0x000000283d3f7221 */ /* 0x001fe20000010100 */
[----:B------:R-:W-:-:S03]  /*1ef0*/  I2FP.F32.S32 R43, R42 ;  /* 0x0000002a002b7245 */ /* 0x000fc60000201400 */
[----:B------:R-:W-:Y:S01]  /*1f00*/  FMUL.FTZ R68, R61, R66 ;  /* 0x000000423d447220 */ /* 0x000fe20000410000 */
[----:B------:R-:W-:Y:S01]  /*1f10*/  FMUL.FTZ R63, R63, R63 ;  /* 0x0000003f3f3f7220 */ /* 0x000fe20000410000 */
[----:B------:R-:W0:Y:S02]  /*1f20*/  MUFU.RCP R61, R43 ;  /* 0x0000002b003d7308 */ /* 0x000e240000001000 */
[----:B------:R-:W-:Y:S01]  /*1f30*/  FFMA.FTZ R68, R65, R40, R68 ;  /* 0x0000002841447223 */ /* 0x000fe20000010044 */
[----:B------:R-:W-:Y:S01]  /*1f40*/  FMUL.FTZ R63, R63, R65 ;  /* 0x000000413f3f7220 */ /* 0x000fe20000410000 */
[----:B------:R-:W1:Y:S03]  /*1f50*/  SHFL.DOWN PT, R40, R41, 0x4, 0x1f ;  /* 0x08801f0029287f89 */ /* 0x000e6600000e0000 */
[----:B------:R-:W-:Y:S01]  /*1f60*/  FMUL.FTZ R63, R63, R66 ;  /* 0x000000423f3f7220 */ /* 0x000fe20000410000 */
[----:B0-----:R-:W-:-:S05]  /*1f70*/  FMUL.FTZ R68, R61, R68 ;  /* 0x000000443d447220 */ /* 0x001fca0000410000 */
[----:B------:R-:W0:Y:S01]  /*1f80*/  SHFL.DOWN PT, R65, R68, 0x2, 0x1f ;  /* 0x08401f0044417f89 */ /* 0x000e2200000e0000 */
[----:B-1----:R-:W-:-:S04]  /*1f90*/  FADD.FTZ R40, R40, R41 ;  /* 0x0000002928287221 */ /* 0x002fc80000010000 */
[----:B------:R-:W-:Y:S02]  /*1fa0*/  FFMA.FTZ R63, R61, R63, R40 ;  /* 0x0000003f3d3f7223 */ /* 0x000fe40000010028 */
[----:B------:R-:W1:Y:S01]  /*1fb0*/  SHFL.DOWN PT, R61, R42, 0x2, 0x1f ;  /* 0x08401f002a3d7f89 */ /* 0x000e6200000e0000 */
[----:B0-----:R-:W-:-:S04]  /*1fc0*/  FADD.FTZ R66, R68, -R65 ;  /* 0x8000004144427221 */ /* 0x001fc80000010000 */
[----:B------:R-:W-:-:S04]  /*1fd0*/  FMUL.FTZ R66, R66, R66 ;  /* 0x0000004242427220 */ /* 0x000fc80000410000 */
[----:B------:R-:W-:Y:S01]  /*1fe0*/  FMUL.FTZ R66, R43, R66 ;  /* 0x000000422b427220 */ /* 0x000fe20000410000 */
[-C--:B-1----:R-:W-:Y:S02]  /*1ff0*/  IADD3 R40, PT, PT, R42, R61.reuse, RZ ;  /* 0x0000003d2a287210 */ /* 0x082fe40007ffe0ff */
[----:B------:R-:W-:Y:S02]  /*2000*/  I2FP.F32.S32 R61, R61 ;  /* 0x0000003d003d7245 */ /* 0x000fe40000201400 */
[----:B------:R-:W-:-:S03]  /*2010*/  I2FP.F32.S32 R41, R40 ;  /* 0x0000002800297245 */ /* 0x000fc60000201400 */
[-C--:B------:R-:W-:Y:S01]  /*2020*/  FMUL.FTZ R70, R65, R61.reuse ;  /* 0x0000003d41467220 */ /* 0x080fe20000410000 */
[----:B------:R-:W-:Y:S02]  /*2030*/  FMUL.FTZ R61, R66, R61 ;  /* 0x0000003d423d7220 */ /* 0x000fe40000410000 */
[----:B------:R-:W0:Y:S01]  /*2040*/  SHFL.DOWN PT, R66, R63, 0x2, 0x1f ;  /* 0x08401f003f427f89 */ /* 0x000e2200000e0000 */
[----:B------:R-:W-:Y:S02]  /*2050*/  FFMA.FTZ R70, R43, R68, R70 ;  /* 0x000000442b467223 */ /* 0x000fe40000010046 */
[----:B------:R-:W1:Y:S02]  /*2060*/  MUFU.RCP R43, R41 ;  /* 0x00000029002b7308 */ /* 0x000e640000001000 */
[----:B-1----:R-:W-:Y:S01]  /*2070*/  FMUL.FTZ R42, R43, R70 ;  /* 0x000000462b2a7220 */ /* 0x002fe20000410000 */
[----:B0-----:R-:W-:-:S04]  /*2080*/  FADD.FTZ R66, R63, R66 ;  /* 0x000000423f427221 */ /* 0x001fc80000010000 */
[----:B------:R-:W0:Y:S01]  /*2090*/  SHFL.DOWN PT, R65, R42, 0x1, 0x1f ;  /* 0x08201f002a417f89 */ /* 0x000e2200000e0000 */
[----:B------:R-:W-:-:S03]  /*20a0*/  FFMA.FTZ R61, R43, R61, R66 ;  /* 0x0000003d2b3d7223 */ /* 0x000fc60000010042 */
[----:B------:R-:W1:Y:S01]  /*20b0*/  SHFL.DOWN PT, R43, R40, 0x1, 0x1f ;  /* 0x08201f00282b7f89 */ /* 0x000e6200000e0000 */
[----:B0-----:R-:W-:-:S04]  /*20c0*/  FADD.FTZ R66, R42, -R65 ;  /* 0x800000412a427221 */ /* 0x001fc80000010000 */
[----:B------:R-:W-:Y:S01]  /*20d0*/  FMUL.FTZ R66, R66, R66 ;  /* 0x0000004242427220 */ /* 0x000fe20000410000 */
[-C--:B-1----:R-:W-:Y:S02]  /*20e0*/  IADD3 R67, PT, PT, R40, R43.reuse, RZ ;  /* 0x0000002b28437210 */ /* 0x082fe40007ffe0ff */
[----:B------:R-:W-:Y:S01]  /*20f0*/  I2FP.F32.S32 R43, R43 ;  /* 0x0000002b002b7245 */ /* 0x000fe20000201400 */
[----:B------:R-:W-:Y:S01]  /*2100*/  FMUL.FTZ R66, R41, R66 ;  /* 0x0000004229427220 */ /* 0x000fe20000410000 */
[----:B------:R-:W-:Y:S01]  /*2110*/  I2FP.F32.S32 R67, R67 ;  /* 0x0000004300437245 */ /* 0x000fe20000201400 */
[----:B------:R-:W0:Y:S02]  /*2120*/  LDC R40, c[0x0][0x448] ;  /* 0x00011200ff287b82 */ /* 0x000e240000000800 */
[-C--:B------:R-:W-:Y:S01]  /*2130*/  FMUL.FTZ R68, R65, R43.reuse ;  /* 0x0000002b41447220 */ /* 0x080fe20000410000 */
[----:B------:R-:W-:Y:S02]  /*2140*/  FMUL.FTZ R43, R66, R43 ;  /* 0x0000002b422b7220 */ /* 0x000fe40000410000 */
[----:B------:R-:W1:Y:S01]  /*2150*/  SHFL.DOWN PT, R66, R61, 0x1, 0x1f ;  /* 0x08201f003d427f89 */ /* 0x000e6200000e0000 */
[----:B------:R-:W2:Y:S01]  /*2160*/  MUFU.RCP R67, R67 ;  /* 0x0000004300437308 */ /* 0x000ea20000001000 */
[----:B------:R-:W-:-:S04]  /*2170*/  FFMA.FTZ R68, R41, R42, R68 ;  /* 0x0000002a29447223 */ /* 0x000fc80000010044 */
[----:B--2---:R-:W-:Y:S01]  /*2180*/  FMUL.FTZ R68, R67, R68 ;  /* 0x0000004443447220 */ /* 0x004fe20000410000 */
[----:B-1----:R-:W-:-:S04]  /*2190*/  FADD.FTZ R66, R61, R66 ;  /* 0x000000423d427221 */ /* 0x002fc80000010000 */
[----:B------:R-:W1:Y:S01]  /*21a0*/  SHFL.IDX PT, R63, R68, RZ, 0x1f ;  /* 0x00001fff443f7589 */ /* 0x000e6200000e0000 */
[----:B------:R-:W-:Y:S02]  /*21b0*/  FFMA.FTZ R66, R67, R43, R66 ;  /* 0x0000002b43427223 */ /* 0x000fe40000010042 */
[----:B------:R-:W2:Y:S03]  /*21c0*/  @!P5 LDC.64 R42, c[0x0][0x3c0] ;  /* 0x0000f000ff2adb82 */ /* 0x000ea60000000a00 */
[----:B------:R-:W0:Y:S01]  /*21d0*/  SHFL.IDX PT, R41, R66, RZ, 0x1f ;  /* 0x00001fff42297589 */ /* 0x000e2200000e0000 */
[----:B-1----:R-:W-:Y:S01]  /*21e0*/  FSEL R61, R63, RZ, !P6 ;  /* 0x000000ff3f3d7208 */ /* 0x002fe20007000000 */
[----:B--2---:R-:W-:-:S04]  /*21f0*/  @!P5 IMAD.WIDE R42, R8, 0x4, R42 ;  /* 0x00000004082ad825 */ /* 0x004fc800078e022a */
[----:B0-----:R-:W-:Y:S01]  /*2200*/  FFMA.FTZ R59, R41, UR9, R40 ;  /* 0x00000009293b7c23 */ /* 0x001fe20008010028 */
[----:B------:R-:W-:Y:S01]  /*2210*/  FMUL.FTZ R40, R63, R63 ;  /* 0x0000003f3f287220 */ /* 0x000fe20000410000 */
[----:B------:R0:W-:Y:S04]  /*2220*/  @!P5 STG.E desc[UR6][R42.64], R63 ;  /* 0x0000003f2a00d986 */ /* 0x0001e8000c101906 */
[----:B------:R-:W-:Y:S02]  /*2230*/  FSEL R70, R40, RZ, P6 ;  /* 0x000000ff28467208 */ /* 0x000fe40003000000 */
[----:B------:R-:W1:Y:S03]  /*2240*/  @!P5 LDC.64 R40, c[0x0][0x3c8] ;  /* 0x0000f200ff28db82 */ /* 0x000e660000000a00 */
[----:B------:R-:W-:-:S06]  /*2250*/  FADD.FTZ R59, R59, R70 ;  /* 0x000000463b3b7221 */ /* 0x000fcc0000010000 */
[----:B------:R-:W2:Y:S01]  /*2260*/  MUFU.RSQ R59, R59 ;  /* 0x0000003b003b7308 */ /* 0x000ea20000001400 */
[----:B-1----:R-:W-:-:S05]  /*2270*/  @!P5 IMAD.WIDE R40, R8, 0x4, R40 ;  /* 0x000000040828d825 */ /* 0x002fca00078e0228 */
[----:B--2---:R0:W-:Y:S01]  /*2280*/  @!P5 STG.E desc[UR6][R40.64], R59 ;  /* 0x0000003b2800d986 */ /* 0x0041e2000c101906 */
[----:B------:R-:W-:Y:S05]  /*2290*/  @!P2 BRA `(.L_x_2081) ;  /* 0x0000000000c0a947 */ /* 0x000fea0003800000 */
[--C-:B0-----:R-:W-:Y:S01]  /*22a0*/  FADD.FTZ R40, R11, -R61.reuse ;  /* 0x8000003d0b287221 */ /* 0x101fe20000010000 */
[----:B-----5:R-:W-:Y:S02]  /*22b0*/  HADD2.F32 R41, -RZ, R36.H0_H0 ;  /* 0x20000024ff297230 */ /* 0x020fe40000004100 */
[----:B------:R-:W-:Y:S01]  /*22c0*/  FADD.FTZ R42, R44, -R61 ;  /* 0x8000003d2c2a7221 */ /* 0x000fe20000010000 */
[----:B------:R-:W-:Y:S02]  /*22d0*/  HADD2.F32 R43, -RZ, R32.H0_H0 ;  /* 0x20000020ff2b7230 */ /* 0x000fe40000004100 */
[C---:B------:R-:W-:Y:S01]  /*22e0*/  FMUL.FTZ R40, R59.reuse, R40 ;  /* 0x000000283b287220 */ /* 0x040fe20000410000 */
[----:B------:R-:W-:Y:S02]  /*22f0*/  HADD2.F32 R63, -RZ, R36.H1_H1 ;  /* 0x30000024ff3f7230 */ /* 0x000fe40000004100 */
[----:B------:R-:W-:Y:S01]  /*2300*/  FMUL.FTZ R42, R59, R42 ;  /* 0x0000002a3b2a7220 */ /* 0x000fe20000410000 */
[----:B------:R-:W-:-:S02]  /*2310*/  HADD2.F32 R66, -RZ, R33.H0_H0 ;  /* 0x20000021ff427230 */ /* 0x000fc40000004100 */
[----:B------:R-:W-:Y:S01]  /*2320*/  FFMA.FTZ R40, R40, R41, R43 ;  /* 0x0000002928287223 */ /* 0x000fe2000001002b */
[----:B------:R-:W-:Y:S02]  /*2330*/  HADD2.F32 R41, -RZ, R32.H1_H1 ;  /* 0x30000020ff297230 */ /* 0x000fe40000004100 */
[----:B------:R-:W-:Y:S01]  /*2340*/  FADD.FTZ R68, R48, -R61 ;  /* 0x8000003d30447221 */ /* 0x000fe20000010000 */
[----:B------:R-:W-:Y:S02]  /*2350*/  HADD2.F32 R43, -RZ, R37.H1_H1 ;  /* 0x30000025ff2b7230 */ /* 0x000fe40000004100 */
[----:B------:R-:W-:Y:S02]  /*2360*/  HADD2.F32 R65, -RZ, R33.H1_H1 ;  /* 0x30000021ff417230 */ /* 0x000fe40000004100 */
[----:B------:R-:W-:Y:S01]  /*2370*/  FFMA.FTZ R63, R42, R63, R41 ;  /* 0x0000003f2a3f7223 */ /* 0x000fe20000010029 */
[----:B------:R-:W-:Y:S01]  /*2380*/  FADD.FTZ R42, R45, -R61 ;  /* 0x8000003d2d2a7221 */ /* 0x000fe20000010000 */
[----:B------:R-:W-:Y:S01]  /*2390*/  FMUL.FTZ R68, R59, R68 ;  /* 0x000000443b447220 */ /* 0x000fe20000410000 */
[----:B------:R-:W-:-:S02]  /*23a0*/  HADD2.F32 R67, -RZ, R35.H0_H0 ;  /* 0x20000023ff437230 */ /* 0x000fc40000004100 */
[----:B------:R-:W-:Y:S01]  /*23b0*/  FMUL.FTZ R41, R59, R42 ;  /* 0x0000002a3b297220 */ /* 0x000fe20000410000 */
[----:B------:R-:W-:Y:S01]  /*23c0*/  HADD2.F32 R42, -RZ, R37.H0_H0 ;  /* 0x20000025ff2a7230 */ /* 0x000fe20000004100 */
[----:B------:R-:W-:Y:S01]  /*23d0*/  F2FP.F16.F32.PACK_AB R40, R63, R40 ;  /* 0x000000283f28723e */ /* 0x000fe200000000ff */
[----:B------:R-:W-:-:S03]  /*23e0*/  HADD2.F32 R69, -RZ, R35.H1_H1 ;  /* 0x30000023ff457230 */ /* 0x000fc60000004100 */
[----:B------:R-:W-:Y:S01]  /*23f0*/  FFMA.FTZ R41, R41, R42, R66 ;  /* 0x0000002a29297223 */ /* 0x000fe20000010042 */
[----:B------:R-:W-:-:S04]  /*2400*/  FADD.FTZ R42, R46, -R61 ;  /* 0x8000003d2e2a7221 */ /* 0x000fc80000010000 */
[----:B------:R-:W-:-:S04]  /*2410*/  FMUL.FTZ R42, R59, R42 ;  /* 0x0000002a3b2a7220 */ /* 0x000fc80000410000 */
[----:B------:R-:W-:Y:S01]  /*2420*/  FFMA.FTZ R66, R42, R43, R65 ;  /* 0x0000002b2a427223 */ /* 0x000fe20000010041 */
[----:B------:R-:W-:Y:S01]  /*2430*/  FADD.FTZ R42, R51, -R61 ;  /* 0x8000003d332a7221 */ /* 0x000fe20000010000 */
[----:B------:R-:W-:Y:S02]  /*2440*/  HADD2.F32 R43, -RZ, R38.H0_H0 ;  /* 0x20000026ff2b7230 */ /* 0x000fe40000004100 */
[----:B------:R-:W-:Y:S02]  /*2450*/  HADD2.F32 R65, -RZ, R34.H0_H0 ;  /* 0x20000022ff417230 */ /* 0x000fe40000004100 */
[----:B------:R-:W-:Y:S01]  /*2460*/  FMUL.FTZ R42, R59, R42 ;  /* 0x0000002a3b2a7220 */ /* 0x000fe20000410000 */
[----:B------:R-:W-:-:S03]  /*2470*/  F2FP.F16.F32.PACK_AB R41, R66, R41 ;  /* 0x000000294229723e */ /* 0x000fc600000000ff */
[----:B------:R-:W-:Y:S01]  /*2480*/  FFMA.FTZ R42, R42, R43, R65 ;  /* 0x0000002b2a2a7223 */ /* 0x000fe20000010041 */
[----:B------:R-:W-:Y:S02]  /*2490*/  HADD2.F32 R43, -RZ, R38.H1_H1 ;  /* 0x30000026ff2b7230 */ /* 0x000fe40000004100 */
[----:B------:R-:W-:-:S05]  /*24a0*/  HADD2.F32 R65, -RZ, R34.H1_H1 ;  /* 0x30000022ff417230 */ /* 0x000fca0000004100 */
[----:B------:R-:W-:Y:S01]  /*24b0*/  FFMA.FTZ R65, R68, R43, R65 ;  /* 0x0000002b44417223 */ /* 0x000fe20000010041 */
[----:B------:R-:W-:Y:S01]  /*24c0*/  FADD.FTZ R68, R50, -R61 ;  /* 0x8000003d32447221 */ /* 0x000fe20000010000 */
[----:B------:R-:W-:-:S03]  /*24d0*/  HADD2.F32 R43, -RZ, R39.H0_H0 ;  /* 0x20000027ff2b7230 */ /* 0x000fc60000004100 */
[----:B------:R-:W-:Y:S01]  /*24e0*/  FMUL.FTZ R68, R59, R68 ;  /* 0x000000443b447220 */ /* 0x000fe20000410000 */
[----:B------:R-:W-:-:S03]  /*24f0*/  F2FP.F16.F32.PACK_AB R42, R65, R42 ;  /* 0x0000002a412a723e */ /* 0x000fc600000000ff */
[----:B------:R-:W-:Y:S01]  /*2500*/  FFMA.FTZ R43, R68, R43, R67 ;  /* 0x0000002b442b7223 */ /* 0x000fe20000010043 */
[----:B------:R-:W-:Y:S01]  /*2510*/  FADD.FTZ R68, R55, -R61 ;  /* 0x8000003d37447221 */ /* 0x000fe20000010000 */
[----:B------:R-:W-:-:S03]  /*2520*/  HADD2.F32 R67, -RZ, R39.H1_H1 ;  /* 0x30000027ff437230 */ /* 0x000fc60000004100 */
[----:B------:R-:W-:-:S04]  /*2530*/  FMUL.FTZ R68, R59, R68 ;  /* 0x000000443b447220 */ /* 0x000fc80000410000 */
[----:B------:R-:W-:Y:S02]  /*2540*/  FFMA.FTZ R68, R68, R67, R69 ;  /* 0x0000004344447223 */ /* 0x000fe40000010045 */
[----:B------:R-:W0:Y:S03]  /*2550*/  LDC.64 R66, c[0x0][0x428] ;  /* 0x00010a00ff427b82 */ /* 0x000e260000000a00 */
[----:B------:R-:W-:Y:S01]  /*2560*/  F2FP.F16.F32.PACK_AB R43, R68, R43 ;  /* 0x0000002b442b723e */ /* 0x000fe200000000ff */
[C---:B0-----:R-:W-:Y:S01]  /*2570*/  IMAD.WIDE.U32 R66, R0.reuse, 0x10, R66 ;  /* 0x0000001000427825 */ /* 0x041fe200078e0042 */
[----:B------:R-:W-:-:S04]  /*2580*/  IADD3 R0, PT, PT, R0, 0x100, RZ ;  /* 0x0000010000007810 */ /* 0x000fc80007ffe0ff */
[----:B------:R1:W-:Y:S03]  /*2590*/  STG.E.128 desc[UR6][R66.64], R40 ;  /* 0x0000002842007986 */ /* 0x0003e6000c101d06 */
.L_x_2081:
[----:B------:R-:W-:Y:S05]  /*25a0*/  BSYNC.RECONVERGENT B0 ;  /* 0x0000000000007941 */ /* 0x000fea0003800200 */
.L_x_2080:
[----:B------:R-:W-:Y:S04]  /*25b0*/  BSSY.RECONVERGENT B0, `(.L_x_2082) ;  /* 0x0000032000007945 */ /* 0x000fe80003800200 */
[----:B------:R-:W-:Y:S05]  /*25c0*/  @!P3 BRA `(.L_x_2083) ;  /* 0x0000000000c0b947 */ /* 0x000fea0003800000 */
[--C-:B01----:R-:W-:Y:S01]  /*25d0*/  FADD.FTZ R40, R9, -R61.reuse ;  /* 0x8000003d09287221 */ /* 0x103fe20000010000 */
        /* <DEDUP_REMOVED lines=47> */
.L_x_2083:
[----:B------:R-:W-:Y:S05]  /*28d0*/  BSYNC.RECONVERGENT B0 ;  /* 0x0000000000007941 */ /* 0x000fea0003800200 */
.L_x_2082:
[----:B------:R-:W-:Y:S04]  /*28e0*/  BSSY.RECONVERGENT B0, `(.L_x_2084) ;  /* 0x0000031000007945 */ /* 0x000fe80003800200 */
[----:B------:R-:W-:Y:S05]  /*28f0*/  @!P4 BRA `(.L_x_2085) ;  /* 0x0000000000bcc947 */ /* 0x000fea0003800000 */
[--C-:B012---:R-:W-:Y:S01]  /*2900*/  FADD.FTZ R40, R47, -R61.reuse ;  /* 0x8000003d2f287221 */ /* 0x107fe20000010000 */
        /* <DEDUP_REMOVED lines=9> */
[----:B------:R-:W-:Y:S02]  /*29a0*/  HADD2.F32 R43, -RZ, R21.H1_H1 ;  /* 0x30000015ff2b7230 */ /* 0x000fe40000004100 */
[----:B------:R-:W-:Y:S02]  /*29b0*/  HADD2.F32 R65, -RZ, R17.H1_H1 ;  /* 0x30000011ff417230 */ /* 0x000fe40000004100 */
[----:B------:R-:W-:Y:S01]  /*29c0*/  FFMA.FTZ R63, R42, R63, R41 ;  /* 0x0000003f2a3f7223 */ /* 0x000fe20000010029 */
[----:B------:R-:W-:Y:S01]  /*29d0*/  FADD.FTZ R42, R53, -R61 ;  /* 0x8000003d352a7221 */ /* 0x000fe20000010000 */
[----:B------:R-:W-:-:S03]  /*29e0*/  HADD2.F32 R67, -RZ, R19.H0_H0 ;  /* 0x20000013ff437230 */ /* 0x000fc60000004100 */
[----:B------:R-:W-:Y:S01]  /*29f0*/  FMUL.FTZ R41, R59, R42 ;  /* 0x0000002a3b297220 */ /* 0x000fe20000410000 */
[----:B------:R-:W-:Y:S01]  /*2a00*/  HADD2.F32 R42, -RZ, R21.H0_H0 ;  /* 0x20000015ff2a7230 */ /* 0x000fe20000004100 */
[----:B------:R-:W-:-:S04]  /*2a10*/  F2FP.F16.F32.PACK_AB R40, R63, R40 ;  /* 0x000000283f28723e */ /* 0x000fc800000000ff */
[----:B------:R-:W-:Y:S01]  /*2a20*/  FFMA.FTZ R41, R41, R42, R66 ;  /* 0x0000002a29297223 */ /* 0x000fe20000010042 */
[--C-:B------:R-:W-:Y:S01]  /*2a30*/  FADD.FTZ R42, R62, -R61.reuse ;  /* 0x8000003d3e2a7221 */ /* 0x100fe20000010000 */
[----:B------:R-:W-:-:S03]  /*2a40*/  FADD.FTZ R66, R64, -R61 ;  /* 0x8000003d40427221 */ /* 0x000fc60000010000 */
[C---:B------:R-:W-:Y:S01]  /*2a50*/  FMUL.FTZ R42, R59.reuse, R42 ;  /* 0x0000002a3b2a7220 */ /* 0x040fe20000410000 */
[----:B------:R-:W-:-:S03]  /*2a60*/  FMUL.FTZ R66, R59, R66 ;  /* 0x000000423b427220 */ /* 0x000fc60000410000 */
        /* <DEDUP_REMOVED lines=17> */
[----:B------:R-:W-:Y:S01]  /*2b80*/  FMUL.FTZ R66, R59, R66 ;  /* 0x000000423b427220 */ /* 0x000fe20000410000 */
[----:B------:R-:W-:-:S05]  /*2b90*/  HADD2.F32 R59, -RZ, R23.H1_H1 ;  /* 0x30000017ff3b7230 */ /* 0x000fca0000004100 */
[----:B------:R-:W-:-:S05]  /*2ba0*/  FFMA.FTZ R66, R66, R59, R61 ;  /* 0x0000003b42427223 */ /* 0x000fca000001003d */
[----:B------:R-:W-:Y:S02]  /*2bb0*/  F2FP.F16.F32.PACK_AB R43, R66, R43 ;  /* 0x0000002b422b723e */ /* 0x000fe400000000ff */
[----:B------:R-:W0:Y:S02]  /*2bc0*/  LDC.64 R66, c[0x0][0x428] ;  /* 0x00010a00ff427b82 */ /* 0x000e240000000a00 */
[----:B0-----:R-:W-:-:S05]  /*2bd0*/  IMAD.WIDE.U32 R66, R0, 0x10, R66 ;  /* 0x0000001000427825 */ /* 0x001fca00078e0042 */
[----:B------:R3:W-:Y:S02]  /*2be0*/  STG.E.128 desc[UR6][R66.64], R40 ;  /* 0x0000002842007986 */ /* 0x0007e4000c101d06 */
.L_x_2085:
[----:B------:R-:W-:Y:S05]  /*2bf0*/  BSYNC.RECONVERGENT B0 ;  /* 0x0000000000007941 */ /* 0x000fea0003800200 */
.L_x_2084:
[----:B0123--:R-:W0:Y:S01]  /*2c00*/  LDC.64 R40, c[0x0][0x380] ;  /* 0x0000e000ff287b82 */ /* 0x00fe220000000a00 */
[----:B------:R-:W-:Y:S01]  /*2c10*/  UPLOP3.LUT UP1, UPT, UPT, UPT, UP1, 0x40, 0x4 ;  /* 0x000000000004789c */ /* 0x000fe20003f2e810 */
[----:B0-----:R-:W-:-:S04]  /*2c20*/  IADD3 R8, PT, PT, R8, R40, RZ ;  /* 0x0000002808087210 */ /* 0x001fc80007ffe0ff */
[----:B------:R-:W-:-:S13]  /*2c30*/  ISETP.GE.AND P2, PT, R8, R41, PT ;  /* 0x000000290800720c */ /* 0x000fda0003f46270 */
[----:B------:R-:W-:Y:S05]  /*2c40*/  @!P2 BRA `(.L_x_2086) ;  /* 0xffffffd80060a947 */ /* 0x000fea000383ffff */
[----:B------:R-:W-:Y:S05]  /*2c50*/  EXIT ;  /* 0x000000000000794d */ /* 0x000fea0003800000 */
.L_x_2087:
        /* <DEDUP_REMOVED lines=10> */
.L_x_20919:


//--------------------- .text._ZN10layer_norm13ln_fwd_kernelINS_13Kernel_traitsI6__halfS2_S2_S2_fjLj6144ELj1ELj1ELj8ELj16ENS_18Kernel_traits_baseILj6144ES2_S2_S2_S2_fjLj256EEEEELb0ELb0ELb0ELb1EEEvNS_9FwdParamsE --------------------------
	.section	.text._ZN10layer_norm13ln_fwd_kernelINS_13Kernel_traitsI6__halfS2_S2_S2_fjLj6144ELj1ELj1ELj8ELj16ENS_18Kernel_traits_baseILj6144ES2_S2_S2_S2_fjLj256EEEEELb0ELb0ELb0ELb1EEEvNS_9FwdParamsE,"ax",@progbits
	.align	128
        .global         _ZN10layer_norm13ln_fwd_kernelINS_13Kernel_traitsI6__halfS2_S2_S2_fjLj6144ELj1ELj1ELj8ELj16ENS_18Kernel_traits_baseILj6144ES2_S2_S2_S2_fjLj256EEEEELb0ELb0ELb0ELb1EEEvNS_9FwdParamsE
        .type           _ZN10layer_norm13ln_fwd_kernelINS_13Kernel_traitsI6__halfS2_S2_S2_fjLj6144ELj1ELj1ELj8ELj16ENS_18Kernel_traits_baseILj6144ES2_S2_S2_S2_fjLj256EEEEELb0ELb0ELb0ELb1EEEvNS_9FwdParamsE,@function
        .size           _ZN10layer_norm13ln_fwd_kernelINS_13Kernel_traitsI6__halfS2_S2_S2_fjLj6144ELj1ELj1ELj8ELj16ENS_18Kernel_traits_baseILj6144ES2_S2_S2_S2_fjLj256EEEEELb0ELb0ELb0ELb1EEEvNS_9FwdParamsE,(.L_x_20920 - _ZN10layer_norm13ln_fwd_kernelINS_13Kernel_traitsI6__halfS2_S2_S2_fjLj6144ELj1ELj1ELj8ELj16ENS_18Kernel_traits_baseILj6144ES2_S2_S2_S2_fjLj256EEEEELb0ELb0ELb0ELb1EEEvNS_9FwdParamsE)
        .other          _ZN10layer_norm13ln_fwd_kernelINS_13Kernel_traitsI6__halfS2_S2_S2_fjLj6144ELj1ELj1ELj8ELj16ENS_18Kernel_traits_baseILj6144ES2_S2_S2_S2_fjLj256EEEEELb0ELb0ELb0ELb1EEEvNS_9FwdParamsE,@"STO_CUDA_ENTRY STV_DEFAULT"
_ZN10layer_norm13ln_fwd_kernelINS_13Kernel_traitsI6__halfS2_S2_S2_fjLj6144ELj1ELj1ELj8ELj16ENS_18Kernel_traits_baseILj6144ES2_S2_S2_S2_fjLj256EEEEELb0ELb0ELb0ELb1EEEvNS_9FwdParamsE:
.text._ZN10layer_norm13ln_fwd_kernelINS_13Kernel_traitsI6__halfS2_S2_S2_fjLj6144ELj1ELj1ELj8ELj16ENS_18Kernel_traits_baseILj6144ES2_S2_S2_S2_fjLj256EEEEELb0ELb0ELb0ELb1EEEvNS_9FwdParamsE:
        /* <DEDUP_REMOVED lines=23> */
[----:B--2---:R-:W-:Y:S02]  /*0170*/  @P0 MOV R55, R20 ;  /* 0x0000001400370202 */ /* 0x004fe40000000f00 */
[----:B------:R-:W-:Y:S02]  /*0180*/  @P0 MOV R57, R21 ;  /* 0x0000001500390202 */ /* 0x000fe40000000f00 */
[----:B------:R-:W-:Y:S02]  /*0190*/  @P0 MOV R59, R22 ;  /* 0x00000016003b0202 */ /* 0x000fe40000000f00 */
[----:B------:R-:W-:Y:S02]  /*01a0*/  @P0 MOV R61, R23 ;  /* 0x00000017003d0202 */ /* 0x000fe40000000f00 */
[----:B------:R-:W-:-:S02]  /*01b0*/  @P0 MOV R63, R24 ;  /* 0x00000018003f0202 */ /* 0x000fc40000000f00 */
[----:B------:R-:W-:Y:S02]  /*01c0*/  @P0 MOV R65, R25 ;  /* 0x0000001900410202 */ /* 0x000fe40000000f00 */
[----:B------:R-:W-:Y:S02]  /*01d0*/  @P0 MOV R67, R26 ;  /* 0x0000001a00430202 */ /* 0x000fe40000000f00 */
[----:B------:R-:W-:Y:S02]  /*01e0*/  @P0 MOV R69, R27 ;  /* 0x0000001b00450202 */ /* 0x000fe40000000f00 */
[----:B------:R-:W-:Y:S02]  /*01f0*/  @P0 MOV R71, R32 ;  /* 0x0000002000470202 */ /* 0x000fe40000000f00 */
[----:B------:R-:W-:Y:S02]  /*0200*/  @P0 MOV R73, R33 ;  /* 0x0000002100490202 */ /* 0x000fe40000000f00 */
        /* <DEDUP_REMOVED lines=12> */
[----:B----4-:R-:W-:Y:S06]  /*02d0*/  @P2 EXIT ;  /* 0x000000000000294d */ /* 0x010fec0003800000 */
[----:B------:R-:W-:Y:S02]  /*02e0*/  @!P0 MOV R75, R34 ;  /* 0x00000022004b8202 */ /* 0x000fe40000000f00 */
[----:B-----5:R-:W-:Y:S02]  /*02f0*/  @!P0 CS2R R18, SRZ ;  /* 0x0000000000128805 */ /* 0x020fe4000001ff00 */
[----:B------:R-:W-:Y:S02]  /*0300*/  @!P0 MOV R77, R35 ;  /* 0x00000023004d8202 */ /* 0x000fe40000000f00 */
[----:B------:R-:W-:Y:S02]  /*0310*/  @!P0 CS2R R16, SRZ ;  /* 0x0000000000108805 */ /* 0x000fe4000001ff00 */
[----:B------:R-:W-:Y:S02]  /*0320*/  @!P0 CS2R R10, SRZ ;  /* 0x00000000000a8805 */ /* 0x000fe4000001ff00 */
[----:B------:R-:W-:-:S02]  /*0330*/  @!P0 CS2R R8, SRZ ;  /* 0x0000000000088805 */ /* 0x000fc4000001ff00 */
[----:B------:R-:W-:Y:S02]  /*0340*/  @!P0 CS2R R6, SRZ ;  /* 0x0000000000068805 */ /* 0x000fe4000001ff00 */
[----:B------:R-:W-:Y:S02]  /*0350*/  @!P0 CS2R R4, SRZ ;  /* 0x0000000000048805 */ /* 0x000fe4000001ff00 */
[----:B------:R-:W-:Y:S01]  /*0360*/  ISETP.NE.U32.AND P2, PT, R14, RZ, PT ;  /* 0x000000ff0e00720c */ /* 0x000fe20003f45070 */
[----:B------:R-:W-:Y:S01]  /*0370*/  HADD2.F32 R56, -RZ, R55.H0_H0 ;  /* 0x20000037ff387230 */ /* 0x000fe20000004100 */
[C---:B------:R-:W-:Y:S01]  /*0380*/  LOP3.LUT P1, RZ, R15.reuse, UR9, RZ, 0xfc, P1 ;  /* 0x000000090fff7c12 */ /* 0x040fe2000882fcff */
[----:B------:R-:W-:Y:S01]  /*0390*/  HADD2.F32 R58, -RZ, R57.H0_H0 ;  /* 0x20000039ff3a7230 */ /* 0x000fe20000004100 */
[----:B------:R-:W-:Y:S01]  /*03a0*/  ISETP.NE.AND.EX P2, PT, R15, RZ, PT, P2 ;  /* 0x000000ff0f00720c */ /* 0x000fe20003f45320 */
[----:B------:R-:W-:Y:S01]  /*03b0*/  HADD2.F32 R60, -RZ, R59.H0_H0 ;  /* 0x2000003bff3c7230 */ /* 0x000fe20000004100 */
[----:B------:R-:W-:Y:S01]  /*03c0*/  UPLOP3.LUT UP2, UPT, UPT, UPT, UPT, 0x40, 0x4 ;  /* 0x000000000004789c */ /* 0x000fe20003f4e870 */
[----:B------:R-:W-:Y:S01]  /*03d0*/  HADD2.F32 R62, -RZ, R61.H0_H0 ;  /* 0x2000003dff3e7230 */ /* 0x000fe20000004100 */
[----:B------:R-:W0:Y:S01]  /*03e0*/  LDCU UR8, c[0x0][0x388] ;  /* 0x00007100ff0877ac */ /* 0x000e220008000800 */
[----:B------:R-:W-:-:S02]  /*03f0*/  HADD2.F32 R64, -RZ, R63.H0_H0 ;  /* 0x2000003fff407230 */ /* 0x000fc40000004100 */
[----:B------:R-:W-:Y:S01]  /*0400*/  HADD2.F32 R66, -RZ, R65.H0_H0 ;  /* 0x20000041ff427230 */ /* 0x000fe20000004100 */
[----:B------:R-:W1:Y:S01]  /*0410*/  LDCU.U8 UR14, c[0x0][0x410] ;  /* 0x00008200ff0e77ac */ /* 0x000e620008000000 */
[----:B------:R-:W-:Y:S02]  /*0420*/  HADD2.F32 R68, -RZ, R67.H0_H0 ;  /* 0x20000043ff447230 */ /* 0x000fe40000004100 */
[----:B------:R-:W-:Y:S01]  /*0430*/  HADD2.F32 R70, -RZ, R69.H0_H0 ;  /* 0x20000045ff467230 */ /* 0x000fe20000004100 */
[----:B------:R-:W2:Y:S01]  /*0440*/  LDCU UR9, c[0x0][0x400] ;  /* 0x00008000ff0977ac */ /* 0x000ea20008000800 */
[----:B------:R-:W-:Y:S02]  /*0450*/  HADD2.F32 R72, -RZ, R71.H0_H0 ;  /* 0x20000047ff487230 */ /* 0x000fe40000004100 */
[----:B------:R-:W-:Y:S01]  /*0460*/  HADD2.F32 R74, -RZ, R73.H0_H0 ;  /* 0x20000049ff4a7230 */ /* 0x000fe20000004100 */
[----:B------:R-:W3:Y:S01]  /*0470*/  LDCU.64 UR12, c[0x0][0x3e0] ;  /* 0x00007c00ff0c77ac */ /* 0x000ee20008000a00 */
[----:B------:R-:W-:-:S02]  /*0480*/  HADD2.F32 R76, -RZ, R75.H0_H0 ;  /* 0x2000004bff4c7230 */ /* 0x000fc40000004100 */
[----:B------:R-:W-:Y:S01]  /*0490*/  HADD2.F32 R78, -RZ, R77.H0_H0 ;  /* 0x2000004dff4e7230 */ /* 0x000fe20000004100 */
[----:B------:R-:W4:Y:S01]  /*04a0*/  LDCU.64 UR10, c[0x0][0x3a0] ;  /* 0x00007400ff0a77ac */ /* 0x000f220008000a00 */
[--C-:B------:R-:W-:Y:S02]  /*04b0*/  HADD2.F32 R31, -RZ, R19.reuse.H0_H0 ;  /* 0x20000013ff1f7230 */ /* 0x100fe40000004100 */
[----:B------:R-:W-:Y:S02]  /*04c0*/  HADD2.F32 R32, -RZ, R19.H1_H1 ;  /* 0x30000013ff207230 */ /* 0x000fe40000004100 */
[--C-:B------:R-:W-:Y:S02]  /*04d0*/  HADD2.F32 R33, -RZ, R18.reuse.H0_H0 ;  /* 0x20000012ff217230 */ /* 0x100fe40000004100 */
[----:B------:R-:W-:Y:S02]  /*04e0*/  HADD2.F32 R34, -RZ, R18.H1_H1 ;  /* 0x30000012ff227230 */ /* 0x000fe40000004100 */
[----:B------:R-:W-:-:S02]  /*04f0*/  HADD2.F32 R35, -RZ, R17.H0_H0 ;  /* 0x20000011ff237230 */ /* 0x000fc40000004100 */
[----:B------:R-:W-:Y:S02]  /*0500*/  HADD2.F32 R36, -RZ, R17.H1_H1 ;  /* 0x30000011ff247230 */ /* 0x000fe40000004100 */
        /* <DEDUP_REMOVED lines=18> */
[----:B------:R-:W-:Y:S02]  /*0630*/  HADD2.F32 R55, -RZ, R55.H1_H1 ;  /* 0x30000037ff377230 */ /* 0x000fe40000004100 */
[----:B------:R-:W-:Y:S02]  /*0640*/  HADD2.F32 R57, -RZ, R57.H1_H1 ;  /* 0x30000039ff397230 */ /* 0x000fe40000004100 */
[----:B------:R-:W-:Y:S02]  /*0650*/  HADD2.F32 R59, -RZ, R59.H1_H1 ;  /* 0x3000003bff3b7230 */ /* 0x000fe40000004100 */
[----:B------:R-:W-:Y:S02]  /*0660*/  HADD2.F32 R61, -RZ, R61.H1_H1 ;  /* 0x3000003dff3d7230 */ /* 0x000fe40000004100 */
[----:B------:R-:W-:-:S02]  /*0670*/  HADD2.F32 R63, -RZ, R63.H1_H1 ;  /* 0x3000003fff3f7230 */ /* 0x000fc40000004100 */
[----:B------:R-:W-:Y:S02]  /*0680*/  HADD2.F32 R65, -RZ, R65.H1_H1 ;  /* 0x30000041ff417230 */ /* 0x000fe40000004100 */
[----:B------:R-:W-:Y:S02]  /*0690*/  HADD2.F32 R67, -RZ, R67.H1_H1 ;  /* 0x30000043ff437230 */ /* 0x000fe40000004100 */
[----:B------:R-:W-:Y:S02]  /*06a0*/  HADD2.F32 R69, -RZ, R69.H1_H1 ;  /* 0x30000045ff457230 */ /* 0x000fe40000004100 */
[----:B------:R-:W-:Y:S02]  /*06b0*/  HADD2.F32 R71, -RZ, R71.H1_H1 ;  /* 0x30000047ff477230 */ /* 0x000fe40000004100 */
[----:B------:R-:W-:Y:S02]  /*06c0*/  HADD2.F32 R73, -RZ, R73.H1_H1 ;  /* 0x30000049ff497230 */ /* 0x000fe40000004100 */
[----:B------:R-:W-:-:S02]  /*06d0*/  HADD2.F32 R75, -RZ, R75.H1_H1 ;  /* 0x3000004bff4b7230 */ /* 0x000fc40000004100 */
[----:B01234-:R-:W-:-:S07]  /*06e0*/  HADD2.F32 R77, -RZ, R77.H1_H1 ;  /* 0x3000004dff4d7230 */ /* 0x01ffce0000004100 */
.L_x_2101:
        /* <DEDUP_REMOVED lines=13> */
[----:B------:R-:W-:Y:S02]  /*07c0*/  HFMA2 R0, -RZ, RZ, 1.875, 0 ;  /* 0x3f800000ff007431 */ /* 0x000fe400000001ff */
[----:B---3--:R-:W-:-:S06]  /*07d0*/  @P2 HADD2.F32 R0, -RZ, R12.H0_H0 ;  /* 0x2000000cff002230 */ /* 0x008fcc0000004100 */
[----:B------:R-:W-:Y:S05]  /*07e0*/  BRA.U !UP0, `(.L_x_2088) ;  /* 0x0000000108807547 */ /* 0x000fea000b800000 */
[----:B------:R-:W0:Y:S02]  /*07f0*/  LDC.64 R4, c[0x0][0x3a0] ;  /* 0x0000e800ff047b82 */ /* 0x000e240000000a00 */
[----:B0-----:R-:W-:-:S06]  /*0800*/  IMAD.WIDE.U32 R4, R15, 0x10, R4 ;  /* 0x000000100f047825 */ /* 0x001fcc00078e0004 */
[----:B------:R-:W2:Y:S01]  /*0810*/  LDG.E.128 R4, desc[UR6][R4.64] ;  /* 0x0000000604047981 */ /* 0x000ea2000c1e1d00 */
[--C-:B-----5:R-:W-:Y:S02]  /*0820*/  HADD2.F32 R13, -RZ, R8.reuse.H0_H0 ;  /* 0x20000008ff0d7230 */ /* 0x120fe40000004100 */
[----:B------:R-:W-:Y:S02]  /*0830*/  HADD2.F32 R17, -RZ, R8.H1_H1 ;  /* 0x30000008ff117230 */ /* 0x000fe40000004100 */
[----:B------:R-:W-:Y:S02]  /*0840*/  HADD2.F32 R19, -RZ, R9.H0_H0 ;  /* 0x20000009ff137230 */ /* 0x000fe40000004100 */
[--C-:B------:R-:W-:Y:S02]  /*0850*/  HADD2.F32 R21, -RZ, R10.reuse.H0_H0 ;  /* 0x2000000aff157230 */ /* 0x100fe40000004100 */
[----:B------:R-:W-:Y:S02]  /*0860*/  HADD2.F32 R23, -RZ, R10.H1_H1 ;  /* 0x3000000aff177230 */ /* 0x000fe40000004100 */
[----:B------:R-:W-:-:S02]  /*0870*/  HADD2.F32 R25, -RZ, R11.H0_H0 ;  /* 0x2000000bff197230 */ /* 0x000fc40000004100 */
[----:B------:R-:W-:Y:S02]  /*0880*/  HADD2.F32 R9, -RZ, R9.H1_H1 ;  /* 0x30000009ff097230 */ /* 0x000fe40000004100 */
[----:B------:R-:W-:Y:S02]  /*0890*/  HADD2.F32 R11, -RZ, R11.H1_H1 ;  /* 0x3000000bff0b7230 */ /* 0x000fe40000004100 */
[--C-:B--2---:R-:W-:Y:S02]  /*08a0*/  HADD2.F32 R22, -RZ, R4.reuse.H0_H0 ;  /* 0x20000004ff167230 */ /* 0x104fe40000004100 */
[----:B------:R-:W-:Y:S02]  /*08b0*/  HADD2.F32 R8, -RZ, R4.H1_H1 ;  /* 0x30000004ff087230 */ /* 0x000fe40000004100 */
[----:B------:R-:W-:Y:S02]  /*08c0*/  HADD2.F32 R20, -RZ, R5.H0_H0 ;  /* 0x20000005ff147230 */ /* 0x000fe40000004100 */
[----:B------:R-:W-:Y:S01]  /*08d0*/  FFMA.FTZ R22, R13, R0, R22 ;  /* 0x000000000d167223 */ /* 0x000fe20000010016 */
[----:B------:R-:W-:-:S02]  /*08e0*/  HADD2.F32 R18, -RZ, R6.H0_H0 ;  /* 0x20000006ff127230 */ /* 0x000fc40000004100 */
[-C--:B------:R-:W-:Y:S01]  /*08f0*/  FFMA.FTZ R17, R17, R0.reuse, R8 ;  /* 0x0000000011117223 */ /* 0x080fe20000010008 */
[----:B------:R-:W-:Y:S02]  /*0900*/  HADD2.F32 R16, -RZ, R7.H0_H0 ;  /* 0x20000007ff107230 */ /* 0x000fe40000004100 */
[-C--:B------:R-:W-:Y:S01]  /*0910*/  FFMA.FTZ R20, R19, R0.reuse, R20 ;  /* 0x0000000013147223 */ /* 0x080fe20000010014 */
[----:B------:R-:W-:Y:S02]  /*0920*/  HADD2.F32 R4, -RZ, R5.H1_H1 ;  /* 0x30000005ff047230 */ /* 0x000fe40000004100 */
[-C--:B------:R-:W-:Y:S01]  /*0930*/  FFMA.FTZ R18, R21, R0.reuse, R18 ;  /* 0x0000000015127223 */ /* 0x080fe20000010012 */
[----:B------:R-:W-:Y:S02]  /*0940*/  HADD2.F32 R6, -RZ, R6.H1_H1 ;  /* 0x30000006ff067230 */ /* 0x000fe40000004100 */
[----:B------:R-:W-:Y:S01]  /*0950*/  FFMA.FTZ R16, R25, R0, R16 ;  /* 0x0000000019107223 */ /* 0x000fe20000010010 */
[----:B------:R-:W-:-:S02]  /*0960*/  HADD2.F32 R10, -RZ, R7.H1_H1 ;  /* 0x30000007ff0a7230 */ /* 0x000fc40000004100 */
[----:B------:R-:W-:Y:S01]  /*0970*/  FFMA.FTZ R19, R9, R0, R4 ;  /* 0x0000000009137223 */ /* 0x000fe20000010004 */
[----:B------:R-:W-:Y:S01]  /*0980*/  F2FP.F16.F32.PACK_AB R4, R17, R22 ;  /* 0x000000161104723e */ /* 0x000fe200000000ff */
[-C--:B------:R-:W-:Y:S01]  /*0990*/  FFMA.FTZ R23, R23, R0.reuse, R6 ;  /* 0x0000000017177223 */ /* 0x080fe20000010006 */
[----:B------:R-:W-:Y:S02]  /*09a0*/  FFMA.FTZ R25, R11, R0, R10 ;  /* 0x000000000b197223 */ /* 0x000fe4000001000a */
[----:B------:R-:W-:Y:S02]  /*09b0*/  F2FP.F16.F32.PACK_AB R5, R19, R20 ;  /* 0x000000141305723e */ /* 0x000fe400000000ff */
[----:B------:R-:W-:Y:S02]  /*09c0*/  F2FP.F16.F32.PACK_AB R6, R23, R18 ;  /* 0x000000121706723e */ /* 0x000fe400000000ff */
[----:B------:R-:W-:Y:S01]  /*09d0*/  F2FP.F16.F32.PACK_AB R7, R25, R16 ;  /* 0x000000101907723e */ /* 0x000fe200000000ff */
[----:B------:R-:W-:Y:S06]  /*09e0*/  BRA `(.L_x_2089) ;  /* 0x0000000000a47947 */ /* 0x000fec0003800000 */
.L_x_2088:
[----:B------:R-:W0:Y:S02]  /*09f0*/  LDC.64 R12, c[0x0][0x3e0] ;  /* 0x0000f800ff0c7b82 */ /* 0x000e240000000a00 */
[----:B0-----:R-:W-:-:S04]  /*0a00*/  ISETP.NE.U32.AND P2, PT, R12, RZ, PT ;  /* 0x000000ff0c00720c */ /* 0x001fc80003f45070 */
[----:B------:R-:W-:-:S13]  /*0a10*/  ISETP.NE.AND.EX P2, PT, R13, RZ, PT, P2 ;  /* 0x000000ff0d00720c */ /* 0x000fda0003f45320 */
[----:B------:R-:W-:Y:S05]  /*0a20*/  @!P2 BRA `(.L_x_2090) ;  /* 0x000000000054a947 */ /* 0x000fea0003800000 */
[----:B-----5:R-:W-:Y:S02]  /*0a30*/  HADD2.F32 R7, -RZ, R9.H0_H0 ;  /* 0x20000009ff077230 */ /* 0x020fe40000004100 */
[----:B------:R-:W-:Y:S02]  /*0a40*/  HADD2.F32 R19, -RZ, R11.H0_H0 ;  /* 0x2000000bff137230 */ /* 0x000fe40000004100 */
[--C-:B------:R-:W-:Y:S02]  /*0a50*/  HADD2.F32 R5, -RZ, R8.reuse.H0_H0 ;  /* 0x20000008ff057230 */ /* 0x100fe40000004100 */
[-C--:B------:R-:W-:Y:S01]  /*0a60*/  FMUL.FTZ R20, R7, R0.reuse ;  /* 0x0000000007147220 */ /* 0x080fe20000410000 */
[----:B------:R-:W-:Y:S02]  /*0a70*/  HADD2.F32 R17, -RZ, R8.H1_H1 ;  /* 0x30000008ff117230 */ /* 0x000fe40000004100 */
        /* <DEDUP_REMOVED lines=8> */
[----:B------:R-:W-:Y:S01]  /*0b00*/  FMUL.FTZ R18, R13, R0 ;  /* 0x000000000d127220 */ /* 0x000fe20000410000 */
[----:B------:R-:W-:Y:S01]  /*0b10*/  F2FP.F16.F32.PACK_AB R4, R17, R22 ;  /* 0x000000161104723e */ /* 0x000fe200000000ff */
[----:B------:R-:W-:Y:S01]  /*0b20*/  FMUL.FTZ R23, R23, R0 ;  /* 0x0000000017177220 */ /* 0x000fe20000410000 */
[----:B------:R-:W-:Y:S01]  /*0b30*/  F2FP.F16.F32.PACK_AB R5, R19, R20 ;  /* 0x000000141305723e */ /* 0x000fe200000000ff */
[----:B------:R-:W-:-:S03]  /*0b40*/  FMUL.FTZ R25, R11, R0 ;  /* 0x000000000b197220 */ /* 0x000fc60000410000 */
[----:B------:R-:W-:Y:S02]  /*0b50*/  F2FP.F16.F32.PACK_AB R6, R23, R18 ;  /* 0x000000121706723e */ /* 0x000fe400000000ff */
[----:B------:R-:W-:Y:S01]  /*0b60*/  F2FP.F16.F32.PACK_AB R7, R25, R16 ;  /* 0x000000101907723e */ /* 0x000fe200000000ff */
[----:B------:R-:W-:Y:S06]  /*0b70*/  BRA `(.L_x_2089) ;  /* 0x0000000000407947 */ /* 0x000fec0003800000 */
.L_x_2090:
        /* <DEDUP_REMOVED lines=14> */
[----:B------:R-:W-:-:S02]  /*0c60*/  FMUL.FTZ R23, R23, R0 ;  /* 0x0000000017177220 */ /* 0x000fc40000410000 */
[----:B------:R-:W-:-:S07]  /*0c70*/  FMUL.FTZ R25, R11, R0 ;  /* 0x000000000b197220 */ /* 0x000fce0000410000 */
.L_x_2089:
        /* <DEDUP_REMOVED lines=10> */
[--C-:B-----5:R-:W-:Y:S02]  /*0d20*/  HADD2.F32 R83, -RZ, R8.reuse.H0_H0 ;  /* 0x20000008ff537230 */ /* 0x120fe40000004100 */
[----:B------:R-:W-:Y:S02]  /*0d30*/  HADD2.F32 R13, -RZ, R8.H1_H1 ;  /* 0x30000008ff0d7230 */ /* 0x000fe40000004100 */
[--C-:B------:R-:W-:Y:S02]  /*0d40*/  HADD2.F32 R79, -RZ, R10.reuse.H0_H0 ;  /* 0x2000000aff4f7230 */ /* 0x100fe40000004100 */
[----:B------:R-:W-:Y:S02]  /*0d50*/  HADD2.F32 R27, -RZ, R10.H1_H1 ;  /* 0x3000000aff1b7230 */ /* 0x000fe40000004100 */
[----:B------:R-:W-:Y:S02]  /*0d60*/  HADD2.F32 R81, -RZ, R9.H0_H0 ;  /* 0x20000009ff517230 */ /* 0x000fe40000004100 */
        /* <DEDUP_REMOVED lines=9> */
[--C-:B------:R-:W-:Y:S02]  /*0e00*/  HADD2.F32 R4, -RZ, R5.reuse.H0_H0 ;  /* 0x20000005ff047230 */ /* 0x100fe40000004100 */
[-C--:B------:R-:W-:Y:S01]  /*0e10*/  FFMA.FTZ R79, R79, R0.reuse, R10 ;  /* 0x000000004f4f7223 */ /* 0x080fe2000001000a */
        /* <DEDUP_REMOVED lines=13> */
.L_x_2091:
[----:B------:R-:W-:-:S04]  /*0ef0*/  UISETP.NE.U32.AND UP1, UPT, UR12, URZ, UPT ;  /* 0x000000ff0c00728c */ /* 0x000fc8000bf25070 */
[----:B------:R-:W-:-:S09]  /*0f00*/  UISETP.NE.AND.EX UP1, UPT, UR13, URZ, UPT, UP1 ;  /* 0x000000ff0d00728c */ /* 0x000fd2000bf25310 */
[----:B------:R-:W-:Y:S05]  /*0f10*/  BRA.U UP1, `(.L_x_2093) ;  /* 0x0000000101447547 */ /* 0x000fea000b800000 */
[----:B-----5:R-:W-:Y:S02]  /*0f20*/  HADD2.F32 R81, -RZ, R9.H0_H0 ;  /* 0x20000009ff517230 */ /* 0x020fe40000004100 */
[----:B------:R-:W-:Y:S02]  /*0f30*/  HADD2.F32 R29, -RZ, R11.H0_H0 ;  /* 0x2000000bff1d7230 */ /* 0x000fe40000004100 */
[--C-:B------:R-:W-:Y:S02]  /*0f40*/  HADD2.F32 R83, -RZ, R8.reuse.H0_H0 ;  /* 0x20000008ff537230 */ /* 0x100fe40000004100 */
[-C--:B------:R-:W-:Y:S01]  /*0f50*/  FMUL.FTZ R81, R81, R0.reuse ;  /* 0x0000000051517220 */ /* 0x080fe20000410000 */
[----:B0-----:R-:W-:Y:S02]  /*0f60*/  HADD2.F32 R13, -RZ, R8.H1_H1 ;  /* 0x30000008ff0d7230 */ /* 0x001fe40000004100 */
        /* <DEDUP_REMOVED lines=12> */
.L_x_2093:
[----:B-----5:R-:W-:Y:S02]  /*1030*/  HADD2.F32 R81, -RZ, R9.H0_H0 ;  /* 0x20000009ff517230 */ /* 0x020fe40000004100 */
[----:B0-----:R-:W-:Y:S02]  /*1040*/  HADD2.F32 R13, -RZ, R11.H0_H0 ;  /* 0x2000000bff0d7230 */ /* 0x001fe40000004100 */
        /* <DEDUP_REMOVED lines=13> */
[-C--:B------:R-:W-:Y:S01]  /*1120*/  FMUL.FTZ R26, R7, R0.reuse ;  /* 0x00000000071a7220 */ /* 0x080fe20000410000 */
[----:B------:R-:W-:Y:S01]  /*1130*/  F2FP.F16.F32.PACK_AB R5, R28, R81 ;  /* 0x000000511c05723e */ /* 0x000fe200000000ff */
[----:B------:R-:W-:-:S03]  /*1140*/  FMUL.FTZ R29, R11, R0 ;  /* 0x000000000b1d7220 */ /* 0x000fc60000410000 */
[----:B------:R-:W-:Y:S02]  /*1150*/  F2FP.F16.F32.PACK_AB R6, R26, R79 ;  /* 0x0000004f1a06723e */ /* 0x000fe400000000ff */
[----:B------:R-:W-:-:S07]  /*1160*/  F2FP.F16.F32.PACK_AB R7, R29, R24 ;  /* 0x000000181d07723e */ /* 0x000fce00000000ff */
.L_x_2092:
        /* <DEDUP_REMOVED lines=10> */
[--C-:B-----5:R-:W-:Y:S02]  /*1210*/  HADD2.F32 R13, -RZ, R8.reuse.H0_H0 ;  /* 0x20000008ff0d7230 */ /* 0x120fe40000004100 */
[----:B------:R-:W-:Y:S02]  /*1220*/  HADD2.F32 R89, -RZ, R8.H1_H1 ;  /* 0x30000008ff597230 */ /* 0x000fe40000004100 */
[--C-:B------:R-:W-:Y:S02]  /*1230*/  HADD2.F32 R85, -RZ, R11.reuse.H0_H0 ;  /* 0x2000000bff557230 */ /* 0x100fe40000004100 */
[----:B------:R-:W-:Y:S02]  /*1240*/  HADD2.F32 R91, -RZ, R11.H1_H1 ;  /* 0x3000000bff5b7230 */ /* 0x000fe40000004100 */
[--C-:B------:R-:W-:Y:S02]  /*1250*/  HADD2.F32 R87, -RZ, R10.reuse.H0_H0 ;  /* 0x2000000aff577230 */ /* 0x100fe40000004100 */
[----:B0-----:R-:W-:-:S02]  /*1260*/  HADD2.F32 R3, -RZ, R10.H1_H1 ;  /* 0x3000000aff037230 */ /* 0x001fc40000004100 */
[----:B--2---:R-:W-:Y:S02]  /*1270*/  HADD2.F32 R12, -RZ, R7.H0_H0 ;  /* 0x20000007ff0c7230 */ /* 0x004fe40000004100 */
[----:B------:R-:W-:Y:S02]  /*1280*/  HADD2.F32 R8, -RZ, R4.H0_H0 ;  /* 0x20000004ff087230 */ /* 0x000fe40000004100 */
[----:B------:R-:W-:Y:S02]  /*1290*/  HADD2.F32 R2, -RZ, R5.H0_H0 ;  /* 0x20000005ff027230 */ /* 0x000fe40000004100 */
[-C--:B------:R-:W-:Y:S01]  /*12a0*/  FFMA.FTZ R11, R85, R0.reuse, R12 ;  /* 0x00000000550b7223 */ /* 0x080fe2000001000c */
[----:B------:R-:W-:Y:S02]  /*12b0*/  HADD2.F32 R85, -RZ, R9.H0_H0 ;  /* 0x20000009ff557230 */ /* 0x000fe40000004100 */
[----:B------:R-:W-:Y:S01]  /*12c0*/  FFMA.FTZ R13, R13, R0, R8 ;  /* 0x000000000d0d7223 */ /* 0x000fe20000010008 */
[----:B------:R-:W-:-:S02]  /*12d0*/  HADD2.F32 R12, -RZ, R7.H1_H1 ;  /* 0x30000007ff0c7230 */ /* 0x000fc40000004100 */
[--C-:B------:R-:W-:Y:S02]  /*12e0*/  HADD2.F32 R8, -RZ, R6.reuse.H0_H0 ;  /* 0x20000006ff087230 */ /* 0x100fe40000004100 */
[-C--:B------:R-:W-:Y:S01]  /*12f0*/  FFMA.FTZ R85, R85, R0.reuse, R2 ;  /* 0x0000000055557223 */ /* 0x080fe20000010002 */
[----:B------:R-:W-:Y:S02]  /*1300*/  HADD2.F32 R9, -RZ, R9.H1_H1 ;  /* 0x30000009ff097230 */ /* 0x000fe40000004100 */
[-C--:B------:R-:W-:Y:S01]  /*1310*/  FFMA.FTZ R10, R91, R0.reuse, R12 ;  /* 0x000000005b0a7223 */ /* 0x080fe2000001000c */
[----:B------:R-:W-:Y:S02]  /*1320*/  HADD2.F32 R6, -RZ, R6.H1_H1 ;  /* 0x30000006ff067230 */ /* 0x000fe40000004100 */
[----:B------:R-:W-:Y:S01]  /*1330*/  FFMA.FTZ R87, R87, R0, R8 ;  /* 0x0000000057577223 */ /* 0x000fe20000010008 */
[----:B------:R-:W-:Y:S02]  /*1340*/  HADD2.F32 R82, -RZ, R5.H1_H1 ;  /* 0x30000005ff527230 */ /* 0x000fe40000004100 */
        /* <DEDUP_REMOVED lines=9> */
.L_x_2094:
[----:B------:R-:W-:-:S04]  /*13e0*/  UISETP.NE.U32.AND UP0, UPT, UR12, URZ, UPT ;  /* 0x000000ff0c00728c */ /* 0x000fc8000bf05070 */
[----:B------:R-:W-:-:S09]  /*13f0*/  UISETP.NE.AND.EX UP0, UPT, UR13, URZ, UPT, UP0 ;  /* 0x000000ff0d00728c */ /* 0x000fd2000bf05300 */
[----:B------:R-:W-:Y:S05]  /*1400*/  BRA.U UP0, `(.L_x_2096) ;  /* 0x0000000100447547 */ /* 0x000fea000b800000 */
[----:B-----5:R-:W-:Y:S02]  /*1410*/  HADD2.F32 R85, -RZ, R9.H0_H0 ;  /* 0x20000009ff557230 */ /* 0x020fe40000004100 */
[--C-:B------:R-:W-:Y:S02]  /*1420*/  HADD2.F32 R91, -RZ, R11.reuse.H0_H0 ;  /* 0x2000000bff5b7230 */ /* 0x100fe40000004100 */
[----:B------:R-:W-:Y:S02]  /*1430*/  HADD2.F32 R93, -RZ, R11.H1_H1 ;  /* 0x3000000bff5d7230 */ /* 0x000fe40000004100 */
[-C--:B------:R-:W-:Y:S01]  /*1440*/  FMUL.FTZ R85, R85, R0.reuse ;  /* 0x0000000055557220 */ /* 0x080fe20000410000 */
[--C-:B0-----:R-:W-:Y:S02]  /*1450*/  HADD2.F32 R13, -RZ, R8.reuse.H0_H0 ;  /* 0x20000008ff0d7230 */ /* 0x101fe40000004100 */
[----:B------:R-:W-:Y:S01]  /*1460*/  FMUL.FTZ R11, R91, R0 ;  /* 0x000000005b0b7220 */ /* 0x000fe20000410000 */
[----:B------:R-:W-:-:S02]  /*1470*/  HADD2.F32 R3, -RZ, R8.H1_H1 ;  /* 0x30000008ff037230 */ /* 0x000fc40000004100 */
[----:B------:R-:W-:Y:S02]  /*1480*/  HADD2.F32 R9, -RZ, R9.H1_H1 ;  /* 0x30000009ff097230 */ /* 0x000fe40000004100 */
[-C--:B------:R-:W-:Y:S01]  /*1490*/  FMUL.FTZ R13, R13, R0.reuse ;  /* 0x000000000d0d7220 */ /* 0x080fe20000410000 */
[--C-:B------:R-:W-:Y:S02]  /*14a0*/  HADD2.F32 R87, -RZ, R10.reuse.H0_H0 ;  /* 0x2000000aff577230 */ /* 0x100fe40000004100 */
[-C--:B------:R-:W-:Y:S01]  /*14b0*/  FMUL.FTZ R84, R3, R0.reuse ;  /* 0x0000000003547220 */ /* 0x080fe20000410000 */
[----:B------:R-:W-:Y:S02]  /*14c0*/  HADD2.F32 R89, -RZ, R10.H1_H1 ;  /* 0x3000000aff597230 */ /* 0x000fe40000004100 */
[-C--:B------:R-:W-:Y:S01]  /*14d0*/  FMUL.FTZ R10, R93, R0.reuse ;  /* 0x000000005d0a7220 */ /* 0x080fe20000410000 */
[-C--:B------:R-:W-:Y:S01]  /*14e0*/  FMUL.FTZ R82, R9, R0.reuse ;  /* 0x0000000009527220 */ /* 0x080fe20000410000 */
[-C--:B------:R-:W-:Y:S01]  /*14f0*/  FMUL.FTZ R87, R87, R0.reuse ;  /* 0x0000000057577220 */ /* 0x080fe20000410000 */
[----:B------:R-:W-:Y:S01]  /*1500*/  FMUL.FTZ R12, R89, R0 ;  /* 0x00000000590c7220 */ /* 0x000fe20000410000 */
[----:B------:R-:W-:Y:S06]  /*1510*/  BRA `(.L_x_2095) ;  /* 0x0000000000507947 */ /* 0x000fec0003800000 */
.L_x_2096:
[----:B-----5:R-:W-:Y:S02]  /*1520*/  HADD2.F32 R85, -RZ, R9.H0_H0 ;  /* 0x20000009ff557230 */ /* 0x020fe40000004100 */
[--C-:B0-----:R-:W-:Y:S02]  /*1530*/  HADD2.F32 R7, -RZ, R11.reuse.H0_H0 ;  /* 0x2000000bff077230 */ /* 0x101fe40000004100 */
[----:B------:R-:W-:Y:S02]  /*1540*/  HADD2.F32 R89, -RZ, R11.H1_H1 ;  /* 0x3000000bff597230 */ /* 0x000fe40000004100 */
[-C--:B------:R-:W-:Y:S01]  /*1550*/  FMUL.FTZ R85, R85, R0.reuse ;  /* 0x0000000055557220 */ /* 0x080fe20000410000 */
[--C-:B------:R-:W-:Y:S02]  /*1560*/  HADD2.F32 R13, -RZ, R8.reuse.H0_H0 ;  /* 0x20000008ff0d7230 */ /* 0x100fe40000004100 */
        /* <DEDUP_REMOVED lines=10> */
[----:B------:R-:W-:Y:S01]  /*1610*/  F2FP.F16.F32.PACK_AB R4, R84, R13 ;  /* 0x0000000d5404723e */ /* 0x000fe200000000ff */
[----:B------:R-:W-:Y:S01]  /*1620*/  FMUL.FTZ R12, R5, R0 ;  /* 0x00000000050c7220 */ /* 0x000fe20000410000 */
[----:B------:R-:W-:-:S02]  /*1630*/  F2FP.F16.F32.PACK_AB R7, R10, R11 ;  /* 0x0000000b0a07723e */ /* 0x000fc400000000ff */
[----:B------:R-:W-:Y:S02]  /*1640*/  F2FP.F16.F32.PACK_AB R5, R82, R85 ;  /* 0x000000555205723e */ /* 0x000fe400000000ff */
[----:B------:R-:W-:-:S07]  /*1650*/  F2FP.F16.F32.PACK_AB R6, R12, R87 ;  /* 0x000000570c06723e */ /* 0x000fce00000000ff */
.L_x_2095:
        /* <DEDUP_REMOVED lines=106> */
.L_x_2098:
[----:B------:R-:W-:Y:S05]  /*1d00*/  BSYNC.RECONVERGENT B0 ;  /* 0x0000000000007941 */ /* 0x000fea0003800200 */
.L_x_2097:
[----:B0-----:R-:W-:Y:S01]  /*1d10*/  LOP3.LUT R0, R14, 0x1f, RZ, 0xc0, !PT ;  /* 0x0000001f0e007812 */ /* 0x001fe200078ec0ff */
[----:B------:R-:W-:Y:S01]  /*1d20*/  BAR.SYNC.DEFER_BLOCKING 0x0 ;  /* 0x0000000000007b1d */ /* 0x000fe20000010000 */
[----:B------:R-:W-:Y:S02]  /*1d30*/  CS2R R2, SRZ ;  /* 0x0000000000027805 */ /* 0x000fe4000001ff00 */
[----:B------:R-:W-:Y:S02]  /*1d40*/  ISETP.GT.U32.AND P0, PT, R0, 0x7, PT ;  /* 0x000000070000780c */ /* 0x000fe40003f04070 */
[----:B------:R-:W-:Y:S01]  /*1d50*/  MOV R0, RZ ;  /* 0x000000ff00007202 */ /* 0x000fe20000000f00 */
[----:B------:R-:W-:Y:S10]  /*1d60*/  BSSY.RECONVERGENT B0, `(.L_x_2099) ;  /* 0x000000a000007945 */ /* 0x000ff40003800200 */
[----:B------:R-:W-:Y:S05]  /*1d70*/  @P0 BRA `(.L_x_2100) ;  /* 0x0000000000200947 */ /* 0x000fea0003800000 */
[----:B------:R-:W0:Y:S01]  /*1d80*/  S2UR UR5, SR_CgaCtaId ;  /* 0x00000000000579c3 */ /* 0x000e220000008800 */
[----:B------:R-:W-:Y:S01]  /*1d90*/  UMOV UR4, 0x400 ;  /* 0x0000040000047882 */ /* 0x000fe20000000000 */
[----:B------:R-:W-:-:S04]  /*1da0*/  SHF.L.U32 R0, R14, 0x3, RZ ;  /* 0x000000030e007819 */ /* 0x000fc800000006ff */
[----:B------:R-:W-:Y:S01]  /*1db0*/  LOP3.LUT R2, R0, 0xf8, RZ, 0xc0, !PT ;  /* 0x000000f800027812 */ /* 0x000fe200078ec0ff */
[----:B------:R-:W-:Y:S01]  /*1dc0*/  HFMA2 R0, -RZ, RZ, 0, 4.57763671875e-05 ;  /* 0x00000300ff007431 */ /* 0x000fe200000001ff */
[----:B0-----:R-:W-:-:S04]  /*1dd0*/  ULEA UR4, UR5, UR4, 0x18 ;  /* 0x0000000405047291 */ /* 0x001fc8000f8ec0ff */
[----:B------:R-:W-:-:S09]  /*1de0*/  @UP2 UIADD3 UR4, UPT, UPT, UR4, 0x40, URZ ;  /* 0x0000004004042890 */ /* 0x000fd2000fffe0ff */
[----:B------:R-:W0:Y:S03]  /*1df0*/  LDS.64 R2, [R2+UR4] ;  /* 0x0000000402027984 */ /* 0x000e260008000a00 */
.L_x_2100:
[----:B------:R-:W-:Y:S05]  /*1e00*/  BSYNC.RECONVERGENT B0 ;  /* 0x0000000000007941 */ /* 0x000fea0003800200 */
.L_x_2099:
        /* <DEDUP_REMOVED lines=98> */
[----:B------:R-:W-:Y:S01]  /*2430*/  FMUL.FTZ R8, R83, R8 ;  /* 0x0000000853087220 */ /* 0x000fe20000410000 */
        /* <DEDUP_REMOVED lines=8> */
[----:B------:R-:W0:Y:S01]  /*24c0*/  @!P0 LDC.64 R26, c[0x0][0x3c0] ;  /* 0x0000f000ff1a8b82 */ /* 0x000e220000000a00 */
[C---:B------:R-:W-:Y:S01]  /*24d0*/  FMUL.FTZ R106, R83.reuse, R106 ;  /* 0x0000006a536a7220 */ /* 0x040fe20000410000 */
[C---:B------:R-:W-:Y:S01]  /*24e0*/  FMUL.FTZ R79, R83.reuse, R108 ;  /* 0x0000006c534f7220 */ /* 0x040fe20000410000 */
[C---:B------:R-:W-:Y:S01]  /*24f0*/  FMUL.FTZ R100, R83.reuse, R100 ;  /* 0x0000006453647220 */ /* 0x040fe20000410000 */
[----:B------:R-:W-:Y:S01]  /*2500*/  FMUL.FTZ R17, R83, R102 ;  /* 0x0000006653117220 */ /* 0x000fe20000410000 */
[----:B------:R-:W-:Y:S01]  /*2510*/  FFMA.FTZ R8, R8, R56, R53 ;  /* 0x0000003808087223 */ /* 0x000fe20000010035 */
[----:B------:R-:W-:Y:S01]  /*2520*/  F2FP.F16.F32.PACK_AB R9, R12, R9 ;  /* 0x000000090c09723e */ /* 0x000fe200000000ff */
[----:B------:R-:W-:Y:S01]  /*2530*/  FFMA.FTZ R12, R19, R65, R36 ;  /* 0x00000041130c7223 */ /* 0x000fe20000010024 */
[----:B------:R-:W1:Y:S01]  /*2540*/  @!P0 LDC.64 R28, c[0x0][0x3c8] ;  /* 0x0000f200ff1c8b82 */ /* 0x000e620000000a00 */
[----:B------:R-:W-:Y:S01]  /*2550*/  F2FP.F16.F32.PACK_AB R15, R24, R15 ;  /* 0x0000000f180f723e */ /* 0x000fe200000000ff */
[----:B------:R-:W-:Y:S01]  /*2560*/  FFMA.FTZ R14, R14, R68, R33 ;  /* 0x000000440e0e7223 */ /* 0x000fe20000010021 */
[----:B------:R-:W-:Y:S01]  /*2570*/  F2FP.F16.F32.PACK_AB R11, R10, R11 ;  /* 0x0000000b0a0b723e */ /* 0x000fe200000000ff */
[----:B------:R-:W-:Y:S01]  /*2580*/  FFMA.FTZ R25, R25, R67, R34 ;  /* 0x0000004319197223 */ /* 0x000fe20000010022 */
[----:B------:R-:W-:Y:S01]  /*2590*/  FFMA.FTZ R19, R106, R78, R39 ;  /* 0x0000004e6a137223 */ /* 0x000fe20000010027 */
[----:B------:R-:W-:Y:S01]  /*25a0*/  FFMA.FTZ R24, R79, R77, R40 ;  /* 0x0000004d4f187223 */ /* 0x000fe20000010028 */
[----:B------:R-:W-:Y:S01]  /*25b0*/  FFMA.FTZ R10, R100, R60, R49 ;  /* 0x0000003c640a7223 */ /* 0x000fe20000010031 */
[----:B------:R-:W-:Y:S01]  /*25c0*/  FFMA.FTZ R17, R17, R59, R50 ;  /* 0x0000003b11117223 */ /* 0x000fe20000010032 */
[----:B------:R-:W-:Y:S01]  /*25d0*/  F2FP.F16.F32.PACK_AB R8, R13, R8 ;  /* 0x000000080d08723e */ /* 0x000fe200000000ff */
[C---:B------:R-:W-:Y:S01]  /*25e0*/  FMUL.FTZ R13, R83.reuse, R80 ;  /* 0x00000050530d7220 */ /* 0x040fe20000410000 */
[C---:B------:R-:W-:Y:S01]  /*25f0*/  FMUL.FTZ R92, R83.reuse, R92 ;  /* 0x0000005c535c7220 */ /* 0x040fe20000410000 */
[----:B------:R-:W-:Y:S01]  /*2600*/  FMUL.FTZ R0, R83, R0 ;  /* 0x0000000053007220 */ /* 0x000fe20000410000 */
[----:B------:R-:W-:Y:S01]  /*2610*/  F2FP.F16.F32.PACK_AB R14, R25, R14 ;  /* 0x0000000e190e723e */ /* 0x000fe200000000ff */
[----:B------:R-:W-:Y:S01]  /*2620*/  FMUL.FTZ R81, R83, R88 ;  /* 0x0000005853517220 */ /* 0x000fe20000410000 */
[----:B------:R-:W-:Y:S01]  /*2630*/  F2FP.F16.F32.PACK_AB R19, R24, R19 ;  /* 0x000000131813723e */ /* 0x000fe200000000ff */
[----:B------:R-:W-:Y:S01]  /*2640*/  FFMA.FTZ R0, R0, R64, R37 ;  /* 0x0000004000007223 */ /* 0x000fe20000010025 */
[----:B------:R-:W-:Y:S01]  /*2650*/  F2FP.F16.F32.PACK_AB R10, R17, R10 ;  /* 0x0000000a110a723e */ /* 0x000fe200000000ff */
[----:B------:R-:W2:Y:S01]  /*2660*/  LDC.64 R24, c[0x0][0x380] ;  /* 0x0000e000ff187b82 */ /* 0x000ea20000000a00 */
[----:B------:R-:W-:Y:S01]  /*2670*/  FFMA.FTZ R17, R13, R63, R38 ;  /* 0x0000003f0d117223 */ /* 0x000fe20000010026 */
[----:B------:R-:W-:Y:S01]  /*2680*/  FFMA.FTZ R13, R92, R66, R35 ;  /* 0x000000425c0d7223 */ /* 0x000fe20000010023 */
[C---:B------:R-:W-:Y:S01]  /*2690*/  FMUL.FTZ R18, R83.reuse, R18 ;  /* 0x0000001253127220 */ /* 0x040fe20000410000 */
[C---:B------:R-:W-:Y:S01]  /*26a0*/  FMUL.FTZ R79, R83.reuse, R82 ;  /* 0x00000052534f7220 */ /* 0x040fe20000410000 */
[C---:B------:R-:W-:Y:S01]  /*26b0*/  FMUL.FTZ R16, R83.reuse, R16 ;  /* 0x0000001053107220 */ /* 0x040fe20000410000 */
[----:B------:R-:W-:Y:S01]  /*26c0*/  FMUL.FTZ R86, R83, R86 ;  /* 0x0000005653567220 */ /* 0x000fe20000410000 */
[----:B------:R-:W-:Y:S01]  /*26d0*/  F2FP.F16.F32.PACK_AB R13, R12, R13 ;  /* 0x0000000d0c0d723e */ /* 0x000fe200000000ff */
[----:B------:R-:W-:Y:S01]  /*26e0*/  FFMA.FTZ R85, R81, R75, R42 ;  /* 0x0000004b51557223 */ /* 0x000fe2000001002a */
[----:B------:R-:W-:Y:S01]  /*26f0*/  F2FP.F16.F32.PACK_AB R12, R17, R0 ;  /* 0x00000000110c723e */ /* 0x000fe200000000ff */
[----:B------:R-:W-:Y:S01]  /*2700*/  FMUL.FTZ R17, R83, R84 ;  /* 0x0000005453117220 */ /* 0x000fe20000410000 */
[----:B------:R-:W-:Y:S01]  /*2710*/  FFMA.FTZ R0, R18, R74, R43 ;  /* 0x0000004a12007223 */ /* 0x000fe2000001002b */
[----:B------:R-:W-:Y:S01]  /*2720*/  FFMA.FTZ R81, R79, R73, R44 ;  /* 0x000000494f517223 */ /* 0x000fe2000001002c */
[----:B------:R-:W-:Y:S01]  /*2730*/  FFMA.FTZ R16, R16, R72, R45 ;  /* 0x0000004810107223 */ /* 0x000fe2000001002d */
[----:B------:R-:W-:Y:S01]  /*2740*/  FFMA.FTZ R18, R86, R76, R41 ;  /* 0x0000004c56127223 */ /* 0x000fe20000010029 */
[----:B------:R-:W-:Y:S01]  /*2750*/  FFMA.FTZ R79, R17, R71, R46 ;  /* 0x00000047114f7223 */ /* 0x000fe2000001002e */
[----:B0-----:R-:W-:Y:S01]  /*2760*/  @!P0 IMAD.WIDE R26, R30, 0x4, R26 ;  /* 0x000000041e1a8825 */ /* 0x001fe200078e021a */
[----:B------:R-:W-:-:S02]  /*2770*/  F2FP.F16.F32.PACK_AB R17, R81, R0 ;  /* 0x000000005111723e */ /* 0x000fc400000000ff */
[----:B------:R-:W-:Y:S01]  /*2780*/  F2FP.F16.F32.PACK_AB R18, R85, R18 ;  /* 0x000000125512723e */ /* 0x000fe200000000ff */
[C---:B-1----:R-:W-:Y:S01]  /*2790*/  @!P0 IMAD.WIDE R28, R30.reuse, 0x4, R28 ;  /* 0x000000041e1c8825 */ /* 0x042fe200078e021c */
[----:B------:R-:W-:Y:S01]  /*27a0*/  F2FP.F16.F32.PACK_AB R16, R79, R16 ;  /* 0x000000104f10723e */ /* 0x000fe200000000ff */
[----:B------:R0:W-:Y:S01]  /*27b0*/  @!P0 STG.E desc[UR6][R26.64], R89 ;  /* 0x000000591a008986 */ /* 0x0001e2000c101906 */
[----:B--2---:R-:W-:-:S03]  /*27c0*/  IADD3 R30, PT, PT, R30, R24, RZ ;  /* 0x000000181e1e7210 */ /* 0x004fc60007ffe0ff */
[----:B------:R0:W-:Y:S01]  /*27d0*/  @!P0 STG.E desc[UR6][R28.64], R83 ;  /* 0x000000531c008986 */ /* 0x0001e2000c101906 */
[----:B------:R-:W-:-:S03]  /*27e0*/  ISETP.GE.AND P0, PT, R30, R25, PT ;  /* 0x000000191e00720c */ /* 0x000fc60003f06270 */
[----:B------:R0:W-:Y:S04]  /*27f0*/  STG.E.128 desc[UR6][R2.64], R8 ;  /* 0x0000000802007986 */ /* 0x0001e8000c101d06 */
[----:B------:R0:W-:Y:S04]  /*2800*/  STG.E.128 desc[UR6][R20.64], R12 ;  /* 0x0000000c14007986 */ /* 0x0001e8000c101d06 */
[----:B------:R0:W-:Y:S02]  /*2810*/  STG.E.128 desc[UR6][R22.64], R16 ;  /* 0x0000001016007986 */ /* 0x0001e4000c101d06 */
[----:B------:R-:W-:Y:S05]  /*2820*/  @!P0 BRA `(.L_x_2101) ;  /* 0xffffffdc00b08947 */ /* 0x000fea000383ffff */
[----:B------:R-:W-:Y:S05]  /*2830*/  EXIT ;  /* 0x000000000000794d */ /* 0x000fea0003800000 */
.L_x_2102:
        /* <DEDUP_REMOVED lines=12> */
.L_x_20920:


//--------------------- .text._ZN10layer_norm13ln_fwd_kernelINS_13Kernel_traitsI6__halfS2_S2_S2_fjLj6144ELj1ELj1ELj8ELj16ENS_18Kernel_traits_baseILj6144ES2_S2_S2_S2_fjLj256EEEEELb0ELb0ELb1ELb0EEEvNS_9FwdParamsE --------------------------
	.section	.text._ZN10layer_norm13ln_fwd_kernelINS_13Kernel_traitsI6__halfS2_S2_S2_fjLj6144ELj1ELj1ELj8ELj16ENS_18Kernel_traits_baseILj6144ES2_S2_S2_S2_fjLj256EEEEELb0ELb0ELb1ELb0EEEvNS_9FwdParamsE,"ax",@progbits
	.align	128
        .global         _ZN10layer_norm13ln_fwd_kernelINS_13Kernel_traitsI6__halfS2_S2_S2_fjLj6144ELj1ELj1ELj8ELj16ENS_18Kernel_traits_baseILj6144ES2_S2_S2_S2_fjLj256EEEEELb0ELb0ELb1ELb0EEEvNS_9FwdParamsE
        .type           _ZN10layer_norm13ln_fwd_kernelINS_13Kernel_traitsI6__halfS2_S2_S2_fjLj6144ELj1ELj1ELj8ELj16ENS_18Kernel_traits_baseILj6144ES2_S2_S2_S2_fjLj256EEEEELb0ELb0ELb1ELb0EEEvNS_9FwdParamsE,@function
        .size           _ZN10layer_norm13ln_fwd_kernelINS_13Kernel_traitsI6__halfS2_S2_S2_fjLj6144ELj1ELj1ELj8ELj16ENS_18Kernel_traits_baseILj6144ES2_S2_S2_S2_fjLj256EEEEELb0ELb0ELb1ELb0EEEvNS_9FwdParamsE,(.L_x_20921 - _ZN10layer_norm13ln_fwd_kernelINS_13Kernel_traitsI6__halfS2_S2_S2_fjLj6144ELj1ELj1ELj8ELj16ENS_18Kernel_traits_baseILj6144ES2_S2_S2_S2_fjLj256EEEEELb0ELb0ELb1ELb0EEEvNS_9FwdParamsE)
        .other          _ZN10layer_norm13ln_fwd_kernelINS_13Kernel_traitsI6__halfS2_S2_S2_fjLj6144ELj1ELj1ELj8ELj16ENS_18Kernel_traits_baseILj6144ES2_S2_S2_S2_fjLj256EEEEELb0ELb0ELb1ELb0EEEvNS_9FwdParamsE,@"STO_CUDA_ENTRY STV_DEFAULT"
_ZN10layer_norm13ln_fwd_kernelINS_13Kernel_traitsI6__halfS2_S2_S2_fjLj6144ELj1ELj1ELj8ELj16ENS_18Kernel_traits_baseILj6144ES2_S2_S2_S2_fjLj256EEEEELb0ELb0ELb1ELb0EEEvNS_9FwdParamsE:
.text._ZN10layer_norm13ln_fwd_kernelINS_13Kernel_traitsI6__halfS2_S2_S2_fjLj6144ELj1ELj1ELj8ELj16ENS_18Kernel_traits_baseILj6144ES2_S2_S2_S2_fjLj256EEEEELb0ELb0ELb1ELb0EEEvNS_9FwdParamsE:
        /* <DEDUP_REMOVED lines=41> */
.L_x_2104:
[C---:B------:R-:W-:Y:S02]  /*0290*/  ISETP.GE.U32.AND P1, PT, R5.reuse, 0x200, PT ;  /* 0x000002000500780c */ /* 0x040fe40003f26070 */
[C---:B------:R-:W-:Y:S02]  /*02a0*/  ISETP.GE.U32.AND P0, PT, R5.reuse, 0x100, PT ;  /* 0x000001000500780c */ /* 0x040fe40003f06070 */
[----:B------:R-:W-:Y:S02]  /*02b0*/  ISETP.GE.U32.AND P2, PT, R5, 0x300, PT ;  /* 0x000003000500780c */ /* 0x000fe40003f46070 */
[----:B------:R-:W-:-:S07]  /*02c0*/  MOV R13, R15 ;  /* 0x0000000f000d7202 */ /* 0x000fce0000000f00 */
        /* <DEDUP_REMOVED lines=19> */
.L_x_2105:
[----:B------:R-:W-:Y:S05]  /*0400*/  BSYNC.RECONVERGENT B0 ;  /* 0x0000000000007941 */ /* 0x000fea0003800200 */
.L_x_2103:
[----:B------:R-:W0:Y:S02]  /*0410*/  LDCU UR4, c[0x0][0x384] ;  /* 0x00007080ff0477ac */ /* 0x000e240008000800 */
[----:B0-----:R-:W-:-:S06]  /*0420*/  UISETP.GE.AND UP0, UPT, UR18, UR4, UPT ;  /* 0x000000041200728c */ /* 0x001fcc000bf06270 */
[----:B------:R-:W-:-:S13]  /*0430*/  PLOP3.LUT P0, PT, PT, PT, UP0, 0x80, 0x8 ;  /* 0x000000000008781c */ /* 0x000fda0003f0f008 */
[----:B------:R-:W-:Y:S05]  /*0440*/  @P0 EXIT ;  /* 0x000000000000094d */ /* 0x000fea0003800000 */
[----:B------:R-:W-:Y:S01]  /*0450*/  SHF.R.S32.HI R4, RZ, 0x3, R4 ;  /* 0x00000003ff047819 */ /* 0x000fe20000011404 */
[----:B------:R-:W0:Y:S01]  /*0460*/  LDCU UR22, c[0x0][0x388] ;  /* 0x00007100ff1677ac */ /* 0x000e220008000800 */
[----:B------:R-:W-:Y:S02]  /*0470*/  SHF.L.U32 R2, R15, 0x5, RZ ;  /* 0x000000050f027819 */ /* 0x000fe400000006ff */
[C---:B------:R-:W-:Y:S01]  /*0480*/  LOP3.LUT R7, R4.reuse, 0xff, RZ, 0xc0, !PT ;  /* 0x000000ff04077812 */ /* 0x040fe200078ec0ff */
[----:B------:R-:W1:Y:S01]  /*0490*/  LDCU.U8 UR19, c[0x0][0x410] ;  /* 0x00008200ff1377ac */ /* 0x000e620008000000 */
[----:B------:R-:W-:Y:S02]  /*04a0*/  LOP3.LUT R3, R4, 0xffffff00, RZ, 0xc0, !PT ;  /* 0xffffff0004037812 */ /* 0x000fe400078ec0ff */
[----:B------:R-:W-:Y:S01]  /*04b0*/  VIADDMNMX R0, R7, -R0, RZ, !PT ;  /* 0x8000000007007246 */ /* 0x000fe200078001ff */
[----:B------:R-:W2:Y:S01]  /*04c0*/  LDCU UR20, c[0x0][0x400] ;  /* 0x00008000ff1477ac */ /* 0x000ea20008000800 */
[----:B------:R-:W-:-:S02]  /*04d0*/  LOP3.LUT R2, R2, 0x3e0, RZ, 0xc0, !PT ;  /* 0x000003e002027812 */ /* 0x000fc400078ec0ff */
[----:B------:R-:W-:Y:S01]  /*04e0*/  VIMNMX R0, PT, PT, R0, 0x20, PT ;  /* 0x0000002000007848 */ /* 0x000fe20003fe0100 */
[----:B------:R-:W3:Y:S01]  /*04f0*/  LDCU.64 UR14, c[0x0][0x3a0] ;  /* 0x00007400ff0e77ac */ /* 0x000ee20008000a00 */
[----:B------:R-:W-:Y:S02]  /*0500*/  VIADDMNMX R2, R7, -R2, RZ, !PT ;  /* 0x8000000207027246 */ /* 0x000fe400078001ff */
[-C--:B------:R-:W-:Y:S01]  /*0510*/  LEA R0, R0, R3.reuse, 0x3 ;  /* 0x0000000300007211 */ /* 0x080fe200078e18ff */
[----:B------:R-:W4:Y:S01]  /*0520*/  LDCU.128 UR8, c[0x0][0x3f0] ;  /* 0x00007e00ff0877ac */ /* 0x000f220008000c00 */
[----:B------:R-:W-:Y:S02]  /*0530*/  VIMNMX R2, PT, PT, R2, 0x20, PT ;  /* 0x0000002002027848 */ /* 0x000fe40003fe0100 */
[----:B------:R-:W-:Y:S01]  /*0540*/  I2FP.F32.U32 R0, R0 ;  /* 0x0000000000007245 */ /* 0x000fe20000201000 */
[----:B------:R-:W0:Y:S01]  /*0550*/  LDCU.64 UR16, c[0x0][0x380] ;  /* 0x00007000ff1077ac */ /* 0x000e220008000a00 */
[----:B------:R-:W-:-:S02]  /*0560*/  LEA R3, R2, R3, 0x3 ;  /* 0x0000000302037211 */ /* 0x000fc400078e18ff */
[----:B------:R0:W0:Y:S01]  /*0570*/  MUFU.RCP R4, R0 ;  /* 0x0000000000047308 */ /* 0x0000220000001000 */
[----:B-1----:R-:W-:-:S11]  /*0580*/  UPLOP3.LUT UP1, UPT, UPT, UPT, UPT, 0x40, 0x4 ;  /* 0x000000000004789c */ /* 0x002fd60003f2e870 */
.L_x_2131:
[----:B----4-:R-:W-:-:S06]  /*0590*/  UIMAD.WIDE UR4, UR18, 0x4, UR8 ;  /* 0x00000004120478a5 */ /* 0x010fcc000f8e0208 */
[----:B012---:R-:W-:Y:S02]  /*05a0*/  MOV R42, UR4 ;  /* 0x00000004002a7c02 */ /* 0x007fe40008000f00 */
[----:B------:R-:W-:-:S05]  /*05b0*/  MOV R43, UR5 ;  /* 0x00000005002b7c02 */ /* 0x000fca0008000f00 */
[----:B------:R-:W4:Y:S01]  /*05c0*/  LDG.E R42, desc[UR12][R42.64] ;  /* 0x0000000c2a2a7981 */ /* 0x000f22000c1e1900 */
[----:B------:R-:W-:-:S06]  /*05d0*/  UIMAD.WIDE UR4, UR18, 0x4, UR10 ;  /* 0x00000004120478a5 */ /* 0x000fcc000f8e020a */
[----:B------:R-:W-:Y:S02]  /*05e0*/  MOV R40, UR4 ;  /* 0x0000000400287c02 */ /* 0x000fe40008000f00 */
[----:B------:R-:W-:-:S05]  /*05f0*/  MOV R41, UR5 ;  /* 0x0000000500297c02 */ /* 0x000fca0008000f00 */
[----:B------:R-:W2:Y:S01]  /*0600*/  LDG.E R40, desc[UR12][R40.64] ;  /* 0x0000000c28287981 */ /* 0x000ea2000c1e1900 */
[----:B0-----:R-:W-:Y:S01]  /*0610*/  UIMAD UR4, UR18, UR22, URZ ;  /* 0x00000016120472a4 */ /* 0x001fe2000f8e02ff */
[----:B------:R-:W-:Y:S01]  /*0620*/  ISETP.GE.U32.AND P0, PT, R5, 0x100, PT ;  /* 0x000001000500780c */ /* 0x000fe20003f06070 */
[----:B------:R-:W-:Y:S01]  /*0630*/  BSSY.RECONVERGENT B0, `(.L_x_2106) ;  /* 0x000007a000007945 */ /* 0x000fe20003800200 */
[----:B------:R-:W0:Y:S01]  /*0640*/  S2R R60, SR_TID.X ;  /* 0x00000000003c7919 */ /* 0x000e220000002100 */
[----:B------:R-:W-:Y:S01]  /*0650*/  HFMA2 R64, -RZ, RZ, 0, 0 ;  /* 0x00000000ff407431 */ /* 0x000fe200000001ff */
[----:B----4-:R-:W-:-:S13]  /*0660*/  R2UR UR21, R42 ;  /* 0x000000002a1572ca */ /* 0x010fda00000e0000 */
        /* <DEDUP_REMOVED lines=8> */
[----:B--2---:R-:W-:-:S03]  /*06f0*/  R2UR UR6, R40 ;  /* 0x00000000280672ca */ /* 0x004fc600000e0000 */
[----:B------:R-:W-:Y:S02]  /*0700*/  MOV R61, UR5 ;  /* 0x00000005003d7c02 */ /* 0x000fe40008000f00 */
[----:B------:R-:W-:Y:S02]  /*0710*/  MOV R41, UR7 ;  /* 0x0000000700297c02 */ /* 0x000fe40008000f00 */
[-C--:B0-----:R-:W-:Y:S02]  /*0720*/  LEA.HI.SX32 R61, R61, R60.reuse, 0x1d ;  /* 0x0000003c3d3d7211 */ /* 0x081fe400078feaff */
[----:B------:R-:W-:Y:S01]  /*0730*/  @P3 LEA.HI.SX32 R64, R41, R60, 0x1d ;  /* 0x0000003c29403211 */ /* 0x000fe200078feaff */
[----:B------:R-:W-:Y:S06]  /*0740*/  @!P0 BRA `(.L_x_2107) ;  /* 0x0000000400a08947 */ /* 0x000fec0003800000 */
[----:B---3--:R-:W-:-:S04]  /*0750*/  UISETP.NE.U32.AND UP0, UPT, UR14, URZ, UPT ;  /* 0x000000ff0e00728c */ /* 0x008fc8000bf05070 */
[----:B------:R-:W-:Y:S01]  /*0760*/  UISETP.NE.AND.EX UP0, UPT, UR15, URZ, UPT, UP0 ;  /* 0x000000ff0f00728c */ /* 0x000fe2000bf05300 */
[----:B------:R-:W-:Y:S10]  /*0770*/  BRA.U !UP2, `(.L_x_2108) ;  /* 0x000000010a0c7547 */ /* 0x000ff4000b800000 */
[----:B------:R-:W0:Y:S02]  /*0780*/  LDC.64 R12, c[0x0][0x390] ;  /* 0x0000e400ff0c7b82 */ /* 0x000e240000000a00 */
[----:B0-----:R-:W-:-:S06]  /*0790*/  IMAD.WIDE.U32 R12, R64, 0x10, R12 ;  /* 0x00000010400c7825 */ /* 0x001fcc00078e000c */
[----:B------:R-:W5:Y:S02]  /*07a0*/  LDG.E.128 R12, desc[UR12][R12.64] ;  /* 0x0000000c0c0c7981 */ /* 0x000f64000c1e1d00 */
.L_x_2108:
[----:B------:R-:W-:Y:S05]  /*07b0*/  BRA.U !UP0, `(.L_x_2109) ;  /* 0x0000000108c47547 */ /* 0x000fea000b800000 */
[----:B------:R-:W0:Y:S02]  /*07c0*/  LDC.64 R40, c[0x0][0x3a0] ;  /* 0x0000e800ff287b82 */ /* 0x000e240000000a00 */
[----:B0-----:R-:W-:-:S06]  /*07d0*/  IMAD.WIDE.U32 R40, R61, 0x10, R40 ;  /* 0x000000103d287825 */ /* 0x001fcc00078e0028 */
[----:B------:R-:W2:Y:S01]  /*07e0*/  LDG.E.128 R40, desc[UR12][R40.64] ;  /* 0x0000000c28287981 */ /* 0x000ea2000c1e1d00 */
[----:B------:R-:W-:-:S13]  /*07f0*/  ISETP.LT.AND P1, PT, RZ, UR21, PT ;  /* 0x00000015ff007c0c */ /* 0x000fda000bf21270 */
[----:B------:R-:W0:Y:S01]  /*0800*/  @P1 LDC R46, c[0x0][0x40c] ;  /* 0x00010300ff2e1b82 */ /* 0x000e220000000800 */
[----:B-----5:R-:W-:-:S07]  /*0810*/  @P1 HADD2.F32 R45, -RZ, R12.H1_H1 ;  /* 0x3000000cff2d1230 */ /* 0x020fce0000004100 */
[----:B------:R-:W1:Y:S08]  /*0820*/  @P1 LDC R48, c[0x0][0x40c] ;  /* 0x00010300ff301b82 */ /* 0x000e700000000800 */
[----:B------:R-:W3:Y:S08]  /*0830*/  @P1 LDC R49, c[0x0][0x40c] ;  /* 0x00010300ff311b82 */ /* 0x000ef00000000800 */
[----:B------:R-:W4:Y:S01]  /*0840*/  @P1 LDC R54, c[0x0][0x40c] ;  /* 0x00010300ff361b82 */ /* 0x000f220000000800 */
[----:B--2---:R-:W-:-:S02]  /*0850*/  HADD2.F32 R2, -RZ, R40.H1_H1 ;  /* 0x30000028ff027230 */ /* 0x004fc40000004100 */
[----:B------:R-:W-:Y:S02]  /*0860*/  HADD2.F32 R0, -RZ, R41.H0_H0 ;  /* 0x20000029ff007230 */ /* 0x000fe40000004100 */
[----:B------:R-:W-:Y:S02]  /*0870*/  HADD2.F32 R57, -RZ, R43.H1_H1 ;  /* 0x3000002bff397230 */ /* 0x000fe40000004100 */
[----:B0-----:R-:W-:Y:S01]  /*0880*/  @P1 FFMA.FTZ R2, R45, R46, R2 ;  /* 0x0000002e2d021223 */ /* 0x001fe20000010002 */
[----:B------:R-:W-:Y:S02]  /*0890*/  HADD2.F32 R46, -RZ, R41.H1_H1 ;  /* 0x30000029ff2e7230 */ /* 0x000fe40000004100 */
[--C-:B------:R-:W-:Y:S02]  /*08a0*/  @P1 HADD2.F32 R45, -RZ, R13.reuse.H0_H0 ;  /* 0x2000000dff2d1230 */ /* 0x100fe40000004100 */
[----:B------:R-:W-:Y:S01]  /*08b0*/  @P1 HADD2.F32 R41, -RZ, R13.H1_H1 ;  /* 0x3000000dff291230 */ /* 0x000fe20000004100 */
[----:B------:R-:W-:-:S02]  /*08c0*/  F2FP.F16.F32.PACK_AB R62, RZ, R2 ;  /* 0x00000002ff3e723e */ /* 0x000fc400000000ff */
[----:B-1----:R-:W-:Y:S01]  /*08d0*/  @P1 FFMA.FTZ R0, R45, R48, R0 ;  /* 0x000000302d001223 */ /* 0x002fe20000010000 */
[----:B------:R-:W-:Y:S02]  /*08e0*/  HADD2.F32 R45, -RZ, R42.H0_H0 ;  /* 0x2000002aff2d7230 */ /* 0x000fe40000004100 */
[----:B---3--:R-:W-:Y:S01]  /*08f0*/  @P1 FFMA.FTZ R46, R41, R49, R46 ;  /* 0x00000031292e1223 */ /* 0x008fe2000001002e */
[--C-:B------:R-:W-:Y:S01]  /*0900*/  @P1 HADD2.F32 R48, -RZ, R14.reuse.H0_H0 ;  /* 0x2000000eff301230 */ /* 0x100fe20000004100 */
[----:B------:R-:W0:Y:S01]  /*0910*/  @P1 LDC R49, c[0x0][0x40c] ;  /* 0x00010300ff311b82 */ /* 0x000e220000000800 */
[----:B------:R-:W-:-:S03]  /*0920*/  @P1 HADD2.F32 R41, -RZ, R14.H1_H1 ;  /* 0x3000000eff291230 */ /* 0x000fc60000004100 */
[----:B----4-:R-:W-:Y:S01]  /*0930*/  @P1 FFMA.FTZ R45, R48, R54, R45 ;  /* 0x00000036302d1223 */ /* 0x010fe2000001002d */
[----:B------:R-:W-:Y:S02]  /*0940*/  HADD2.F32 R48, -RZ, R42.H1_H1 ;  /* 0x3000002aff307230 */ /* 0x000fe40000004100 */
[----:B------:R-:W-:Y:S01]  /*0950*/  @P1 HADD2.F32 R42, -RZ, R15.H0_H0 ;  /* 0x2000000fff2a1230 */ /* 0x000fe20000004100 */
[----:B------:R-:W1:Y:S01]  /*0960*/  @P1 LDC R54, c[0x0][0x40c] ;  /* 0x00010300ff361b82 */ /* 0x000e620000000800 */
[----:B------:R-:W-:Y:S01]  /*0970*/  F2FP.F16.F32.PACK_AB R63, RZ, R45 ;  /* 0x0000002dff3f723e */ /* 0x000fe200000000ff */
[----:B0-----:R-:W-:Y:S01]  /*0980*/  @P1 FFMA.FTZ R48, R41, R49, R48 ;  /* 0x0000003129301223 */ /* 0x001fe20000010030 */
[----:B------:R-:W-:-:S05]  /*0990*/  HADD2.F32 R49, -RZ, R43.H0_H0 ;  /* 0x2000002bff317230 */ /* 0x000fca0000004100 */
[----:B------:R-:W0:Y:S01]  /*09a0*/  @P1 LDC R41, c[0x0][0x40c] ;  /* 0x00010300ff291b82 */ /* 0x000e220000000800 */
[----:B------:R-:W-:Y:S01]  /*09b0*/  F2FP.F16.F32.PACK_AB R65, RZ, R48 ;  /* 0x00000030ff41723e */ /* 0x000fe200000000ff */
[----:B-1----:R-:W-:Y:S01]  /*09c0*/  @P1 FFMA.FTZ R49, R42, R54, R49 ;  /* 0x000000362a311223 */ /* 0x002fe20000010031 */
[----:B------:R-:W-:-:S05]  /*09d0*/  HADD2.F32 R54, -RZ, R40.H0_H0 ;  /* 0x20000028ff367230 */ /* 0x000fca0000004100 */
[----:B------:R-:W1:Y:S01]  /*09e0*/  @P1 LDC R42, c[0x0][0x40c] ;  /* 0x00010300ff2a1b82 */ /* 0x000e620000000800 */
[----:B------:R-:W-:Y:S01]  /*09f0*/  @P1 HADD2.F32 R40, -RZ, R12.H0_H0 ;  /* 0x2000000cff281230 */ /* 0x000fe20000004100 */
[----:B------:R-:W-:-:S04]  /*0a00*/  F2FP.F16.F32.PACK_AB R66, RZ, R49 ;  /* 0x00000031ff42723e */ /* 0x000fc800000000ff */
[----:B0-----:R-:W-:Y:S01]  /*0a10*/  @P1 FFMA.FTZ R54, R40, R41, R54 ;  /* 0x0000002928361223 */ /* 0x001fe20000010036 */
[----:B------:R-:W-:Y:S01]  /*0a20*/  @P1 HADD2.F32 R40, -RZ, R15.H1_H1 ;  /* 0x3000000fff281230 */ /* 0x000fe20000004100 */
[----:B------:R-:W-:-:S04]  /*0a30*/  F2FP.F16.F32.PACK_AB R41, RZ, R0 ;  /* 0x00000000ff29723e */ /* 0x000fc800000000ff */
[----:B-1----:R-:W-:Y:S01]  /*0a40*/  @P1 FFMA.FTZ R57, R40, R42, R57 ;  /* 0x0000002a28391223 */ /* 0x002fe20000010039 */
[----:B------:R-:W-:Y:S02]  /*0a50*/  F2FP.F16.F32.PACK_AB R42, RZ, R46 ;  /* 0x0000002eff2a723e */ /* 0x000fe400000000ff */
[----:B------:R-:W-:Y:S02]  /*0a60*/  F2FP.F16.F32.PACK_AB R40, RZ, R54 ;  /* 0x00000036ff28723e */ /* 0x000fe400000000ff */
[----:B------:R-:W-:Y:S02]  /*0a70*/  F2FP.F16.F32.PACK_AB R43, RZ, R57 ;  /* 0x00000039ff2b723e */ /* 0x000fe400000000ff */
[----:B------:R-:W-:Y:S02]  /*0a80*/  PRMT R41, R41, 0x5410, R42 ;  /* 0x0000541029297816 */ /* 0x000fe4000000002a */
[----:B------:R-:W-:Y:S02]  /*0a90*/  PRMT R42, R63, 0x5410, R65 ;  /* 0x000054103f2a7816 */ /* 0x000fe40000000041 */
[----:B------:R-:W-:-:S02]  /*0aa0*/  PRMT R40, R40, 0x5410, R62 ;  /* 0x0000541028287816 */ /* 0x000fc4000000003e */
[----:B------:R-:W-:Y:S01]  /*0ab0*/  PRMT R43, R66, 0x5410, R43 ;  /* 0x00005410422b7816 */ /* 0x000fe2000000002b */
[----:B------:R-:W-:Y:S06]  /*0ac0*/  BRA `(.L_x_2110) ;  /* 0x0000000000ac7947 */ /* 0x000fec0003800000 */
.L_x_2109:
[----:B------:R-:W0:Y:S01]  /*0ad0*/  @UP2 LDCU UR4, c[0x0][0x40c] ;  /* 0x00008180ff0427ac */ /* 0x000e220008000800 */
[--C-:B-----5:R-:W-:Y:S01]  /*0ae0*/  @P3 HADD2.F32 R40, -RZ, R12.reuse.H0_H0 ;  /* 0x2000000cff283230 */ /* 0x120fe20000004100 */
[----:B------:R-:W-:Y:S01]  /*0af0*/  MOV R54, RZ ;  /* 0x000000ff00367202 */ /* 0x000fe20000000f00 */
[----:B------:R-:W-:Y:S01]  /*0b00*/  @P3 HADD2.F32 R41, -RZ, R12.H1_H1 ;  /* 0x3000000cff293230 */ /* 0x000fe20000004100 */
[----:B------:R-:W1:Y:S01]  /*0b10*/  @UP2 LDCU UR5, c[0x0][0x40c] ;  /* 0x00008180ff0527ac */ /* 0x000e620008000800 */
[----:B------:R-:W-:Y:S02]  /*0b20*/  @P3 HADD2.F32 R42, -RZ, R13.H0_H0 ;  /* 0x2000000dff2a3230 */ /* 0x000fe40000004100 */
[----:B------:R-:W-:Y:S01]  /*0b30*/  HFMA2 R2, -RZ, RZ, 0, 0 ;  /* 0x00000000ff027431 */ /* 0x000fe200000001ff */
[----:B------:R-:W-:Y:S01]  /*0b40*/  MOV R0, RZ ;  /* 0x000000ff00007202 */ /* 0x000fe20000000f00 */
[----:B------:R-:W2:Y:S01]  /*0b50*/  @UP2 LDCU UR7, c[0x0][0x40c] ;  /* 0x00008180ff0727ac */ /* 0x000ea20008000800 */
[----:B------:R-:W-:-:S02]  /*0b60*/  @P3 HADD2.F32 R45, -RZ, R15.H1_H1 ;  /* 0x3000000fff2d3230 */ /* 0x000fc40000004100 */
[----:B------:R-:W-:Y:S02]  /*0b70*/  HFMA2 R57, -RZ, RZ, 0, 0 ;  /* 0x00000000ff397431 */ /* 0x000fe400000001ff */
[----:B------:R-:W-:Y:S01]  /*0b80*/  @P3 HADD2.F32 R43, -RZ, R15.H0_H0 ;  /* 0x2000000fff2b3230 */ /* 0x000fe20000004100 */
[----:B------:R-:W3:Y:S01]  /*0b90*/  @UP2 LDCU UR27, c[0x0][0x40c] ;  /* 0x00008180ff1b27ac */ /* 0x000ee20008000800 */
[----:B------:R-:W-:Y:S02]  /*0ba0*/  CS2R R48, SRZ ;  /* 0x0000000000307805 */ /* 0x000fe4000001ff00 */
[----:B------:R-:W-:Y:S01]  /*0bb0*/  MOV R46, RZ ;  /* 0x000000ff002e7202 */ /* 0x000fe20000000f00 */
[----:B------:R-:W4:Y:S01]  /*0bc0*/  @UP2 LDCU UR23, c[0x0][0x40c] ;  /* 0x00008180ff1727ac */ /* 0x000f220008000800 */
[----:B0-----:R-:W-:Y:S01]  /*0bd0*/  @P3 FMUL.FTZ R54, R40, UR4 ;  /* 0x0000000428363c20 */ /* 0x001fe20008410000 */
[----:B------:R-:W-:Y:S01]  /*0be0*/  @P3 HADD2.F32 R40, -RZ, R13.H1_H1 ;  /* 0x3000000dff283230 */ /* 0x000fe20000004100 */
[----:B------:R-:W0:Y:S01]  /*0bf0*/  @UP2 LDCU UR24, c[0x0][0x40c] ;  /* 0x00008180ff1827ac */ /* 0x000e220008000800 */
[----:B-1----:R-:W-:Y:S01]  /*0c00*/  @P3 FMUL.FTZ R2, R41, UR5 ;  /* 0x0000000529023c20 */ /* 0x002fe20008410000 */
[--C-:B------:R-:W-:Y:S01]  /*0c10*/  @P3 HADD2.F32 R41, -RZ, R14.reuse.H0_H0 ;  /* 0x2000000eff293230 */ /* 0x100fe20000004100 */
[----:B------:R-:W1:Y:S01]  /*0c20*/  @UP2 LDCU UR26, c[0x0][0x40c] ;  /* 0x00008180ff1a27ac */ /* 0x000e620008000800 */
[----:B--2---:R-:W-:Y:S01]  /*0c30*/  @P3 FMUL.FTZ R0, R42, UR7 ;  /* 0x000000072a003c20 */ /* 0x004fe20008410000 */
[----:B------:R-:W-:Y:S01]  /*0c40*/  @P3 HADD2.F32 R42, -RZ, R14.H1_H1 ;  /* 0x3000000eff2a3230 */ /* 0x000fe20000004100 */
[----:B------:R-:W2:Y:S01]  /*0c50*/  @UP2 LDCU UR25, c[0x0][0x40c] ;  /* 0x00008180ff1927ac */ /* 0x000ea20008000800 */
[----:B---3--:R-:W-:Y:S01]  /*0c60*/  @P3 FMUL.FTZ R57, R45, UR27 ;  /* 0x0000001b2d393c20 */ /* 0x008fe20008410000 */
[----:B------:R-:W-:-:S02]  /*0c70*/  HFMA2 R45, -RZ, RZ, 0, 0 ;  /* 0x00000000ff2d7431 */ /* 0x000fc400000001ff */
[----:B----4-:R-:W-:Y:S01]  /*0c80*/  @P3 FMUL.FTZ R46, R40, UR23 ;  /* 0x00000017282e3c20 */ /* 0x010fe20008410000 */
[----:B------:R-:W-:Y:S02]  /*0c90*/  F2FP.F16.F32.PACK_AB R40, RZ, R54 ;  /* 0x00000036ff28723e */ /* 0x000fe400000000ff */
[----:B------:R-:W-:Y:S01]  /*0ca0*/  F2FP.F16.F32.PACK_AB R66, RZ, R57 ;  /* 0x00000039ff42723e */ /* 0x000fe200000000ff */
[----:B0-----:R-:W-:Y:S01]  /*0cb0*/  @P3 FMUL.FTZ R45, R41, UR24 ;  /* 0x00000018292d3c20 */ /* 0x001fe20008410000 */
[----:B------:R-:W-:Y:S02]  /*0cc0*/  F2FP.F16.F32.PACK_AB R41, RZ, R2 ;  /* 0x00000002ff29723e */ /* 0x000fe400000000ff */
[----:B------:R-:W-:Y:S01]  /*0cd0*/  F2FP.F16.F32.PACK_AB R62, RZ, R46 ;  /* 0x0000002eff3e723e */ /* 0x000fe200000000ff */
[----:B-1----:R-:W-:Y:S01]  /*0ce0*/  @P3 FMUL.FTZ R49, R43, UR26 ;  /* 0x0000001a2b313c20 */ /* 0x002fe20008410000 */
[----:B------:R-:W-:Y:S02]  /*0cf0*/  F2FP.F16.F32.PACK_AB R63, RZ, R45 ;  /* 0x0000002dff3f723e */ /* 0x000fe400000000ff */
[----:B------:R-:W-:Y:S01]  /*0d00*/  PRMT R40, R40, 0x5410, R41 ;  /* 0x0000541028287816 */ /* 0x000fe20000000029 */
[----:B--2---:R-:W-:Y:S01]  /*0d10*/  @P3 FMUL.FTZ R48, R42, UR25 ;  /* 0x000000192a303c20 */ /* 0x004fe20008410000 */
[----:B------:R-:W-:-:S02]  /*0d20*/  F2FP.F16.F32.PACK_AB R42, RZ, R0 ;  /* 0x00000000ff2a723e */ /* 0x000fc400000000ff */
[----:B------:R-:W-:Y:S02]  /*0d30*/  F2FP.F16.F32.PACK_AB R43, RZ, R49 ;  /* 0x00000031ff2b723e */ /* 0x000fe400000000ff */
[----:B------:R-:W-:Y:S02]  /*0d40*/  F2FP.F16.F32.PACK_AB R65, RZ, R48 ;  /* 0x00000030ff41723e */ /* 0x000fe400000000ff */
[----:B------:R-:W-:Y:S02]  /*0d50*/  PRMT R41, R42, 0x5410, R62 ;  /* 0x000054102a297816 */ /* 0x000fe4000000003e */
[----:B------:R-:W-:Y:S02]  /*0d60*/  PRMT R43, R43, 0x5410, R66 ;  /* 0x000054102b2b7816 */ /* 0x000fe40000000042 */
[----:B------:R-:W-:-:S07]  /*0d70*/  PRMT R42, R63, 0x5410, R65 ;  /* 0x000054103f2a7816 */ /* 0x000fce0000000041 */
.L_x_2110:
[----:B------:R-:W0:Y:S01]  /*0d80*/  LDC.64 R62, c[0x0][0x3a8] ;  /* 0x0000ea00ff3e7b82 */ /* 0x000e220000000a00 */
[----:B------:R-:W-:Y:S01]  /*0d90*/  IADD3 R64, PT, PT, R64, 0x100, RZ ;  /* 0x0000010040407810 */ /* 0x000fe20007ffe0ff */
[C---:B0-----:R-:W-:Y:S01]  /*0da0*/  IMAD.WIDE.U32 R62, R61.reuse, 0x10, R62 ;  /* 0x000000103d3e7825 */ /* 0x041fe200078e003e */
[----:B------:R-:W-:-:S04]  /*0db0*/  IADD3 R61, PT, PT, R61, 0x100, RZ ;  /* 0x000001003d3d7810 */ /* 0x000fc80007ffe0ff */
[----:B------:R0:W-:Y:S03]  /*0dc0*/  STG.E.128 desc[UR12][R62.64], R40 ;  /* 0x000000283e007986 */ /* 0x0001e6000c101d0c */
.L_x_2107:
[----:B---3--:R-:W-:Y:S05]  /*0dd0*/  BSYNC.RECONVERGENT B0 ;  /* 0x0000000000007941 */ /* 0x008fea0003800200 */
.L_x_2106:
[----:B------:R-:W-:Y:S01]  /*0de0*/  ISETP.GE.U32.AND P1, PT, R5, 0x200, PT ;  /* 0x000002000500780c */ /* 0x000fe20003f26070 */
[----:B------:R-:W-:-:S12]  /*0df0*/  BSSY.RECONVERGENT B0, `(.L_x_2111) ;  /* 0x0000069000007945 */ /* 0x000fd80003800200 */
[----:B------:R-:W-:Y:S05]  /*0e00*/  @!P1 BRA `(.L_x_2112) ;  /* 0x00000004009c9947 */ /* 0x000fea0003800000 */
[----:B------:R-:W-:-:S04]  /*0e10*/  UISETP.NE.U32.AND UP0, UPT, UR14, URZ, UPT ;  /* 0x000000ff0e00728c */ /* 0x000fc8000bf05070 */
[----:B------:R-:W-:Y:S01]  /*0e20*/  UISETP.NE.AND.EX UP0, UPT, UR15, URZ, UPT, UP0 ;  /* 0x000000ff0f00728c */ /* 0x000fe2000bf05300 */
[----:B------:R-:W-:Y:S10]  /*0e30*/  BRA.U !UP2, `(.L_x_2113) ;  /* 0x000000010a0c7547 */ /* 0x000ff4000b800000 */
[----:B------:R-:W1:Y:S02]  /*0e40*/  LDC.64 R6, c[0x0][0x390] ;  /* 0x0000e400ff067b82 */ /* 0x000e640000000a00 */
[----:B-1----:R-:W-:-:S05]  /*0e50*/  IMAD.WIDE.U32 R6, R64, 0x10, R6 ;  /* 0x0000001040067825 */ /* 0x002fca00078e0006 */
[----:B------:R1:W5:Y:S02]  /*0e60*/  LDG.E.128 R12, desc[UR12][R6.64] ;  /* 0x0000000c060c7981 */ /* 0x000364000c1e1d00 */
.L_x_2113:
[----:B------:R-:W-:Y:S05]  /*0e70*/  BRA.U !UP0, `(.L_x_2114) ;  /* 0x0000000108c47547 */ /* 0x000fea000b800000 */
[----:B-1----:R-:W0:Y:S02]  /*0e80*/  LDC.64 R6, c[0x0][0x3a0] ;  /* 0x0000e800ff067b82 */ /* 0x002e240000000a00 */
[----:B0-----:R-:W-:-:S06]  /*0e90*/  IMAD.WIDE.U32 R40, R61, 0x10, R6 ;  /* 0x000000103d287825 */ /* 0x001fcc00078e0006 */
[----:B------:R-:W2:Y:S01]  /*0ea0*/  LDG.E.128 R40, desc[UR12][R40.64] ;  /* 0x0000000c28287981 */ /* 0x000ea2000c1e1d00 */
[----:B------:R-:W-:-:S13]  /*0eb0*/  ISETP.LT.AND P2, PT, RZ, UR21, PT ;  /* 0x00000015ff007c0c */ /* 0x000fda000bf41270 */
[----:B------:R-:W0:Y:S01]  /*0ec0*/  @P2 LDC R44, c[0x0][0x40c] ;  /* 0x00010300ff2c2b82 */ /* 0x000e220000000800 */
[----:B-----5:R-:W-:Y:S02]  /*0ed0*/  @P2 HADD2.F32 R11, -RZ, R12.H1_H1 ;  /* 0x3000000cff0b2230 */ /* 0x020fe40000004100 */
[----:B------:R-:W-:-:S05]  /*0ee0*/  @P2 HADD2.F32 R50, -RZ, R13.H0_H0 ;  /* 0x2000000dff322230 */ /* 0x000fca0000004100 */
[----:B------:R-:W1:Y:S08]  /*0ef0*/  @P2 LDC R51, c[0x0][0x40c] ;  /* 0x00010300ff332b82 */ /* 0x000e700000000800 */
[----:B------:R-:W3:Y:S08]  /*0f00*/  @P2 LDC R55, c[0x0][0x40c] ;  /* 0x00010300ff372b82 */ /* 0x000ef00000000800 */
[----:B------:R-:W4:Y:S01]  /*0f10*/  @P2 LDC R58, c[0x0][0x40c] ;  /* 0x00010300ff3a2b82 */ /* 0x000f220000000800 */
[----:B--2---:R-:W-:-:S02]  /*0f20*/  HADD2.F32 R6, -RZ, R40.H1_H1 ;  /* 0x30000028ff067230 */ /* 0x004fc40000004100 */
[----:B------:R-:W-:-:S03]  /*0f30*/  HADD2.F32 R7, -RZ, R41.H0_H0 ;  /* 0x20000029ff077230 */ /* 0x000fc60000004100 */
[----:B0-----:R-:W-:Y:S01]  /*0f40*/  @P2 FFMA.FTZ R6, R11, R44, R6 ;  /* 0x0000002c0b062223 */ /* 0x001fe20000010006 */
[----:B------:R-:W-:Y:S02]  /*0f50*/  HADD2.F32 R44, -RZ, R41.H1_H1 ;  /* 0x30000029ff2c7230 */ /* 0x000fe40000004100 */
[----:B-1----:R-:W-:Y:S01]  /*0f60*/  @P2 FFMA.FTZ R7, R50, R51, R7 ;  /* 0x0000003332072223 */ /* 0x002fe20000010007 */
[----:B------:R-:W-:Y:S01]  /*0f70*/  @P2 HADD2.F32 R11, -RZ, R13.H1_H1 ;  /* 0x3000000dff0b2230 */ /* 0x000fe20000004100 */
[----:B------:R-:W0:Y:S01]  /*0f80*/  @P2 LDC R51, c[0x0][0x40c] ;  /* 0x00010300ff332b82 */ /* 0x000e220000000800 */
[--C-:B------:R-:W-:Y:S01]  /*0f90*/  @P2 HADD2.F32 R50, -RZ, R14.reuse.H0_H0 ;  /* 0x2000000eff322230 */ /* 0x100fe20000004100 */
[----:B------:R-:W-:Y:S01]  /*0fa0*/  F2FP.F16.F32.PACK_AB R62, RZ, R6 ;  /* 0x00000006ff3e723e */ /* 0x000fe200000000ff */
[----:B------:R-:W-:Y:S02]  /*0fb0*/  @P2 HADD2.F32 R41, -RZ, R14.H1_H1 ;  /* 0x3000000eff292230 */ /* 0x000fe40000004100 */
[----:B---3--:R-:W-:Y:S01]  /*0fc0*/  @P2 FFMA.FTZ R44, R11, R55, R44 ;  /* 0x000000370b2c2223 */ /* 0x008fe2000001002c */
[----:B------:R-:W-:-:S02]  /*0fd0*/  HADD2.F32 R11, -RZ, R42.H0_H0 ;  /* 0x2000002aff0b7230 */ /* 0x000fc40000004100 */
[----:B------:R-:W1:Y:S03]  /*0fe0*/  @P2 LDC R55, c[0x0][0x40c] ;  /* 0x00010300ff372b82 */ /* 0x000e660000000800 */
[----:B----4-:R-:W-:Y:S01]  /*0ff0*/  @P2 FFMA.FTZ R11, R50, R58, R11 ;  /* 0x0000003a320b2223 */ /* 0x010fe2000001000b */
[----:B------:R-:W-:Y:S02]  /*1000*/  HADD2.F32 R50, -RZ, R42.H1_H1 ;  /* 0x3000002aff327230 */ /* 0x000fe40000004100 */
[----:B------:R-:W-:Y:S02]  /*1010*/  @P2 HADD2.F32 R42, -RZ, R15.H0_H0 ;  /* 0x2000000fff2a2230 */ /* 0x000fe40000004100 */
[--C-:B------:R-:W-:Y:S01]  /*1020*/  HADD2.F32 R58, -RZ, R43.reuse.H1_H1 ;  /* 0x3000002bff3a7230 */ /* 0x100fe20000004100 */
[----:B------:R-:W-:Y:S01]  /*1030*/  F2FP.F16.F32.PACK_AB R63, RZ, R11 ;  /* 0x0000000bff3f723e */ /* 0x000fe200000000ff */
[----:B0-----:R-:W-:Y:S01]  /*1040*/  @P2 FFMA.FTZ R50, R41, R51, R50 ;  /* 0x0000003329322223 */ /* 0x001fe20000010032 */
[----:B------:R-:W-:Y:S01]  /*1050*/  HADD2.F32 R51, -RZ, R43.H0_H0 ;  /* 0x2000002bff337230 */ /* 0x000fe20000004100 */
[----:B------:R-:W0:Y:S03]  /*1060*/  @P2 LDC R41, c[0x0][0x40c] ;  /* 0x00010300ff292b82 */ /* 0x000e260000000800 */
[----:B------:R-:W-:Y:S01]  /*1070*/  F2FP.F16.F32.PACK_AB R65, RZ, R50 ;  /* 0x00000032ff41723e */ /* 0x000fe200000000ff */
[----:B-1----:R-:W-:Y:S01]  /*1080*/  @P2 FFMA.FTZ R51, R42, R55, R51 ;  /* 0x000000372a332223 */ /* 0x002fe20000010033 */
[----:B------:R-:W-:-:S03]  /*1090*/  HADD2.F32 R55, -RZ, R40.H0_H0 ;  /* 0x20000028ff377230 */ /* 0x000fc60000004100 */
[----:B------:R-:W1:Y:S01]  /*10a0*/  @P2 LDC R42, c[0x0][0x40c] ;  /* 0x00010300ff2a2b82 */ /* 0x000e620000000800 */
[----:B------:R-:W-:Y:S01]  /*10b0*/  @P2 HADD2.F32 R40, -RZ, R12.H0_H0 ;  /* 0x2000000cff282230 */ /* 0x000fe20000004100 */
[----:B------:R-:W-:-:S04]  /*10c0*/  F2FP.F16.F32.PACK_AB R66, RZ, R51 ;  /* 0x00000033ff42723e */ /* 0x000fc800000000ff */
[----:B0-----:R-:W-:Y:S01]  /*10d0*/  @P2 FFMA.FTZ R55, R40, R41, R55 ;  /* 0x0000002928372223 */ /* 0x001fe20000010037 */
[----:B------:R-:W-:-:S04]  /*10e0*/  @P2 HADD2.F32 R41, -RZ, R15.H1_H1 ;  /* 0x3000000fff292230 */ /* 0x000fc80000004100 */
[----:B------:R-:W-:Y:S01]  /*10f0*/  F2FP.F16.F32.PACK_AB R40, RZ, R55 ;  /* 0x00000037ff28723e */ /* 0x000fe200000000ff */
[----:B-1----:R-:W-:Y:S01]  /*1100*/  @P2 FFMA.FTZ R58, R41, R42, R58 ;  /* 0x0000002a293a2223 */ /* 0x002fe2000001003a */
[----:B------:R-:W-:Y:S02]  /*1110*/  F2FP.F16.F32.PACK_AB R41, RZ, R7 ;  /* 0x00000007ff29723e */ /* 0x000fe400000000ff */
[----:B------:R-:W-:Y:S02]  /*1120*/  F2FP.F16.F32.PACK_AB R42, RZ, R44 ;  /* 0x0000002cff2a723e */ /* 0x000fe400000000ff */
[----:B------:R-:W-:Y:S02]  /*1130*/  F2FP.F16.F32.PACK_AB R43, RZ, R58 ;  /* 0x0000003aff2b723e */ /* 0x000fe400000000ff */
[----:B------:R-:W-:Y:S02]  /*1140*/  PRMT R41, R41, 0x5410, R42 ;  /* 0x0000541029297816 */ /* 0x000fe4000000002a */
[----:B------:R-:W-:-:S02]  /*1150*/  PRMT R42, R63, 0x5410, R65 ;  /* 0x000054103f2a7816 */ /* 0x000fc40000000041 */
[----:B------:R-:W-:Y:S02]  /*1160*/  PRMT R40, R40, 0x5410, R62 ;  /* 0x0000541028287816 */ /* 0x000fe4000000003e */
[----:B------:R-:W-:Y:S01]  /*1170*/  PRMT R43, R66, 0x5410, R43 ;  /* 0x00005410422b7816 */ /* 0x000fe2000000002b */
[----:B------:R-:W-:Y:S06]  /*1180*/  BRA `(.L_x_2115) ;  /* 0x0000000000a87947 */ /* 0x000fec0003800000 */
.L_x_2114:
[----:B------:R-:W2:Y:S01]  /*1190*/  @UP2 LDCU UR5, c[0x0][0x40c] ;  /* 0x00008180ff0527ac */ /* 0x000ea20008000800 */
[--C-:B0----5:R-:W-:Y:S01]  /*11a0*/  @P3 HADD2.F32 R40, -RZ, R12.reuse.H1_H1 ;  /* 0x3000000cff283230 */ /* 0x121fe20000004100 */
[----:B-1----:R-:W-:Y:S01]  /*11b0*/  CS2R R6, SRZ ;  /* 0x0000000000067805 */ /* 0x002fe2000001ff00 */
[----:B------:R-:W-:Y:S01]  /*11c0*/  @P3 HADD2.F32 R41, -RZ, R13.H0_H0 ;  /* 0x2000000dff293230 */ /* 0x000fe20000004100 */
[----:B------:R-:W0:Y:S01]  /*11d0*/  @UP2 LDCU UR7, c[0x0][0x40c] ;  /* 0x00008180ff0727ac */ /* 0x000e220008000800 */
[--C-:B------:R-:W-:Y:S01]  /*11e0*/  @P3 HADD2.F32 R42, -RZ, R15.reuse.H0_H0 ;  /* 0x2000000fff2a3230 */ /* 0x100fe20000004100 */
[----:B------:R-:W-:Y:S01]  /*11f0*/  CS2R R50, SRZ ;  /* 0x0000000000327805 */ /* 0x000fe2000001ff00 */
[----:B------:R-:W-:Y:S01]  /*1200*/  @P3 HADD2.F32 R11, -RZ, R12.H0_H0 ;  /* 0x2000000cff0b3230 */ /* 0x000fe20000004100 */
[----:B------:R-:W1:Y:S01]  /*1210*/  @UP2 LDCU UR26, c[0x0][0x40c] ;  /* 0x00008180ff1a27ac */ /* 0x000e620008000800 */
[----:B------:R-:W-:Y:S01]  /*1220*/  @P3 HADD2.F32 R43, -RZ, R15.H1_H1 ;  /* 0x3000000fff2b3230 */ /* 0x000fe20000004100 */
[----:B------:R-:W-:Y:S01]  /*1230*/  MOV R55, RZ ;  /* 0x000000ff00377202 */ /* 0x000fe20000000f00 */
[----:B------:R-:W-:Y:S01]  /*1240*/  HFMA2 R58, -RZ, RZ, 0, 0 ;  /* 0x00000000ff3a7431 */ /* 0x000fe200000001ff */
[----:B------:R-:W3:Y:S01]  /*1250*/  @UP2 LDCU UR4, c[0x0][0x40c] ;  /* 0x00008180ff0427ac */ /* 0x000ee20008000800 */
[----:B------:R-:W-:Y:S01]  /*1260*/  MOV R44, RZ ;  /* 0x000000ff002c7202 */ /* 0x000fe20000000f00 */
[----:B------:R-:W4:Y:S01]  /*1270*/  @UP2 LDCU UR23, c[0x0][0x40c] ;  /* 0x00008180ff1727ac */ /* 0x000f220008000800 */
[----:B--2---:R-:W-:Y:S01]  /*1280*/  @P3 FMUL.FTZ R6, R40, UR5 ;  /* 0x0000000528063c20 */ /* 0x004fe20008410000 */
[----:B------:R-:W-:Y:S01]  /*1290*/  @P3 HADD2.F32 R40, -RZ, R13.H1_H1 ;  /* 0x3000000dff283230 */ /* 0x000fe20000004100 */
[----:B------:R-:W2:Y:S01]  /*12a0*/  @UP2 LDCU UR24, c[0x0][0x40c] ;  /* 0x00008180ff1827ac */ /* 0x000ea20008000800 */
[----:B0-----:R-:W-:Y:S01]  /*12b0*/  @P3 FMUL.FTZ R7, R41, UR7 ;  /* 0x0000000729073c20 */ /* 0x001fe20008410000 */
[--C-:B------:R-:W-:Y:S01]  /*12c0*/  @P3 HADD2.F32 R41, -RZ, R14.reuse.H0_H0 ;  /* 0x2000000eff293230 */ /* 0x100fe20000004100 */
[----:B------:R-:W0:Y:S01]  /*12d0*/  @UP2 LDCU UR27, c[0x0][0x40c] ;  /* 0x00008180ff1b27ac */ /* 0x000e220008000800 */
[----:B-1----:R-:W-:Y:S01]  /*12e0*/  @P3 FMUL.FTZ R51, R42, UR26 ;  /* 0x0000001a2a333c20 */ /* 0x002fe20008410000 */
[----:B------:R-:W-:Y:S01]  /*12f0*/  @P3 HADD2.F32 R42, -RZ, R14.H1_H1 ;  /* 0x3000000eff2a3230 */ /* 0x000fe20000004100 */
[----:B------:R-:W1:Y:S01]  /*1300*/  @UP2 LDCU UR25, c[0x0][0x40c] ;  /* 0x00008180ff1927ac */ /* 0x000e620008000800 */
[----:B---3--:R-:W-:Y:S01]  /*1310*/  @P3 FMUL.FTZ R55, R11, UR4 ;  /* 0x000000040b373c20 */ /* 0x008fe20008410000 */
[----:B------:R-:W-:-:S02]  /*1320*/  HFMA2 R11, -RZ, RZ, 0, 0 ;  /* 0x00000000ff0b7431 */ /* 0x000fc400000001ff */
[----:B----4-:R-:W-:Y:S02]  /*1330*/  @P3 FMUL.FTZ R44, R40, UR23 ;  /* 0x00000017282c3c20 */ /* 0x010fe40008410000 */
[----:B------:R-:W-:Y:S01]  /*1340*/  F2FP.F16.F32.PACK_AB R40, RZ, R55 ;  /* 0x00000037ff28723e */ /* 0x000fe200000000ff */
[----:B--2---:R-:W-:Y:S01]  /*1350*/  @P3 FMUL.FTZ R11, R41, UR24 ;  /* 0x00000018290b3c20 */ /* 0x004fe20008410000 */
[----:B------:R-:W-:Y:S02]  /*1360*/  F2FP.F16.F32.PACK_AB R41, RZ, R6 ;  /* 0x00000006ff29723e */ /* 0x000fe400000000ff */
[----:B------:R-:W-:Y:S01]  /*1370*/  F2FP.F16.F32.PACK_AB R62, RZ, R44 ;  /* 0x0000002cff3e723e */ /* 0x000fe200000000ff */
[----:B0-----:R-:W-:Y:S01]  /*1380*/  @P3 FMUL.FTZ R58, R43, UR27 ;  /* 0x0000001b2b3a3c20 */ /* 0x001fe20008410000 */
[----:B------:R-:W-:Y:S02]  /*1390*/  F2FP.F16.F32.PACK_AB R43, RZ, R51 ;  /* 0x00000033ff2b723e */ /* 0x000fe400000000ff */
[----:B------:R-:W-:Y:S01]  /*13a0*/  F2FP.F16.F32.PACK_AB R63, RZ, R11 ;  /* 0x0000000bff3f723e */ /* 0x000fe200000000ff */
[----:B-1----:R-:W-:Y:S01]  /*13b0*/  @P3 FMUL.FTZ R50, R42, UR25 ;  /* 0x000000192a323c20 */ /* 0x002fe20008410000 */
[----:B------:R-:W-:-:S02]  /*13c0*/  F2FP.F16.F32.PACK_AB R42, RZ, R7 ;  /* 0x00000007ff2a723e */ /* 0x000fc400000000ff */
[----:B------:R-:W-:Y:S02]  /*13d0*/  F2FP.F16.F32.PACK_AB R66, RZ, R58 ;  /* 0x0000003aff42723e */ /* 0x000fe400000000ff */
[----:B------:R-:W-:Y:S02]  /*13e0*/  F2FP.F16.F32.PACK_AB R65, RZ, R50 ;  /* 0x00000032ff41723e */ /* 0x000fe400000000ff */
[----:B------:R-:W-:Y:S02]  /*13f0*/  PRMT R40, R40, 0x5410, R41 ;  /* 0x0000541028287816 */ /* 0x000fe40000000029 */
[----:B------:R-:W-:Y:S02]  /*1400*/  PRMT R41, R42, 0x5410, R62 ;  /* 0x000054102a297816 */ /* 0x000fe4000000003e */
[----:B------:R-:W-:Y:S02]  /*1410*/  PRMT R43, R43, 0x5410, R66 ;  /* 0x000054102b2b7816 */ /* 0x000fe40000000042 */
[----:B------:R-:W-:-:S07]  /*1420*/  PRMT R42, R63, 0x5410, R65 ;  /* 0x000054103f2a7816 */ /* 0x000fce0000000041 */
.L_x_2115:
[----:B------:R-:W0:Y:S01]  /*1430*/  LDC.64 R62, c[0x0][0x3a8] ;  /* 0x0000ea00ff3e7b82 */ /* 0x000e220000000a00 */
[----:B------:R-:W-:Y:S01]  /*1440*/  IADD3 R64, PT, PT, R64, 0x100, RZ ;  /* 0x0000010040407810 */ /* 0x000fe20007ffe0ff */
[C---:B0-----:R-:W-:Y:S01]  /*1450*/  IMAD.WIDE.U32 R62, R61.reuse, 0x10, R62 ;  /* 0x000000103d3e7825 */ /* 0x041fe200078e003e */
[----:B------:R-:W-:-:S04]  /*1460*/  IADD3 R61, PT, PT, R61, 0x100, RZ ;  /* 0x000001003d3d7810 */ /* 0x000fc80007ffe0ff */
[----:B------:R1:W-:Y:S03]  /*1470*/  STG.E.128 desc[UR12][R62.64], R40 ;  /* 0x000000283e007986 */ /* 0x0003e6000c101d0c */
.L_x_2112:
[----:B------:R-:W-:Y:S05]  /*1480*/  BSYNC.RECONVERGENT B0 ;  /* 0x0000000000007941 */ /* 0x000fea0003800200 */
.L_x_2111:
[----:B------:R-:W-:Y:S01]  /*1490*/  ISETP.GE.U32.AND P2, PT, R5, 0x300, PT ;  /* 0x000003000500780c */ /* 0x000fe20003f46070 */
[----:B------:R-:W-:-:S12]  /*14a0*/  BSSY.RECONVERGENT B0, `(.L_x_2116) ;  /* 0x0000067000007945 */ /* 0x000fd80003800200 */
[----:B------:R-:W-:Y:S05]  /*14b0*/  @!P2 BRA `(.L_x_2117) ;  /* 0x000000040094a947 */ /* 0x000fea0003800000 */
[----:B------:R-:W-:-:S04]  /*14c0*/  UISETP.NE.U32.AND UP0, UPT, UR14, URZ, UPT ;  /* 0x000000ff0e00728c */ /* 0x000fc8000bf05070 */
[----:B------:R-:W-:Y:S01]  /*14d0*/  UISETP.NE.AND.EX UP0, UPT, UR15, URZ, UPT, UP0 ;  /* 0x000000ff0f00728c */ /* 0x000fe2000bf05300 */
[----:B------:R-:W-:Y:S10]  /*14e0*/  BRA.U !UP2, `(.L_x_2118) ;  /* 0x000000010a0c7547 */ /* 0x000ff4000b800000 */
[----:B------:R-:W2:Y:S02]  /*14f0*/  LDC.64 R12, c[0x0][0x390] ;  /* 0x0000e400ff0c7b82 */ /* 0x000ea40000000a00 */
[----:B--2---:R-:W-:-:S06]  /*1500*/  IMAD.WIDE.U32 R12, R64, 0x10, R12 ;  /* 0x00000010400c7825 */ /* 0x004fcc00078e000c */
[----:B------:R-:W5:Y:S02]  /*1510*/  LDG.E.128 R12, desc[UR12][R12.64] ;  /* 0x0000000c0c0c7981 */ /* 0x000f64000c1e1d00 */
.L_x_2118:
[----:B------:R-:W-:Y:S05]  /*1520*/  BRA.U !UP0, `(.L_x_2119) ;  /* 0x0000000108c47547 */ /* 0x000fea000b800000 */
[----:B01----:R-:W0:Y:S02]  /*1530*/  LDC.64 R40, c[0x0][0x3a0] ;  /* 0x0000e800ff287b82 */ /* 0x003e240000000a00 */
        /* <DEDUP_REMOVED lines=8> */
[----:B------:R-:W4:Y:S08]  /*15c0*/  @P3 LDC R62, c[0x0][0x40c] ;  /* 0x00010300ff3e3b82 */ /* 0x000f300000000800 */
[----:B------:R-:W4:Y:S08]  /*15d0*/  @P3 LDC R59, c[0x0][0x40c] ;  /* 0x00010300ff3b3b82 */ /* 0x000f300000000800 */
[----:B------:R-:W4:Y:S01]  /*15e0*/  @P3 LDC R63, c[0x0][0x40c] ;  /* 0x00010300ff3f3b82 */ /* 0x000f220000000800 */
[----:B--2---:R-:W-:-:S02]  /*15f0*/  HADD2.F32 R8, -RZ, R40.H1_H1 ;  /* 0x30000028ff087230 */ /* 0x004fc40000004100 */
[----:B------:R-:W-:-:S03]  /*1600*/  HADD2.F32 R9, -RZ, R41.H0_H0 ;  /* 0x20000029ff097230 */ /* 0x000fc60000004100 */
[----:B0-----:R-:W-:Y:S01]  /*1610*/  @P3 FFMA.FTZ R8, R47, R10, R8 ;  /* 0x0000000a2f083223 */ /* 0x001fe20000010008 */
[----:B------:R-:W-:Y:S02]  /*1620*/  HADD2.F32 R10, -RZ, R41.H1_H1 ;  /* 0x30000029ff0a7230 */ /* 0x000fe40000004100 */
[----:B-1----:R-:W-:Y:S01]  /*1630*/  @P3 FFMA.FTZ R9, R52, R53, R9 ;  /* 0x0000003534093223 */ /* 0x002fe20000010009 */
[----:B------:R-:W-:Y:S02]  /*1640*/  @P3 HADD2.F32 R41, -RZ, R13.H1_H1 ;  /* 0x3000000dff293230 */ /* 0x000fe40000004100 */
[--C-:B------:R-:W-:Y:S02]  /*1650*/  HADD2.F32 R52, -RZ, R42.reuse.H1_H1 ;  /* 0x3000002aff347230 */ /* 0x100fe40000004100 */
[----:B------:R-:W-:Y:S02]  /*1660*/  HADD2.F32 R47, -RZ, R42.H0_H0 ;  /* 0x2000002aff2f7230 */ /* 0x000fe40000004100 */
[----:B---3--:R-:W-:Y:S01]  /*1670*/  @P3 FFMA.FTZ R10, R41, R56, R10 ;  /* 0x00000038290a3223 */ /* 0x008fe2000001000a */
[--C-:B------:R-:W-:Y:S01]  /*1680*/  @P3 HADD2.F32 R41, -RZ, R14.reuse.H1_H1 ;  /* 0x3000000eff293230 */ /* 0x100fe20000004100 */
[----:B------:R-:W0:Y:S01]  /*1690*/  @P3 LDC R42, c[0x0][0x40c] ;  /* 0x00010300ff2a3b82 */ /* 0x000e220000000800 */
[----:B------:R-:W-:-:S02]  /*16a0*/  @P3 HADD2.F32 R56, -RZ, R14.H0_H0 ;  /* 0x2000000eff383230 */ /* 0x000fc40000004100 */
[----:B------:R-:W-:Y:S02]  /*16b0*/  HADD2.F32 R53, -RZ, R43.H0_H0 ;  /* 0x2000002bff357230 */ /* 0x000fe40000004100 */
[----:B----4-:R-:W-:Y:S01]  /*16c0*/  @P3 FFMA.FTZ R52, R41, R62, R52 ;  /* 0x0000003e29343223 */ /* 0x010fe20000010034 */
[----:B------:R-:W-:Y:S02]  /*16d0*/  @P3 HADD2.F32 R41, -RZ, R12.H0_H0 ;  /* 0x2000000cff293230 */ /* 0x000fe40000004100 */
[----:B------:R-:W-:Y:S01]  /*16e0*/  @P3 FFMA.FTZ R47, R56, R59, R47 ;  /* 0x0000003b382f3223 */ /* 0x000fe2000001002f */
[----:B------:R-:W-:Y:S01]  /*16f0*/  @P3 HADD2.F32 R56, -RZ, R15.H0_H0 ;  /* 0x2000000fff383230 */ /* 0x000fe20000004100 */
[----:B------:R-:W1:Y:S01]  /*1700*/  @P3 LDC R62, c[0x0][0x40c] ;  /* 0x00010300ff3e3b82 */ /* 0x000e620000000800 */
[----:B------:R-:W-:Y:S01]  /*1710*/  HADD2.F32 R59, -RZ, R43.H1_H1 ;  /* 0x3000002bff3b7230 */ /* 0x000fe20000004100 */
[----:B------:R-:W-:Y:S02]  /*1720*/  F2FP.F16.F32.PACK_AB R64, RZ, R52 ;  /* 0x00000034ff40723e */ /* 0x000fe400000000ff */
[----:B------:R-:W-:Y:S01]  /*1730*/  @P3 FFMA.FTZ R53, R56, R63, R53 ;  /* 0x0000003f38353223 */ /* 0x000fe20000010035 */
[----:B------:R-:W-:Y:S01]  /*1740*/  HADD2.F32 R56, -RZ, R40.H0_H0 ;  /* 0x20000028ff387230 */ /* 0x000fe20000004100 */
[----:B------:R-:W-:Y:S01]  /*1750*/  F2FP.F16.F32.PACK_AB R63, RZ, R47 ;  /* 0x0000002fff3f723e */ /* 0x000fe200000000ff */
[----:B------:R-:W-:-:S02]  /*1760*/  @P3 HADD2.F32 R40, -RZ, R15.H1_H1 ;  /* 0x3000000fff283230 */ /* 0x000fc40000004100 */
[----:B------:R-:W-:Y:S01]  /*1770*/  F2FP.F16.F32.PACK_AB R65, RZ, R53 ;  /* 0x00000035ff41723e */ /* 0x000fe200000000ff */
[----:B0-----:R-:W-:Y:S01]  /*1780*/  @P3 FFMA.FTZ R56, R41, R42, R56 ;  /* 0x0000002a29383223 */ /* 0x001fe20000010038 */
[----:B------:R-:W-:Y:S02]  /*1790*/  F2FP.F16.F32.PACK_AB R41, RZ, R9 ;  /* 0x00000009ff29723e */ /* 0x000fe400000000ff */
[----:B------:R-:W-:-:S04]  /*17a0*/  F2FP.F16.F32.PACK_AB R42, RZ, R10 ;  /* 0x0000000aff2a723e */ /* 0x000fc800000000ff */
[----:B------:R-:W-:Y:S01]  /*17b0*/  PRMT R41, R41, 0x5410, R42 ;  /* 0x0000541029297816 */ /* 0x000fe2000000002a */
[----:B-1----:R-:W-:Y:S01]  /*17c0*/  @P3 FFMA.FTZ R59, R40, R62, R59 ;  /* 0x0000003e283b3223 */ /* 0x002fe2000001003b */
[----:B------:R-:W-:Y:S02]  /*17d0*/  F2FP.F16.F32.PACK_AB R62, RZ, R8 ;  /* 0x00000008ff3e723e */ /* 0x000fe400000000ff */
[----:B------:R-:W-:Y:S02]  /*17e0*/  F2FP.F16.F32.PACK_AB R40, RZ, R56 ;  /* 0x00000038ff28723e */ /* 0x000fe400000000ff */
[----:B------:R-:W-:Y:S02]  /*17f0*/  F2FP.F16.F32.PACK_AB R43, RZ, R59 ;  /* 0x0000003bff2b723e */ /* 0x000fe400000000ff */
[----:B------:R-:W-:Y:S02]  /*1800*/  PRMT R42, R63, 0x5410, R64 ;  /* 0x000054103f2a7816 */ /* 0x000fe40000000040 */
[----:B------:R-:W-:-:S02]  /*1810*/  PRMT R40, R40, 0x5410, R62 ;  /* 0x0000541028287816 */ /* 0x000fc4000000003e */
[----:B------:R-:W-:Y:S01]  /*1820*/  PRMT R43, R65, 0x5410, R43 ;  /* 0x00005410412b7816 */ /* 0x000fe2000000002b */
[----:B------:R-:W-:Y:S06]  /*1830*/  BRA `(.L_x_2120) ;  /* 0x0000000000a87947 */ /* 0x000fec0003800000 */
.L_x_2119:
[----:B------:R-:W2:Y:S01]  /*1840*/  @UP2 LDCU UR5, c[0x0][0x40c] ;  /* 0x00008180ff0527ac */ /* 0x000ea20008000800 */
[--C-:B01---5:R-:W-:Y:S01]  /*1850*/  @P3 HADD2.F32 R40, -RZ, R12.reuse.H1_H1 ;  /* 0x3000000cff283230 */ /* 0x123fe20000004100 */
[----:B------:R-:W-:Y:S01]  /*1860*/  CS2R R8, SRZ ;  /* 0x0000000000087805 */ /* 0x000fe2000001ff00 */
        /* <DEDUP_REMOVED lines=39> */
.L_x_2120:
[----:B------:R-:W0:Y:S02]  /*1ae0*/  LDC.64 R62, c[0x0][0x3a8] ;  /* 0x0000ea00ff3e7b82 */ /* 0x000e240000000a00 */
[----:B0-----:R-:W-:-:S05]  /*1af0*/  IMAD.WIDE.U32 R62, R61, 0x10, R62 ;  /* 0x000000103d3e7825 */ /* 0x001fca00078e003e */
[----:B------:R2:W-:Y:S02]  /*1b00*/  STG.E.128 desc[UR12][R62.64], R40 ;  /* 0x000000283e007986 */ /* 0x0005e4000c101d0c */
.L_x_2117:
[----:B------:R-:W-:Y:S05]  /*1b10*/  BSYNC.RECONVERGENT B0 ;  /* 0x0000000000007941 */ /* 0x000fea0003800200 */
.L_x_2116:
        /* <DEDUP_REMOVED lines=38> */
[----:B------:R-:W-:Y:S01]  /*1d80*/  FMUL.FTZ R40, R4, R63 ;  /* 0x0000003f04287220 */ /* 0x000fe20000410000 */
[----:B------:R-:W-:-:S03]  /*1d90*/  LOP3.LUT R63, R60, 0x1f, RZ, 0xc0, !PT ;  /* 0x0000001f3c3f7812 */ /* 0x000fc600078ec0ff */
        /* <DEDUP_REMOVED lines=17> */
[----:B------:R-:W-:-:S05]  /*1eb0*/  FFMA.FTZ R41, R62, R62, R41 ;  /* 0x0000003e3e297223 */ /* 0x000fca0000010029 */
        /* <DEDUP_REMOVED lines=18> */
[----:B------:R-:W-:Y:S01]  /*1fe0*/  FFMA.FTZ R42, R42, R42, R41 ;  /* 0x0000002a2a2a7223 */ /* 0x000fe20000010029 */
[----:B------:R-:W-:-:S03]  /*1ff0*/  MOV R63, RZ ;  /* 0x000000ff003f7202 */ /* 0x000fc60000000f00 */
        /* <DEDUP_REMOVED lines=32> */
.L_x_2122:
[----:B------:R-:W-:Y:S05]  /*2200*/  BSYNC.RECONVERGENT B0 ;  /* 0x0000000000007941 */ /* 0x000fea0003800200 */
.L_x_2121:
[----:B------:R-:W-:Y:S01]  /*2210*/  BAR.SYNC.DEFER_BLOCKING 0x0 ;  /* 0x0000000000007b1d */ /* 0x000fe20000010000 */
[----:B0-----:R-:W-:-:S05]  /*2220*/  CS2R R40, SRZ ;  /* 0x0000000000287805 */ /* 0x001fca000001ff00 */
        /* <DEDUP_REMOVED lines=10> */
.L_x_2124:
[----:B------:R-:W-:Y:S05]  /*22d0*/  BSYNC.RECONVERGENT B0 ;  /* 0x0000000000007941 */ /* 0x000fea0003800200 */
.L_x_2123:
[----:B------:R-:W1:Y:S01]  /*22e0*/  SHFL.DOWN PT, R62, R63, 0x4, 0x1f ;  /* 0x08801f003f3e7f89 */ /* 0x000e6200000e0000 */
[----:B------:R-:W-:Y:S01]  /*22f0*/  ISETP.NE.AND P3, PT, R60, RZ, PT ;  /* 0x000000ff3c00720c */ /* 0x000fe20003f65270 */
[----:B------:R-:W-:Y:S01]  /*2300*/  UISETP.GE.AND UP0, UPT, UR6, 0x1, UPT ;  /* 0x000000010600788c */ /* 0x000fe2000bf06270 */
[----:B------:R-:W-:Y:S01]  /*2310*/  ISETP.NE.AND P4, PT, RZ, UR19, PT ;  /* 0x00000013ff007c0c */ /* 0x000fe2000bf85270 */
[----:B0-----:R-:W0:Y:S01]  /*2320*/  SHFL.DOWN PT, R61, R40, 0x4, 0x1f ;  /* 0x08801f00283d7f89 */ /* 0x001e2200000e0000 */
[-C--:B-1----:R-:W-:Y:S02]  /*2330*/  IADD3 R42, PT, PT, R62, R63.reuse, RZ ;  /* 0x0000003f3e2a7210 */ /* 0x082fe40007ffe0ff */
[----:B------:R-:W-:Y:S02]  /*2340*/  I2FP.F32.S32 R66, R62 ;  /* 0x0000003e00427245 */ /* 0x000fe40000201400 */
[----:B------:R-:W-:Y:S01]  /*2350*/  I2FP.F32.S32 R43, R42 ;  /* 0x0000002a002b7245 */ /* 0x000fe20000201400 */
[C---:B0-----:R-:W-:Y:S01]  /*2360*/  FADD.FTZ R65, -R61.reuse, R40 ;  /* 0x000000283d417221 */ /* 0x041fe20000010100 */
[----:B------:R-:W-:Y:S01]  /*2370*/  I2FP.F32.S32 R62, R63 ;  /* 0x0000003f003e7245 */ /* 0x000fe20000201400 */
[----:B------:R-:W-:Y:S01]  /*2380*/  FMUL.FTZ R61, R61, R66 ;  /* 0x000000423d3d7220 */ /* 0x000fe20000410000 */
[----:B------:R-:W0:Y:S01]  /*2390*/  MUFU.RCP R64, R43 ;  /* 0x0000002b00407308 */ /* 0x000e220000001000 */
[----:B------:R-:W-:Y:S01]  /*23a0*/  FMUL.FTZ R65, R65, R65 ;  /* 0x0000004141417220 */ /* 0x000fe20000410000 */
[----:B------:R-:W1:Y:S01]  /*23b0*/  SHFL.DOWN PT, R63, R42, 0x2, 0x1f ;  /* 0x08401f002a3f7f89 */ /* 0x000e6200000e0000 */
[----:B------:R-:W-:-:S02]  /*23c0*/  FFMA.FTZ R61, R62, R40, R61 ;  /* 0x000000283e3d7223 */ /* 0x000fc4000001003d */
[----:B------:R-:W-:Y:S01]  /*23d0*/  FMUL.FTZ R65, R65, R62 ;  /* 0x0000003e41417220 */ /* 0x000fe20000410000 */
[----:B------:R-:W2:Y:S03]  /*23e0*/  SHFL.DOWN PT, R40, R41, 0x4, 0x1f ;  /* 0x08801f0029287f89 */ /* 0x000ea600000e0000 */
[----:B------:R-:W-:Y:S01]  /*23f0*/  FMUL.FTZ R65, R65, R66 ;  /* 0x0000004241417220 */ /* 0x000fe20000410000 */
[----:B0-----:R-:W-:-:S05]  /*2400*/  FMUL.FTZ R62, R64, R61 ;  /* 0x0000003d403e7220 */ /* 0x001fca0000410000 */
[----:B------:R-:W0:Y:S01]  /*2410*/  SHFL.DOWN PT, R67, R62, 0x2, 0x1f ;  /* 0x08401f003e437f89 */ /* 0x000e2200000e0000 */
[----:B-1----:R-:W-:Y:S01]  /*2420*/  I2FP.F32.S32 R66, R63 ;  /* 0x0000003f00427245 */ /* 0x002fe20000201400 */
[----:B--2---:R-:W-:-:S04]  /*2430*/  FADD.FTZ R61, R40, R41 ;  /* 0x00000029283d7221 */ /* 0x004fc80000010000 */
[----:B------:R-:W-:Y:S01]  /*2440*/  FFMA.FTZ R61, R64, R65, R61 ;  /* 0x00000041403d7223 */ /* 0x000fe2000001003d */
[----:B------:R-:W-:-:S04]  /*2450*/  IADD3 R64, PT, PT, R42, R63, RZ ;  /* 0x0000003f2a407210 */ /* 0x000fc80007ffe0ff */
[----:B------:R-:W1:Y:S04]  /*2460*/  SHFL.DOWN PT, R42, R61, 0x2, 0x1f ;  /* 0x08401f003d2a7f89 */ /* 0x000e6800000e0000 */
[----:B------:R-:W2:Y:S01]  /*2470*/  SHFL.DOWN PT, R65, R64, 0x1, 0x1f ;  /* 0x08201f0040417f89 */ /* 0x000ea200000e0000 */
[----:B0-----:R-:W-:Y:S01]  /*2480*/  FADD.FTZ R40, R62, -R67 ;  /* 0x800000433e287221 */ /* 0x001fe20000010000 */
[----:B------:R-:W-:-:S03]  /*2490*/  FMUL.FTZ R68, R67, R66 ;  /* 0x0000004243447220 */ /* 0x000fc60000410000 */
[----:B------:R-:W-:Y:S01]  /*24a0*/  FMUL.FTZ R40, R40, R40 ;  /* 0x0000002828287220 */ /* 0x000fe20000410000 */
[----:B------:R-:W-:-:S03]  /*24b0*/  FFMA.FTZ R68, R43, R62, R68 ;  /* 0x0000003e2b447223 */ /* 0x000fc60000010044 */
[----:B------:R-:W-:Y:S01]  /*24c0*/  FMUL.FTZ R43, R43, R40 ;  /* 0x000000282b2b7220 */ /* 0x000fe20000410000 */
[----:B------:R-:W-:-:S03]  /*24d0*/  I2FP.F32.S32 R40, R64 ;  /* 0x0000004000287245 */ /* 0x000fc60000201400 */
[----:B------:R-:W-:Y:S01]  /*24e0*/  FMUL.FTZ R43, R43, R66 ;  /* 0x000000422b2b7220 */ /* 0x000fe20000410000 */
[----:B------:R-:W0:Y:S01]  /*24f0*/  MUFU.RCP R41, R40 ;  /* 0x0000002800297308 */ /* 0x000e220000001000 */
[----:B-1----:R-:W-:Y:S01]  /*2500*/  FADD.FTZ R42, R61, R42 ;  /* 0x0000002a3d2a7221 */ /* 0x002fe20000010000 */
[----:B0-----:R-:W-:-:S03]  /*2510*/  FMUL.FTZ R63, R41, R68 ;  /* 0x00000044293f7220 */ /* 0x001fc60000410000 */
[----:B------:R-:W-:Y:S01]  /*2520*/  FFMA.FTZ R42, R41, R43, R42 ;  /* 0x0000002b292a7223 */ /* 0x000fe2000001002a */
[-C--:B--2---:R-:W-:Y:S02]  /*2530*/  IADD3 R41, PT, PT, R64, R65.reuse, RZ ;  /* 0x0000004140297210 */ /* 0x084fe40007ffe0ff */
[----:B------:R-:W-:Y:S01]  /*2540*/  I2FP.F32.S32 R65, R65 ;  /* 0x0000004100417245 */ /* 0x000fe20000201400 */
[----:B------:R-:W0:Y:S01]  /*2550*/  SHFL.DOWN PT, R62, R63, 0x1, 0x1f ;  /* 0x08201f003f3e7f89 */ /* 0x000e2200000e0000 */
[----:B------:R-:W-:-:S03]  /*2560*/  I2FP.F32.S32 R43, R41 ;  /* 0x00000029002b7245 */ /* 0x000fc60000201400 */
[----:B------:R-:W1:Y:S03]  /*2570*/  SHFL.DOWN PT, R41, R42, 0x1, 0x1f ;  /* 0x08201f002a297f89 */ /* 0x000e6600000e0000 */
[----:B------:R-:W2:Y:S01]  /*2580*/  MUFU.RCP R43, R43 ;  /* 0x0000002b002b7308 */ /* 0x000ea20000001000 */
[----:B0-----:R-:W-:Y:S01]  /*2590*/  FADD.FTZ R61, R63, -R62 ;  /* 0x8000003e3f3d7221 */ /* 0x001fe20000010000 */
[----:B------:R-:W-:-:S03]  /*25a0*/  FMUL.FTZ R67, R62, R65 ;  /* 0x000000413e437220 */ /* 0x000fc60000410000 */
[----:B------:R-:W-:Y:S01]  /*25b0*/  FMUL.FTZ R61, R61, R61 ;  /* 0x0000003d3d3d7220 */ /* 0x000fe20000410000 */
[C---:B------:R-:W-:Y:S01]  /*25c0*/  FFMA.FTZ R62, R40.reuse, R63, R67 ;  /* 0x0000003f283e7223 */ /* 0x040fe20000010043 */
[----:B------:R-:W-:Y:S01]  /*25d0*/  MOV R67, UR18 ;  /* 0x0000001200437c02 */ /* 0x000fe20008000f00 */
[----:B------:R-:W0:Y:S01]  /*25e0*/  LDC R63, c[0x0][0x448] ;  /* 0x00011200ff3f7b82 */ /* 0x000e220000000800 */
[----:B------:R-:W-:Y:S01]  /*25f0*/  FMUL.FTZ R61, R40, R61 ;  /* 0x0000003d283d7220 */ /* 0x000fe20000410000 */
[----:B--2---:R-:W-:Y:S01]  /*2600*/  FMUL.FTZ R62, R43, R62 ;  /* 0x0000003e2b3e7220 */ /* 0x004fe20000410000 */
[----:B-1----:R-:W-:Y:S02]  /*2610*/  FADD.FTZ R40, R42, R41 ;  /* 0x000000292a287221 */ /* 0x002fe40000010000 */
[----:B------:R-:W-:Y:S02]  /*2620*/  FMUL.FTZ R61, R61, R65 ;  /* 0x000000413d3d7220 */ /* 0x000fe40000410000 */
[----:B------:R-:W1:Y:S02]  /*2630*/  SHFL.IDX PT, R65, R62, RZ, 0x1f ;  /* 0x00001fff3e417589 */ /* 0x000e6400000e0000 */
[----:B------:R-:W-:-:S05]  /*2640*/  FFMA.FTZ R61, R43, R61, R40 ;  /* 0x0000003d2b3d7223 */ /* 0x000fca0000010028 */
[----:B------:R2:W0:Y:S02]  /*2650*/  SHFL.IDX PT, R42, R61, RZ, 0x1f ;  /* 0x00001fff3d2a7589 */ /* 0x00042400000e0000 */
[----:B--2---:R-:W-:Y:S01]  /*2660*/  MOV R61, UR18 ;  /* 0x00000012003d7c02 */ /* 0x004fe20008000f00 */
[----:B-1----:R-:W-:-:S05]  /*2670*/  FMUL.FTZ R40, R65, R65 ;  /* 0x0000004141287220 */ /* 0x002fca0000410000 */
[----:B------:R-:W-:Y:S01]  /*2680*/  FSEL R64, R40, RZ, P4 ;  /* 0x000000ff28407208 */ /* 0x000fe20002000000 */
[----:B0-----:R-:W-:Y:S01]  /*2690*/  FFMA.FTZ R63, R42, UR20, R63 ;  /* 0x000000142a3f7c23 */ /* 0x001fe2000801003f */
[----:B------:R-:W0:Y:S03]  /*26a0*/  @!P3 LDC.64 R40, c[0x0][0x3c8] ;  /* 0x0000f200ff28bb82 */ /* 0x000e260000000a00 */
[----:B------:R-:W-:-:S05]  /*26b0*/  FADD.FTZ R63, R63, R64 ;  /* 0x000000403f3f7221 */ /* 0x000fca0000010000 */
[----:B------:R-:W1:Y:S01]  /*26c0*/  @!P3 LDC.64 R42, c[0x0][0x3c0] ;  /* 0x0000f000ff2abb82 */ /* 0x000e620000000a00 */
[----:B------:R-:W2:Y:S01]  /*26d0*/  MUFU.RSQ R63, R63 ;  /* 0x0000003f003f7308 */ /* 0x000ea20000001400 */
[----:B0-----:R-:W-:-:S04]  /*26e0*/  @!P3 IMAD.WIDE R40, R61, 0x4, R40 ;  /* 0x000000043d28b825 */ /* 0x001fc800078e0228 */
[----:B-1----:R-:W-:-:S05]  /*26f0*/  @!P3 IMAD.WIDE R42, R67, 0x4, R42 ;  /* 0x00000004432ab825 */ /* 0x002fca00078e022a */
[----:B------:R0:W-:Y:S04]  /*2700*/  @!P3 STG.E desc[UR12][R42.64], R65 ;  /* 0x000000412a00b986 */ /* 0x0001e8000c10190c */
[----:B--2---:R0:W-:Y:S01]  /*2710*/  @!P3 STG.E desc[UR12][R40.64], R63 ;  /* 0x0000003f2800b986 */ /* 0x0041e2000c10190c */
[----:B------:R-:W-:Y:S05]  /*2720*/  BRA.U !UP0, `(.L_x_2125) ;  /* 0x00000009087c7547 */ /* 0x000fea000b800000 */
[----:B------:R-:W-:Y:S01]  /*2730*/  UIADD3 UR4, UPT, UPT, UR6, -0x1, URZ ;  /* 0xffffffff06047890 */ /* 0x000fe2000fffe0ff */
[----:B------:R-:W-:Y:S01]  /*2740*/  BSSY.RECONVERGENT B0, `(.L_x_2126) ;  /* 0x0000038000007945 */ /* 0x000fe20003800200 */
[----:B0-----:R-:W-:Y:S02]  /*2750*/  FSEL R65, R65, RZ, !P4 ;  /* 0x000000ff41417208 */ /* 0x001fe40006000000 */
[----:B------:R-:W-:-:S04]  /*2760*/  UIMAD UR4, UR4, UR22, URZ ;  /* 0x00000016040472a4 */ /* 0x000fc8000f8e02ff */
[----:B------:R-:W-:-:S04]  /*2770*/  USHF.R.S32.HI UR5, URZ, 0x1f, UR4 ;  /* 0x0000001fff057899 */ /* 0x000fc80008011404 */
[----:B------:R-:W-:-:S06]  /*2780*/  ULEA.HI UR5, UR5, UR4, URZ, 0x3 ;  /* 0x0000000405057291 */ /* 0x000fcc000f8f18ff */
[----:B------:R-:W-:-:S04]  /*2790*/  MOV R41, UR5 ;  /* 0x0000000500297c02 */ /* 0x000fc80008000f00 */
[----:B------:R-:W-:Y:S01]  /*27a0*/  LEA.HI.SX32 R62, R41, R60, 0x1d ;  /* 0x0000003c293e7211 */ /* 0x000fe200078feaff */
[----:B------:R-:W-:Y:S06]  /*27b0*/  @!P0 BRA `(.L_x_2127) ;  /* 0x0000000000c08947 */ /* 0x000fec0003800000 */
[--C-:B------:R-:W-:Y:S01]  /*27c0*/  FADD.FTZ R40, R54, -R65.reuse ;  /* 0x8000004136287221 */ /* 0x100fe20000010000 */
        /* <DEDUP_REMOVED lines=35> */
[----:B------:R-:W-:Y:S01]  /*2a00*/  F2FP.F16.F32.PACK_AB R42, R61, R42 ;  /* 0x0000002a3d2a723e */ /* 0x000fe200000000ff */
[----:B------:R-:W-:Y:S01]  /*2a10*/  FMUL.FTZ R64, R63, R64 ;  /* 0x000000403f407220 */ /* 0x000fe20000410000 */
[----:B------:R-:W0:Y:S03]  /*2a20*/  LDC.64 R60, c[0x0][0x428] ;  /* 0x00010a00ff3c7b82 */ /* 0x000e260000000a00 */
[----:B------:R-:W-:Y:S01]  /*2a30*/  FFMA.FTZ R43, R64, R43, R69 ;  /* 0x0000002b402b7223 */ /* 0x000fe20000010045 */
[----:B------:R-:W-:Y:S01]  /*2a40*/  FADD.FTZ R64, R57, -R65 ;  /* 0x8000004139407221 */ /* 0x000fe20000010000 */
[----:B------:R-:W-:-:S03]  /*2a50*/  HADD2.F32 R69, -RZ, R39.H1_H1 ;  /* 0x30000027ff457230 */ /* 0x000fc60000004100 */
[----:B------:R-:W-:-:S04]  /*2a60*/  FMUL.FTZ R64, R63, R64 ;  /* 0x000000403f407220 */ /* 0x000fc80000410000 */
[----:B------:R-:W-:-:S05]  /*2a70*/  FFMA.FTZ R64, R64, R69, R71 ;  /* 0x0000004540407223 */ /* 0x000fca0000010047 */
[----:B------:R-:W-:Y:S01]  /*2a80*/  F2FP.F16.F32.PACK_AB R43, R64, R43 ;  /* 0x0000002b402b723e */ /* 0x000fe200000000ff */
[C---:B0-----:R-:W-:Y:S01]  /*2a90*/  IMAD.WIDE.U32 R60, R62.reuse, 0x10, R60 ;  /* 0x000000103e3c7825 */ /* 0x041fe200078e003c */
[----:B------:R-:W-:-:S04]  /*2aa0*/  IADD3 R62, PT, PT, R62, 0x100, RZ ;  /* 0x000001003e3e7810 */ /* 0x000fc80007ffe0ff */
[----:B------:R0:W-:Y:S03]  /*2ab0*/  STG.E.128 desc[UR12][R60.64], R40 ;  /* 0x000000283c007986 */ /* 0x0001e6000c101d0c */
.L_x_2127:
[----:B------:R-:W-:Y:S05]  /*2ac0*/  BSYNC.RECONVERGENT B0 ;  /* 0x0000000000007941 */ /* 0x000fea0003800200 */
.L_x_2126:
[----:B------:R-:W-:Y:S04]  /*2ad0*/  BSSY.RECONVERGENT B0, `(.L_x_2128) ;  /* 0x0000032000007945 */ /* 0x000fe80003800200 */
        /* <DEDUP_REMOVED lines=49> */
.L_x_2129:
[----:B------:R-:W-:Y:S05]  /*2df0*/  BSYNC.RECONVERGENT B0 ;  /* 0x0000000000007941 */ /* 0x000fea0003800200 */
.L_x_2128:
        /* <DEDUP_REMOVED lines=15> */
[----:B------:R-:W-:-:S04]  /*2ef0*/  FADD.FTZ R42, R9, -R65 ;  /* 0x80000041092a7221 */ /* 0x000fc80000010000 */
        /* <DEDUP_REMOVED lines=19> */
[----:B------:R-:W-:Y:S02]  /*3030*/  HADD2.F32 R43, -RZ, R23.H0_H0 ;  /* 0x20000017ff2b7230 */ /* 0x000fe40000004100 */
[----:B------:R-:W-:Y:S02]  /*3040*/  HADD2.F32 R61, -RZ, R19.H0_H0 ;  /* 0x20000013ff3d7230 */ /* 0x000fe40000004100 */
        /* <DEDUP_REMOVED lines=12> */
.L_x_2130:
[----:B------:R-:W-:Y:S05]  /*3110*/  BSYNC.RECONVERGENT B0 ;  /* 0x0000000000007941 */ /* 0x000fea0003800200 */
.L_x_2125:
[----:B------:R-:W-:Y:S02]  /*3120*/  UIADD3 UR18, UPT, UPT, UR18, UR16, URZ ;  /* 0x0000001012127290 */ /* 0x000fe4000fffe0ff */
[----:B------:R-:W-:Y:S02]  /*3130*/  UPLOP3.LUT UP1, UPT, UPT, UPT, UP1, 0x40, 0x4 ;  /* 0x000000000004789c */ /* 0x000fe40003f2e810 */
[----:B------:R-:W-:-:S09]  /*3140*/  UISETP.GE.AND UP0, UPT, UR18, UR17, UPT ;  /* 0x000000111200728c */ /* 0x000fd2000bf06270 */
[----:B------:R-:W-:Y:S05]  /*3150*/  BRA.U !UP0, `(.L_x_2131) ;  /* 0xffffffd5080c7547 */ /* 0x000fea000b83ffff */
[----:B------:R-:W-:Y:S05]  /*3160*/  EXIT ;  /* 0x000000000000794d */ /* 0x000fea0003800000 */
.L_x_2132:
        /* <DEDUP_REMOVED lines=9> */
.L_x_20921:


//--------------------- .text._ZN10layer_norm13ln_fwd_kernelINS_13Kernel_traitsI6__halfS2_S2_S2_fjLj6144ELj1ELj1ELj8ELj16ENS_18Kernel_traits_baseILj6144ES2_S2_S2_S2_fjLj256EEEEELb0ELb0ELb1ELb1EEEvNS_9FwdParamsE --------------------------
	.section	.text._ZN10layer_norm13ln_fwd_kernelINS_13Kernel_traitsI6__halfS2_S2_S2_fjLj6144ELj1ELj1ELj8ELj16ENS_18Kernel_traits_baseILj6144ES2_S2_S2_S2_fjLj256EEEEELb0ELb0ELb1ELb1EEEvNS_9FwdParamsE,"ax",@progbits
	.align	128
        .global         _ZN10layer_norm13ln_fwd_kernelINS_13Kernel_traitsI6__halfS2_S2_S2_fjLj6144ELj1ELj1ELj8ELj16ENS_18Kernel_traits_baseILj6144ES2_S2_S2_S2_fjLj256EEEEELb0ELb0ELb1ELb1EEEvNS_9FwdParamsE
        .type           _ZN10layer_norm13ln_fwd_kernelINS_13Kernel_traitsI6__halfS2_S2_S2_fjLj6144ELj1ELj1ELj8ELj16ENS_18Kernel_traits_baseILj6144ES2_S2_S2_S2_fjLj256EEEEELb0ELb0ELb1ELb1EEEvNS_9FwdParamsE,@function
        .size           _ZN10layer_norm13ln_fwd_kernelINS_13Kernel_traitsI6__halfS2_S2_S2_fjLj6144ELj1ELj1ELj8ELj16ENS_18Kernel_traits_baseILj6144ES2_S2_S2_S2_fjLj256EEEEELb0ELb0ELb1ELb1EEEvNS_9FwdParamsE,(.L_x_20922 - _ZN10layer_norm13ln_fwd_kernelINS_13Kernel_traitsI6__halfS2_S2_S2_fjLj6144ELj1ELj1ELj8ELj16ENS_18Kernel_traits_baseILj6144ES2_S2_S2_S2_fjLj256EEEEELb0ELb0ELb1ELb1EEEvNS_9FwdParamsE)
        .other          _ZN10layer_norm13ln_fwd_kernelINS_13Kernel_traitsI6__halfS2_S2_S2_fjLj6144ELj1ELj1ELj8ELj16ENS_18Kernel_traits_baseILj6144ES2_S2_S2_S2_fjLj256EEEEELb0ELb0ELb1ELb1EEEvNS_9FwdParamsE,@"STO_CUDA_ENTRY STV_DEFAULT"
_ZN10layer_norm13ln_fwd_kernelINS_13Kernel_traitsI6__halfS2_S2_S2_fjLj6144ELj1ELj1ELj8ELj16ENS_18Kernel_traits_baseILj6144ES2_S2_S2_S2_fjLj256EEEEELb0ELb0ELb1ELb1EEEvNS_9FwdParamsE:
.text._ZN10layer_norm13ln_fwd_kernelINS_13Kernel_traitsI6__halfS2_S2_S2_fjLj6144ELj1ELj1ELj8ELj16ENS_18Kernel_traits_baseILj6144ES2_S2_S2_S2_fjLj256EEEEELb0ELb0ELb1ELb1EEEvNS_9FwdParamsE:
        /* <DEDUP_REMOVED lines=27> */
[----:B------:R-:W-:Y:S02]  /*01b0*/  @!P0 CS2R R26, SRZ ;  /* 0x00000000001a8805 */ /* 0x000fe4000001ff00 */
[----:B------:R-:W-:Y:S02]  /*01c0*/  @!P0 CS2R R24, SRZ ;  /* 0x0000000000188805 */ /* 0x000fe4000001ff00 */
[----:B------:R-:W-:Y:S02]  /*01d0*/  @!P0 CS2R R22, SRZ ;  /* 0x0000000000168805 */ /* 0x000fe4000001ff00 */
[----:B------:R-:W-:Y:S01]  /*01e0*/  @!P0 CS2R R20, SRZ ;  /* 0x0000000000148805 */ /* 0x000fe2000001ff00 */
[----:B------:R-:W-:Y:S01]  /*01f0*/  UPLOP3.LUT UP1, UPT, UPT, UPT, UPT, 0x40, 0x4 ;  /* 0x000000000004789c */ /* 0x000fe20003f2e870 */
[----:B------:R-:W0:Y:S01]  /*0200*/  LDCU UR20, c[0x0][0x388] ;  /* 0x00007100ff1477ac */ /* 0x000e220008000800 */
[----:B------:R-:W1:Y:S01]  /*0210*/  LDCU.U8 UR21, c[0x0][0x410] ;  /* 0x00008200ff1577ac */ /* 0x000e620008000000 */
[----:B------:R-:W2:Y:S01]  /*0220*/  LDCU UR24, c[0x0][0x400] ;  /* 0x00008000ff1877ac */ /* 0x000ea20008000800 */
[----:B------:R-:W3:Y:S01]  /*0230*/  LDCU.128 UR8, c[0x0][0x3f0] ;  /* 0x00007e00ff0877ac */ /* 0x000ee20008000c00 */
[----:B------:R-:W4:Y:S01]  /*0240*/  LDCU.64 UR14, c[0x0][0x3a0] ;  /* 0x00007400ff0e77ac */ /* 0x000f220008000a00 */
[----:B------:R-:W0:Y:S05]  /*0250*/  LDCU.64 UR16, c[0x0][0x380] ;  /* 0x00007000ff1077ac */ /* 0x000e2a0008000a00 */
.L_x_2144:
[----:B---3--:R-:W-:-:S06]  /*0260*/  UIMAD.WIDE UR4, UR7, 0x4, UR8 ;  /* 0x00000004070478a5 */ /* 0x008fcc000f8e0208 */
[----:B------:R-:W-:Y:S02]  /*0270*/  MOV R2, UR4 ;  /* 0x0000000400027c02 */ /* 0x000fe40008000f00 */
[----:B------:R-:W-:-:S05]  /*0280*/  MOV R3, UR5 ;  /* 0x0000000500037c02 */ /* 0x000fca0008000f00 */
[----:B------:R-:W3:Y:S01]  /*0290*/  LDG.E R2, desc[UR12][R2.64] ;  /* 0x0000000c02027981 */ /* 0x000ee2000c1e1900 */
[----:B------:R-:W-:-:S06]  /*02a0*/  UIMAD.WIDE UR18, UR7, 0x4, UR10 ;  /* 0x00000004071278a5 */ /* 0x000fcc000f8e020a */
[----:B-1----:R-:W-:Y:S02]  /*02b0*/  MOV R6, UR18 ;  /* 0x0000001200067c02 */ /* 0x002fe40008000f00 */
        /* <DEDUP_REMOVED lines=11> */
[----:B------:R-:W-:Y:S02]  /*0370*/  MOV R5, UR5 ;  /* 0x0000000500057c02 */ /* 0x000fe40008000f00 */
        /* <DEDUP_REMOVED lines=8> */
[----:B------:R-:W-:Y:S01]  /*0400*/  UISETP.NE.AND.EX UP0, UPT, UR15, URZ, UPT, UP0 ;  /* 0x000000ff0f00728c */ /* 0x000fe2000bf05300 */
[----:B--2---:R-:W-:Y:S01]  /*0410*/  R2UR UR6, R6 ;  /* 0x00000000060672ca */ /* 0x004fe200000e0000 */
[----:B------:R-:W-:-:S06]  /*0420*/  ULEA.HI UR5, UR5, UR4, URZ, 0x3 ;  /* 0x0000000405057291 */ /* 0x000fcc000f8f18ff */
[----:B------:R-:W-:-:S04]  /*0430*/  MOV R67, UR5 ;  /* 0x0000000500437c02 */ /* 0x000fc80008000f00 */
[----:B------:R-:W-:Y:S01]  /*0440*/  LEA.HI.SX32 R67, R67, R46, 0x1d ;  /* 0x0000002e43437211 */ /* 0x000fe200078feaff */
[----:B0-----:R-:W-:Y:S06]  /*0450*/  BRA.U !UP0, `(.L_x_2133) ;  /* 0x0000000108c87547 */ /* 0x001fec000b800000 */
[----:B------:R-:W0:Y:S02]  /*0460*/  LDC.64 R8, c[0x0][0x3a0] ;  /* 0x0000e800ff087b82 */ /* 0x000e240000000a00 */
[----:B0-----:R-:W-:-:S06]  /*0470*/  IMAD.WIDE.U32 R8, R67, 0x10, R8 ;  /* 0x0000001043087825 */ /* 0x001fcc00078e0008 */
[----:B------:R-:W2:Y:S01]  /*0480*/  LDG.E.128 R8, desc[UR12][R8.64] ;  /* 0x0000000c08087981 */ /* 0x000ea2000c1e1d00 */
[----:B------:R-:W-:-:S13]  /*0490*/  ISETP.LT.AND P1, PT, RZ, UR25, PT ;  /* 0x00000019ff007c0c */ /* 0x000fda000bf21270 */
[----:B------:R-:W0:Y:S01]  /*04a0*/  @P1 LDC R47, c[0x0][0x40c] ;  /* 0x00010300ff2f1b82 */ /* 0x000e220000000800 */
[----:B-----5:R-:W-:Y:S02]  /*04b0*/  @P1 HADD2.F32 R44, -RZ, R16.H1_H1 ;  /* 0x30000010ff2c1230 */ /* 0x020fe40000004100 */
[--C-:B------:R-:W-:Y:S02]  /*04c0*/  @P1 HADD2.F32 R46, -RZ, R17.reuse.H0_H0 ;  /* 0x20000011ff2e1230 */ /* 0x100fe40000004100 */
[----:B------:R-:W-:-:S03]  /*04d0*/  @P1 HADD2.F32 R48, -RZ, R17.H1_H1 ;  /* 0x30000011ff301230 */ /* 0x000fc60000004100 */
[----:B------:R-:W3:Y:S08]  /*04e0*/  @P1 LDC R50, c[0x0][0x40c] ;  /* 0x00010300ff321b82 */ /* 0x000ef00000000800 */
[----:B------:R-:W4:Y:S08]  /*04f0*/  @P1 LDC R51, c[0x0][0x40c] ;  /* 0x00010300ff331b82 */ /* 0x000f300000000800 */
[----:B------:R-:W1:Y:S08]  /*0500*/  @P1 LDC R2, c[0x0][0x40c] ;  /* 0x00010300ff021b82 */ /* 0x000e700000000800 */
[----:B------:R-:W1:Y:S08]  /*0510*/  @P1 LDC R0, c[0x0][0x40c] ;  /* 0x00010300ff001b82 */ /* 0x000e700000000800 */
[----:B------:R-:W1:Y:S08]  /*0520*/  @P1 LDC R6, c[0x0][0x40c] ;  /* 0x00010300ff061b82 */ /* 0x000e700000000800 */
[----:B------:R-:W1:Y:S08]  /*0530*/  @P1 LDC R14, c[0x0][0x40c] ;  /* 0x00010300ff0e1b82 */ /* 0x000e700000000800 */
[----:B------:R-:W1:Y:S01]  /*0540*/  @P1 LDC R12, c[0x0][0x40c] ;  /* 0x00010300ff0c1b82 */ /* 0x000e620000000800 */
[----:B--2---:R-:W-:-:S02]  /*0550*/  HADD2.F32 R49, -RZ, R8.H1_H1 ;  /* 0x30000008ff317230 */ /* 0x004fc40000004100 */
[--C-:B------:R-:W-:Y:S02]  /*0560*/  HADD2.F32 R15, -RZ, R9.reuse.H0_H0 ;  /* 0x20000009ff0f7230 */ /* 0x100fe40000004100 */
[----:B------:R-:W-:Y:S02]  /*0570*/  HADD2.F32 R13, -RZ, R9.H1_H1 ;  /* 0x30000009ff0d7230 */ /* 0x000fe40000004100 */
[----:B0-----:R-:W-:Y:S01]  /*0580*/  @P1 FFMA.FTZ R49, R44, R47, R49 ;  /* 0x0000002f2c311223 */ /* 0x001fe20000010031 */
[----:B------:R-:W-:Y:S02]  /*0590*/  HADD2.F32 R5, -RZ, R8.H0_H0 ;  /* 0x20000008ff057230 */ /* 0x000fe40000004100 */
[----:B---3--:R-:W-:Y:S01]  /*05a0*/  @P1 FFMA.FTZ R15, R46, R50, R15 ;  /* 0x000000322e0f1223 */ /* 0x008fe2000001000f */
[--C-:B------:R-:W-:Y:S02]  /*05b0*/  HADD2.F32 R45, -RZ, R10.reuse.H0_H0 ;  /* 0x2000000aff2d7230 */ /* 0x100fe40000004100 */
[----:B----4-:R-:W-:Y:S01]  /*05c0*/  @P1 FFMA.FTZ R13, R48, R51, R13 ;  /* 0x00000033300d1223 */ /* 0x010fe2000001000d */
[----:B------:R-:W-:-:S02]  /*05d0*/  HADD2.F32 R9, -RZ, R10.H1_H1 ;  /* 0x3000000aff097230 */ /* 0x000fc40000004100 */
[--C-:B------:R-:W-:Y:S02]  /*05e0*/  HADD2.F32 R7, -RZ, R11.reuse.H0_H0 ;  /* 0x2000000bff077230 */ /* 0x100fe40000004100 */
[----:B------:R-:W-:Y:S01]  /*05f0*/  HADD2.F32 R3, -RZ, R11.H1_H1 ;  /* 0x3000000bff037230 */ /* 0x000fe20000004100 */
[----:B------:R-:W-:Y:S01]  /*0600*/  @!P1 MOV R11, R45 ;  /* 0x0000002d000b9202 */ /* 0x000fe20000000f00 */
[--C-:B------:R-:W-:Y:S02]  /*0610*/  @P1 HADD2.F32 R10, -RZ, R18.reuse.H0_H0 ;  /* 0x20000012ff0a1230 */ /* 0x100fe40000004100 */
[----:B------:R-:W-:Y:S02]  /*0620*/  @P1 HADD2.F32 R44, -RZ, R18.H1_H1 ;  /* 0x30000012ff2c1230 */ /* 0x000fe40000004100 */
[----:B------:R-:W-:Y:S02]  /*0630*/  @P1 HADD2.F32 R46, -RZ, R19.H0_H0 ;  /* 0x20000013ff2e1230 */ /* 0x000fe40000004100 */
[----:B-1----:R-:W-:Y:S01]  /*0640*/  @P1 FFMA.FTZ R11, R10, R2, R45 ;  /* 0x000000020a0b1223 */ /* 0x002fe2000001002d */
[----:B------:R-:W-:-:S02]  /*0650*/  @P1 HADD2.F32 R8, -RZ, R16.H0_H0 ;  /* 0x20000010ff081230 */ /* 0x000fc40000004100 */
[----:B------:R-:W-:Y:S01]  /*0660*/  @P1 FFMA.FTZ R9, R44, R0, R9 ;  /* 0x000000002c091223 */ /* 0x000fe20000010009 */
[----:B------:R-:W-:Y:S02]  /*0670*/  @P1 HADD2.F32 R48, -RZ, R19.H1_H1 ;  /* 0x30000013ff301230 */ /* 0x000fe40000004100 */
[----:B------:R-:W-:Y:S01]  /*0680*/  @P1 FFMA.FTZ R7, R46, R6, R7 ;  /* 0x000000062e071223 */ /* 0x000fe20000010007 */
[----:B------:R-:W-:Y:S01]  /*0690*/  F2FP.F16.F32.PACK_AB R0, RZ, R49 ;  /* 0x00000031ff00723e */ /* 0x000fe200000000ff */
[----:B------:R-:W-:Y:S01]  /*06a0*/  @P1 FFMA.FTZ R5, R8, R14, R5 ;  /* 0x0000000e08051223 */ /* 0x000fe20000010005 */
[----:B------:R-:W-:Y:S01]  /*06b0*/  F2FP.F16.F32.PACK_AB R45, RZ, R15 ;  /* 0x0000000fff2d723e */ /* 0x000fe200000000ff */
[----:B------:R-:W-:Y:S01]  /*06c0*/  @P1 FFMA.FTZ R3, R48, R12, R3 ;  /* 0x0000000c30031223 */ /* 0x000fe20000010003 */
[----:B------:R-:W-:Y:S02]  /*06d0*/  F2FP.F16.F32.PACK_AB R2, RZ, R13 ;  /* 0x0000000dff02723e */ /* 0x000fe400000000ff */
[----:B------:R-:W-:-:S02]  /*06e0*/  F2FP.F16.F32.PACK_AB R46, RZ, R11 ;  /* 0x0000000bff2e723e */ /* 0x000fc400000000ff */
[----:B------:R-:W-:Y:S02]  /*06f0*/  F2FP.F16.F32.PACK_AB R6, RZ, R9 ;  /* 0x00000009ff06723e */ /* 0x000fe400000000ff */
        /* <DEDUP_REMOVED lines=8> */
.L_x_2133:
[----:B------:R-:W0:Y:S01]  /*0780*/  @UP2 LDCU UR4, c[0x0][0x40c] ;  /* 0x00008180ff0427ac */ /* 0x000e220008000800 */
[--C-:B-----5:R-:W-:Y:S01]  /*0790*/  @P0 HADD2.F32 R0, -RZ, R16.reuse.H0_H0 ;  /* 0x20000010ff000230 */ /* 0x120fe20000004100 */
[----:B------:R-:W-:Y:S01]  /*07a0*/  MOV R5, RZ ;  /* 0x000000ff00057202 */ /* 0x000fe20000000f00 */
[----:B------:R-:W-:Y:S01]  /*07b0*/  @P0 HADD2.F32 R2, -RZ, R16.H1_H1 ;  /* 0x30000010ff020230 */ /* 0x000fe20000004100 */
[----:B------:R-:W2:Y:S01]  /*07c0*/  @UP2 LDCU UR5, c[0x0][0x40c] ;  /* 0x00008180ff0527ac */ /* 0x000ea20008000800 */
[----:B------:R-:W-:Y:S01]  /*07d0*/  MOV R49, RZ ;  /* 0x000000ff00317202 */ /* 0x000fe20000000f00 */
[----:B------:R-:W-:Y:S01]  /*07e0*/  @P0 HADD2.F32 R3, -RZ, R17.H0_H0 ;  /* 0x20000011ff030230 */ /* 0x000fe20000004100 */
[----:B------:R-:W-:Y:S01]  /*07f0*/  MOV R15, RZ ;  /* 0x000000ff000f7202 */ /* 0x000fe20000000f00 */
[----:B------:R-:W3:Y:S01]  /*0800*/  @UP2 LDCU UR18, c[0x0][0x40c] ;  /* 0x00008180ff1227ac */ /* 0x000ee20008000800 */
[--C-:B------:R-:W-:Y:S01]  /*0810*/  @P0 HADD2.F32 R8, -RZ, R19.reuse.H0_H0 ;  /* 0x20000013ff080230 */ /* 0x100fe20000004100 */
[----:B------:R-:W-:Y:S01]  /*0820*/  MOV R13, RZ ;  /* 0x000000ff000d7202 */ /* 0x000fe20000000f00 */
[----:B------:R-:W-:Y:S01]  /*0830*/  @P0 HADD2.F32 R10, -RZ, R19.H1_H1 ;  /* 0x30000013ff0a0230 */ /* 0x000fe20000004100 */
[----:B------:R-:W4:Y:S01]  /*0840*/  @UP2 LDCU UR19, c[0x0][0x40c] ;  /* 0x00008180ff1327ac */ /* 0x000f220008000800 */
[--C-:B------:R-:W-:Y:S01]  /*0850*/  @P0 HADD2.F32 R6, -RZ, R18.reuse.H1_H1 ;  /* 0x30000012ff060230 */ /* 0x100fe20000004100 */
[----:B------:R-:W-:Y:S01]  /*0860*/  MOV R11, RZ ;  /* 0x000000ff000b7202 */ /* 0x000fe20000000f00 */
[----:B------:R-:W1:Y:S01]  /*0870*/  @UP2 LDCU UR22, c[0x0][0x40c] ;  /* 0x00008180ff1627ac */ /* 0x000e620008000800 */
[----:B------:R-:W-:Y:S01]  /*0880*/  MOV R7, RZ ;  /* 0x000000ff00077202 */ /* 0x000fe20000000f00 */
[----:B0-----:R-:W-:Y:S01]  /*0890*/  @P0 FMUL.FTZ R5, R0, UR4 ;  /* 0x0000000400050c20 */ /* 0x001fe20008410000 */
[----:B------:R-:W-:Y:S01]  /*08a0*/  @P0 HADD2.F32 R0, -RZ, R17.H1_H1 ;  /* 0x30000011ff000230 */ /* 0x000fe20000004100 */
[----:B------:R-:W0:Y:S01]  /*08b0*/  @UP2 LDCU UR26, c[0x0][0x40c] ;  /* 0x00008180ff1a27ac */ /* 0x000e220008000800 */
[----:B------:R-:W-:Y:S01]  /*08c0*/  MOV R9, RZ ;  /* 0x000000ff00097202 */ /* 0x000fe20000000f00 */
[----:B--2---:R-:W-:Y:S01]  /*08d0*/  @P0 FMUL.FTZ R49, R2, UR5 ;  /* 0x0000000502310c20 */ /* 0x004fe20008410000 */
[----:B------:R-:W-:Y:S01]  /*08e0*/  @P0 HADD2.F32 R2, -RZ, R18.H0_H0 ;  /* 0x20000012ff020230 */ /* 0x000fe20000004100 */
[----:B------:R-:W2:Y:S01]  /*08f0*/  @UP2 LDCU UR27, c[0x0][0x40c] ;  /* 0x00008180ff1b27ac */ /* 0x000ea20008000800 */
[----:B------:R-:W-:Y:S01]  /*0900*/  F2FP.F16.F32.PACK_AB R44, RZ, R5 ;  /* 0x00000005ff2c723e */ /* 0x000fe200000000ff */
[----:B---3--:R-:W-:Y:S01]  /*0910*/  @P0 FMUL.FTZ R15, R3, UR18 ;  /* 0x00000012030f0c20 */ /* 0x008fe20008410000 */
[----:B------:R-:W-:Y:S01]  /*0920*/  MOV R3, RZ ;  /* 0x000000ff00037202 */ /* 0x000fe20000000f00 */
[----:B------:R-:W3:Y:S01]  /*0930*/  @UP2 LDCU UR23, c[0x0][0x40c] ;  /* 0x00008180ff1727ac */ /* 0x000ee20008000800 */
[----:B----4-:R-:W-:Y:S01]  /*0940*/  @P0 FMUL.FTZ R13, R0, UR19 ;  /* 0x00000013000d0c20 */ /* 0x010fe20008410000 */
[----:B------:R-:W-:-:S02]  /*0950*/  F2FP.F16.F32.PACK_AB R0, RZ, R49 ;  /* 0x00000031ff00723e */ /* 0x000fc400000000ff */
[----:B------:R-:W-:Y:S01]  /*0960*/  F2FP.F16.F32.PACK_AB R45, RZ, R15 ;  /* 0x0000000fff2d723e */ /* 0x000fe200000000ff */
[----:B-1----:R-:W-:Y:S01]  /*0970*/  @P0 FMUL.FTZ R11, R2, UR22 ;  /* 0x00000016020b0c20 */ /* 0x002fe20008410000 */
[----:B------:R-:W-:Y:S02]  /*0980*/  F2FP.F16.F32.PACK_AB R2, RZ, R13 ;  /* 0x0000000dff02723e */ /* 0x000fe400000000ff */
[----:B------:R-:W-:Y:S01]  /*0990*/  PRMT R44, R44, 0x5410, R0 ;  /* 0x000054102c2c7816 */ /* 0x000fe20000000000 */
[----:B0-----:R-:W-:Y:S01]  /*09a0*/  @P0 FMUL.FTZ R7, R8, UR26 ;  /* 0x0000001a08070c20 */ /* 0x001fe20008410000 */
[----:B------:R-:W-:Y:S02]  /*09b0*/  F2FP.F16.F32.PACK_AB R46, RZ, R11 ;  /* 0x0000000bff2e723e */ /* 0x000fe400000000ff */
[----:B------:R-:W-:Y:S01]  /*09c0*/  PRMT R45, R45, 0x5410, R2 ;  /* 0x000054102d2d7816 */ /* 0x000fe20000000002 */
[----:B--2---:R-:W-:Y:S01]  /*09d0*/  @P0 FMUL.FTZ R3, R10, UR27 ;  /* 0x0000001b0a030c20 */ /* 0x004fe20008410000 */
[----:B------:R-:W-:Y:S01]  /*09e0*/  F2FP.F16.F32.PACK_AB R47, RZ, R7 ;  /* 0x00000007ff2f723e */ /* 0x000fe200000000ff */
[----:B---3--:R-:W-:-:S03]  /*09f0*/  @P0 FMUL.FTZ R9, R6, UR23 ;  /* 0x0000001706090c20 */ /* 0x008fc60008410000 */
[----:B------:R-:W-:Y:S02]  /*0a00*/  F2FP.F16.F32.PACK_AB R8, RZ, R3 ;  /* 0x00000003ff08723e */ /* 0x000fe400000000ff */
[----:B------:R-:W-:Y:S02]  /*0a10*/  F2FP.F16.F32.PACK_AB R6, RZ, R9 ;  /* 0x00000009ff06723e */ /* 0x000fe400000000ff */
[----:B------:R-:W-:Y:S02]  /*0a20*/  PRMT R47, R47, 0x5410, R8 ;  /* 0x000054102f2f7816 */ /* 0x000fe40000000008 */
[----:B------:R-:W-:-:S07]  /*0a30*/  PRMT R46, R46, 0x5410, R6 ;  /* 0x000054102e2e7816 */ /* 0x000fce0000000006 */
.L_x_2134:
[----:B------:R-:W0:Y:S01]  /*0a40*/  LDC.64 R62, c[0x0][0x3a8] ;  /* 0x0000ea00ff3e7b82 */ /* 0x000e220000000a00 */
[----:B------:R-:W1:Y:S01]  /*0a50*/  @UP2 LDCU.64 UR4, c[0x0][0x390] ;  /* 0x00007200ff0427ac */ /* 0x000e620008000a00 */
[----:B------:R-:W-:Y:S02]  /*0a60*/  @P0 IADD3 R55, PT, PT, R4, 0x100, RZ ;  /* 0x0000010004370810 */ /* 0x000fe40007ffe0ff */
[----:B-1----:R-:W-:Y:S02]  /*0a70*/  MOV R52, UR4 ;  /* 0x0000000400347c02 */ /* 0x002fe40008000f00 */
[----:B------:R-:W-:Y:S01]  /*0a80*/  MOV R53, UR5 ;  /* 0x0000000500357c02 */ /* 0x000fe20008000f00 */
[----:B0-----:R-:W-:-:S04]  /*0a90*/  IMAD.WIDE.U32 R50, R67, 0x10, R62 ;  /* 0x0000001043327825 */ /* 0x001fc800078e003e */
[----:B------:R-:W-:Y:S01]  /*0aa0*/  @P0 IMAD.WIDE.U32 R52, R55, 0x10, R52 ;  /* 0x0000001037340825 */ /* 0x000fe200078e0034 */
        /* <DEDUP_REMOVED lines=14> */
[----:B------:R-:W4:Y:S01]  /*0b90*/  @P1 LDC R0, c[0x0][0x40c] ;  /* 0x00010300ff001b82 */ /* 0x000f220000000800 */
[----:B--2---:R-:W-:-:S02]  /*0ba0*/  HADD2.F32 R53, -RZ, R44.H1_H1 ;  /* 0x3000002cff357230 */ /* 0x004fc40000004100 */
[--C-:B------:R-:W-:Y:S02]  /*0bb0*/  HADD2.F32 R51, -RZ, R45.reuse.H0_H0 ;  /* 0x2000002dff337230 */ /* 0x100fe40000004100 */
[----:B------:R-:W-:Y:S02]  /*0bc0*/  HADD2.F32 R57, -RZ, R45.H1_H1 ;  /* 0x3000002dff397230 */ /* 0x000fe40000004100 */
[----:B0-----:R-:W-:Y:S01]  /*0bd0*/  @P1 FFMA.FTZ R53, R6, R8, R53 ;  /* 0x0000000806351223 */ /* 0x001fe20000010035 */
[----:B------:R-:W-:Y:S02]  /*0be0*/  @P1 HADD2.F32 R8, -RZ, R17.H1_H1 ;  /* 0x30000011ff081230 */ /* 0x000fe40000004100 */
[----:B-1----:R-:W-:Y:S01]  /*0bf0*/  @P1 FFMA.FTZ R51, R10, R12, R51 ;  /* 0x0000000c0a331223 */ /* 0x002fe20000010033 */
[----:B------:R-:W0:Y:S01]  /*0c00*/  @P1 LDC R6, c[0x0][0x40c] ;  /* 0x00010300ff061b82 */ /* 0x000e220000000800 */
[----:B------:R-:W-:Y:S02]  /*0c10*/  HADD2.F32 R55, -RZ, R46.H0_H0 ;  /* 0x2000002eff377230 */ /* 0x000fe40000004100 */
[----:B---3--:R-:W-:Y:S01]  /*0c20*/  @P1 FFMA.FTZ R57, R8, R14, R57 ;  /* 0x0000000e08391223 */ /* 0x008fe20000010039 */
[----:B------:R-:W-:-:S02]  /*0c30*/  @P1 HADD2.F32 R12, -RZ, R18.H0_H0 ;  /* 0x20000012ff0c1230 */ /* 0x000fc40000004100 */
[----:B------:R-:W-:Y:S02]  /*0c40*/  HADD2.F32 R61, -RZ, R46.H1_H1 ;  /* 0x3000002eff3d7230 */ /* 0x000fe40000004100 */
[----:B------:R-:W1:Y:S01]  /*0c50*/  @P1 LDC R8, c[0x0][0x40c] ;  /* 0x00010300ff081b82 */ /* 0x000e620000000800 */
[----:B----4-:R-:W-:Y:S01]  /*0c60*/  @P1 FFMA.FTZ R55, R12, R2, R55 ;  /* 0x000000020c371223 */ /* 0x010fe20000010037 */
[----:B------:R-:W-:Y:S02]  /*0c70*/  @P1 HADD2.F32 R2, -RZ, R18.H1_H1 ;  /* 0x30000012ff021230 */ /* 0x000fe40000004100 */
[----:B------:R-:W-:Y:S02]  /*0c80*/  HADD2.F32 R59, -RZ, R47.H0_H0 ;  /* 0x2000002fff3b7230 */ /* 0x000fe40000004100 */
[----:B------:R-:W-:Y:S02]  /*0c90*/  @P1 HADD2.F32 R12, -RZ, R19.H0_H0 ;  /* 0x20000013ff0c1230 */ /* 0x000fe40000004100 */
[----:B------:R-:W-:Y:S01]  /*0ca0*/  @P1 FFMA.FTZ R61, R2, R0, R61 ;  /* 0x00000000023d1223 */ /* 0x000fe2000001003d */
[----:B------:R-:W2:Y:S01]  /*0cb0*/  @P1 LDC R10, c[0x0][0x40c] ;  /* 0x00010300ff0a1b82 */ /* 0x000ea20000000800 */
[----:B------:R-:W-:Y:S01]  /*0cc0*/  HADD2.F32 R0, -RZ, R47.H1_H1 ;  /* 0x3000002fff007230 */ /* 0x000fe20000004100 */
[----:B------:R-:W-:Y:S01]  /*0cd0*/  F2FP.F16.F32.PACK_AB R46, RZ, R55 ;  /* 0x00000037ff2e723e */ /* 0x000fe200000000ff */
[----:B------:R-:W-:-:S02]  /*0ce0*/  HADD2.F32 R2, -RZ, R44.H0_H0 ;  /* 0x2000002cff027230 */ /* 0x000fc40000004100 */
[----:B------:R-:W-:Y:S02]  /*0cf0*/  @P1 HADD2.F32 R45, -RZ, R16.H0_H0 ;  /* 0x20000010ff2d1230 */ /* 0x000fe40000004100 */
[----:B------:R-:W-:Y:S02]  /*0d00*/  @P1 HADD2.F32 R47, -RZ, R19.H1_H1 ;  /* 0x30000013ff2f1230 */ /* 0x000fe40000004100 */
[----:B0-----:R-:W-:Y:S01]  /*0d10*/  @P1 FFMA.FTZ R59, R12, R6, R59 ;  /* 0x000000060c3b1223 */ /* 0x001fe2000001003b */
[----:B------:R-:W-:-:S04]  /*0d20*/  F2FP.F16.F32.PACK_AB R6, RZ, R53 ;  /* 0x00000035ff06723e */ /* 0x000fc800000000ff */
[----:B------:R-:W-:Y:S01]  /*0d30*/  F2FP.F16.F32.PACK_AB R12, RZ, R59 ;  /* 0x0000003bff0c723e */ /* 0x000fe200000000ff */
[----:B-1----:R-:W-:Y:S01]  /*0d40*/  @P1 FFMA.FTZ R2, R45, R8, R2 ;  /* 0x000000082d021223 */ /* 0x002fe20000010002 */
[----:B------:R-:W-:Y:S02]  /*0d50*/  F2FP.F16.F32.PACK_AB R45, RZ, R51 ;  /* 0x00000033ff2d723e */ /* 0x000fe400000000ff */
[----:B------:R-:W-:Y:S02]  /*0d60*/  F2FP.F16.F32.PACK_AB R8, RZ, R57 ;  /* 0x00000039ff08723e */ /* 0x000fe400000000ff */
[----:B------:R-:W-:Y:S02]  /*0d70*/  F2FP.F16.F32.PACK_AB R44, RZ, R2 ;  /* 0x00000002ff2c723e */ /* 0x000fe400000000ff */
[----:B------:R-:W-:Y:S01]  /*0d80*/  PRMT R45, R45, 0x5410, R8 ;  /* 0x000054102d2d7816 */ /* 0x000fe20000000008 */
[----:B--2---:R-:W-:Y:S01]  /*0d90*/  @P1 FFMA.FTZ R0, R47, R10, R0 ;  /* 0x0000000a2f001223 */ /* 0x004fe20000010000 */
[----:B------:R-:W-:-:S02]  /*0da0*/  F2FP.F16.F32.PACK_AB R10, RZ, R61 ;  /* 0x0000003dff0a723e */ /* 0x000fc400000000ff */
[----:B------:R-:W-:Y:S02]  /*0db0*/  PRMT R44, R44, 0x5410, R6 ;  /* 0x000054102c2c7816 */ /* 0x000fe40000000006 */
[----:B------:R-:W-:Y:S02]  /*0dc0*/  F2FP.F16.F32.PACK_AB R47, RZ, R0 ;  /* 0x00000000ff2f723e */ /* 0x000fe400000000ff */
[----:B------:R-:W-:Y:S02]  /*0dd0*/  PRMT R46, R46, 0x5410, R10 ;  /* 0x000054102e2e7816 */ /* 0x000fe4000000000a */
[----:B------:R-:W-:Y:S01]  /*0de0*/  PRMT R47, R12, 0x5410, R47 ;  /* 0x000054100c2f7816 */ /* 0x000fe2000000002f */
[----:B------:R-:W-:Y:S06]  /*0df0*/  BRA `(.L_x_2136) ;  /* 0x0000000000b07947 */ /* 0x000fec0003800000 */
.L_x_2135:
[----:B------:R-:W1:Y:S01]  /*0e00*/  @UP2 LDCU UR5, c[0x0][0x40c] ;  /* 0x00008180ff0527ac */ /* 0x000e620008000800 */
[--C-:B-----5:R-:W-:Y:S02]  /*0e10*/  @P0 HADD2.F32 R6, -RZ, R16.reuse.H1_H1 ;  /* 0x30000010ff060230 */ /* 0x120fe40000004100 */
[----:B0-----:R-:W-:Y:S02]  /*0e20*/  HFMA2 R53, -RZ, RZ, 0, 0 ;  /* 0x00000000ff357431 */ /* 0x001fe400000001ff */
[----:B------:R-:W-:Y:S01]  /*0e30*/  @P0 HADD2.F32 R8, -RZ, R17.H0_H0 ;  /* 0x20000011ff080230 */ /* 0x000fe20000004100 */
[----:B------:R-:W0:Y:S01]  /*0e40*/  @UP2 LDCU UR18, c[0x0][0x40c] ;  /* 0x00008180ff1227ac */ /* 0x000e220008000800 */
[----:B------:R-:W-:Y:S01]  /*0e50*/  @P0 HADD2.F32 R0, -RZ, R16.H0_H0 ;  /* 0x20000010ff000230 */ /* 0x000fe20000004100 */
[----:B------:R-:W-:Y:S01]  /*0e60*/  MOV R51, RZ ;  /* 0x000000ff00337202 */ /* 0x000fe20000000f00 */
[--C-:B------:R-:W-:Y:S01]  /*0e70*/  @P0 HADD2.F32 R12, -RZ, R19.reuse.H0_H0 ;  /* 0x20000013ff0c0230 */ /* 0x100fe20000004100 */
[----:B------:R-:W2:Y:S01]  /*0e80*/  @UP2 LDCU UR4, c[0x0][0x40c] ;  /* 0x00008180ff0427ac */ /* 0x000ea20008000800 */
[----:B------:R-:W-:Y:S01]  /*0e90*/  @P0 HADD2.F32 R14, -RZ, R19.H1_H1 ;  /* 0x30000013ff0e0230 */ /* 0x000fe20000004100 */
[----:B------:R-:W-:Y:S01]  /*0ea0*/  MOV R2, RZ ;  /* 0x000000ff00027202 */ /* 0x000fe20000000f00 */
[----:B------:R-:W-:Y:S01]  /*0eb0*/  @P0 HADD2.F32 R10, -RZ, R18.H1_H1 ;  /* 0x30000012ff0a0230 */ /* 0x000fe20000004100 */
[----:B------:R-:W3:Y:S01]  /*0ec0*/  @UP2 LDCU UR19, c[0x0][0x40c] ;  /* 0x00008180ff1327ac */ /* 0x000ee20008000800 */
[----:B------:R-:W-:Y:S01]  /*0ed0*/  HFMA2 R57, -RZ, RZ, 0, 0 ;  /* 0x00000000ff397431 */ /* 0x000fe200000001ff */
[----:B------:R-:W-:Y:S01]  /*0ee0*/  MOV R55, RZ ;  /* 0x000000ff00377202 */ /* 0x000fe20000000f00 */
[----:B------:R-:W-:Y:S01]  /*0ef0*/  HFMA2 R59, -RZ, RZ, 0, 0 ;  /* 0x00000000ff3b7431 */ /* 0x000fe200000001ff */
[----:B------:R-:W4:Y:S01]  /*0f00*/  @UP2 LDCU UR22, c[0x0][0x40c] ;  /* 0x00008180ff1627ac */ /* 0x000f220008000800 */
[----:B------:R-:W-:-:S02]  /*0f10*/  HFMA2 R61, -RZ, RZ, 0, 0 ;  /* 0x00000000ff3d7431 */ /* 0x000fc400000001ff */
[----:B-1----:R-:W-:Y:S01]  /*0f20*/  @P0 FMUL.FTZ R53, R6, UR5 ;  /* 0x0000000506350c20 */ /* 0x002fe20008410000 */
[----:B------:R-:W-:Y:S01]  /*0f30*/  @P0 HADD2.F32 R6, -RZ, R17.H1_H1 ;  /* 0x30000011ff060230 */ /* 0x000fe20000004100 */
[----:B------:R-:W1:Y:S01]  /*0f40*/  @UP2 LDCU UR26, c[0x0][0x40c] ;  /* 0x00008180ff1a27ac */ /* 0x000e620008000800 */
[----:B0-----:R-:W-:Y:S01]  /*0f50*/  @P0 FMUL.FTZ R51, R8, UR18 ;  /* 0x0000001208330c20 */ /* 0x001fe20008410000 */
[----:B------:R-:W-:Y:S01]  /*0f60*/  @P0 HADD2.F32 R8, -RZ, R18.H0_H0 ;  /* 0x20000012ff080230 */ /* 0x000fe20000004100 */
[----:B------:R-:W0:Y:S01]  /*0f70*/  @UP2 LDCU UR27, c[0x0][0x40c] ;  /* 0x00008180ff1b27ac */ /* 0x000e220008000800 */
[----:B--2---:R-:W-:Y:S01]  /*0f80*/  @P0 FMUL.FTZ R2, R0, UR4 ;  /* 0x0000000400020c20 */ /* 0x004fe20008410000 */
[----:B------:R-:W-:Y:S01]  /*0f90*/  MOV R0, RZ ;  /* 0x000000ff00007202 */ /* 0x000fe20000000f00 */
[----:B------:R-:W2:Y:S01]  /*0fa0*/  @UP2 LDCU UR23, c[0x0][0x40c] ;  /* 0x00008180ff1727ac */ /* 0x000ea20008000800 */
[----:B------:R-:W-:Y:S01]  /*0fb0*/  F2FP.F16.F32.PACK_AB R45, RZ, R51 ;  /* 0x00000033ff2d723e */ /* 0x000fe200000000ff */
[----:B---3--:R-:W-:Y:S01]  /*0fc0*/  @P0 FMUL.FTZ R57, R6, UR19 ;  /* 0x0000001306390c20 */ /* 0x008fe20008410000 */
[----:B------:R-:W-:-:S02]  /*0fd0*/  F2FP.F16.F32.PACK_AB R44, RZ, R2 ;  /* 0x00000002ff2c723e */ /* 0x000fc400000000ff */
[----:B------:R-:W-:Y:S01]  /*0fe0*/  F2FP.F16.F32.PACK_AB R6, RZ, R53 ;  /* 0x00000035ff06723e */ /* 0x000fe200000000ff */
[----:B----4-:R-:W-:Y:S01]  /*0ff0*/  @P0 FMUL.FTZ R55, R8, UR22 ;  /* 0x0000001608370c20 */ /* 0x010fe20008410000 */
[----:B------:R-:W-:Y:S02]  /*1000*/  F2FP.F16.F32.PACK_AB R8, RZ, R57 ;  /* 0x00000039ff08723e */ /* 0x000fe400000000ff */
[----:B------:R-:W-:Y:S01]  /*1010*/  PRMT R44, R44, 0x5410, R6 ;  /* 0x000054102c2c7816 */ /* 0x000fe20000000006 */
[----:B-1----:R-:W-:Y:S01]  /*1020*/  @P0 FMUL.FTZ R59, R12, UR26 ;  /* 0x0000001a0c3b0c20 */ /* 0x002fe20008410000 */
[----:B------:R-:W-:Y:S02]  /*1030*/  F2FP.F16.F32.PACK_AB R46, RZ, R55 ;  /* 0x00000037ff2e723e */ /* 0x000fe400000000ff */
[----:B------:R-:W-:Y:S01]  /*1040*/  PRMT R45, R45, 0x5410, R8 ;  /* 0x000054102d2d7816 */ /* 0x000fe20000000008 */
[----:B0-----:R-:W-:Y:S01]  /*1050*/  @P0 FMUL.FTZ R0, R14, UR27 ;  /* 0x0000001b0e000c20 */ /* 0x001fe20008410000 */
[----:B------:R-:W-:Y:S01]  /*1060*/  F2FP.F16.F32.PACK_AB R47, RZ, R59 ;  /* 0x0000003bff2f723e */ /* 0x000fe200000000ff */
[----:B--2---:R-:W-:-:S03]  /*1070*/  @P0 FMUL.FTZ R61, R10, UR23 ;  /* 0x000000170a3d0c20 */ /* 0x004fc60008410000 */
[----:B------:R-:W-:Y:S02]  /*1080*/  F2FP.F16.F32.PACK_AB R12, RZ, R0 ;  /* 0x00000000ff0c723e */ /* 0x000fe400000000ff */
[----:B------:R-:W-:Y:S02]  /*1090*/  F2FP.F16.F32.PACK_AB R10, RZ, R61 ;  /* 0x0000003dff0a723e */ /* 0x000fe400000000ff */
[----:B------:R-:W-:Y:S02]  /*10a0*/  PRMT R47, R47, 0x5410, R12 ;  /* 0x000054102f2f7816 */ /* 0x000fe4000000000c */
[----:B------:R-:W-:-:S07]  /*10b0*/  PRMT R46, R46, 0x5410, R10 ;  /* 0x000054102e2e7816 */ /* 0x000fce000000000a */
.L_x_2136:
[----:B------:R-:W0:Y:S01]  /*10c0*/  @UP2 LDCU.64 UR4, c[0x0][0x390] ;  /* 0x00007200ff0427ac */ /* 0x000e220008000a00 */
[----:B------:R-:W-:Y:S02]  /*10d0*/  IADD3 R69, PT, PT, R67, 0x100, RZ ;  /* 0x0000010043457810 */ /* 0x000fe40007ffe0ff */
[----:B------:R-:W-:Y:S02]  /*10e0*/  @P0 IADD3 R64, PT, PT, R4, 0x200, RZ ;  /* 0x0000020004400810 */ /* 0x000fe40007ffe0ff */
[----:B------:R-:W-:Y:S01]  /*10f0*/  MOV R65, 0x10 ;  /* 0x0000001000417802 */ /* 0x000fe20000000f00 */
        /* <DEDUP_REMOVED lines=16> */
[--C-:B------:R-:W-:Y:S02]  /*1200*/  HADD2.F32 R10, -RZ, R45.reuse.H1_H1 ;  /* 0x3000002dff0a7230 */ /* 0x100fe40000004100 */
[----:B------:R-:W-:Y:S02]  /*1210*/  HADD2.F32 R48, -RZ, R44.H0_H0 ;  /* 0x2000002cff307230 */ /* 0x000fe40000004100 */
[----:B0-----:R-:W-:Y:S01]  /*1220*/  @P0 FFMA.FTZ R6, R65, R4, R6 ;  /* 0x0000000441060223 */ /* 0x001fe20000010006 */
[----:B------:R-:W-:Y:S01]  /*1230*/  HADD2.F32 R4, -RZ, R45.H0_H0 ;  /* 0x2000002dff047230 */ /* 0x000fe20000004100 */
[----:B------:R-:W0:Y:S01]  /*1240*/  @P0 LDC R44, c[0x0][0x40c] ;  /* 0x00010300ff2c0b82 */ /* 0x000e220000000800 */
[--C-:B------:R-:W-:Y:S02]  /*1250*/  @P0 HADD2.F32 R65, -RZ, R17.reuse.H0_H0 ;  /* 0x20000011ff410230 */ /* 0x100fe40000004100 */
[----:B------:R-:W-:Y:S02]  /*1260*/  @P0 HADD2.F32 R45, -RZ, R17.H1_H1 ;  /* 0x30000011ff2d0230 */ /* 0x000fe40000004100 */
[----:B------:R-:W-:-:S02]  /*1270*/  HADD2.F32 R52, -RZ, R47.H1_H1 ;  /* 0x3000002fff347230 */ /* 0x000fc40000004100 */
[----:B-1----:R-:W-:Y:S01]  /*1280*/  @P0 FFMA.FTZ R4, R65, R8, R4 ;  /* 0x0000000841040223 */ /* 0x002fe20000010004 */
[----:B------:R-:W-:Y:S02]  /*1290*/  HADD2.F32 R8, -RZ, R46.H0_H0 ;  /* 0x2000002eff087230 */ /* 0x000fe40000004100 */
[----:B---3--:R-:W-:Y:S01]  /*12a0*/  @P0 FFMA.FTZ R10, R45, R14, R10 ;  /* 0x0000000e2d0a0223 */ /* 0x008fe2000001000a */
[--C-:B------:R-:W-:Y:S01]  /*12b0*/  @P0 HADD2.F32 R45, -RZ, R18.reuse.H0_H0 ;  /* 0x20000012ff2d0230 */ /* 0x100fe20000004100 */
[----:B------:R-:W1:Y:S01]  /*12c0*/  @P0 LDC R14, c[0x0][0x40c] ;  /* 0x00010300ff0e0b82 */ /* 0x000e620000000800 */
[----:B------:R-:W-:Y:S02]  /*12d0*/  @P0 HADD2.F32 R65, -RZ, R18.H1_H1 ;  /* 0x30000012ff410230 */ /* 0x000fe40000004100 */
[----:B------:R-:W-:Y:S01]  /*12e0*/  F2FP.F16.F32.PACK_AB R60, RZ, R10 ;  /* 0x0000000aff3c723e */ /* 0x000fe200000000ff */
[----:B----4-:R-:W-:Y:S01]  /*12f0*/  @P0 FFMA.FTZ R8, R45, R12, R8 ;  /* 0x0000000c2d080223 */ /* 0x010fe20000010008 */
[----:B------:R-:W-:-:S03]  /*1300*/  HADD2.F32 R12, -RZ, R46.H1_H1 ;  /* 0x3000002eff0c7230 */ /* 0x000fc60000004100 */
[----:B------:R-:W2:Y:S08]  /*1310*/  @P0 LDC R45, c[0x0][0x40c] ;  /* 0x00010300ff2d0b82 */ /* 0x000eb00000000800 */
[----:B------:R-:W3:Y:S01]  /*1320*/  @P0 LDC R46, c[0x0][0x40c] ;  /* 0x00010300ff2e0b82 */ /* 0x000ee20000000800 */
[----:B-1----:R-:W-:Y:S01]  /*1330*/  @P0 FFMA.FTZ R12, R65, R14, R12 ;  /* 0x0000000e410c0223 */ /* 0x002fe2000001000c */
[----:B------:R-:W-:-:S02]  /*1340*/  HADD2.F32 R14, -RZ, R47.H0_H0 ;  /* 0x2000002fff0e7230 */ /* 0x000fc40000004100 */
[----:B------:R-:W-:Y:S02]  /*1350*/  @P0 HADD2.F32 R65, -RZ, R19.H0_H0 ;  /* 0x20000013ff410230 */ /* 0x000fe40000004100 */
[----:B------:R-:W-:-:S03]  /*1360*/  F2FP.F16.F32.PACK_AB R58, RZ, R12 ;  /* 0x0000000cff3a723e */ /* 0x000fc600000000ff */
[----:B--2---:R-:W-:Y:S01]  /*1370*/  @P0 FFMA.FTZ R14, R65, R45, R14 ;  /* 0x0000002d410e0223 */ /* 0x004fe2000001000e */
[----:B------:R-:W-:-:S04]  /*1380*/  @P0 HADD2.F32 R45, -RZ, R16.H0_H0 ;  /* 0x20000010ff2d0230 */ /* 0x000fc80000004100 */
[----:B------:R-:W-:Y:S01]  /*1390*/  F2FP.F16.F32.PACK_AB R54, RZ, R14 ;  /* 0x0000000eff36723e */ /* 0x000fe200000000ff */
[----:B---3--:R-:W-:Y:S01]  /*13a0*/  @P0 FFMA.FTZ R48, R45, R46, R48 ;  /* 0x0000002e2d300223 */ /* 0x008fe20000010030 */
[----:B------:R-:W-:Y:S01]  /*13b0*/  @P0 HADD2.F32 R45, -RZ, R19.H1_H1 ;  /* 0x30000013ff2d0230 */ /* 0x000fe20000004100 */
[----:B------:R-:W-:-:S03]  /*13c0*/  F2FP.F16.F32.PACK_AB R46, RZ, R8 ;  /* 0x00000008ff2e723e */ /* 0x000fc600000000ff */
[----:B------:R-:W-:Y:S01]  /*13d0*/  F2FP.F16.F32.PACK_AB R56, RZ, R48 ;  /* 0x00000030ff38723e */ /* 0x000fe200000000ff */
[----:B0-----:R-:W-:Y:S01]  /*13e0*/  @P0 FFMA.FTZ R52, R45, R44, R52 ;  /* 0x0000002c2d340223 */ /* 0x001fe20000010034 */
        /* <DEDUP_REMOVED lines=8> */
.L_x_2137:
[----:B------:R-:W0:Y:S01]  /*1470*/  @UP2 LDCU UR4, c[0x0][0x40c] ;  /* 0x00008180ff0427ac */ /* 0x000e220008000800 */
[--C-:B-----5:R-:W-:Y:S01]  /*1480*/  @P0 HADD2.F32 R8, -RZ, R16.reuse.H0_H0 ;  /* 0x20000010ff080230 */ /* 0x120fe20000004100 */
[----:B------:R-:W-:Y:S01]  /*1490*/  MOV R48, RZ ;  /* 0x000000ff00307202 */ /* 0x000fe20000000f00 */
[----:B------:R-:W-:Y:S01]  /*14a0*/  @P0 HADD2.F32 R12, -RZ, R17.H0_H0 ;  /* 0x20000011ff0c0230 */ /* 0x000fe20000004100 */
[----:B------:R-:W2:Y:S01]  /*14b0*/  @UP2 LDCU UR18, c[0x0][0x40c] ;  /* 0x00008180ff1227ac */ /* 0x000ea20008000800 */
[----:B-1----:R-:W-:Y:S01]  /*14c0*/  @P0 HADD2.F32 R44, -RZ, R19.H1_H1 ;  /* 0x30000013ff2c0230 */ /* 0x002fe20000004100 */
[----:B------:R-:W-:Y:S01]  /*14d0*/  MOV R4, RZ ;  /* 0x000000ff00047202 */ /* 0x000fe20000000f00 */
[----:B------:R-:W-:Y:S01]  /*14e0*/  @P0 HADD2.F32 R10, -RZ, R16.H1_H1 ;  /* 0x30000010ff0a0230 */ /* 0x000fe20000004100 */
[----:B------:R-:W1:Y:S01]  /*14f0*/  @UP2 LDCU UR25, c[0x0][0x40c] ;  /* 0x00008180ff1927ac */ /* 0x000e620008000800 */
[----:B------:R-:W-:Y:S02]  /*1500*/  HFMA2 R52, -RZ, RZ, 0, 0 ;  /* 0x00000000ff347431 */ /* 0x000fe400000001ff */
[----:B------:R-:W-:-:S02]  /*1510*/  @P0 HADD2.F32 R45, -RZ, R18.H1_H1 ;  /* 0x30000012ff2d0230 */ /* 0x000fc40000004100 */
[----:B------:R-:W-:Y:S01]  /*1520*/  HFMA2 R6, -RZ, RZ, 0, 0 ;  /* 0x00000000ff067431 */ /* 0x000fe200000001ff */
[----:B------:R-:W3:Y:S01]  /*1530*/  @UP2 LDCU UR5, c[0x0][0x40c] ;  /* 0x00008180ff0527ac */ /* 0x000ee20008000800 */
[----:B------:R-:W-:Y:S01]  /*1540*/  MOV R14, RZ ;  /* 0x000000ff000e7202 */ /* 0x000fe20000000f00 */
[----:B------:R-:W4:Y:S01]  /*1550*/  @UP2 LDCU UR19, c[0x0][0x40c] ;  /* 0x00008180ff1327ac */ /* 0x000f220008000800 */
[----:B0-----:R-:W-:Y:S01]  /*1560*/  @P0 FMUL.FTZ R48, R8, UR4 ;  /* 0x0000000408300c20 */ /* 0x001fe20008410000 */
[----:B------:R-:W-:Y:S01]  /*1570*/  @P0 HADD2.F32 R8, -RZ, R17.H1_H1 ;  /* 0x30000011ff080230 */ /* 0x000fe20000004100 */
[----:B------:R-:W0:Y:S01]  /*1580*/  @UP2 LDCU UR23, c[0x0][0x40c] ;  /* 0x00008180ff1727ac */ /* 0x000e220008000800 */
[----:B--2---:R-:W-:Y:S01]  /*1590*/  @P0 FMUL.FTZ R4, R12, UR18 ;  /* 0x000000120c040c20 */ /* 0x004fe20008410000 */
[----:B------:R-:W-:Y:S01]  /*15a0*/  @P0 HADD2.F32 R12, -RZ, R19.H0_H0 ;  /* 0x20000013ff0c0230 */ /* 0x000fe20000004100 */
[----:B------:R-:W2:Y:S01]  /*15b0*/  @UP2 LDCU UR22, c[0x0][0x40c] ;  /* 0x00008180ff1627ac */ /* 0x000ea20008000800 */
[----:B-1----:R-:W-:Y:S01]  /*15c0*/  @P0 FMUL.FTZ R52, R44, UR25 ;  /* 0x000000192c340c20 */ /* 0x002fe20008410000 */
[----:B------:R-:W-:Y:S01]  /*15d0*/  @P0 HADD2.F32 R44, -RZ, R18.H0_H0 ;  /* 0x20000012ff2c0230 */ /* 0x000fe20000004100 */
[----:B------:R-:W1:Y:S01]  /*15e0*/  @UP2 LDCU UR4, c[0x0][0x40c] ;  /* 0x00008180ff0427ac */ /* 0x000e620008000800 */
[----:B---3--:R-:W-:Y:S01]  /*15f0*/  @P0 FMUL.FTZ R6, R10, UR5 ;  /* 0x000000050a060c20 */ /* 0x008fe20008410000 */
[----:B------:R-:W-:Y:S01]  /*1600*/  HFMA2 R10, -RZ, RZ, 0, 0 ;  /* 0x00000000ff0a7431 */ /* 0x000fe200000001ff */
[----:B------:R-:W-:Y:S01]  /*1610*/  F2FP.F16.F32.PACK_AB R60, RZ, R52 ;  /* 0x00000034ff3c723e */ /* 0x000fe200000000ff */
[----:B----4-:R-:W-:Y:S01]  /*1620*/  @P0 FMUL.FTZ R10, R8, UR19 ;  /* 0x00000013080a0c20 */ /* 0x010fe20008410000 */
[----:B------:R-:W-:-:S02]  /*1630*/  MOV R8, RZ ;  /* 0x000000ff00087202 */ /* 0x000fc40000000f00 */
[----:B------:R-:W-:Y:S01]  /*1640*/  F2FP.F16.F32.PACK_AB R58, RZ, R6 ;  /* 0x00000006ff3a723e */ /* 0x000fe200000000ff */
[----:B0-----:R-:W-:Y:S01]  /*1650*/  @P0 FMUL.FTZ R14, R12, UR23 ;  /* 0x000000170c0e0c20 */ /* 0x001fe20008410000 */
[----:B------:R-:W-:Y:S01]  /*1660*/  HFMA2 R12, -RZ, RZ, 0, 0 ;  /* 0x00000000ff0c7431 */ /* 0x000fe200000001ff */
[----:B------:R-:W-:Y:S01]  /*1670*/  F2FP.F16.F32.PACK_AB R56, RZ, R10 ;  /* 0x0000000aff38723e */ /* 0x000fe200000000ff */
[----:B--2---:R-:W-:Y:S02]  /*1680*/  @P0 FMUL.FTZ R8, R44, UR22 ;  /* 0x000000162c080c20 */ /* 0x004fe40008410000 */
        /* <DEDUP_REMOVED lines=10> */
.L_x_2138:
[----:B------:R-:W-:-:S04]  /*1730*/  IMAD.WIDE.U32 R62, R50, 0x10, R62 ;  /* 0x00000010323e7825 */ /* 0x000fc800078e003e */
[----:B------:R-:W-:Y:S01]  /*1740*/  FADD.FTZ R50, RZ, R5 ;  /* 0x00000005ff327221 */ /* 0x000fe20000010000 */
        /* <DEDUP_REMOVED lines=106> */
.L_x_2140:
[----:B------:R-:W-:Y:S05]  /*1df0*/  BSYNC.RECONVERGENT B0 ;  /* 0x0000000000007941 */ /* 0x000fea0003800200 */
.L_x_2139:
        /* <DEDUP_REMOVED lines=13> */
.L_x_2142:
[----:B------:R-:W-:Y:S05]  /*1ed0*/  BSYNC.RECONVERGENT B0 ;  /* 0x0000000000007941 */ /* 0x000fea0003800200 */
.L_x_2141:
        /* <DEDUP_REMOVED lines=8> */
[----:B-1----:R-:W-:Y:S02]  /*1f60*/  I2FP.F32.S32 R56, R54 ;  /* 0x0000003600387245 */ /* 0x002fe40000201400 */
[----:B------:R-:W-:Y:S01]  /*1f70*/  IADD3 R47, PT, PT, R54, R67, RZ ;  /* 0x00000043362f7210 */ /* 0x000fe20007ffe0ff */
[----:B------:R-:W-:-:S03]  /*1f80*/  FMUL.FTZ R69, R50, R63 ;  /* 0x0000003f32457220 */ /* 0x000fc60000410000 */
[----:B------:R-:W-:Y:S01]  /*1f90*/  I2FP.F32.S32 R50, R47 ;  /* 0x0000002f00327245 */ /* 0x000fe20000201400 */
[-C--:B------:R-:W-:Y:S01]  /*1fa0*/  FMUL.FTZ R54, R69, R56.reuse ;  /* 0x0000003845367220 */ /* 0x080fe20000410000 */
[----:B------:R-:W-:Y:S01]  /*1fb0*/  FMUL.FTZ R56, R65, R56 ;  /* 0x0000003841387220 */ /* 0x000fe20000410000 */
[----:B------:R-:W-:Y:S03]  /*1fc0*/  SHFL.DOWN PT, R58, R47, 0x2, 0x1f ;  /* 0x08401f002f3a7f89 */ /* 0x000fe600000e0000 */
[----:B------:R-:W-:Y:S02]  /*1fd0*/  FFMA.FTZ R63, R63, R44, R56 ;  /* 0x0000002c3f3f7223 */ /* 0x000fe40000010038 */
[----:B------:R-:W0:Y:S02]  /*1fe0*/  SHFL.DOWN PT, R44, R45, 0x4, 0x1f ;  /* 0x08801f002d2c7f89 */ /* 0x000e2400000e0000 */
[----:B0-----:R-:W-:Y:S01]  /*1ff0*/  FADD.FTZ R65, R44, R45 ;  /* 0x0000002d2c417221 */ /* 0x001fe20000010000 */
[----:B------:R-:W-:Y:S01]  /*2000*/  I2FP.F32.S32 R45, R58 ;  /* 0x0000003a002d7245 */ /* 0x000fe20000201400 */
[----:B------:R-:W0:Y:S02]  /*2010*/  MUFU.RCP R44, R50 ;  /* 0x00000032002c7308 */ /* 0x000e240000001000 */
[C---:B0-----:R-:W-:Y:S01]  /*2020*/  FMUL.FTZ R63, R44.reuse, R63 ;  /* 0x0000003f2c3f7220 */ /* 0x041fe20000410000 */
[----:B------:R-:W-:Y:S01]  /*2030*/  FFMA.FTZ R54, R44, R54, R65 ;  /* 0x000000362c367223 */ /* 0x000fe20000010041 */
[----:B------:R-:W-:-:S03]  /*2040*/  IADD3 R44, PT, PT, R47, R58, RZ ;  /* 0x0000003a2f2c7210 */ /* 0x000fc60007ffe0ff */
[----:B------:R-:W0:Y:S02]  /*2050*/  SHFL.DOWN PT, R56, R63, 0x2, 0x1f ;  /* 0x08401f003f387f89 */ /* 0x000e2400000e0000 */
[----:B0-----:R-:W-:-:S04]  /*2060*/  FADD.FTZ R65, R63, -R56 ;  /* 0x800000383f417221 */ /* 0x001fc80000010000 */
[----:B------:R-:W-:-:S04]  /*2070*/  FMUL.FTZ R65, R65, R65 ;  /* 0x0000004141417220 */ /* 0x000fc80000410000 */
[----:B------:R-:W-:Y:S02]  /*2080*/  FMUL.FTZ R58, R50, R65 ;  /* 0x00000041323a7220 */ /* 0x000fe40000410000 */
[----:B------:R-:W0:Y:S02]  /*2090*/  SHFL.DOWN PT, R65, R44, 0x1, 0x1f ;  /* 0x08201f002c417f89 */ /* 0x000e2400000e0000 */
[-C--:B------:R-:W-:Y:S01]  /*20a0*/  FMUL.FTZ R58, R58, R45.reuse ;  /* 0x0000002d3a3a7220 */ /* 0x080fe20000410000 */
[----:B------:R-:W-:-:S04]  /*20b0*/  FMUL.FTZ R45, R56, R45 ;  /* 0x0000002d382d7220 */ /* 0x000fc80000410000 */
[----:B------:R-:W-:Y:S02]  /*20c0*/  FFMA.FTZ R50, R50, R63, R45 ;  /* 0x0000003f32327223 */ /* 0x000fe4000001002d */
[----:B------:R-:W1:Y:S01]  /*20d0*/  SHFL.DOWN PT, R45, R54, 0x2, 0x1f ;  /* 0x08401f00362d7f89 */ /* 0x000e6200000e0000 */
[----:B0-----:R-:W-:Y:S01]  /*20e0*/  I2FP.F32.S32 R60, R65 ;  /* 0x00000041003c7245 */ /* 0x001fe20000201400 */
[----:B-1----:R-:W-:Y:S01]  /*20f0*/  FADD.FTZ R56, R54, R45 ;  /* 0x0000002d36387221 */ /* 0x002fe20000010000 */
[----:B------:R-:W-:-:S04]  /*2100*/  I2FP.F32.S32 R45, R44 ;  /* 0x0000002c002d7245 */ /* 0x000fc80000201400 */
[----:B------:R-:W0:Y:S02]  /*2110*/  MUFU.RCP R63, R45 ;  /* 0x0000002d003f7308 */ /* 0x000e240000001000 */
[C---:B0-----:R-:W-:Y:S01]  /*2120*/  FMUL.FTZ R50, R63.reuse, R50 ;  /* 0x000000323f327220 */ /* 0x041fe20000410000 */
[----:B------:R-:W-:Y:S01]  /*2130*/  FFMA.FTZ R47, R63, R58, R56 ;  /* 0x0000003a3f2f7223 */ /* 0x000fe20000010038 */
[----:B------:R-:W-:-:S03]  /*2140*/  IADD3 R56, PT, PT, R44, R65, RZ ;  /* 0x000000412c387210 */ /* 0x000fc60007ffe0ff */
[----:B------:R-:W0:Y:S01]  /*2150*/  SHFL.DOWN PT, R63, R50, 0x1, 0x1f ;  /* 0x08201f00323f7f89 */ /* 0x000e2200000e0000 */
[----:B------:R-:W-:Y:S01]  /*2160*/  I2FP.F32.S32 R56, R56 ;  /* 0x0000003800387245 */ /* 0x000fe20000201400 */
[----:B0-----:R-:W-:-:S04]  /*2170*/  FADD.FTZ R58, R50, -R63 ;  /* 0x8000003f323a7221 */ /* 0x001fc80000010000 */
[----:B------:R-:W-:-:S04]  /*2180*/  FMUL.FTZ R58, R58, R58 ;  /* 0x0000003a3a3a7220 */ /* 0x000fc80000410000 */
[----:B------:R-:W-:Y:S01]  /*2190*/  FMUL.FTZ R65, R45, R58 ;  /* 0x0000003a2d417220 */ /* 0x000fe20000410000 */
[-C--:B------:R-:W-:Y:S02]  /*21a0*/  FMUL.FTZ R58, R63, R60.reuse ;  /* 0x0000003c3f3a7220 */ /* 0x080fe40000410000 */
[----:B------:R-:W0:Y:S01]  /*21b0*/  MUFU.RCP R63, R56 ;  /* 0x00000038003f7308 */ /* 0x000e220000001000 */
[----:B------:R-:W-:Y:S01]  /*21c0*/  FMUL.FTZ R54, R65, R60 ;  /* 0x0000003c41367220 */ /* 0x000fe20000410000 */
[----:B------:R-:W-:Y:S01]  /*21d0*/  FFMA.FTZ R58, R45, R50, R58 ;  /* 0x000000322d3a7223 */ /* 0x000fe2000001003a */
[----:B------:R-:W1:Y:S01]  /*21e0*/  SHFL.DOWN PT, R60, R47, 0x1, 0x1f ;  /* 0x08201f002f3c7f89 */ /* 0x000e6200000e0000 */
[----:B------:R-:W2:Y:S01]  /*21f0*/  @!P0 LDC.64 R44, c[0x0][0x3c0] ;  /* 0x0000f000ff2c8b82 */ /* 0x000ea20000000a00 */
[----:B------:R-:W-:Y:S01]  /*2200*/  MOV R65, UR7 ;  /* 0x0000000700417c02 */ /* 0x000fe20008000f00 */
[----:B0-----:R-:W-:-:S06]  /*2210*/  FMUL.FTZ R50, R63, R58 ;  /* 0x0000003a3f327220 */ /* 0x001fcc0000410000 */
[----:B------:R-:W0:Y:S01]  /*2220*/  SHFL.IDX PT, R50, R50, RZ, 0x1f ;  /* 0x00001fff32327589 */ /* 0x000e2200000e0000 */
[----:B-1----:R-:W-:Y:S01]  /*2230*/  FADD.FTZ R60, R47, R60 ;  /* 0x0000003c2f3c7221 */ /* 0x002fe20000010000 */
[----:B--2---:R-:W-:Y:S02]  /*2240*/  @!P0 IMAD.WIDE R64, R65, 0x4, R44 ;  /* 0x0000000441408825 */ /* 0x004fe400078e022c */
[----:B------:R-:W1:Y:S02]  /*2250*/  LDC R44, c[0x0][0x448] ;  /* 0x00011200ff2c7b82 */ /* 0x000e640000000800 */
[----:B------:R-:W-:-:S05]  /*2260*/  FFMA.FTZ R54, R63, R54, R60 ;  /* 0x000000363f367223 */ /* 0x000fca000001003c */
[----:B------:R-:W1:Y:S01]  /*2270*/  SHFL.IDX PT, R47, R54, RZ, 0x1f ;  /* 0x00001fff362f7589 */ /* 0x000e6200000e0000 */
[----:B------:R-:W2:Y:S01]  /*2280*/  @!P0 LDC.64 R62, c[0x0][0x3c8] ;  /* 0x0000f200ff3e8b82 */ /* 0x000ea20000000a00 */
[----:B0-----:R-:W-:Y:S02]  /*2290*/  FMUL.FTZ R45, R50, R50 ;  /* 0x00000032322d7220 */ /* 0x001fe40000410000 */
[----:B------:R0:W-:Y:S03]  /*22a0*/  @!P0 STG.E desc[UR12][R64.64], R50 ;  /* 0x0000003240008986 */ /* 0x0001e6000c10190c */
[----:B------:R-:W-:Y:S01]  /*22b0*/  FSEL R45, R45, RZ, P1 ;  /* 0x000000ff2d2d7208 */ /* 0x000fe20000800000 */
[----:B-1----:R-:W-:-:S04]  /*22c0*/  FFMA.FTZ R44, R47, UR24, R44 ;  /* 0x000000182f2c7c23 */ /* 0x002fc8000801002c */
[----:B------:R-:W-:Y:S01]  /*22d0*/  FADD.FTZ R44, R44, R45 ;  /* 0x0000002d2c2c7221 */ /* 0x000fe20000010000 */
[----:B------:R-:W-:-:S05]  /*22e0*/  MOV R45, UR7 ;  /* 0x00000007002d7c02 */ /* 0x000fca0008000f00 */
[----:B------:R-:W1:Y:S01]  /*22f0*/  MUFU.RSQ R44, R44 ;  /* 0x0000002c002c7308 */ /* 0x000e620000001400 */
[----:B--2---:R-:W-:-:S05]  /*2300*/  @!P0 IMAD.WIDE R62, R45, 0x4, R62 ;  /* 0x000000042d3e8825 */ /* 0x004fca00078e023e */
[----:B-1----:R0:W-:Y:S01]  /*2310*/  @!P0 STG.E desc[UR12][R62.64], R44 ;  /* 0x0000002c3e008986 */ /* 0x0021e2000c10190c */
[----:B------:R-:W-:Y:S05]  /*2320*/  BRA.U !UP0, `(.L_x_2143) ;  /* 0x0000000908507547 */ /* 0x000fea000b800000 */
[----:B0-----:R-:W-:Y:S01]  /*2330*/  FSEL R50, R50, RZ, !P1 ;  /* 0x000000ff32327208 */ /* 0x001fe20004800000 */
[----:B------:R-:W-:Y:S01]  /*2340*/  HADD2.F32 R54, -RZ, R40.H0_H0 ;  /* 0x20000028ff367230 */ /* 0x000fe20000004100 */
[----:B------:R-:W-:Y:S01]  /*2350*/  UIADD3 UR4, UPT, UPT, UR6, -0x1, URZ ;  /* 0xffffffff06047890 */ /* 0x000fe2000fffe0ff */
[----:B------:R-:W-:Y:S02]  /*2360*/  HADD2.F32 R56, -RZ, R28.H0_H0 ;  /* 0x2000001cff387230 */ /* 0x000fe40000004100 */
[C---:B------:R-:W-:Y:S01]  /*2370*/  FADD.FTZ R5, -R50.reuse, R5 ;  /* 0x0000000532057221 */ /* 0x040fe20000010100 */
[C---:B------:R-:W-:Y:S01]  /*2380*/  FADD.FTZ R49, -R50.reuse, R49 ;  /* 0x0000003132317221 */ /* 0x040fe20000010100 */
[----:B------:R-:W-:Y:S01]  /*2390*/  FADD.FTZ R15, -R50, R15 ;  /* 0x0000000f320f7221 */ /* 0x000fe20000010100 */
[----:B------:R-:W-:Y:S02]  /*23a0*/  HADD2.F32 R58, -RZ, R29.H0_H0 ;  /* 0x2000001dff3a7230 */ /* 0x000fe40000004100 */
[C---:B------:R-:W-:Y:S01]  /*23b0*/  FMUL.FTZ R5, R44.reuse, R5 ;  /* 0x000000052c057220 */ /* 0x040fe20000410000 */
[C---:B------:R-:W-:Y:S01]  /*23c0*/  FMUL.FTZ R49, R44.reuse, R49 ;  /* 0x000000312c317220 */ /* 0x040fe20000410000 */
[----:B------:R-:W-:Y:S01]  /*23d0*/  FMUL.FTZ R15, R44, R15 ;  /* 0x0000000f2c0f7220 */ /* 0x000fe20000410000 */
[----:B------:R-:W-:Y:S01]  /*23e0*/  FADD.FTZ R13, -R50, R13 ;  /* 0x0000000d320d7221 */ /* 0x000fe20000010100 */
[----:B------:R-:W-:Y:S01]  /*23f0*/  FFMA.FTZ R5, R5, R54, R56 ;  /* 0x0000003605057223 */ /* 0x000fe20000010038 */
[----:B------:R-:W-:-:S02]  /*2400*/  HADD2.F32 R54, -RZ, R40.H1_H1 ;  /* 0x30000028ff367230 */ /* 0x000fc40000004100 */
[----:B------:R-:W-:Y:S01]  /*2410*/  FADD.FTZ R11, -R50, R11 ;  /* 0x0000000b320b7221 */ /* 0x000fe20000010100 */
[----:B------:R-:W-:Y:S02]  /*2420*/  HADD2.F32 R56, -RZ, R28.H1_H1 ;  /* 0x3000001cff387230 */ /* 0x000fe40000004100 */
[C---:B------:R-:W-:Y:S01]  /*2430*/  FMUL.FTZ R13, R44.reuse, R13 ;  /* 0x0000000d2c0d7220 */ /* 0x040fe20000410000 */
[----:B------:R-:W-:Y:S02]  /*2440*/  HADD2.F32 R60, -RZ, R30.H0_H0 ;  /* 0x2000001eff3c7230 */ /* 0x000fe40000004100 */
[----:B------:R-:W-:Y:S01]  /*2450*/  FMUL.FTZ R11, R44, R11 ;  /* 0x0000000b2c0b7220 */ /* 0x000fe20000410000 */
[C---:B------:R-:W-:Y:S01]  /*2460*/  FADD.FTZ R9, -R50.reuse, R9 ;  /* 0x0000000932097221 */ /* 0x040fe20000010100 */
[----:B------:R-:W-:Y:S01]  /*2470*/  FFMA.FTZ R54, R49, R54, R56 ;  /* 0x0000003631367223 */ /* 0x000fe20000010038 */
[----:B------:R-:W-:Y:S02]  /*2480*/  HADD2.F32 R56, -RZ, R41.H0_H0 ;  /* 0x20000029ff387230 */ /* 0x000fe40000004100 */
[----:B------:R-:W-:Y:S01]  /*2490*/  FADD.FTZ R7, -R50, R7 ;  /* 0x0000000732077221 */ /* 0x000fe20000010100 */
[----:B------:R-:W-:Y:S01]  /*24a0*/  FMUL.FTZ R9, R44, R9 ;  /* 0x000000092c097220 */ /* 0x000fe20000410000 */
[----:B------:R-:W-:-:S02]  /*24b0*/  HADD2.F32 R62, -RZ, R31.H0_H0 ;  /* 0x2000001fff3e7230 */ /* 0x000fc40000004100 */
[----:B------:R-:W-:Y:S01]  /*24c0*/  FADD.FTZ R3, -R50, R3 ;  /* 0x0000000332037221 */ /* 0x000fe20000010100 */
[----:B------:R-:W-:Y:S01]  /*24d0*/  FFMA.FTZ R15, R15, R56, R58 ;  /* 0x000000380f0f7223 */ /* 0x000fe2000001003a */
[----:B------:R-:W-:Y:S02]  /*24e0*/  HADD2.F32 R56, -RZ, R41.H1_H1 ;  /* 0x30000029ff387230 */ /* 0x000fe40000004100 */
[C---:B------:R-:W-:Y:S01]  /*24f0*/  FMUL.FTZ R7, R44.reuse, R7 ;  /* 0x000000072c077220 */ /* 0x040fe20000410000 */
[----:B------:R-:W-:Y:S02]  /*2500*/  HADD2.F32 R58, -RZ, R29.H1_H1 ;  /* 0x3000001dff3a7230 */ /* 0x000fe40000004100 */
[----:B------:R-:W-:Y:S01]  /*2510*/  FMUL.FTZ R3, R44, R3 ;  /* 0x000000032c037220 */ /* 0x000fe20000410000 */
[C---:B------:R-:W-:Y:S01]  /*2520*/  FADD.FTZ R53, -R50.reuse, R53 ;  /* 0x0000003532357221 */ /* 0x040fe20000010100 */
[----:B------:R-:W-:Y:S02]  /*2530*/  HADD2.F32 R64, -RZ, R24.H1_H1 ;  /* 0x30000018ff407230 */ /* 0x000fe40000004100 */
[----:B------:R-:W-:Y:S01]  /*2540*/  FADD.FTZ R51, -R50, R51 ;  /* 0x0000003332337221 */ /* 0x000fe20000010100 */
[----:B------:R-:W-:Y:S01]  /*2550*/  FFMA.FTZ R56, R13, R56, R58 ;  /* 0x000000380d387223 */ /* 0x000fe2000001003a */
[----:B------:R-:W-:-:S02]  /*2560*/  HADD2.F32 R58, -RZ, R42.H0_H0 ;  /* 0x2000002aff3a7230 */ /* 0x000fc40000004100 */
[C---:B------:R-:W-:Y:S01]  /*2570*/  FADD.FTZ R57, -R50.reuse, R57 ;  /* 0x0000003932397221 */ /* 0x040fe20000010100 */
[C---:B------:R-:W-:Y:S01]  /*2580*/  FADD.FTZ R55, -R50.reuse, R55 ;  /* 0x0000003732377221 */ /* 0x040fe20000010100 */
[----:B------:R-:W-:Y:S02]  /*2590*/  HADD2.F32 R66, -RZ, R26.H0_H0 ;  /* 0x2000001aff427230 */ /* 0x000fe40000004100 */
[----:B------:R-:W-:Y:S01]  /*25a0*/  FADD.FTZ R61, -R50, R61 ;  /* 0x0000003d323d7221 */ /* 0x000fe20000010100 */
[----:B------:R-:W-:Y:S01]  /*25b0*/  FFMA.FTZ R11, R11, R58, R60 ;  /* 0x0000003a0b0b7223 */ /* 0x000fe2000001003c */
[----:B------:R-:W-:Y:S02]  /*25c0*/  HADD2.F32 R58, -RZ, R42.H1_H1 ;  /* 0x3000002aff3a7230 */ /* 0x000fe40000004100 */
[C---:B------:R-:W-:Y:S01]  /*25d0*/  FMUL.FTZ R57, R44.reuse, R57 ;  /* 0x000000392c397220 */ /* 0x040fe20000410000 */
[----:B------:R-:W-:Y:S02]  /*25e0*/  HADD2.F32 R60, -RZ, R30.H1_H1 ;  /* 0x3000001eff3c7230 */ /* 0x000fe40000004100 */
[C---:B------:R-:W-:Y:S01]  /*25f0*/  FMUL.FTZ R13, R44.reuse, R55 ;  /* 0x000000372c0d7220 */ /* 0x040fe20000410000 */
[----:B------:R-:W-:Y:S01]  /*2600*/  FMUL.FTZ R61, R44, R61 ;  /* 0x0000003d2c3d7220 */ /* 0x000fe20000410000 */
[----:B------:R-:W-:Y:S01]  /*2610*/  FADD.FTZ R59, -R50, R59 ;  /* 0x0000003b323b7221 */ /* 0x000fe20000010100 */
[----:B------:R-:W-:-:S02]  /*2620*/  HADD2.F32 R68, -RZ, R27.H0_H0 ;  /* 0x2000001bff447230 */ /* 0x000fc40000004100 */
[----:B------:R-:W-:Y:S01]  /*2630*/  FFMA.FTZ R58, R9, R58, R60 ;  /* 0x0000003a093a7223 */ /* 0x000fe2000001003c */
[----:B------:R-:W-:Y:S02]  /*2640*/  HADD2.F32 R60, -RZ, R43.H0_H0 ;  /* 0x2000002bff3c7230 */ /* 0x000fe40000004100 */
[----:B------:R-:W-:Y:S01]  /*2650*/  FADD.FTZ R45, -R50, R0 ;  /* 0x00000000322d7221 */ /* 0x000fe20000010100 */
[----:B------:R-:W-:Y:S01]  /*2660*/  HADD2.F32 R0, -RZ, R27.H1_H1 ;  /* 0x3000001bff007230 */ /* 0x000fe20000004100 */
[----:B------:R-:W-:Y:S01]  /*2670*/  UIMAD UR4, UR4, UR20, URZ ;  /* 0x00000014040472a4 */ /* 0x000fe2000f8e02ff */
[----:B------:R-:W-:Y:S02]  /*2680*/  HADD2.F32 R47, -RZ, R20.H0_H0 ;  /* 0x20000014ff2f7230 */ /* 0x000fe40000004100 */
[----:B------:R-:W-:Y:S01]  /*2690*/  FFMA.FTZ R9, R7, R60, R62 ;  /* 0x0000003c07097223 */ /* 0x000fe2000001003e */
[----:B------:R-:W-:Y:S02]  /*26a0*/  HADD2.F32 R62, -RZ, R43.H1_H1 ;  /* 0x3000002bff3e7230 */ /* 0x000fe40000004100 */
[----:B------:R-:W-:Y:S01]  /*26b0*/  FMUL.FTZ R45, R44, R45 ;  /* 0x0000002d2c2d7220 */ /* 0x000fe20000410000 */
[----:B------:R-:W-:Y:S01]  /*26c0*/  HADD2.F32 R60, -RZ, R31.H1_H1 ;  /* 0x3000001fff3c7230 */ /* 0x000fe20000004100 */
[----:B------:R-:W-:Y:S01]  /*26d0*/  USHF.R.S32.HI UR5, URZ, 0x1f, UR4 ;  /* 0x0000001fff057899 */ /* 0x000fe20008011404 */
[----:B------:R-:W-:-:S02]  /*26e0*/  HADD2.F32 R7, -RZ, R24.H0_H0 ;  /* 0x20000018ff077230 */ /* 0x000fc40000004100 */
[----:B------:R-:W-:Y:S02]  /*26f0*/  HADD2.F32 R49, -RZ, R21.H0_H0 ;  /* 0x20000015ff317230 */ /* 0x000fe40000004100 */
[----:B------:R-:W-:Y:S01]  /*2700*/  FFMA.FTZ R62, R3, R62, R60 ;  /* 0x0000003e033e7223 */ /* 0x000fe2000001003c */
[----:B------:R-:W-:Y:S01]  /*2710*/  FADD.FTZ R3, -R50, R2 ;  /* 0x0000000232037221 */ /* 0x000fe20000010100 */
[--C-:B------:R-:W-:Y:S01]  /*2720*/  HADD2.F32 R60, -RZ, R36.reuse.H1_H1 ;  /* 0x30000024ff3c7230 */ /* 0x100fe20000004100 */
[----:B------:R-:W-:Y:S02]  /*2730*/  ULEA.HI UR5, UR5, UR4, URZ, 0x3 ;  /* 0x0000000405057291 */ /* 0x000fe4000f8f18ff */
[----:B------:R-:W-:Y:S01]  /*2740*/  FMUL.FTZ R2, R44, R3 ;  /* 0x000000032c027220 */ /* 0x000fe20000410000 */
[----:B------:R-:W-:-:S03]  /*2750*/  HADD2.F32 R3, -RZ, R36.H0_H0 ;  /* 0x20000024ff037230 */ /* 0x000fc60000004100 */
[----:B------:R-:W-:Y:S02]  /*2760*/  MOV R71, UR5 ;  /* 0x0000000500477c02 */ /* 0x000fe40008000f00 */
[----:B------:R-:W-:Y:S01]  /*2770*/  FFMA.FTZ R2, R2, R3, R7 ;  /* 0x0000000302027223 */ /* 0x000fe20000010007 */
[C---:B------:R-:W-:Y:S01]  /*2780*/  FMUL.FTZ R3, R44.reuse, R53 ;  /* 0x000000352c037220 */ /* 0x040fe20000410000 */
[C---:B------:R-:W-:Y:S01]  /*2790*/  FMUL.FTZ R7, R44.reuse, R51 ;  /* 0x000000332c077220 */ /* 0x040fe20000410000 */
[----:B------:R-:W-:Y:S01]  /*27a0*/  FMUL.FTZ R53, R44, R59 ;  /* 0x0000003b2c357220 */ /* 0x000fe20000410000 */
[----:B------:R-:W-:Y:S02]  /*27b0*/  HADD2.F32 R51, -RZ, R22.H0_H0 ;  /* 0x20000016ff337230 */ /* 0x000fe40000004100 */
[----:B------:R-:W-:Y:S01]  /*27c0*/  FFMA.FTZ R3, R3, R60, R64 ;  /* 0x0000003c03037223 */ /* 0x000fe20000010040 */
[----:B------:R-:W-:Y:S01]  /*27d0*/  HADD2.F32 R60, -RZ, R37.H0_H0 ;  /* 0x20000025ff3c7230 */ /* 0x000fe20000004100 */
[----:B------:R-:W-:Y:S01]  /*27e0*/  LEA.HI.SX32 R71, R71, R46, 0x1d ;  /* 0x0000002e47477211 */ /* 0x000fe200078feaff */
[----:B------:R-:W-:-:S03]  /*27f0*/  HADD2.F32 R64, -RZ, R25.H0_H0 ;  /* 0x20000019ff407230 */ /* 0x000fc60000004100 */
[----:B------:R-:W-:Y:S02]  /*2800*/  IADD3 R69, PT, PT, R71, 0x100, RZ ;  /* 0x0000010047457810 */ /* 0x000fe40007ffe0ff */
[----:B------:R-:W-:Y:S01]  /*2810*/  FFMA.FTZ R7, R7, R60, R64 ;  /* 0x0000003c07077223 */ /* 0x000fe20000010040 */
[----:B------:R-:W-:Y:S01]  /*2820*/  HADD2.F32 R60, -RZ, R37.H1_H1 ;  /* 0x30000025ff3c7230 */ /* 0x000fe20000004100 */
[----:B------:R-:W-:Y:S01]  /*2830*/  IADD3 R63, PT, PT, R71, 0x200, RZ ;  /* 0x00000200473f7810 */ /* 0x000fe20007ffe0ff */
[----:B------:R-:W-:-:S05]  /*2840*/  HADD2.F32 R64, -RZ, R25.H1_H1 ;  /* 0x30000019ff407230 */ /* 0x000fca0000004100 */
[----:B------:R-:W-:Y:S01]  /*2850*/  FFMA.FTZ R60, R57, R60, R64 ;  /* 0x0000003c393c7223 */ /* 0x000fe20000010040 */
[----:B------:R-:W-:-:S05]  /*2860*/  HADD2.F32 R64, -RZ, R38.H0_H0 ;  /* 0x20000026ff407230 */ /* 0x000fca0000004100 */
[----:B------:R-:W-:Y:S01]  /*2870*/  FFMA.FTZ R13, R13, R64, R66 ;  /* 0x000000400d0d7223 */ /* 0x000fe20000010042 */
[----:B------:R-:W-:Y:S02]  /*2880*/  HADD2.F32 R64, -RZ, R38.H1_H1 ;  /* 0x30000026ff407230 */ /* 0x000fe40000004100 */
[----:B------:R-:W-:-:S05]  /*2890*/  HADD2.F32 R66, -RZ, R26.H1_H1 ;  /* 0x3000001aff427230 */ /* 0x000fca0000004100 */
[----:B------:R-:W-:Y:S01]  /*28a0*/  FFMA.FTZ R64, R61, R64, R66 ;  /* 0x000000403d407223 */ /* 0x000fe20000010042 */
[----:B------:R-:W-:-:S05]  /*28b0*/  HADD2.F32 R66, -RZ, R39.H0_H0 ;  /* 0x20000027ff427230 */ /* 0x000fca0000004100 */
[----:B------:R-:W-:Y:S01]  /*28c0*/  FFMA.FTZ R53, R53, R66, R68 ;  /* 0x0000004235357223 */ /* 0x000fe20000010044 */
[----:B------:R-:W-:-:S05]  /*28d0*/  HADD2.F32 R66, -RZ, R39.H1_H1 ;  /* 0x30000027ff427230 */ /* 0x000fca0000004100 */
[----:B------:R-:W-:Y:S01]  /*28e0*/  FFMA.FTZ R66, R45, R66, R0 ;  /* 0x000000422d427223 */ /* 0x000fe20000010000 */
[----:B------:R-:W-:Y:S01]  /*28f0*/  FADD.FTZ R45, -R50, R48 ;  /* 0x00000030322d7221 */ /* 0x000fe20000010100 */
[----:B------:R-:W-:-:S03]  /*2900*/  HADD2.F32 R48, -RZ, R20.H1_H1 ;  /* 0x30000014ff307230 */ /* 0x000fc60000004100 */
[----:B------:R-:W-:Y:S01]  /*2910*/  FMUL.FTZ R0, R44, R45 ;  /* 0x0000002d2c007220 */ /* 0x000fe20000410000 */
[----:B------:R-:W-:-:S05]  /*2920*/  HADD2.F32 R45, -RZ, R32.H0_H0 ;  /* 0x20000020ff2d7230 */ /* 0x000fca0000004100 */
[----:B------:R-:W-:Y:S01]  /*2930*/  FFMA.FTZ R0, R0, R45, R47 ;  /* 0x0000002d00007223 */ /* 0x000fe2000001002f */
[C---:B------:R-:W-:Y:S01]  /*2940*/  FADD.FTZ R47, -R50.reuse, R4 ;  /* 0x00000004322f7221 */ /* 0x040fe20000010100 */
[----:B------:R-:W-:Y:S01]  /*2950*/  FADD.FTZ R45, -R50, R6 ;  /* 0x00000006322d7221 */ /* 0x000fe20000010100 */
[----:B------:R-:W-:Y:S02]  /*2960*/  HADD2.F32 R6, -RZ, R32.H1_H1 ;  /* 0x30000020ff067230 */ /* 0x000fe40000004100 */
[C---:B------:R-:W-:Y:S01]  /*2970*/  FMUL.FTZ R4, R44.reuse, R47 ;  /* 0x0000002f2c047220 */ /* 0x040fe20000410000 */
[----:B------:R-:W-:Y:S02]  /*2980*/  HADD2.F32 R47, -RZ, R33.H0_H0 ;  /* 0x20000021ff2f7230 */ /* 0x000fe40000004100 */
[----:B------:R-:W-:-:S03]  /*2990*/  FMUL.FTZ R45, R44, R45 ;  /* 0x0000002d2c2d7220 */ /* 0x000fc60000410000 */
[----:B------:R-:W-:Y:S01]  /*29a0*/  FFMA.FTZ R4, R4, R47, R49 ;  /* 0x0000002f04047223 */ /* 0x000fe20000010031 */
[C---:B------:R-:W-:Y:S01]  /*29b0*/  FADD.FTZ R47, -R50.reuse, R10 ;  /* 0x0000000a322f7221 */ /* 0x040fe20000010100 */
[----:B------:R-:W-:Y:S01]  /*29c0*/  FFMA.FTZ R45, R45, R6, R48 ;  /* 0x000000062d2d7223 */ /* 0x000fe20000010030 */
[----:B------:R-:W-:Y:S02]  /*29d0*/  HADD2.F32 R6, -RZ, R33.H1_H1 ;  /* 0x30000021ff067230 */ /* 0x000fe40000004100 */
[----:B------:R-:W-:Y:S01]  /*29e0*/  FADD.FTZ R49, -R50, R8 ;  /* 0x0000000832317221 */ /* 0x000fe20000010100 */
[----:B------:R-:W-:Y:S02]  /*29f0*/  HADD2.F32 R10, -RZ, R21.H1_H1 ;  /* 0x30000015ff0a7230 */ /* 0x000fe40000004100 */
[----:B------:R-:W-:Y:S01]  /*2a00*/  FMUL.FTZ R47, R44, R47 ;  /* 0x0000002f2c2f7220 */ /* 0x000fe20000410000 */
[----:B------:R-:W-:-:S03]  /*2a10*/  HADD2.F32 R8, -RZ, R34.H1_H1 ;  /* 0x30000022ff087230 */ /* 0x000fc60000004100 */
[----:B------:R-:W-:Y:S01]  /*2a20*/  FFMA.FTZ R47, R47, R6, R10 ;  /* 0x000000062f2f7223 */ /* 0x000fe2000001000a */
[----:B------:R-:W-:Y:S01]  /*2a30*/  FMUL.FTZ R6, R44, R49 ;  /* 0x000000312c067220 */ /* 0x000fe20000410000 */
[----:B------:R-:W-:Y:S02]  /*2a40*/  HADD2.F32 R49, -RZ, R34.H0_H0 ;  /* 0x20000022ff317230 */ /* 0x000fe40000004100 */
[----:B------:R-:W-:-:S03]  /*2a50*/  HADD2.F32 R10, -RZ, R22.H1_H1 ;  /* 0x30000016ff0a7230 */ /* 0x000fc60000004100 */
[----:B------:R-:W-:Y:S01]  /*2a60*/  FFMA.FTZ R6, R6, R49, R51 ;  /* 0x0000003106067223 */ /* 0x000fe20000010033 */
[----:B------:R-:W-:Y:S01]  /*2a70*/  FADD.FTZ R49, -R50, R12 ;  /* 0x0000000c32317221 */ /* 0x000fe20000010100 */
[----:B------:R-:W-:-:S03]  /*2a80*/  HADD2.F32 R51, -RZ, R23.H0_H0 ;  /* 0x20000017ff337230 */ /* 0x000fc60000004100 */
[----:B------:R-:W-:-:S04]  /*2a90*/  FMUL.FTZ R49, R44, R49 ;  /* 0x000000312c317220 */ /* 0x000fc80000410000 */
[----:B------:R-:W-:Y:S01]  /*2aa0*/  FFMA.FTZ R55, R49, R8, R10 ;  /* 0x0000000831377223 */ /* 0x000fe2000001000a */
[----:B------:R-:W-:Y:S01]  /*2ab0*/  FADD.FTZ R49, -R50, R14 ;  /* 0x0000000e32317221 */ /* 0x000fe20000010100 */
[----:B------:R-:W-:Y:S02]  /*2ac0*/  HADD2.F32 R8, -RZ, R35.H1_H1 ;  /* 0x30000023ff087230 */ /* 0x000fe40000004100 */
[----:B------:R-:W-:Y:S02]  /*2ad0*/  HADD2.F32 R10, -RZ, R23.H1_H1 ;  /* 0x30000017ff0a7230 */ /* 0x000fe40000004100 */
[----:B------:R-:W-:Y:S01]  /*2ae0*/  FMUL.FTZ R12, R44, R49 ;  /* 0x000000312c0c7220 */ /* 0x000fe20000410000 */
[----:B------:R-:W-:Y:S01]  /*2af0*/  HADD2.F32 R49, -RZ, R35.H0_H0 ;  /* 0x20000023ff317230 */ /* 0x000fe20000004100 */
[----:B------:R-:W-:-:S04]  /*2b00*/  F2FP.F16.F32.PACK_AB R6, R55, R6 ;  /* 0x000000063706723e */ /* 0x000fc800000000ff */
[----:B------:R-:W-:Y:S01]  /*2b10*/  FFMA.FTZ R12, R12, R49, R51 ;  /* 0x000000310c0c7223 */ /* 0x000fe20000010033 */
[----:B------:R-:W-:Y:S01]  /*2b20*/  FADD.FTZ R49, -R50, R52 ;  /* 0x0000003432317221 */ /* 0x000fe20000010100 */
[----:B------:R-:W-:Y:S02]  /*2b30*/  F2FP.F16.F32.PACK_AB R51, R62, R9 ;  /* 0x000000093e33723e */ /* 0x000fe400000000ff */
[----:B------:R-:W-:Y:S01]  /*2b40*/  F2FP.F16.F32.PACK_AB R50, R58, R11 ;  /* 0x0000000b3a32723e */ /* 0x000fe200000000ff */
[----:B------:R-:W-:Y:S01]  /*2b50*/  FMUL.FTZ R57, R44, R49 ;  /* 0x000000312c397220 */ /* 0x000fe20000410000 */
[----:B------:R-:W-:Y:S01]  /*2b60*/  F2FP.F16.F32.PACK_AB R11, R66, R53 ;  /* 0x00000035420b723e */ /* 0x000fe200000000ff */
[----:B------:R-:W0:Y:S01]  /*2b70*/  LDC.64 R48, c[0x0][0x428] ;  /* 0x00010a00ff307b82 */ /* 0x000e220000000a00 */
[----:B------:R-:W-:Y:S01]  /*2b80*/  F2FP.F16.F32.PACK_AB R9, R60, R7 ;  /* 0x000000073c09723e */ /* 0x000fe200000000ff */
[----:B------:R-:W-:Y:S01]  /*2b90*/  FFMA.FTZ R57, R57, R8, R10 ;  /* 0x0000000839397223 */ /* 0x000fe2000001000a */
[----:B------:R-:W-:-:S02]  /*2ba0*/  F2FP.F16.F32.PACK_AB R10, R64, R13 ;  /* 0x0000000d400a723e */ /* 0x000fc400000000ff */
[----:B------:R-:W-:Y:S02]  /*2bb0*/  F2FP.F16.F32.PACK_AB R8, R3, R2 ;  /* 0x000000020308723e */ /* 0x000fe400000000ff */
[----:B------:R-:W-:Y:S01]  /*2bc0*/  F2FP.F16.F32.PACK_AB R7, R57, R12 ;  /* 0x0000000c3907723e */ /* 0x000fe200000000ff */
[----:B0-----:R-:W-:-:S04]  /*2bd0*/  IMAD.WIDE.U32 R70, R71, 0x10, R48 ;  /* 0x0000001047467825 */ /* 0x001fc800078e0030 */
[----:B------:R-:W-:-:S04]  /*2be0*/  IMAD.WIDE.U32 R68, R69, 0x10, R48 ;  /* 0x0000001045447825 */ /* 0x000fc800078e0030 */
[----:B------:R-:W-:Y:S01]  /*2bf0*/  IMAD.WIDE.U32 R62, R63, 0x10, R48 ;  /* 0x000000103f3e7825 */ /* 0x000fe200078e0030 */
[----:B------:R-:W-:Y:S02]  /*2c00*/  F2FP.F16.F32.PACK_AB R49, R56, R15 ;  /* 0x0000000f3831723e */ /* 0x000fe400000000ff */
[----:B------:R-:W-:Y:S02]  /*2c10*/  F2FP.F16.F32.PACK_AB R48, R54, R5 ;  /* 0x000000053630723e */ /* 0x000fe400000000ff */
[----:B------:R-:W-:Y:S02]  /*2c20*/  F2FP.F16.F32.PACK_AB R5, R47, R4 ;  /* 0x000000042f05723e */ /* 0x000fe400000000ff */
[----:B------:R-:W-:Y:S01]  /*2c30*/  F2FP.F16.F32.PACK_AB R4, R45, R0 ;  /* 0x000000002d04723e */ /* 0x000fe200000000ff */
[----:B------:R1:W-:Y:S04]  /*2c40*/  STG.E.128 desc[UR12][R70.64], R48 ;  /* 0x0000003046007986 */ /* 0x0003e8000c101d0c */
[----:B------:R1:W-:Y:S04]  /*2c50*/  STG.E.128 desc[UR12][R68.64], R8 ;  /* 0x0000000844007986 */ /* 0x0003e8000c101d0c */
[----:B------:R1:W-:Y:S02]  /*2c60*/  STG.E.128 desc[UR12][R62.64], R4 ;  /* 0x000000043e007986 */ /* 0x0003e4000c101d0c */
.L_x_2143:
[----:B------:R-:W-:Y:S02]  /*2c70*/  UIADD3 UR7, UPT, UPT, UR7, UR16, URZ ;  /* 0x0000001007077290 */ /* 0x000fe4000fffe0ff */
[----:B------:R-:W-:Y:S02]  /*2c80*/  UPLOP3.LUT UP1, UPT, UPT, UPT, UP1, 0x40, 0x4 ;  /* 0x000000000004789c */ /* 0x000fe40003f2e810 */
[----:B------:R-:W-:-:S09]  /*2c90*/  UISETP.GE.AND UP0, UPT, UR7, UR17, UPT ;  /* 0x000000110700728c */ /* 0x000fd2000bf06270 */
[----:B------:R-:W-:Y:S05]  /*2ca0*/  BRA.U !UP0, `(.L_x_2144) ;  /* 0xffffffd5086c7547 */ /* 0x000fea000b83ffff */
[----:B------:R-:W-:Y:S05]  /*2cb0*/  EXIT ;  /* 0x000000000000794d */ /* 0x000fea0003800000 */
.L_x_2145:
        /* <DEDUP_REMOVED lines=12> */
.L_x_20922:


//--------------------- .text._ZN10layer_norm13ln_fwd_kernelINS_13Kernel_traitsI6__halfS2_S2_S2_fjLj6144ELj1ELj1ELj8ELj16ENS_18Kernel_traits_baseILj6144ES2_S2_S2_S2_fjLj256EEEEELb0ELb1ELb0ELb0EEEvNS_9FwdParamsE --------------------------
	.section	.text._ZN10layer_norm13ln_fwd_kernelINS_13Kernel_traitsI6__halfS2_S2_S2_fjLj6144ELj1ELj1ELj8ELj16ENS_18Kernel_traits_baseILj6144ES2_S2_S2_S2_fjLj256EEEEELb0ELb1ELb0ELb0EEEvNS_9FwdParamsE,"ax",@progbits
	.align	128
        .global         _ZN10layer_norm13ln_fwd_kernelINS_13Kernel_traitsI6__halfS2_S2_S2_fjLj6144ELj1ELj1ELj8ELj16ENS_18Kernel_traits_baseILj6144ES2_S2_S2_S2_fjLj256EEEEELb0ELb1ELb0ELb0EEEvNS_9FwdParamsE
        .type           _ZN10layer_norm13ln_fwd_kernelINS_13Kernel_traitsI6__halfS2_S2_S2_fjLj6144ELj1ELj1ELj8ELj16ENS_18Kernel_traits_baseILj6144ES2_S2_S2_S2_fjLj256EEEEELb0ELb1ELb0ELb0EEEvNS_9FwdParamsE,@function
        .size           _ZN10layer_norm13ln_fwd_kernelINS_13Kernel_traitsI6__halfS2_S2_S2_fjLj6144ELj1ELj1ELj8ELj16ENS_18Kernel_traits_baseILj6144ES2_S2_S2_S2_fjLj256EEEEELb0ELb1ELb0ELb0EEEvNS_9FwdParamsE,(.L_x_20923 - _ZN10layer_norm13ln_fwd_kernelINS_13Kernel_traitsI6__halfS2_S2_S2_fjLj6144ELj1ELj1ELj8ELj16ENS_18Kernel_traits_baseILj6144ES2_S2_S2_S2_fjLj256EEEEELb0ELb1ELb0ELb0EEEvNS_9FwdParamsE)
        .other          _ZN10layer_norm13ln_fwd_kernelINS_13Kernel_traitsI6__halfS2_S2_S2_fjLj6144ELj1ELj1ELj8ELj16ENS_18Kernel_traits_baseILj6144ES2_S2_S2_S2_fjLj256EEEEELb0ELb1ELb0ELb0EEEvNS_9FwdParamsE,@"STO_CUDA_ENTRY STV_DEFAULT"
_ZN10layer_norm13ln_fwd_kernelINS_13Kernel_traitsI6__halfS2_S2_S2_fjLj6144ELj1ELj1ELj8ELj16ENS_18Kernel_traits_baseILj6144ES2_S2_S2_S2_fjLj256EEEEELb0ELb1ELb0ELb0EEEvNS_9FwdParamsE:
.text._ZN10layer_norm13ln_fwd_kernelINS_13Kernel_traitsI6__halfS2_S2_S2_fjLj6144ELj1ELj1ELj8ELj16ENS_18Kernel_traits_baseILj6144ES2_S2_S2_S2_fjLj256EEEEELb0ELb1ELb0ELb0EEEvNS_9FwdParamsE:
        /* <DEDUP_REMOVED lines=13> */
[----:B------:R-:W-:Y:S02]  /*00d0*/  LOP3.LUT R3, R51, 0x1f, R2, 0xf8, !PT ;  /* 0x0000001f33037812 */ /* 0x000fe400078ef802 */
[----:B----4-:R-:W-:Y:S02]  /*00e0*/  MOV R49, UR4 ;  /* 0x0000000400317c02 */ /* 0x010fe40008000f00 */
[----:B------:R-:W-:-:S04]  /*00f0*/  LOP3.LUT R5, R3, 0xff, RZ, 0x3c, !PT ;  /* 0x000000ff03057812 */ /* 0x000fc800078e3cff */
[----:B------:R-:W-:Y:S01]  /*0100*/  LEA.HI.SX32 R50, R0, R5, 0x1d ;  /* 0x0000000500327211 */ /* 0x000fe200078feaff */
[----:B---3--:R-:W-:Y:S06]  /*0110*/  BRA.U !UP0, `(.L_x_2147) ;  /* 0x00000001088c7547 */ /* 0x008fec000b800000 */
        /* <DEDUP_REMOVED lines=28> */
[----:B0-----:R-:W-:-:S04]  /*02e0*/  IMAD.WIDE.U32 R16, R19, 0x10, R16 ;  /* 0x0000001013107825 */ /* 0x001fc800078e0010 */
[----:B-1----:R-:W-:-:S06]  /*02f0*/  IMAD.WIDE.U32 R12, R19, 0x10, R12 ;  /* 0x00000010130c7825 */ /* 0x002fcc00078e000c */
[----:B------:R-:W5:Y:S01]  /*0300*/  LD.E.128 R12, desc[UR6][R12.64] ;  /* 0x000000060c0c7980 */ /* 0x000f62000c101d00 */
[----:B--2---:R-:W-:-:S03]  /*0310*/  IMAD.WIDE.U32 R8, R19, 0x10, R8 ;  /* 0x0000001013087825 */ /* 0x004fc600078e0008 */
[----:B------:R-:W5:Y:S04]  /*0320*/  LDG.E.128 R16, desc[UR6][R16.64] ;  /* 0x0000000610107981 */ /* 0x000f68000c1e1d00 */
[----:B------:R-:W5:Y:S01]  /*0330*/  LDG.E.128 R8, desc[UR6][R8.64] ;  /* 0x0000000608087981 */ /* 0x000f62000c1e1d00 */
[----:B------:R-:W-:Y:S05]  /*0340*/  BRA `(.L_x_2148) ;  /* 0x0000000000807947 */ /* 0x000fea0003800000 */
.L_x_2147:
        /* <DEDUP_REMOVED lines=32> */
.L_x_2148:
[----:B------:R-:W-:Y:S05]  /*0550*/  BSYNC.RECONVERGENT B0 ;  /* 0x0000000000007941 */ /* 0x000fea0003800200 */
.L_x_2146:
[----:B------:R-:W0:Y:S02]  /*0560*/  LDCU UR4, c[0x0][0x384] ;  /* 0x00007080ff0477ac */ /* 0x000e240008000800 */
[----:B0-----:R-:W-:-:S13]  /*0570*/  ISETP.GE.AND P0, PT, R49, UR4, PT ;  /* 0x0000000431007c0c */ /* 0x001fda000bf06270 */
[----:B------:R-:W-:Y:S05]  /*0580*/  @P0 EXIT ;  /* 0x000000000000094d */ /* 0x000fea0003800000 */
[----:B------:R-:W-:Y:S01]  /*0590*/  SHF.R.S32.HI R0, RZ, 0x3, R0 ;  /* 0x00000003ff007819 */ /* 0x000fe20000011400 */
[----:B------:R-:W0:Y:S01]  /*05a0*/  LDC.64 R6, c[0x0][0x3e0] ;  /* 0x0000f800ff067b82 */ /* 0x000e220000000a00 */
[----:B------:R-:W1:Y:S02]  /*05b0*/  LDCU UR12, c[0x0][0x388] ;  /* 0x00007100ff0c77ac */ /* 0x000e640008000800 */
[C---:B------:R-:W-:Y:S02]  /*05c0*/  LOP3.LUT R4, R0.reuse, 0xff, RZ, 0xc0, !PT ;  /* 0x000000ff00047812 */ /* 0x040fe400078ec0ff */
[----:B------:R-:W-:Y:S01]  /*05d0*/  LOP3.LUT R0, R0, 0xffffff00, RZ, 0xc0, !PT ;  /* 0xffffff0000007812 */ /* 0x000fe200078ec0ff */
[----:B------:R-:W2:Y:S01]  /*05e0*/  LDCU.U8 UR10, c[0x0][0x410] ;  /* 0x00008200ff0a77ac */ /* 0x000ea20008000000 */
[----:B------:R-:W-:Y:S01]  /*05f0*/  VIADDMNMX R51, R4, -R51, RZ, !PT ;  /* 0x8000003304337246 */ /* 0x000fe200078001ff */
[----:B------:R-:W-:Y:S01]  /*0600*/  IMAD R4, R48, -0x20, R4 ;  /* 0xffffffe030047824 */ /* 0x000fe200078e0204 */
[----:B------:R-:W3:Y:S02]  /*0610*/  LDCU UR11, c[0x0][0x400] ;  /* 0x00008000ff0b77ac */ /* 0x000ee40008000800 */
[----:B------:R-:W-:-:S02]  /*0620*/  VIMNMX R51, PT, PT, R51, 0x20, PT ;  /* 0x0000002033337848 */ /* 0x000fc40003fe0100 */
[----:B------:R-:W-:Y:S01]  /*0630*/  VIMNMX R4, PT, PT, RZ, R4, !PT ;  /* 0x00000004ff047248 */ /* 0x000fe20007fe0100 */
[----:B------:R-:W4:Y:S01]  /*0640*/  LDCU.64 UR8, c[0x0][0x3a0] ;  /* 0x00007400ff0877ac */ /* 0x000f220008000a00 */
[-C--:B------:R-:W-:Y:S02]  /*0650*/  LEA R51, R51, R0.reuse, 0x3 ;  /* 0x0000000033337211 */ /* 0x080fe400078e18ff */
[----:B------:R-:W-:Y:S01]  /*0660*/  VIMNMX R5, PT, PT, R4, 0x20, PT ;  /* 0x0000002004057848 */ /* 0x000fe20003fe0100 */
[----:B------:R-:W-:Y:S01]  /*0670*/  UPLOP3.LUT UP1, UPT, UPT, UPT, UPT, 0x40, 0x4 ;  /* 0x000000000004789c */ /* 0x000fe20003f2e870 */
[----:B------:R-:W-:Y:S02]  /*0680*/  I2FP.F32.U32 R51, R51 ;  /* 0x0000003300337245 */ /* 0x000fe40000201000 */
[----:B------:R-:W-:Y:S02]  /*0690*/  LEA R52, R5, R0, 0x3 ;  /* 0x0000000005347211 */ /* 0x000fe400078e18ff */
[----:B0-----:R-:W-:-:S02]  /*06a0*/  ISETP.NE.U32.AND P0, PT, R6, RZ, PT ;  /* 0x000000ff0600720c */ /* 0x001fc40003f05070 */
[----:B------:R-:W0:Y:S02]  /*06b0*/  MUFU.RCP R51, R51 ;  /* 0x0000003300337308 */ /* 0x000e240000001000 */
[----:B-1234-:R-:W-:-:S13]  /*06c0*/  ISETP.NE.AND.EX P0, PT, R7, RZ, PT, P0 ;  /* 0x000000ff0700720c */ /* 0x01efda0003f05300 */
.L_x_2169:
[----:B------:R-:W1:Y:S02]  /*06d0*/  @P0 LDC.64 R44, c[0x0][0x3e0] ;  /* 0x0000f800ff2c0b82 */ /* 0x000e640000000a00 */
[----:B-1----:R-:W-:-:S06]  /*06e0*/  @P0 IMAD.WIDE R44, R49, 0x2, R44 ;  /* 0x00000002312c0825 */ /* 0x002fcc00078e022c */
[----:B------:R-:W2:Y:S01]  /*06f0*/  @P0 LDG.E.U16 R44, desc[UR6][R44.64] ;  /* 0x000000062c2c0981 */ /* 0x000ea2000c1e1500 */
[----:B------:R-:W-:Y:S01]  /*0700*/  IMAD R0, R49, UR12, RZ ;  /* 0x0000000c31007c24 */ /* 0x000fe2000f8e02ff */
[----:B------:R-:W-:Y:S01]  /*0710*/  ISETP.GE.U32.AND P3, PT, R50, 0x100, PT ;  /* 0x000001003200780c */ /* 0x000fe20003f66070 */
[----:B------:R-:W-:Y:S03]  /*0720*/  BSSY.RECONVERGENT B0, `(.L_x_2149) ;  /* 0x0000066000007945 */ /* 0x000fe60003800200 */
[----:B------:R-:W-:-:S04]  /*0730*/  SHF.R.S32.HI R47, RZ, 0x1f, R0 ;  /* 0x0000001fff2f7819 */ /* 0x000fc80000011400 */
[----:B------:R-:W-:Y:S01]  /*0740*/  LEA.HI R46, R47, R0, RZ, 0x3 ;  /* 0x000000002f2e7211 */ /* 0x000fe200078f18ff */
[----:B------:R-:W-:-:S03]  /*0750*/  HFMA2 R0, -RZ, RZ, 1.875, 0 ;  /* 0x3f800000ff007431 */ /* 0x000fc600000001ff */
[----:B------:R-:W-:-:S04]  /*0760*/  LEA.HI.SX32 R69, R46, R3, 0x1d ;  /* 0x000000032e457211 */ /* 0x000fc800078feaff */
[----:B------:R-:W-:Y:S01]  /*0770*/  MOV R78, R69 ;  /* 0x00000045004e7202 */ /* 0x000fe20000000f00 */
[----:B--2---:R-:W-:Y:S01]  /*0780*/  @P0 HADD2.F32 R0, -RZ, R44.H0_H0 ;  /* 0x2000002cff000230 */ /* 0x004fe20000004100 */
[----:B------:R-:W-:Y:S06]  /*0790*/  @!P3 BRA `(.L_x_2150) ;  /* 0x000000040078b947 */ /* 0x000fec0003800000 */
        /* <DEDUP_REMOVED lines=8> */
[----:B------:R-:W2:Y:S01]  /*0820*/  LDG.E.128 R4, desc[UR6][R4.64] ;  /* 0x0000000604047981 */ /* 0x000ea2000c1e1d00 */
[----:B-----5:R-:W-:Y:S02]  /*0830*/  HADD2.F32 R71, -RZ, R44.H0_H0 ;  /* 0x2000002cff477230 */ /* 0x020fe40000004100 */
[----:B------:R-:W-:Y:S02]  /*0840*/  HADD2.F32 R73, -RZ, R45.H0_H0 ;  /* 0x2000002dff497230 */ /* 0x000fe40000004100 */
[----:B------:R-:W-:Y:S02]  /*0850*/  HADD2.F32 R75, -RZ, R46.H0_H0 ;  /* 0x2000002eff4b7230 */ /* 0x000fe40000004100 */
[-C--:B------:R-:W-:Y:S01]  /*0860*/  FMUL.FTZ R71, R71, R0.reuse ;  /* 0x0000000047477220 */ /* 0x080fe20000410000 */
[----:B------:R-:W-:Y:S02]  /*0870*/  HADD2.F32 R77, -RZ, R47.H0_H0 ;  /* 0x2000002fff4d7230 */ /* 0x000fe40000004100 */
[----:B------:R-:W-:Y:S01]  /*0880*/  FMUL.FTZ R73, R73, R0 ;  /* 0x0000000049497220 */ /* 0x000fe20000410000 */
[----:B------:R-:W-:-:S02]  /*0890*/  HADD2.F32 R79, -RZ, R44.H1_H1 ;  /* 0x3000002cff4f7230 */ /* 0x000fc40000004100 */
[-C--:B------:R-:W-:Y:S01]  /*08a0*/  FMUL.FTZ R75, R75, R0.reuse ;  /* 0x000000004b4b7220 */ /* 0x080fe20000410000 */
[----:B------:R-:W-:Y:S02]  /*08b0*/  HADD2.F32 R81, -RZ, R46.H1_H1 ;  /* 0x3000002eff517230 */ /* 0x000fe40000004100 */
[-C--:B------:R-:W-:Y:S01]  /*08c0*/  FMUL.FTZ R77, R77, R0.reuse ;  /* 0x000000004d4d7220 */ /* 0x080fe20000410000 */
[----:B------:R-:W-:Y:S02]  /*08d0*/  HADD2.F32 R44, -RZ, R32.H0_H0 ;  /* 0x20000020ff2c7230 */ /* 0x000fe40000004100 */
[-C--:B------:R-:W-:Y:S01]  /*08e0*/  FMUL.FTZ R79, R79, R0.reuse ;  /* 0x000000004f4f7220 */ /* 0x080fe20000410000 */
[----:B------:R-:W-:Y:S02]  /*08f0*/  HADD2.F32 R70, -RZ, R33.H0_H0 ;  /* 0x20000021ff467230 */ /* 0x000fe40000004100 */
[----:B------:R-:W-:Y:S01]  /*0900*/  FMUL.FTZ R81, R81, R0 ;  /* 0x0000000051517220 */ /* 0x000fe20000410000 */
[----:B------:R-:W-:-:S02]  /*0910*/  HADD2.F32 R74, -RZ, R34.H0_H0 ;  /* 0x20000022ff4a7230 */ /* 0x000fc40000004100 */
[----:B------:R-:W-:Y:S02]  /*0920*/  HADD2.F32 R78, -RZ, R35.H0_H0 ;  /* 0x20000023ff4e7230 */ /* 0x000fe40000004100 */
[----:B------:R-:W-:Y:S02]  /*0930*/  HADD2.F32 R45, -RZ, R45.H1_H1 ;  /* 0x3000002dff2d7230 */ /* 0x000fe40000004100 */
[----:B------:R-:W-:-:S03]  /*0940*/  HADD2.F32 R47, -RZ, R47.H1_H1 ;  /* 0x3000002fff2f7230 */ /* 0x000fc60000004100 */
[-C--:B------:R-:W-:Y:S02]  /*0950*/  FMUL.FTZ R45, R45, R0.reuse ;  /* 0x000000002d2d7220 */ /* 0x080fe40000410000 */
[----:B------:R-:W-:Y:S01]  /*0960*/  FMUL.FTZ R47, R47, R0 ;  /* 0x000000002f2f7220 */ /* 0x000fe20000410000 */
[----:B--2---:R-:W-:Y:S02]  /*0970*/  HADD2.F32 R46, -RZ, R4.H0_H0 ;  /* 0x20000004ff2e7230 */ /* 0x004fe40000004100 */
[----:B------:R-:W-:Y:S02]  /*0980*/  HADD2.F32 R72, -RZ, R5.H0_H0 ;  /* 0x20000005ff487230 */ /* 0x000fe40000004100 */
[----:B------:R-:W-:Y:S02]  /*0990*/  HADD2.F32 R76, -RZ, R6.H0_H0 ;  /* 0x20000006ff4c7230 */ /* 0x000fe40000004100 */
[----:B------:R-:W-:Y:S01]  /*09a0*/  FFMA.FTZ R71, R71, R44, R46 ;  /* 0x0000002c47477223 */ /* 0x000fe2000001002e */
[----:B------:R-:W-:-:S02]  /*09b0*/  HADD2.F32 R80, -RZ, R7.H0_H0 ;  /* 0x20000007ff507230 */ /* 0x000fc40000004100 */
[----:B------:R-:W-:Y:S01]  /*09c0*/  FFMA.FTZ R73, R73, R70, R72 ;  /* 0x0000004649497223 */ /* 0x000fe20000010048 */
[----:B------:R-:W-:Y:S02]  /*09d0*/  HADD2.F32 R72, -RZ, R34.H1_H1 ;  /* 0x30000022ff487230 */ /* 0x000fe40000004100 */
[----:B------:R-:W-:Y:S01]  /*09e0*/  FFMA.FTZ R75, R75, R74, R76 ;  /* 0x0000004a4b4b7223 */ /* 0x000fe2000001004c */
[----:B------:R-:W-:Y:S02]  /*09f0*/  HADD2.F32 R76, -RZ, R32.H1_H1 ;  /* 0x30000020ff4c7230 */ /* 0x000fe40000004100 */
[----:B------:R-:W-:Y:S01]  /*0a00*/  FFMA.FTZ R77, R77, R78, R80 ;  /* 0x0000004e4d4d7223 */ /* 0x000fe20000010050 */
[----:B------:R-:W-:Y:S02]  /*0a10*/  HADD2.F32 R74, -RZ, R33.H1_H1 ;  /* 0x30000021ff4a7230 */ /* 0x000fe40000004100 */
[----:B------:R-:W-:Y:S02]  /*0a20*/  HADD2.F32 R70, -RZ, R35.H1_H1 ;  /* 0x30000023ff467230 */ /* 0x000fe40000004100 */
[----:B------:R-:W-:-:S02]  /*0a30*/  HADD2.F32 R80, -RZ, R7.H1_H1 ;  /* 0x30000007ff507230 */ /* 0x000fc40000004100 */
[----:B------:R-:W-:Y:S02]  /*0a40*/  HADD2.F32 R78, -RZ, R6.H1_H1 ;  /* 0x30000006ff4e7230 */ /* 0x000fe40000004100 */
[----:B------:R-:W-:Y:S02]  /*0a50*/  HADD2.F32 R46, -RZ, R5.H1_H1 ;  /* 0x30000005ff2e7230 */ /* 0x000fe40000004100 */
[----:B------:R-:W-:Y:S01]  /*0a60*/  FFMA.FTZ R70, R47, R70, R80 ;  /* 0x000000462f467223 */ /* 0x000fe20000010050 */
[----:B------:R-:W-:Y:S02]  /*0a70*/  HADD2.F32 R44, -RZ, R4.H1_H1 ;  /* 0x30000004ff2c7230 */ /* 0x000fe40000004100 */
[----:B------:R-:W-:Y:S01]  /*0a80*/  FFMA.FTZ R72, R81, R72, R78 ;  /* 0x0000004851487223 */ /* 0x000fe2000001004e */
[----:B------:R-:W-:Y:S01]  /*0a90*/  FFMA.FTZ R74, R45, R74, R46 ;  /* 0x0000004a2d4a7223 */ /* 0x000fe2000001002e */
[----:B------:R-:W-:Y:S01]  /*0aa0*/  F2FP.F16.F32.PACK_AB R47, R70, R77 ;  /* 0x0000004d462f723e */ /* 0x000fe200000000ff */
[----:B------:R-:W-:-:S02]  /*0ab0*/  FFMA.FTZ R76, R79, R76, R44 ;  /* 0x0000004c4f4c7223 */ /* 0x000fc4000001002c */
[----:B------:R-:W-:Y:S02]  /*0ac0*/  F2FP.F16.F32.PACK_AB R46, R72, R75 ;  /* 0x0000004b482e723e */ /* 0x000fe400000000ff */
[----:B------:R-:W-:Y:S02]  /*0ad0*/  F2FP.F16.F32.PACK_AB R45, R74, R73 ;  /* 0x000000494a2d723e */ /* 0x000fe400000000ff */
[----:B------:R-:W-:Y:S01]  /*0ae0*/  F2FP.F16.F32.PACK_AB R44, R76, R71 ;  /* 0x000000474c2c723e */ /* 0x000fe200000000ff */
[----:B------:R-:W-:Y:S06]  /*0af0*/  BRA `(.L_x_2152) ;  /* 0x0000000000907947 */ /* 0x000fec0003800000 */
.L_x_2151:
[----:B-----5:R-:W-:Y:S02]  /*0b00*/  HADD2.F32 R75, -RZ, R46.H0_H0 ;  /* 0x2000002eff4b7230 */ /* 0x020fe40000004100 */
[----:B------:R-:W-:Y:S02]  /*0b10*/  HADD2.F32 R77, -RZ, R47.H0_H0 ;  /* 0x2000002fff4d7230 */ /* 0x000fe40000004100 */
[----:B------:R-:W-:Y:S02]  /*0b20*/  HADD2.F32 R70, -RZ, R34.H0_H0 ;  /* 0x20000022ff467230 */ /* 0x000fe40000004100 */
[-C--:B------:R-:W-:Y:S01]  /*0b30*/  FMUL.FTZ R75, R75, R0.reuse ;  /* 0x000000004b4b7220 */ /* 0x080fe20000410000 */
[----:B------:R-:W-:Y:S02]  /*0b40*/  HADD2.F32 R72, -RZ, R35.H0_H0 ;  /* 0x20000023ff487230 */ /* 0x000fe40000004100 */
[----:B------:R-:W-:Y:S01]  /*0b50*/  FMUL.FTZ R77, R77, R0 ;  /* 0x000000004d4d7220 */ /* 0x000fe20000410000 */
[----:B------:R-:W-:-:S02]  /*0b60*/  HADD2.F32 R73, -RZ, R45.H0_H0 ;  /* 0x2000002dff497230 */ /* 0x000fc40000004100 */
[----:B------:R-:W-:Y:S01]  /*0b70*/  FMUL.FTZ R75, R75, R70 ;  /* 0x000000464b4b7220 */ /* 0x000fe20000410000 */
[--C-:B------:R-:W-:Y:S02]  /*0b80*/  HADD2.F32 R71, -RZ, R44.reuse.H0_H0 ;  /* 0x2000002cff477230 */ /* 0x100fe40000004100 */
[----:B------:R-:W-:Y:S01]  /*0b90*/  FMUL.FTZ R77, R77, R72 ;  /* 0x000000484d4d7220 */ /* 0x000fe20000410000 */
[----:B------:R-:W-:Y:S02]  /*0ba0*/  HADD2.F32 R79, -RZ, R44.H1_H1 ;  /* 0x3000002cff4f7230 */ /* 0x000fe40000004100 */
[-C--:B------:R-:W-:Y:S01]  /*0bb0*/  FMUL.FTZ R73, R73, R0.reuse ;  /* 0x0000000049497220 */ /* 0x080fe20000410000 */
[----:B------:R-:W-:Y:S02]  /*0bc0*/  HADD2.F32 R45, -RZ, R45.H1_H1 ;  /* 0x3000002dff2d7230 */ /* 0x000fe40000004100 */
[----:B------:R-:W-:Y:S01]  /*0bd0*/  FMUL.FTZ R71, R71, R0 ;  /* 0x0000000047477220 */ /* 0x000fe20000410000 */
[----:B------:R-:W-:-:S02]  /*0be0*/  HADD2.F32 R81, -RZ, R46.H1_H1 ;  /* 0x3000002eff517230 */ /* 0x000fc40000004100 */
[-C--:B------:R-:W-:Y:S01]  /*0bf0*/  FMUL.FTZ R79, R79, R0.reuse ;  /* 0x000000004f4f7220 */ /* 0x080fe20000410000 */
[----:B------:R-:W-:Y:S02]  /*0c00*/  HADD2.F32 R47, -RZ, R47.H1_H1 ;  /* 0x3000002fff2f7230 */ /* 0x000fe40000004100 */
[-C--:B------:R-:W-:Y:S01]  /*0c10*/  FMUL.FTZ R45, R45, R0.reuse ;  /* 0x000000002d2d7220 */ /* 0x080fe20000410000 */
[--C-:B------:R-:W-:Y:S02]  /*0c20*/  HADD2.F32 R44, -RZ, R32.reuse.H0_H0 ;  /* 0x20000020ff2c7230 */ /* 0x100fe40000004100 */
[-C--:B------:R-:W-:Y:S01]  /*0c30*/  FMUL.FTZ R81, R81, R0.reuse ;  /* 0x0000000051517220 */ /* 0x080fe20000410000 */
[----:B------:R-:W-:Y:S02]  /*0c40*/  HADD2.F32 R46, -RZ, R33.H0_H0 ;  /* 0x20000021ff2e7230 */ /* 0x000fe40000004100 */
[----:B------:R-:W-:Y:S01]  /*0c50*/  FMUL.FTZ R47, R47, R0 ;  /* 0x000000002f2f7220 */ /* 0x000fe20000410000 */
[----:B------:R-:W-:-:S02]  /*0c60*/  HADD2.F32 R76, -RZ, R32.H1_H1 ;  /* 0x30000020ff4c7230 */ /* 0x000fc40000004100 */
[----:B------:R-:W-:Y:S01]  /*0c70*/  FMUL.FTZ R71, R71, R44 ;  /* 0x0000002c47477220 */ /* 0x000fe20000410000 */
[----:B------:R-:W-:Y:S02]  /*0c80*/  HADD2.F32 R74, -RZ, R33.H1_H1 ;  /* 0x30000021ff4a7230 */ /* 0x000fe40000004100 */
[----:B------:R-:W-:Y:S01]  /*0c90*/  FMUL.FTZ R73, R73, R46 ;  /* 0x0000002e49497220 */ /* 0x000fe20000410000 */
[----:B------:R-:W-:Y:S02]  /*0ca0*/  HADD2.F32 R72, -RZ, R34.H1_H1 ;  /* 0x30000022ff487230 */ /* 0x000fe40000004100 */
[----:B------:R-:W-:Y:S01]  /*0cb0*/  FMUL.FTZ R76, R79, R76 ;  /* 0x0000004c4f4c7220 */ /* 0x000fe20000410000 */
[----:B------:R-:W-:Y:S02]  /*0cc0*/  HADD2.F32 R70, -RZ, R35.H1_H1 ;  /* 0x30000023ff467230 */ /* 0x000fe40000004100 */
[----:B------:R-:W-:Y:S01]  /*0cd0*/  FMUL.FTZ R74, R45, R74 ;  /* 0x0000004a2d4a7220 */ /* 0x000fe20000410000 */
[----:B------:R-:W-:Y:S01]  /*0ce0*/  FMUL.FTZ R72, R81, R72 ;  /* 0x0000004851487220 */ /* 0x000fe20000410000 */
[----:B------:R-:W-:Y:S01]  /*0cf0*/  F2FP.F16.F32.PACK_AB R44, R76, R71 ;  /* 0x000000474c2c723e */ /* 0x000fe200000000ff */
[----:B------:R-:W-:-:S02]  /*0d00*/  FMUL.FTZ R70, R47, R70 ;  /* 0x000000462f467220 */ /* 0x000fc40000410000 */
[----:B------:R-:W-:Y:S02]  /*0d10*/  F2FP.F16.F32.PACK_AB R45, R74, R73 ;  /* 0x000000494a2d723e */ /* 0x000fe400000000ff */
[----:B------:R-:W-:Y:S02]  /*0d20*/  F2FP.F16.F32.PACK_AB R46, R72, R75 ;  /* 0x0000004b482e723e */ /* 0x000fe400000000ff */
[----:B------:R-:W-:-:S07]  /*0d30*/  F2FP.F16.F32.PACK_AB R47, R70, R77 ;  /* 0x0000004d462f723e */ /* 0x000fce00000000ff */
.L_x_2152:
[----:B------:R-:W1:Y:S01]  /*0d40*/  LDC.64 R80, c[0x0][0x3a8] ;  /* 0x0000ea00ff507b82 */ /* 0x000e620000000a00 */
[C---:B------:R-:W-:Y:S01]  /*0d50*/  IADD3 R78, PT, PT, R69.reuse, 0x100, RZ ;  /* 0x00000100454e7810 */ /* 0x040fe20007ffe0ff */
[----:B-1----:R-:W-:-:S05]  /*0d60*/  IMAD.WIDE.U32 R80, R69, 0x10, R80 ;  /* 0x0000001045507825 */ /* 0x002fca00078e0050 */
[----:B------:R1:W-:Y:S02]  /*0d70*/  STG.E.128 desc[UR6][R80.64], R44 ;  /* 0x0000002c50007986 */ /* 0x0003e4000c101d06 */
.L_x_2150:
[----:B------:R-:W-:Y:S05]  /*0d80*/  BSYNC.RECONVERGENT B0 ;  /* 0x0000000000007941 */ /* 0x000fea0003800200 */
.L_x_2149:
[----:B------:R-:W-:Y:S01]  /*0d90*/  ISETP.GE.U32.AND P2, PT, R50, 0x200, PT ;  /* 0x000002003200780c */ /* 0x000fe20003f46070 */
[----:B------:R-:W-:-:S12]  /*0da0*/  BSSY.RECONVERGENT B0, `(.L_x_2153) ;  /* 0x0000060000007945 */ /* 0x000fd80003800200 */
[----:B------:R-:W-:Y:S05]  /*0db0*/  @!P2 BRA `(.L_x_2154) ;  /* 0x000000040078a947 */ /* 0x000fea0003800000 */
[----:B------:R-:W-:Y:S01]  /*0dc0*/  ISETP.NE.U32.AND P1, PT, RZ, UR8, PT ;  /* 0x00000008ff007c0c */ /* 0x000fe2000bf25070 */
[----:B-1----:R-:W1:Y:S03]  /*0dd0*/  LDC.64 R44, c[0x0][0x390] ;  /* 0x0000e400ff2c7b82 */ /* 0x002e660000000a00 */
[----:B------:R-:W-:-:S13]  /*0de0*/  ISETP.NE.AND.EX P1, PT, RZ, UR9, PT, P1 ;  /* 0x00000009ff007c0c */ /* 0x000fda000bf25310 */
[----:B------:R-:W2:Y:S01]  /*0df0*/  @P1 LDC.64 R80, c[0x0][0x3a0] ;  /* 0x0000e800ff501b82 */ /* 0x000ea20000000a00 */
[----:B-1----:R-:W-:-:S06]  /*0e00*/  IMAD.WIDE.U32 R44, R78, 0x10, R44 ;  /* 0x000000104e2c7825 */ /* 0x002fcc00078e002c */
[----:B------:R-:W5:Y:S01]  /*0e10*/  LDG.E.128 R44, desc[UR6][R44.64] ;  /* 0x000000062c2c7981 */ /* 0x000f62000c1e1d00 */
[----:B--2---:R-:W-:-:S05]  /*0e20*/  @P1 IMAD.WIDE.U32 R80, R78, 0x10, R80 ;  /* 0x000000104e501825 */ /* 0x004fca00078e0050 */
[----:B------:R1:W5:Y:S01]  /*0e30*/  @P1 LDG.E.128 R4, desc[UR6][R80.64] ;  /* 0x0000000650041981 */ /* 0x000362000c1e1d00 */
[----:B------:R-:W-:Y:S05]  /*0e40*/  @!P1 BRA `(.L_x_2155) ;  /* 0x0000000000b49947 */ /* 0x000fea0003800000 */
[----:B-----5:R-:W-:Y:S02]  /*0e50*/  HADD2.F32 R59, -RZ, R46.H0_H0 ;  /* 0x2000002eff3b7230 */ /* 0x020fe40000004100 */
[--C-:B------:R-:W-:Y:S02]  /*0e60*/  HADD2.F32 R53, -RZ, R44.reuse.H0_H0 ;  /* 0x2000002cff357230 */ /* 0x100fe40000004100 */
[----:B------:R-:W-:Y:S02]  /*0e70*/  HADD2.F32 R57, -RZ, R45.H0_H0 ;  /* 0x2000002dff397230 */ /* 0x000fe40000004100 */
[-C--:B------:R-:W-:Y:S01]  /*0e80*/  FMUL.FTZ R59, R59, R0.reuse ;  /* 0x000000003b3b7220 */ /* 0x080fe20000410000 */
[----:B-1----:R-:W-:Y:S02]  /*0e90*/  HADD2.F32 R81, -RZ, R47.H0_H0 ;  /* 0x2000002fff517230 */ /* 0x002fe40000004100 */
[----:B------:R-:W-:Y:S01]  /*0ea0*/  FMUL.FTZ R53, R53, R0 ;  /* 0x0000000035357220 */ /* 0x000fe20000410000 */
[----:B------:R-:W-:-:S02]  /*0eb0*/  HADD2.F32 R55, -RZ, R44.H1_H1 ;  /* 0x3000002cff377230 */ /* 0x000fc40000004100 */
[-C--:B------:R-:W-:Y:S01]  /*0ec0*/  FMUL.FTZ R57, R57, R0.reuse ;  /* 0x0000000039397220 */ /* 0x080fe20000410000 */
[----:B------:R-:W-:Y:S02]  /*0ed0*/  HADD2.F32 R79, -RZ, R46.H1_H1 ;  /* 0x3000002eff4f7230 */ /* 0x000fe40000004100 */
[-C--:B------:R-:W-:Y:S01]  /*0ee0*/  FMUL.FTZ R81, R81, R0.reuse ;  /* 0x0000000051517220 */ /* 0x080fe20000410000 */
[----:B------:R-:W-:Y:S02]  /*0ef0*/  HADD2.F32 R66, -RZ, R22.H0_H0 ;  /* 0x20000016ff427230 */ /* 0x000fe40000004100 */
[----:B------:R-:W-:Y:S02]  /*0f00*/  HADD2.F32 R68, -RZ, R6.H0_H0 ;  /* 0x20000006ff447230 */ /* 0x000fe40000004100 */
[----:B------:R-:W-:Y:S01]  /*0f10*/  FMUL.FTZ R79, R79, R0 ;  /* 0x000000004f4f7220 */ /* 0x000fe20000410000 */
[----:B------:R-:W-:Y:S02]  /*0f20*/  HADD2.F32 R62, -RZ, R20.H0_H0 ;  /* 0x20000014ff3e7230 */ /* 0x000fe40000004100 */
[----:B------:R-:W-:-:S02]  /*0f30*/  HADD2.F32 R44, -RZ, R4.H0_H0 ;  /* 0x20000004ff2c7230 */ /* 0x000fc40000004100 */
[----:B------:R-:W-:Y:S01]  /*0f40*/  FFMA.FTZ R66, R59, R66, R68 ;  /* 0x000000423b427223 */ /* 0x000fe20000010044 */
[----:B------:R-:W-:Y:S02]  /*0f50*/  HADD2.F32 R64, -RZ, R21.H0_H0 ;  /* 0x20000015ff407230 */ /* 0x000fe40000004100 */
[----:B------:R-:W-:Y:S02]  /*0f60*/  HADD2.F32 R46, -RZ, R5.H0_H0 ;  /* 0x20000005ff2e7230 */ /* 0x000fe40000004100 */
[----:B------:R-:W-:Y:S01]  /*0f70*/  FFMA.FTZ R62, R53, R62, R44 ;  /* 0x0000003e353e7223 */ /* 0x000fe2000001002c */
[----:B------:R-:W-:Y:S02]  /*0f80*/  HADD2.F32 R80, -RZ, R23.H0_H0 ;  /* 0x20000017ff507230 */ /* 0x000fe40000004100 */
[----:B------:R-:W-:Y:S01]  /*0f90*/  FMUL.FTZ R53, R55, R0 ;  /* 0x0000000037357220 */ /* 0x000fe20000410000 */
[----:B------:R-:W-:Y:S02]  /*0fa0*/  HADD2.F32 R82, -RZ, R7.H0_H0 ;  /* 0x20000007ff527230 */ /* 0x000fe40000004100 */
[----:B------:R-:W-:Y:S01]  /*0fb0*/  FFMA.FTZ R64, R57, R64, R46 ;  /* 0x0000004039407223 */ /* 0x000fe2000001002e */
[----:B------:R-:W-:-:S02]  /*0fc0*/  HADD2.F32 R45, -RZ, R45.H1_H1 ;  /* 0x3000002dff2d7230 */ /* 0x000fc40000004100 */
[----:B------:R-:W-:Y:S02]  /*0fd0*/  HADD2.F32 R47, -RZ, R47.H1_H1 ;  /* 0x3000002fff2f7230 */ /* 0x000fe40000004100 */
[----:B------:R-:W-:Y:S01]  /*0fe0*/  FFMA.FTZ R68, R81, R80, R82 ;  /* 0x0000005051447223 */ /* 0x000fe20000010052 */
[----:B------:R-:W-:Y:S02]  /*0ff0*/  HADD2.F32 R44, -RZ, R20.H1_H1 ;  /* 0x30000014ff2c7230 */ /* 0x000fe40000004100 */
[-C--:B------:R-:W-:Y:S01]  /*1000*/  FMUL.FTZ R45, R45, R0.reuse ;  /* 0x000000002d2d7220 */ /* 0x080fe20000410000 */
[----:B------:R-:W-:Y:S02]  /*1010*/  HADD2.F32 R46, -RZ, R4.H1_H1 ;  /* 0x30000004ff2e7230 */ /* 0x000fe40000004100 */
[----:B------:R-:W-:Y:S01]  /*1020*/  FMUL.FTZ R47, R47, R0 ;  /* 0x000000002f2f7220 */ /* 0x000fe20000410000 */
[----:B------:R-:W-:Y:S02]  /*1030*/  HADD2.F32 R80, -RZ, R21.H1_H1 ;  /* 0x30000015ff507230 */ /* 0x000fe40000004100 */
[----:B------:R-:W-:-:S02]  /*1040*/  HADD2.F32 R82, -RZ, R5.H1_H1 ;  /* 0x30000005ff527230 */ /* 0x000fc40000004100 */
[----:B------:R-:W-:Y:S01]  /*1050*/  FFMA.FTZ R53, R53, R44, R46 ;  /* 0x0000002c35357223 */ /* 0x000fe2000001002e */
[----:B------:R-:W-:Y:S02]  /*1060*/  HADD2.F32 R84, -RZ, R22.H1_H1 ;  /* 0x30000016ff547230 */ /* 0x000fe40000004100 */
[----:B------:R-:W-:Y:S02]  /*1070*/  HADD2.F32 R86, -RZ, R6.H1_H1 ;  /* 0x30000006ff567230 */ /* 0x000fe40000004100 */
[----:B------:R-:W-:Y:S01]  /*1080*/  FFMA.FTZ R55, R45, R80, R82 ;  /* 0x000000502d377223 */ /* 0x000fe20000010052 */
[----:B------:R-:W-:Y:S01]  /*1090*/  HADD2.F32 R88, -RZ, R23.H1_H1 ;  /* 0x30000017ff587230 */ /* 0x000fe20000004100 */
[----:B------:R-:W-:Y:S01]  /*10a0*/  F2FP.F16.F32.PACK_AB R44, R53, R62 ;  /* 0x0000003e352c723e */ /* 0x000fe200000000ff */
[----:B------:R-:W-:Y:S02]  /*10b0*/  HADD2.F32 R90, -RZ, R7.H1_H1 ;  /* 0x30000007ff5a7230 */ /* 0x000fe40000004100 */
[----:B------:R-:W-:Y:S01]  /*10c0*/  FFMA.FTZ R57, R79, R84, R86 ;  /* 0x000000544f397223 */ /* 0x000fe20000010056 */
[----:B------:R-:W-:-:S02]  /*10d0*/  F2FP.F16.F32.PACK_AB R45, R55, R64 ;  /* 0x00000040372d723e */ /* 0x000fc400000000ff */
[----:B------:R-:W-:Y:S02]  /*10e0*/  FFMA.FTZ R59, R47, R88, R90 ;  /* 0x000000582f3b7223 */ /* 0x000fe4000001005a */
[----:B------:R-:W-:-:S03]  /*10f0*/  F2FP.F16.F32.PACK_AB R46, R57, R66 ;  /* 0x00000042392e723e */ /* 0x000fc600000000ff */
[----:B------:R-:W-:Y:S01]  /*1100*/  F2FP.F16.F32.PACK_AB R47, R59, R68 ;  /* 0x000000443b2f723e */ /* 0x000fe200000000ff */
[----:B------:R-:W-:Y:S06]  /*1110*/  BRA `(.L_x_2156) ;  /* 0x0000000000907947 */ /* 0x000fec0003800000 */
.L_x_2155:
[----:B-----5:R-:W-:Y:S02]  /*1120*/  HADD2.F32 R53, -RZ, R44.H0_H0 ;  /* 0x2000002cff357230 */ /* 0x020fe40000004100 */
[----:B------:R-:W-:Y:S02]  /*1130*/  HADD2.F32 R57, -RZ, R45.H0_H0 ;  /* 0x2000002dff397230 */ /* 0x000fe40000004100 */
[----:B------:R-:W-:Y:S02]  /*1140*/  HADD2.F32 R59, -RZ, R46.H0_H0 ;  /* 0x2000002eff3b7230 */ /* 0x000fe40000004100 */
[-C--:B------:R-:W-:Y:S01]  /*1150*/  FMUL.FTZ R53, R53, R0.reuse ;  /* 0x0000000035357220 */ /* 0x080fe20000410000 */
[----:B-1----:R-:W-:Y:S02]  /*1160*/  HADD2.F32 R81, -RZ, R47.H0_H0 ;  /* 0x2000002fff517230 */ /* 0x002fe40000004100 */
[----:B------:R-:W-:Y:S01]  /*1170*/  FMUL.FTZ R57, R57, R0 ;  /* 0x0000000039397220 */ /* 0x000fe20000410000 */
[----:B------:R-:W-:-:S02]  /*1180*/  HADD2.F32 R62, -RZ, R20.H0_H0 ;  /* 0x20000014ff3e7230 */ /* 0x000fc40000004100 */
[-C--:B------:R-:W-:Y:S01]  /*1190*/  FMUL.FTZ R59, R59, R0.reuse ;  /* 0x000000003b3b7220 */ /* 0x080fe20000410000 */
[----:B------:R-:W-:Y:S02]  /*11a0*/  HADD2.F32 R55, -RZ, R44.H1_H1 ;  /* 0x3000002cff377230 */ /* 0x000fe40000004100 */
[----:B------:R-:W-:Y:S01]  /*11b0*/  FMUL.FTZ R81, R81, R0 ;  /* 0x0000000051517220 */ /* 0x000fe20000410000 */
[----:B------:R-:W-:Y:S02]  /*11c0*/  HADD2.F32 R45, -RZ, R45.H1_H1 ;  /* 0x3000002dff2d7230 */ /* 0x000fe40000004100 */
[----:B------:R-:W-:Y:S01]  /*11d0*/  FMUL.FTZ R62, R53, R62 ;  /* 0x0000003e353e7220 */ /* 0x000fe20000410000 */
[----:B------:R-:W-:Y:S02]  /*11e0*/  HADD2.F32 R79, -RZ, R46.H1_H1 ;  /* 0x3000002eff4f7230 */ /* 0x000fe40000004100 */
[----:B------:R-:W-:Y:S01]  /*11f0*/  FMUL.FTZ R53, R55, R0 ;  /* 0x0000000037357220 */ /* 0x000fe20000410000 */
[----:B------:R-:W-:-:S02]  /*1200*/  HADD2.F32 R47, -RZ, R47.H1_H1 ;  /* 0x3000002fff2f7230 */ /* 0x000fc40000004100 */
[-C--:B------:R-:W-:Y:S01]  /*1210*/  FMUL.FTZ R45, R45, R0.reuse ;  /* 0x000000002d2d7220 */ /* 0x080fe20000410000 */
[----:B------:R-:W-:Y:S02]  /*1220*/  HADD2.F32 R64, -RZ, R21.H0_H0 ;  /* 0x20000015ff407230 */ /* 0x000fe40000004100 */
[-C--:B------:R-:W-:Y:S01]  /*1230*/  FMUL.FTZ R79, R79, R0.reuse ;  /* 0x000000004f4f7220 */ /* 0x080fe20000410000 */
[----:B------:R-:W-:Y:S02]  /*1240*/  HADD2.F32 R66, -RZ, R22.H0_H0 ;  /* 0x20000016ff427230 */ /* 0x000fe40000004100 */
[----:B------:R-:W-:Y:S01]  /*1250*/  FMUL.FTZ R47, R47, R0 ;  /* 0x000000002f2f7220 */ /* 0x000fe20000410000 */
        /* <DEDUP_REMOVED lines=16> */
.L_x_2156:
[----:B------:R-:W1:Y:S02]  /*1360*/  LDC.64 R80, c[0x0][0x3a8] ;  /* 0x0000ea00ff507b82 */ /* 0x000e640000000a00 */
[C---:B-1----:R-:W-:Y:S01]  /*1370*/  IMAD.WIDE.U32 R80, R78.reuse, 0x10, R80 ;  /* 0x000000104e507825 */ /* 0x042fe200078e0050 */
[----:B------:R-:W-:-:S04]  /*1380*/  IADD3 R78, PT, PT, R78, 0x100, RZ ;  /* 0x000001004e4e7810 */ /* 0x000fc80007ffe0ff */
[----:B------:R2:W-:Y:S03]  /*1390*/  STG.E.128 desc[UR6][R80.64], R44 ;  /* 0x0000002c50007986 */ /* 0x0005e6000c101d06 */
.L_x_2154:
[----:B------:R-:W-:Y:S05]  /*13a0*/  BSYNC.RECONVERGENT B0 ;  /* 0x0000000000007941 */ /* 0x000fea0003800200 */
.L_x_2153:
[----:B------:R-:W-:Y:S01]  /*13b0*/  ISETP.GE.U32.AND P4, PT, R50, 0x300, PT ;  /* 0x000003003200780c */ /* 0x000fe20003f86070 */
[----:B------:R-:W-:-:S12]  /*13c0*/  BSSY.RECONVERGENT B0, `(.L_x_2157) ;  /* 0x000005f000007945 */ /* 0x000fd80003800200 */
[----:B------:R-:W-:Y:S05]  /*13d0*/  @!P4 BRA `(.L_x_2158) ;  /* 0x000000040074c947 */ /* 0x000fea0003800000 */
[----:B------:R-:W-:Y:S01]  /*13e0*/  ISETP.NE.U32.AND P1, PT, RZ, UR8, PT ;  /* 0x00000008ff007c0c */ /* 0x000fe2000bf25070 */
[----:B-12---:R-:W1:Y:S03]  /*13f0*/  LDC.64 R44, c[0x0][0x390] ;  /* 0x0000e400ff2c7b82 */ /* 0x006e660000000a00 */
[----:B------:R-:W-:-:S13]  /*1400*/  ISETP.NE.AND.EX P1, PT, RZ, UR9, PT, P1 ;  /* 0x00000009ff007c0c */ /* 0x000fda000bf25310 */
[----:B------:R-:W2:Y:S01]  /*1410*/  @P1 LDC.64 R60, c[0x0][0x3a0] ;  /* 0x0000e800ff3c1b82 */ /* 0x000ea20000000a00 */
[----:B-1----:R-:W-:-:S06]  /*1420*/  IMAD.WIDE.U32 R44, R78, 0x10, R44 ;  /* 0x000000104e2c7825 */ /* 0x002fcc00078e002c */
[----:B------:R-:W5:Y:S01]  /*1430*/  LDG.E.128 R44, desc[UR6][R44.64] ;  /* 0x000000062c2c7981 */ /* 0x000f62000c1e1d00 */
[----:B--2---:R-:W-:-:S05]  /*1440*/  @P1 IMAD.WIDE.U32 R60, R78, 0x10, R60 ;  /* 0x000000104e3c1825 */ /* 0x004fca00078e003c */
[----:B------:R1:W5:Y:S01]  /*1450*/  @P1 LDG.E.128 R4, desc[UR6][R60.64] ;  /* 0x000000063c041981 */ /* 0x000362000c1e1d00 */
[----:B------:R-:W-:Y:S05]  /*1460*/  @!P1 BRA `(.L_x_2159) ;  /* 0x0000000000b49947 */ /* 0x000fea0003800000 */
[--C-:B-----5:R-:W-:Y:S02]  /*1470*/  HADD2.F32 R63, -RZ, R44.reuse.H1_H1 ;  /* 0x3000002cff3f7230 */ /* 0x120fe40000004100 */
[----:B-1----:R-:W-:Y:S02]  /*1480*/  HADD2.F32 R61, -RZ, R44.H0_H0 ;  /* 0x2000002cff3d7230 */ /* 0x002fe40000004100 */
[----:B------:R-:W-:Y:S02]  /*1490*/  HADD2.F32 R65, -RZ, R45.H0_H0 ;  /* 0x2000002dff417230 */ /* 0x000fe40000004100 */
[-C--:B------:R-:W-:Y:S01]  /*14a0*/  FMUL.FTZ R60, R63, R0.reuse ;  /* 0x000000003f3c7220 */ /* 0x080fe20000410000 */
[--C-:B------:R-:W-:Y:S02]  /*14b0*/  HADD2.F32 R67, -RZ, R46.reuse.H0_H0 ;  /* 0x2000002eff437230 */ /* 0x100fe40000004100 */
[----:B------:R-:W-:Y:S01]  /*14c0*/  FMUL.FTZ R61, R61, R0 ;  /* 0x000000003d3d7220 */ /* 0x000fe20000410000 */
[----:B------:R-:W-:-:S02]  /*14d0*/  HADD2.F32 R79, -RZ, R46.H1_H1 ;  /* 0x3000002eff4f7230 */ /* 0x000fc40000004100 */
[-C--:B------:R-:W-:Y:S01]  /*14e0*/  FMUL.FTZ R63, R65, R0.reuse ;  /* 0x00000000413f7220 */ /* 0x080fe20000410000 */
[----:B------:R-:W-:Y:S02]  /*14f0*/  HADD2.F32 R81, -RZ, R47.H0_H0 ;  /* 0x2000002fff517230 */ /* 0x000fe40000004100 */
[-C--:B------:R-:W-:Y:S01]  /*1500*/  FMUL.FTZ R67, R67, R0.reuse ;  /* 0x0000000043437220 */ /* 0x080fe20000410000 */
[----:B------:R-:W-:Y:S02]  /*1510*/  HADD2.F32 R45, -RZ, R45.H1_H1 ;  /* 0x3000002dff2d7230 */ /* 0x000fe40000004100 */
[-C--:B------:R-:W-:Y:S01]  /*1520*/  FMUL.FTZ R79, R79, R0.reuse ;  /* 0x000000004f4f7220 */ /* 0x080fe20000410000 */
[----:B------:R-:W-:Y:S02]  /*1530*/  HADD2.F32 R47, -RZ, R47.H1_H1 ;  /* 0x3000002fff2f7230 */ /* 0x000fe40000004100 */
[----:B------:R-:W-:Y:S01]  /*1540*/  FMUL.FTZ R81, R81, R0 ;  /* 0x0000000051517220 */ /* 0x000fe20000410000 */
[----:B------:R-:W-:-:S02]  /*1550*/  HADD2.F32 R44, -RZ, R8.H0_H0 ;  /* 0x20000008ff2c7230 */ /* 0x000fc40000004100 */
[-C--:B------:R-:W-:Y:S01]  /*1560*/  FMUL.FTZ R58, R45, R0.reuse ;  /* 0x000000002d3a7220 */ /* 0x080fe20000410000 */
[----:B------:R-:W-:Y:S02]  /*1570*/  HADD2.F32 R56, -RZ, R4.H0_H0 ;  /* 0x20000004ff387230 */ /* 0x000fe40000004100 */
[----:B------:R-:W-:Y:S01]  /*1580*/  FMUL.FTZ R80, R47, R0 ;  /* 0x000000002f507220 */ /* 0x000fe20000410000 */
[----:B------:R-:W-:Y:S02]  /*1590*/  HADD2.F32 R46, -RZ, R9.H0_H0 ;  /* 0x20000009ff2e7230 */ /* 0x000fe40000004100 */
[----:B------:R-:W-:Y:S02]  /*15a0*/  HADD2.F32 R82, -RZ, R5.H0_H0 ;  /* 0x20000005ff527230 */ /* 0x000fe40000004100 */
[----:B------:R-:W-:Y:S01]  /*15b0*/  FFMA.FTZ R65, R61, R44, R56 ;  /* 0x0000002c3d417223 */ /* 0x000fe20000010038 */
[----:B------:R-:W-:Y:S02]  /*15c0*/  HADD2.F32 R54, -RZ, R10.H0_H0 ;  /* 0x2000000aff367230 */ /* 0x000fe40000004100 */
[----:B------:R-:W-:-:S02]  /*15d0*/  HADD2.F32 R84, -RZ, R6.H0_H0 ;  /* 0x20000006ff547230 */ /* 0x000fc40000004100 */
[----:B------:R-:W-:Y:S01]  /*15e0*/  FFMA.FTZ R63, R63, R46, R82 ;  /* 0x0000002e3f3f7223 */ /* 0x000fe20000010052 */
[----:B------:R-:W-:Y:S02]  /*15f0*/  HADD2.F32 R45, -RZ, R8.H1_H1 ;  /* 0x30000008ff2d7230 */ /* 0x000fe40000004100 */
[----:B------:R-:W-:Y:S02]  /*1600*/  HADD2.F32 R47, -RZ, R9.H1_H1 ;  /* 0x30000009ff2f7230 */ /* 0x000fe40000004100 */
[----:B------:R-:W-:Y:S01]  /*1610*/  FFMA.FTZ R61, R67, R54, R84 ;  /* 0x00000036433d7223 */ /* 0x000fe20000010054 */
[----:B------:R-:W-:Y:S02]  /*1620*/  HADD2.F32 R56, -RZ, R10.H1_H1 ;  /* 0x3000000aff387230 */ /* 0x000fe40000004100 */
[----:B------:R-:W-:Y:S02]  /*1630*/  HADD2.F32 R0, -RZ, R11.H0_H0 ;  /* 0x2000000bff007230 */ /* 0x000fe40000004100 */
[----:B------:R-:W-:-:S02]  /*1640*/  HADD2.F32 R46, -RZ, R7.H0_H0 ;  /* 0x20000007ff2e7230 */ /* 0x000fc40000004100 */
[----:B------:R-:W-:Y:S02]  /*1650*/  HADD2.F32 R83, -RZ, R11.H1_H1 ;  /* 0x3000000bff537230 */ /* 0x000fe40000004100 */
[----:B------:R-:W-:Y:S02]  /*1660*/  HADD2.F32 R89, -RZ, R7.H1_H1 ;  /* 0x30000007ff597230 */ /* 0x000fe40000004100 */
[----:B------:R-:W-:Y:S01]  /*1670*/  FFMA.FTZ R67, R81, R0, R46 ;  /* 0x0000000051437223 */ /* 0x000fe2000001002e */
[----:B------:R-:W-:Y:S02]  /*1680*/  HADD2.F32 R44, -RZ, R6.H1_H1 ;  /* 0x30000006ff2c7230 */ /* 0x000fe40000004100 */
[----:B------:R-:W-:Y:S02]  /*1690*/  HADD2.F32 R87, -RZ, R5.H1_H1 ;  /* 0x30000005ff577230 */ /* 0x000fe40000004100 */
[----:B------:R-:W-:Y:S01]  /*16a0*/  FFMA.FTZ R54, R80, R83, R89 ;  /* 0x0000005350367223 */ /* 0x000fe20000010059 */
[----:B------:R-:W-:-:S02]  /*16b0*/  HADD2.F32 R85, -RZ, R4.H1_H1 ;  /* 0x30000004ff557230 */ /* 0x000fc40000004100 */
[----:B------:R-:W-:Y:S01]  /*16c0*/  FFMA.FTZ R56, R79, R56, R44 ;  /* 0x000000384f387223 */ /* 0x000fe2000001002c */
[----:B------:R-:W-:Y:S01]  /*16d0*/  FFMA.FTZ R58, R58, R47, R87 ;  /* 0x0000002f3a3a7223 */ /* 0x000fe20000010057 */
[----:B------:R-:W-:Y:S01]  /*16e0*/  F2FP.F16.F32.PACK_AB R47, R54, R67 ;  /* 0x00000043362f723e */ /* 0x000fe200000000ff */
[----:B------:R-:W-:Y:S02]  /*16f0*/  FFMA.FTZ R60, R60, R45, R85 ;  /* 0x0000002d3c3c7223 */ /* 0x000fe40000010055 */
[----:B------:R-:W-:Y:S02]  /*1700*/  F2FP.F16.F32.PACK_AB R46, R56, R61 ;  /* 0x0000003d382e723e */ /* 0x000fe400000000ff */
[----:B------:R-:W-:Y:S02]  /*1710*/  F2FP.F16.F32.PACK_AB R45, R58, R63 ;  /* 0x0000003f3a2d723e */ /* 0x000fe400000000ff */
[----:B------:R-:W-:Y:S01]  /*1720*/  F2FP.F16.F32.PACK_AB R44, R60, R65 ;  /* 0x000000413c2c723e */ /* 0x000fe200000000ff */
[----:B------:R-:W-:Y:S06]  /*1730*/  BRA `(.L_x_2160) ;  /* 0x0000000000907947 */ /* 0x000fec0003800000 */
.L_x_2159:
[--C-:B-----5:R-:W-:Y:S02]  /*1740*/  HADD2.F32 R63, -RZ, R44.reuse.H1_H1 ;  /* 0x3000002cff3f7230 */ /* 0x120fe40000004100 */
[----:B------:R-:W-:Y:S02]  /*1750*/  HADD2.F32 R65, -RZ, R45.H0_H0 ;  /* 0x2000002dff417230 */ /* 0x000fe40000004100 */
[----:B------:R-:W-:Y:S02]  /*1760*/  HADD2.F32 R81, -RZ, R47.H0_H0 ;  /* 0x2000002fff517230 */ /* 0x000fe40000004100 */
[-C--:B-1----:R-:W-:Y:S01]  /*1770*/  FMUL.FTZ R60, R63, R0.reuse ;  /* 0x000000003f3c7220 */ /* 0x082fe20000410000 */
        /* <DEDUP_REMOVED lines=15> */
[----:B------:R-:W-:Y:S01]  /*1870*/  FMUL.FTZ R65, R61, R44 ;  /* 0x0000002c3d417220 */ /* 0x000fe20000410000 */
[--C-:B------:R-:W-:Y:S02]  /*1880*/  HADD2.F32 R0, -RZ, R11.reuse.H0_H0 ;  /* 0x2000000bff007230 */ /* 0x100fe40000004100 */
        /* <DEDUP_REMOVED lines=15> */
.L_x_2160:
[----:B------:R-:W1:Y:S02]  /*1980*/  LDC.64 R80, c[0x0][0x3a8] ;  /* 0x0000ea00ff507b82 */ /* 0x000e640000000a00 */
[----:B-1----:R-:W-:-:S05]  /*1990*/  IMAD.WIDE.U32 R78, R78, 0x10, R80 ;  /* 0x000000104e4e7825 */ /* 0x002fca00078e0050 */
[----:B------:R3:W-:Y:S02]  /*19a0*/  STG.E.128 desc[UR6][R78.64], R44 ;  /* 0x0000002c4e007986 */ /* 0x0007e4000c101d06 */
.L_x_2158:
[----:B------:R-:W-:Y:S05]  /*19b0*/  BSYNC.RECONVERGENT B0 ;  /* 0x0000000000007941 */ /* 0x000fea0003800200 */
.L_x_2157:
[----:B-123--:R-:W-:Y:S01]  /*19c0*/  FADD.FTZ R45, RZ, R71 ;  /* 0x00000047ff2d7221 */ /* 0x00efe20000010000 */
        /* <DEDUP_REMOVED lines=28> */
[----:B------:R-:W1:Y:S02]  /*1b90*/  SHFL.BFLY PT, R0, R45, 0x1, 0x1f ;  /* 0x0c201f002d007f89 */ /* 0x000e6400000e0000 */
[----:B-1----:R-:W-:-:S05]  /*1ba0*/  FADD.FTZ R46, R45, R0 ;  /* 0x000000002d2e7221 */ /* 0x002fca0000010000 */
[----:B------:R-:W1:Y:S02]  /*1bb0*/  SHFL.BFLY PT, R47, R46, 0x2, 0x1f ;  /* 0x0c401f002e2f7f89 */ /* 0x000e6400000e0000 */
[----:B-1----:R-:W-:-:S05]  /*1bc0*/  FADD.FTZ R47, R46, R47 ;  /* 0x0000002f2e2f7221 */ /* 0x002fca0000010000 */
[----:B------:R-:W1:Y:S02]  /*1bd0*/  SHFL.BFLY PT, R0, R47, 0x4, 0x1f ;  /* 0x0c801f002f007f89 */ /* 0x000e6400000e0000 */
[----:B-1----:R-:W-:-:S05]  /*1be0*/  FADD.FTZ R78, R47, R0 ;  /* 0x000000002f4e7221 */ /* 0x002fca0000010000 */
[----:B------:R-:W1:Y:S02]  /*1bf0*/  SHFL.BFLY PT, R79, R78, 0x8, 0x1f ;  /* 0x0d001f004e4f7f89 */ /* 0x000e6400000e0000 */
[----:B-1----:R-:W-:-:S05]  /*1c00*/  FADD.FTZ R79, R78, R79 ;  /* 0x0000004f4e4f7221 */ /* 0x002fca0000010000 */
[----:B------:R-:W1:Y:S02]  /*1c10*/  SHFL.BFLY PT, R0, R79, 0x10, 0x1f ;  /* 0x0e001f004f007f89 */ /* 0x000e6400000e0000 */
[----:B-1----:R-:W-:-:S04]  /*1c20*/  FADD.FTZ R0, R79, R0 ;  /* 0x000000004f007221 */ /* 0x002fc80000010000 */
[----:B0-----:R-:W-:-:S04]  /*1c30*/  FMUL.FTZ R44, R51, R0 ;  /* 0x00000000332c7220 */ /* 0x001fc80000410000 */
        /* <DEDUP_REMOVED lines=61> */
[----:B0-----:R-:W-:-:S05]  /*2010*/  FADD.FTZ R46, R45, R46 ;  /* 0x0000002e2d2e7221 */ /* 0x001fca0000010000 */
[----:B------:R-:W0:Y:S02]  /*2020*/  SHFL.BFLY PT, R47, R46, 0x4, 0x1f ;  /* 0x0c801f002e2f7f89 */ /* 0x000e2400000e0000 */
[----:B0-----:R-:W-:-:S05]  /*2030*/  FADD.FTZ R47, R46, R47 ;  /* 0x0000002f2e2f7221 */ /* 0x001fca0000010000 */
[----:B------:R-:W0:Y:S02]  /*2040*/  SHFL.BFLY PT, R78, R47, 0x8, 0x1f ;  /* 0x0d001f002f4e7f89 */ /* 0x000e2400000e0000 */
[----:B0-----:R-:W-:Y:S01]  /*2050*/  FADD.FTZ R78, R47, R78 ;  /* 0x0000004e2f4e7221 */ /* 0x001fe20000010000 */
[----:B------:R-:W-:-:S04]  /*2060*/  CS2R R46, SRZ ;  /* 0x00000000002e7805 */ /* 0x000fc8000001ff00 */
        /* <DEDUP_REMOVED lines=10> */
.L_x_2162:
[----:B------:R-:W-:Y:S05]  /*2110*/  BSYNC.RECONVERGENT B0 ;  /* 0x0000000000007941 */ /* 0x000fea0003800200 */
.L_x_2161:
[----:B------:R-:W-:Y:S01]  /*2120*/  BAR.SYNC.DEFER_BLOCKING 0x0 ;  /* 0x0000000000007b1d */ /* 0x000fe20000010000 */
[----:B0-----:R-:W-:Y:S01]  /*2130*/  HFMA2 R0, -RZ, RZ, 0, 0 ;  /* 0x00000000ff007431 */ /* 0x001fe200000001ff */
[----:B------:R-:W-:Y:S02]  /*2140*/  @!P1 MOV R0, R52 ;  /* 0x0000003400009202 */ /* 0x000fe40000000f00 */
[----:B------:R-:W-:Y:S02]  /*2150*/  ISETP.NE.AND P5, PT, R2, RZ, PT ;  /* 0x000000ff0200720c */ /* 0x000fe40003fa5270 */
[----:B------:R-:W-:Y:S01]  /*2160*/  BSSY.RECONVERGENT B0, `(.L_x_2163) ;  /* 0x0000074000007945 */ /* 0x000fe20003800200 */
[----:B------:R-:W0:Y:S04]  /*2170*/  SHFL.DOWN PT, R45, R0, 0x4, 0x1f ;  /* 0x08801f00002d7f89 */ /* 0x000e2800000e0000 */
[----:B------:R-:W-:Y:S01]  /*2180*/  @!P1 LDS.64 R46, [R80] ;  /* 0x00000000502e9984 */ /* 0x000fe20000000a00 */
[----:B------:R-:W-:-:S02]  /*2190*/  ISETP.NE.AND P1, PT, RZ, UR10, PT ;  /* 0x0000000aff007c0c */ /* 0x000fc4000bf25270 */
[----:B0-----:R-:W-:Y:S02]  /*21a0*/  IADD3 R78, PT, PT, R45, R0, RZ ;  /* 0x000000002d4e7210 */ /* 0x001fe40007ffe0ff */
[----:B------:R-:W-:Y:S02]  /*21b0*/  I2FP.F32.S32 R84, R45 ;  /* 0x0000002d00547245 */ /* 0x000fe40000201400 */
[----:B------:R-:W-:Y:S01]  /*21c0*/  I2FP.F32.S32 R81, R78 ;  /* 0x0000004e00517245 */ /* 0x000fe20000201400 */
[----:B------:R-:W0:Y:S01]  /*21d0*/  SHFL.DOWN PT, R85, R78, 0x2, 0x1f ;  /* 0x08401f004e557f89 */ /* 0x000e2200000e0000 */
[----:B------:R-:W-:Y:S02]  /*21e0*/  I2FP.F32.S32 R45, R0 ;  /* 0x00000000002d7245 */ /* 0x000fe40000201400 */
[----:B------:R-:W1:Y:S01]  /*21f0*/  MUFU.RCP R82, R81 ;  /* 0x0000005100527308 */ /* 0x000e620000001000 */
[-C--:B0-----:R-:W-:Y:S02]  /*2200*/  IADD3 R78, PT, PT, R78, R85.reuse, RZ ;  /* 0x000000554e4e7210 */ /* 0x081fe40007ffe0ff */
        /* <DEDUP_REMOVED lines=16> */
[----:B------:R-:W-:-:S02]  /*2310*/  I2FP.F32.S32 R78, R78 ;  /* 0x0000004e004e7245 */ /* 0x000fc40000201400 */
[----:B------:R-:W-:Y:S01]  /*2320*/  FFMA.FTZ R47, R82, R79, R47 ;  /* 0x0000004f522f7223 */ /* 0x000fe2000001002f */
[----:B------:R-:W-:-:S04]  /*2330*/  I2FP.F32.S32 R87, R87 ;  /* 0x0000005700577245 */ /* 0x000fc80000201400 */
[----:B------:R-:W2:Y:S01]  /*2340*/  SHFL.DOWN PT, R44, R47, 0x2, 0x1f ;  /* 0x08401f002f2c7f89 */ /* 0x000ea200000e0000 */
[----:B------:R-:W3:Y:S01]  /*2350*/  MUFU.RCP R78, R78 ;  /* 0x0000004e004e7308 */ /* 0x000ee20000001000 */
[----:B0-----:R-:W-:Y:S01]  /*2360*/  FMUL.FTZ R80, R83, R85 ;  /* 0x0000005553507220 */ /* 0x001fe20000410000 */
[----:B------:R-:W-:-:S03]  /*2370*/  FADD.FTZ R83, R0, -R83 ;  /* 0x8000005300537221 */ /* 0x000fc60000010000 */
[----:B------:R-:W-:Y:S01]  /*2380*/  FFMA.FTZ R79, R81, R0, R80 ;  /* 0x00000000514f7223 */ /* 0x000fe20000010050 */
[----:B------:R-:W-:-:S03]  /*2390*/  FMUL.FTZ R0, R83, R83 ;  /* 0x0000005353007220 */ /* 0x000fc60000410000 */
[----:B-1----:R-:W-:Y:S01]  /*23a0*/  FMUL.FTZ R80, R46, R79 ;  /* 0x0000004f2e507220 */ /* 0x002fe20000410000 */
[----:B------:R-:W-:Y:S01]  /*23b0*/  FMUL.FTZ R0, R81, R0 ;  /* 0x0000000051007220 */ /* 0x000fe20000410000 */
[----:B--2---:R-:W-:-:S03]  /*23c0*/  FADD.FTZ R79, R47, R44 ;  /* 0x0000002c2f4f7221 */ /* 0x004fc60000010000 */
[----:B------:R-:W0:Y:S01]  /*23d0*/  SHFL.DOWN PT, R81, R80, 0x1, 0x1f ;  /* 0x08201f0050517f89 */ /* 0x000e2200000e0000 */
[----:B------:R-:W-:-:S04]  /*23e0*/  FMUL.FTZ R0, R0, R85 ;  /* 0x0000005500007220 */ /* 0x000fc80000410000 */
[----:B------:R-:W-:-:S05]  /*23f0*/  FFMA.FTZ R0, R46, R0, R79 ;  /* 0x000000002e007223 */ /* 0x000fca000001004f */
[----:B------:R-:W1:Y:S01]  /*2400*/  SHFL.DOWN PT, R47, R0, 0x1, 0x1f ;  /* 0x08201f00002f7f89 */ /* 0x000e6200000e0000 */
[----:B0-----:R-:W-:Y:S01]  /*2410*/  FADD.FTZ R44, R80, -R81 ;  /* 0x80000051502c7221 */ /* 0x001fe20000010000 */
[----:B------:R-:W-:-:S03]  /*2420*/  FMUL.FTZ R46, R81, R87 ;  /* 0x00000057512e7220 */ /* 0x000fc60000410000 */
[----:B------:R-:W-:Y:S01]  /*2430*/  FMUL.FTZ R44, R44, R44 ;  /* 0x0000002c2c2c7220 */ /* 0x000fe20000410000 */
[C---:B------:R-:W-:Y:S02]  /*2440*/  FFMA.FTZ R79, R45.reuse, R80, R46 ;  /* 0x000000502d4f7223 */ /* 0x040fe4000001002e */
[----:B------:R-:W0:Y:S01]  /*2450*/  LDC R80, c[0x0][0x448] ;  /* 0x00011200ff507b82 */ /* 0x000e220000000800 */
[----:B------:R-:W-:Y:S01]  /*2460*/  FMUL.FTZ R44, R45, R44 ;  /* 0x0000002c2d2c7220 */ /* 0x000fe20000410000 */
[----:B---3--:R-:W-:Y:S01]  /*2470*/  FMUL.FTZ R79, R78, R79 ;  /* 0x0000004f4e4f7220 */ /* 0x008fe20000410000 */
[----:B-1----:R-:W-:Y:S02]  /*2480*/  FADD.FTZ R47, R0, R47 ;  /* 0x0000002f002f7221 */ /* 0x002fe40000010000 */
        /* <DEDUP_REMOVED lines=10> */
[----:B------:R-:W-:Y:S01]  /*2530*/  FSEL R80, R79, RZ, !P1 ;  /* 0x000000ff4f507208 */ /* 0x000fe20004800000 */
[----:B------:R0:W-:Y:S02]  /*2540*/  @!P5 STG.E desc[UR6][R46.64], R79 ;  /* 0x0000004f2e00d986 */ /* 0x0001e4000c101906 */
[----:B------:R-:W-:Y:S01]  /*2550*/  FADD.FTZ R0, R0, R81 ;  /* 0x0000005100007221 */ /* 0x000fe20000010000 */
[----:B---3--:R-:W-:-:S05]  /*2560*/  @!P5 IMAD.WIDE R44, R49, 0x4, R44 ;  /* 0x00000004312cd825 */ /* 0x008fca00078e022c */
[----:B------:R-:W1:Y:S02]  /*2570*/  MUFU.RSQ R0, R0 ;  /* 0x0000000000007308 */ /* 0x000e640000001400 */
[----:B-1----:R0:W-:Y:S01]  /*2580*/  @!P5 STG.E desc[UR6][R44.64], R0 ;  /* 0x000000002c00d986 */ /* 0x0021e2000c101906 */
        /* <DEDUP_REMOVED lines=8> */
[----:B------:R-:W-:-:S02]  /*2610*/  HADD2.F32 R84, -RZ, R37.H1_H1 ;  /* 0x30000025ff547230 */ /* 0x000fc40000004100 */
[----:B------:R-:W-:Y:S01]  /*2620*/  FFMA.FTZ R44, R45, R44, R46 ;  /* 0x0000002c2d2c7223 */ /* 0x000fe2000001002e */
[--C-:B------:R-:W-:Y:S01]  /*2630*/  FADD.FTZ R45, R74, -R80.reuse ;  /* 0x800000504a2d7221 */ /* 0x100fe20000010000 */
[----:B------:R-:W-:Y:S02]  /*2640*/  HADD2.F32 R78, -RZ, R41.H0_H0 ;  /* 0x20000029ff4e7230 */ /* 0x000fe40000004100 */
[----:B------:R-:W-:Y:S01]  /*2650*/  FADD.FTZ R79, R75, -R80 ;  /* 0x800000504b4f7221 */ /* 0x000fe20000010000 */
[----:B------:R-:W-:Y:S02]  /*2660*/  HADD2.F32 R46, -RZ, R37.H0_H0 ;  /* 0x20000025ff2e7230 */ /* 0x000fe40000004100 */
[C---:B------:R-:W-:Y:S01]  /*2670*/  FMUL.FTZ R45, R0.reuse, R45 ;  /* 0x0000002d002d7220 */ /* 0x040fe20000410000 */
[----:B------:R-:W-:Y:S02]  /*2680*/  HADD2.F32 R86, -RZ, R42.H0_H0 ;  /* 0x2000002aff567230 */ /* 0x000fe40000004100 */
[----:B------:R-:W-:Y:S01]  /*2690*/  FMUL.FTZ R79, R0, R79 ;  /* 0x0000004f004f7220 */ /* 0x000fe20000410000 */
[----:B------:R-:W-:-:S02]  /*26a0*/  HADD2.F32 R88, -RZ, R38.H0_H0 ;  /* 0x20000026ff587230 */ /* 0x000fc40000004100 */
[----:B------:R-:W-:Y:S01]  /*26b0*/  FFMA.FTZ R84, R45, R82, R84 ;  /* 0x000000522d547223 */ /* 0x000fe20000010054 */
[----:B------:R-:W-:Y:S01]  /*26c0*/  FADD.FTZ R45, R72, -R80 ;  /* 0x80000050482d7221 */ /* 0x000fe20000010000 */
[----:B------:R-:W-:Y:S01]  /*26d0*/  FFMA.FTZ R83, R47, R78, R46 ;  /* 0x0000004e2f537223 */ /* 0x000fe2000001002e */
[----:B------:R-:W-:Y:S02]  /*26e0*/  HADD2.F32 R46, -RZ, R42.H1_H1 ;  /* 0x3000002aff2e7230 */ /* 0x000fe40000004100 */
[----:B------:R-:W-:Y:S01]  /*26f0*/  FADD.FTZ R47, R77, -R80 ;  /* 0x800000504d2f7221 */ /* 0x000fe20000010000 */
[----:B------:R-:W-:Y:S02]  /*2700*/  HADD2.F32 R78, -RZ, R38.H1_H1 ;  /* 0x30000026ff4e7230 */ /* 0x000fe40000004100 */
[----:B------:R-:W-:Y:S01]  /*2710*/  FMUL.FTZ R45, R0, R45 ;  /* 0x0000002d002d7220 */ /* 0x000fe20000410000 */
[----:B------:R-:W-:Y:S01]  /*2720*/  FFMA.FTZ R86, R79, R86, R88 ;  /* 0x000000564f567223 */ /* 0x000fe20000010058 */
[----:B------:R-:W-:-:S02]  /*2730*/  HADD2.F32 R82, -RZ, R43.H0_H0 ;  /* 0x2000002bff527230 */ /* 0x000fc40000004100 */
[----:B------:R-:W-:Y:S01]  /*2740*/  FMUL.FTZ R47, R0, R47 ;  /* 0x0000002f002f7220 */ /* 0x000fe20000410000 */
[----:B------:R-:W-:Y:S02]  /*2750*/  HADD2.F32 R88, -RZ, R39.H0_H0 ;  /* 0x20000027ff587230 */ /* 0x000fe40000004100 */
[----:B------:R-:W-:Y:S01]  /*2760*/  FFMA.FTZ R85, R45, R46, R78 ;  /* 0x0000002e2d557223 */ /* 0x000fe2000001004e */
[----:B------:R-:W-:Y:S01]  /*2770*/  FADD.FTZ R45, R70, -R80 ;  /* 0x80000050462d7221 */ /* 0x000fe20000010000 */
[----:B------:R-:W0:Y:S01]  /*2780*/  LDC.64 R78, c[0x0][0x428] ;  /* 0x00010a00ff4e7b82 */ /* 0x000e220000000a00 */
[----:B------:R-:W-:Y:S02]  /*2790*/  HADD2.F32 R46, -RZ, R43.H1_H1 ;  /* 0x3000002bff2e7230 */ /* 0x000fe40000004100 */
[----:B------:R-:W-:Y:S01]  /*27a0*/  FFMA.FTZ R47, R47, R82, R88 ;  /* 0x000000522f2f7223 */ /* 0x000fe20000010058 */
[----:B------:R-:W-:Y:S02]  /*27b0*/  HADD2.F32 R82, -RZ, R39.H1_H1 ;  /* 0x30000027ff527230 */ /* 0x000fe40000004100 */
[----:B------:R-:W-:-:S04]  /*27c0*/  FMUL.FTZ R45, R0, R45 ;  /* 0x0000002d002d7220 */ /* 0x000fc80000410000 */
[----:B------:R-:W-:Y:S01]  /*27d0*/  FFMA.FTZ R88, R45, R46, R82 ;  /* 0x0000002e2d587223 */ /* 0x000fe20000010052 */
[----:B------:R-:W-:Y:S01]  /*27e0*/  FADD.FTZ R45, R76, -R80 ;  /* 0x800000504c2d7221 */ /* 0x000fe20000010000 */
[----:B------:R-:W-:Y:S02]  /*27f0*/  HADD2.F32 R46, -RZ, R40.H1_H1 ;  /* 0x30000028ff2e7230 */ /* 0x000fe40000004100 */
[----:B------:R-:W-:Y:S02]  /*2800*/  HADD2.F32 R82, -RZ, R36.H1_H1 ;  /* 0x30000024ff527230 */ /* 0x000fe40000004100 */
[----:B------:R-:W-:Y:S01]  /*2810*/  FMUL.FTZ R45, R0, R45 ;  /* 0x0000002d002d7220 */ /* 0x000fe20000410000 */
[----:B------:R-:W-:-:S03]  /*2820*/  F2FP.F16.F32.PACK_AB R47, R88, R47 ;  /* 0x0000002f582f723e */ /* 0x000fc600000000ff */
[----:B------:R-:W-:Y:S01]  /*2830*/  FFMA.FTZ R81, R45, R46, R82 ;  /* 0x0000002e2d517223 */ /* 0x000fe20000010052 */
[----:B------:R-:W-:Y:S02]  /*2840*/  F2FP.F16.F32.PACK_AB R46, R85, R86 ;  /* 0x00000056552e723e */ /* 0x000fe400000000ff */
[----:B------:R-:W-:Y:S02]  /*2850*/  F2FP.F16.F32.PACK_AB R45, R84, R83 ;  /* 0x00000053542d723e */ /* 0x000fe400000000ff */
[----:B------:R-:W-:Y:S01]  /*2860*/  F2FP.F16.F32.PACK_AB R44, R81, R44 ;  /* 0x0000002c512c723e */ /* 0x000fe200000000ff */
[C---:B0-----:R-:W-:Y:S01]  /*2870*/  IMAD.WIDE.U32 R78, R69.reuse, 0x10, R78 ;  /* 0x00000010454e7825 */ /* 0x041fe200078e004e */
[----:B------:R-:W-:-:S04]  /*2880*/  IADD3 R69, PT, PT, R69, 0x100, RZ ;  /* 0x0000010045457810 */ /* 0x000fc80007ffe0ff */
[----:B------:R1:W-:Y:S03]  /*2890*/  STG.E.128 desc[UR6][R78.64], R44 ;  /* 0x0000002c4e007986 */ /* 0x0003e6000c101d06 */
.L_x_2164:
[----:B------:R-:W-:Y:S05]  /*28a0*/  BSYNC.RECONVERGENT B0 ;  /* 0x0000000000007941 */ /* 0x000fea0003800200 */
.L_x_2163:
        /* <DEDUP_REMOVED lines=28> */
[C---:B------:R-:W-:Y:S01]  /*2a70*/  FMUL.FTZ R47, R0.reuse, R47 ;  /* 0x0000002f002f7220 */ /* 0x040fe20000410000 */
        /* <DEDUP_REMOVED lines=21> */
.L_x_2166:
[----:B------:R-:W-:Y:S05]  /*2bd0*/  BSYNC.RECONVERGENT B0 ;  /* 0x0000000000007941 */ /* 0x000fea0003800200 */
.L_x_2165:
[----:B------:R-:W-:Y:S04]  /*2be0*/  BSSY.RECONVERGENT B0, `(.L_x_2167) ;  /* 0x0000031000007945 */ /* 0x000fe80003800200 */
[----:B------:R-:W-:Y:S05]  /*2bf0*/  @!P4 BRA `(.L_x_2168) ;  /* 0x0000000000bcc947 */ /* 0x000fea0003800000 */
[--C-:B012---:R-:W-:Y:S01]  /*2c00*/  FADD.FTZ R45, R65, -R80.reuse ;  /* 0x80000050412d7221 */ /* 0x107fe20000010000 */
[--C-:B------:R-:W-:Y:S01]  /*2c10*/  FADD.FTZ R47, R63, -R80.reuse ;  /* 0x800000503f2f7221 */ /* 0x100fe20000010000 */
[----:B-----5:R-:W-:Y:S02]  /*2c20*/  HADD2.F32 R44, -RZ, R16.H0_H0 ;  /* 0x20000010ff2c7230 */ /* 0x020fe40000004100 */
[----:B------:R-:W-:Y:S01]  /*2c30*/  FADD.FTZ R79, R58, -R80 ;  /* 0x800000503a4f7221 */ /* 0x000fe20000010000 */
[----:B------:R-:W-:Y:S02]  /*2c40*/  HADD2.F32 R46, -RZ, R12.H0_H0 ;  /* 0x2000000cff2e7230 */ /* 0x000fe40000004100 */
[C---:B------:R-:W-:Y:S01]  /*2c50*/  FMUL.FTZ R45, R0.reuse, R45 ;  /* 0x0000002d002d7220 */ /* 0x040fe20000410000 */
[----:B------:R-:W-:Y:S02]  /*2c60*/  HADD2.F32 R78, -RZ, R17.H0_H0 ;  /* 0x20000011ff4e7230 */ /* 0x000fe40000004100 */
[----:B------:R-:W-:Y:S01]  /*2c70*/  FMUL.FTZ R47, R0, R47 ;  /* 0x0000002f002f7220 */ /* 0x000fe20000410000 */
[----:B------:R-:W-:-:S02]  /*2c80*/  HADD2.F32 R82, -RZ, R13.H0_H0 ;  /* 0x2000000dff527230 */ /* 0x000fc40000004100 */
[----:B------:R-:W-:Y:S01]  /*2c90*/  FMUL.FTZ R79, R0, R79 ;  /* 0x0000004f004f7220 */ /* 0x000fe20000410000 */
[----:B------:R-:W-:Y:S02]  /*2ca0*/  HADD2.F32 R84, -RZ, R17.H1_H1 ;  /* 0x30000011ff547230 */ /* 0x000fe40000004100 */
[----:B------:R-:W-:Y:S01]  /*2cb0*/  FFMA.FTZ R81, R45, R44, R46 ;  /* 0x0000002c2d517223 */ /* 0x000fe2000001002e */
[----:B------:R-:W-:Y:S02]  /*2cc0*/  HADD2.F32 R86, -RZ, R13.H1_H1 ;  /* 0x3000000dff567230 */ /* 0x000fe40000004100 */
[----:B------:R-:W-:Y:S01]  /*2cd0*/  FFMA.FTZ R82, R47, R78, R82 ;  /* 0x0000004e2f527223 */ /* 0x000fe20000010052 */
[--C-:B------:R-:W-:Y:S01]  /*2ce0*/  FADD.FTZ R45, R61, -R80.reuse ;  /* 0x800000503d2d7221 */ /* 0x100fe20000010000 */
[----:B------:R-:W-:Y:S01]  /*2cf0*/  FADD.FTZ R47, R56, -R80 ;  /* 0x80000050382f7221 */ /* 0x000fe20000010000 */
[----:B------:R-:W-:Y:S02]  /*2d00*/  HADD2.F32 R44, -RZ, R18.H0_H0 ;  /* 0x20000012ff2c7230 */ /* 0x000fe40000004100 */
[----:B------:R-:W-:Y:S01]  /*2d10*/  FFMA.FTZ R83, R79, R84, R86 ;  /* 0x000000544f537223 */ /* 0x000fe20000010056 */
[----:B------:R-:W-:-:S02]  /*2d20*/  HADD2.F32 R46, -RZ, R14.H0_H0 ;  /* 0x2000000eff2e7230 */ /* 0x000fc40000004100 */
[C---:B------:R-:W-:Y:S01]  /*2d30*/  FMUL.FTZ R45, R0.reuse, R45 ;  /* 0x0000002d002d7220 */ /* 0x040fe20000410000 */
[----:B------:R-:W-:Y:S02]  /*2d40*/  HADD2.F32 R78, -RZ, R18.H1_H1 ;  /* 0x30000012ff4e7230 */ /* 0x000fe40000004100 */
[----:B------:R-:W-:Y:S01]  /*2d50*/  FMUL.FTZ R47, R0, R47 ;  /* 0x0000002f002f7220 */ /* 0x000fe20000410000 */
[----:B------:R-:W-:Y:S02]  /*2d60*/  HADD2.F32 R86, -RZ, R14.H1_H1 ;  /* 0x3000000eff567230 */ /* 0x000fe40000004100 */
[----:B------:R-:W-:Y:S01]  /*2d70*/  FFMA.FTZ R84, R45, R44, R46 ;  /* 0x0000002c2d547223 */ /* 0x000fe2000001002e */
[----:B------:R-:W-:Y:S01]  /*2d80*/  HADD2.F32 R46, -RZ, R19.H0_H0 ;  /* 0x20000013ff2e7230 */ /* 0x000fe20000004100 */
[----:B------:R-:W0:Y:S01]  /*2d90*/  LDC.64 R44, c[0x0][0x428] ;  /* 0x00010a00ff2c7b82 */ /* 0x000e220000000a00 */
[----:B------:R-:W-:Y:S01]  /*2da0*/  FADD.FTZ R79, R54, -R80 ;  /* 0x80000050364f7221 */ /* 0x000fe20000010000 */
[----:B------:R-:W-:Y:S01]  /*2db0*/  FFMA.FTZ R85, R47, R78, R86 ;  /* 0x0000004e2f557223 */ /* 0x000fe20000010056 */
[----:B------:R-:W-:Y:S01]  /*2dc0*/  FADD.FTZ R47, R67, -R80 ;  /* 0x80000050432f7221 */ /* 0x000fe20000010000 */
[----:B------:R-:W-:-:S02]  /*2dd0*/  HADD2.F32 R78, -RZ, R15.H0_H0 ;  /* 0x2000000fff4e7230 */ /* 0x000fc40000004100 */
[C---:B------:R-:W-:Y:S01]  /*2de0*/  FMUL.FTZ R79, R0.reuse, R79 ;  /* 0x0000004f004f7220 */ /* 0x040fe20000410000 */
[----:B------:R-:W-:-:S04]  /*2df0*/  FMUL.FTZ R47, R0, R47 ;  /* 0x0000002f002f7220 */ /* 0x000fc80000410000 */
[----:B------:R-:W-:Y:S01]  /*2e00*/  FFMA.FTZ R86, R47, R46, R78 ;  /* 0x0000002e2f567223 */ /* 0x000fe2000001004e */
[----:B------:R-:W-:Y:S02]  /*2e10*/  HADD2.F32 R46, -RZ, R19.H1_H1 ;  /* 0x30000013ff2e7230 */ /* 0x000fe40000004100 */
[----:B------:R-:W-:Y:S01]  /*2e20*/  FADD.FTZ R47, R60, -R80 ;  /* 0x800000503c2f7221 */ /* 0x000fe20000010000 */
[----:B------:R-:W-:-:S03]  /*2e30*/  HADD2.F32 R78, -RZ, R15.H1_H1 ;  /* 0x3000000fff4e7230 */ /* 0x000fc60000004100 */
[----:B------:R-:W-:Y:S01]  /*2e40*/  FMUL.FTZ R47, R0, R47 ;  /* 0x0000002f002f7220 */ /* 0x000fe20000410000 */
[----:B------:R-:W-:Y:S02]  /*2e50*/  HADD2.F32 R0, -RZ, R16.H1_H1 ;  /* 0x30000010ff007230 */ /* 0x000fe40000004100 */
[----:B------:R-:W-:Y:S01]  /*2e60*/  FFMA.FTZ R87, R79, R46, R78 ;  /* 0x0000002e4f577223 */ /* 0x000fe2000001004e */
[----:B------:R-:W-:Y:S02]  /*2e70*/  HADD2.F32 R46, -RZ, R12.H1_H1 ;  /* 0x3000000cff2e7230 */ /* 0x000fe40000004100 */
[----:B0-----:R-:W-:-:S04]  /*2e80*/  IMAD.WIDE.U32 R78, R69, 0x10, R44 ;  /* 0x00000010454e7825 */ /* 0x001fc800078e002c */
[----:B------:R-:W-:Y:S01]  /*2e90*/  FFMA.FTZ R0, R47, R0, R46 ;  /* 0x000000002f007223 */ /* 0x000fe2000001002e */
[----:B------:R-:W-:Y:S02]  /*2ea0*/  F2FP.F16.F32.PACK_AB R47, R87, R86 ;  /* 0x00000056572f723e */ /* 0x000fe400000000ff */
[----:B------:R-:W-:Y:S02]  /*2eb0*/  F2FP.F16.F32.PACK_AB R46, R85, R84 ;  /* 0x00000054552e723e */ /* 0x000fe400000000ff */
[----:B------:R-:W-:Y:S02]  /*2ec0*/  F2FP.F16.F32.PACK_AB R45, R83, R82 ;  /* 0x00000052532d723e */ /* 0x000fe400000000ff */
[----:B------:R-:W-:-:S05]  /*2ed0*/  F2FP.F16.F32.PACK_AB R44, R0, R81 ;  /* 0x00000051002c723e */ /* 0x000fca00000000ff */
[----:B------:R3:W-:Y:S02]  /*2ee0*/  STG.E.128 desc[UR6][R78.64], R44 ;  /* 0x0000002c4e007986 */ /* 0x0007e4000c101d06 */
.L_x_2168:
[----:B------:R-:W-:Y:S05]  /*2ef0*/  BSYNC.RECONVERGENT B0 ;  /* 0x0000000000007941 */ /* 0x000fea0003800200 */
.L_x_2167:
[----:B0123--:R-:W0:Y:S01]  /*2f00*/  LDC.64 R44, c[0x0][0x380] ;  /* 0x0000e000ff2c7b82 */ /* 0x00fe220000000a00 */
[----:B------:R-:W-:Y:S01]  /*2f10*/  UPLOP3.LUT UP1, UPT, UPT, UPT, UP1, 0x40, 0x4 ;  /* 0x000000000004789c */ /* 0x000fe20003f2e810 */
[----:B0-----:R-:W-:-:S04]  /*2f20*/  IADD3 R49, PT, PT, R49, R44, RZ ;  /* 0x0000002c31317210 */ /* 0x001fc80007ffe0ff */
[----:B------:R-:W-:-:S13]  /*2f30*/  ISETP.GE.AND P1, PT, R49, R45, PT ;  /* 0x0000002d3100720c */ /* 0x000fda0003f26270 */
[----:B------:R-:W-:Y:S05]  /*2f40*/  @!P1 BRA `(.L_x_2169) ;  /* 0xffffffd400e09947 */ /* 0x000fea000383ffff */
[----:B------:R-:W-:Y:S05]  /*2f50*/  EXIT ;  /* 0x000000000000794d */ /* 0x000fea0003800000 */
.L_x_2170:
        /* <DEDUP_REMOVED lines=10> */
.L_x_20923:


//--------------------- .text._ZN10layer_norm13ln_fwd_kernelINS_13Kernel_traitsI6__halfS2_S2_S2_fjLj6144ELj1ELj1ELj8ELj16ENS_18Kernel_traits_baseILj6144ES2_S2_S2_S2_fjLj256EEEEELb0ELb1ELb0ELb1EEEvNS_9FwdParamsE --------------------------
	.section	.text._ZN10layer_norm13ln_fwd_kernelINS_13Kernel_traitsI6__halfS2_S2_S2_fjLj6144ELj1ELj1ELj8ELj16ENS_18Kernel_traits_baseILj6144ES2_S2_S2_S2_fjLj256EEEEELb0ELb1ELb0ELb1EEEvNS_9FwdParamsE,"ax",@progbits
	.align	128
        .global         _ZN10layer_norm13ln_fwd_kernelINS_13Kernel_traitsI6__halfS2_S2_S2_fjLj6144ELj1ELj1ELj8ELj16ENS_18Kernel_traits_baseILj6144ES2_S2_S2_S2_fjLj256EEEEELb0ELb1ELb0ELb1EEEvNS_9FwdParamsE
        .type           _ZN10layer_norm13ln_fwd_kernelINS_13Kernel_traitsI6__halfS2_S2_S2_fjLj6144ELj1ELj1ELj8ELj16ENS_18Kernel_traits_baseILj6144ES2_S2_S2_S2_fjLj256EEEEELb0ELb1ELb0ELb1EEEvNS_9FwdParamsE,@function
        .size           _ZN10layer_norm13ln_fwd_kernelINS_13Kernel_traitsI6__halfS2_S2_S2_fjLj6144ELj1ELj1ELj8ELj16ENS_18Kernel_traits_baseILj6144ES2_S2_S2_S2_fjLj256EEEEELb0ELb1ELb0ELb1EEEvNS_9FwdParamsE,(.L_x_20924 - _ZN10layer_norm13ln_fwd_kernelINS_13Kernel_traitsI6__halfS2_S2_S2_fjLj6144ELj1ELj1ELj8ELj16ENS_18Kernel_traits_baseILj6144ES2_S2_S2_S2_fjLj256EEEEELb0ELb1ELb0ELb1EEEvNS_9FwdParamsE)
        .other          _ZN10layer_norm13ln_fwd_kernelINS_13Kernel_traitsI6__halfS2_S2_S2_fjLj6144ELj1ELj1ELj8ELj16ENS_18Kernel_traits_baseILj6144ES2_S2_S2_S2_fjLj256EEEEELb0ELb1ELb0ELb1EEEvNS_9FwdParamsE,@"STO_CUDA_ENTRY STV_DEFAULT"
_ZN10layer_norm13ln_fwd_kernelINS_13Kernel_traitsI6__halfS2_S2_S2_fjLj6144ELj1ELj1ELj8ELj16ENS_18Kernel_traits_baseILj6144ES2_S2_S2_S2_fjLj256EEEEELb0ELb1ELb0ELb1EEEvNS_9FwdParamsE:
.text._ZN10layer_norm13ln_fwd_kernelINS_13Kernel_traitsI6__halfS2_S2_S2_fjLj6144ELj1ELj1ELj8ELj16ENS_18Kernel_traits_baseILj6144ES2_S2_S2_S2_fjLj256EEEEELb0ELb1ELb0ELb1EEEvNS_9FwdParamsE:
        /* <DEDUP_REMOVED lines=10> */
[----:B------:R-:W4:Y:S04]  /*00a0*/  LDG.E.128 R8, desc[UR6][R2.64+0x2000] ;  /* 0x0020000602087981 */ /* 0x000f28000c1e1d00 */
[----:B------:R-:W4:Y:S01]  /*00b0*/  LDG.E.128 R36, desc[UR6][R18.64] ;  /* 0x0000000612247981 */ /* 0x000f22000c1e1d00 */
[----:B--2---:R-:W-:-:S03]  /*00c0*/  ISETP.NE.U32.AND P0, PT, RZ, UR4, PT ;  /* 0x00000004ff007c0c */ /* 0x004fc6000bf05070 */
[----:B------:R-:W2:Y:S01]  /*00d0*/  LDG.E.128 R40, desc[UR6][R2.64+0x1000] ;  /* 0x0010000602287981 */ /* 0x000ea2000c1e1d00 */
[----:B------:R-:W-:-:S03]  /*00e0*/  ISETP.NE.AND.EX P0, PT, RZ, UR5, PT, P0 ;  /* 0x00000005ff007c0c */ /* 0x000fc6000bf05300 */
[----:B------:R-:W2:Y:S01]  /*00f0*/  LDG.E.128 R4, desc[UR6][R18.64+0x2000] ;  /* 0x0020000612047981 */ /* 0x000ea2000c1e1d00 */
[----:B------:R-:W0:Y:S01]  /*0100*/  S2UR UR4, SR_CTAID.X ;  /* 0x00000000000479c3 */ /* 0x000e220000002500 */
[----:B------:R-:W1:Y:S08]  /*0110*/  LDCU UR5, c[0x0][0x384] ;  /* 0x00007080ff0577ac */ /* 0x000e700008000800 */
[----:B------:R-:W1:Y:S02]  /*0120*/  @P0 LDC.64 R16, c[0x0][0x438] ;  /* 0x00010e00ff100b82 */ /* 0x000e640000000a00 */
[----:B-1----:R-:W-:-:S05]  /*0130*/  @P0 IMAD.WIDE.U32 R16, R23, 0x10, R16 ;  /* 0x0000001017100825 */ /* 0x002fca00078e0010 */
[----:B------:R-:W5:Y:S04]  /*0140*/  @P0 LDG.E.128 R24, desc[UR6][R16.64] ;  /* 0x0000000610180981 */ /* 0x000f68000c1e1d00 */
[----:B------:R-:W5:Y:S04]  /*0150*/  @P0 LDG.E.128 R28, desc[UR6][R16.64+0x1000] ;  /* 0x00100006101c0981 */ /* 0x000f68000c1e1d00 */
[----:B------:R3:W5:Y:S02]  /*0160*/  @P0 LDG.E.128 R32, desc[UR6][R16.64+0x2000] ;  /* 0x0020000610200981 */ /* 0x000764000c1e1d00 */
[----:B---3--:R-:W-:-:S02]  /*0170*/  @P0 MOV R16, R14 ;  /* 0x0000000e00100202 */ /* 0x008fc40000000f00 */
[----:B------:R-:W-:Y:S02]  /*0180*/  @!P0 MOV R16, R14 ;  /* 0x0000000e00108202 */ /* 0x000fe40000000f00 */
[----:B0-----:R-:W-:-:S04]  /*0190*/  MOV R14, UR4 ;  /* 0x00000004000e7c02 */ /* 0x001fc80008000f00 */
[----:B------:R-:W-:Y:S02]  /*01a0*/  ISETP.GE.AND P1, PT, R14, UR5, PT ;  /* 0x000000050e007c0c */ /* 0x000fe4000bf26270 */
[----:B----4-:R-:W-:Y:S02]  /*01b0*/  @P0 MOV R87, R81 ;  /* 0x0000005100570202 */ /* 0x010fe40000000f00 */
[----:B------:R-:W-:Y:S02]  /*01c0*/  @P0 MOV R18, R12 ;  /* 0x0000000c00120202 */ /* 0x000fe40000000f00 */
[----:B------:R-:W-:Y:S02]  /*01d0*/  @P0 MOV R17, R13 ;  /* 0x0000000d00110202 */ /* 0x000fe40000000f00 */
[----:B------:R-:W-:Y:S02]  /*01e0*/  @P0 MOV R56, R10 ;  /* 0x0000000a00380202 */ /* 0x000fe40000000f00 */
[----:B------:R-:W-:-:S02]  /*01f0*/  @P0 MOV R54, R11 ;  /* 0x0000000b00360202 */ /* 0x000fc40000000f00 */
[----:B------:R-:W-:Y:S02]  /*0200*/  @!P0 MOV R87, R81 ;  /* 0x0000005100578202 */ /* 0x000fe40000000f00 */
[----:B------:R-:W-:Y:S02]  /*0210*/  @!P0 MOV R18, R12 ;  /* 0x0000000c00128202 */ /* 0x000fe40000000f00 */
[----:B------:R-:W-:Y:S02]  /*0220*/  @!P0 MOV R17, R13 ;  /* 0x0000000d00118202 */ /* 0x000fe40000000f00 */
[----:B------:R-:W-:Y:S02]  /*0230*/  @!P0 MOV R56, R10 ;  /* 0x0000000a00388202 */ /* 0x000fe40000000f00 */
[----:B------:R-:W-:Y:S02]  /*0240*/  @!P0 MOV R54, R11 ;  /* 0x0000000b00368202 */ /* 0x000fe40000000f00 */
[----:B------:R-:W-:-:S02]  /*0250*/  @P0 MOV R89, R80 ;  /* 0x0000005000590202 */ /* 0x000fc40000000f00 */
[----:B------:R-:W-:Y:S02]  /*0260*/  @P0 MOV R85, R82 ;  /* 0x0000005200550202 */ /* 0x000fe40000000f00 */
[----:B------:R-:W-:Y:S02]  /*0270*/  @P0 MOV R22, R36 ;  /* 0x0000002400160202 */ /* 0x000fe40000000f00 */
[----:B------:R-:W-:Y:S02]  /*0280*/  @P0 MOV R21, R37 ;  /* 0x0000002500150202 */ /* 0x000fe40000000f00 */
[----:B------:R-:W-:Y:S02]  /*0290*/  @P0 MOV R20, R38 ;  /* 0x0000002600140202 */ /* 0x000fe40000000f00 */
[----:B------:R-:W-:Y:S02]  /*02a0*/  @P0 MOV R19, R39 ;  /* 0x0000002700130202 */ /* 0x000fe40000000f00 */
[----:B--2---:R-:W-:-:S02]  /*02b0*/  @P0 MOV R78, R40 ;  /* 0x00000028004e0202 */ /* 0x004fc40000000f00 */
[----:B------:R-:W-:Y:S02]  /*02c0*/  @P0 MOV R81, R41 ;  /* 0x0000002900510202 */ /* 0x000fe40000000f00 */
[----:B------:R-:W-:Y:S02]  /*02d0*/  @P0 MOV R65, R42 ;  /* 0x0000002a00410202 */ /* 0x000fe40000000f00 */
[----:B------:R-:W-:Y:S02]  /*02e0*/  @P0 MOV R62, R43 ;  /* 0x0000002b003e0202 */ /* 0x000fe40000000f00 */
[----:B------:R-:W-:Y:S02]  /*02f0*/  @P0 MOV R60, R8 ;  /* 0x00000008003c0202 */ /* 0x000fe40000000f00 */
[----:B------:R-:W-:Y:S02]  /*0300*/  @P0 MOV R58, R9 ;  /* 0x00000009003a0202 */ /* 0x000fe40000000f00 */
[----:B------:R-:W-:-:S02]  /*0310*/  @P0 MOV R13, R4 ;  /* 0x00000004000d0202 */ /* 0x000fc40000000f00 */
[----:B------:R-:W-:Y:S02]  /*0320*/  @P0 MOV R12, R5 ;  /* 0x00000005000c0202 */ /* 0x000fe40000000f00 */
[----:B------:R-:W-:Y:S02]  /*0330*/  @P0 MOV R11, R6 ;  /* 0x00000006000b0202 */ /* 0x000fe40000000f00 */
        /* <DEDUP_REMOVED lines=25> */
[----:B------:R-:W-:Y:S01]  /*04d0*/  @!P0 CS2R R32, SRZ ;  /* 0x0000000000208805 */ /* 0x000fe2000001ff00 */
[--C-:B------:R-:W-:Y:S01]  /*04e0*/  HADD2.F32 R9, -RZ, R27.reuse.H0_H0 ;  /* 0x2000001bff097230 */ /* 0x100fe20000004100 */
[----:B------:R-:W-:Y:S01]  /*04f0*/  LOP3.LUT R90, R23, 0x1f, RZ, 0xc0, !PT ;  /* 0x0000001f175a7812 */ /* 0x000fe200078ec0ff */
[----:B------:R-:W-:Y:S01]  /*0500*/  HADD2.F32 R8, -RZ, R27.H1_H1 ;  /* 0x3000001bff087230 */ /* 0x000fe20000004100 */
[----:B------:R-:W-:Y:S01]  /*0510*/  UPLOP3.LUT UP0, UPT, UPT, UPT, UPT, 0x40, 0x4 ;  /* 0x000000000004789c */ /* 0x000fe20003f0e870 */
[--C-:B------:R-:W-:Y:S01]  /*0520*/  HADD2.F32 R7, -RZ, R26.reuse.H0_H0 ;  /* 0x2000001aff077230 */ /* 0x100fe20000004100 */
[----:B------:R-:W2:Y:S01]  /*0530*/  LDCU UR10, c[0x0][0x388] ;  /* 0x00007100ff0a77ac */ /* 0x000ea20008000800 */
[----:B------:R-:W-:Y:S02]  /*0540*/  HADD2.F32 R6, -RZ, R26.H1_H1 ;  /* 0x3000001aff067230 */ /* 0x000fe40000004100 */
[--C-:B------:R-:W-:Y:S01]  /*0550*/  HADD2.F32 R5, -RZ, R25.reuse.H0_H0 ;  /* 0x20000019ff057230 */ /* 0x100fe20000004100 */
[----:B------:R-:W3:Y:S01]  /*0560*/  LDCU UR11, c[0x0][0x400] ;  /* 0x00008000ff0b77ac */ /* 0x000ee20008000800 */
[----:B------:R-:W-:Y:S01]  /*0570*/  HADD2.F32 R4, -RZ, R25.H1_H1 ;  /* 0x30000019ff047230 */ /* 0x000fe20000004100 */
[----:B-1----:R-:W-:Y:S01]  /*0580*/  ISETP.NE.AND P2, PT, RZ, UR4, PT ;  /* 0x00000004ff007c0c */ /* 0x002fe2000bf45270 */
[--C-:B------:R-:W-:Y:S01]  /*0590*/  HADD2.F32 R3, -RZ, R24.reuse.H0_H0 ;  /* 0x20000018ff037230 */ /* 0x100fe20000004100 */
[----:B------:R-:W1:Y:S01]  /*05a0*/  LDCU.64 UR8, c[0x0][0x3a0] ;  /* 0x00007400ff0877ac */ /* 0x000e620008000a00 */
[----:B------:R-:W-:Y:S01]  /*05b0*/  HADD2.F32 R2, -RZ, R24.H1_H1 ;  /* 0x30000018ff027230 */ /* 0x000fe20000004100 */
[----:B0-----:R-:W-:Y:S01]  /*05c0*/  ISETP.NE.U32.AND P1, PT, R36, RZ, PT ;  /* 0x000000ff2400720c */ /* 0x001fe20003f25070 */
[----:B------:R-:W-:-:S02]  /*05d0*/  HADD2.F32 R88, -RZ, R89.H0_H0 ;  /* 0x20000059ff587230 */ /* 0x000fc40000004100 */
[----:B------:R-:W-:Y:S01]  /*05e0*/  HADD2.F32 R86, -RZ, R87.H0_H0 ;  /* 0x20000057ff567230 */ /* 0x000fe20000004100 */
[----:B------:R-:W-:Y:S01]  /*05f0*/  ISETP.NE.AND.EX P0, PT, R37, RZ, PT, P1 ;  /* 0x000000ff2500720c */ /* 0x000fe20003f05310 */
[----:B------:R-:W-:Y:S02]  /*0600*/  HADD2.F32 R84, -RZ, R85.H0_H0 ;  /* 0x20000055ff547230 */ /* 0x000fe40000004100 */
[----:B------:R-:W-:Y:S02]  /*0610*/  HADD2.F32 R82, -RZ, R83.H0_H0 ;  /* 0x20000053ff527230 */ /* 0x000fe40000004100 */
[----:B------:R-:W-:Y:S02]  /*0620*/  HADD2.F32 R80, -RZ, R78.H0_H0 ;  /* 0x2000004eff507230 */ /* 0x000fe40000004100 */
[----:B------:R-:W-:Y:S02]  /*0630*/  HADD2.F32 R64, -RZ, R81.H0_H0 ;  /* 0x20000051ff407230 */ /* 0x000fe40000004100 */
[----:B------:R-:W-:-:S02]  /*0640*/  HADD2.F32 R79, -RZ, R65.H0_H0 ;  /* 0x20000041ff4f7230 */ /* 0x000fc40000004100 */
[----:B------:R-:W-:Y:S02]  /*0650*/  HADD2.F32 R63, -RZ, R62.H0_H0 ;  /* 0x2000003eff3f7230 */ /* 0x000fe40000004100 */
[----:B------:R-:W-:Y:S02]  /*0660*/  HADD2.F32 R61, -RZ, R60.H0_H0 ;  /* 0x2000003cff3d7230 */ /* 0x000fe40000004100 */
[----:B------:R-:W-:Y:S02]  /*0670*/  HADD2.F32 R59, -RZ, R58.H0_H0 ;  /* 0x2000003aff3b7230 */ /* 0x000fe40000004100 */
[----:B------:R-:W-:Y:S02]  /*0680*/  HADD2.F32 R57, -RZ, R56.H0_H0 ;  /* 0x20000038ff397230 */ /* 0x000fe40000004100 */
[----:B------:R-:W-:Y:S02]  /*0690*/  HADD2.F32 R55, -RZ, R54.H0_H0 ;  /* 0x20000036ff377230 */ /* 0x000fe40000004100 */
        /* <DEDUP_REMOVED lines=27> */
[----:B-123--:R-:W-:-:S07]  /*0850*/  HADD2.F32 R54, -RZ, R54.H1_H1 ;  /* 0x30000036ff367230 */ /* 0x00efce0000004100 */
.L_x_2179:
[----:B0-----:R-:W0:Y:S01]  /*0860*/  @P0 LDC.64 R36, c[0x0][0x3e0] ;  /* 0x0000f800ff240b82 */ /* 0x001e220000000a00 */
[----:B------:R-:W-:Y:S01]  /*0870*/  IMAD R32, R14, UR10, RZ ;  /* 0x0000000a0e207c24 */ /* 0x000fe2000f8e02ff */
[----:B------:R-:W-:-:S04]  /*0880*/  LOP3.LUT R34, R23, 0xe0, RZ, 0xc0, !PT ;  /* 0x000000e017227812 */ /* 0x000fc800078ec0ff */
[----:B------:R-:W-:Y:S02]  /*0890*/  SHF.R.S32.HI R33, RZ, 0x1f, R32 ;  /* 0x0000001fff217819 */ /* 0x000fe40000011420 */
[----:B------:R-:W1:Y:S01]  /*08a0*/  LDC.64 R42, c[0x0][0x390] ;  /* 0x0000e400ff2a7b82 */ /* 0x000e620000000a00 */
[----:B------:R-:W-:Y:S02]  /*08b0*/  LOP3.LUT R34, R34, 0x1f, R23, 0xf8, !PT ;  /* 0x0000001f22227812 */ /* 0x000fe400078ef817 */
[----:B------:R-:W-:-:S04]  /*08c0*/  LEA.HI R33, R33, R32, RZ, 0x3 ;  /* 0x0000002021217211 */ /* 0x000fc800078f18ff */
[----:B------:R-:W-:Y:S01]  /*08d0*/  LEA.HI.SX32 R73, R33, R34, 0x1d ;  /* 0x0000002221497211 */ /* 0x000fe200078feaff */
[----:B0-----:R-:W-:-:S06]  /*08e0*/  @P0 IMAD.WIDE R36, R14, 0x2, R36 ;  /* 0x000000020e240825 */ /* 0x001fcc00078e0224 */
[----:B------:R-:W2:Y:S01]  /*08f0*/  @P0 LDG.E.U16 R36, desc[UR6][R36.64] ;  /* 0x0000000624240981 */ /* 0x000ea2000c1e1500 */
[----:B-1----:R-:W-:-:S06]  /*0900*/  IMAD.WIDE.U32 R32, R73, 0x10, R42 ;  /* 0x0000001049207825 */ /* 0x002fcc00078e002a */
[----:B------:R-:W5:Y:S01]  /*0910*/  LDG.E.128 R32, desc[UR6][R32.64] ;  /* 0x0000000620207981 */ /* 0x000f62000c1e1d00 */
[----:B------:R-:W-:Y:S01]  /*0920*/  ISETP.NE.U32.AND P1, PT, RZ, UR8, PT ;  /* 0x00000008ff007c0c */ /* 0x000fe2000bf25070 */
[----:B------:R-:W-:-:S03]  /*0930*/  HFMA2 R70, -RZ, RZ, 1.875, 0 ;  /* 0x3f800000ff467431 */ /* 0x000fc600000001ff */
[----:B------:R-:W-:Y:S01]  /*0940*/  ISETP.NE.AND.EX P1, PT, RZ, UR9, PT, P1 ;  /* 0x00000009ff007c0c */ /* 0x000fe2000bf25310 */
[----:B--2---:R-:W-:-:S12]  /*0950*/  @P0 HADD2.F32 R70, -RZ, R36.H0_H0 ;  /* 0x20000024ff460230 */ /* 0x004fd80000004100 */
[----:B------:R-:W-:Y:S05]  /*0960*/  @!P1 BRA `(.L_x_2171) ;  /* 0x0000000000c09947 */ /* 0x000fea0003800000 */
[----:B------:R-:W0:Y:S02]  /*0970*/  LDC.64 R28, c[0x0][0x3a0] ;  /* 0x0000e800ff1c7b82 */ /* 0x000e240000000a00 */
[----:B0-----:R-:W-:-:S06]  /*0980*/  IMAD.WIDE.U32 R28, R73, 0x10, R28 ;  /* 0x00000010491c7825 */ /* 0x001fcc00078e001c */
[----:B------:R-:W2:Y:S01]  /*0990*/  LDG.E.128 R28, desc[UR6][R28.64] ;  /* 0x000000061c1c7981 */ /* 0x000ea2000c1e1d00 */
[--C-:B-----5:R-:W-:Y:S02]  /*09a0*/  HADD2.F32 R37, -RZ, R32.reuse.H0_H0 ;  /* 0x20000020ff257230 */ /* 0x120fe40000004100 */
        /* <DEDUP_REMOVED lines=14> */
[----:B------:R-:W-:Y:S02]  /*0a90*/  HADD2.F32 R33, -RZ, R33.H1_H1 ;  /* 0x30000021ff217230 */ /* 0x000fe40000004100 */
[----:B------:R-:W-:Y:S02]  /*0aa0*/  HADD2.F32 R35, -RZ, R35.H1_H1 ;  /* 0x30000023ff237230 */ /* 0x000fe40000004100 */
[----:B------:R-:W-:Y:S02]  /*0ab0*/  HADD2.F32 R40, -RZ, R20.H0_H0 ;  /* 0x20000014ff287230 */ /* 0x000fe40000004100 */
[-C--:B------:R-:W-:Y:S01]  /*0ac0*/  FMUL.FTZ R33, R33, R70.reuse ;  /* 0x0000004621217220 */ /* 0x080fe20000410000 */
[----:B------:R-:W-:Y:S02]  /*0ad0*/  HADD2.F32 R92, -RZ, R22.H1_H1 ;  /* 0x30000016ff5c7230 */ /* 0x000fe40000004100 */
[----:B------:R-:W-:Y:S01]  /*0ae0*/  FMUL.FTZ R35, R35, R70 ;  /* 0x0000004623237220 */ /* 0x000fe20000410000 */
[----:B------:R-:W-:-:S02]  /*0af0*/  HADD2.F32 R76, -RZ, R21.H1_H1 ;  /* 0x30000015ff4c7230 */ /* 0x000fc40000004100 */
[----:B------:R-:W-:Y:S02]  /*0b00*/  HADD2.F32 R74, -RZ, R20.H1_H1 ;  /* 0x30000014ff4a7230 */ /* 0x000fe40000004100 */
[----:B--2---:R-:W-:Y:S02]  /*0b10*/  HADD2.F32 R34, -RZ, R28.H0_H0 ;  /* 0x2000001cff227230 */ /* 0x004fe40000004100 */
[----:B------:R-:W-:Y:S02]  /*0b20*/  HADD2.F32 R38, -RZ, R29.H0_H0 ;  /* 0x2000001dff267230 */ /* 0x000fe40000004100 */
[--C-:B------:R-:W-:Y:S02]  /*0b30*/  HADD2.F32 R72, -RZ, R31.reuse.H0_H0 ;  /* 0x2000001fff487230 */ /* 0x100fe40000004100 */
[----:B------:R-:W-:Y:S01]  /*0b40*/  FFMA.FTZ R77, R37, R32, R34 ;  /* 0x00000020254d7223 */ /* 0x000fe20000010022 */
[----:B------:R-:W-:Y:S02]  /*0b50*/  HADD2.F32 R66, -RZ, R30.H0_H0 ;  /* 0x2000001eff427230 */ /* 0x000fe40000004100 */
[----:B------:R-:W-:Y:S01]  /*0b60*/  FFMA.FTZ R93, R41, R36, R38 ;  /* 0x00000024295d7223 */ /* 0x000fe20000010026 */
[----:B------:R-:W-:-:S02]  /*0b70*/  HADD2.F32 R38, -RZ, R31.H1_H1 ;  /* 0x3000001fff267230 */ /* 0x000fc40000004100 */
[----:B------:R-:W-:Y:S01]  /*0b80*/  FFMA.FTZ R97, R71, R68, R72 ;  /* 0x0000004447617223 */ /* 0x000fe20000010048 */
[----:B------:R-:W-:Y:S02]  /*0b90*/  HADD2.F32 R72, -RZ, R19.H1_H1 ;  /* 0x30000013ff487230 */ /* 0x000fe40000004100 */
[----:B------:R-:W-:Y:S01]  /*0ba0*/  FFMA.FTZ R95, R67, R40, R66 ;  /* 0x00000028435f7223 */ /* 0x000fe20000010042 */
        /* <DEDUP_REMOVED lines=12> */
.L_x_2171:
        /* <DEDUP_REMOVED lines=36> */
.L_x_2172:
[----:B------:R-:W0:Y:S01]  /*0eb0*/  LDC.64 R40, c[0x0][0x3a8] ;  /* 0x0000ea00ff287b82 */ /* 0x000e220000000a00 */
[----:B------:R-:W-:-:S05]  /*0ec0*/  IADD3 R75, PT, PT, R73, 0x100, RZ ;  /* 0x00000100494b7810 */ /* 0x000fca0007ffe0ff */
[----:B------:R-:W-:Y:S02]  /*0ed0*/  IMAD.WIDE.U32 R36, R75, 0x10, R42 ;  /* 0x000000104b247825 */ /* 0x000fe400078e002a */
[----:B------:R-:W1:Y:S02]  /*0ee0*/  @P1 LDC.64 R66, c[0x0][0x3a0] ;  /* 0x0000e800ff421b82 */ /* 0x000e640000000a00 */
[----:B0-----:R-:W-:-:S05]  /*0ef0*/  IMAD.WIDE.U32 R68, R73, 0x10, R40 ;  /* 0x0000001049447825 */ /* 0x001fca00078e0028 */
[----:B------:R0:W-:Y:S01]  /*0f00*/  STG.E.128 desc[UR6][R68.64], R32 ;  /* 0x0000002044007986 */ /* 0x0001e2000c101d06 */
[----:B-1----:R-:W-:-:S03]  /*0f10*/  @P1 IMAD.WIDE.U32 R66, R75, 0x10, R66 ;  /* 0x000000104b421825 */ /* 0x002fc600078e0042 */
[----:B------:R-:W5:Y:S04]  /*0f20*/  LDG.E.128 R36, desc[UR6][R36.64] ;  /* 0x0000000624247981 */ /* 0x000f68000c1e1d00 */
[----:B------:R0:W5:Y:S01]  /*0f30*/  @P1 LDG.E.128 R28, desc[UR6][R66.64] ;  /* 0x00000006421c1981 */ /* 0x000162000c1e1d00 */
[----:B------:R-:W-:Y:S05]  /*0f40*/  @!P1 BRA `(.L_x_2173) ;  /* 0x0000000000b49947 */ /* 0x000fea0003800000 */
[----:B0----5:R-:W-:Y:S02]  /*0f50*/  HADD2.F32 R33, -RZ, R36.H0_H0 ;  /* 0x20000024ff217230 */ /* 0x021fe40000004100 */
        /* <DEDUP_REMOVED lines=15> */
[----:B------:R-:W-:Y:S01]  /*1050*/  FFMA.FTZ R100, R33, R100, R32 ;  /* 0x0000006421647223 */ /* 0x000fe20000010020 */
        /* <DEDUP_REMOVED lines=10> */
[-C--:B------:R-:W-:Y:S01]  /*1100*/  FMUL.FTZ R37, R37, R70.reuse ;  /* 0x0000004625257220 */ /* 0x080fe20000410000 */
[----:B------:R-:W-:Y:S02]  /*1110*/  HADD2.F32 R34, -RZ, R28.H1_H1 ;  /* 0x3000001cff227230 */ /* 0x000fe40000004100 */
[----:B------:R-:W-:Y:S01]  /*1120*/  FMUL.FTZ R39, R39, R70 ;  /* 0x0000004627277220 */ /* 0x000fe20000410000 */
[----:B------:R-:W-:-:S02]  /*1130*/  HADD2.F32 R36, -RZ, R17.H1_H1 ;  /* 0x30000011ff247230 */ /* 0x000fc40000004100 */
[----:B------:R-:W-:Y:S02]  /*1140*/  HADD2.F32 R38, -RZ, R29.H1_H1 ;  /* 0x3000001dff267230 */ /* 0x000fe40000004100 */
[----:B------:R-:W-:Y:S01]  /*1150*/  FFMA.FTZ R107, R35, R32, R34 ;  /* 0x00000020236b7223 */ /* 0x000fe20000010022 */
[----:B------:R-:W-:Y:S02]  /*1160*/  HADD2.F32 R66, -RZ, R16.H1_H1 ;  /* 0x30000010ff427230 */ /* 0x000fe40000004100 */
[----:B------:R-:W-:Y:S02]  /*1170*/  HADD2.F32 R68, -RZ, R30.H1_H1 ;  /* 0x3000001eff447230 */ /* 0x000fe40000004100 */
[----:B------:R-:W-:Y:S01]  /*1180*/  FFMA.FTZ R101, R37, R36, R38 ;  /* 0x0000002425657223 */ /* 0x000fe20000010026 */
[----:B------:R-:W-:Y:S01]  /*1190*/  HADD2.F32 R102, -RZ, R15.H1_H1 ;  /* 0x3000000fff667230 */ /* 0x000fe20000004100 */
[----:B------:R-:W-:Y:S01]  /*11a0*/  F2FP.F16.F32.PACK_AB R32, R107, R100 ;  /* 0x000000646b20723e */ /* 0x000fe200000000ff */
[----:B------:R-:W-:-:S02]  /*11b0*/  HADD2.F32 R104, -RZ, R31.H1_H1 ;  /* 0x3000001fff687230 */ /* 0x000fc40000004100 */
[----:B------:R-:W-:Y:S01]  /*11c0*/  FFMA.FTZ R103, R71, R66, R68 ;  /* 0x0000004247677223 */ /* 0x000fe20000010044 */
[----:B------:R-:W-:Y:S02]  /*11d0*/  F2FP.F16.F32.PACK_AB R33, R101, R98 ;  /* 0x000000626521723e */ /* 0x000fe400000000ff */
[----:B------:R-:W-:Y:S02]  /*11e0*/  FFMA.FTZ R105, R39, R102, R104 ;  /* 0x0000006627697223 */ /* 0x000fe40000010068 */
[----:B------:R-:W-:-:S03]  /*11f0*/  F2FP.F16.F32.PACK_AB R34, R103, R96 ;  /* 0x000000606722723e */ /* 0x000fc600000000ff */
[----:B------:R-:W-:Y:S01]  /*1200*/  F2FP.F16.F32.PACK_AB R35, R105, R94 ;  /* 0x0000005e6923723e */ /* 0x000fe200000000ff */
[----:B------:R-:W-:Y:S06]  /*1210*/  BRA `(.L_x_2174) ;  /* 0x0000000000907947 */ /* 0x000fec0003800000 */
.L_x_2173:
[----:B0----5:R-:W-:Y:S02]  /*1220*/  HADD2.F32 R67, -RZ, R37.H0_H0 ;  /* 0x20000025ff437230 */ /* 0x021fe40000004100 */
        /* <DEDUP_REMOVED lines=35> */
.L_x_2174:
        /* <DEDUP_REMOVED lines=9> */
[----:B-----5:R-:W-:Y:S02]  /*14f0*/  HADD2.F32 R43, -RZ, R38.H0_H0 ;  /* 0x20000026ff2b7230 */ /* 0x020fe40000004100 */
[--C-:B-1----:R-:W-:Y:S02]  /*1500*/  HADD2.F32 R33, -RZ, R36.reuse.H0_H0 ;  /* 0x20000024ff217230 */ /* 0x102fe40000004100 */
[----:B------:R-:W-:Y:S02]  /*1510*/  HADD2.F32 R35, -RZ, R37.H0_H0 ;  /* 0x20000025ff237230 */ /* 0x000fe40000004100 */
[-C--:B------:R-:W-:Y:S01]  /*1520*/  FMUL.FTZ R43, R43, R70.reuse ;  /* 0x000000462b2b7220 */ /* 0x080fe20000410000 */
[----:B------:R-:W-:Y:S02]  /*1530*/  HADD2.F32 R69, -RZ, R36.H1_H1 ;  /* 0x30000024ff457230 */ /* 0x000fe40000004100 */
[----:B------:R-:W-:Y:S01]  /*1540*/  FMUL.FTZ R33, R33, R70 ;  /* 0x0000004621217220 */ /* 0x000fe20000410000 */
[----:B------:R-:W-:-:S02]  /*1550*/  HADD2.F32 R71, -RZ, R39.H0_H0 ;  /* 0x20000027ff477230 */ /* 0x000fc40000004100 */
[-C--:B------:R-:W-:Y:S01]  /*1560*/  FMUL.FTZ R35, R35, R70.reuse ;  /* 0x0000004623237220 */ /* 0x080fe20000410000 */
[----:B------:R-:W-:Y:S02]  /*1570*/  HADD2.F32 R42, -RZ, R11.H0_H0 ;  /* 0x2000000bff2a7230 */ /* 0x000fe40000004100 */
[-C--:B------:R-:W-:Y:S01]  /*1580*/  FMUL.FTZ R69, R69, R70.reuse ;  /* 0x0000004645457220 */ /* 0x080fe20000410000 */
[----:B------:R-:W-:Y:S02]  /*1590*/  HADD2.F32 R36, -RZ, R30.H0_H0 ;  /* 0x2000001eff247230 */ /* 0x000fe40000004100 */
[----:B------:R-:W-:Y:S01]  /*15a0*/  FMUL.FTZ R71, R71, R70 ;  /* 0x0000004647477220 */ /* 0x000fe20000410000 */
[----:B------:R-:W-:Y:S02]  /*15b0*/  HADD2.F32 R37, -RZ, R37.H1_H1 ;  /* 0x30000025ff257230 */ /* 0x000fe40000004100 */
[----:B------:R-:W-:Y:S02]  /*15c0*/  HADD2.F32 R67, -RZ, R38.H1_H1 ;  /* 0x30000026ff437230 */ /* 0x000fe40000004100 */
[----:B------:R-:W-:Y:S01]  /*15d0*/  FFMA.FTZ R42, R43, R42, R36 ;  /* 0x0000002a2b2a7223 */ /* 0x000fe20000010024 */
[----:B------:R-:W-:-:S02]  /*15e0*/  HADD2.F32 R39, -RZ, R39.H1_H1 ;  /* 0x30000027ff277230 */ /* 0x000fc40000004100 */
[-C--:B------:R-:W-:Y:S01]  /*15f0*/  FMUL.FTZ R37, R37, R70.reuse ;  /* 0x0000004625257220 */ /* 0x080fe20000410000 */
[----:B------:R-:W-:Y:S02]  /*1600*/  HADD2.F32 R68, -RZ, R13.H0_H0 ;  /* 0x2000000dff447230 */ /* 0x000fe40000004100 */
[-C--:B------:R-:W-:Y:S01]  /*1610*/  FMUL.FTZ R67, R67, R70.reuse ;  /* 0x0000004643437220 */ /* 0x080fe20000410000 */
[----:B------:R-:W-:Y:S02]  /*1620*/  HADD2.F32 R32, -RZ, R28.H0_H0 ;  /* 0x2000001cff207230 */ /* 0x000fe40000004100 */
[----:B------:R-:W-:Y:S01]  /*1630*/  FMUL.FTZ R39, R39, R70 ;  /* 0x0000004627277220 */ /* 0x000fe20000410000 */
[----:B------:R-:W-:Y:S02]  /*1640*/  HADD2.F32 R66, -RZ, R12.H0_H0 ;  /* 0x2000000cff427230 */ /* 0x000fe40000004100 */
[----:B------:R-:W-:Y:S02]  /*1650*/  HADD2.F32 R34, -RZ, R29.H0_H0 ;  /* 0x2000001dff227230 */ /* 0x000fe40000004100 */
[----:B------:R-:W-:Y:S01]  /*1660*/  FFMA.FTZ R68, R33, R68, R32 ;  /* 0x0000004421447223 */ /* 0x000fe20000010020 */
[----:B------:R-:W-:-:S02]  /*1670*/  HADD2.F32 R36, -RZ, R11.H1_H1 ;  /* 0x3000000bff247230 */ /* 0x000fc40000004100 */
[----:B------:R-:W-:Y:S02]  /*1680*/  HADD2.F32 R106, -RZ, R30.H1_H1 ;  /* 0x3000001eff6a7230 */ /* 0x000fe40000004100 */
[----:B------:R-:W-:Y:S01]  /*1690*/  FFMA.FTZ R66, R35, R66, R34 ;  /* 0x0000004223427223 */ /* 0x000fe20000010022 */
[----:B------:R-:W-:Y:S02]  /*16a0*/  HADD2.F32 R32, -RZ, R13.H1_H1 ;  /* 0x3000000dff207230 */ /* 0x000fe40000004100 */
[----:B------:R-:W-:Y:S02]  /*16b0*/  HADD2.F32 R34, -RZ, R12.H1_H1 ;  /* 0x3000000cff227230 */ /* 0x000fe40000004100 */
[----:B------:R-:W-:Y:S01]  /*16c0*/  FFMA.FTZ R43, R67, R36, R106 ;  /* 0x00000024432b7223 */ /* 0x000fe2000001006a */
        /* <DEDUP_REMOVED lines=15> */
.L_x_2175:
[----:B-----5:R-:W-:Y:S02]  /*17c0*/  HADD2.F32 R43, -RZ, R37.H0_H0 ;  /* 0x20000025ff2b7230 */ /* 0x020fe40000004100 */
[----:B------:R-:W-:Y:S02]  /*17d0*/  HADD2.F32 R71, -RZ, R39.H0_H0 ;  /* 0x20000027ff477230 */ /* 0x000fe40000004100 */
[--C-:B-1----:R-:W-:Y:S02]  /*17e0*/  HADD2.F32 R33, -RZ, R36.reuse.H0_H0 ;  /* 0x20000024ff217230 */ /* 0x102fe40000004100 */
        /* <DEDUP_REMOVED lines=13> */
[--C-:B------:R-:W-:Y:S02]  /*18c0*/  HADD2.F32 R42, -RZ, R11.reuse.H0_H0 ;  /* 0x2000000bff2a7230 */ /* 0x100fe40000004100 */
[----:B------:R-:W-:Y:S01]  /*18d0*/  FMUL.FTZ R39, R39, R70 ;  /* 0x0000004627277220 */ /* 0x000fe20000410000 */
[----:B------:R-:W-:Y:S02]  /*18e0*/  HADD2.F32 R36, -RZ, R11.H1_H1 ;  /* 0x3000000bff247230 */ /* 0x000fe40000004100 */
[----:B------:R-:W-:Y:S01]  /*18f0*/  FMUL.FTZ R66, R43, R66 ;  /* 0x000000422b427220 */ /* 0x000fe20000410000 */
[----:B------:R-:W-:Y:S02]  /*1900*/  HADD2.F32 R68, -RZ, R13.H0_H0 ;  /* 0x2000000dff447230 */ /* 0x000fe40000004100 */
[----:B------:R-:W-:Y:S01]  /*1910*/  FMUL.FTZ R42, R67, R42 ;  /* 0x0000002a432a7220 */ /* 0x000fe20000410000 */
[----:B------:R-:W-:-:S02]  /*1920*/  HADD2.F32 R38, -RZ, R10.H0_H0 ;  /* 0x2000000aff267230 */ /* 0x000fc40000004100 */
        /* <DEDUP_REMOVED lines=13> */
.L_x_2176:
        /* <DEDUP_REMOVED lines=105> */
.L_x_2178:
[----:B------:R-:W-:Y:S05]  /*2090*/  BSYNC.RECONVERGENT B0 ;  /* 0x0000000000007941 */ /* 0x000fea0003800200 */
.L_x_2177:
[----:B------:R-:W-:Y:S01]  /*20a0*/  BAR.SYNC.DEFER_BLOCKING 0x0 ;  /* 0x0000000000007b1d */ /* 0x000fe20000010000 */
[----:B------:R-:W-:Y:S02]  /*20b0*/  ISETP.GT.U32.AND P1, PT, R90, 0x7, PT ;  /* 0x000000075a00780c */ /* 0x000fe40003f24070 */
[----:B------:R-:W-:Y:S01]  /*20c0*/  PLOP3.LUT P4, PT, PT, PT, UP0, 0x80, 0x8 ;  /* 0x000000000008781c */ /* 0x000fe20003f8f008 */
[----:B------:R-:W-:Y:S01]  /*20d0*/  UPLOP3.LUT UP0, UPT, UPT, UPT, UP0, 0x40, 0x4 ;  /* 0x000000000004789c */ /* 0x000fe20003f0e800 */
[----:B------:R-:W-:-:S09]  /*20e0*/  PLOP3.LUT P3, PT, PT, PT, PT, 0x8, 0x80 ;  /* 0x000000000080781c */ /* 0x000fd20003f6e170 */
[----:B------:R-:W1:Y:S01]  /*20f0*/  @!P1 S2R R33, SR_CgaCtaId ;  /* 0x0000000000219919 */ /* 0x000e620000008800 */
[----:B------:R-:W-:Y:S02]  /*2100*/  @!P1 PLOP3.LUT P3, PT, P4, PT, PT, 0x80, 0x8 ;  /* 0x000000000008981c */ /* 0x000fe4000276f070 */
[----:B0-----:R-:W-:-:S04]  /*2110*/  @!P1 MOV R32, 0x400 ;  /* 0x0000040000209802 */ /* 0x001fc80000000f00 */
[----:B-1----:R-:W-:Y:S02]  /*2120*/  @!P1 LEA R35, R33, R32, 0x18 ;  /* 0x0000002021239211 */ /* 0x002fe400078ec0ff */
[----:B------:R-:W-:-:S05]  /*2130*/  CS2R R32, SRZ ;  /* 0x0000000000207805 */ /* 0x000fca000001ff00 */
[----:B------:R-:W-:-:S04]  /*2140*/  @P3 IADD3 R35, PT, PT, R35, 0x40, RZ ;  /* 0x0000004023233810 */ /* 0x000fc80007ffe0ff */
[----:B------:R-:W-:Y:S01]  /*2150*/  @!P1 LEA R36, R90, R35, 0x3 ;  /* 0x000000235a249211 */ /* 0x000fe200078e18ff */
[----:B------:R-:W-:Y:S01]  /*2160*/  HFMA2 R35, -RZ, RZ, 0, 0 ;  /* 0x00000000ff237431 */ /* 0x000fe200000001ff */
[----:B------:R-:W-:-:S03]  /*2170*/  @!P1 MOV R35, 0x300 ;  /* 0x0000030000239802 */ /* 0x000fc60000000f00 */
[----:B------:R0:W-:Y:S01]  /*2180*/  @!P1 LDS.64 R32, [R36] ;  /* 0x0000000024209984 */ /* 0x0001e20000000a00 */
[----:B------:R-:W-:-:S03]  /*2190*/  ISETP.NE.AND P1, PT, R23, RZ, PT ;  /* 0x000000ff1700720c */ /* 0x000fc60003f25270 */
[----:B------:R-:W1:Y:S01]  /*21a0*/  SHFL.DOWN PT, R40, R35, 0x4, 0x1f ;  /* 0x08801f0023287f89 */ /* 0x000e6200000e0000 */
[-C--:B0-----:R-:W-:Y:S02]  /*21b0*/  I2FP.F32.U32 R36, R35.reuse ;  /* 0x0000002300247245 */ /* 0x081fe40000201000 */
[----:B-1----:R-:W-:Y:S02]  /*21c0*/  IADD3 R41, PT, PT, R40, R35, RZ ;  /* 0x0000002328297210 */ /* 0x002fe40007ffe0ff */
[----:B------:R-:W-:Y:S02]  /*21d0*/  I2FP.F32.S32 R40, R40 ;  /* 0x0000002800287245 */ /* 0x000fe40000201400 */
[----:B------:R-:W-:Y:S01]  /*21e0*/  I2FP.F32.S32 R34, R41 ;  /* 0x0000002900227245 */ /* 0x000fe20000201400 */
[----:B------:R-:W0:Y:S03]  /*21f0*/  SHFL.DOWN PT, R104, R41, 0x2, 0x1f ;  /* 0x08401f0029687f89 */ /* 0x000e2600000e0000 */
[----:B------:R-:W1:Y:S01]  /*2200*/  MUFU.RCP R71, R34 ;  /* 0x0000002200477308 */ /* 0x000e620000001000 */
[----:B------:R-:W2:Y:S04]  /*2210*/  SHFL.DOWN PT, R37, R32, 0x4, 0x1f ;  /* 0x08801f0020257f89 */ /* 0x000ea800000e0000 */
[----:B------:R-:W3:Y:S01]  /*2220*/  SHFL.DOWN PT, R70, R33, 0x4, 0x1f ;  /* 0x08801f0021467f89 */ /* 0x000ee200000e0000 */
[----:B0-----:R-:W-:-:S02]  /*2230*/  IADD3 R41, PT, PT, R41, R104, RZ ;  /* 0x0000006829297210 */ /* 0x001fc40007ffe0ff */
[----:B------:R-:W-:Y:S01]  /*2240*/  I2FP.F32.S32 R104, R104 ;  /* 0x0000006800687245 */ /* 0x000fe20000201400 */
[C---:B--2---:R-:W-:Y:S01]  /*2250*/  FMUL.FTZ R109, R37.reuse, R40 ;  /* 0x00000028256d7220 */ /* 0x044fe20000410000 */
[----:B------:R-:W-:-:S03]  /*2260*/  FADD.FTZ R37, -R37, R32 ;  /* 0x0000002025257221 */ /* 0x000fc60000010100 */
[----:B------:R-:W-:Y:S01]  /*2270*/  FFMA.FTZ R102, R36, R32, R109 ;  /* 0x0000002024667223 */ /* 0x000fe2000001006d */
[----:B------:R-:W-:Y:S01]  /*2280*/  FMUL.FTZ R37, R37, R37 ;  /* 0x0000002525257220 */ /* 0x000fe20000410000 */
[----:B---3--:R-:W-:Y:S01]  /*2290*/  FADD.FTZ R70, R70, R33 ;  /* 0x0000002146467221 */ /* 0x008fe20000010000 */
[----:B------:R-:W-:Y:S01]  /*22a0*/  I2FP.F32.S32 R32, R41 ;  /* 0x0000002900207245 */ /* 0x000fe20000201400 */
[----:B-1----:R-:W-:Y:S01]  /*22b0*/  FMUL.FTZ R35, R71, R102 ;  /* 0x0000006647237220 */ /* 0x002fe20000410000 */
[----:B------:R-:W-:Y:S02]  /*22c0*/  FMUL.FTZ R37, R37, R36 ;  /* 0x0000002425257220 */ /* 0x000fe40000410000 */
[----:B------:R-:W0:Y:S02]  /*22d0*/  MUFU.RCP R33, R32 ;  /* 0x0000002000217308 */ /* 0x000e240000001000 */
[----:B------:R-:W1:Y:S01]  /*22e0*/  SHFL.DOWN PT, R102, R35, 0x2, 0x1f ;  /* 0x08401f0023667f89 */ /* 0x000e6200000e0000 */
[----:B------:R-:W-:-:S04]  /*22f0*/  FMUL.FTZ R37, R37, R40 ;  /* 0x0000002825257220 */ /* 0x000fc80000410000 */
[----:B------:R-:W-:Y:S02]  /*2300*/  FFMA.FTZ R37, R71, R37, R70 ;  /* 0x0000002547257223 */ /* 0x000fe40000010046 */
[----:B------:R-:W2:Y:S04]  /*2310*/  SHFL.DOWN PT, R70, R41, 0x1, 0x1f ;  /* 0x08201f0029467f89 */ /* 0x000ea800000e0000 */
[----:B------:R-:W3:Y:S01]  /*2320*/  SHFL.DOWN PT, R36, R37, 0x2, 0x1f ;  /* 0x08401f0025247f89 */ /* 0x000ee200000e0000 */
[----:B-1----:R-:W-:Y:S01]  /*2330*/  FMUL.FTZ R71, R102, R104 ;  /* 0x0000006866477220 */ /* 0x002fe20000410000 */
[----:B------:R-:W-:-:S03]  /*2340*/  FADD.FTZ R102, R35, -R102 ;  /* 0x8000006623667221 */ /* 0x000fc60000010000 */
[----:B------:R-:W-:Y:S01]  /*2350*/  FFMA.FTZ R40, R34, R35, R71 ;  /* 0x0000002322287223 */ /* 0x000fe20000010047 */
[----:B------:R-:W-:Y:S01]  /*2360*/  FMUL.FTZ R35, R102, R102 ;  /* 0x0000006666237220 */ /* 0x000fe20000410000 */
[----:B--2---:R-:W-:Y:S02]  /*2370*/  IADD3 R41, PT, PT, R41, R70, RZ ;  /* 0x0000004629297210 */ /* 0x004fe40007ffe0ff */
[----:B0-----:R-:W-:Y:S01]  /*2380*/  FMUL.FTZ R71, R33, R40 ;  /* 0x0000002821477220 */ /* 0x001fe20000410000 */
[----:B------:R-:W-:Y:S01]  /*2390*/  FMUL.FTZ R35, R34, R35 ;  /* 0x0000002322237220 */ /* 0x000fe20000410000 */
[----:B------:R-:W-:Y:S01]  /*23a0*/  I2FP.F32.S32 R70, R70 ;  /* 0x0000004600467245 */ /* 0x000fe20000201400 */
[----:B---3--:R-:W-:Y:S01]  /*23b0*/  FADD.FTZ R36, R37, R36 ;  /* 0x0000002425247221 */ /* 0x008fe20000010000 */
[----:B------:R-:W-:Y:S01]  /*23c0*/  I2FP.F32.S32 R41, R41 ;  /* 0x0000002900297245 */ /* 0x000fe20000201400 */
[----:B------:R-:W0:Y:S01]  /*23d0*/  SHFL.DOWN PT, R34, R71, 0x1, 0x1f ;  /* 0x08201f0047227f89 */ /* 0x000e2200000e0000 */
[----:B------:R-:W-:-:S04]  /*23e0*/  FMUL.FTZ R35, R35, R104 ;  /* 0x0000006823237220 */ /* 0x000fc80000410000 */
[----:B------:R-:W-:Y:S01]  /*23f0*/  FFMA.FTZ R35, R33, R35, R36 ;  /* 0x0000002321237223 */ /* 0x000fe20000010024 */
[----:B------:R-:W1:Y:S04]  /*2400*/  MUFU.RCP R41, R41 ;  /* 0x0000002900297308 */ /* 0x000e680000001000 */
        /* <DEDUP_REMOVED lines=12> */
[----:B------:R-:W2:Y:S01]  /*24d0*/  LDC.64 R70, c[0x0][0x428] ;  /* 0x00010a00ff467b82 */ /* 0x000ea20000000a00 */
[----:B------:R-:W0:Y:S01]  /*24e0*/  SHFL.IDX PT, R36, R36, RZ, 0x1f ;  /* 0x00001fff24247589 */ /* 0x000e2200000e0000 */
[C---:B-1----:R-:W-:Y:S01]  /*24f0*/  FMUL.FTZ R32, R109.reuse, R109 ;  /* 0x0000006d6d207220 */ /* 0x042fe20000410000 */
[----:B------:R-:W-:-:S04]  /*2500*/  FSEL R33, R109, RZ, !P2 ;  /* 0x000000ff6d217208 */ /* 0x000fc80005000000 */
[----:B------:R-:W-:Y:S01]  /*2510*/  FSEL R40, R32, RZ, P2 ;  /* 0x000000ff20287208 */ /* 0x000fe20001000000 */
[C---:B------:R-:W-:Y:S01]  /*2520*/  FADD.FTZ R102, -R33.reuse, R93 ;  /* 0x0000005d21667221 */ /* 0x040fe20000010100 */
[C---:B------:R-:W-:Y:S01]  /*2530*/  FADD.FTZ R118, -R33.reuse, R72 ;  /* 0x0000004821767221 */ /* 0x040fe20000010100 */
[----:B0-----:R-:W-:Y:S01]  /*2540*/  FFMA.FTZ R35, R36, UR11, R35 ;  /* 0x0000000b24237c23 */ /* 0x001fe20008010023 */
[C---:B------:R-:W-:Y:S01]  /*2550*/  FADD.FTZ R76, -R33.reuse, R76 ;  /* 0x0000004c214c7221 */ /* 0x040fe20000010100 */
[C---:B------:R-:W-:Y:S01]  /*2560*/  FADD.FTZ R116, -R33.reuse, R97 ;  /* 0x0000006121747221 */ /* 0x040fe20000010100 */
[----:B------:R-:W-:Y:S01]  /*2570*/  FADD.FTZ R120, -R33, R39 ;  /* 0x0000002721787221 */ /* 0x000fe20000010100 */
[----:B------:R-:W-:Y:S01]  /*2580*/  FADD.FTZ R35, R35, R40 ;  /* 0x0000002823237221 */ /* 0x000fe20000010000 */
[C---:B------:R-:W-:Y:S01]  /*2590*/  FADD.FTZ R74, -R33.reuse, R74 ;  /* 0x0000004a214a7221 */ /* 0x040fe20000010100 */
[C---:B------:R-:W-:Y:S01]  /*25a0*/  FADD.FTZ R32, -R33.reuse, R77 ;  /* 0x0000004d21207221 */ /* 0x040fe20000010100 */
[C---:B------:R-:W-:Y:S01]  /*25b0*/  FADD.FTZ R34, -R33.reuse, R92 ;  /* 0x0000005c21227221 */ /* 0x040fe20000010100 */
[----:B------:R-:W0:Y:S01]  /*25c0*/  MUFU.RSQ R93, R35 ;  /* 0x00000023005d7308 */ /* 0x000e220000001400 */
        /* <DEDUP_REMOVED lines=16> */
[----:B--2---:R-:W-:-:S04]  /*26d0*/  IMAD.WIDE.U32 R66, R73, 0x10, R70 ;  /* 0x0000001049427825 */ /* 0x004fc800078e0046 */
[C---:B0-----:R-:W-:Y:S01]  /*26e0*/  FMUL.FTZ R39, R93.reuse, R118 ;  /* 0x000000765d277220 */ /* 0x041fe20000410000 */
[C---:B------:R-:W-:Y:S01]  /*26f0*/  FMUL.FTZ R102, R93.reuse, R102 ;  /* 0x000000665d667220 */ /* 0x040fe20000410000 */
[C---:B------:R-:W-:Y:S01]  /*2700*/  FMUL.FTZ R35, R93.reuse, R76 ;  /* 0x0000004c5d237220 */ /* 0x040fe20000410000 */
[C---:B------:R-:W-:Y:S01]  /*2710*/  FMUL.FTZ R116, R93.reuse, R116 ;  /* 0x000000745d747220 */ /* 0x040fe20000410000 */
[----:B------:R-:W-:Y:S01]  /*2720*/  FMUL.FTZ R37, R93, R74 ;  /* 0x0000004a5d257220 */ /* 0x000fe20000410000 */
[----:B------:R-:W-:Y:S01]  /*2730*/  FFMA.FTZ R43, R39, R83, R8 ;  /* 0x00000053272b7223 */ /* 0x000fe20000010008 */
        /* <DEDUP_REMOVED lines=8> */
[----:B------:R-:W-:Y:S01]  /*27c0*/  IMAD.WIDE.U32 R68, R75, 0x10, R70 ;  /* 0x000000104b447825 */ /* 0x000fe200078e0046 */
[----:B------:R-:W-:Y:S01]  /*27d0*/  F2FP.F16.F32.PACK_AB R35, R43, R116 ;  /* 0x000000742b23723e */ /* 0x000fe200000000ff */
[----:B------:R-:W0:Y:S01]  /*27e0*/  @!P1 LDC.64 R74, c[0x0][0x3c0] ;  /* 0x0000f000ff4a9b82 */ /* 0x000e220000000a00 */
[----:B------:R-:W-:Y:S01]  /*27f0*/  F2FP.F16.F32.PACK_AB R33, R39, R102 ;  /* 0x000000662721723e */ /* 0x000fe200000000ff */
[C---:B------:R-:W-:Y:S01]  /*2800*/  FMUL.FTZ R98, R93.reuse, R98 ;  /* 0x000000625d627220 */ /* 0x040fe20000410000 */
[C---:B------:R-:W-:Y:S01]  /*2810*/  FMUL.FTZ R39, R93.reuse, R72 ;  /* 0x000000485d277220 */ /* 0x040fe20000410000 */
[C---:B------:R-:W-:Y:S01]  /*2820*/  FMUL.FTZ R43, R93.reuse, R96 ;  /* 0x000000605d2b7220 */ /* 0x040fe20000410000 */
[C---:B------:R-:W-:Y:S01]  /*2830*/  FMUL.FTZ R73, R93.reuse, R106 ;  /* 0x0000006a5d497220 */ /* 0x040fe20000410000 */
[----:B------:R-:W-:Y:S01]  /*2840*/  FMUL.FTZ R114, R93, R114 ;  /* 0x000000725d727220 */ /* 0x000fe20000410000 */
[----:B------:R-:W-:Y:S01]  /*2850*/  F2FP.F16.F32.PACK_AB R32, R37, R32 ;  /* 0x000000202520723e */ /* 0x000fe200000000ff */
[----:B------:R-:W1:Y:S01]  /*2860*/  @!P1 LDC.64 R76, c[0x0][0x3c8] ;  /* 0x0000f200ff4c9b82 */ /* 0x000e620000000a00 */
[----:B------:R-:W-:Y:S01]  /*2870*/  FMUL.FTZ R97, R93, R38 ;  /* 0x000000265d617220 */ /* 0x000fe20000410000 */
[----:B------:R-:W-:Y:S01]  /*2880*/  FFMA.FTZ R37, R98, R64, R27 ;  /* 0x0000004062257223 */ /* 0x000fe2000001001b */
[----:B------:R-:W-:Y:S01]  /*2890*/  FFMA.FTZ R38, R43, R79, R24 ;  /* 0x0000004f2b267223 */ /* 0x000fe20000010018 */
[----:B------:R-:W-:Y:S01]  /*28a0*/  FFMA.FTZ R73, R73, R65, R26 ;  /* 0x0000004149497223 */ /* 0x000fe2000001001a */
        /* <DEDUP_REMOVED lines=9> */
[----:B------:R-:W-:Y:S01]  /*2940*/  FFMA.FTZ R95, R95, R63, R0 ;  /* 0x0000003f5f5f7223 */ /* 0x000fe20000010000 */
[----:B------:R-:W-:Y:S01]  /*2950*/  F2FP.F16.F32.PACK_AB R34, R41, R34 ;  /* 0x000000222922723e */ /* 0x000fe200000000ff */
[----:B------:R-:W2:Y:S01]  /*2960*/  LDC.64 R72, c[0x0][0x380] ;  /* 0x0000e000ff487b82 */ /* 0x000ea20000000a00 */
[----:B------:R-:W-:Y:S01]  /*2970*/  FFMA.FTZ R41, R102, R78, R47 ;  /* 0x0000004e66297223 */ /* 0x000fe2000001002f */
[----:B------:R-:W-:Y:S01]  /*2980*/  FFMA.FTZ R112, R112, R62, R25 ;  /* 0x0000003e70707223 */ /* 0x000fe20000010019 */
[----:B------:R-:W-:Y:S01]  /*2990*/  FFMA.FTZ R43, R97, R55, R46 ;  /* 0x00000037612b7223 */ /* 0x000fe2000001002e */
[C---:B------:R-:W-:Y:S01]  /*29a0*/  FMUL.FTZ R97, R93.reuse, R42 ;  /* 0x0000002a5d617220 */ /* 0x040fe20000410000 */
[----:B------:R-:W-:Y:S01]  /*29b0*/  FMUL.FTZ R120, R93, R120 ;  /* 0x000000785d787220 */ /* 0x000fe20000410000 */
[----:B------:R-:W-:Y:S01]  /*29c0*/  F2FP.F16.F32.PACK_AB R36, R41, R36 ;  /* 0x000000242924723e */ /* 0x000fe200000000ff */
[C---:B------:R-:W-:Y:S01]  /*29d0*/  FMUL.FTZ R41, R93.reuse, R40 ;  /* 0x000000285d297220 */ /* 0x040fe20000410000 */
[----:B------:R-:W-:Y:S01]  /*29e0*/  F2FP.F16.F32.PACK_AB R39, R112, R95 ;  /* 0x0000005f7027723e */ /* 0x000fe200000000ff */
        /* <DEDUP_REMOVED lines=14> */
[----:B-1----:R-:W-:Y:S01]  /*2ad0*/  @!P1 IMAD.WIDE R76, R14, 0x4, R76 ;  /* 0x000000040e4c9825 */ /* 0x002fe200078e024c */
[----:B------:R-:W-:Y:S01]  /*2ae0*/  F2FP.F16.F32.PACK_AB R41, R104, R41 ;  /* 0x000000296829723e */ /* 0x000fe200000000ff */
[----:B------:R0:W-:Y:S01]  /*2af0*/  @!P1 STG.E desc[UR6][R74.64], R109 ;  /* 0x0000006d4a009986 */ /* 0x0001e2000c101906 */
[----:B------:R-:W-:Y:S01]  /*2b00*/  F2FP.F16.F32.PACK_AB R40, R95, R40 ;  /* 0x000000285f28723e */ /* 0x000fe200000000ff */
[----:B------:R-:W-:Y:S01]  /*2b10*/  IMAD.WIDE.U32 R70, R99, 0x10, R70 ;  /* 0x0000001063467825 */ /* 0x000fe200078e0046 */
        /* <DEDUP_REMOVED lines=8> */
.L_x_2180:
        /* <DEDUP_REMOVED lines=14> */
.L_x_20924:


//--------------------- .text._ZN10layer_norm13ln_fwd_kernelINS_13Kernel_traitsI6__halfS2_S2_S2_fjLj6144ELj1ELj1ELj8ELj16ENS_18Kernel_traits_baseILj6144ES2_S2_S2_S2_fjLj256EEEEELb0ELb1ELb1ELb0EEEvNS_9FwdParamsE --------------------------
	.section	.text._ZN10layer_norm13ln_fwd_kernelINS_13Kernel_traitsI6__halfS2_S2_S2_fjLj6144ELj1ELj1ELj8ELj16ENS_18Kernel_traits_baseILj6144ES2_S2_S2_S2_fjLj256EEEEELb0ELb1ELb1ELb0EEEvNS_9FwdParamsE,"ax",@progbits
	.align	128
        .global         _ZN10layer_norm13ln_fwd_kernelINS_13Kernel_traitsI6__halfS2_S2_S2_fjLj6144ELj1ELj1ELj8ELj16ENS_18Kernel_traits_baseILj6144ES2_S2_S2_S2_fjLj256EEEEELb0ELb1ELb1ELb0EEEvNS_9FwdParamsE
        .type           _ZN10layer_norm13ln_fwd_kernelINS_13Kernel_traitsI6__halfS2_S2_S2_fjLj6144ELj1ELj1ELj8ELj16ENS_18Kernel_traits_baseILj6144ES2_S2_S2_S2_fjLj256EEEEELb0ELb1ELb1ELb0EEEvNS_9FwdParamsE,@function
        .size           _ZN10layer_norm13ln_fwd_kernelINS_13Kernel_traitsI6__halfS2_S2_S2_fjLj6144ELj1ELj1ELj8ELj16ENS_18Kernel_traits_baseILj6144ES2_S2_S2_S2_fjLj256EEEEELb0ELb1ELb1ELb0EEEvNS_9FwdParamsE,(.L_x_20925 - _ZN10layer_norm13ln_fwd_kernelINS_13Kernel_traitsI6__halfS2_S2_S2_fjLj6144ELj1ELj1ELj8ELj16ENS_18Kernel_traits_baseILj6144ES2_S2_S2_S2_fjLj256EEEEELb0ELb1ELb1ELb0EEEvNS_9FwdParamsE)
        .other          _ZN10layer_norm13ln_fwd_kernelINS_13Kernel_traitsI6__halfS2_S2_S2_fjLj6144ELj1ELj1ELj8ELj16ENS_18Kernel_traits_baseILj6144ES2_S2_S2_S2_fjLj256EEEEELb0ELb1ELb1ELb0EEEvNS_9FwdParamsE,@"STO_CUDA_ENTRY STV_DEFAULT"
_ZN10layer_norm13ln_fwd_kernelINS_13Kernel_traitsI6__halfS2_S2_S2_fjLj6144ELj1ELj1ELj8ELj16ENS_18Kernel_traits_baseILj6144ES2_S2_S2_S2_fjLj256EEEEELb0ELb1ELb1ELb0EEEvNS_9FwdParamsE:
.text._ZN10layer_norm13ln_fwd_kernelINS_13Kernel_traitsI6__halfS2_S2_S2_fjLj6144ELj1ELj1ELj8ELj16ENS_18Kernel_traits_baseILj6144ES2_S2_S2_S2_fjLj256EEEEELb0ELb1ELb1ELb0EEEvNS_9FwdParamsE:
        /* <DEDUP_REMOVED lines=48> */
[----:B-1----:R-:W-:-:S04]  /*0300*/  IMAD.WIDE.U32 R16, R19, 0x10, R16 ;  /* 0x0000001013107825 */ /* 0x002fc800078e0010 */
[----:B--2---:R-:W-:Y:S02]  /*0310*/  IMAD.WIDE.U32 R12, R19, 0x10, R12 ;  /* 0x00000010130c7825 */ /* 0x004fe400078e000c */
[----:B------:R-:W5:Y:S04]  /*0320*/  LD.E.128 R16, desc[UR6][R16.64] ;  /* 0x0000000610107980 */ /* 0x000f68000c101d00 */
[----:B------:R-:W5:Y:S01]  /*0330*/  LDG.E.128 R12, desc[UR6][R12.64] ;  /* 0x000000060c0c7981 */ /* 0x000f62000c1e1d00 */
[----:B------:R-:W-:Y:S05]  /*0340*/  BRA `(.L_x_2183) ;  /* 0x0000000000807947 */ /* 0x000fea0003800000 */
.L_x_2182:
        /* <DEDUP_REMOVED lines=32> */
.L_x_2183:
[----:B------:R-:W-:Y:S05]  /*0550*/  BSYNC.RECONVERGENT B0 ;  /* 0x0000000000007941 */ /* 0x000fea0003800200 */
.L_x_2181:
[----:B------:R-:W0:Y:S02]  /*0560*/  LDCU UR4, c[0x0][0x384] ;  /* 0x00007080ff0477ac */ /* 0x000e240008000800 */
[----:B0-----:R-:W-:-:S13]  /*0570*/  ISETP.GE.AND P0, PT, R52, UR4, PT ;  /* 0x0000000434007c0c */ /* 0x001fda000bf06270 */
[----:B------:R-:W-:Y:S05]  /*0580*/  @P0 EXIT ;  /* 0x000000000000094d */ /* 0x000fea0003800000 */
[----:B------:R-:W-:Y:S01]  /*0590*/  SHF.R.S32.HI R54, RZ, 0x3, R54 ;  /* 0x00000003ff367819 */ /* 0x000fe20000011436 */
[----:B------:R-:W0:Y:S03]  /*05a0*/  LDCU.U8 UR10, c[0x0][0x410] ;  /* 0x00008200ff0a77ac */ /* 0x000e260008000000 */
[----:B------:R-:W-:Y:S01]  /*05b0*/  LOP3.LUT R4, R54, 0xff, RZ, 0xc0, !PT ;  /* 0x000000ff36047812 */ /* 0x000fe200078ec0ff */
[----:B------:R-:W1:Y:S03]  /*05c0*/  LDCU UR11, c[0x0][0x400] ;  /* 0x00008000ff0b77ac */ /* 0x000e660008000800 */
[----:B------:R-:W-:Y:S01]  /*05d0*/  VIADDMNMX R5, R4, -R55, RZ, !PT ;  /* 0x8000003704057246 */ /* 0x000fe200078001ff */
[----:B------:R-:W-:Y:S01]  /*05e0*/  IMAD R0, R0, -0x20, R4 ;  /* 0xffffffe000007824 */ /* 0x000fe200078e0204 */
[----:B------:R-:W-:Y:S01]  /*05f0*/  LOP3.LUT R55, R54, 0xffffff00, RZ, 0xc0, !PT ;  /* 0xffffff0036377812 */ /* 0x000fe200078ec0ff */
[----:B------:R-:W2:Y:S01]  /*0600*/  LDCU.64 UR8, c[0x0][0x3a0] ;  /* 0x00007400ff0877ac */ /* 0x000ea20008000a00 */
[----:B------:R-:W-:-:S02]  /*0610*/  VIMNMX R6, PT, PT, R5, 0x20, PT ;  /* 0x0000002005067848 */ /* 0x000fc40003fe0100 */
[----:B------:R-:W-:Y:S01]  /*0620*/  VIMNMX R0, PT, PT, RZ, R0, !PT ;  /* 0x00000000ff007248 */ /* 0x000fe20007fe0100 */
[----:B------:R-:W-:Y:S01]  /*0630*/  UPLOP3.LUT UP1, UPT, UPT, UPT, UPT, 0x40, 0x4 ;  /* 0x000000000004789c */ /* 0x000fe20003f2e870 */
[-C--:B------:R-:W-:Y:S02]  /*0640*/  LEA R6, R6, R55.reuse, 0x3 ;  /* 0x0000003706067211 */ /* 0x080fe400078e18ff */
[----:B------:R-:W-:Y:S02]  /*0650*/  VIMNMX R0, PT, PT, R0, 0x20, PT ;  /* 0x0000002000007848 */ /* 0x000fe40003fe0100 */
[----:B------:R-:W-:Y:S02]  /*0660*/  I2FP.F32.U32 R6, R6 ;  /* 0x0000000600067245 */ /* 0x000fe40000201000 */
[----:B------:R-:W-:Y:S02]  /*0670*/  LEA R55, R0, R55, 0x3 ;  /* 0x0000003700377211 */ /* 0x000fe400078e18ff */
[----:B01----:R3:W4:Y:S05]  /*0680*/  MUFU.RCP R54, R6 ;  /* 0x0000000600367308 */ /* 0x00372a0000001000 */
.L_x_2207:
[----:B------:R-:W0:Y:S08]  /*0690*/  LDC.64 R48, c[0x0][0x3f0] ;  /* 0x0000fc00ff307b82 */ /* 0x000e300000000a00 */
[----:B------:R-:W1:Y:S08]  /*06a0*/  LDC.64 R50, c[0x0][0x3f8] ;  /* 0x0000fe00ff327b82 */ /* 0x000e700000000a00 */
[----:B------:R-:W2:Y:S01]  /*06b0*/  LDC R105, c[0x0][0x388] ;  /* 0x0000e200ff697b82 */ /* 0x000ea20000000800 */
[----:B0-----:R-:W-:-:S05]  /*06c0*/  IMAD.WIDE R48, R52, 0x4, R48 ;  /* 0x0000000434307825 */ /* 0x001fca00078e0230 */
[----:B------:R-:W3:Y:S01]  /*06d0*/  LDG.E R0, desc[UR6][R48.64] ;  /* 0x0000000630007981 */ /* 0x000ee2000c1e1900 */
[----:B-1----:R-:W-:-:S05]  /*06e0*/  IMAD.WIDE R50, R52, 0x4, R50 ;  /* 0x0000000434327825 */ /* 0x002fca00078e0232 */
[----:B-----5:R0:W5:Y:S01]  /*06f0*/  LDG.E R56, desc[UR6][R50.64] ;  /* 0x0000000632387981 */ /* 0x020162000c1e1900 */
[----:B------:R-:W-:Y:S01]  /*0700*/  ISETP.GE.U32.AND P2, PT, R53, 0x100, PT ;  /* 0x000001003500780c */ /* 0x000fe20003f46070 */
[----:B------:R-:W-:Y:S01]  /*0710*/  BSSY.RECONVERGENT B0, `(.L_x_2184) ;  /* 0x000009e000007945 */ /* 0x000fe20003800200 */
[----:B---3--:R-:W-:-:S13]  /*0720*/  ISETP.GE.AND P1, PT, R0, 0x1, PT ;  /* 0x000000010000780c */ /* 0x008fda0003f26270 */
[----:B------:R-:W-:-:S05]  /*0730*/  @P1 IADD3 R58, PT, PT, R0, -0x1, RZ ;  /* 0xffffffff003a1810 */ /* 0x000fca0007ffe0ff */
[-C--:B--2---:R-:W-:Y:S02]  /*0740*/  @P1 IMAD R60, R58, R105.reuse, RZ ;  /* 0x000000693a3c1224 */ /* 0x084fe400078e02ff */
[----:B------:R-:W-:-:S03]  /*0750*/  IMAD R58, R52, R105, RZ ;  /* 0x00000069343a7224 */ /* 0x000fc600078e02ff */
[----:B------:R-:W-:Y:S02]  /*0760*/  @P1 SHF.R.S32.HI R109, RZ, 0x1f, R60 ;  /* 0x0000001fff6d1819 */ /* 0x000fe4000001143c */
[----:B------:R-:W-:Y:S02]  /*0770*/  SHF.R.S32.HI R107, RZ, 0x1f, R58 ;  /* 0x0000001fff6b7819 */ /* 0x000fe4000001143a */
[----:B------:R-:W-:Y:S01]  /*0780*/  @P1 LEA.HI R48, R109, R60, RZ, 0x3 ;  /* 0x0000003c6d301211 */ /* 0x000fe200078f18ff */
[----:B------:R-:W-:Y:S01]  /*0790*/  HFMA2 R60, -RZ, RZ, 0, 0 ;  /* 0x00000000ff3c7431 */ /* 0x000fe200000001ff */
[----:B------:R-:W-:Y:S02]  /*07a0*/  LEA.HI R58, R107, R58, RZ, 0x3 ;  /* 0x0000003a6b3a7211 */ /* 0x000fe400078f18ff */
[-C--:B------:R-:W-:Y:S02]  /*07b0*/  @P1 LEA.HI.SX32 R60, R48, R3.reuse, 0x1d ;  /* 0x00000003303c1211 */ /* 0x080fe400078feaff */
[----:B------:R-:W-:Y:S01]  /*07c0*/  LEA.HI.SX32 R58, R58, R3, 0x1d ;  /* 0x000000033a3a7211 */ /* 0x000fe200078feaff */
[----:B0-----:R-:W-:Y:S06]  /*07d0*/  @!P2 BRA `(.L_x_2185) ;  /* 0x000000080044a947 */ /* 0x001fec0003800000 */
[----:B------:R-:W-:-:S04]  /*07e0*/  UISETP.NE.U32.AND UP0, UPT, UR8, URZ, UPT ;  /* 0x000000ff0800728c */ /* 0x000fc8000bf05070 */
[----:B------:R-:W-:Y:S01]  /*07f0*/  UISETP.NE.AND.EX UP0, UPT, UR9, URZ, UPT, UP0 ;  /* 0x000000ff0900728c */ /* 0x000fe2000bf05300 */
[----:B------:R-:W-:Y:S10]  /*0800*/  @!P1 BRA `(.L_x_2186) ;  /* 0x00000000000c9947 */ /* 0x000ff40003800000 */
[----:B------:R-:W0:Y:S02]  /*0810*/  LDC.64 R8, c[0x0][0x390] ;  /* 0x0000e400ff087b82 */ /* 0x000e240000000a00 */
[----:B0-----:R-:W-:-:S06]  /*0820*/  IMAD.WIDE.U32 R8, R60, 0x10, R8 ;  /* 0x000000103c087825 */ /* 0x001fcc00078e0008 */
[----:B------:R-:W5:Y:S02]  /*0830*/  LDG.E.128 R8, desc[UR6][R8.64] ;  /* 0x0000000608087981 */ /* 0x000f64000c1e1d00 */
.L_x_2186:
[----:B------:R-:W-:Y:S05]  /*0840*/  BRA.U !UP0, `(.L_x_2187) ;  /* 0x0000000508247547 */ /* 0x000fea000b800000 */
[----:B------:R-:W0:Y:S02]  /*0850*/  LDC.64 R4, c[0x0][0x3a0] ;  /* 0x0000e800ff047b82 */ /* 0x000e240000000a00 */
[----:B0-----:R-:W-:-:S06]  /*0860*/  IMAD.WIDE.U32 R4, R58, 0x10, R4 ;  /* 0x000000103a047825 */ /* 0x001fcc00078e0004 */
[----:B------:R-:W2:Y:S01]  /*0870*/  LDG.E.128 R4, desc[UR6][R4.64] ;  /* 0x0000000604047981 */ /* 0x000ea2000c1e1d00 */
[----:B------:R-:W-:-:S13]  /*0880*/  ISETP.GT.AND P0, PT, R0, RZ, PT ;  /* 0x000000ff0000720c */ /* 0x000fda0003f04270 */
[----:B------:R-:W0:Y:S01]  /*0890*/  @P0 LDC R49, c[0x0][0x40c] ;  /* 0x00010300ff310b82 */ /* 0x000e220000000800 */
[--C-:B-----5:R-:W-:Y:S02]  /*08a0*/  @P0 HADD2.F32 R48, -RZ, R8.reuse.H0_H0 ;  /* 0x20000008ff300230 */ /* 0x120fe40000004100 */
[----:B------:R-:W-:Y:S02]  /*08b0*/  @P0 HADD2.F32 R50, -RZ, R8.H1_H1 ;  /* 0x30000008ff320230 */ /* 0x000fe40000004100 */
[----:B------:R-:W-:-:S03]  /*08c0*/  @P0 HADD2.F32 R51, -RZ, R9.H0_H0 ;  /* 0x20000009ff330230 */ /* 0x000fc60000004100 */
[----:B------:R-:W1:Y:S08]  /*08d0*/  @P0 LDC R93, c[0x0][0x40c] ;  /* 0x00010300ff5d0b82 */ /* 0x000e700000000800 */
[----:B------:R-:W3:Y:S08]  /*08e0*/  @P0 LDC R62, c[0x0][0x40c] ;  /* 0x00010300ff3e0b82 */ /* 0x000ef00000000800 */
[----:B------:R-:W4:Y:S01]  /*08f0*/  @P0 LDC R97, c[0x0][0x40c] ;  /* 0x00010300ff610b82 */ /* 0x000f220000000800 */
[----:B0-----:R-:W-:Y:S01]  /*0900*/  @P0 FMUL.FTZ R48, R48, R49 ;  /* 0x0000003130300220 */ /* 0x001fe20000410000 */
[----:B------:R-:W-:-:S06]  /*0910*/  @P0 HADD2.F32 R49, -RZ, R36.H0_H0 ;  /* 0x20000024ff310230 */ /* 0x000fcc0000004100 */
[----:B------:R-:W0:Y:S01]  /*0920*/  @P0 LDC R99, c[0x0][0x40c] ;  /* 0x00010300ff630b82 */ /* 0x000e220000000800 */
[----:B-1----:R-:W-:-:S07]  /*0930*/  @P0 FMUL.FTZ R50, R50, R93 ;  /* 0x0000005d32320220 */ /* 0x002fce0000410000 */
[----:B------:R-:W1:Y:S01]  /*0940*/  @P0 LDC R101, c[0x0][0x40c] ;  /* 0x00010300ff650b82 */ /* 0x000e620000000800 */
[----:B---3--:R-:W-:Y:S01]  /*0950*/  @P0 FMUL.FTZ R51, R51, R62 ;  /* 0x0000003e33330220 */ /* 0x008fe20000410000 */
[----:B------:R-:W-:-:S06]  /*0960*/  @P0 HADD2.F32 R62, -RZ, R9.H1_H1 ;  /* 0x30000009ff3e0230 */ /* 0x000fcc0000004100 */
[----:B------:R-:W3:Y:S01]  /*0970*/  @P0 LDC R103, c[0x0][0x40c] ;  /* 0x00010300ff670b82 */ /* 0x000ee20000000800 */
[----:B----4-:R-:W-:-:S07]  /*0980*/  @P0 FMUL.FTZ R62, R62, R97 ;  /* 0x000000613e3e0220 */ /* 0x010fce0000410000 */
[----:B------:R-:W4:Y:S01]  /*0990*/  @P0 LDC R107, c[0x0][0x40c] ;  /* 0x00010300ff6b0b82 */ /* 0x000f220000000800 */
[--C-:B--2---:R-:W-:Y:S02]  /*09a0*/  @P0 HADD2.F32 R91, -RZ, R4.reuse.H0_H0 ;  /* 0x20000004ff5b0230 */ /* 0x104fe40000004100 */
[--C-:B------:R-:W-:Y:S02]  /*09b0*/  @!P0 HADD2.F32 R89, -RZ, R4.reuse.H0_H0 ;  /* 0x20000004ff598230 */ /* 0x100fe40000004100 */
[----:B------:R-:W-:Y:S02]  /*09c0*/  @P0 HADD2.F32 R95, -RZ, R4.H1_H1 ;  /* 0x30000004ff5f0230 */ /* 0x000fe40000004100 */
[----:B------:R-:W-:Y:S01]  /*09d0*/  @P0 FFMA.FTZ R89, R48, R49, R91 ;  /* 0x0000003130590223 */ /* 0x000fe2000001005b */
[----:B------:R-:W-:Y:S02]  /*09e0*/  @P0 HADD2.F32 R49, -RZ, R36.H1_H1 ;  /* 0x30000024ff310230 */ /* 0x000fe40000004100 */
[----:B------:R-:W-:-:S02]  /*09f0*/  @P0 HADD2.F32 R48, -RZ, R37.H0_H0 ;  /* 0x20000025ff300230 */ /* 0x000fc40000004100 */
[--C-:B------:R-:W-:Y:S02]  /*0a00*/  @P0 HADD2.F32 R64, -RZ, R5.reuse.H0_H0 ;  /* 0x20000005ff400230 */ /* 0x100fe40000004100 */
[----:B------:R-:W-:Y:S02]  /*0a10*/  @!P0 HADD2.F32 R91, -RZ, R4.H1_H1 ;  /* 0x30000004ff5b8230 */ /* 0x000fe40000004100 */
[----:B------:R-:W-:Y:S01]  /*0a20*/  @P0 FFMA.FTZ R91, R50, R49, R95 ;  /* 0x00000031325b0223 */ /* 0x000fe2000001005f */
[----:B------:R-:W-:Y:S02]  /*0a30*/  @!P0 HADD2.F32 R93, -RZ, R5.H0_H0 ;  /* 0x20000005ff5d8230 */ /* 0x000fe40000004100 */
[----:B------:R-:W-:Y:S01]  /*0a40*/  @P0 FFMA.FTZ R93, R51, R48, R64 ;  /* 0x00000030335d0223 */ /* 0x000fe20000010040 */
[----:B------:R-:W-:Y:S02]  /*0a50*/  @P0 HADD2.F32 R49, -RZ, R37.H1_H1 ;  /* 0x30000025ff310230 */ /* 0x000fe40000004100 */
[----:B------:R-:W-:-:S02]  /*0a60*/  @P0 HADD2.F32 R51, -RZ, R5.H1_H1 ;  /* 0x30000005ff330230 */ /* 0x000fc40000004100 */
[----:B------:R-:W-:Y:S02]  /*0a70*/  @P0 HADD2.F32 R48, -RZ, R10.H0_H0 ;  /* 0x2000000aff300230 */ /* 0x000fe40000004100 */
[----:B------:R-:W-:Y:S02]  /*0a80*/  @!P0 HADD2.F32 R95, -RZ, R5.H1_H1 ;  /* 0x30000005ff5f8230 */ /* 0x000fe40000004100 */
[----:B------:R-:W-:Y:S01]  /*0a90*/  @P0 FFMA.FTZ R95, R62, R49, R51 ;  /* 0x000000313e5f0223 */ /* 0x000fe20000010033 */
[----:B------:R-:W-:Y:S02]  /*0aa0*/  @P0 HADD2.F32 R49, -RZ, R38.H0_H0 ;  /* 0x20000026ff310230 */ /* 0x000fe40000004100 */
[----:B0-----:R-:W-:Y:S01]  /*0ab0*/  @P0 FMUL.FTZ R48, R48, R99 ;  /* 0x0000006330300220 */ /* 0x001fe20000410000 */
[----:B------:R-:W-:Y:S02]  /*0ac0*/  @P0 HADD2.F32 R51, -RZ, R6.H0_H0 ;  /* 0x20000006ff330230 */ /* 0x000fe40000004100 */
[----:B------:R-:W-:Y:S01]  /*0ad0*/  @P0 HADD2.F32 R50, -RZ, R10.H1_H1 ;  /* 0x3000000aff320230 */ /* 0x000fe20000004100 */
[----:B------:R-:W-:Y:S01]  /*0ae0*/  F2FP.F16.F32.PACK_AB R62, RZ, R95 ;  /* 0x0000005fff3e723e */ /* 0x000fe200000000ff */
[----:B------:R-:W-:-:S02]  /*0af0*/  @!P0 HADD2.F32 R97, -RZ, R6.H0_H0 ;  /* 0x20000006ff618230 */ /* 0x000fc40000004100 */
[----:B------:R-:W-:Y:S01]  /*0b00*/  @P0 FFMA.FTZ R97, R48, R49, R51 ;  /* 0x0000003130610223 */ /* 0x000fe20000010033 */
[----:B------:R-:W-:Y:S02]  /*0b10*/  @P0 HADD2.F32 R49, -RZ, R38.H1_H1 ;  /* 0x30000026ff310230 */ /* 0x000fe40000004100 */
[----:B-1----:R-:W-:Y:S01]  /*0b20*/  @P0 FMUL.FTZ R50, R50, R101 ;  /* 0x0000006532320220 */ /* 0x002fe20000410000 */
[--C-:B------:R-:W-:Y:S02]  /*0b30*/  @P0 HADD2.F32 R51, -RZ, R6.reuse.H1_H1 ;  /* 0x30000006ff330230 */ /* 0x100fe40000004100 */
[----:B------:R-:W-:Y:S01]  /*0b40*/  @P0 HADD2.F32 R48, -RZ, R11.H0_H0 ;  /* 0x2000000bff300230 */ /* 0x000fe20000004100 */
[----:B------:R-:W-:Y:S01]  /*0b50*/  F2FP.F16.F32.PACK_AB R64, RZ, R97 ;  /* 0x00000061ff40723e */ /* 0x000fe200000000ff */
[----:B------:R-:W-:Y:S02]  /*0b60*/  @!P0 HADD2.F32 R99, -RZ, R6.H1_H1 ;  /* 0x30000006ff638230 */ /* 0x000fe40000004100 */
[----:B------:R-:W-:Y:S01]  /*0b70*/  @P0 FFMA.FTZ R99, R50, R49, R51 ;  /* 0x0000003132630223 */ /* 0x000fe20000010033 */
[----:B------:R-:W-:-:S02]  /*0b80*/  @P0 HADD2.F32 R49, -RZ, R39.H0_H0 ;  /* 0x20000027ff310230 */ /* 0x000fc40000004100 */
[----:B---3--:R-:W-:Y:S01]  /*0b90*/  @P0 FMUL.FTZ R48, R48, R103 ;  /* 0x0000006730300220 */ /* 0x008fe20000410000 */
[----:B------:R-:W-:Y:S02]  /*0ba0*/  @P0 HADD2.F32 R51, -RZ, R7.H0_H0 ;  /* 0x20000007ff330230 */ /* 0x000fe40000004100 */
[----:B------:R-:W-:Y:S01]  /*0bb0*/  @P0 HADD2.F32 R50, -RZ, R11.H1_H1 ;  /* 0x3000000bff320230 */ /* 0x000fe20000004100 */
[----:B------:R-:W-:Y:S01]  /*0bc0*/  F2FP.F16.F32.PACK_AB R66, RZ, R99 ;  /* 0x00000063ff42723e */ /* 0x000fe200000000ff */
[----:B------:R-:W-:Y:S02]  /*0bd0*/  @!P0 HADD2.F32 R101, -RZ, R7.H0_H0 ;  /* 0x20000007ff658230 */ /* 0x000fe40000004100 */
[----:B------:R-:W-:Y:S01]  /*0be0*/  @P0 FFMA.FTZ R101, R48, R49, R51 ;  /* 0x0000003130650223 */ /* 0x000fe20000010033 */
[----:B------:R-:W-:Y:S02]  /*0bf0*/  @P0 HADD2.F32 R49, -RZ, R39.H1_H1 ;  /* 0x30000027ff310230 */ /* 0x000fe40000004100 */
[----:B----4-:R-:W-:Y:S01]  /*0c00*/  @P0 FMUL.FTZ R50, R50, R107 ;  /* 0x0000006b32320220 */ /* 0x010fe20000410000 */
[--C-:B------:R-:W-:Y:S01]  /*0c10*/  @P0 HADD2.F32 R51, -RZ, R7.reuse.H1_H1 ;  /* 0x30000007ff330230 */ /* 0x100fe20000004100 */
[----:B------:R-:W-:Y:S01]  /*0c20*/  F2FP.F16.F32.PACK_AB R48, RZ, R89 ;  /* 0x00000059ff30723e */ /* 0x000fe200000000ff */
[----:B------:R-:W-:Y:S01]  /*0c30*/  @!P0 HADD2.F32 R103, -RZ, R7.H1_H1 ;  /* 0x30000007ff678230 */ /* 0x000fe20000004100 */
[----:B------:R-:W-:-:S02]  /*0c40*/  F2FP.F16.F32.PACK_AB R68, RZ, R101 ;  /* 0x00000065ff44723e */ /* 0x000fc400000000ff */
[----:B------:R-:W-:Y:S01]  /*0c50*/  @P0 FFMA.FTZ R103, R50, R49, R51 ;  /* 0x0000003132670223 */ /* 0x000fe20000010033 */
        /* <DEDUP_REMOVED lines=8> */
.L_x_2187:
[----:B------:R-:W0:Y:S01]  /*0ce0*/  @P1 LDC R49, c[0x0][0x40c] ;  /* 0x00010300ff311b82 */ /* 0x000e220000000800 */
[--C-:B-----5:R-:W-:Y:S01]  /*0cf0*/  @P1 HADD2.F32 R48, -RZ, R8.reuse.H0_H0 ;  /* 0x20000008ff301230 */ /* 0x120fe20000004100 */
[----:B------:R-:W-:Y:S01]  /*0d00*/  MOV R89, RZ ;  /* 0x000000ff00597202 */ /* 0x000fe20000000f00 */
[----:B------:R-:W-:Y:S01]  /*0d10*/  @P1 HADD2.F32 R50, -RZ, R8.H1_H1 ;  /* 0x30000008ff321230 */ /* 0x000fe20000004100 */
[----:B------:R-:W-:Y:S01]  /*0d20*/  MOV R93, RZ ;  /* 0x000000ff005d7202 */ /* 0x000fe20000000f00 */
[----:B------:R-:W-:Y:S02]  /*0d30*/  @P1 HADD2.F32 R62, -RZ, R9.H0_H0 ;  /* 0x20000009ff3e1230 */ /* 0x000fe40000004100 */
[----:B------:R-:W-:Y:S01]  /*0d40*/  HFMA2 R99, -RZ, RZ, 0, 0 ;  /* 0x00000000ff637431 */ /* 0x000fe200000001ff */
[----:B------:R-:W1:Y:S01]  /*0d50*/  @P1 LDC R51, c[0x0][0x40c] ;  /* 0x00010300ff331b82 */ /* 0x000e620000000800 */
[----:B------:R-:W-:-:S07]  /*0d60*/  HFMA2 R103, -RZ, RZ, 0, 0 ;  /* 0x00000000ff677431 */ /* 0x000fce00000001ff */
[----:B------:R-:W2:Y:S08]  /*0d70*/  @P1 LDC R91, c[0x0][0x40c] ;  /* 0x00010300ff5b1b82 */ /* 0x000eb00000000800 */
[----:B------:R-:W3:Y:S01]  /*0d80*/  @P1 LDC R95, c[0x0][0x40c] ;  /* 0x00010300ff5f1b82 */ /* 0x000ee20000000800 */
[----:B0-----:R-:W-:Y:S01]  /*0d90*/  @P1 FMUL.FTZ R48, R48, R49 ;  /* 0x0000003130301220 */ /* 0x001fe20000410000 */
[----:B------:R-:W-:-:S05]  /*0da0*/  @P1 HADD2.F32 R49, -RZ, R36.H0_H0 ;  /* 0x20000024ff311230 */ /* 0x000fca0000004100 */
[----:B------:R-:W-:Y:S01]  /*0db0*/  @P1 FMUL.FTZ R89, R48, R49 ;  /* 0x0000003130591220 */ /* 0x000fe20000410000 */
[----:B------:R-:W0:Y:S01]  /*0dc0*/  @P1 LDC R64, c[0x0][0x40c] ;  /* 0x00010300ff401b82 */ /* 0x000e220000000800 */
[----:B------:R-:W-:Y:S02]  /*0dd0*/  @P1 HADD2.F32 R49, -RZ, R36.H1_H1 ;  /* 0x30000024ff311230 */ /* 0x000fe40000004100 */
[----:B-1----:R-:W-:Y:S01]  /*0de0*/  @P1 FMUL.FTZ R50, R50, R51 ;  /* 0x0000003332321220 */ /* 0x002fe20000410000 */
[----:B------:R-:W-:Y:S02]  /*0df0*/  @P1 HADD2.F32 R51, -RZ, R37.H0_H0 ;  /* 0x20000025ff331230 */ /* 0x000fe40000004100 */
[----:B------:R-:W-:Y:S02]  /*0e00*/  @P1 HADD2.F32 R48, -RZ, R9.H1_H1 ;  /* 0x30000009ff301230 */ /* 0x000fe40000004100 */
[----:B------:R-:W1:Y:S01]  /*0e10*/  @P1 LDC R97, c[0x0][0x40c] ;  /* 0x00010300ff611b82 */ /* 0x000e620000000800 */
[----:B--2---:R-:W-:Y:S01]  /*0e20*/  @P1 FMUL.FTZ R62, R62, R91 ;  /* 0x0000005b3e3e1220 */ /* 0x004fe20000410000 */
[----:B------:R-:W-:-:S02]  /*0e30*/  HFMA2 R91, -RZ, RZ, 0, 0 ;  /* 0x00000000ff5b7431 */ /* 0x000fc400000001ff */
[----:B------:R-:W-:Y:S01]  /*0e40*/  @P1 FMUL.FTZ R91, R50, R49 ;  /* 0x00000031325b1220 */ /* 0x000fe20000410000 */
[----:B------:R-:W-:Y:S02]  /*0e50*/  @P1 HADD2.F32 R49, -RZ, R37.H1_H1 ;  /* 0x30000025ff311230 */ /* 0x000fe40000004100 */
[----:B------:R-:W-:Y:S01]  /*0e60*/  @P1 FMUL.FTZ R93, R62, R51 ;  /* 0x000000333e5d1220 */ /* 0x000fe20000410000 */
[--C-:B------:R-:W-:Y:S01]  /*0e70*/  @P1 HADD2.F32 R51, -RZ, R10.reuse.H1_H1 ;  /* 0x3000000aff331230 */ /* 0x100fe20000004100 */
[----:B------:R-:W2:Y:S01]  /*0e80*/  @P1 LDC R101, c[0x0][0x40c] ;  /* 0x00010300ff651b82 */ /* 0x000ea20000000800 */
[----:B---3--:R-:W-:Y:S01]  /*0e90*/  @P1 FMUL.FTZ R48, R48, R95 ;  /* 0x0000005f30301220 */ /* 0x008fe20000410000 */
[----:B------:R-:W-:Y:S02]  /*0ea0*/  HFMA2 R95, -RZ, RZ, 0, 0 ;  /* 0x00000000ff5f7431 */ /* 0x000fe400000001ff */
[----:B------:R-:W-:Y:S02]  /*0eb0*/  @P1 HADD2.F32 R50, -RZ, R10.H0_H0 ;  /* 0x2000000aff321230 */ /* 0x000fe40000004100 */
[----:B------:R-:W-:Y:S01]  /*0ec0*/  @P1 FMUL.FTZ R95, R48, R49 ;  /* 0x00000031305f1220 */ /* 0x000fe20000410000 */
[--C-:B------:R-:W-:Y:S01]  /*0ed0*/  @P1 HADD2.F32 R48, -RZ, R38.reuse.H1_H1 ;  /* 0x30000026ff301230 */ /* 0x100fe20000004100 */
[----:B------:R-:W3:Y:S01]  /*0ee0*/  @P1 LDC R107, c[0x0][0x40c] ;  /* 0x00010300ff6b1b82 */ /* 0x000ee20000000800 */
[----:B0-----:R-:W-:Y:S01]  /*0ef0*/  @P1 FMUL.FTZ R51, R51, R64 ;  /* 0x0000004033331220 */ /* 0x001fe20000410000 */
[----:B------:R-:W-:-:S02]  /*0f00*/  @P1 HADD2.F32 R49, -RZ, R38.H0_H0 ;  /* 0x20000026ff311230 */ /* 0x000fc40000004100 */
[--C-:B------:R-:W-:Y:S02]  /*0f10*/  @P1 HADD2.F32 R62, -RZ, R11.reuse.H0_H0 ;  /* 0x2000000bff3e1230 */ /* 0x100fe40000004100 */
[----:B------:R-:W-:Y:S01]  /*0f20*/  @P1 FMUL.FTZ R99, R51, R48 ;  /* 0x0000003033631220 */ /* 0x000fe20000410000 */
[----:B------:R-:W-:Y:S02]  /*0f30*/  @P1 HADD2.F32 R48, -RZ, R11.H1_H1 ;  /* 0x3000000bff301230 */ /* 0x000fe40000004100 */
[----:B-1----:R-:W-:Y:S01]  /*0f40*/  @P1 FMUL.FTZ R50, R50, R97 ;  /* 0x0000006132321220 */ /* 0x002fe20000410000 */
[----:B------:R-:W-:Y:S01]  /*0f50*/  MOV R97, RZ ;  /* 0x000000ff00617202 */ /* 0x000fe20000000f00 */
[--C-:B------:R-:W-:Y:S01]  /*0f60*/  @P1 HADD2.F32 R51, -RZ, R39.reuse.H1_H1 ;  /* 0x30000027ff331230 */ /* 0x100fe20000004100 */
[----:B------:R-:W-:Y:S01]  /*0f70*/  F2FP.F16.F32.PACK_AB R64, RZ, R99 ;  /* 0x00000063ff40723e */ /* 0x000fe200000000ff */
[----:B------:R-:W-:Y:S01]  /*0f80*/  @P1 FMUL.FTZ R97, R50, R49 ;  /* 0x0000003132611220 */ /* 0x000fe20000410000 */
[----:B------:R-:W-:Y:S01]  /*0f90*/  @P1 HADD2.F32 R49, -RZ, R39.H0_H0 ;  /* 0x20000027ff311230 */ /* 0x000fe20000004100 */
[----:B------:R-:W-:Y:S01]  /*0fa0*/  F2FP.F16.F32.PACK_AB R50, RZ, R93 ;  /* 0x0000005dff32723e */ /* 0x000fe200000000ff */
[----:B--2---:R-:W-:Y:S01]  /*0fb0*/  @P1 FMUL.FTZ R62, R62, R101 ;  /* 0x000000653e3e1220 */ /* 0x004fe20000410000 */
[----:B------:R-:W-:-:S03]  /*0fc0*/  MOV R101, RZ ;  /* 0x000000ff00657202 */ /* 0x000fc60000000f00 */
[----:B------:R-:W-:Y:S01]  /*0fd0*/  @P1 FMUL.FTZ R101, R62, R49 ;  /* 0x000000313e651220 */ /* 0x000fe20000410000 */
[----:B------:R-:W-:Y:S02]  /*0fe0*/  F2FP.F16.F32.PACK_AB R49, RZ, R91 ;  /* 0x0000005bff31723e */ /* 0x000fe400000000ff */
[----:B------:R-:W-:Y:S01]  /*0ff0*/  F2FP.F16.F32.PACK_AB R62, RZ, R97 ;  /* 0x00000061ff3e723e */ /* 0x000fe200000000ff */
[----:B---3--:R-:W-:Y:S01]  /*1000*/  @P1 FMUL.FTZ R48, R48, R107 ;  /* 0x0000006b30301220 */ /* 0x008fe20000410000 */
[----:B------:R-:W-:-:S03]  /*1010*/  F2FP.F16.F32.PACK_AB R66, RZ, R101 ;  /* 0x00000065ff42723e */ /* 0x000fc600000000ff */
[----:B------:R-:W-:Y:S01]  /*1020*/  @P1 FMUL.FTZ R103, R48, R51 ;  /* 0x0000003330671220 */ /* 0x000fe20000410000 */
[----:B------:R-:W-:Y:S02]  /*1030*/  F2FP.F16.F32.PACK_AB R48, RZ, R89 ;  /* 0x00000059ff30723e */ /* 0x000fe400000000ff */
[----:B------:R-:W-:Y:S02]  /*1040*/  F2FP.F16.F32.PACK_AB R51, RZ, R95 ;  /* 0x0000005fff33723e */ /* 0x000fe400000000ff */
[----:B------:R-:W-:Y:S02]  /*1050*/  F2FP.F16.F32.PACK_AB R68, RZ, R103 ;  /* 0x00000067ff44723e */ /* 0x000fe400000000ff */
[----:B------:R-:W-:Y:S02]  /*1060*/  PRMT R48, R48, 0x5410, R49 ;  /* 0x0000541030307816 */ /* 0x000fe40000000031 */
[----:B------:R-:W-:Y:S02]  /*1070*/  PRMT R49, R50, 0x5410, R51 ;  /* 0x0000541032317816 */ /* 0x000fe40000000033 */
[----:B------:R-:W-:-:S02]  /*1080*/  PRMT R50, R62, 0x5410, R64 ;  /* 0x000054103e327816 */ /* 0x000fc40000000040 */
[----:B------:R-:W-:-:S07]  /*1090*/  PRMT R51, R66, 0x5410, R68 ;  /* 0x0000541042337816 */ /* 0x000fce0000000044 */
.L_x_2188:
[----:B------:R-:W0:Y:S01]  /*10a0*/  LDC.64 R106, c[0x0][0x3a8] ;  /* 0x0000ea00ff6a7b82 */ /* 0x000e220000000a00 */
[----:B------:R-:W-:Y:S01]  /*10b0*/  IADD3 R60, PT, PT, R60, 0x100, RZ ;  /* 0x000001003c3c7810 */ /* 0x000fe20007ffe0ff */
[C---:B0-----:R-:W-:Y:S01]  /*10c0*/  IMAD.WIDE.U32 R106, R58.reuse, 0x10, R106 ;  /* 0x000000103a6a7825 */ /* 0x041fe200078e006a */
[----:B------:R-:W-:-:S04]  /*10d0*/  IADD3 R58, PT, PT, R58, 0x100, RZ ;  /* 0x000001003a3a7810 */ /* 0x000fc80007ffe0ff */
[----:B------:R0:W-:Y:S03]  /*10e0*/  STG.E.128 desc[UR6][R106.64], R48 ;  /* 0x000000306a007986 */ /* 0x0001e6000c101d06 */
.L_x_2185:
[----:B------:R-:W-:Y:S05]  /*10f0*/  BSYNC.RECONVERGENT B0 ;  /* 0x0000000000007941 */ /* 0x000fea0003800200 */
.L_x_2184:
[----:B------:R-:W-:Y:S01]  /*1100*/  ISETP.GE.U32.AND P3, PT, R53, 0x200, PT ;  /* 0x000002003500780c */ /* 0x000fe20003f66070 */
[----:B------:R-:W-:-:S12]  /*1110*/  BSSY.RECONVERGENT B0, `(.L_x_2189) ;  /* 0x000008a000007945 */ /* 0x000fd80003800200 */
[----:B------:R-:W-:Y:S05]  /*1120*/  @!P3 BRA `(.L_x_2190) ;  /* 0x000000080020b947 */ /* 0x000fea0003800000 */
[----:B------:R-:W-:Y:S01]  /*1130*/  ISETP.NE.U32.AND P0, PT, RZ, UR8, PT ;  /* 0x00000008ff007c0c */ /* 0x000fe2000bf05070 */
[----:B0-----:R-:W0:Y:S03]  /*1140*/  @P1 LDC.64 R48, c[0x0][0x390] ;  /* 0x0000e400ff301b82 */ /* 0x001e260000000a00 */
[----:B------:R-:W-:-:S13]  /*1150*/  ISETP.NE.AND.EX P0, PT, RZ, UR9, PT, P0 ;  /* 0x00000009ff007c0c */ /* 0x000fda000bf05300 */
[----:B------:R-:W1:Y:S01]  /*1160*/  @P0 LDC.64 R50, c[0x0][0x3a0] ;  /* 0x0000e800ff320b82 */ /* 0x000e620000000a00 */
[----:B0-----:R-:W-:-:S05]  /*1170*/  @P1 IMAD.WIDE.U32 R48, R60, 0x10, R48 ;  /* 0x000000103c301825 */ /* 0x001fca00078e0030 */
[----:B------:R0:W5:Y:S01]  /*1180*/  @P1 LDG.E.128 R8, desc[UR6][R48.64] ;  /* 0x0000000630081981 */ /* 0x000162000c1e1d00 */
[----:B-1----:R-:W-:-:S05]  /*1190*/  @P0 IMAD.WIDE.U32 R50, R58, 0x10, R50 ;  /* 0x000000103a320825 */ /* 0x002fca00078e0032 */
[----:B------:R0:W5:Y:S01]  /*11a0*/  @P0 LDG.E.128 R4, desc[UR6][R50.64] ;  /* 0x0000000632040981 */ /* 0x000162000c1e1d00 */
[----:B------:R-:W-:Y:S05]  /*11b0*/  @!P0 BRA `(.L_x_2191) ;  /* 0x0000000000f88947 */ /* 0x000fea0003800000 */
[----:B------:R-:W-:Y:S01]  /*11c0*/  ISETP.GT.AND P0, PT, R0, RZ, PT ;  /* 0x000000ff0000720c */ /* 0x000fe20003f04270 */
[--C-:B-----5:R-:W-:Y:S02]  /*11d0*/  HADD2.F32 R65, -RZ, R4.reuse.H0_H0 ;  /* 0x20000004ff417230 */ /* 0x120fe40000004100 */
[----:B------:R-:W-:Y:S02]  /*11e0*/  HADD2.F32 R67, -RZ, R4.H1_H1 ;  /* 0x30000004ff437230 */ /* 0x000fe40000004100 */
[--C-:B------:R-:W-:Y:S02]  /*11f0*/  HADD2.F32 R69, -RZ, R5.reuse.H0_H0 ;  /* 0x20000005ff457230 */ /* 0x100fe40000004100 */
[----:B------:R-:W-:Y:S02]  /*1200*/  HADD2.F32 R71, -RZ, R5.H1_H1 ;  /* 0x30000005ff477230 */ /* 0x000fe40000004100 */
[--C-:B------:R-:W-:Y:S02]  /*1210*/  HADD2.F32 R73, -RZ, R6.reuse.H0_H0 ;  /* 0x20000006ff497230 */ /* 0x100fe40000004100 */
[----:B------:R-:W-:-:S02]  /*1220*/  HADD2.F32 R75, -RZ, R6.H1_H1 ;  /* 0x30000006ff4b7230 */ /* 0x000fc40000004100 */
[----:B0-----:R-:W0:Y:S01]  /*1230*/  @P0 LDC R49, c[0x0][0x40c] ;  /* 0x00010300ff310b82 */ /* 0x001e220000000800 */
[--C-:B------:R-:W-:Y:S02]  /*1240*/  @P0 HADD2.F32 R48, -RZ, R8.reuse.H0_H0 ;  /* 0x20000008ff300230 */ /* 0x100fe40000004100 */
[----:B------:R-:W-:Y:S02]  /*1250*/  @P0 HADD2.F32 R51, -RZ, R8.H1_H1 ;  /* 0x30000008ff330230 */ /* 0x000fe40000004100 */
[--C-:B------:R-:W-:Y:S02]  /*1260*/  HADD2.F32 R77, -RZ, R7.reuse.H0_H0 ;  /* 0x20000007ff4d7230 */ /* 0x100fe40000004100 */
[----:B------:R-:W-:Y:S01]  /*1270*/  HADD2.F32 R79, -RZ, R7.H1_H1 ;  /* 0x30000007ff4f7230 */ /* 0x000fe20000004100 */
[----:B------:R-:W1:Y:S08]  /*1280*/  @P0 LDC R62, c[0x0][0x40c] ;  /* 0x00010300ff3e0b82 */ /* 0x000e700000000800 */
[----:B------:R-:W2:Y:S08]  /*1290*/  @P0 LDC R64, c[0x0][0x40c] ;  /* 0x00010300ff400b82 */ /* 0x000eb00000000800 */
[----:B------:R-:W3:Y:S01]  /*12a0*/  @P0 LDC R66, c[0x0][0x40c] ;  /* 0x00010300ff420b82 */ /* 0x000ee20000000800 */
[----:B0-----:R-:W-:Y:S01]  /*12b0*/  @P0 FMUL.FTZ R50, R48, R49 ;  /* 0x0000003130320220 */ /* 0x001fe20000410000 */
[----:B------:R-:W-:-:S02]  /*12c0*/  @P0 HADD2.F32 R48, -RZ, R24.H0_H0 ;  /* 0x20000018ff300230 */ /* 0x000fc40000004100 */
[----:B------:R-:W-:-:S03]  /*12d0*/  @P0 HADD2.F32 R49, -RZ, R24.H1_H1 ;  /* 0x30000018ff310230 */ /* 0x000fc60000004100 */
[----:B------:R-:W-:Y:S01]  /*12e0*/  @P0 FFMA.FTZ R65, R50, R48, R65 ;  /* 0x0000003032410223 */ /* 0x000fe20000010041 */
[----:B------:R-:W0:Y:S01]  /*12f0*/  @P0 LDC R68, c[0x0][0x40c] ;  /* 0x00010300ff440b82 */ /* 0x000e220000000800 */
[----:B-1----:R-:W-:Y:S01]  /*1300*/  @P0 FMUL.FTZ R62, R51, R62 ;  /* 0x0000003e333e0220 */ /* 0x002fe20000410000 */
[----:B------:R-:W-:Y:S02]  /*1310*/  @P0 HADD2.F32 R51, -RZ, R9.H0_H0 ;  /* 0x20000009ff330230 */ /* 0x000fe40000004100 */
[----:B------:R-:W-:Y:S02]  /*1320*/  @P0 HADD2.F32 R48, -RZ, R25.H0_H0 ;  /* 0x20000019ff300230 */ /* 0x000fe40000004100 */
[----:B------:R-:W-:Y:S01]  /*1330*/  @P0 FFMA.FTZ R67, R62, R49, R67 ;  /* 0x000000313e430223 */ /* 0x000fe20000010043 */
[----:B------:R-:W-:Y:S01]  /*1340*/  @P0 HADD2.F32 R49, -RZ, R9.H1_H1 ;  /* 0x30000009ff310230 */ /* 0x000fe20000004100 */
[----:B------:R-:W1:Y:S01]  /*1350*/  @P0 LDC R50, c[0x0][0x40c] ;  /* 0x00010300ff320b82 */ /* 0x000e620000000800 */
[----:B--2---:R-:W-:-:S04]  /*1360*/  @P0 FMUL.FTZ R64, R51, R64 ;  /* 0x0000004033400220 */ /* 0x004fc80000410000 */
[----:B------:R-:W-:Y:S01]  /*1370*/  @P0 FFMA.FTZ R69, R64, R48, R69 ;  /* 0x0000003040450223 */ /* 0x000fe20000010045 */
[----:B------:R-:W-:Y:S02]  /*1380*/  @P0 HADD2.F32 R48, -RZ, R25.H1_H1 ;  /* 0x30000019ff300230 */ /* 0x000fe40000004100 */
[----:B------:R-:W2:Y:S01]  /*1390*/  @P0 LDC R62, c[0x0][0x40c] ;  /* 0x00010300ff3e0b82 */ /* 0x000ea20000000800 */
[----:B---3--:R-:W-:Y:S01]  /*13a0*/  @P0 FMUL.FTZ R66, R49, R66 ;  /* 0x0000004231420220 */ /* 0x008fe20000410000 */
[----:B------:R-:W-:-:S03]  /*13b0*/  @P0 HADD2.F32 R49, -RZ, R10.H0_H0 ;  /* 0x2000000aff310230 */ /* 0x000fc60000004100 */
[----:B------:R-:W-:Y:S01]  /*13c0*/  @P0 FFMA.FTZ R71, R66, R48, R71 ;  /* 0x0000003042470223 */ /* 0x000fe20000010047 */
[----:B------:R-:W-:Y:S02]  /*13d0*/  @P0 HADD2.F32 R48, -RZ, R26.H0_H0 ;  /* 0x2000001aff300230 */ /* 0x000fe40000004100 */
[----:B------:R-:W3:Y:S01]  /*13e0*/  @P0 LDC R64, c[0x0][0x40c] ;  /* 0x00010300ff400b82 */ /* 0x000ee20000000800 */
[----:B0-----:R-:W-:Y:S01]  /*13f0*/  @P0 FMUL.FTZ R68, R49, R68 ;  /* 0x0000004431440220 */ /* 0x001fe20000410000 */
[----:B------:R-:W-:-:S03]  /*1400*/  @P0 HADD2.F32 R49, -RZ, R10.H1_H1 ;  /* 0x3000000aff310230 */ /* 0x000fc60000004100 */
[----:B------:R-:W-:Y:S01]  /*1410*/  @P0 FFMA.FTZ R73, R68, R48, R73 ;  /* 0x0000003044490223 */ /* 0x000fe20000010049 */
[----:B------:R-:W-:Y:S02]  /*1420*/  @P0 HADD2.F32 R48, -RZ, R26.H1_H1 ;  /* 0x3000001aff300230 */ /* 0x000fe40000004100 */
[----:B-1----:R-:W-:Y:S01]  /*1430*/  @P0 FMUL.FTZ R50, R49, R50 ;  /* 0x0000003231320220 */ /* 0x002fe20000410000 */
[----:B------:R-:W-:-:S03]  /*1440*/  @P0 HADD2.F32 R49, -RZ, R11.H0_H0 ;  /* 0x2000000bff310230 */ /* 0x000fc60000004100 */
[----:B------:R-:W-:Y:S01]  /*1450*/  @P0 FFMA.FTZ R75, R50, R48, R75 ;  /* 0x00000030324b0223 */ /* 0x000fe2000001004b */
[----:B------:R-:W-:Y:S01]  /*1460*/  @P0 HADD2.F32 R48, -RZ, R27.H0_H0 ;  /* 0x2000001bff300230 */ /* 0x000fe20000004100 */
[----:B------:R-:W-:Y:S01]  /*1470*/  F2FP.F16.F32.PACK_AB R50, RZ, R69 ;  /* 0x00000045ff32723e */ /* 0x000fe200000000ff */
[----:B--2---:R-:W-:Y:S01]  /*1480*/  @P0 FMUL.FTZ R62, R49, R62 ;  /* 0x0000003e313e0220 */ /* 0x004fe20000410000 */
[----:B------:R-:W-:Y:S01]  /*1490*/  @P0 HADD2.F32 R49, -RZ, R11.H1_H1 ;  /* 0x3000000bff310230 */ /* 0x000fe20000004100 */
[----:B------:R-:W-:Y:S02]  /*14a0*/  F2FP.F16.F32.PACK_AB R66, RZ, R75 ;  /* 0x0000004bff42723e */ /* 0x000fe400000000ff */
[----:B------:R-:W-:Y:S01]  /*14b0*/  @P0 FFMA.FTZ R77, R62, R48, R77 ;  /* 0x000000303e4d0223 */ /* 0x000fe2000001004d */
[----:B------:R-:W-:Y:S01]  /*14c0*/  @P0 HADD2.F32 R48, -RZ, R27.H1_H1 ;  /* 0x3000001bff300230 */ /* 0x000fe20000004100 */
[----:B------:R-:W-:Y:S01]  /*14d0*/  F2FP.F16.F32.PACK_AB R62, RZ, R71 ;  /* 0x00000047ff3e723e */ /* 0x000fe200000000ff */
[----:B---3--:R-:W-:Y:S01]  /*14e0*/  @P0 FMUL.FTZ R64, R49, R64 ;  /* 0x0000004031400220 */ /* 0x008fe20000410000 */
[----:B------:R-:W-:-:S02]  /*14f0*/  F2FP.F16.F32.PACK_AB R49, RZ, R67 ;  /* 0x00000043ff31723e */ /* 0x000fc400000000ff */
[----:B------:R-:W-:Y:S01]  /*1500*/  F2FP.F16.F32.PACK_AB R68, RZ, R77 ;  /* 0x0000004dff44723e */ /* 0x000fe200000000ff */
[----:B------:R-:W-:Y:S01]  /*1510*/  @P0 FFMA.FTZ R79, R64, R48, R79 ;  /* 0x00000030404f0223 */ /* 0x000fe2000001004f */
        /* <DEDUP_REMOVED lines=8> */
.L_x_2191:
[----:B0-----:R-:W0:Y:S01]  /*15a0*/  @P1 LDC R49, c[0x0][0x40c] ;  /* 0x00010300ff311b82 */ /* 0x001e220000000800 */
        /* <DEDUP_REMOVED lines=59> */
.L_x_2192:
[----:B------:R-:W0:Y:S01]  /*1960*/  LDC.64 R106, c[0x0][0x3a8] ;  /* 0x0000ea00ff6a7b82 */ /* 0x000e220000000a00 */
[----:B------:R-:W-:Y:S01]  /*1970*/  IADD3 R60, PT, PT, R60, 0x100, RZ ;  /* 0x000001003c3c7810 */ /* 0x000fe20007ffe0ff */
[C---:B0-----:R-:W-:Y:S01]  /*1980*/  IMAD.WIDE.U32 R106, R58.reuse, 0x10, R106 ;  /* 0x000000103a6a7825 */ /* 0x041fe200078e006a */
[----:B------:R-:W-:-:S04]  /*1990*/  IADD3 R58, PT, PT, R58, 0x100, RZ ;  /* 0x000001003a3a7810 */ /* 0x000fc80007ffe0ff */
[----:B------:R1:W-:Y:S03]  /*19a0*/  STG.E.128 desc[UR6][R106.64], R48 ;  /* 0x000000306a007986 */ /* 0x0003e6000c101d06 */
.L_x_2190:
[----:B------:R-:W-:Y:S05]  /*19b0*/  BSYNC.RECONVERGENT B0 ;  /* 0x0000000000007941 */ /* 0x000fea0003800200 */
.L_x_2189:
        /* <DEDUP_REMOVED lines=14> */
[--C-:B------:R-:W-:Y:S02]  /*1aa0*/  HADD2.F32 R85, -RZ, R5.reuse.H0_H0 ;  /* 0x20000005ff557230 */ /* 0x100fe40000004100 */
[----:B------:R-:W-:Y:S02]  /*1ab0*/  HADD2.F32 R83, -RZ, R4.H1_H1 ;  /* 0x30000004ff537230 */ /* 0x000fe40000004100 */
[----:B------:R-:W-:Y:S02]  /*1ac0*/  HADD2.F32 R87, -RZ, R5.H1_H1 ;  /* 0x30000005ff577230 */ /* 0x000fe40000004100 */
[--C-:B------:R-:W-:Y:S02]  /*1ad0*/  HADD2.F32 R63, -RZ, R6.reuse.H0_H0 ;  /* 0x20000006ff3f7230 */ /* 0x100fe40000004100 */
[----:B0-----:R-:W-:-:S02]  /*1ae0*/  HADD2.F32 R61, -RZ, R6.H1_H1 ;  /* 0x30000006ff3d7230 */ /* 0x001fc40000004100 */
[----:B------:R-:W0:Y:S01]  /*1af0*/  @P0 LDC R49, c[0x0][0x40c] ;  /* 0x00010300ff310b82 */ /* 0x000e220000000800 */
[----:B------:R-:W-:Y:S02]  /*1b00*/  @P0 HADD2.F32 R0, -RZ, R8.H0_H0 ;  /* 0x20000008ff000230 */ /* 0x000fe40000004100 */
[----:B------:R-:W-:Y:S02]  /*1b10*/  @P0 HADD2.F32 R51, -RZ, R9.H0_H0 ;  /* 0x20000009ff330230 */ /* 0x000fe40000004100 */
[----:B------:R-:W-:-:S03]  /*1b20*/  HADD2.F32 R59, -RZ, R7.H0_H0 ;  /* 0x20000007ff3b7230 */ /* 0x000fc60000004100 */
        /* <DEDUP_REMOVED lines=10> */
[----:B------:R-:W-:-:S03]  /*1bd0*/  @P0 HADD2.F32 R0, -RZ, R12.H1_H1 ;  /* 0x3000000cff000230 */ /* 0x000fc60000004100 */
[----:B------:R-:W-:Y:S01]  /*1be0*/  @P0 FFMA.FTZ R85, R60, R48, R85 ;  /* 0x000000303c550223 */ /* 0x000fe20000010055 */
[----:B------:R-:W1:Y:S01]  /*1bf0*/  @P0 LDC R64, c[0x0][0x40c] ;  /* 0x00010300ff400b82 */ /* 0x000e620000000800 */
[----:B--2---:R-:W-:Y:S01]  /*1c00*/  @P0 FMUL.FTZ R50, R49, R50 ;  /* 0x0000003231320220 */ /* 0x004fe20000410000 */
[----:B------:R-:W-:Y:S02]  /*1c10*/  @P0 HADD2.F32 R49, -RZ, R9.H1_H1 ;  /* 0x30000009ff310230 */ /* 0x000fe40000004100 */
[--C-:B------:R-:W-:Y:S02]  /*1c20*/  @P0 HADD2.F32 R48, -RZ, R10.reuse.H0_H0 ;  /* 0x2000000aff300230 */ /* 0x100fe40000004100 */
[----:B------:R-:W-:Y:S01]  /*1c30*/  @P0 FFMA.FTZ R83, R50, R0, R83 ;  /* 0x0000000032530223 */ /* 0x000fe20000010053 */
[----:B------:R-:W-:Y:S01]  /*1c40*/  @P0 HADD2.F32 R0, -RZ, R13.H1_H1 ;  /* 0x3000000dff000230 */ /* 0x000fe20000004100 */
[----:B------:R-:W2:Y:S01]  /*1c50*/  @P0 LDC R51, c[0x0][0x40c] ;  /* 0x00010300ff330b82 */ /* 0x000ea20000000800 */
[----:B---3--:R-:W-:Y:S01]  /*1c60*/  @P0 FMUL.FTZ R62, R49, R62 ;  /* 0x0000003e313e0220 */ /* 0x008fe20000410000 */
[----:B------:R-:W-:-:S03]  /*1c70*/  @P0 HADD2.F32 R49, -RZ, R10.H1_H1 ;  /* 0x3000000aff310230 */ /* 0x000fc60000004100 */
[----:B------:R-:W-:Y:S01]  /*1c80*/  @P0 FFMA.FTZ R87, R62, R0, R87 ;  /* 0x000000003e570223 */ /* 0x000fe20000010057 */
[----:B------:R-:W-:Y:S02]  /*1c90*/  @P0 HADD2.F32 R0, -RZ, R14.H0_H0 ;  /* 0x2000000eff000230 */ /* 0x000fe40000004100 */
[----:B------:R-:W3:Y:S01]  /*1ca0*/  @P0 LDC R60, c[0x0][0x40c] ;  /* 0x00010300ff3c0b82 */ /* 0x000ee20000000800 */
[----:B0-----:R-:W-:Y:S01]  /*1cb0*/  @P0 FMUL.FTZ R48, R48, R57 ;  /* 0x0000003930300220 */ /* 0x001fe20000410000 */
[----:B------:R-:W-:-:S03]  /*1cc0*/  HADD2.F32 R57, -RZ, R7.H1_H1 ;  /* 0x30000007ff397230 */ /* 0x000fc60000004100 */
[----:B------:R-:W-:Y:S01]  /*1cd0*/  @P0 FFMA.FTZ R63, R48, R0, R63 ;  /* 0x00000000303f0223 */ /* 0x000fe2000001003f */
[----:B------:R-:W-:Y:S02]  /*1ce0*/  @P0 HADD2.F32 R0, -RZ, R14.H1_H1 ;  /* 0x3000000eff000230 */ /* 0x000fe40000004100 */
[--C-:B------:R-:W-:Y:S02]  /*1cf0*/  @P0 HADD2.F32 R48, -RZ, R11.reuse.H0_H0 ;  /* 0x2000000bff300230 */ /* 0x100fe40000004100 */
[----:B-1----:R-:W-:Y:S01]  /*1d00*/  @P0 FMUL.FTZ R64, R49, R64 ;  /* 0x0000004031400220 */ /* 0x002fe20000410000 */
[----:B------:R-:W-:-:S03]  /*1d10*/  @P0 HADD2.F32 R49, -RZ, R11.H1_H1 ;  /* 0x3000000bff310230 */ /* 0x000fc60000004100 */
[----:B------:R-:W-:Y:S01]  /*1d20*/  @P0 FFMA.FTZ R61, R64, R0, R61 ;  /* 0x00000000403d0223 */ /* 0x000fe2000001003d */
[--C-:B------:R-:W-:Y:S02]  /*1d30*/  @P0 HADD2.F32 R0, -RZ, R15.reuse.H0_H0 ;  /* 0x2000000fff000230 */ /* 0x100fe40000004100 */
[----:B--2---:R-:W-:Y:S01]  /*1d40*/  @P0 FMUL.FTZ R50, R48, R51 ;  /* 0x0000003330320220 */ /* 0x004fe20000410000 */
[----:B------:R-:W-:Y:S01]  /*1d50*/  @P0 HADD2.F32 R48, -RZ, R15.H1_H1 ;  /* 0x3000000fff300230 */ /* 0x000fe20000004100 */
[----:B------:R-:W-:Y:S02]  /*1d60*/  F2FP.F16.F32.PACK_AB R62, RZ, R61 ;  /* 0x0000003dff3e723e */ /* 0x000fe400000000ff */
[----:B------:R-:W-:Y:S01]  /*1d70*/  @P0 FFMA.FTZ R59, R50, R0, R59 ;  /* 0x00000000323b0223 */ /* 0x000fe2000001003b */
[----:B------:R-:W-:Y:S02]  /*1d80*/  F2FP.F16.F32.PACK_AB R50, RZ, R87 ;  /* 0x00000057ff32723e */ /* 0x000fe400000000ff */
        /* <DEDUP_REMOVED lines=13> */
.L_x_2195:
[----:B0-----:R-:W0:Y:S01]  /*1e60*/  @P1 LDC R49, c[0x0][0x40c] ;  /* 0x00010300ff311b82 */ /* 0x001e220000000800 */
[--C-:B-----5:R-:W-:Y:S01]  /*1e70*/  @P1 HADD2.F32 R0, -RZ, R8.reuse.H0_H0 ;  /* 0x20000008ff001230 */ /* 0x120fe20000004100 */
[----:B------:R-:W-:Y:S01]  /*1e80*/  MOV R81, RZ ;  /* 0x000000ff00517202 */ /* 0x000fe20000000f00 */
[----:B------:R-:W-:Y:S02]  /*1e90*/  @P1 HADD2.F32 R48, -RZ, R8.H1_H1 ;  /* 0x30000008ff301230 */ /* 0x000fe40000004100 */
[----:B------:R-:W-:Y:S02]  /*1ea0*/  HFMA2 R83, -RZ, RZ, 0, 0 ;  /* 0x00000000ff537431 */ /* 0x000fe400000001ff */
[----:B------:R-:W-:Y:S01]  /*1eb0*/  @P1 HADD2.F32 R50, -RZ, R9.H0_H0 ;  /* 0x20000009ff321230 */ /* 0x000fe20000004100 */
[----:B------:R-:W-:Y:S01]  /*1ec0*/  MOV R85, RZ ;  /* 0x000000ff00557202 */ /* 0x000fe20000000f00 */
[----:B------:R-:W-:Y:S01]  /*1ed0*/  HFMA2 R87, -RZ, RZ, 0, 0 ;  /* 0x00000000ff577431 */ /* 0x000fe200000001ff */
[----:B------:R-:W1:Y:S01]  /*1ee0*/  @P1 LDC R51, c[0x0][0x40c] ;  /* 0x00010300ff331b82 */ /* 0x000e620000000800 */
[----:B------:R-:W-:Y:S01]  /*1ef0*/  MOV R63, RZ ;  /* 0x000000ff003f7202 */ /* 0x000fe20000000f00 */
[----:B------:R-:W-:-:S06]  /*1f00*/  @P1 HADD2.F32 R109, -RZ, R15.H1_H1 ;  /* 0x3000000fff6d1230 */ /* 0x000fcc0000004100 */
        /* <DEDUP_REMOVED lines=10> */
[----:B------:R-:W-:Y:S01]  /*1fb0*/  @P1 FMUL.FTZ R83, R48, R49 ;  /* 0x0000003130531220 */ /* 0x000fe20000410000 */
[----:B------:R-:W-:Y:S01]  /*1fc0*/  @P1 HADD2.F32 R48, -RZ, R14.H0_H0 ;  /* 0x2000000eff301230 */ /* 0x000fe20000004100 */
[----:B------:R-:W1:Y:S01]  /*1fd0*/  @P1 LDC R61, c[0x0][0x40c] ;  /* 0x00010300ff3d1b82 */ /* 0x000e620000000800 */
[----:B--2---:R-:W-:Y:S01]  /*1fe0*/  @P1 FMUL.FTZ R50, R50, R57 ;  /* 0x0000003932321220 */ /* 0x004fe20000410000 */
[----:B------:R-:W-:-:S02]  /*1ff0*/  @P1 HADD2.F32 R57, -RZ, R10.H0_H0 ;  /* 0x2000000aff391230 */ /* 0x000fc40000004100 */
[----:B------:R-:W-:Y:S02]  /*2000*/  @P1 HADD2.F32 R49, -RZ, R13.H1_H1 ;  /* 0x3000000dff311230 */ /* 0x000fe40000004100 */
[----:B------:R-:W-:Y:S01]  /*2010*/  @P1 FMUL.FTZ R85, R50, R51 ;  /* 0x0000003332551220 */ /* 0x000fe20000410000 */
[----:B------:R-:W-:Y:S01]  /*2020*/  @P1 HADD2.F32 R50, -RZ, R10.H1_H1 ;  /* 0x3000000aff321230 */ /* 0x000fe20000004100 */
[----:B------:R-:W2:Y:S01]  /*2030*/  @P1 LDC R62, c[0x0][0x40c] ;  /* 0x00010300ff3e1b82 */ /* 0x000ea20000000800 */
[----:B---3--:R-:W-:Y:S01]  /*2040*/  @P1 FMUL.FTZ R57, R57, R60 ;  /* 0x0000003c39391220 */ /* 0x008fe20000410000 */
[----:B------:R-:W-:-:S03]  /*2050*/  @P1 HADD2.F32 R51, -RZ, R11.H0_H0 ;  /* 0x2000000bff331230 */ /* 0x000fc60000004100 */
[----:B------:R-:W-:Y:S01]  /*2060*/  @P1 FMUL.FTZ R63, R57, R48 ;  /* 0x00000030393f1220 */ /* 0x000fe20000410000 */
[----:B------:R-:W-:Y:S02]  /*2070*/  @P1 HADD2.F32 R48, -RZ, R11.H1_H1 ;  /* 0x3000000bff301230 */ /* 0x000fe40000004100 */
[----:B------:R-:W-:Y:S01]  /*2080*/  HFMA2 R57, -RZ, RZ, 0, 0 ;  /* 0x00000000ff397431 */ /* 0x000fe200000001ff */
[----:B------:R-:W3:Y:S01]  /*2090*/  @P1 LDC R107, c[0x0][0x40c] ;  /* 0x00010300ff6b1b82 */ /* 0x000ee20000000800 */
[----:B0-----:R-:W-:Y:S01]  /*20a0*/  @P1 FMUL.FTZ R0, R0, R59 ;  /* 0x0000003b00001220 */ /* 0x001fe20000410000 */
[----:B------:R-:W-:-:S03]  /*20b0*/  MOV R59, RZ ;  /* 0x000000ff003b7202 */ /* 0x000fc60000000f00 */
[----:B------:R-:W-:Y:S01]  /*20c0*/  @P1 FMUL.FTZ R87, R0, R49 ;  /* 0x0000003100571220 */ /* 0x000fe20000410000 */
[----:B------:R-:W-:Y:S02]  /*20d0*/  @P1 HADD2.F32 R49, -RZ, R14.H1_H1 ;  /* 0x3000000eff311230 */ /* 0x000fe40000004100 */
[----:B-1----:R-:W-:Y:S01]  /*20e0*/  @P1 FMUL.FTZ R50, R50, R61 ;  /* 0x0000003d32321220 */ /* 0x002fe20000410000 */
[----:B------:R-:W-:Y:S02]  /*20f0*/  @P1 HADD2.F32 R0, -RZ, R15.H0_H0 ;  /* 0x2000000fff001230 */ /* 0x000fe40000004100 */
[----:B------:R-:W-:Y:S02]  /*2100*/  HFMA2 R61, -RZ, RZ, 0, 0 ;  /* 0x00000000ff3d7431 */ /* 0x000fe400000001ff */
[----:B------:R-:W-:Y:S01]  /*2110*/  @P1 FMUL.FTZ R61, R50, R49 ;  /* 0x00000031323d1220 */ /* 0x000fe20000410000 */
[----:B------:R-:W-:Y:S02]  /*2120*/  F2FP.F16.F32.PACK_AB R49, RZ, R85 ;  /* 0x00000055ff31723e */ /* 0x000fe400000000ff */
[----:B------:R-:W-:Y:S01]  /*2130*/  F2FP.F16.F32.PACK_AB R50, RZ, R87 ;  /* 0x00000057ff32723e */ /* 0x000fe200000000ff */
[----:B--2---:R-:W-:Y:S01]  /*2140*/  @P1 FMUL.FTZ R51, R51, R62 ;  /* 0x0000003e33331220 */ /* 0x004fe20000410000 */
[----:B------:R-:W-:-:S02]  /*2150*/  F2FP.F16.F32.PACK_AB R60, RZ, R61 ;  /* 0x0000003dff3c723e */ /* 0x000fc400000000ff */
[----:B------:R-:W-:Y:S01]  /*2160*/  PRMT R49, R49, 0x5410, R50 ;  /* 0x0000541031317816 */ /* 0x000fe20000000032 */
[----:B------:R-:W-:Y:S01]  /*2170*/  @P1 FMUL.FTZ R59, R51, R0 ;  /* 0x00000000333b1220 */ /* 0x000fe20000410000 */
[----:B------:R-:W-:Y:S02]  /*2180*/  F2FP.F16.F32.PACK_AB R51, RZ, R63 ;  /* 0x0000003fff33723e */ /* 0x000fe400000000ff */
[----:B------:R-:W-:Y:S01]  /*2190*/  F2FP.F16.F32.PACK_AB R0, RZ, R83 ;  /* 0x00000053ff00723e */ /* 0x000fe200000000ff */
[----:B---3--:R-:W-:Y:S01]  /*21a0*/  @P1 FMUL.FTZ R48, R48, R107 ;  /* 0x0000006b30301220 */ /* 0x008fe20000410000 */
[----:B------:R-:W-:Y:S02]  /*21b0*/  F2FP.F16.F32.PACK_AB R62, RZ, R59 ;  /* 0x0000003bff3e723e */ /* 0x000fe400000000ff */
[----:B------:R-:W-:Y:S01]  /*21c0*/  PRMT R50, R51, 0x5410, R60 ;  /* 0x0000541033327816 */ /* 0x000fe2000000003c */
[----:B------:R-:W-:Y:S01]  /*21d0*/  @P1 FMUL.FTZ R57, R48, R109 ;  /* 0x0000006d30391220 */ /* 0x000fe20000410000 */
[----:B------:R-:W-:-:S04]  /*21e0*/  F2FP.F16.F32.PACK_AB R48, RZ, R81 ;  /* 0x00000051ff30723e */ /* 0x000fc800000000ff */
[----:B------:R-:W-:Y:S02]  /*21f0*/  F2FP.F16.F32.PACK_AB R64, RZ, R57 ;  /* 0x00000039ff40723e */ /* 0x000fe400000000ff */
[----:B------:R-:W-:Y:S02]  /*2200*/  PRMT R48, R48, 0x5410, R0 ;  /* 0x0000541030307816 */ /* 0x000fe40000000000 */
[----:B------:R-:W-:-:S07]  /*2210*/  PRMT R51, R62, 0x5410, R64 ;  /* 0x000054103e337816 */ /* 0x000fce0000000040 */
.L_x_2196:
[----:B------:R-:W0:Y:S02]  /*2220*/  LDC.64 R106, c[0x0][0x3a8] ;  /* 0x0000ea00ff6a7b82 */ /* 0x000e240000000a00 */
[----:B0-----:R-:W-:-:S05]  /*2230*/  IMAD.WIDE.U32 R106, R58, 0x10, R106 ;  /* 0x000000103a6a7825 */ /* 0x001fca00078e006a */
[----:B------:R2:W-:Y:S02]  /*2240*/  STG.E.128 desc[UR6][R106.64], R48 ;  /* 0x000000306a007986 */ /* 0x0005e4000c101d06 */
.L_x_2194:
[----:B------:R-:W-:Y:S05]  /*2250*/  BSYNC.RECONVERGENT B0 ;  /* 0x0000000000007941 */ /* 0x000fea0003800200 */
.L_x_2193:
[----:B------:R-:W-:Y:S01]  /*2260*/  FADD.FTZ R0, RZ, R89 ;  /* 0x00000059ff007221 */ /* 0x000fe20000010000 */
        /* <DEDUP_REMOVED lines=12> */
[----:B012---:R-:W-:-:S04]  /*2330*/  FADD.FTZ R48, R65, R0 ;  /* 0x0000000041307221 */ /* 0x007fc80000010000 */
        /* <DEDUP_REMOVED lines=25> */
[----:B----4-:R-:W-:-:S04]  /*24d0*/  FMUL.FTZ R48, R54, R107 ;  /* 0x0000006b36307220 */ /* 0x010fc80000410000 */
        /* <DEDUP_REMOVED lines=69> */
.L_x_2198:
[----:B------:R-:W-:Y:S05]  /*2930*/  BSYNC.RECONVERGENT B0 ;  /* 0x0000000000007941 */ /* 0x000fea0003800200 */
.L_x_2197:
        /* <DEDUP_REMOVED lines=11> */
[----:B------:R0:W1:Y:S03]  /*29f0*/  LDS.64 R48, [R0+UR4] ;  /* 0x0000000400307984 */ /* 0x0000660008000a00 */
.L_x_2200:
[----:B------:R-:W-:Y:S05]  /*2a00*/  BSYNC.RECONVERGENT B0 ;  /* 0x0000000000007941 */ /* 0x000fea0003800200 */
.L_x_2199:
        /* <DEDUP_REMOVED lines=20> */
[-C--:B--2---:R-:W-:Y:S01]  /*2b50*/  IADD3 R50, PT, PT, R50, R111.reuse, RZ ;  /* 0x0000006f32327210 */ /* 0x084fe20007ffe0ff */
        /* <DEDUP_REMOVED lines=31> */
[----:B------:R-:W-:Y:S01]  /*2d50*/  FFMA.FTZ R58, R50, R58, R51 ;  /* 0x0000003a323a7223 */ /* 0x000fe20000010033 */
[----:B------:R-:W2:Y:S04]  /*2d60*/  @!P1 LDC.64 R48, c[0x0][0x3c8] ;  /* 0x0000f200ff309b82 */ /* 0x000ea80000000a00 */
[----:B------:R-:W0:Y:S04]  /*2d70*/  SHFL.IDX PT, R111, R58, RZ, 0x1f ;  /* 0x00001fff3a6f7589 */ /* 0x000e2800000e0000 */
[----:B------:R-:W3:Y:S01]  /*2d80*/  @!P1 LDC.64 R50, c[0x0][0x3c0] ;  /* 0x0000f000ff329b82 */ /* 0x000ee20000000a00 */
[----:B-1----:R-:W-:Y:S01]  /*2d90*/  FMUL.FTZ R0, R107, R107 ;  /* 0x0000006b6b007220 */ /* 0x002fe20000410000 */
[----:B--2---:R-:W-:-:S04]  /*2da0*/  @!P1 IMAD.WIDE R48, R52, 0x4, R48 ;  /* 0x0000000434309825 */ /* 0x004fc800078e0230 */
[----:B------:R-:W-:Y:S01]  /*2db0*/  FSEL R109, R0, RZ, P0 ;  /* 0x000000ff006d7208 */ /* 0x000fe20000000000 */
[----:B0-----:R-:W-:-:S04]  /*2dc0*/  FFMA.FTZ R0, R111, UR11, R60 ;  /* 0x0000000b6f007c23 */ /* 0x001fc8000801003c */
[----:B------:R-:W-:Y:S01]  /*2dd0*/  FADD.FTZ R0, R0, R109 ;  /* 0x0000006d00007221 */ /* 0x000fe20000010000 */
[----:B---3--:R-:W-:-:S05]  /*2de0*/  @!P1 IMAD.WIDE R50, R52, 0x4, R50 ;  /* 0x0000000434329825 */ /* 0x008fca00078e0232 */
[----:B------:R-:W0:Y:S01]  /*2df0*/  MUFU.RSQ R0, R0 ;  /* 0x0000000000007308 */ /* 0x000e220000001400 */
[----:B------:R1:W-:Y:S04]  /*2e00*/  @!P1 STG.E desc[UR6][R50.64], R107 ;  /* 0x0000006b32009986 */ /* 0x0003e8000c101906 */
[----:B0-----:R1:W-:Y:S01]  /*2e10*/  @!P1 STG.E desc[UR6][R48.64], R0 ;  /* 0x0000000030009986 */ /* 0x0013e2000c101906 */
[----:B-----5:R-:W-:-:S13]  /*2e20*/  ISETP.GE.AND P1, PT, R56, 0x1, PT ;  /* 0x000000013800780c */ /* 0x020fda0003f26270 */
[----:B-1----:R-:W-:Y:S05]  /*2e30*/  @!P1 BRA `(.L_x_2201) ;  /* 0x0000000800789947 */ /* 0x002fea0003800000 */
[----:B------:R-:W-:Y:S01]  /*2e40*/  IADD3 R56, PT, PT, R56, -0x1, RZ ;  /* 0xffffffff38387810 */ /* 0x000fe20007ffe0ff */
[----:B------:R-:W-:Y:S04]  /*2e50*/  BSSY.RECONVERGENT B0, `(.L_x_2202) ;  /* 0x0000037000007945 */ /* 0x000fe80003800200 */
[----:B------:R-:W-:-:S05]  /*2e60*/  IMAD R56, R56, R105, RZ ;  /* 0x0000006938387224 */ /* 0x000fca00078e02ff */
[----:B------:R-:W-:-:S04]  /*2e70*/  SHF.R.S32.HI R49, RZ, 0x1f, R56 ;  /* 0x0000001fff317819 */ /* 0x000fc80000011438 */
[----:B------:R-:W-:Y:S02]  /*2e80*/  LEA.HI R48, R49, R56, RZ, 0x3 ;  /* 0x0000003831307211 */ /* 0x000fe400078f18ff */
[----:B------:R-:W-:Y:S02]  /*2e90*/  FSEL R56, R107, RZ, !P0 ;  /* 0x000000ff6b387208 */ /* 0x000fe40004000000 */
[----:B------:R-:W-:Y:S01]  /*2ea0*/  LEA.HI.SX32 R107, R48, R3, 0x1d ;  /* 0x00000003306b7211 */ /* 0x000fe200078feaff */
[----:B------:R-:W-:Y:S06]  /*2eb0*/  @!P2 BRA `(.L_x_2203) ;  /* 0x0000000000c0a947 */ /* 0x000fec0003800000 */
[--C-:B------:R-:W-:Y:S01]  /*2ec0*/  FADD.FTZ R49, R89, -R56.reuse ;  /* 0x8000003859317221 */ /* 0x100fe20000010000 */
[----:B------:R-:W-:Y:S02]  /*2ed0*/  HADD2.F32 R48, -RZ, R44.H0_H0 ;  /* 0x2000002cff307230 */ /* 0x000fe40000004100 */
[----:B------:R-:W-:Y:S01]  /*2ee0*/  FADD.FTZ R51, R93, -R56 ;  /* 0x800000385d337221 */ /* 0x000fe20000010000 */
[----:B------:R-:W-:Y:S02]  /*2ef0*/  HADD2.F32 R50, -RZ, R40.H0_H0 ;  /* 0x20000028ff327230 */ /* 0x000fe40000004100 */
[C---:B------:R-:W-:Y:S01]  /*2f00*/  FMUL.FTZ R49, R0.reuse, R49 ;  /* 0x0000003100317220 */ /* 0x040fe20000410000 */
[--C-:B------:R-:W-:Y:S02]  /*2f10*/  HADD2.F32 R58, -RZ, R45.reuse.H0_H0 ;  /* 0x2000002dff3a7230 */ /* 0x100fe40000004100 */
[----:B------:R-:W-:Y:S01]  /*2f20*/  FMUL.FTZ R51, R0, R51 ;  /* 0x0000003300337220 */ /* 0x000fe20000410000 */
[----:B------:R-:W-:-:S02]  /*2f30*/  HADD2.F32 R62, -RZ, R45.H1_H1 ;  /* 0x3000002dff3e7230 */ /* 0x000fc40000004100 */
[----:B------:R-:W-:Y:S01]  /*2f40*/  FFMA.FTZ R48, R49, R48, R50 ;  /* 0x0000003031307223 */ /* 0x000fe20000010032 */
[--C-:B------:R-:W-:Y:S02]  /*2f50*/  HADD2.F32 R50, -RZ, R41.reuse.H0_H0 ;  /* 0x20000029ff327230 */ /* 0x100fe40000004100 */
[----:B------:R-:W-:Y:S01]  /*2f60*/  FADD.FTZ R49, R95, -R56 ;  /* 0x800000385f317221 */ /* 0x000fe20000010000 */
[----:B------:R-:W-:Y:S01]  /*2f70*/  HADD2.F32 R64, -RZ, R41.H1_H1 ;  /* 0x30000029ff407230 */ /* 0x000fe20000004100 */
[----:B------:R-:W0:Y:S01]  /*2f80*/  LDC.64 R104, c[0x0][0x428] ;  /* 0x00010a00ff687b82 */ /* 0x000e220000000a00 */
[----:B------:R-:W-:Y:S01]  /*2f90*/  FFMA.FTZ R60, R51, R58, R50 ;  /* 0x0000003a333c7223 */ /* 0x000fe20000010032 */
[----:B------:R-:W-:Y:S01]  /*2fa0*/  FADD.FTZ R51, R97, -R56 ;  /* 0x8000003861337221 */ /* 0x000fe20000010000 */
[----:B------:R-:W-:Y:S01]  /*2fb0*/  FMUL.FTZ R49, R0, R49 ;  /* 0x0000003100317220 */ /* 0x000fe20000410000 */
[----:B------:R-:W-:Y:S02]  /*2fc0*/  HADD2.F32 R50, -RZ, R46.H0_H0 ;  /* 0x2000002eff327230 */ /* 0x000fe40000004100 */
[----:B------:R-:W-:-:S02]  /*2fd0*/  HADD2.F32 R58, -RZ, R42.H0_H0 ;  /* 0x2000002aff3a7230 */ /* 0x000fc40000004100 */
[C---:B------:R-:W-:Y:S01]  /*2fe0*/  FMUL.FTZ R51, R0.reuse, R51 ;  /* 0x0000003300337220 */ /* 0x040fe20000410000 */
[----:B------:R-:W-:Y:S01]  /*2ff0*/  FFMA.FTZ R111, R49, R62, R64 ;  /* 0x0000003e316f7223 */ /* 0x000fe20000010040 */
[----:B------:R-:W-:Y:S02]  /*3000*/  FADD.FTZ R49, R99, -R56 ;  /* 0x8000003863317221 */ /* 0x000fe40000010000 */
[----:B------:R-:W-:Y:S01]  /*3010*/  FFMA.FTZ R62, R51, R50, R58 ;  /* 0x00000032333e7223 */ /* 0x000fe2000001003a */
[----:B------:R-:W-:Y:S02]  /*3020*/  HADD2.F32 R50, -RZ, R46.H1_H1 ;  /* 0x3000002eff327230 */ /* 0x000fe40000004100 */
[----:B------:R-:W-:Y:S01]  /*3030*/  FMUL.FTZ R49, R0, R49 ;  /* 0x0000003100317220 */ /* 0x000fe20000410000 */
[----:B------:R-:W-:Y:S02]  /*3040*/  HADD2.F32 R58, -RZ, R42.H1_H1 ;  /* 0x3000002aff3a7230 */ /* 0x000fe40000004100 */
[----:B------:R-:W-:-:S03]  /*3050*/  FADD.FTZ R51, R101, -R56 ;  /* 0x8000003865337221 */ /* 0x000fc60000010000 */
[----:B------:R-:W-:Y:S01]  /*3060*/  FFMA.FTZ R113, R49, R50, R58 ;  /* 0x0000003231717223 */ /* 0x000fe2000001003a */
[----:B------:R-:W-:Y:S02]  /*3070*/  HADD2.F32 R50, -RZ, R47.H0_H0 ;  /* 0x2000002fff327230 */ /* 0x000fe40000004100 */
[----:B------:R-:W-:Y:S01]  /*3080*/  FMUL.FTZ R51, R0, R51 ;  /* 0x0000003300337220 */ /* 0x000fe20000410000 */
[----:B------:R-:W-:Y:S02]  /*3090*/  HADD2.F32 R58, -RZ, R43.H0_H0 ;  /* 0x2000002bff3a7230 */ /* 0x000fe40000004100 */
[----:B------:R-:W-:Y:S01]  /*30a0*/  FADD.FTZ R49, R103, -R56 ;  /* 0x8000003867317221 */ /* 0x000fe20000010000 */
[C---:B0-----:R-:W-:Y:S01]  /*30b0*/  IMAD.WIDE.U32 R104, R107.reuse, 0x10, R104 ;  /* 0x000000106b687825 */ /* 0x041fe200078e0068 */
[----:B------:R-:W-:-:S03]  /*30c0*/  IADD3 R107, PT, PT, R107, 0x100, RZ ;  /* 0x000001006b6b7810 */ /* 0x000fc60007ffe0ff */
[----:B------:R-:W-:Y:S01]  /*30d0*/  FFMA.FTZ R51, R51, R50, R58 ;  /* 0x0000003233337223 */ /* 0x000fe2000001003a */
[----:B------:R-:W-:Y:S02]  /*30e0*/  HADD2.F32 R50, -RZ, R47.H1_H1 ;  /* 0x3000002fff327230 */ /* 0x000fe40000004100 */
[----:B------:R-:W-:Y:S01]  /*30f0*/  FMUL.FTZ R49, R0, R49 ;  /* 0x0000003100317220 */ /* 0x000fe20000410000 */
[----:B------:R-:W-:-:S05]  /*3100*/  HADD2.F32 R58, -RZ, R43.H1_H1 ;  /* 0x3000002bff3a7230 */ /* 0x000fca0000004100 */
        /* <DEDUP_REMOVED lines=9> */
[----:B------:R-:W-:-:S05]  /*31a0*/  F2FP.F16.F32.PACK_AB R48, R109, R48 ;  /* 0x000000306d30723e */ /* 0x000fca00000000ff */
[----:B------:R0:W-:Y:S02]  /*31b0*/  STG.E.128 desc[UR6][R104.64], R48 ;  /* 0x0000003068007986 */ /* 0x0001e4000c101d06 */
.L_x_2203:
[----:B------:R-:W-:Y:S05]  /*31c0*/  BSYNC.RECONVERGENT B0 ;  /* 0x0000000000007941 */ /* 0x000fea0003800200 */
.L_x_2202:
[----:B------:R-:W-:Y:S04]  /*31d0*/  BSSY.RECONVERGENT B0, `(.L_x_2204) ;  /* 0x0000032000007945 */ /* 0x000fe80003800200 */
[----:B------:R-:W-:Y:S05]  /*31e0*/  @!P3 BRA `(.L_x_2205) ;  /* 0x0000000000c0b947 */ /* 0x000fea0003800000 */
[--C-:B0-----:R-:W-:Y:S01]  /*31f0*/  FADD.FTZ R49, R65, -R56.reuse ;  /* 0x8000003841317221 */ /* 0x101fe20000010000 */
        /* <DEDUP_REMOVED lines=47> */
.L_x_2205:
[----:B------:R-:W-:Y:S05]  /*34f0*/  BSYNC.RECONVERGENT B0 ;  /* 0x0000000000007941 */ /* 0x000fea0003800200 */
.L_x_2204:
[----:B------:R-:W-:Y:S04]  /*3500*/  BSSY.RECONVERGENT B0, `(.L_x_2201) ;  /* 0x0000031000007945 */ /* 0x000fe80003800200 */
[----:B------:R-:W-:Y:S05]  /*3510*/  @!P4 BRA `(.L_x_2206) ;  /* 0x0000000000bcc947 */ /* 0x000fea0003800000 */
[--C-:B01----:R-:W-:Y:S01]  /*3520*/  FADD.FTZ R49, R81, -R56.reuse ;  /* 0x8000003851317221 */ /* 0x103fe20000010000 */
[----:B------:R-:W-:Y:S02]  /*3530*/  HADD2.F32 R48, -RZ, R20.H0_H0 ;  /* 0x20000014ff307230 */ /* 0x000fe40000004100 */
[----:B------:R-:W-:Y:S01]  /*3540*/  FADD.FTZ R51, R85, -R56 ;  /* 0x8000003855337221 */ /* 0x000fe20000010000 */
[----:B------:R-:W-:Y:S02]  /*3550*/  HADD2.F32 R50, -RZ, R16.H0_H0 ;  /* 0x20000010ff327230 */ /* 0x000fe40000004100 */
[C---:B------:R-:W-:Y:S01]  /*3560*/  FMUL.FTZ R49, R0.reuse, R49 ;  /* 0x0000003100317220 */ /* 0x040fe20000410000 */
[----:B------:R-:W-:Y:S02]  /*3570*/  HADD2.F32 R60, -RZ, R21.H0_H0 ;  /* 0x20000015ff3c7230 */ /* 0x000fe40000004100 */
[----:B------:R-:W-:Y:S01]  /*3580*/  FMUL.FTZ R51, R0, R51 ;  /* 0x0000003300337220 */ /* 0x000fe20000410000 */
[----:B------:R-:W-:-:S02]  /*3590*/  HADD2.F32 R62, -RZ, R17.H1_H1 ;  /* 0x30000011ff3e7230 */ /* 0x000fc40000004100 */
[----:B------:R-:W-:Y:S01]  /*35a0*/  FFMA.FTZ R58, R49, R48, R50 ;  /* 0x00000030313a7223 */ /* 0x000fe20000010032 */
[----:B------:R-:W-:Y:S02]  /*35b0*/  HADD2.F32 R48, -RZ, R17.H0_H0 ;  /* 0x20000011ff307230 */ /* 0x000fe40000004100 */
[----:B------:R-:W-:Y:S01]  /*35c0*/  FADD.FTZ R49, R87, -R56 ;  /* 0x8000003857317221 */ /* 0x000fe20000010000 */
[----:B------:R-:W-:Y:S02]  /*35d0*/  HADD2.F32 R50, -RZ, R21.H1_H1 ;  /* 0x30000015ff327230 */ /* 0x000fe40000004100 */
[----:B------:R-:W-:Y:S02]  /*35e0*/  HADD2.F32 R105, -RZ, R19.H1_H1 ;  /* 0x30000013ff697230 */ /* 0x000fe40000004100 */
[----:B------:R-:W-:Y:S01]  /*35f0*/  FMUL.FTZ R49, R0, R49 ;  /* 0x0000003100317220 */ /* 0x000fe20000410000 */
[----:B------:R-:W-:Y:S01]  /*3600*/  FFMA.FTZ R60, R51, R60, R48 ;  /* 0x0000003c333c7223 */ /* 0x000fe20000010030 */
[----:B------:R-:W-:Y:S01]  /*3610*/  FADD.FTZ R51, R63, -R56 ;  /* 0x800000383f337221 */ /* 0x000fe20000010000 */
[----:B------:R-:W-:-:S02]  /*3620*/  HADD2.F32 R48, -RZ, R22.H0_H0 ;  /* 0x20000016ff307230 */ /* 0x000fc40000004100 */
[----:B------:R-:W-:Y:S01]  /*3630*/  FFMA.FTZ R111, R49, R50, R62 ;  /* 0x00000032316f7223 */ /* 0x000fe2000001003e */
[----:B------:R-:W-:Y:S02]  /*3640*/  HADD2.F32 R50, -RZ, R18.H0_H0 ;  /* 0x20000012ff327230 */ /* 0x000fe40000004100 */
[----:B------:R-:W-:Y:S01]  /*3650*/  FMUL.FTZ R51, R0, R51 ;  /* 0x0000003300337220 */ /* 0x000fe20000410000 */
[----:B------:R-:W-:-:S03]  /*3660*/  FADD.FTZ R49, R61, -R56 ;  /* 0x800000383d317221 */ /* 0x000fc60000010000 */
        /* <DEDUP_REMOVED lines=9> */
[----:B------:R-:W-:-:S03]  /*3700*/  FADD.FTZ R49, R57, -R56 ;  /* 0x8000003839317221 */ /* 0x000fc60000010000 */
[----:B------:R-:W-:Y:S01]  /*3710*/  FFMA.FTZ R64, R51, R48, R50 ;  /* 0x0000003033407223 */ /* 0x000fe20000010032 */
[----:B------:R-:W-:Y:S01]  /*3720*/  FMUL.FTZ R50, R0, R49 ;  /* 0x0000003100327220 */ /* 0x000fe20000410000 */
[----:B------:R-:W-:Y:S01]  /*3730*/  HADD2.F32 R51, -RZ, R23.H1_H1 ;  /* 0x30000017ff337230 */ /* 0x000fe20000004100 */
[----:B------:R-:W0:Y:S04]  /*3740*/  LDC.64 R48, c[0x0][0x428] ;  /* 0x00010a00ff307b82 */ /* 0x000e280000000a00 */
[----:B------:R-:W-:Y:S01]  /*3750*/  FFMA.FTZ R105, R50, R51, R105 ;  /* 0x0000003332697223 */ /* 0x000fe20000010069 */
[----:B------:R-:W-:Y:S01]  /*3760*/  FADD.FTZ R51, R83, -R56 ;  /* 0x8000003853337221 */ /* 0x000fe20000010000 */
[----:B------:R-:W-:-:S03]  /*3770*/  HADD2.F32 R50, -RZ, R16.H1_H1 ;  /* 0x30000010ff327230 */ /* 0x000fc60000004100 */
[----:B------:R-:W-:Y:S01]  /*3780*/  FMUL.FTZ R51, R0, R51 ;  /* 0x0000003300337220 */ /* 0x000fe20000410000 */
[----:B------:R-:W-:-:S05]  /*3790*/  HADD2.F32 R0, -RZ, R20.H1_H1 ;  /* 0x30000014ff007230 */ /* 0x000fca0000004100 */
[----:B------:R-:W-:Y:S01]  /*37a0*/  FFMA.FTZ R109, R51, R0, R50 ;  /* 0x00000000336d7223 */ /* 0x000fe20000010032 */
[----:B------:R-:W-:Y:S02]  /*37b0*/  F2FP.F16.F32.PACK_AB R51, R105, R64 ;  /* 0x000000406933723e */ /* 0x000fe400000000ff */
[----:B------:R-:W-:Y:S01]  /*37c0*/  F2FP.F16.F32.PACK_AB R50, R113, R62 ;  /* 0x0000003e7132723e */ /* 0x000fe200000000ff */
[----:B0-----:R-:W-:Y:S01]  /*37d0*/  IMAD.WIDE.U32 R104, R107, 0x10, R48 ;  /* 0x000000106b687825 */ /* 0x001fe200078e0030 */
[----:B------:R-:W-:Y:S02]  /*37e0*/  F2FP.F16.F32.PACK_AB R49, R111, R60 ;  /* 0x0000003c6f31723e */ /* 0x000fe400000000ff */
[----:B------:R-:W-:-:S05]  /*37f0*/  F2FP.F16.F32.PACK_AB R48, R109, R58 ;  /* 0x0000003a6d30723e */ /* 0x000fca00000000ff */
[----:B------:R2:W-:Y:S02]  /*3800*/  STG.E.128 desc[UR6][R104.64], R48 ;  /* 0x0000003068007986 */ /* 0x0005e4000c101d06 */
.L_x_2206:
[----:B------:R-:W-:Y:S05]  /*3810*/  BSYNC.RECONVERGENT B0 ;  /* 0x0000000000007941 */ /* 0x000fea0003800200 */
.L_x_2201:
[----:B012---:R-:W0:Y:S01]  /*3820*/  LDC.64 R48, c[0x0][0x380] ;  /* 0x0000e000ff307b82 */ /* 0x007e220000000a00 */
[----:B------:R-:W-:Y:S01]  /*3830*/  UPLOP3.LUT UP1, UPT, UPT, UPT, UP1, 0x40, 0x4 ;  /* 0x000000000004789c */ /* 0x000fe20003f2e810 */
[----:B0-----:R-:W-:-:S04]  /*3840*/  IADD3 R52, PT, PT, R52, R48, RZ ;  /* 0x0000003034347210 */ /* 0x001fc80007ffe0ff */
[----:B------:R-:W-:-:S13]  /*3850*/  ISETP.GE.AND P0, PT, R52, R49, PT ;  /* 0x000000313400720c */ /* 0x000fda0003f06270 */
[----:B------:R-:W-:Y:S05]  /*3860*/  @!P0 BRA `(.L_x_2207) ;  /* 0xffffffcc00888947 */ /* 0x000fea000383ffff */
[----:B------:R-:W-:Y:S05]  /*3870*/  EXIT ;  /* 0x000000000000794d */ /* 0x000fea0003800000 */
.L_x_2208:
        /* <DEDUP_REMOVED lines=16> */
.L_x_20925:


//--------------------- .text._ZN10layer_norm13ln_fwd_kernelINS_13Kernel_traitsI6__halfS2_S2_S2_fjLj6144ELj1ELj1ELj8ELj16ENS_18Kernel_traits_baseILj6144ES2_S2_S2_S2_fjLj256EEEEELb0ELb1ELb1ELb1EEEvNS_9FwdParamsE --------------------------
	.section	.text._ZN10layer_norm13ln_fwd_kernelINS_13Kernel_traitsI6__halfS2_S2_S2_fjLj6144ELj1ELj1ELj8ELj16ENS_18Kernel_traits_baseILj6144ES2_S2_S2_S2_fjLj256EEEEELb0ELb1ELb1ELb1EEEvNS_9FwdParamsE,"ax",@progbits
	.align	128
        .global         _ZN10layer_norm13ln_fwd_kernelINS_13Kernel_traitsI6__halfS2_S2_S2_fjLj6144ELj1ELj1ELj8ELj16ENS_18Kernel_traits_baseILj6144ES2_S2_S2_S2_fjLj256EEEEELb0ELb1ELb1ELb1EEEvNS_9FwdParamsE
        .type           _ZN10layer_norm13ln_fwd_kernelINS_13Kernel_traitsI6__halfS2_S2_S2_fjLj6144ELj1ELj1ELj8ELj16ENS_18Kernel_traits_baseILj6144ES2_S2_S2_S2_fjLj256EEEEELb0ELb1ELb1ELb1EEEvNS_9FwdParamsE,@function
        .size           _ZN10layer_norm13ln_fwd_kernelINS_13Kernel_traitsI6__halfS2_S2_S2_fjLj6144ELj1ELj1ELj8ELj16ENS_18Kernel_traits_baseILj6144ES2_S2_S2_S2_fjLj256EEEEELb0ELb1ELb1ELb1EEEvNS_9FwdParamsE,(.L_x_20926 - _ZN10layer_norm13ln_fwd_kernelINS_13Kernel_traitsI6__halfS2_S2_S2_fjLj6144ELj1ELj1ELj8ELj16ENS_18Kernel_traits_baseILj6144ES2_S2_S2_S2_fjLj256EEEEELb0ELb1ELb1ELb1EEEvNS_9FwdParamsE)
        .other          _ZN10layer_norm13ln_fwd_kernelINS_13Kernel_traitsI6__halfS2_S2_S2_fjLj6144ELj1ELj1ELj8ELj16ENS_18Kernel_traits_baseILj6144ES2_S2_S2_S2_fjLj256EEEEELb0ELb1ELb1ELb1EEEvNS_9FwdParamsE,@"STO_CUDA_ENTRY STV_DEFAULT"
_ZN10layer_norm13ln_fwd_kernelINS_13Kernel_traitsI6__halfS2_S2_S2_fjLj6144ELj1ELj1ELj8ELj16ENS_18Kernel_traits_baseILj6144ES2_S2_S2_S2_fjLj256EEEEELb0ELb1ELb1ELb1EEEvNS_9FwdParamsE:
.text._ZN10layer_norm13ln_fwd_kernelINS_13Kernel_traitsI6__halfS2_S2_S2_fjLj6144ELj1ELj1ELj8ELj16ENS_18Kernel_traits_baseILj6144ES2_S2_S2_S2_fjLj256EEEEELb0ELb1ELb1ELb1EEEvNS_9FwdParamsE:
        /* <DEDUP_REMOVED lines=12> */
[----:B---3--:R-:W-:Y:S01]  /*00c0*/  IMAD.WIDE.U32 R2, R0, 0x10, R2 ;  /* 0x0000001000027825 */ /* 0x008fe200078e0002 */
[----:B--2---:R-:W2:Y:S04]  /*00d0*/  LDG.E.128 R4, desc[UR12][R38.64] ;  /* 0x0000000c26047981 */ /* 0x004ea8000c1e1d00 */
[----:B------:R-:W3:Y:S04]  /*00e0*/  LDG.E.128 R68, desc[UR12][R2.64] ;  /* 0x0000000c02447981 */ /* 0x000ee8000c1e1d00 */
[----:B------:R-:W4:Y:S04]  /*00f0*/  LDG.E.128 R32, desc[UR12][R2.64+0x1000] ;  /* 0x0010000c02207981 */ /* 0x000f28000c1e1d00 */
[----:B------:R-:W4:Y:S04]  /*0100*/  LDG.E.128 R8, desc[UR12][R38.64+0x1000] ;  /* 0x0010000c26087981 */ /* 0x000f28000c1e1d00 */
[----:B------:R-:W5:Y:S01]  /*0110*/  LDG.E.128 R24, desc[UR12][R38.64+0x2000] ;  /* 0x0020000c26187981 */ /* 0x000f62000c1e1d00 */
[----:B0-----:R-:W-:-:S03]  /*0120*/  UISETP.GE.AND UP0, UPT, UR7, UR4, UPT ;  /* 0x000000040700728c */ /* 0x001fc6000bf06270 */
[----:B------:R0:W5:Y:S01]  /*0130*/  LDG.E.128 R28, desc[UR12][R2.64+0x2000] ;  /* 0x0020000c021c7981 */ /* 0x000162000c1e1d00 */
[----:B-1----:R-:W-:-:S05]  /*0140*/  @P0 IMAD.WIDE.U32 R36, R0, 0x10, R36 ;  /* 0x0000001000240825 */ /* 0x002fca00078e0024 */
[----:B------:R1:W5:Y:S04]  /*0150*/  @P0 LDG.E.128 R20, desc[UR12][R36.64] ;  /* 0x0000000c24140981 */ /* 0x000368000c1e1d00 */
[----:B------:R1:W5:Y:S04]  /*0160*/  @P0 LDG.E.128 R16, desc[UR12][R36.64+0x1000] ;  /* 0x0010000c24100981 */ /* 0x000368000c1e1d00 */
[----:B------:R1:W5:Y:S01]  /*0170*/  @P0 LDG.E.128 R12, desc[UR12][R36.64+0x2000] ;  /* 0x0020000c240c0981 */ /* 0x000362000c1e1d00 */
[----:B------:R-:W-:Y:S02]  /*0180*/  PLOP3.LUT P1, PT, PT, PT, UP0, 0x80, 0x8 ;  /* 0x000000000008781c */ /* 0x000fe40003f2f008 */
[----:B--2---:R-:W-:-:S02]  /*0190*/  @P0 MOV R0, R4 ;  /* 0x0000000400000202 */ /* 0x004fc40000000f00 */
[----:B------:R-:W-:Y:S02]  /*01a0*/  @!P0 MOV R0, R4 ;  /* 0x0000000400008202 */ /* 0x000fe40000000f00 */
[----:B---3--:R-:W-:Y:S02]  /*01b0*/  @P0 MOV R74, R68 ;  /* 0x00000044004a0202 */ /* 0x008fe40000000f00 */
[----:B------:R-:W-:Y:S02]  /*01c0*/  @P0 MOV R73, R69 ;  /* 0x0000004500490202 */ /* 0x000fe40000000f00 */
[----:B------:R-:W-:Y:S02]  /*01d0*/  @P0 MOV R72, R70 ;  /* 0x0000004600480202 */ /* 0x000fe40000000f00 */
[----:B0-----:R-:W-:Y:S02]  /*01e0*/  @P0 MOV R2, R5 ;  /* 0x0000000500020202 */ /* 0x001fe40000000f00 */
        /* <DEDUP_REMOVED lines=8> */
[----:B----4-:R-:W-:Y:S02]  /*0270*/  @P0 MOV R70, R32 ;  /* 0x0000002000460202 */ /* 0x010fe40000000f00 */
[----:B------:R-:W-:Y:S02]  /*0280*/  @P0 MOV R69, R33 ;  /* 0x0000002100450202 */ /* 0x000fe40000000f00 */
[----:B------:R-:W-:Y:S02]  /*0290*/  @P0 MOV R68, R34 ;  /* 0x0000002200440202 */ /* 0x000fe40000000f00 */
[----:B------:R-:W-:Y:S02]  /*02a0*/  @P0 MOV R67, R35 ;  /* 0x0000002300430202 */ /* 0x000fe40000000f00 */
[----:B------:R-:W-:-:S02]  /*02b0*/  @P0 MOV R5, R8 ;  /* 0x0000000800050202 */ /* 0x000fc40000000f00 */
[----:B------:R-:W-:Y:S02]  /*02c0*/  @P0 MOV R6, R9 ;  /* 0x0000000900060202 */ /* 0x000fe40000000f00 */
[----:B------:R-:W-:Y:S02]  /*02d0*/  @P0 MOV R7, R10 ;  /* 0x0000000a00070202 */ /* 0x000fe40000000f00 */
[----:B------:R-:W-:Y:S02]  /*02e0*/  @!P0 MOV R70, R32 ;  /* 0x0000002000468202 */ /* 0x000fe40000000f00 */
[----:B------:R-:W-:Y:S02]  /*02f0*/  @!P0 MOV R69, R33 ;  /* 0x0000002100458202 */ /* 0x000fe40000000f00 */
[----:B------:R-:W-:Y:S02]  /*0300*/  @!P0 MOV R68, R34 ;  /* 0x0000002200448202 */ /* 0x000fe40000000f00 */
[----:B------:R-:W-:-:S02]  /*0310*/  @!P0 MOV R67, R35 ;  /* 0x0000002300438202 */ /* 0x000fc40000000f00 */
[----:B------:R-:W-:Y:S02]  /*0320*/  @!P0 MOV R5, R8 ;  /* 0x0000000800058202 */ /* 0x000fe40000000f00 */
[----:B------:R-:W-:Y:S02]  /*0330*/  @!P0 MOV R6, R9 ;  /* 0x0000000900068202 */ /* 0x000fe40000000f00 */
[----:B------:R-:W-:Y:S01]  /*0340*/  @!P0 MOV R7, R10 ;  /* 0x0000000a00078202 */ /* 0x000fe20000000f00 */
[----:B-1----:R-:W-:Y:S06]  /*0350*/  @P1 EXIT ;  /* 0x000000000000194d */ /* 0x002fec0003800000 */
[-C--:B------:R-:W-:Y:S02]  /*0360*/  @P0 MOV R8, R11.reuse ;  /* 0x0000000b00080202 */ /* 0x080fe40000000f00 */
[----:B-----5:R-:W-:Y:S02]  /*0370*/  @!P0 CS2R R22, SRZ ;  /* 0x0000000000168805 */ /* 0x020fe4000001ff00 */
[----:B------:R-:W-:Y:S02]  /*0380*/  @!P0 MOV R8, R11 ;  /* 0x0000000b00088202 */ /* 0x000fe40000000f00 */
[----:B------:R-:W-:Y:S02]  /*0390*/  @!P0 CS2R R20, SRZ ;  /* 0x0000000000148805 */ /* 0x000fe4000001ff00 */
[----:B------:R-:W-:Y:S02]  /*03a0*/  @P0 MOV R66, R28 ;  /* 0x0000001c00420202 */ /* 0x000fe40000000f00 */
[----:B------:R-:W-:-:S02]  /*03b0*/  @!P0 CS2R R18, SRZ ;  /* 0x0000000000128805 */ /* 0x000fc4000001ff00 */
[----:B------:R-:W-:Y:S02]  /*03c0*/  @P0 MOV R65, R29 ;  /* 0x0000001d00410202 */ /* 0x000fe40000000f00 */
[----:B------:R-:W-:Y:S02]  /*03d0*/  @!P0 CS2R R16, SRZ ;  /* 0x0000000000108805 */ /* 0x000fe4000001ff00 */
[----:B------:R-:W-:Y:S02]  /*03e0*/  @P0 MOV R64, R30 ;  /* 0x0000001e00400202 */ /* 0x000fe40000000f00 */
[----:B------:R-:W-:Y:S02]  /*03f0*/  @!P0 CS2R R14, SRZ ;  /* 0x00000000000e8805 */ /* 0x000fe4000001ff00 */
[----:B------:R-:W-:Y:S02]  /*0400*/  @P0 MOV R9, R31 ;  /* 0x0000001f00090202 */ /* 0x000fe40000000f00 */
[----:B------:R-:W-:-:S02]  /*0410*/  @!P0 CS2R R12, SRZ ;  /* 0x00000000000c8805 */ /* 0x000fc4000001ff00 */
[----:B------:R-:W-:Y:S01]  /*0420*/  @P0 MOV R10, R24 ;  /* 0x00000018000a0202 */ /* 0x000fe20000000f00 */
[----:B------:R-:W-:Y:S01]  /*0430*/  UPLOP3.LUT UP0, UPT, UPT, UPT, UPT, 0x40, 0x4 ;  /* 0x000000000004789c */ /* 0x000fe20003f0e870 */
[----:B------:R-:W-:Y:S01]  /*0440*/  @P0 MOV R11, R25 ;  /* 0x00000019000b0202 */ /* 0x000fe20000000f00 */
[----:B------:R-:W0:Y:S01]  /*0450*/  LDCU UR20, c[0x0][0x388] ;  /* 0x00007100ff1477ac */ /* 0x000e220008000800 */
[----:B------:R-:W-:Y:S02]  /*0460*/  @P0 MOV R40, R26 ;  /* 0x0000001a00280202 */ /* 0x000fe40000000f00 */
[----:B------:R-:W-:Y:S01]  /*0470*/  @P0 MOV R41, R27 ;  /* 0x0000001b00290202 */ /* 0x000fe20000000f00 */
[----:B------:R-:W1:Y:S01]  /*0480*/  LDCU.U8 UR21, c[0x0][0x410] ;  /* 0x00008200ff1577ac */ /* 0x000e620008000000 */
[----:B------:R-:W-:Y:S02]  /*0490*/  @!P0 MOV R66, R28 ;  /* 0x0000001c00428202 */ /* 0x000fe40000000f00 */
[----:B------:R-:W-:Y:S01]  /*04a0*/  @!P0 MOV R65, R29 ;  /* 0x0000001d00418202 */ /* 0x000fe20000000f00 */
[----:B------:R-:W2:Y:S01]  /*04b0*/  LDCU UR24, c[0x0][0x400] ;  /* 0x00008000ff1877ac */ /* 0x000ea20008000800 */
[----:B------:R-:W-:-:S02]  /*04c0*/  @!P0 MOV R64, R30 ;  /* 0x0000001e00408202 */ /* 0x000fc40000000f00 */
[----:B------:R-:W-:Y:S01]  /*04d0*/  @!P0 MOV R9, R31 ;  /* 0x0000001f00098202 */ /* 0x000fe20000000f00 */
[----:B------:R-:W3:Y:S01]  /*04e0*/  LDCU.128 UR8, c[0x0][0x3f0] ;  /* 0x00007e00ff0877ac */ /* 0x000ee20008000c00 */
[----:B------:R-:W-:Y:S02]  /*04f0*/  @!P0 MOV R10, R24 ;  /* 0x00000018000a8202 */ /* 0x000fe40000000f00 */
[----:B------:R-:W-:Y:S01]  /*0500*/  @!P0 MOV R11, R25 ;  /* 0x00000019000b8202 */ /* 0x000fe20000000f00 */
[----:B------:R-:W4:Y:S01]  /*0510*/  LDCU.64 UR14, c[0x0][0x3a0] ;  /* 0x00007400ff0e77ac */ /* 0x000f220008000a00 */
[----:B------:R-:W-:Y:S02]  /*0520*/  @!P0 MOV R40, R26 ;  /* 0x0000001a00288202 */ /* 0x000fe40000000f00 */
[----:B------:R-:W-:Y:S01]  /*0530*/  @!P0 MOV R41, R27 ;  /* 0x0000001b00298202 */ /* 0x000fe20000000f00 */
[----:B------:R-:W0:Y:S06]  /*0540*/  LDCU.64 UR16, c[0x0][0x380] ;  /* 0x00007000ff1077ac */ /* 0x000e2c0008000a00 */
.L_x_2220:
[----:B---3--:R-:W-:-:S06]  /*0550*/  UIMAD.WIDE UR4, UR7, 0x4, UR8 ;  /* 0x00000004070478a5 */ /* 0x008fcc000f8e0208 */
[----:B01----:R-:W-:Y:S02]  /*0560*/  MOV R32, UR4 ;  /* 0x0000000400207c02 */ /* 0x003fe40008000f00 */
[----:B------:R-:W-:-:S05]  /*0570*/  MOV R33, UR5 ;  /* 0x0000000500217c02 */ /* 0x000fca0008000f00 */
[----:B------:R-:W3:Y:S01]  /*0580*/  LDG.E R32, desc[UR12][R32.64] ;  /* 0x0000000c20207981 */ /* 0x000ee2000c1e1900 */
[----:B------:R-:W-:Y:S01]  /*0590*/  UIMAD.WIDE UR18, UR7, 0x4, UR10 ;  /* 0x00000004071278a5 */ /* 0x000fe2000f8e020a */
[----:B------:R-:W1:Y:S01]  /*05a0*/  S2R R37, SR_TID.X ;  /* 0x0000000000257919 */ /* 0x000e620000002100 */
[----:B------:R-:W-:-:S04]  /*05b0*/  HFMA2 R58, -RZ, RZ, 0, 0 ;  /* 0x00000000ff3a7431 */ /* 0x000fc800000001ff */
[----:B------:R-:W-:Y:S02]  /*05c0*/  MOV R34, UR18 ;  /* 0x0000001200227c02 */ /* 0x000fe40008000f00 */
[----:B------:R-:W-:-:S05]  /*05d0*/  MOV R35, UR19 ;  /* 0x0000001300237c02 */ /* 0x000fca0008000f00 */
        /* <DEDUP_REMOVED lines=12> */
[----:B-1----:R-:W-:-:S05]  /*06a0*/  @P1 LEA.HI.SX32 R58, R36, R37, 0x1d ;  /* 0x00000025243a1211 */ /* 0x002fca00078feaff */
[----:B------:R-:W-:-:S05]  /*06b0*/  @P1 IMAD.WIDE.U32 R32, R58, 0x10, R32 ;  /* 0x000000103a201825 */ /* 0x000fca00078e0020 */
[----:B------:R0:W5:Y:S01]  /*06c0*/  @P1 LDG.E.128 R24, desc[UR12][R32.64] ;  /* 0x0000000c20181981 */ /* 0x000162000c1e1d00 */
[----:B----4-:R-:W-:Y:S01]  /*06d0*/  ISETP.NE.U32.AND P0, PT, RZ, UR14, PT ;  /* 0x0000000eff007c0c */ /* 0x010fe2000bf05070 */
[----:B------:R-:W-:-:S03]  /*06e0*/  UIMAD UR4, UR7, UR20, URZ ;  /* 0x00000014070472a4 */ /* 0x000fc6000f8e02ff */
[----:B------:R-:W-:Y:S01]  /*06f0*/  ISETP.NE.AND.EX P0, PT, RZ, UR15, PT, P0 ;  /* 0x0000000fff007c0c */ /* 0x000fe2000bf05300 */
[----:B------:R-:W-:-:S04]  /*0700*/  USHF.R.S32.HI UR5, URZ, 0x1f, UR4 ;  /* 0x0000001fff057899 */ /* 0x000fc80008011404 */
[----:B------:R-:W-:Y:S01]  /*0710*/  ULEA.HI UR5, UR5, UR4, URZ, 0x3 ;  /* 0x0000000405057291 */ /* 0x000fe2000f8f18ff */
[----:B--2---:R-:W-:-:S05]  /*0720*/  R2UR UR6, R34 ;  /* 0x00000000220672ca */ /* 0x004fca00000e0000 */
[----:B------:R-:W-:-:S04]  /*0730*/  MOV R59, UR5 ;  /* 0x00000005003b7c02 */ /* 0x000fc80008000f00 */
[----:B------:R-:W-:Y:S01]  /*0740*/  LEA.HI.SX32 R59, R59, R37, 0x1d ;  /* 0x000000253b3b7211 */ /* 0x000fe200078feaff */
[----:B0-----:R-:W-:Y:S06]  /*0750*/  @!P0 BRA `(.L_x_2209) ;  /* 0x0000000400248947 */ /* 0x001fec0003800000 */
[----:B------:R-:W0:Y:S02]  /*0760*/  LDC.64 R28, c[0x0][0x3a0] ;  /* 0x0000e800ff1c7b82 */ /* 0x000e240000000a00 */
[----:B0-----:R-:W-:-:S06]  /*0770*/  IMAD.WIDE.U32 R28, R59, 0x10, R28 ;  /* 0x000000103b1c7825 */ /* 0x001fcc00078e001c */
[----:B------:R-:W2:Y:S01]  /*0780*/  LDG.E.128 R28, desc[UR12][R28.64] ;  /* 0x0000000c1c1c7981 */ /* 0x000ea2000c1e1d00 */
[----:B------:R-:W-:-:S13]  /*0790*/  ISETP.LT.AND P2, PT, RZ, UR25, PT ;  /* 0x00000019ff007c0c */ /* 0x000fda000bf41270 */
[----:B------:R-:W0:Y:S01]  /*07a0*/  @P2 LDC R34, c[0x0][0x40c] ;  /* 0x00010300ff222b82 */ /* 0x000e220000000800 */
[--C-:B-----5:R-:W-:Y:S02]  /*07b0*/  @P2 HADD2.F32 R33, -RZ, R24.reuse.H1_H1 ;  /* 0x30000018ff212230 */ /* 0x120fe40000004100 */
[----:B------:R-:W-:Y:S02]  /*07c0*/  @P2 HADD2.F32 R32, -RZ, R24.H0_H0 ;  /* 0x20000018ff202230 */ /* 0x000fe40000004100 */
[--C-:B------:R-:W-:Y:S02]  /*07d0*/  @P2 HADD2.F32 R37, -RZ, R25.reuse.H1_H1 ;  /* 0x30000019ff252230 */ /* 0x100fe40000004100 */
[----:B------:R-:W-:Y:S01]  /*07e0*/  @P2 HADD2.F32 R36, -RZ, R25.H0_H0 ;  /* 0x20000019ff242230 */ /* 0x000fe20000004100 */
[----:B------:R-:W1:Y:S08]  /*07f0*/  @P2 LDC R35, c[0x0][0x40c] ;  /* 0x00010300ff232b82 */ /* 0x000e700000000800 */
[----:B------:R-:W3:Y:S01]  /*0800*/  @P2 LDC R38, c[0x0][0x40c] ;  /* 0x00010300ff262b82 */ /* 0x000ee20000000800 */
[----:B0-----:R-:W-:-:S07]  /*0810*/  @P2 FMUL.FTZ R34, R33, R34 ;  /* 0x0000002221222220 */ /* 0x001fce0000410000 */
[----:B------:R-:W0:Y:S01]  /*0820*/  @P2 LDC R45, c[0x0][0x40c] ;  /* 0x00010300ff2d2b82 */ /* 0x000e220000000800 */
[----:B------:R-:W-:Y:S02]  /*0830*/  @P2 HADD2.F32 R33, -RZ, R0.H0_H0 ;  /* 0x20000000ff212230 */ /* 0x000fe40000004100 */
[----:B-1----:R-:W-:-:S05]  /*0840*/  @P2 FMUL.FTZ R32, R32, R35 ;  /* 0x0000002320202220 */ /* 0x002fca0000410000 */
[----:B------:R-:W1:Y:S01]  /*0850*/  @P2 LDC R44, c[0x0][0x40c] ;  /* 0x00010300ff2c2b82 */ /* 0x000e620000000800 */
[----:B------:R-:W-:Y:S02]  /*0860*/  @P2 HADD2.F32 R35, -RZ, R0.H1_H1 ;  /* 0x30000000ff232230 */ /* 0x000fe40000004100 */
[----:B---3--:R-:W-:-:S05]  /*0870*/  @P2 FMUL.FTZ R37, R37, R38 ;  /* 0x0000002625252220 */ /* 0x008fca0000410000 */
[----:B------:R-:W3:Y:S01]  /*0880*/  @P2 LDC R47, c[0x0][0x40c] ;  /* 0x00010300ff2f2b82 */ /* 0x000ee20000000800 */
[----:B------:R-:W-:-:S07]  /*0890*/  @P2 HADD2.F32 R38, -RZ, R26.H1_H1 ;  /* 0x3000001aff262230 */ /* 0x000fce0000004100 */
[----:B------:R-:W4:Y:S01]  /*08a0*/  @P2 LDC R46, c[0x0][0x40c] ;  /* 0x00010300ff2e2b82 */ /* 0x000f220000000800 */
[----:B0-----:R-:W-:Y:S01]  /*08b0*/  @P2 FMUL.FTZ R36, R36, R45 ;  /* 0x0000002d24242220 */ /* 0x001fe20000410000 */
[----:B---3--:R-:W-:Y:S01]  /*08c0*/  @P2 FMUL.FTZ R38, R38, R47 ;  /* 0x0000002f26262220 */ /* 0x008fe20000410000 */
[--C-:B--2---:R-:W-:Y:S02]  /*08d0*/  @P2 HADD2.F32 R39, -RZ, R28.reuse.H0_H0 ;  /* 0x2000001cff272230 */ /* 0x104fe40000004100 */
[--C-:B------:R-:W-:Y:S02]  /*08e0*/  @!P2 HADD2.F32 R55, -RZ, R28.reuse.H0_H0 ;  /* 0x2000001cff37a230 */ /* 0x100fe40000004100 */
[--C-:B------:R-:W-:Y:S02]  /*08f0*/  @P2 HADD2.F32 R43, -RZ, R28.reuse.H1_H1 ;  /* 0x3000001cff2b2230 */ /* 0x100fe40000004100 */
[----:B------:R-:W-:Y:S01]  /*0900*/  @P2 FFMA.FTZ R55, R32, R33, R39 ;  /* 0x0000002120372223 */ /* 0x000fe20000010027 */
[----:B------:R-:W-:Y:S01]  /*0910*/  @!P2 HADD2.F32 R54, -RZ, R28.H1_H1 ;  /* 0x3000001cff36a230 */ /* 0x000fe20000004100 */
[----:B------:R-:W0:Y:S01]  /*0920*/  @P2 LDC R32, c[0x0][0x40c] ;  /* 0x00010300ff202b82 */ /* 0x000e220000000800 */
[----:B------:R-:W-:-:S02]  /*0930*/  @P2 HADD2.F32 R42, -RZ, R29.H1_H1 ;  /* 0x3000001dff2a2230 */ /* 0x000fc40000004100 */
[----:B------:R-:W-:Y:S01]  /*0940*/  @P2 FFMA.FTZ R54, R34, R35, R43 ;  /* 0x0000002322362223 */ /* 0x000fe2000001002b */
[--C-:B------:R-:W-:Y:S02]  /*0950*/  @P2 HADD2.F32 R34, -RZ, R2.reuse.H1_H1 ;  /* 0x30000002ff222230 */ /* 0x100fe40000004100 */
[----:B------:R-:W-:Y:S02]  /*0960*/  @P2 HADD2.F32 R33, -RZ, R2.H0_H0 ;  /* 0x20000002ff212230 */ /* 0x000fe40000004100 */
[--C-:B------:R-:W-:Y:S02]  /*0970*/  @P2 HADD2.F32 R43, -RZ, R29.reuse.H0_H0 ;  /* 0x2000001dff2b2230 */ /* 0x100fe40000004100 */
[----:B------:R-:W-:Y:S02]  /*0980*/  @!P2 HADD2.F32 R52, -RZ, R29.H1_H1 ;  /* 0x3000001dff34a230 */ /* 0x000fe40000004100 */
[----:B------:R-:W-:Y:S01]  /*0990*/  @P2 FFMA.FTZ R52, R37, R34, R42 ;  /* 0x0000002225342223 */ /* 0x000fe2000001002a */
[----:B------:R-:W-:-:S02]  /*09a0*/  @P2 HADD2.F32 R35, -RZ, R26.H0_H0 ;  /* 0x2000001aff232230 */ /* 0x000fc40000004100 */
[--C-:B------:R-:W-:Y:S02]  /*09b0*/  @P2 HADD2.F32 R39, -RZ, R27.reuse.H0_H0 ;  /* 0x2000001bff272230 */ /* 0x100fe40000004100 */
[----:B------:R-:W-:Y:S02]  /*09c0*/  @P2 HADD2.F32 R37, -RZ, R27.H1_H1 ;  /* 0x3000001bff252230 */ /* 0x000fe40000004100 */
[----:B-1----:R-:W-:Y:S01]  /*09d0*/  @P2 FMUL.FTZ R35, R35, R44 ;  /* 0x0000002c23232220 */ /* 0x002fe20000410000 */
[----:B------:R-:W-:Y:S02]  /*09e0*/  @!P2 HADD2.F32 R53, -RZ, R29.H0_H0 ;  /* 0x2000001dff35a230 */ /* 0x000fe40000004100 */
[----:B------:R-:W-:Y:S01]  /*09f0*/  @P2 FFMA.FTZ R53, R36, R33, R43 ;  /* 0x0000002124352223 */ /* 0x000fe2000001002b */
[--C-:B------:R-:W-:Y:S02]  /*0a00*/  @P2 HADD2.F32 R34, -RZ, R3.reuse.H0_H0 ;  /* 0x20000003ff222230 */ /* 0x100fe40000004100 */
[----:B----4-:R-:W-:Y:S01]  /*0a10*/  @P2 FMUL.FTZ R39, R39, R46 ;  /* 0x0000002e27272220 */ /* 0x010fe20000410000 */
[----:B------:R-:W-:-:S02]  /*0a20*/  @P2 HADD2.F32 R33, -RZ, R3.H1_H1 ;  /* 0x30000003ff212230 */ /* 0x000fc40000004100 */
[--C-:B------:R-:W-:Y:S02]  /*0a30*/  @P2 HADD2.F32 R36, -RZ, R4.reuse.H0_H0 ;  /* 0x20000004ff242230 */ /* 0x100fe40000004100 */
[----:B0-----:R-:W-:Y:S01]  /*0a40*/  @P2 FMUL.FTZ R32, R37, R32 ;  /* 0x0000002025202220 */ /* 0x001fe20000410000 */
[----:B------:R-:W-:Y:S02]  /*0a50*/  @P2 HADD2.F32 R43, -RZ, R4.H1_H1 ;  /* 0x30000004ff2b2230 */ /* 0x000fe40000004100 */
[--C-:B------:R-:W-:Y:S02]  /*0a60*/  @P2 HADD2.F32 R42, -RZ, R30.reuse.H0_H0 ;  /* 0x2000001eff2a2230 */ /* 0x100fe40000004100 */
[----:B------:R-:W-:Y:S02]  /*0a70*/  @P2 HADD2.F32 R45, -RZ, R30.H1_H1 ;  /* 0x3000001eff2d2230 */ /* 0x000fe40000004100 */
[--C-:B------:R-:W-:Y:S02]  /*0a80*/  @P2 HADD2.F32 R44, -RZ, R31.reuse.H0_H0 ;  /* 0x2000001fff2c2230 */ /* 0x100fe40000004100 */
[----:B------:R-:W-:-:S02]  /*0a90*/  @P2 HADD2.F32 R51, -RZ, R31.H1_H1 ;  /* 0x3000001fff332230 */ /* 0x000fc40000004100 */
[--C-:B------:R-:W-:Y:S02]  /*0aa0*/  @!P2 HADD2.F32 R49, -RZ, R30.reuse.H0_H0 ;  /* 0x2000001eff31a230 */ /* 0x100fe40000004100 */
[----:B------:R-:W-:Y:S01]  /*0ab0*/  @P2 FFMA.FTZ R49, R35, R34, R42 ;  /* 0x0000002223312223 */ /* 0x000fe2000001002a */
[----:B------:R-:W-:Y:S02]  /*0ac0*/  @!P2 HADD2.F32 R48, -RZ, R30.H1_H1 ;  /* 0x3000001eff30a230 */ /* 0x000fe40000004100 */
[----:B------:R-:W-:Y:S01]  /*0ad0*/  @P2 FFMA.FTZ R48, R38, R33, R45 ;  /* 0x0000002126302223 */ /* 0x000fe2000001002d */
[--C-:B------:R-:W-:Y:S02]  /*0ae0*/  @!P2 HADD2.F32 R47, -RZ, R31.reuse.H0_H0 ;  /* 0x2000001fff2fa230 */ /* 0x100fe40000004100 */
[----:B------:R-:W-:Y:S01]  /*0af0*/  @P2 FFMA.FTZ R47, R39, R36, R44 ;  /* 0x00000024272f2223 */ /* 0x000fe2000001002c */
[----:B------:R-:W-:Y:S02]  /*0b00*/  @!P2 HADD2.F32 R46, -RZ, R31.H1_H1 ;  /* 0x3000001fff2ea230 */ /* 0x000fe40000004100 */
[----:B------:R-:W-:Y:S01]  /*0b10*/  @P2 FFMA.FTZ R46, R32, R43, R51 ;  /* 0x0000002b202e2223 */ /* 0x000fe20000010033 */
[----:B------:R-:W-:-:S02]  /*0b20*/  F2FP.F16.F32.PACK_AB R32, RZ, R55 ;  /* 0x00000037ff20723e */ /* 0x000fc400000000ff */
[----:B------:R-:W-:Y:S02]  /*0b30*/  F2FP.F16.F32.PACK_AB R33, RZ, R54 ;  /* 0x00000036ff21723e */ /* 0x000fe400000000ff */
[----:B------:R-:W-:Y:S02]  /*0b40*/  F2FP.F16.F32.PACK_AB R34, RZ, R53 ;  /* 0x00000035ff22723e */ /* 0x000fe400000000ff */
[----:B------:R-:W-:Y:S02]  /*0b50*/  F2FP.F16.F32.PACK_AB R36, RZ, R52 ;  /* 0x00000034ff24723e */ /* 0x000fe400000000ff */
[----:B------:R-:W-:Y:S02]  /*0b60*/  F2FP.F16.F32.PACK_AB R37, RZ, R49 ;  /* 0x00000031ff25723e */ /* 0x000fe400000000ff */
[----:B------:R-:W-:Y:S02]  /*0b70*/  F2FP.F16.F32.PACK_AB R38, RZ, R48 ;  /* 0x00000030ff26723e */ /* 0x000fe400000000ff */
[----:B------:R-:W-:-:S02]  /*0b80*/  F2FP.F16.F32.PACK_AB R39, RZ, R47 ;  /* 0x0000002fff27723e */ /* 0x000fc400000000ff */
[----:B------:R-:W-:Y:S02]  /*0b90*/  F2FP.F16.F32.PACK_AB R35, RZ, R46 ;  /* 0x0000002eff23723e */ /* 0x000fe400000000ff */
[----:B------:R-:W-:Y:S02]  /*0ba0*/  PRMT R32, R32, 0x5410, R33 ;  /* 0x0000541020207816 */ /* 0x000fe40000000021 */
[----:B------:R-:W-:Y:S02]  /*0bb0*/  PRMT R33, R34, 0x5410, R36 ;  /* 0x0000541022217816 */ /* 0x000fe40000000024 */
[----:B------:R-:W-:Y:S02]  /*0bc0*/  PRMT R34, R37, 0x5410, R38 ;  /* 0x0000541025227816 */ /* 0x000fe40000000026 */
[----:B------:R-:W-:Y:S01]  /*0bd0*/  PRMT R35, R39, 0x5410, R35 ;  /* 0x0000541027237816 */ /* 0x000fe20000000023 */
[----:B------:R-:W-:Y:S06]  /*0be0*/  BRA `(.L_x_2210) ;  /* 0x0000000000e07947 */ /* 0x000fec0003800000 */
.L_x_2209:
[----:B------:R-:W0:Y:S01]  /*0bf0*/  @UP1 LDCU UR4, c[0x0][0x40c] ;  /* 0x00008180ff0417ac */ /* 0x000e220008000800 */
[----:B-----5:R-:W-:Y:S01]  /*0c00*/  @P1 HADD2.F32 R32, -RZ, R24.H0_H0 ;  /* 0x20000018ff201230 */ /* 0x020fe20000004100 */
[----:B------:R-:W-:Y:S01]  /*0c10*/  CS2R R54, SRZ ;  /* 0x0000000000367805 */ /* 0x000fe2000001ff00 */
[----:B------:R-:W-:Y:S01]  /*0c20*/  @P1 HADD2.F32 R33, -RZ, R0.H0_H0 ;  /* 0x20000000ff211230 */ /* 0x000fe20000004100 */
[----:B------:R-:W1:Y:S01]  /*0c30*/  @UP1 LDCU UR5, c[0x0][0x40c] ;  /* 0x00008180ff0517ac */ /* 0x000e620008000800 */
[----:B------:R-:W-:Y:S01]  /*0c40*/  @P1 HADD2.F32 R34, -RZ, R25.H0_H0 ;  /* 0x20000019ff221230 */ /* 0x000fe20000004100 */
[----:B------:R-:W-:Y:S01]  /*0c50*/  CS2R R52, SRZ ;  /* 0x0000000000347805 */ /* 0x000fe2000001ff00 */
[--C-:B------:R-:W-:Y:S01]  /*0c60*/  @P1 HADD2.F32 R36, -RZ, R27.reuse.H0_H0 ;  /* 0x2000001bff241230 */ /* 0x100fe20000004100 */
[----:B------:R-:W2:Y:S01]  /*0c70*/  @UP1 LDCU UR18, c[0x0][0x40c] ;  /* 0x00008180ff1217ac */ /* 0x000ea20008000800 */
[----:B------:R-:W-:Y:S01]  /*0c80*/  @P1 HADD2.F32 R35, -RZ, R2.H0_H0 ;  /* 0x20000002ff231230 */ /* 0x000fe20000004100 */
[----:B------:R-:W-:Y:S01]  /*0c90*/  CS2R R46, SRZ ;  /* 0x00000000002e7805 */ /* 0x000fe2000001ff00 */
[--C-:B------:R-:W-:Y:S01]  /*0ca0*/  @P1 HADD2.F32 R37, -RZ, R4.reuse.H0_H0 ;  /* 0x20000004ff251230 */ /* 0x100fe20000004100 */
[----:B------:R-:W3:Y:S01]  /*0cb0*/  @UP1 LDCU UR22, c[0x0][0x40c] ;  /* 0x00008180ff1617ac */ /* 0x000ee20008000800 */
[----:B------:R-:W-:Y:S01]  /*0cc0*/  @P1 HADD2.F32 R38, -RZ, R27.H1_H1 ;  /* 0x3000001bff261230 */ /* 0x000fe20000004100 */
[----:B------:R-:W-:Y:S01]  /*0cd0*/  CS2R R48, SRZ ;  /* 0x0000000000307805 */ /* 0x000fe2000001ff00 */
[----:B------:R-:W-:Y:S01]  /*0ce0*/  @P1 HADD2.F32 R39, -RZ, R4.H1_H1 ;  /* 0x30000004ff271230 */ /* 0x000fe20000004100 */
[----:B------:R-:W4:Y:S01]  /*0cf0*/  @UP1 LDCU UR19, c[0x0][0x40c] ;  /* 0x00008180ff1317ac */ /* 0x000f220008000800 */
[----:B0-----:R-:W-:Y:S01]  /*0d00*/  @P1 FMUL.FTZ R32, R32, UR4 ;  /* 0x0000000420201c20 */ /* 0x001fe20008410000 */
[----:B------:R-:W0:Y:S03]  /*0d10*/  @UP1 LDCU UR4, c[0x0][0x40c] ;  /* 0x00008180ff0417ac */ /* 0x000e260008000800 */
[----:B------:R-:W-:Y:S01]  /*0d20*/  @P1 FMUL.FTZ R55, R32, R33 ;  /* 0x0000002120371220 */ /* 0x000fe20000410000 */
[----:B------:R-:W-:Y:S01]  /*0d30*/  @P1 HADD2.F32 R32, -RZ, R24.H1_H1 ;  /* 0x30000018ff201230 */ /* 0x000fe20000004100 */
[----:B------:R-:W0:Y:S01]  /*0d40*/  @UP1 LDCU UR23, c[0x0][0x40c] ;  /* 0x00008180ff1717ac */ /* 0x000e220008000800 */
[----:B------:R-:W-:-:S02]  /*0d50*/  @P1 HADD2.F32 R33, -RZ, R0.H1_H1 ;  /* 0x30000000ff211230 */ /* 0x000fc40000004100 */
[----:B--2---:R-:W-:Y:S01]  /*0d60*/  @P1 FMUL.FTZ R34, R34, UR18 ;  /* 0x0000001222221c20 */ /* 0x004fe20008410000 */
[----:B-1----:R-:W-:Y:S01]  /*0d70*/  @P1 FMUL.FTZ R32, R32, UR5 ;  /* 0x0000000520201c20 */ /* 0x002fe20008410000 */
[----:B------:R-:W1:Y:S01]  /*0d80*/  @UP1 LDCU UR5, c[0x0][0x40c] ;  /* 0x00008180ff0517ac */ /* 0x000e620008000800 */
[----:B---3--:R-:W-:Y:S01]  /*0d90*/  @P1 FMUL.FTZ R36, R36, UR22 ;  /* 0x0000001624241c20 */ /* 0x008fe20008410000 */
[----:B------:R-:W-:Y:S01]  /*0da0*/  @P1 FMUL.FTZ R53, R34, R35 ;  /* 0x0000002322351220 */ /* 0x000fe20000410000 */
[----:B------:R-:W-:Y:S01]  /*0db0*/  @P1 FMUL.FTZ R54, R32, R33 ;  /* 0x0000002120361220 */ /* 0x000fe20000410000 */
[----:B------:R-:W-:Y:S02]  /*0dc0*/  @P1 HADD2.F32 R32, -RZ, R25.H1_H1 ;  /* 0x30000019ff201230 */ /* 0x000fe40000004100 */
[----:B------:R-:W-:Y:S01]  /*0dd0*/  @P1 FMUL.FTZ R47, R36, R37 ;  /* 0x00000025242f1220 */ /* 0x000fe20000410000 */
[--C-:B------:R-:W-:Y:S02]  /*0de0*/  @P1 HADD2.F32 R34, -RZ, R26.reuse.H0_H0 ;  /* 0x2000001aff221230 */ /* 0x100fe40000004100 */
[----:B------:R-:W-:-:S02]  /*0df0*/  @P1 HADD2.F32 R36, -RZ, R26.H1_H1 ;  /* 0x3000001aff241230 */ /* 0x000fc40000004100 */
[----:B----4-:R-:W-:Y:S01]  /*0e00*/  @P1 FMUL.FTZ R32, R32, UR19 ;  /* 0x0000001320201c20 */ /* 0x010fe20008410000 */
[----:B------:R-:W-:Y:S02]  /*0e10*/  @P1 HADD2.F32 R33, -RZ, R2.H1_H1 ;  /* 0x30000002ff211230 */ /* 0x000fe40000004100 */
[----:B0-----:R-:W-:Y:S01]  /*0e20*/  @P1 FMUL.FTZ R34, R34, UR4 ;  /* 0x0000000422221c20 */ /* 0x001fe20008410000 */
[--C-:B------:R-:W-:Y:S02]  /*0e30*/  @P1 HADD2.F32 R35, -RZ, R3.reuse.H0_H0 ;  /* 0x20000003ff231230 */ /* 0x100fe40000004100 */
[----:B------:R-:W-:Y:S01]  /*0e40*/  @P1 FMUL.FTZ R38, R38, UR23 ;  /* 0x0000001726261c20 */ /* 0x000fe20008410000 */
[----:B------:R-:W-:Y:S02]  /*0e50*/  @P1 HADD2.F32 R37, -RZ, R3.H1_H1 ;  /* 0x30000003ff251230 */ /* 0x000fe40000004100 */
[----:B------:R-:W-:Y:S01]  /*0e60*/  @P1 FMUL.FTZ R52, R32, R33 ;  /* 0x0000002120341220 */ /* 0x000fe20000410000 */
[----:B------:R-:W-:Y:S01]  /*0e70*/  F2FP.F16.F32.PACK_AB R32, RZ, R55 ;  /* 0x00000037ff20723e */ /* 0x000fe200000000ff */
[----:B------:R-:W-:Y:S01]  /*0e80*/  @P1 FMUL.FTZ R46, R38, R39 ;  /* 0x00000027262e1220 */ /* 0x000fe20000410000 */
[----:B-1----:R-:W-:Y:S01]  /*0e90*/  @P1 FMUL.FTZ R36, R36, UR5 ;  /* 0x0000000524241c20 */ /* 0x002fe20008410000 */
[----:B------:R-:W-:Y:S01]  /*0ea0*/  @P1 FMUL.FTZ R49, R34, R35 ;  /* 0x0000002322311220 */ /* 0x000fe20000410000 */
[----:B------:R-:W-:-:S02]  /*0eb0*/  F2FP.F16.F32.PACK_AB R33, RZ, R54 ;  /* 0x00000036ff21723e */ /* 0x000fc400000000ff */
[----:B------:R-:W-:Y:S01]  /*0ec0*/  @P1 FMUL.FTZ R48, R36, R37 ;  /* 0x0000002524301220 */ /* 0x000fe20000410000 */
[----:B------:R-:W-:Y:S02]  /*0ed0*/  F2FP.F16.F32.PACK_AB R34, RZ, R53 ;  /* 0x00000035ff22723e */ /* 0x000fe400000000ff */
[----:B------:R-:W-:Y:S02]  /*0ee0*/  F2FP.F16.F32.PACK_AB R36, RZ, R52 ;  /* 0x00000034ff24723e */ /* 0x000fe400000000ff */
[----:B------:R-:W-:Y:S02]  /*0ef0*/  F2FP.F16.F32.PACK_AB R35, RZ, R47 ;  /* 0x0000002fff23723e */ /* 0x000fe400000000ff */
[----:B------:R-:W-:Y:S02]  /*0f00*/  F2FP.F16.F32.PACK_AB R39, RZ, R46 ;  /* 0x0000002eff27723e */ /* 0x000fe400000000ff */
[----:B------:R-:W-:Y:S02]  /*0f10*/  F2FP.F16.F32.PACK_AB R37, RZ, R49 ;  /* 0x00000031ff25723e */ /* 0x000fe400000000ff */
[----:B------:R-:W-:-:S02]  /*0f20*/  F2FP.F16.F32.PACK_AB R38, RZ, R48 ;  /* 0x00000030ff26723e */ /* 0x000fc400000000ff */
[----:B------:R-:W-:Y:S02]  /*0f30*/  PRMT R32, R32, 0x5410, R33 ;  /* 0x0000541020207816 */ /* 0x000fe40000000021 */
[----:B------:R-:W-:Y:S02]  /*0f40*/  PRMT R33, R34, 0x5410, R36 ;  /* 0x0000541022217816 */ /* 0x000fe40000000024 */
[----:B------:R-:W-:Y:S02]  /*0f50*/  PRMT R35, R35, 0x5410, R39 ;  /* 0x0000541023237816 */ /* 0x000fe40000000027 */
[----:B------:R-:W-:-:S07]  /*0f60*/  PRMT R34, R37, 0x5410, R38 ;  /* 0x0000541025227816 */ /* 0x000fce0000000026 */
.L_x_2210:
[----:B------:R-:W0:Y:S01]  /*0f70*/  LDC.64 R60, c[0x0][0x3a8] ;  /* 0x0000ea00ff3c7b82 */ /* 0x000e220000000a00 */
[----:B------:R-:W1:Y:S01]  /*0f80*/  @UP1 LDCU.64 UR4, c[0x0][0x390] ;  /* 0x00007200ff0417ac */ /* 0x000e620008000a00 */
[----:B------:R-:W-:Y:S02]  /*0f90*/  @P1 IADD3 R36, PT, PT, R58, 0x100, RZ ;  /* 0x000001003a241810 */ /* 0x000fe40007ffe0ff */
[----:B------:R-:W-:Y:S02]  /*0fa0*/  MOV R37, 0x10 ;  /* 0x0000001000257802 */ /* 0x000fe40000000f00 */
[----:B------:R-:W-:Y:S02]  /*0fb0*/  @P0 IADD3 R45, PT, PT, R59, 0x100, RZ ;  /* 0x000001003b2d0810 */ /* 0x000fe40007ffe0ff */
        /* <DEDUP_REMOVED lines=9> */
[--C-:B-----5:R-:W-:Y:S02]  /*1050*/  HADD2.F32 R45, -RZ, R28.reuse.H0_H0 ;  /* 0x2000001cff2d7230 */ /* 0x120fe40000004100 */
[----:B------:R-:W-:Y:S02]  /*1060*/  HADD2.F32 R44, -RZ, R28.H1_H1 ;  /* 0x3000001cff2c7230 */ /* 0x000fe40000004100 */
[--C-:B0-----:R-:W-:Y:S02]  /*1070*/  HADD2.F32 R43, -RZ, R29.reuse.H0_H0 ;  /* 0x2000001dff2b7230 */ /* 0x101fe40000004100 */
[----:B------:R-:W-:Y:S02]  /*1080*/  HADD2.F32 R42, -RZ, R29.H1_H1 ;  /* 0x3000001dff2a7230 */ /* 0x000fe40000004100 */
[--C-:B------:R-:W-:Y:S02]  /*1090*/  HADD2.F32 R39, -RZ, R30.reuse.H0_H0 ;  /* 0x2000001eff277230 */ /* 0x100fe40000004100 */
[----:B------:R-:W-:-:S02]  /*10a0*/  HADD2.F32 R38, -RZ, R30.H1_H1 ;  /* 0x3000001eff267230 */ /* 0x000fc40000004100 */
[----:B------:R-:W0:Y:S01]  /*10b0*/  @P2 LDC R33, c[0x0][0x40c] ;  /* 0x00010300ff212b82 */ /* 0x000e220000000800 */
[--C-:B------:R-:W-:Y:S02]  /*10c0*/  @P2 HADD2.F32 R32, -RZ, R24.reuse.H0_H0 ;  /* 0x20000018ff202230 */ /* 0x100fe40000004100 */
[----:B------:R-:W-:-:S05]  /*10d0*/  @P2 HADD2.F32 R35, -RZ, R24.H1_H1 ;  /* 0x30000018ff232230 */ /* 0x000fca0000004100 */
[----:B------:R-:W1:Y:S08]  /*10e0*/  @P2 LDC R36, c[0x0][0x40c] ;  /* 0x00010300ff242b82 */ /* 0x000e700000000800 */
[----:B------:R-:W2:Y:S01]  /*10f0*/  @P2 LDC R37, c[0x0][0x40c] ;  /* 0x00010300ff252b82 */ /* 0x000ea20000000800 */
[----:B0-----:R-:W-:Y:S01]  /*1100*/  @P2 FMUL.FTZ R34, R32, R33 ;  /* 0x0000002120222220 */ /* 0x001fe20000410000 */
[----:B------:R-:W-:-:S06]  /*1110*/  @P2 HADD2.F32 R33, -RZ, R5.H0_H0 ;  /* 0x20000005ff212230 */ /* 0x000fcc0000004100 */
[----:B------:R-:W0:Y:S01]  /*1120*/  @P2 LDC R32, c[0x0][0x40c] ;  /* 0x00010300ff202b82 */ /* 0x000e220000000800 */
[----:B------:R-:W-:Y:S01]  /*1130*/  @P2 FFMA.FTZ R45, R34, R33, R45 ;  /* 0x00000021222d2223 */ /* 0x000fe2000001002d */
[----:B------:R-:W-:Y:S02]  /*1140*/  @P2 HADD2.F32 R34, -RZ, R5.H1_H1 ;  /* 0x30000005ff222230 */ /* 0x000fe40000004100 */
[----:B-1----:R-:W-:Y:S01]  /*1150*/  @P2 FMUL.FTZ R35, R35, R36 ;  /* 0x0000002423232220 */ /* 0x002fe20000410000 */
[----:B------:R-:W-:-:S03]  /*1160*/  @P2 HADD2.F32 R36, -RZ, R25.H0_H0 ;  /* 0x20000019ff242230 */ /* 0x000fc60000004100 */
[----:B------:R-:W1:Y:S01]  /*1170*/  @P2 LDC R33, c[0x0][0x40c] ;  /* 0x00010300ff212b82 */ /* 0x000e620000000800 */
[----:B------:R-:W-:Y:S01]  /*1180*/  @P2 FFMA.FTZ R44, R35, R34, R44 ;  /* 0x00000022232c2223 */ /* 0x000fe2000001002c */
[----:B------:R-:W-:Y:S02]  /*1190*/  @P2 HADD2.F32 R35, -RZ, R6.H0_H0 ;  /* 0x20000006ff232230 */ /* 0x000fe40000004100 */
[----:B--2---:R-:W-:Y:S01]  /*11a0*/  @P2 FMUL.FTZ R36, R36, R37 ;  /* 0x0000002524242220 */ /* 0x004fe20000410000 */
[----:B------:R-:W-:-:S03]  /*11b0*/  @P2 HADD2.F32 R37, -RZ, R25.H1_H1 ;  /* 0x30000019ff252230 */ /* 0x000fc60000004100 */
[----:B------:R-:W2:Y:S01]  /*11c0*/  @P2 LDC R34, c[0x0][0x40c] ;  /* 0x00010300ff222b82 */ /* 0x000ea20000000800 */
[----:B------:R-:W-:Y:S01]  /*11d0*/  @P2 FFMA.FTZ R43, R36, R35, R43 ;  /* 0x00000023242b2223 */ /* 0x000fe2000001002b */
[----:B------:R-:W-:Y:S02]  /*11e0*/  @P2 HADD2.F32 R35, -RZ, R6.H1_H1 ;  /* 0x30000006ff232230 */ /* 0x000fe40000004100 */
[--C-:B------:R-:W-:Y:S02]  /*11f0*/  @P2 HADD2.F32 R36, -RZ, R26.reuse.H0_H0 ;  /* 0x2000001aff242230 */ /* 0x100fe40000004100 */
[----:B0-----:R-:W-:Y:S02]  /*1200*/  @P2 FMUL.FTZ R37, R37, R32 ;  /* 0x0000002025252220 */ /* 0x001fe40000410000 */
[----:B------:R-:W0:Y:S02]  /*1210*/  @P2 LDC R32, c[0x0][0x40c] ;  /* 0x00010300ff202b82 */ /* 0x000e240000000800 */
[----:B------:R-:W-:Y:S01]  /*1220*/  @P2 FFMA.FTZ R42, R37, R35, R42 ;  /* 0x00000023252a2223 */ /* 0x000fe2000001002a */
[----:B------:R-:W-:-:S02]  /*1230*/  @P2 HADD2.F32 R35, -RZ, R26.H1_H1 ;  /* 0x3000001aff232230 */ /* 0x000fc40000004100 */
[----:B------:R-:W-:Y:S02]  /*1240*/  HADD2.F32 R37, -RZ, R31.H0_H0 ;  /* 0x2000001fff257230 */ /* 0x000fe40000004100 */
[----:B-1----:R-:W-:Y:S01]  /*1250*/  @P2 FMUL.FTZ R36, R36, R33 ;  /* 0x0000002124242220 */ /* 0x002fe20000410000 */
[----:B------:R-:W-:Y:S01]  /*1260*/  @P2 HADD2.F32 R33, -RZ, R7.H0_H0 ;  /* 0x20000007ff212230 */ /* 0x000fe20000004100 */
[----:B------:R-:W-:-:S04]  /*1270*/  F2FP.F16.F32.PACK_AB R50, RZ, R42 ;  /* 0x0000002aff32723e */ /* 0x000fc800000000ff */
[----:B------:R-:W-:Y:S01]  /*1280*/  @P2 FFMA.FTZ R39, R36, R33, R39 ;  /* 0x0000002124272223 */ /* 0x000fe20000010027 */
[----:B------:R-:W-:Y:S02]  /*1290*/  @P2 HADD2.F32 R33, -RZ, R7.H1_H1 ;  /* 0x30000007ff212230 */ /* 0x000fe40000004100 */
[----:B--2---:R-:W-:Y:S01]  /*12a0*/  @P2 FMUL.FTZ R35, R35, R34 ;  /* 0x0000002223232220 */ /* 0x004fe20000410000 */
[----:B------:R-:W-:Y:S01]  /*12b0*/  HADD2.F32 R36, -RZ, R31.H1_H1 ;  /* 0x3000001fff247230 */ /* 0x000fe20000004100 */
[----:B------:R-:W1:Y:S01]  /*12c0*/  @P2 LDC R34, c[0x0][0x40c] ;  /* 0x00010300ff222b82 */ /* 0x000e620000000800 */
[----:B------:R-:W-:Y:S01]  /*12d0*/  F2FP.F16.F32.PACK_AB R51, RZ, R39 ;  /* 0x00000027ff33723e */ /* 0x000fe200000000ff */
[----:B------:R-:W-:Y:S01]  /*12e0*/  @P2 FFMA.FTZ R38, R35, R33, R38 ;  /* 0x0000002123262223 */ /* 0x000fe20000010026 */
[----:B------:R-:W-:Y:S02]  /*12f0*/  @P2 HADD2.F32 R35, -RZ, R27.H0_H0 ;  /* 0x2000001bff232230 */ /* 0x000fe40000004100 */
[----:B------:R-:W-:-:S02]  /*1300*/  @P2 HADD2.F32 R33, -RZ, R8.H0_H0 ;  /* 0x20000008ff212230 */ /* 0x000fc40000004100 */
[----:B------:R-:W-:Y:S01]  /*1310*/  F2FP.F16.F32.PACK_AB R56, RZ, R38 ;  /* 0x00000026ff38723e */ /* 0x000fe200000000ff */
[----:B0-----:R-:W-:-:S04]  /*1320*/  @P2 FMUL.FTZ R32, R35, R32 ;  /* 0x0000002023202220 */ /* 0x001fc80000410000 */
[----:B------:R-:W-:Y:S01]  /*1330*/  @P2 FFMA.FTZ R37, R32, R33, R37 ;  /* 0x0000002120252223 */ /* 0x000fe20000010025 */
[----:B------:R-:W-:Y:S02]  /*1340*/  @P2 HADD2.F32 R33, -RZ, R27.H1_H1 ;  /* 0x3000001bff212230 */ /* 0x000fe40000004100 */
[----:B------:R-:W-:Y:S02]  /*1350*/  @P2 HADD2.F32 R32, -RZ, R8.H1_H1 ;  /* 0x30000008ff202230 */ /* 0x000fe40000004100 */
[----:B------:R-:W-:Y:S01]  /*1360*/  F2FP.F16.F32.PACK_AB R57, RZ, R37 ;  /* 0x00000025ff39723e */ /* 0x000fe200000000ff */
[----:B-1----:R-:W-:Y:S01]  /*1370*/  @P2 FMUL.FTZ R33, R33, R34 ;  /* 0x0000002221212220 */ /* 0x002fe20000410000 */
[----:B------:R-:W-:-:S03]  /*1380*/  F2FP.F16.F32.PACK_AB R34, RZ, R43 ;  /* 0x0000002bff22723e */ /* 0x000fc600000000ff */
        /* <DEDUP_REMOVED lines=9> */
.L_x_2211:
[----:B------:R-:W1:Y:S01]  /*1420*/  @UP1 LDCU UR4, c[0x0][0x40c] ;  /* 0x00008180ff0417ac */ /* 0x000e620008000800 */
[--C-:B0----5:R-:W-:Y:S01]  /*1430*/  @P1 HADD2.F32 R32, -RZ, R24.reuse.H0_H0 ;  /* 0x20000018ff201230 */ /* 0x121fe20000004100 */
[----:B------:R-:W-:Y:S01]  /*1440*/  CS2R R44, SRZ ;  /* 0x00000000002c7805 */ /* 0x000fe2000001ff00 */
[----:B------:R-:W-:Y:S01]  /*1450*/  @P1 HADD2.F32 R34, -RZ, R24.H1_H1 ;  /* 0x30000018ff221230 */ /* 0x000fe20000004100 */
[----:B------:R-:W0:Y:S01]  /*1460*/  @UP1 LDCU UR5, c[0x0][0x40c] ;  /* 0x00008180ff0517ac */ /* 0x000e220008000800 */
[--C-:B------:R-:W-:Y:S01]  /*1470*/  @P1 HADD2.F32 R33, -RZ, R5.reuse.H0_H0 ;  /* 0x20000005ff211230 */ /* 0x100fe20000004100 */
[----:B------:R-:W-:Y:S01]  /*1480*/  CS2R R42, SRZ ;  /* 0x00000000002a7805 */ /* 0x000fe2000001ff00 */
[----:B------:R-:W-:Y:S01]  /*1490*/  @P1 HADD2.F32 R35, -RZ, R5.H1_H1 ;  /* 0x30000005ff231230 */ /* 0x000fe20000004100 */
[----:B------:R-:W2:Y:S01]  /*14a0*/  @UP1 LDCU UR18, c[0x0][0x40c] ;  /* 0x00008180ff1217ac */ /* 0x000ea20008000800 */
[----:B------:R-:W-:Y:S02]  /*14b0*/  @P1 HADD2.F32 R36, -RZ, R25.H0_H0 ;  /* 0x20000019ff241230 */ /* 0x000fe40000004100 */
[----:B------:R-:W-:Y:S01]  /*14c0*/  @P1 HADD2.F32 R37, -RZ, R6.H0_H0 ;  /* 0x20000006ff251230 */ /* 0x000fe20000004100 */
[----:B------:R-:W3:Y:S01]  /*14d0*/  @UP1 LDCU UR19, c[0x0][0x40c] ;  /* 0x00008180ff1317ac */ /* 0x000ee20008000800 */
[----:B------:R-:W-:-:S02]  /*14e0*/  @P1 HADD2.F32 R38, -RZ, R27.H1_H1 ;  /* 0x3000001bff261230 */ /* 0x000fc40000004100 */
[----:B------:R-:W-:Y:S01]  /*14f0*/  @P1 HADD2.F32 R39, -RZ, R8.H1_H1 ;  /* 0x30000008ff271230 */ /* 0x000fe20000004100 */
[----:B------:R-:W4:Y:S01]  /*1500*/  @UP1 LDCU UR22, c[0x0][0x40c] ;  /* 0x00008180ff1617ac */ /* 0x000f220008000800 */
[----:B-1----:R-:W-:Y:S01]  /*1510*/  @P1 FMUL.FTZ R32, R32, UR4 ;  /* 0x0000000420201c20 */ /* 0x002fe20008410000 */
[----:B------:R-:W1:Y:S01]  /*1520*/  @UP1 LDCU UR23, c[0x0][0x40c] ;  /* 0x00008180ff1717ac */ /* 0x000e620008000800 */
[----:B0-----:R-:W-:Y:S02]  /*1530*/  @P1 FMUL.FTZ R34, R34, UR5 ;  /* 0x0000000522221c20 */ /* 0x001fe40008410000 */
[----:B------:R-:W-:Y:S01]  /*1540*/  @P1 FMUL.FTZ R45, R32, R33 ;  /* 0x00000021202d1220 */ /* 0x000fe20000410000 */
[----:B------:R-:W0:Y:S01]  /*1550*/  @UP1 LDCU UR4, c[0x0][0x40c] ;  /* 0x00008180ff0417ac */ /* 0x000e220008000800 */
[----:B------:R-:W-:Y:S02]  /*1560*/  @P1 HADD2.F32 R32, -RZ, R25.H1_H1 ;  /* 0x30000019ff201230 */ /* 0x000fe40000004100 */
[----:B------:R-:W-:Y:S01]  /*1570*/  @P1 FMUL.FTZ R44, R34, R35 ;  /* 0x00000023222c1220 */ /* 0x000fe20000410000 */
[----:B------:R-:W-:Y:S01]  /*1580*/  @P1 HADD2.F32 R34, -RZ, R27.H0_H0 ;  /* 0x2000001bff221230 */ /* 0x000fe20000004100 */
[----:B------:R-:W0:Y:S01]  /*1590*/  @UP1 LDCU UR5, c[0x0][0x40c] ;  /* 0x00008180ff0517ac */ /* 0x000e220008000800 */
[----:B--2---:R-:W-:Y:S01]  /*15a0*/  @P1 FMUL.FTZ R36, R36, UR18 ;  /* 0x0000001224241c20 */ /* 0x004fe20008410000 */
[----:B------:R-:W-:-:S02]  /*15b0*/  @P1 HADD2.F32 R33, -RZ, R6.H1_H1 ;  /* 0x30000006ff211230 */ /* 0x000fc40000004100 */
[----:B---3--:R-:W-:Y:S01]  /*15c0*/  @P1 FMUL.FTZ R32, R32, UR19 ;  /* 0x0000001320201c20 */ /* 0x008fe20008410000 */
[----:B------:R-:W-:Y:S02]  /*15d0*/  @P1 HADD2.F32 R35, -RZ, R8.H0_H0 ;  /* 0x20000008ff231230 */ /* 0x000fe40000004100 */
[----:B------:R-:W-:Y:S01]  /*15e0*/  @P1 FMUL.FTZ R43, R36, R37 ;  /* 0x00000025242b1220 */ /* 0x000fe20000410000 */
[----:B----4-:R-:W-:Y:S01]  /*15f0*/  @P1 FMUL.FTZ R34, R34, UR22 ;  /* 0x0000001622221c20 */ /* 0x010fe20008410000 */
[----:B------:R-:W-:Y:S01]  /*1600*/  CS2R R36, SRZ ;  /* 0x0000000000247805 */ /* 0x000fe2000001ff00 */
[----:B------:R-:W-:Y:S01]  /*1610*/  @P1 FMUL.FTZ R42, R32, R33 ;  /* 0x00000021202a1220 */ /* 0x000fe20000410000 */
[--C-:B------:R-:W-:Y:S02]  /*1620*/  @P1 HADD2.F32 R32, -RZ, R26.reuse.H0_H0 ;  /* 0x2000001aff201230 */ /* 0x100fe40000004100 */
[----:B------:R-:W-:Y:S01]  /*1630*/  @P1 FMUL.FTZ R37, R34, R35 ;  /* 0x0000002322251220 */ /* 0x000fe20000410000 */
[----:B------:R-:W-:-:S02]  /*1640*/  @P1 HADD2.F32 R34, -RZ, R26.H1_H1 ;  /* 0x3000001aff221230 */ /* 0x000fc40000004100 */
[----:B-1----:R-:W-:Y:S01]  /*1650*/  @P1 FMUL.FTZ R38, R38, UR23 ;  /* 0x0000001726261c20 */ /* 0x002fe20008410000 */
[--C-:B------:R-:W-:Y:S02]  /*1660*/  @P1 HADD2.F32 R33, -RZ, R7.reuse.H0_H0 ;  /* 0x20000007ff211230 */ /* 0x100fe40000004100 */
[----:B0-----:R-:W-:Y:S01]  /*1670*/  @P1 FMUL.FTZ R32, R32, UR4 ;  /* 0x0000000420201c20 */ /* 0x001fe20008410000 */
[----:B------:R-:W-:Y:S02]  /*1680*/  @P1 HADD2.F32 R35, -RZ, R7.H1_H1 ;  /* 0x30000007ff231230 */ /* 0x000fe40000004100 */
[----:B------:R-:W-:Y:S01]  /*1690*/  @P1 FMUL.FTZ R36, R38, R39 ;  /* 0x0000002726241220 */ /* 0x000fe20000410000 */
[----:B------:R-:W-:Y:S01]  /*16a0*/  CS2R R38, SRZ ;  /* 0x0000000000267805 */ /* 0x000fe2000001ff00 */
[----:B------:R-:W-:Y:S01]  /*16b0*/  @P1 FMUL.FTZ R34, R34, UR5 ;  /* 0x0000000522221c20 */ /* 0x000fe20008410000 */
        /* <DEDUP_REMOVED lines=13> */
[----:B------:R-:W-:-:S07]  /*1790*/  PRMT R34, R51, 0x5410, R56 ;  /* 0x0000541033227816 */ /* 0x000fce0000000038 */
.L_x_2212:
[----:B------:R-:W0:Y:S01]  /*17a0*/  @P0 LDC.64 R56, c[0x0][0x3a0] ;  /* 0x0000e800ff380b82 */ /* 0x000e220000000a00 */
[----:B------:R-:W1:Y:S01]  /*17b0*/  @UP1 LDCU.64 UR4, c[0x0][0x390] ;  /* 0x00007200ff0417ac */ /* 0x000e620008000a00 */
[----:B------:R-:W-:Y:S02]  /*17c0*/  IADD3 R50, PT, PT, R59, 0x100, RZ ;  /* 0x000001003b327810 */ /* 0x000fe40007ffe0ff */
[----:B------:R-:W-:-:S03]  /*17d0*/  @P1 IADD3 R58, PT, PT, R58, 0x200, RZ ;  /* 0x000002003a3a1810 */ /* 0x000fc60007ffe0ff */
[----:B------:R-:W-:-:S04]  /*17e0*/  IMAD.WIDE.U32 R50, R50, 0x10, R60 ;  /* 0x0000001032327825 */ /* 0x000fc800078e003c */
[----:B------:R-:W-:Y:S01]  /*17f0*/  HFMA2 R61, -RZ, RZ, 0, 9.5367431640625e-07 ;  /* 0x00000010ff3d7431 */ /* 0x000fe200000001ff */
[----:B------:R2:W-:Y:S02]  /*1800*/  STG.E.128 desc[UR12][R50.64], R32 ;  /* 0x0000002032007986 */ /* 0x0005e4000c101d0c */
[----:B--2---:R-:W-:Y:S02]  /*1810*/  IADD3 R50, PT, PT, R59, 0x200, RZ ;  /* 0x000002003b327810 */ /* 0x004fe40007ffe0ff */
[----:B-1----:R-:W-:-:S04]  /*1820*/  @P1 IMAD.WIDE.U32 R32, R58, R61, UR4 ;  /* 0x000000043a201e25 */ /* 0x002fc8000f8e003d */
[----:B0-----:R-:W-:Y:S01]  /*1830*/  @P0 IMAD.WIDE.U32 R34, R50, 0x10, R56 ;  /* 0x0000001032220825 */ /* 0x001fe200078e0038 */
[----:B------:R0:W5:Y:S04]  /*1840*/  @P1 LDG.E.128 R24, desc[UR12][R32.64] ;  /* 0x0000000c20181981 */ /* 0x000168000c1e1d00 */
[----:B------:R0:W5:Y:S01]  /*1850*/  @P0 LDG.E.128 R28, desc[UR12][R34.64] ;  /* 0x0000000c221c0981 */ /* 0x000162000c1e1d00 */
[----:B------:R-:W-:Y:S05]  /*1860*/  @!P0 BRA `(.L_x_2213) ;  /* 0x0000000000f88947 */ /* 0x000fea0003800000 */
[----:B------:R-:W-:Y:S01]  /*1870*/  ISETP.LT.AND P0, PT, RZ, UR25, PT ;  /* 0x00000019ff007c0c */ /* 0x000fe2000bf01270 */
[--C-:B-----5:R-:W-:Y:S02]  /*1880*/  HADD2.F32 R56, -RZ, R28.reuse.H0_H0 ;  /* 0x2000001cff387230 */ /* 0x120fe40000004100 */
[----:B------:R-:W-:Y:S02]  /*1890*/  HADD2.F32 R57, -RZ, R28.H1_H1 ;  /* 0x3000001cff397230 */ /* 0x000fe40000004100 */
[--C-:B------:R-:W-:Y:S02]  /*18a0*/  HADD2.F32 R58, -RZ, R29.reuse.H0_H0 ;  /* 0x2000001dff3a7230 */ /* 0x100fe40000004100 */
[----:B------:R-:W-:Y:S02]  /*18b0*/  HADD2.F32 R59, -RZ, R29.H1_H1 ;  /* 0x3000001dff3b7230 */ /* 0x000fe40000004100 */
[--C-:B------:R-:W-:Y:S02]  /*18c0*/  HADD2.F32 R60, -RZ, R30.reuse.H0_H0 ;  /* 0x2000001eff3c7230 */ /* 0x100fe40000004100 */
[----:B------:R-:W-:-:S02]  /*18d0*/  HADD2.F32 R61, -RZ, R30.H1_H1 ;  /* 0x3000001eff3d7230 */ /* 0x000fc40000004100 */
[----:B0-----:R-:W0:Y:S01]  /*18e0*/  @P0 LDC R33, c[0x0][0x40c] ;  /* 0x00010300ff210b82 */ /* 0x001e220000000800 */
[----:B------:R-:W-:Y:S02]  /*18f0*/  @P0 HADD2.F32 R32, -RZ, R24.H0_H0 ;  /* 0x20000018ff200230 */ /* 0x000fe40000004100 */
[--C-:B------:R-:W-:Y:S02]  /*1900*/  HADD2.F32 R62, -RZ, R31.reuse.H0_H0 ;  /* 0x2000001fff3e7230 */ /* 0x100fe40000004100 */
[----:B------:R-:W-:-:S03]  /*1910*/  HADD2.F32 R63, -RZ, R31.H1_H1 ;  /* 0x3000001fff3f7230 */ /* 0x000fc60000004100 */
[----:B------:R-:W1:Y:S01]  /*1920*/  @P0 LDC R35, c[0x0][0x40c] ;  /* 0x00010300ff230b82 */ /* 0x000e620000000800 */
[----:B0-----:R-:W-:Y:S01]  /*1930*/  @P0 FMUL.FTZ R33, R32, R33 ;  /* 0x0000002120210220 */ /* 0x001fe20000410000 */
[----:B------:R-:W-:-:S05]  /*1940*/  @P0 HADD2.F32 R32, -RZ, R10.H0_H0 ;  /* 0x2000000aff200230 */ /* 0x000fca0000004100 */
[----:B------:R-:W-:Y:S01]  /*1950*/  @P0 FFMA.FTZ R56, R33, R32, R56 ;  /* 0x0000002021380223 */ /* 0x000fe20000010038 */
[----:B------:R-:W-:Y:S01]  /*1960*/  @P0 HADD2.F32 R32, -RZ, R24.H1_H1 ;  /* 0x30000018ff200230 */ /* 0x000fe20000004100 */
[----:B------:R-:W0:Y:S04]  /*1970*/  @P0 LDC R33, c[0x0][0x40c] ;  /* 0x00010300ff210b82 */ /* 0x000e280000000800 */
[----:B-1----:R-:W-:Y:S01]  /*1980*/  @P0 FMUL.FTZ R34, R32, R35 ;  /* 0x0000002320220220 */ /* 0x002fe20000410000 */
[----:B------:R-:W-:-:S03]  /*1990*/  @P0 HADD2.F32 R32, -RZ, R10.H1_H1 ;  /* 0x3000000aff200230 */ /* 0x000fc60000004100 */
[----:B------:R-:W1:Y:S02]  /*19a0*/  @P0 LDC R35, c[0x0][0x40c] ;  /* 0x00010300ff230b82 */ /* 0x000e640000000800 */
[----:B------:R-:W-:Y:S01]  /*19b0*/  @P0 FFMA.FTZ R57, R34, R32, R57 ;  /* 0x0000002022390223 */ /* 0x000fe20000010039 */
[----:B------:R-:W-:-:S04]  /*19c0*/  @P0 HADD2.F32 R32, -RZ, R25.H0_H0 ;  /* 0x20000019ff200230 */ /* 0x000fc80000004100 */
[----:B------:R-:W-:Y:S01]  /*19d0*/  F2FP.F16.F32.PACK_AB R77, RZ, R57 ;  /* 0x00000039ff4d723e */ /* 0x000fe200000000ff */
        /* <DEDUP_REMOVED lines=17> */
[----:B------:R-:W-:-:S05]  /*1af0*/  @P0 HADD2.F32 R32, -RZ, R40.H1_H1 ;  /* 0x30000028ff200230 */ /* 0x000fca0000004100 */
[----:B------:R-:W-:Y:S01]  /*1b00*/  @P0 FFMA.FTZ R61, R34, R32, R61 ;  /* 0x00000020223d0223 */ /* 0x000fe2000001003d */
[----:B------:R-:W-:-:S04]  /*1b10*/  @P0 HADD2.F32 R32, -RZ, R27.H0_H0 ;  /* 0x2000001bff200230 */ /* 0x000fc80000004100 */
[----:B------:R-:W-:Y:S01]  /*1b20*/  F2FP.F16.F32.PACK_AB R75, RZ, R61 ;  /* 0x0000003dff4b723e */ /* 0x000fe200000000ff */
[----:B0-----:R-:W-:Y:S01]  /*1b30*/  @P0 FMUL.FTZ R33, R32, R33 ;  /* 0x0000002120210220 */ /* 0x001fe20000410000 */
[----:B------:R-:W-:-:S05]  /*1b40*/  @P0 HADD2.F32 R32, -RZ, R41.H0_H0 ;  /* 0x20000029ff200230 */ /* 0x000fca0000004100 */
[----:B------:R-:W-:Y:S01]  /*1b50*/  @P0 FFMA.FTZ R62, R33, R32, R62 ;  /* 0x00000020213e0223 */ /* 0x000fe2000001003e */
[----:B------:R-:W-:Y:S01]  /*1b60*/  @P0 HADD2.F32 R32, -RZ, R27.H1_H1 ;  /* 0x3000001bff200230 */ /* 0x000fe20000004100 */
[----:B------:R-:W0:Y:S03]  /*1b70*/  @P0 LDC R33, c[0x0][0x40c] ;  /* 0x00010300ff210b82 */ /* 0x000e260000000800 */
[----:B------:R-:W-:Y:S01]  /*1b80*/  F2FP.F16.F32.PACK_AB R51, RZ, R62 ;  /* 0x0000003eff33723e */ /* 0x000fe200000000ff */
[----:B0-----:R-:W-:Y:S01]  /*1b90*/  @P0 FMUL.FTZ R34, R32, R33 ;  /* 0x0000002120220220 */ /* 0x001fe20000410000 */
[----:B------:R-:W-:Y:S01]  /*1ba0*/  @P0 HADD2.F32 R32, -RZ, R41.H1_H1 ;  /* 0x30000029ff200230 */ /* 0x000fe20000004100 */
[----:B------:R-:W-:-:S04]  /*1bb0*/  F2FP.F16.F32.PACK_AB R33, RZ, R58 ;  /* 0x0000003aff21723e */ /* 0x000fc800000000ff */
        /* <DEDUP_REMOVED lines=9> */
.L_x_2213:
[----:B------:R-:W1:Y:S01]  /*1c50*/  @UP1 LDCU UR4, c[0x0][0x40c] ;  /* 0x00008180ff0417ac */ /* 0x000e620008000800 */
[----:B0----5:R-:W-:Y:S01]  /*1c60*/  @P1 HADD2.F32 R32, -RZ, R24.H0_H0 ;  /* 0x20000018ff201230 */ /* 0x021fe20000004100 */
[----:B------:R-:W-:Y:S01]  /*1c70*/  CS2R R56, SRZ ;  /* 0x0000000000387805 */ /* 0x000fe2000001ff00 */
[----:B------:R-:W-:Y:S01]  /*1c80*/  @P1 HADD2.F32 R33, -RZ, R10.H0_H0 ;  /* 0x2000000aff211230 */ /* 0x000fe20000004100 */
[----:B------:R-:W0:Y:S01]  /*1c90*/  @UP1 LDCU UR5, c[0x0][0x40c] ;  /* 0x00008180ff0517ac */ /* 0x000e220008000800 */
[----:B------:R-:W-:Y:S01]  /*1ca0*/  @P1 HADD2.F32 R34, -RZ, R24.H1_H1 ;  /* 0x30000018ff221230 */ /* 0x000fe20000004100 */
[----:B------:R-:W-:Y:S02]  /*1cb0*/  CS2R R58, SRZ ;  /* 0x00000000003a7805 */ /* 0x000fe4000001ff00 */
[----:B------:R-:W-:Y:S01]  /*1cc0*/  CS2R R60, SRZ ;  /* 0x00000000003c7805 */ /* 0x000fe2000001ff00 */
[----:B------:R-:W2:Y:S01]  /*1cd0*/  @UP1 LDCU UR18, c[0x0][0x40c] ;  /* 0x00008180ff1217ac */ /* 0x000ea20008000800 */
[----:B------:R-:W-:Y:S01]  /*1ce0*/  CS2R R62, SRZ ;  /* 0x00000000003e7805 */ /* 0x000fe2000001ff00 */
[----:B-1----:R-:W-:Y:S01]  /*1cf0*/  @P1 FMUL.FTZ R32, R32, UR4 ;  /* 0x0000000420201c20 */ /* 0x002fe20008410000 */
[----:B------:R-:W1:Y:S03]  /*1d00*/  @UP1 LDCU UR4, c[0x0][0x40c] ;  /* 0x00008180ff0417ac */ /* 0x000e660008000800 */
[----:B------:R-:W-:Y:S01]  /*1d10*/  @P1 FMUL.FTZ R56, R32, R33 ;  /* 0x0000002120381220 */ /* 0x000fe20000410000 */
[----:B------:R-:W-:-:S02]  /*1d20*/  @P1 HADD2.F32 R33, -RZ, R10.H1_H1 ;  /* 0x3000000aff211230 */ /* 0x000fc40000004100 */
[----:B0-----:R-:W-:Y:S01]  /*1d30*/  @P1 FMUL.FTZ R34, R34, UR5 ;  /* 0x0000000522221c20 */ /* 0x001fe20008410000 */
[----:B------:R-:W0:Y:S01]  /*1d40*/  @UP1 LDCU UR5, c[0x0][0x40c] ;  /* 0x00008180ff0517ac */ /* 0x000e220008000800 */
[--C-:B------:R-:W-:Y:S02]  /*1d50*/  @P1 HADD2.F32 R32, -RZ, R25.reuse.H0_H0 ;  /* 0x20000019ff201230 */ /* 0x100fe40000004100 */
[----:B------:R-:W-:Y:S01]  /*1d60*/  @P1 FMUL.FTZ R57, R34, R33 ;  /* 0x0000002122391220 */ /* 0x000fe20000410000 */
[----:B------:R-:W-:Y:S02]  /*1d70*/  @P1 HADD2.F32 R34, -RZ, R25.H1_H1 ;  /* 0x30000019ff221230 */ /* 0x000fe40000004100 */
[----:B------:R-:W-:Y:S02]  /*1d80*/  @P1 HADD2.F32 R33, -RZ, R11.H0_H0 ;  /* 0x2000000bff211230 */ /* 0x000fe40000004100 */
[----:B--2---:R-:W-:Y:S01]  /*1d90*/  @P1 FMUL.FTZ R32, R32, UR18 ;  /* 0x0000001220201c20 */ /* 0x004fe20008410000 */
[----:B------:R-:W-:-:S03]  /*1da0*/  F2FP.F16.F32.PACK_AB R76, RZ, R57 ;  /* 0x00000039ff4c723e */ /* 0x000fc600000000ff */
[----:B------:R-:W-:Y:S01]  /*1db0*/  @P1 FMUL.FTZ R58, R32, R33 ;  /* 0x00000021203a1220 */ /* 0x000fe20000410000 */
[----:B-1----:R-:W-:Y:S01]  /*1dc0*/  @P1 FMUL.FTZ R34, R34, UR4 ;  /* 0x0000000422221c20 */ /* 0x002fe20008410000 */
[----:B------:R-:W1:Y:S01]  /*1dd0*/  @UP1 LDCU UR4, c[0x0][0x40c] ;  /* 0x00008180ff0417ac */ /* 0x000e620008000800 */
[----:B------:R-:W-:Y:S02]  /*1de0*/  @P1 HADD2.F32 R33, -RZ, R11.H1_H1 ;  /* 0x3000000bff211230 */ /* 0x000fe40000004100 */
[----:B------:R-:W-:-:S03]  /*1df0*/  @P1 HADD2.F32 R32, -RZ, R26.H0_H0 ;  /* 0x2000001aff201230 */ /* 0x000fc60000004100 */
[----:B------:R-:W-:Y:S01]  /*1e00*/  @P1 FMUL.FTZ R59, R34, R33 ;  /* 0x00000021223b1220 */ /* 0x000fe20000410000 */
[----:B------:R-:W-:Y:S02]  /*1e10*/  @P1 HADD2.F32 R33, -RZ, R40.H0_H0 ;  /* 0x20000028ff211230 */ /* 0x000fe40000004100 */
[----:B0-----:R-:W-:Y:S01]  /*1e20*/  @P1 FMUL.FTZ R32, R32, UR5 ;  /* 0x0000000520201c20 */ /* 0x001fe20008410000 */
[----:B------:R-:W0:Y:S01]  /*1e30*/  @UP1 LDCU UR5, c[0x0][0x40c] ;  /* 0x00008180ff0517ac */ /* 0x000e220008000800 */
[----:B------:R-:W-:Y:S02]  /*1e40*/  F2FP.F16.F32.PACK_AB R75, RZ, R59 ;  /* 0x0000003bff4b723e */ /* 0x000fe400000000ff */
[----:B------:R-:W-:Y:S01]  /*1e50*/  @P1 FMUL.FTZ R60, R32, R33 ;  /* 0x00000021203c1220 */ /* 0x000fe20000410000 */
[----:B------:R-:W-:Y:S02]  /*1e60*/  @P1 HADD2.F32 R32, -RZ, R26.H1_H1 ;  /* 0x3000001aff201230 */ /* 0x000fe40000004100 */
[----:B------:R-:W-:-:S02]  /*1e70*/  @P1 HADD2.F32 R33, -RZ, R40.H1_H1 ;  /* 0x30000028ff211230 */ /* 0x000fc40000004100 */
[----:B------:R-:W-:Y:S01]  /*1e80*/  F2FP.F16.F32.PACK_AB R34, RZ, R60 ;  /* 0x0000003cff22723e */ /* 0x000fe200000000ff */
[----:B-1----:R-:W-:Y:S01]  /*1e90*/  @P1 FMUL.FTZ R32, R32, UR4 ;  /* 0x0000000420201c20 */ /* 0x002fe20008410000 */
[----:B------:R-:W1:Y:S03]  /*1ea0*/  @UP1 LDCU UR4, c[0x0][0x40c] ;  /* 0x00008180ff0417ac */ /* 0x000e660008000800 */
[----:B------:R-:W-:Y:S01]  /*1eb0*/  @P1 FMUL.FTZ R61, R32, R33 ;  /* 0x00000021203d1220 */ /* 0x000fe20000410000 */
[----:B------:R-:W-:Y:S02]  /*1ec0*/  @P1 HADD2.F32 R32, -RZ, R27.H0_H0 ;  /* 0x2000001bff201230 */ /* 0x000fe40000004100 */
[----:B------:R-:W-:Y:S02]  /*1ed0*/  @P1 HADD2.F32 R33, -RZ, R41.H0_H0 ;  /* 0x20000029ff211230 */ /* 0x000fe40000004100 */
[----:B------:R-:W-:Y:S01]  /*1ee0*/  F2FP.F16.F32.PACK_AB R51, RZ, R61 ;  /* 0x0000003dff33723e */ /* 0x000fe200000000ff */
[----:B0-----:R-:W-:-:S03]  /*1ef0*/  @P1 FMUL.FTZ R32, R32, UR5 ;  /* 0x0000000520201c20 */ /* 0x001fc60008410000 */
[----:B------:R-:W-:Y:S01]  /*1f00*/  PRMT R34, R34, 0x5410, R51 ;  /* 0x0000541022227816 */ /* 0x000fe20000000033 */
[----:B------:R-:W-:Y:S01]  /*1f10*/  @P1 FMUL.FTZ R62, R32, R33 ;  /* 0x00000021203e1220 */ /* 0x000fe20000410000 */
[----:B------:R-:W-:Y:S02]  /*1f20*/  @P1 HADD2.F32 R32, -RZ, R27.H1_H1 ;  /* 0x3000001bff201230 */ /* 0x000fe40000004100 */
[----:B------:R-:W-:Y:S02]  /*1f30*/  @P1 HADD2.F32 R33, -RZ, R41.H1_H1 ;  /* 0x30000029ff211230 */ /* 0x000fe40000004100 */
[----:B------:R-:W-:Y:S01]  /*1f40*/  F2FP.F16.F32.PACK_AB R35, RZ, R62 ;  /* 0x0000003eff23723e */ /* 0x000fe200000000ff */
[----:B-1----:R-:W-:-:S04]  /*1f50*/  @P1 FMUL.FTZ R32, R32, UR4 ;  /* 0x0000000420201c20 */ /* 0x002fc80008410000 */
[----:B------:R-:W-:Y:S01]  /*1f60*/  @P1 FMUL.FTZ R63, R32, R33 ;  /* 0x00000021203f1220 */ /* 0x000fe20000410000 */
[----:B------:R-:W-:Y:S02]  /*1f70*/  F2FP.F16.F32.PACK_AB R32, RZ, R56 ;  /* 0x00000038ff20723e */ /* 0x000fe400000000ff */
[----:B------:R-:W-:Y:S02]  /*1f80*/  F2FP.F16.F32.PACK_AB R33, RZ, R58 ;  /* 0x0000003aff21723e */ /* 0x000fe400000000ff */
[----:B------:R-:W-:Y:S02]  /*1f90*/  F2FP.F16.F32.PACK_AB R77, RZ, R63 ;  /* 0x0000003fff4d723e */ /* 0x000fe400000000ff */
[----:B------:R-:W-:Y:S02]  /*1fa0*/  PRMT R32, R32, 0x5410, R76 ;  /* 0x0000541020207816 */ /* 0x000fe4000000004c */
[----:B------:R-:W-:Y:S02]  /*1fb0*/  PRMT R35, R35, 0x5410, R77 ;  /* 0x0000541023237816 */ /* 0x000fe4000000004d */
[----:B------:R-:W-:-:S07]  /*1fc0*/  PRMT R33, R33, 0x5410, R75 ;  /* 0x0000541021217816 */ /* 0x000fce000000004b */
.L_x_2214:
[----:B------:R-:W0:Y:S01]  /*1fd0*/  LDC.64 R76, c[0x0][0x3a8] ;  /* 0x0000ea00ff4c7b82 */ /* 0x000e220000000a00 */
[----:B------:R-:W-:Y:S01]  /*1fe0*/  FADD.FTZ R75, RZ, R55 ;  /* 0x00000037ff4b7221 */ /* 0x000fe20000010000 */
[----:B------:R-:W-:Y:S01]  /*1ff0*/  BSSY.RECONVERGENT B0, `(.L_x_2215) ;  /* 0x000006a000007945 */ /* 0x000fe20003800200 */
[----:B0-----:R-:W-:-:S04]  /*2000*/  IMAD.WIDE.U32 R50, R50, 0x10, R76 ;  /* 0x0000001032327825 */ /* 0x001fc800078e004c */
[----:B------:R-:W-:-:S04]  /*2010*/  FADD.FTZ R76, R75, R54 ;  /* 0x000000364b4c7221 */ /* 0x000fc80000010000 */
        /* <DEDUP_REMOVED lines=89> */
[----:B0-----:R-:W-:-:S04]  /*25b0*/  LOP3.LUT P0, R33, R35, 0x1f, RZ, 0xc0, !PT ;  /* 0x0000001f23217812 */ /* 0x001fc8000780c0ff */
        /* <DEDUP_REMOVED lines=13> */
.L_x_2216:
[----:B------:R-:W-:Y:S05]  /*2690*/  BSYNC.RECONVERGENT B0 ;  /* 0x0000000000007941 */ /* 0x000fea0003800200 */
.L_x_2215:
        /* <DEDUP_REMOVED lines=13> */
.L_x_2218:
[----:B------:R-:W-:Y:S05]  /*2770*/  BSYNC.RECONVERGENT B0 ;  /* 0x0000000000007941 */ /* 0x000fea0003800200 */
.L_x_2217:
[----:B0-----:R-:W0:Y:S01]  /*2780*/  SHFL.DOWN PT, R51, R32, 0x4, 0x1f ;  /* 0x08801f0020337f89 */ /* 0x001e2200000e0000 */
[----:B------:R-:W-:Y:S01]  /*2790*/  I2FP.F32.U32 R35, R77 ;  /* 0x0000004d00237245 */ /* 0x000fe20000201000 */
[----:B------:R-:W-:Y:S01]  /*27a0*/  UISETP.GE.AND UP1, UPT, UR6, 0x1, UPT ;  /* 0x000000010600788c */ /* 0x000fe2000bf26270 */
[----:B------:R-:W-:Y:S01]  /*27b0*/  ISETP.NE.AND P0, PT, RZ, UR21, PT ;  /* 0x00000015ff007c0c */ /* 0x000fe2000bf05270 */
[----:B------:R-:W1:Y:S01]  /*27c0*/  SHFL.DOWN PT, R75, R77, 0x4, 0x1f ;  /* 0x08801f004d4b7f89 */ /* 0x000e6200000e0000 */
[----:B0-----:R-:W-:-:S04]  /*27d0*/  FADD.FTZ R50, -R51, R32 ;  /* 0x0000002033327221 */ /* 0x001fc80000010100 */
[----:B------:R-:W-:Y:S01]  /*27e0*/  FMUL.FTZ R50, R50, R50 ;  /* 0x0000003232327220 */ /* 0x000fe20000410000 */
[----:B-1----:R-:W-:Y:S02]  /*27f0*/  IADD3 R34, PT, PT, R75, R77, RZ ;  /* 0x0000004d4b227210 */ /* 0x002fe40007ffe0ff */
[----:B------:R-:W-:Y:S01]  /*2800*/  I2FP.F32.S32 R76, R75 ;  /* 0x0000004b004c7245 */ /* 0x000fe20000201400 */
[----:B------:R-:W-:Y:S02]  /*2810*/  FMUL.FTZ R75, R50, R35 ;  /* 0x00000023324b7220 */ /* 0x000fe40000410000 */
[----:B------:R-:W-:Y:S02]  /*2820*/  SHFL.DOWN PT, R77, R34, 0x2, 0x1f ;  /* 0x08401f00224d7f89 */ /* 0x000fe400000e0000 */
        /* <DEDUP_REMOVED lines=8> */
[----:B------:R-:W-:Y:S01]  /*28b0*/  FFMA.FTZ R50, R35, R50, R76 ;  /* 0x0000003223327223 */ /* 0x000fe2000001004c */
[-C--:B------:R-:W-:Y:S02]  /*28c0*/  IADD3 R35, PT, PT, R34, R77.reuse, RZ ;  /* 0x0000004d22237210 */ /* 0x080fe40007ffe0ff */
[----:B------:R-:W-:Y:S01]  /*28d0*/  I2FP.F32.S32 R77, R77 ;  /* 0x0000004d004d7245 */ /* 0x000fe20000201400 */
[----:B------:R-:W0:Y:S02]  /*28e0*/  SHFL.DOWN PT, R76, R51, 0x2, 0x1f ;  /* 0x08401f00334c7f89 */ /* 0x000e2400000e0000 */
[----:B0-----:R-:W-:-:S04]  /*28f0*/  FADD.FTZ R75, R51, -R76 ;  /* 0x8000004c334b7221 */ /* 0x001fc80000010000 */
[----:B------:R-:W-:-:S04]  /*2900*/  FMUL.FTZ R75, R75, R75 ;  /* 0x0000004b4b4b7220 */ /* 0x000fc80000410000 */
[----:B------:R-:W-:Y:S01]  /*2910*/  FMUL.FTZ R33, R32, R75 ;  /* 0x0000004b20217220 */ /* 0x000fe20000410000 */
[----:B------:R-:W-:-:S03]  /*2920*/  FMUL.FTZ R75, R76, R77 ;  /* 0x0000004d4c4b7220 */ /* 0x000fc60000410000 */
[----:B------:R-:W-:Y:S01]  /*2930*/  FMUL.FTZ R33, R33, R77 ;  /* 0x0000004d21217220 */ /* 0x000fe20000410000 */
[----:B------:R-:W-:Y:S01]  /*2940*/  FFMA.FTZ R75, R32, R51, R75 ;  /* 0x00000033204b7223 */ /* 0x000fe2000001004b */
[----:B------:R-:W0:Y:S01]  /*2950*/  SHFL.DOWN PT, R77, R50, 0x2, 0x1f ;  /* 0x08401f00324d7f89 */ /* 0x000e2200000e0000 */
[----:B------:R-:W-:-:S04]  /*2960*/  I2FP.F32.S32 R32, R35 ;  /* 0x0000002300207245 */ /* 0x000fc80000201400 */
[----:B------:R-:W1:Y:S01]  /*2970*/  MUFU.RCP R76, R32 ;  /* 0x00000020004c7308 */ /* 0x000e620000001000 */
[----:B0-----:R-:W-:-:S04]  /*2980*/  FADD.FTZ R77, R50, R77 ;  /* 0x0000004d324d7221 */ /* 0x001fc80000010000 */
[C---:B-1----:R-:W-:Y:S01]  /*2990*/  FFMA.FTZ R34, R76.reuse, R33, R77 ;  /* 0x000000214c227223 */ /* 0x042fe2000001004d */
[----:B------:R-:W-:Y:S01]  /*29a0*/  FMUL.FTZ R33, R76, R75 ;  /* 0x0000004b4c217220 */ /* 0x000fe20000410000 */
[----:B------:R-:W0:Y:S04]  /*29b0*/  SHFL.DOWN PT, R77, R35, 0x1, 0x1f ;  /* 0x08201f00234d7f89 */ /* 0x000e2800000e0000 */
[----:B------:R-:W1:Y:S01]  /*29c0*/  SHFL.DOWN PT, R76, R33, 0x1, 0x1f ;  /* 0x08201f00214c7f89 */ /* 0x000e6200000e0000 */
[-C--:B0-----:R-:W-:Y:S02]  /*29d0*/  IADD3 R51, PT, PT, R35, R77.reuse, RZ ;  /* 0x0000004d23337210 */ /* 0x081fe40007ffe0ff */
[----:B------:R-:W-:Y:S01]  /*29e0*/  I2FP.F32.S32 R77, R77 ;  /* 0x0000004d004d7245 */ /* 0x000fe20000201400 */
[----:B-1----:R-:W-:-:S04]  /*29f0*/  FADD.FTZ R75, R33, -R76 ;  /* 0x8000004c214b7221 */ /* 0x002fc80000010000 */
[----:B------:R-:W-:-:S04]  /*2a00*/  FMUL.FTZ R75, R75, R75 ;  /* 0x0000004b4b4b7220 */ /* 0x000fc80000410000 */
[----:B------:R-:W-:Y:S02]  /*2a10*/  FMUL.FTZ R50, R32, R75 ;  /* 0x0000004b20327220 */ /* 0x000fe40000410000 */
[----:B------:R-:W0:Y:S02]  /*2a20*/  SHFL.DOWN PT, R75, R34, 0x1, 0x1f ;  /* 0x08201f00224b7f89 */ /* 0x000e2400000e0000 */
[-C--:B------:R-:W-:Y:S01]  /*2a30*/  FMUL.FTZ R50, R50, R77.reuse ;  /* 0x0000004d32327220 */ /* 0x080fe20000410000 */
[----:B------:R-:W-:Y:S01]  /*2a40*/  FMUL.FTZ R77, R76, R77 ;  /* 0x0000004d4c4d7220 */ /* 0x000fe20000410000 */
[----:B------:R-:W-:-:S03]  /*2a50*/  I2FP.F32.S32 R76, R51 ;  /* 0x00000033004c7245 */ /* 0x000fc60000201400 */
[----:B------:R-:W-:Y:S02]  /*2a60*/  FFMA.FTZ R32, R32, R33, R77 ;  /* 0x0000002120207223 */ /* 0x000fe4000001004d */
[----:B------:R-:W1:Y:S01]  /*2a70*/  S2R R77, SR_TID.X ;  /* 0x00000000004d7919 */ /* 0x000e620000002100 */
[----:B------:R-:W2:Y:S01]  /*2a80*/  MUFU.RCP R33, R76 ;  /* 0x0000004c00217308 */ /* 0x000ea20000001000 */
[----:B0-----:R-:W-:Y:S01]  /*2a90*/  FADD.FTZ R35, R34, R75 ;  /* 0x0000004b22237221 */ /* 0x001fe20000010000 */
[----:B------:R-:W-:Y:S01]  /*2aa0*/  MOV R75, UR7 ;  /* 0x00000007004b7c02 */ /* 0x000fe20008000f00 */
[----:B------:R-:W0:Y:S01]  /*2ab0*/  LDC R34, c[0x0][0x448] ;  /* 0x00011200ff227b82 */ /* 0x000e220000000800 */
[C---:B--2---:R-:W-:Y:S01]  /*2ac0*/  FMUL.FTZ R51, R33.reuse, R32 ;  /* 0x0000002021337220 */ /* 0x044fe20000410000 */
[----:B------:R-:W-:-:S05]  /*2ad0*/  FFMA.FTZ R35, R33, R50, R35 ;  /* 0x0000003221237223 */ /* 0x000fca0000010023 */
[----:B------:R-:W2:Y:S04]  /*2ae0*/  SHFL.IDX PT, R51, R51, RZ, 0x1f ;  /* 0x00001fff33337589 */ /* 0x000ea800000e0000 */
[----:B------:R-:W0:Y:S01]  /*2af0*/  SHFL.IDX PT, R35, R35, RZ, 0x1f ;  /* 0x00001fff23237589 */ /* 0x000e2200000e0000 */
[----:B-1----:R-:W-:-:S13]  /*2b00*/  ISETP.NE.AND P1, PT, R77, RZ, PT ;  /* 0x000000ff4d00720c */ /* 0x002fda0003f25270 */
[----:B------:R-:W1:Y:S01]  /*2b10*/  @!P1 LDC.64 R32, c[0x0][0x3c0] ;  /* 0x0000f000ff209b82 */ /* 0x000e620000000a00 */
[----:B--2---:R-:W-:Y:S01]  /*2b20*/  FMUL.FTZ R50, R51, R51 ;  /* 0x0000003333327220 */ /* 0x004fe20000410000 */
[----:B0-----:R-:W-:Y:S01]  /*2b30*/  FFMA.FTZ R34, R35, UR24, R34 ;  /* 0x0000001823227c23 */ /* 0x001fe20008010022 */
[----:B-1----:R-:W-:-:S03]  /*2b40*/  @!P1 IMAD.WIDE R32, R75, 0x4, R32 ;  /* 0x000000044b209825 */ /* 0x002fc600078e0220 */
[----:B------:R-:W-:Y:S02]  /*2b50*/  FSEL R75, R50, RZ, P0 ;  /* 0x000000ff324b7208 */ /* 0x000fe40000000000 */
[----:B------:R0:W-:Y:S03]  /*2b60*/  @!P1 STG.E desc[UR12][R32.64], R51 ;  /* 0x0000003320009986 */ /* 0x0001e6000c10190c */
[----:B------:R-:W-:Y:S01]  /*2b70*/  FADD.FTZ R34, R34, R75 ;  /* 0x0000004b22227221 */ /* 0x000fe20000010000 */
[----:B------:R-:W-:-:S03]  /*2b80*/  MOV R75, UR7 ;  /* 0x00000007004b7c02 */ /* 0x000fc60008000f00 */
[----:B------:R-:W1:Y:S01]  /*2b90*/  MUFU.RSQ R50, R34 ;  /* 0x0000002200327308 */ /* 0x000e620000001400 */
[----:B0-----:R-:W0:Y:S02]  /*2ba0*/  @!P1 LDC.64 R32, c[0x0][0x3c8] ;  /* 0x0000f200ff209b82 */ /* 0x001e240000000a00 */
[----:B0-----:R-:W-:-:S05]  /*2bb0*/  @!P1 IMAD.WIDE R32, R75, 0x4, R32 ;  /* 0x000000044b209825 */ /* 0x001fca00078e0220 */
[----:B-1----:R0:W-:Y:S01]  /*2bc0*/  @!P1 STG.E desc[UR12][R32.64], R50 ;  /* 0x0000003220009986 */ /* 0x0021e2000c10190c */
[----:B------:R-:W-:Y:S05]  /*2bd0*/  BRA.U !UP1, `(.L_x_2219) ;  /* 0x0000000909507547 */ /* 0x000fea000b800000 */
[----:B------:R-:W-:Y:S01]  /*2be0*/  FSEL R51, R51, RZ, !P0 ;  /* 0x000000ff33337208 */ /* 0x000fe20004000000 */
[----:B0-----:R-:W-:Y:S01]  /*2bf0*/  HADD2.F32 R33, -RZ, R74.H0_H0 ;  /* 0x2000004aff217230 */ /* 0x001fe20000004100 */
[----:B------:R-:W-:Y:S01]  /*2c00*/  UIADD3 UR4, UPT, UPT, UR6, -0x1, URZ ;  /* 0xffffffff06047890 */ /* 0x000fe2000fffe0ff */
[----:B------:R-:W-:Y:S02]  /*2c10*/  HADD2.F32 R35, -RZ, R20.H0_H0 ;  /* 0x20000014ff237230 */ /* 0x000fe40000004100 */
[C---:B------:R-:W-:Y:S01]  /*2c20*/  FADD.FTZ R55, -R51.reuse, R55 ;  /* 0x0000003733377221 */ /* 0x040fe20000010100 */
[----:B------:R-:W-:Y:S02]  /*2c30*/  HADD2.F32 R34, -RZ, R74.H1_H1 ;  /* 0x3000004aff227230 */ /* 0x000fe40000004100 */
[C---:B------:R-:W-:Y:S01]  /*2c40*/  FADD.FTZ R53, -R51.reuse, R53 ;  /* 0x0000003533357221 */ /* 0x040fe20000010100 */
[C---:B------:R-:W-:Y:S01]  /*2c50*/  FADD.FTZ R49, -R51.reuse, R49 ;  /* 0x0000003133317221 */ /* 0x040fe20000010100 */
[----:B------:R-:W-:Y:S01]  /*2c60*/  FMUL.FTZ R32, R50, R55 ;  /* 0x0000003732207220 */ /* 0x000fe20000410000 */
[C---:B------:R-:W-:Y:S01]  /*2c70*/  FADD.FTZ R47, -R51.reuse, R47 ;  /* 0x0000002f332f7221 */ /* 0x040fe20000010100 */
[----:B------:R-:W-:Y:S01]  /*2c80*/  UIMAD UR4, UR4, UR20, URZ ;  /* 0x00000014040472a4 */ /* 0x000fe2000f8e02ff */
[C---:B------:R-:W-:Y:S01]  /*2c90*/  FADD.FTZ R45, -R51.reuse, R45 ;  /* 0x0000002d332d7221 */ /* 0x040fe20000010100 */
[----:B------:R-:W-:Y:S01]  /*2ca0*/  FFMA.FTZ R32, R32, R33, R35 ;  /* 0x0000002120207223 */ /* 0x000fe20000010023 */
[----:B------:R-:W-:Y:S01]  /*2cb0*/  FADD.FTZ R33, -R51, R54 ;  /* 0x0000003633217221 */ /* 0x000fe20000010100 */
[----:B------:R-:W-:-:S02]  /*2cc0*/  HADD2.F32 R54, -RZ, R20.H1_H1 ;  /* 0x30000014ff367230 */ /* 0x000fc40000004100 */
[----:B------:R-:W-:Y:S01]  /*2cd0*/  FADD.FTZ R35, -R51, R52 ;  /* 0x0000003433237221 */ /* 0x000fe20000010100 */
[--C-:B------:R-:W-:Y:S02]  /*2ce0*/  HADD2.F32 R52, -RZ, R73.reuse.H1_H1 ;  /* 0x30000049ff347230 */ /* 0x100fe40000004100 */
[C---:B------:R-:W-:Y:S01]  /*2cf0*/  FMUL.FTZ R33, R50.reuse, R33 ;  /* 0x0000002132217220 */ /* 0x040fe20000410000 */
[----:B------:R-:W-:Y:S01]  /*2d00*/  USHF.R.S32.HI UR5, URZ, 0x1f, UR4 ;  /* 0x0000001fff057899 */ /* 0x000fe20008011404 */
[C---:B------:R-:W-:Y:S01]  /*2d10*/  FMUL.FTZ R35, R50.reuse, R35 ;  /* 0x0000002332237220 */ /* 0x040fe20000410000 */
[C---:B------:R-:W-:Y:S01]  /*2d20*/  FMUL.FTZ R45, R50.reuse, R45 ;  /* 0x0000002d322d7220 */ /* 0x040fe20000410000 */
[----:B------:R-:W-:Y:S01]  /*2d30*/  FFMA.FTZ R55, R33, R34, R54 ;  /* 0x0000002221377223 */ /* 0x000fe20000010036 */
[----:B------:R-:W-:Y:S02]  /*2d40*/  HADD2.F32 R34, -RZ, R73.H0_H0 ;  /* 0x20000049ff227230 */ /* 0x000fe40000004100 */
[----:B------:R-:W-:Y:S01]  /*2d50*/  FMUL.FTZ R33, R50, R53 ;  /* 0x0000003532217220 */ /* 0x000fe20000410000 */
[--C-:B------:R-:W-:Y:S01]  /*2d60*/  HADD2.F32 R54, -RZ, R21.reuse.H0_H0 ;  /* 0x20000015ff367230 */ /* 0x100fe20000004100 */
[----:B------:R-:W-:Y:S01]  /*2d70*/  ULEA.HI UR5, UR5, UR4, URZ, 0x3 ;  /* 0x0000000405057291 */ /* 0x000fe2000f8f18ff */
[----:B------:R-:W-:Y:S01]  /*2d80*/  F2FP.F16.F32.PACK_AB R32, R55, R32 ;  /* 0x000000203720723e */ /* 0x000fe200000000ff */
[C---:B------:R-:W-:Y:S01]  /*2d90*/  FADD.FTZ R43, -R51.reuse, R43 ;  /* 0x0000002b332b7221 */ /* 0x040fe20000010100 */
[----:B------:R-:W-:Y:S01]  /*2da0*/  FADD.FTZ R55, -R51, R44 ;  /* 0x0000002c33377221 */ /* 0x000fe20000010100 */
[----:B------:R-:W-:Y:S01]  /*2db0*/  FFMA.FTZ R33, R33, R34, R54 ;  /* 0x0000002221217223 */ /* 0x000fe20000010036 */
[----:B------:R-:W-:-:S02]  /*2dc0*/  HADD2.F32 R34, -RZ, R21.H1_H1 ;  /* 0x30000015ff227230 */ /* 0x000fc40000004100 */
[----:B------:R-:W-:Y:S01]  /*2dd0*/  FADD.FTZ R37, -R51, R37 ;  /* 0x0000002533257221 */ /* 0x000fe20000010100 */
[----:B------:R-:W-:Y:S02]  /*2de0*/  HADD2.F32 R54, -RZ, R22.H1_H1 ;  /* 0x30000016ff367230 */ /* 0x000fe40000004100 */
[C---:B------:R-:W-:Y:S01]  /*2df0*/  FMUL.FTZ R55, R50.reuse, R55 ;  /* 0x0000003732377220 */ /* 0x040fe20000410000 */
[----:B------:R-:W-:Y:S02]  /*2e00*/  HADD2.F32 R44, -RZ, R70.H1_H1 ;  /* 0x30000046ff2c7230 */ /* 0x000fe40000004100 */
[----:B------:R-:W-:Y:S01]  /*2e10*/  FFMA.FTZ R52, R35, R52, R34 ;  /* 0x0000003423347223 */ /* 0x000fe20000010022 */
[C---:B------:R-:W-:Y:S01]  /*2e20*/  FMUL.FTZ R34, R50.reuse, R49 ;  /* 0x0000003132227220 */ /* 0x040fe20000410000 */
[----:B------:R-:W-:Y:S02]  /*2e30*/  HADD2.F32 R35, -RZ, R72.H0_H0 ;  /* 0x20000048ff237230 */ /* 0x000fe40000004100 */
[----:B------:R-:W-:Y:S01]  /*2e40*/  FMUL.FTZ R37, R50, R37 ;  /* 0x0000002532257220 */ /* 0x000fe20000410000 */
[----:B------:R-:W-:Y:S01]  /*2e50*/  HADD2.F32 R49, -RZ, R22.H0_H0 ;  /* 0x20000016ff317230 */ /* 0x000fe20000004100 */
[----:B------:R-:W-:Y:S01]  /*2e60*/  F2FP.F16.F32.PACK_AB R33, R52, R33 ;  /* 0x000000213421723e */ /* 0x000fe200000000ff */
[----:B------:R-:W-:-:S02]  /*2e70*/  HADD2.F32 R52, -RZ, R70.H0_H0 ;  /* 0x20000046ff347230 */ /* 0x000fc40000004100 */
[C---:B------:R-:W-:Y:S01]  /*2e80*/  FADD.FTZ R57, -R51.reuse, R57 ;  /* 0x0000003933397221 */ /* 0x040fe20000010100 */
[C---:B------:R-:W-:Y:S01]  /*2e90*/  FADD.FTZ R59, -R51.reuse, R59 ;  /* 0x0000003b333b7221 */ /* 0x040fe20000010100 */
[----:B------:R-:W-:Y:S01]  /*2ea0*/  FFMA.FTZ R34, R34, R35, R49 ;  /* 0x0000002322227223 */ /* 0x000fe20000010031 */
[C---:B------:R-:W-:Y:S01]  /*2eb0*/  FADD.FTZ R35, -R51.reuse, R48 ;  /* 0x0000003033237221 */ /* 0x040fe20000010100 */
[----:B------:R-:W-:Y:S02]  /*2ec0*/  HADD2.F32 R48, -RZ, R72.H1_H1 ;  /* 0x30000048ff307230 */ /* 0x000fe40000004100 */
[C---:B------:R-:W-:Y:S01]  /*2ed0*/  FADD.FTZ R61, -R51.reuse, R61 ;  /* 0x0000003d333d7221 */ /* 0x040fe20000010100 */
[----:B------:R-:W-:Y:S01]  /*2ee0*/  FADD.FTZ R63, -R51, R63 ;  /* 0x0000003f333f7221 */ /* 0x000fe20000010100 */
[----:B------:R-:W-:-:S03]  /*2ef0*/  FMUL.FTZ R35, R50, R35 ;  /* 0x0000002332237220 */ /* 0x000fc60000410000 */
[C---:B------:R-:W-:Y:S01]  /*2f00*/  FMUL.FTZ R63, R50.reuse, R63 ;  /* 0x0000003f323f7220 */ /* 0x040fe20000410000 */
[----:B------:R-:W-:Y:S01]  /*2f10*/  FFMA.FTZ R53, R35, R48, R54 ;  /* 0x0000003023357223 */ /* 0x000fe20000010036 */
[----:B------:R-:W-:Y:S02]  /*2f20*/  HADD2.F32 R48, -RZ, R71.H0_H0 ;  /* 0x20000047ff307230 */ /* 0x000fe40000004100 */
[----:B------:R-:W-:Y:S01]  /*2f30*/  FMUL.FTZ R35, R50, R47 ;  /* 0x0000002f32237220 */ /* 0x000fe20000410000 */
[----:B------:R-:W-:Y:S02]  /*2f40*/  HADD2.F32 R54, -RZ, R23.H0_H0 ;  /* 0x20000017ff367230 */ /* 0x000fe40000004100 */
[----:B------:R-:W-:Y:S01]  /*2f50*/  FADD.FTZ R47, -R51, R46 ;  /* 0x0000002e332f7221 */ /* 0x000fe20000010100 */
[----:B------:R-:W-:Y:S01]  /*2f60*/  HADD2.F32 R46, -RZ, R71.H1_H1 ;  /* 0x30000047ff2e7230 */ /* 0x000fe20000004100 */
[----:B------:R-:W-:Y:S01]  /*2f70*/  F2FP.F16.F32.PACK_AB R34, R53, R34 ;  /* 0x000000223522723e */ /* 0x000fe200000000ff */
[----:B------:R-:W-:Y:S01]  /*2f80*/  FFMA.FTZ R35, R35, R48, R54 ;  /* 0x0000003023237223 */ /* 0x000fe20000010036 */
[----:B------:R-:W-:-:S02]  /*2f90*/  HADD2.F32 R48, -RZ, R23.H1_H1 ;  /* 0x30000017ff307230 */ /* 0x000fc40000004100 */
[----:B------:R-:W-:Y:S01]  /*2fa0*/  FMUL.FTZ R47, R50, R47 ;  /* 0x0000002f322f7220 */ /* 0x000fe20000410000 */
[----:B------:R-:W-:Y:S01]  /*2fb0*/  MOV R53, UR5 ;  /* 0x0000000500357c02 */ /* 0x000fe20008000f00 */
[--C-:B------:R-:W-:Y:S02]  /*2fc0*/  HADD2.F32 R54, -RZ, R16.reuse.H0_H0 ;  /* 0x20000010ff367230 */ /* 0x100fe40000004100 */
[----:B------:R-:W-:Y:S01]  /*2fd0*/  FFMA.FTZ R46, R47, R46, R48 ;  /* 0x0000002e2f2e7223 */ /* 0x000fe20000010030 */
[----:B------:R-:W-:Y:S01]  /*2fe0*/  LEA.HI.SX32 R53, R53, R77, 0x1d ;  /* 0x0000004d35357211 */ /* 0x000fe200078feaff */
[----:B------:R-:W0:Y:S01]  /*2ff0*/  LDC.64 R48, c[0x0][0x428] ;  /* 0x00010a00ff307b82 */ /* 0x000e220000000a00 */
[----:B------:R-:W-:Y:S01]  /*3000*/  FFMA.FTZ R52, R45, R52, R54 ;  /* 0x000000342d347223 */ /* 0x000fe20000010036 */
[----:B------:R-:W-:Y:S01]  /*3010*/  FADD.FTZ R45, -R51, R39 ;  /* 0x00000027332d7221 */ /* 0x000fe20000010100 */
[----:B------:R-:W-:Y:S01]  /*3020*/  F2FP.F16.F32.PACK_AB R35, R46, R35 ;  /* 0x000000232e23723e */ /* 0x000fe200000000ff */
[----:B------:R-:W-:-:S02]  /*3030*/  HADD2.F32 R54, -RZ, R16.H1_H1 ;  /* 0x30000010ff367230 */ /* 0x000fc40000004100 */
[----:B------:R-:W-:Y:S02]  /*3040*/  HADD2.F32 R39, -RZ, R69.H1_H1 ;  /* 0x30000045ff277230 */ /* 0x000fe40000004100 */
[----:B0-----:R-:W-:-:S05]  /*3050*/  IMAD.WIDE.U32 R46, R53, 0x10, R48 ;  /* 0x00000010352e7825 */ /* 0x001fca00078e0030 */
[----:B------:R0:W-:Y:S02]  /*3060*/  STG.E.128 desc[UR12][R46.64], R32 ;  /* 0x000000202e007986 */ /* 0x0001e4000c101d0c */
[----:B0-----:R-:W-:Y:S02]  /*3070*/  HADD2.F32 R32, -RZ, R69.H0_H0 ;  /* 0x20000045ff207230 */ /* 0x001fe40000004100 */
[----:B------:R-:W-:Y:S01]  /*3080*/  FMUL.FTZ R33, R50, R43 ;  /* 0x0000002b32217220 */ /* 0x000fe20000410000 */
[--C-:B------:R-:W-:Y:S02]  /*3090*/  HADD2.F32 R34, -RZ, R17.reuse.H0_H0 ;  /* 0x20000011ff227230 */ /* 0x100fe40000004100 */
[----:B------:R-:W-:Y:S01]  /*30a0*/  FADD.FTZ R35, -R51, R42 ;  /* 0x0000002a33237221 */ /* 0x000fe20000010100 */
[----:B------:R-:W-:Y:S02]  /*30b0*/  HADD2.F32 R43, -RZ, R17.H1_H1 ;  /* 0x30000011ff2b7230 */ /* 0x000fe40000004100 */
[----:B------:R-:W-:Y:S01]  /*30c0*/  FFMA.FTZ R47, R55, R44, R54 ;  /* 0x0000002c372f7223 */ /* 0x000fe20000010036 */
[----:B------:R-:W-:-:S02]  /*30d0*/  HADD2.F32 R42, -RZ, R18.H1_H1 ;  /* 0x30000012ff2a7230 */ /* 0x000fc40000004100 */
[----:B------:R-:W-:Y:S01]  /*30e0*/  FFMA.FTZ R33, R33, R32, R34 ;  /* 0x0000002021217223 */ /* 0x000fe20000010022 */
[C---:B------:R-:W-:Y:S01]  /*30f0*/  FMUL.FTZ R32, R50.reuse, R35 ;  /* 0x0000002332207220 */ /* 0x040fe20000410000 */
[C---:B------:R-:W-:Y:S01]  /*3100*/  FMUL.FTZ R34, R50.reuse, R45 ;  /* 0x0000002d32227220 */ /* 0x040fe20000410000 */
[----:B------:R-:W-:Y:S02]  /*3110*/  HADD2.F32 R35, -RZ, R68.H0_H0 ;  /* 0x20000044ff237230 */ /* 0x000fe40000004100 */
[----:B------:R-:W-:Y:S01]  /*3120*/  FMUL.FTZ R55, R50, R57 ;  /* 0x0000003932377220 */ /* 0x000fe20000410000 */
[----:B------:R-:W-:Y:S02]  /*3130*/  HADD2.F32 R45, -RZ, R18.H0_H0 ;  /* 0x20000012ff2d7230 */ /* 0x000fe40000004100 */
[----:B------:R-:W-:Y:S01]  /*3140*/  FFMA.FTZ R32, R32, R39, R43 ;  /* 0x0000002720207223 */ /* 0x000fe2000001002b */
[----:B------:R-:W-:Y:S02]  /*3150*/  HADD2.F32 R44, -RZ, R67.H0_H0 ;  /* 0x20000043ff2c7230 */ /* 0x000fe40000004100 */
[----:B------:R-:W-:Y:S01]  /*3160*/  FADD.FTZ R43, -R51, R56 ;  /* 0x00000038332b7221 */ /* 0x000fe20000010100 */
[----:B------:R-:W-:-:S02]  /*3170*/  HADD2.F32 R46, -RZ, R19.H0_H0 ;  /* 0x20000013ff2e7230 */ /* 0x000fc40000004100 */
[----:B------:R-:W-:Y:S01]  /*3180*/  FFMA.FTZ R34, R34, R35, R45 ;  /* 0x0000002322227223 */ /* 0x000fe2000001002d */
[C---:B------:R-:W-:Y:S01]  /*3190*/  FADD.FTZ R35, -R51.reuse, R38 ;  /* 0x0000002633237221 */ /* 0x040fe20000010100 */
[----:B------:R-:W-:Y:S02]  /*31a0*/  HADD2.F32 R38, -RZ, R68.H1_H1 ;  /* 0x30000044ff267230 */ /* 0x000fe40000004100 */
[C---:B------:R-:W-:Y:S01]  /*31b0*/  FMUL.FTZ R43, R50.reuse, R43 ;  /* 0x0000002b322b7220 */ /* 0x040fe20000410000 */
[--C-:B------:R-:W-:Y:S02]  /*31c0*/  HADD2.F32 R54, -RZ, R13.reuse.H0_H0 ;  /* 0x2000000dff367230 */ /* 0x100fe40000004100 */
[----:B------:R-:W-:Y:S01]  /*31d0*/  FMUL.FTZ R35, R50, R35 ;  /* 0x0000002332237220 */ /* 0x000fe20000410000 */
[----:B------:R-:W-:Y:S01]  /*31e0*/  FADD.FTZ R57, -R51, R60 ;  /* 0x0000003c33397221 */ /* 0x000fe20000010100 */
[----:B------:R-:W-:Y:S01]  /*31f0*/  HADD2.F32 R45, -RZ, R13.H1_H1 ;  /* 0x3000000dff2d7230 */ /* 0x000fe20000004100 */
[----:B------:R-:W-:Y:S01]  /*3200*/  F2FP.F16.F32.PACK_AB R33, R32, R33 ;  /* 0x000000212021723e */ /* 0x000fe200000000ff */
[----:B------:R-:W-:Y:S01]  /*3210*/  FFMA.FTZ R39, R35, R38, R42 ;  /* 0x0000002623277223 */ /* 0x000fe2000001002a */
[----:B------:R-:W-:Y:S01]  /*3220*/  FFMA.FTZ R35, R37, R44, R46 ;  /* 0x0000002c25237223 */ /* 0x000fe2000001002e */
[----:B------:R-:W-:Y:S01]  /*3230*/  FADD.FTZ R37, -R51, R36 ;  /* 0x0000002433257221 */ /* 0x000fe20000010100 */
[----:B------:R-:W-:-:S02]  /*3240*/  HADD2.F32 R38, -RZ, R67.H1_H1 ;  /* 0x30000043ff267230 */ /* 0x000fc40000004100 */
[C---:B------:R-:W-:Y:S01]  /*3250*/  FMUL.FTZ R57, R50.reuse, R57 ;  /* 0x0000003932397220 */ /* 0x040fe20000410000 */
[----:B------:R-:W-:Y:S02]  /*3260*/  HADD2.F32 R36, -RZ, R19.H1_H1 ;  /* 0x30000013ff247230 */ /* 0x000fe40000004100 */
[----:B------:R-:W-:Y:S01]  /*3270*/  FMUL.FTZ R37, R50, R37 ;  /* 0x0000002532257220 */ /* 0x000fe20000410000 */
[----:B------:R-:W-:Y:S01]  /*3280*/  HADD2.F32 R42, -RZ, R66.H0_H0 ;  /* 0x20000042ff2a7230 */ /* 0x000fe20000004100 */
[----:B------:R-:W-:Y:S01]  /*3290*/  F2FP.F16.F32.PACK_AB R34, R39, R34 ;  /* 0x000000222722723e */ /* 0x000fe200000000ff */
[----:B------:R-:W-:Y:S02]  /*32a0*/  HADD2.F32 R44, -RZ, R12.H0_H0 ;  /* 0x2000000cff2c7230 */ /* 0x000fe40000004100 */
[----:B------:R-:W-:Y:S01]  /*32b0*/  FFMA.FTZ R38, R37, R38, R36 ;  /* 0x0000002625267223 */ /* 0x000fe20000010024 */
[----:B------:R-:W-:Y:S01]  /*32c0*/  FADD.FTZ R37, -R51, R58 ;  /* 0x0000003a33257221 */ /* 0x000fe20000010100 */
[----:B------:R-:W-:Y:S01]  /*32d0*/  HADD2.F32 R46, -RZ, R65.H0_H0 ;  /* 0x20000041ff2e7230 */ /* 0x000fe20000004100 */
[----:B------:R-:W-:Y:S01]  /*32e0*/  F2FP.F16.F32.PACK_AB R32, R47, R52 ;  /* 0x000000342f20723e */ /* 0x000fe200000000ff */
[----:B------:R-:W-:Y:S01]  /*32f0*/  FFMA.FTZ R36, R43, R42, R44 ;  /* 0x0000002a2b247223 */ /* 0x000fe2000001002c */
[----:B------:R-:W-:-:S02]  /*3300*/  HADD2.F32 R42, -RZ, R66.H1_H1 ;  /* 0x30000042ff2a7230 */ /* 0x000fc40000004100 */
[----:B------:R-:W-:Y:S01]  /*3310*/  FMUL.FTZ R37, R50, R37 ;  /* 0x0000002532257220 */ /* 0x000fe20000410000 */
[----:B------:R-:W-:Y:S01]  /*3320*/  HADD2.F32 R44, -RZ, R12.H1_H1 ;  /* 0x3000000cff2c7230 */ /* 0x000fe20000004100 */
[----:B------:R-:W-:Y:S01]  /*3330*/  F2FP.F16.F32.PACK_AB R35, R38, R35 ;  /* 0x000000232623723e */ /* 0x000fe200000000ff */
[----:B------:R-:W-:Y:S02]  /*3340*/  HADD2.F32 R43, -RZ, R65.H1_H1 ;  /* 0x30000041ff2b7230 */ /* 0x000fe40000004100 */
[----:B------:R-:W-:Y:S01]  /*3350*/  FFMA.FTZ R37, R37, R46, R54 ;  /* 0x0000002e25257223 */ /* 0x000fe20000010036 */
[C---:B------:R-:W-:Y:S01]  /*3360*/  FMUL.FTZ R46, R50.reuse, R59 ;  /* 0x0000003b322e7220 */ /* 0x040fe20000410000 */
[----:B------:R-:W-:Y:S01]  /*3370*/  FFMA.FTZ R55, R55, R42, R44 ;  /* 0x0000002a37377223 */ /* 0x000fe2000001002c */
[----:B------:R-:W-:Y:S01]  /*3380*/  FADD.FTZ R59, -R51, R62 ;  /* 0x0000003e333b7221 */ /* 0x000fe20000010100 */
        /* <DEDUP_REMOVED lines=8> */
[----:B------:R-:W-:Y:S01]  /*3410*/  HADD2.F32 R57, -RZ, R9.H0_H0 ;  /* 0x20000009ff397230 */ /* 0x000fe20000004100 */
[----:B------:R-:W-:Y:S01]  /*3420*/  IADD3 R43, PT, PT, R53, 0x100, RZ ;  /* 0x00000100352b7810 */ /* 0x000fe20007ffe0ff */
[----:B------:R-:W-:Y:S02]  /*3430*/  HADD2.F32 R59, -RZ, R15.H0_H0 ;  /* 0x2000000fff3b7230 */ /* 0x000fe40000004100 */
[----:B------:R-:W-:Y:S01]  /*3440*/  FFMA.FTZ R51, R51, R56, R58 ;  /* 0x0000003833337223 */ /* 0x000fe2000001003a */
[----:B------:R-:W-:Y:S01]  /*3450*/  HADD2.F32 R44, -RZ, R9.H1_H1 ;  /* 0x30000009ff2c7230 */ /* 0x000fe20000004100 */
[----:B------:R-:W-:Y:S01]  /*3460*/  IADD3 R45, PT, PT, R53, 0x200, RZ ;  /* 0x00000200352d7810 */ /* 0x000fe20007ffe0ff */
[----:B------:R-:W-:-:S02]  /*3470*/  HADD2.F32 R54, -RZ, R15.H1_H1 ;  /* 0x3000000fff367230 */ /* 0x000fc40000004100 */
[----:B------:R-:W-:Y:S01]  /*3480*/  FFMA.FTZ R57, R42, R57, R59 ;  /* 0x000000392a397223 */ /* 0x000fe2000001003b */
[----:B------:R-:W-:Y:S01]  /*3490*/  IMAD.WIDE.U32 R42, R43, 0x10, R48 ;  /* 0x000000102b2a7825 */ /* 0x000fe200078e0030 */
[----:B------:R-:W-:-:S03]  /*34a0*/  F2FP.F16.F32.PACK_AB R38, R51, R50 ;  /* 0x000000323326723e */ /* 0x000fc600000000ff */
[----:B------:R-:W-:Y:S01]  /*34b0*/  FFMA.FTZ R54, R63, R44, R54 ;  /* 0x0000002c3f367223 */ /* 0x000fe20000010036 */
[----:B------:R-:W-:Y:S01]  /*34c0*/  IMAD.WIDE.U32 R44, R45, 0x10, R48 ;  /* 0x000000102d2c7825 */ /* 0x000fe200078e0030 */
[----:B------:R-:W-:Y:S01]  /*34d0*/  F2FP.F16.F32.PACK_AB R37, R46, R37 ;  /* 0x000000252e25723e */ /* 0x000fe200000000ff */
[----:B------:R1:W-:Y:S01]  /*34e0*/  STG.E.128 desc[UR12][R42.64], R32 ;  /* 0x000000202a007986 */ /* 0x0003e2000c101d0c */
[----:B------:R-:W-:Y:S02]  /*34f0*/  F2FP.F16.F32.PACK_AB R36, R55, R36 ;  /* 0x000000243724723e */ /* 0x000fe400000000ff */
[----:B------:R-:W-:-:S05]  /*3500*/  F2FP.F16.F32.PACK_AB R39, R54, R57 ;  /* 0x000000393627723e */ /* 0x000fca00000000ff */
[----:B------:R1:W-:Y:S02]  /*3510*/  STG.E.128 desc[UR12][R44.64], R36 ;  /* 0x000000242c007986 */ /* 0x0003e4000c101d0c */
.L_x_2219:
[----:B------:R-:W-:Y:S02]  /*3520*/  UIADD3 UR7, UPT, UPT, UR7, UR16, URZ ;  /* 0x0000001007077290 */ /* 0x000fe4000fffe0ff */
[----:B------:R-:W-:Y:S02]  /*3530*/  UPLOP3.LUT UP0, UPT, UPT, UPT, UP0, 0x40, 0x4 ;  /* 0x000000000004789c */ /* 0x000fe40003f0e800 */
[----:B------:R-:W-:-:S09]  /*3540*/  UISETP.GE.AND UP1, UPT, UR7, UR17, UPT ;  /* 0x000000110700728c */ /* 0x000fd2000bf26270 */
[----:B------:R-:W-:Y:S05]  /*3550*/  BRA.U !UP1, `(.L_x_2220) ;  /* 0xffffffcd09fc7547 */ /* 0x000fea000b83ffff */
[----:B------:R-:W-:Y:S05]  /*3560*/  EXIT ;  /* 0x000000000000794d */ /* 0x000fea0003800000 */
.L_x_2221:
        /* <DEDUP_REMOVED lines=9> */
.L_x_20926:


//--------------------- .text._ZN10layer_norm13ln_fwd_kernelINS_13Kernel_traitsI6__halfS2_S2_S2_fjLj6144ELj1ELj1ELj8ELj16ENS_18Kernel_traits_baseILj6144ES2_S2_S2_S2_fjLj256EEEEELb1ELb0ELb0ELb0EEEvNS_9FwdParamsE --------------------------
	.section	.text._ZN10layer_norm13ln_fwd_kernelINS_13Kernel_traitsI6__halfS2_S2_S2_fjLj6144ELj1ELj1ELj8ELj16ENS_18Kernel_traits_baseILj6144ES2_S2_S2_S2_fjLj256EEEEELb1ELb0ELb0ELb0EEEvNS_9FwdParamsE,"ax",@progbits
	.align	128
        .global         _ZN10layer_norm13ln_fwd_kernelINS_13Kernel_traitsI6__halfS2_S2_S2_fjLj6144ELj1ELj1ELj8ELj16ENS_18Kernel_traits_baseILj6144ES2_S2_S2_S2_fjLj256EEEEELb1ELb0ELb0ELb0EEEvNS_9FwdParamsE
        .type           _ZN10layer_norm13ln_fwd_kernelINS_13Kernel_traitsI6__halfS2_S2_S2_fjLj6144ELj1ELj1ELj8ELj16ENS_18Kernel_traits_baseILj6144ES2_S2_S2_S2_fjLj256EEEEELb1ELb0ELb0ELb0EEEvNS_9FwdParamsE,@function
        .size           _ZN10layer_norm13ln_fwd_kernelINS_13Kernel_traitsI6__halfS2_S2_S2_fjLj6144ELj1ELj1ELj8ELj16ENS_18Kernel_traits_baseILj6144ES2_S2_S2_S2_fjLj256EEEEELb1ELb0ELb0ELb0EEEvNS_9FwdParamsE,(.L_x_20927 - _ZN10layer_norm13ln_fwd_kernelINS_13Kernel_traitsI6__halfS2_S2_S2_fjLj6144ELj1ELj1ELj8ELj16ENS_18Kernel_traits_baseILj6144ES2_S2_S2_S2_fjLj256EEEEELb1ELb0ELb0ELb0EEEvNS_9FwdParamsE)
        .other          _ZN10layer_norm13ln_fwd_kernelINS_13Kernel_traitsI6__halfS2_S2_S2_fjLj6144ELj1ELj1ELj8ELj16ENS_18Kernel_traits_baseILj6144ES2_S2_S2_S2_fjLj256EEEEELb1ELb0ELb0ELb0EEEvNS_9FwdParamsE,@"STO_CUDA_ENTRY STV_DEFAULT"
_ZN10layer_norm13ln_fwd_kernelINS_13Kernel_traitsI6__halfS2_S2_S2_fjLj6144ELj1ELj1ELj8ELj16ENS_18Kernel_traits_baseILj6144ES2_S2_S2_S2_fjLj256EEEEELb1ELb0ELb0ELb0EEEvNS_9FwdParamsE:
.text._ZN10layer_norm13ln_fwd_kernelINS_13Kernel_traitsI6__halfS2_S2_S2_fjLj6144ELj1ELj1ELj8ELj16ENS_18Kernel_traits_baseILj6144ES2_S2_S2_S2_fjLj256EEEEELb1ELb0ELb0ELb0EEEvNS_9FwdParamsE:
[----:B------:R-:W-:Y:S01]  /*0000*/  LDC R1, c[0x0][0x37c] ;  /* 0x0000df00ff017b82 */ /* 0x000fe20000000800 */
[----:B------:R-:W0:Y:S07]  /*0010*/  LDCU.U8 UR4, c[0x0][0x464] ;  /* 0x00008c80ff0477ac */ /* 0x000e2e0008000000 */
[----:B------:R-:W1:Y:S01]  /*0020*/  LDC R68, c[0x0][0x458] ;  /* 0x00011600ff447b82 */ /* 0x000e620000000800 */
[----:B------:R-:W2:Y:S01]  /*0030*/  LDCU.64 UR8, c[0x0][0x450] ;  /* 0x00008a00ff0877ac */ /* 0x000ea20008000a00 */
[----:B------:R-:W3:Y:S06]  /*0040*/  LDCU.64 UR6, c[0x0][0x358] ;  /* 0x00006b00ff0677ac */ /* 0x000eec0008000a00 */
[----:B------:R-:W1:Y:S01]  /*0050*/  LDC R69, c[0x0][0x45c] ;  /* 0x00011700ff457b82 */ /* 0x000e620000000800 */
[----:B------:R-:W4:Y:S07]  /*0060*/  S2R R0, SR_TID.X ;  /* 0x0000000000007919 */ /* 0x000f2e0000002100 */
[----:B------:R-:W5:Y:S01]  /*0070*/  LDC R9, c[0x0][0x388] ;  /* 0x0000e200ff097b82 */ /* 0x000f620000000800 */
[----:B0-----:R-:W-:Y:S01]  /*0080*/  ISETP.NE.AND P0, PT, RZ, UR4, PT ;  /* 0x00000004ff007c0c */ /* 0x001fe2000bf05270 */
[----:B------:R-:W0:Y:S01]  /*0090*/  LDCU.64 UR4, c[0x0][0x438] ;  /* 0x00008700ff0477ac */ /* 0x000e220008000a00 */
[----:B--2---:R-:W-:-:S02]  /*00a0*/  IMAD.U32 R2, RZ, RZ, UR8 ;  /* 0x00000008ff027e24 */ /* 0x004fc4000f8e00ff */
[----:B------:R-:W-:-:S09]  /*00b0*/  IMAD.U32 R3, RZ, RZ, UR9 ;  /* 0x00000009ff037e24 */ /* 0x000fd2000f8e00ff */
[----:B---3--:R-:W2:Y:S01]  /*00c0*/  @P0 LDG.E.64 R2, desc[UR6][R2.64] ;  /* 0x0000000602020981 */ /* 0x008ea2000c1e1b00 */
[----:B------:R-:W3:Y:S03]  /*00d0*/  @P0 LDC R7, c[0x0][0x460] ;  /* 0x00011800ff070b82 */ /* 0x000ee60000000800 */
[----:B-1----:R-:W3:Y:S01]  /*00e0*/  @P0 LDG.E.64 R4, desc[UR6][R68.64] ;  /* 0x0000000644040981 */ /* 0x002ee2000c1e1b00 */
[----:B------:R-:W-:Y:S01]  /*00f0*/  BSSY.RECONVERGENT B0, `(.L_x_2222) ;  /* 0x0000056000007945 */ /* 0x000fe20003800200 */
[----:B0-----:R-:W-:-:S03]  /*0100*/  UISETP.NE.U32.AND UP0, UPT, UR4, URZ, UPT ;  /* 0x000000ff0400728c */ /* 0x001fc6000bf05070 */
[----:B------:R-:W0:Y:S01]  /*0110*/  S2UR UR10, SR_CTAID.X ;  /* 0x00000000000a79c3 */ /* 0x000e220000002500 */
[----:B------:R-:W-:Y:S01]  /*0120*/  UISETP.NE.AND.EX UP0, UPT, UR5, URZ, UPT, UP0 ;  /* 0x000000ff0500728c */ /* 0x000fe2000bf05300 */
[----:B----4-:R-:W-:-:S06]  /*0130*/  LOP3.LUT R16, R0, 0x1f, RZ, 0xc0, !PT ;  /* 0x0000001f00107812 */ /* 0x010fcc00078ec0ff */
[----:B------:R-:W0:Y:S01]  /*0140*/  LDC R11, c[0x0][0x360] ;  /* 0x0000d800ff0b7b82 */ /* 0x000e220000000800 */
[----:B--2---:R-:W-:Y:S02]  /*0150*/  @P0 R2UR UR8, R2 ;  /* 0x00000000020802ca */ /* 0x004fe400000e0000 */
[----:B-----5:R-:W-:Y:S02]  /*0160*/  SHF.R.S32.HI R2, RZ, 0x1f, R9 ;  /* 0x0000001fff027819 */ /* 0x020fe40000011409 */
[----:B---3--:R-:W-:Y:S02]  /*0170*/  @P0 IADD3 R68, P1, PT, R4, R7, RZ ;  /* 0x0000000704440210 */ /* 0x008fe40007f3e0ff */
[----:B------:R-:W-:Y:S02]  /*0180*/  LOP3.LUT R7, R0, 0xe0, RZ, 0xc0, !PT ;  /* 0x000000e000077812 */ /* 0x000fe400078ec0ff */
[----:B------:R-:W-:Y:S02]  /*0190*/  @P0 R2UR UR9, R3 ;  /* 0x00000000030902ca */ /* 0x000fe400000e0000 */
[----:B------:R-:W-:-:S02]  /*01a0*/  LOP3.LUT R17, R7, 0x1f, R0, 0xf8, !PT ;  /* 0x0000001f07117812 */ /* 0x000fc400078ef800 */
[----:B------:R-:W-:Y:S01]  /*01b0*/  LEA.HI R2, R2, R9, RZ, 0x3 ;  /* 0x0000000902027211 */ /* 0x000fe200078f18ff */
[----:B------:R-:W-:Y:S01]  /*01c0*/  UIADD3 UR15, UPT, UPT, UR8, -0x61c88647, URZ ;  /* 0x9e3779b9080f7890 */ /* 0x000fe2000fffe0ff */
[----:B------:R-:W-:Y:S01]  /*01d0*/  LOP3.LUT R3, R17, 0xff, RZ, 0x3c, !PT ;  /* 0x000000ff11037812 */ /* 0x000fe200078e3cff */
[----:B------:R-:W-:Y:S01]  /*01e0*/  UIADD3 UR19, UPT, UPT, UR8, 0x3c6ef372, URZ ;  /* 0x3c6ef37208137890 */ /* 0x000fe2000fffe0ff */
[----:B------:R-:W-:Y:S01]  /*01f0*/  SHF.R.S32.HI R6, RZ, 0x3, R2 ;  /* 0x00000003ff067819 */ /* 0x000fe20000011402 */
[----:B0-----:R-:W-:Y:S01]  /*0200*/  IMAD R2, R11, UR10, R0 ;  /* 0x0000000a0b027c24 */ /* 0x001fe2000f8e0200 */
[----:B------:R-:W-:Y:S01]  /*0210*/  @P0 IADD3.X R69, PT, PT, RZ, R5, RZ, P1, !PT ;  /* 0x00000005ff450210 */ /* 0x000fe20000ffe4ff */
[----:B------:R-:W-:Y:S02]  /*0220*/  UIADD3 UR21, UPT, UPT, UR8, -0x255992d5, URZ ;  /* 0xdaa66d2b08157890 */ /* 0x000fe4000fffe0ff */
[----:B------:R-:W-:Y:S01]  /*0230*/  IMAD.IADD R3, R6, 0x1, R3 ;  /* 0x0000000106037824 */ /* 0x000fe200078e0203 */
[--C-:B------:R-:W-:Y:S01]  /*0240*/  SHF.R.U64 R4, R68, 0x2, R69.reuse ;  /* 0x0000000244047819 */ /* 0x100fe20000001245 */
[----:B------:R-:W-:Y:S01]  /*0250*/  UIADD3 UR18, UPT, UPT, UR9, -0x4498517b, URZ ;  /* 0xbb67ae8509127890 */ /* 0x000fe2000fffe0ff */
[----:B------:R-:W-:Y:S01]  /*0260*/  SHF.R.U32.HI R5, RZ, 0x2, R69 ;  /* 0x00000002ff057819 */ /* 0x000fe20000011645 */
[----:B------:R-:W-:-:S02]  /*0270*/  UIADD3 UR20, UPT, UPT, UR9, 0x76cf5d0a, URZ ;  /* 0x76cf5d0a09147890 */ /* 0x000fc4000fffe0ff */
[----:B------:R-:W-:Y:S02]  /*0280*/  UIADD3 UR22, UPT, UPT, UR9, 0x32370b8f, URZ ;  /* 0x32370b8f09167890 */ /* 0x000fe4000fffe0ff */
[----:B------:R-:W-:Y:S02]  /*0290*/  UIADD3 UR23, UPT, UPT, UR8, 0x78dde6e4, URZ ;  /* 0x78dde6e408177890 */ /* 0x000fe4000fffe0ff */
[----:B------:R-:W-:Y:S02]  /*02a0*/  UIADD3 UR24, UPT, UPT, UR9, -0x126145ec, URZ ;  /* 0xed9eba1409187890 */ /* 0x000fe4000fffe0ff */
[----:B------:R-:W-:Y:S02]  /*02b0*/  UIADD3 UR25, UPT, UPT, UR8, 0x1715609d, URZ ;  /* 0x1715609d08197890 */ /* 0x000fe4000fffe0ff */
[----:B------:R-:W-:Y:S02]  /*02c0*/  UIADD3 UR26, UPT, UPT, UR9, -0x56f99767, URZ ;  /* 0xa9066899091a7890 */ /* 0x000fe4000fffe0ff */
[----:B------:R-:W-:-:S02]  /*02d0*/  UIADD3 UR27, UPT, UPT, UR8, -0x4ab325aa, URZ ;  /* 0xb54cda56081b7890 */ /* 0x000fc4000fffe0ff */
[----:B------:R-:W-:Y:S02]  /*02e0*/  UIADD3 UR28, UPT, UPT, UR9, 0x646e171e, URZ ;  /* 0x646e171e091c7890 */ /* 0x000fe4000fffe0ff */
[----:B------:R-:W-:Y:S02]  /*02f0*/  UIADD3 UR29, UPT, UPT, UR8, 0x5384540f, URZ ;  /* 0x5384540f081d7890 */ /* 0x000fe4000fffe0ff */
[----:B------:R-:W-:Y:S02]  /*0300*/  UIADD3 UR30, UPT, UPT, UR9, 0x1fd5c5a3, URZ ;  /* 0x1fd5c5a3091e7890 */ /* 0x000fe4000fffe0ff */
[----:B------:R-:W-:Y:S02]  /*0310*/  UIADD3 UR31, UPT, UPT, UR8, -0xe443238, URZ ;  /* 0xf1bbcdc8081f7890 */ /* 0x000fe4000fffe0ff */
[----:B------:R-:W-:Y:S02]  /*0320*/  UIADD3 UR32, UPT, UPT, UR9, -0x24c28bd8, URZ ;  /* 0xdb3d742809207890 */ /* 0x000fe4000fffe0ff */
[----:B------:R-:W-:-:S02]  /*0330*/  UIADD3 UR33, UPT, UPT, UR8, -0x700cb87f, URZ ;  /* 0x8ff3478108217890 */ /* 0x000fc4000fffe0ff */
        /* <DEDUP_REMOVED lines=27> */
.L_x_2223:
        /* <DEDUP_REMOVED lines=14> */
[----:B------:R-:W-:Y:S01]  /*05d0*/  IMAD.MOV.U32 R42, RZ, RZ, RZ ;  /* 0x000000ffff2a7224 */ /* 0x000fe200078e00ff */
[----:B------:R-:W-:Y:S01]  /*05e0*/  CS2R R40, SRZ ;  /* 0x0000000000287805 */ /* 0x000fe2000001ff00 */
[----:B------:R-:W-:Y:S01]  /*05f0*/  IMAD.MOV.U32 R50, RZ, RZ, RZ ;  /* 0x000000ffff327224 */ /* 0x000fe200078e00ff */
[----:B------:R-:W-:Y:S02]  /*0600*/  CS2R R48, SRZ ;  /* 0x0000000000307805 */ /* 0x000fe4000001ff00 */
[----:B------:R-:W-:Y:S02]  /*0610*/  @P2 CS2R R34, SRZ ;  /* 0x0000000000222805 */ /* 0x000fe4000001ff00 */
[----:B------:R-:W-:Y:S02]  /*0620*/  @P2 CS2R R32, SRZ ;  /* 0x0000000000202805 */ /* 0x000fe4000001ff00 */
[----:B------:R-:W-:Y:S01]  /*0630*/  @P0 MOV R51, RZ ;  /* 0x000000ff00330202 */ /* 0x000fe20000000f00 */
[----:B0-----:R-:W-:-:S07]  /*0640*/  @P1 IMAD.MOV.U32 R43, RZ, RZ, RZ ;  /* 0x000000ffff2b1224 */ /* 0x001fce00078e00ff */
.L_x_2224:
[----:B------:R-:W-:Y:S05]  /*0650*/  BSYNC.RECONVERGENT B0 ;  /* 0x0000000000007941 */ /* 0x000fea0003800200 */
.L_x_2222:
[----:B------:R-:W0:Y:S02]  /*0660*/  LDCU UR4, c[0x0][0x384] ;  /* 0x00007080ff0477ac */ /* 0x000e240008000800 */
[----:B0-----:R-:W-:-:S06]  /*0670*/  UISETP.GE.AND UP0, UPT, UR10, UR4, UPT ;  /* 0x000000040a00728c */ /* 0x001fcc000bf06270 */
[----:B------:R-:W-:-:S13]  /*0680*/  PLOP3.LUT P0, PT, PT, PT, UP0, 0x80, 0x8 ;  /* 0x000000000008781c */ /* 0x000fda0003f0f008 */
[----:B------:R-:W-:Y:S05]  /*0690*/  @P0 EXIT ;  /* 0x000000000000094d */ /* 0x000fea0003800000 */
[----:B------:R-:W-:Y:S01]  /*06a0*/  IMAD.HI.U32 R8, R2, -0x326172a9, RZ ;  /* 0xcd9e8d5702087827 */ /* 0x000fe200078e00ff */
[----:B------:R-:W0:Y:S01]  /*06b0*/  LDCU.64 UR4, c[0x0][0x3e0] ;  /* 0x00007c00ff0477ac */ /* 0x000e220008000a00 */
[----:B------:R-:W-:Y:S02]  /*06c0*/  LOP3.LUT R68, R68, 0x3, RZ, 0xc0, !PT ;  /* 0x0000000344447812 */ /* 0x000fe400078ec0ff */
[C---:B------:R-:W-:Y:S01]  /*06d0*/  IMAD.HI.U32 R9, R4.reuse, -0x2daee0ad, RZ ;  /* 0xd2511f5304097827 */ /* 0x040fe200078e00ff */
[----:B------:R-:W-:Y:S01]  /*06e0*/  LOP3.LUT R8, R5, UR8, R8, 0x96, !PT ;  /* 0x0000000805087c12 */ /* 0x000fe2000f8e9608 */
[----:B------:R-:W1:Y:S02]  /*06f0*/  LDCU UR35, c[0x0][0x388] ;  /* 0x00007100ff2377ac */ /* 0x000e640008000800 */
[----:B------:R-:W-:Y:S01]  /*0700*/  IMAD R13, R4, -0x2daee0ad, RZ ;  /* 0xd2511f53040d7824 */ /* 0x000fe200078e02ff */
[----:B------:R-:W-:Y:S01]  /*0710*/  LOP3.LUT R9, R9, UR9, RZ, 0x3c, !PT ;  /* 0x0000000909097c12 */ /* 0x000fe2000f8e3cff */
[----:B------:R-:W-:Y:S01]  /*0720*/  IMAD.HI.U32 R12, R8, -0x2daee0ad, RZ ;  /* 0xd2511f53080c7827 */ /* 0x000fe200078e00ff */
[----:B------:R-:W2:Y:S03]  /*0730*/  LDCU.U8 UR11, c[0x0][0x410] ;  /* 0x00008200ff0b77ac */ /* 0x000ea60008000000 */
[----:B------:R-:W-:Y:S01]  /*0740*/  IMAD R11, R2, -0x326172a9, RZ ;  /* 0xcd9e8d57020b7824 */ /* 0x000fe200078e02ff */
[----:B------:R-:W-:Y:S01]  /*0750*/  LOP3.LUT R12, R13, UR18, R12, 0x96, !PT ;  /* 0x000000120d0c7c12 */ /* 0x000fe2000f8e960c */
[C---:B------:R-:W-:Y:S01]  /*0760*/  IMAD.HI.U32 R10, R9.reuse, -0x326172a9, RZ ;  /* 0xcd9e8d57090a7827 */ /* 0x040fe200078e00ff */
[----:B------:R-:W3:Y:S03]  /*0770*/  LDCU UR14, c[0x0][0x400] ;  /* 0x00008000ff0e77ac */ /* 0x000ee60008000800 */
[----:B------:R-:W-:Y:S01]  /*0780*/  IMAD R14, R9, -0x326172a9, RZ ;  /* 0xcd9e8d57090e7824 */ /* 0x000fe200078e02ff */
[----:B------:R-:W-:Y:S01]  /*0790*/  LOP3.LUT R10, R11, UR15, R10, 0x96, !PT ;  /* 0x0000000f0b0a7c12 */ /* 0x000fe2000f8e960a */
[----:B------:R-:W-:Y:S01]  /*07a0*/  IMAD.HI.U32 R9, R12, -0x326172a9, RZ ;  /* 0xcd9e8d570c097827 */ /* 0x000fe200078e00ff */
[----:B0-----:R-:W-:Y:S01]  /*07b0*/  UISETP.NE.U32.AND UP0, UPT, UR4, URZ, UPT ;  /* 0x000000ff0400728c */ /* 0x001fe2000bf05070 */
[----:B------:R-:W0:Y:S02]  /*07c0*/  LDCU.64 UR12, c[0x0][0x3a0] ;  /* 0x00007400ff0c77ac */ /* 0x000e240008000a00 */
[----:B------:R-:W-:Y:S01]  /*07d0*/  IMAD R11, R8, -0x2daee0ad, RZ ;  /* 0xd2511f53080b7824 */ /* 0x000fe200078e02ff */
[----:B------:R-:W-:Y:S01]  /*07e0*/  LOP3.LUT R9, R14, UR19, R9, 0x96, !PT ;  /* 0x000000130e097c12 */ /* 0x000fe2000f8e9609 */
[C---:B------:R-:W-:Y:S01]  /*07f0*/  IMAD.HI.U32 R8, R10.reuse, -0x2daee0ad, RZ ;  /* 0xd2511f530a087827 */ /* 0x040fe200078e00ff */
[----:B------:R-:W-:Y:S01]  /*0800*/  UISETP.NE.AND.EX UP0, UPT, UR5, URZ, UPT, UP0 ;  /* 0x000000ff0500728c */ /* 0x000fe2000bf05300 */
[----:B------:R-:W4:Y:S02]  /*0810*/  LDCU.64 UR16, c[0x0][0x380] ;  /* 0x00007000ff1077ac */ /* 0x000f240008000a00 */
[----:B------:R-:W-:Y:S01]  /*0820*/  IMAD R14, R10, -0x2daee0ad, RZ ;  /* 0xd2511f530a0e7824 */ /* 0x000fe200078e02ff */
[----:B------:R-:W-:Y:S01]  /*0830*/  LOP3.LUT R8, R11, UR20, R8, 0x96, !PT ;  /* 0x000000140b087c12 */ /* 0x000fe2000f8e9608 */
[----:B------:R-:W-:Y:S01]  /*0840*/  IMAD.HI.U32 R13, R9, -0x2daee0ad, RZ ;  /* 0xd2511f53090d7827 */ /* 0x000fe200078e00ff */
[----:B------:R-:W-:-:S03]  /*0850*/  UPLOP3.LUT UP2, UPT, UPT, UPT, UPT, 0x40, 0x4 ;  /* 0x000000000004789c */ /* 0x000fc60003f4e870 */
        /* <DEDUP_REMOVED lines=21> */
[----:B------:R-:W-:Y:S01]  /*09b0*/  IMAD.HI.U32 R12, R9, -0x2daee0ad, RZ ;  /* 0xd2511f53090c7827 */ /* 0x000fe200078e00ff */
[----:B------:R-:W-:-:S03]  /*09c0*/  LOP3.LUT R8, R13, UR28, R8, 0x96, !PT ;  /* 0x0000001c0d087c12 */ /* 0x000fc6000f8e9608 */
[----:B------:R-:W-:Y:S02]  /*09d0*/  IMAD R13, R10, -0x2daee0ad, RZ ;  /* 0xd2511f530a0d7824 */ /* 0x000fe400078e02ff */
[----:B------:R-:W-:Y:S02]  /*09e0*/  IMAD R11, R11, -0x326172a9, RZ ;  /* 0xcd9e8d570b0b7824 */ /* 0x000fe400078e02ff */
[----:B------:R-:W-:Y:S01]  /*09f0*/  IMAD.HI.U32 R10, R8, -0x326172a9, RZ ;  /* 0xcd9e8d57080a7827 */ /* 0x000fe200078e00ff */
[----:B------:R-:W-:Y:S02]  /*0a00*/  LOP3.LUT R12, R13, UR30, R12, 0x96, !PT ;  /* 0x0000001e0d0c7c12 */ /* 0x000fe4000f8e960c */
[C---:B------:R-:W-:Y:S01]  /*0a10*/  LOP3.LUT R13, R6.reuse, 0xff, RZ, 0xc0, !PT ;  /* 0x000000ff060d7812 */ /* 0x040fe200078ec0ff */
[----:B------:R-:W-:Y:S01]  /*0a20*/  IMAD R14, R9, -0x2daee0ad, RZ ;  /* 0xd2511f53090e7824 */ /* 0x000fe200078e02ff */
[----:B------:R-:W-:Y:S01]  /*0a30*/  LOP3.LUT R6, R6, 0xffffff00, RZ, 0xc0, !PT ;  /* 0xffffff0006067812 */ /* 0x000fe200078ec0ff */
[----:B------:R-:W-:Y:S01]  /*0a40*/  IMAD R17, R12, -0x326172a9, RZ ;  /* 0xcd9e8d570c117824 */ /* 0x000fe200078e02ff */
[----:B------:R-:W-:Y:S01]  /*0a50*/  VIADDMNMX R7, R13, -R7, RZ, !PT ;  /* 0x800000070d077246 */ /* 0x000fe200078001ff */
[----:B------:R-:W-:Y:S01]  /*0a60*/  IMAD R16, R16, -0x20, R13 ;  /* 0xffffffe010107824 */ /* 0x000fe200078e020d */
[----:B------:R-:W-:Y:S01]  /*0a70*/  LOP3.LUT R10, R11, UR29, R10, 0x96, !PT ;  /* 0x0000001d0b0a7c12 */ /* 0x000fe2000f8e960a */
[----:B------:R-:W-:Y:S01]  /*0a80*/  IMAD R11, R8, -0x326172a9, RZ ;  /* 0xcd9e8d57080b7824 */ /* 0x000fe200078e02ff */
[----:B------:R-:W-:Y:S01]  /*0a90*/  VIMNMX R7, PT, PT, R7, 0x20, PT ;  /* 0x0000002007077848 */ /* 0x000fe20003fe0100 */
[----:B------:R-:W-:Y:S01]  /*0aa0*/  IMAD.HI.U32 R8, R12, -0x326172a9, RZ ;  /* 0xcd9e8d570c087827 */ /* 0x000fe200078e00ff */
[----:B------:R-:W-:-:S03]  /*0ab0*/  VIMNMX R16, PT, PT, RZ, R16, !PT ;  /* 0x00000010ff107248 */ /* 0x000fc60007fe0100 */
[----:B------:R-:W-:Y:S01]  /*0ac0*/  IMAD R7, R7, 0x8, R6 ;  /* 0x0000000807077824 */ /* 0x000fe200078e0206 */
[----:B------:R-:W-:Y:S01]  /*0ad0*/  LOP3.LUT R11, R11, UR31, R8, 0x96, !PT ;  /* 0x0000001f0b0b7c12 */ /* 0x000fe2000f8e9608 */
[----:B------:R-:W-:Y:S01]  /*0ae0*/  IMAD.HI.U32 R9, R10, -0x2daee0ad, RZ ;  /* 0xd2511f530a097827 */ /* 0x000fe200078e00ff */
[----:B------:R-:W-:Y:S02]  /*0af0*/  VIMNMX R13, PT, PT, R16, 0x20, PT ;  /* 0x00000020100d7848 */ /* 0x000fe40003fe0100 */
[----:B------:R-:W-:Y:S01]  /*0b00*/  I2FP.F32.U32 R7, R7 ;  /* 0x0000000700077245 */ /* 0x000fe20000201000 */
[----:B------:R-:W-:Y:S01]  /*0b10*/  IMAD R15, R10, -0x2daee0ad, RZ ;  /* 0xd2511f530a0f7824 */ /* 0x000fe200078e02ff */
[----:B------:R-:W-:Y:S01]  /*0b20*/  LOP3.LUT R9, R14, UR32, R9, 0x96, !PT ;  /* 0x000000200e097c12 */ /* 0x000fe2000f8e9609 */
[----:B------:R-:W-:Y:S01]  /*0b30*/  IMAD.HI.U32 R12, R11, -0x2daee0ad, RZ ;  /* 0xd2511f530b0c7827 */ /* 0x000fe200078e00ff */
[----:B------:R-:W-:Y:S02]  /*0b40*/  LEA R6, R13, R6, 0x3 ;  /* 0x000000060d067211 */ /* 0x000fe400078e18ff */
[----:B------:R-:W0:Y:S01]  /*0b50*/  MUFU.RCP R7, R7 ;  /* 0x0000000700077308 */ /* 0x000e220000001000 */
[----:B------:R-:W-:Y:S01]  /*0b60*/  IMAD.HI.U32 R64, R9, -0x326172a9, RZ ;  /* 0xcd9e8d5709407827 */ /* 0x000fe200078e00ff */
[----:B------:R-:W-:-:S03]  /*0b70*/  LOP3.LUT R12, R15, UR34, R12, 0x96, !PT ;  /* 0x000000220f0c7c12 */ /* 0x000fc6000f8e960c */
[----:B------:R-:W-:Y:S01]  /*0b80*/  IMAD.MOV.U32 R8, RZ, RZ, RZ ;  /* 0x000000ffff087224 */ /* 0x000fe200078e00ff */
[----:B------:R-:W-:Y:S01]  /*0b90*/  LOP3.LUT R64, R17, UR33, R64, 0x96, !PT ;  /* 0x0000002111407c12 */ /* 0x000fe2000f8e9640 */
[----:B------:R-:W-:Y:S02]  /*0ba0*/  IMAD R22, R11, -0x2daee0ad, RZ ;  /* 0xd2511f530b167824 */ /* 0x000fe400078e02ff */
[----:B-1234-:R-:W-:-:S07]  /*0bb0*/  IMAD R66, R9, -0x326172a9, RZ ;  /* 0xcd9e8d5709427824 */ /* 0x01efce00078e02ff */
.L_x_2482:
[----:B-1----:R-:W1:Y:S01]  /*0bc0*/  @UP0 LDCU.64 UR4, c[0x0][0x3e0] ;  /* 0x00007c00ff0407ac */ /* 0x002e620008000a00 */
[----:B------:R-:W-:Y:S01]  /*0bd0*/  PLOP3.LUT P0, PT, PT, PT, UP0, 0x80, 0x8 ;  /* 0x000000000008781c */ /* 0x000fe20003f0f008 */
[----:B-1----:R-:W-:-:S06]  /*0be0*/  @UP0 UIMAD.WIDE UR4, UR10, 0x2, UR4 ;  /* 0x000000020a0408a5 */ /* 0x002fcc000f8e0204 */
[----:B0-23--:R-:W-:Y:S01]  /*0bf0*/  IMAD.U32 R56, RZ, RZ, UR4 ;  /* 0x00000004ff387e24 */ /* 0x00dfe2000f8e00ff */
[----:B------:R-:W-:-:S05]  /*0c00*/  MOV R57, UR5 ;  /* 0x0000000500397c02 */ /* 0x000fca0008000f00 */
[----:B------:R-:W2:Y:S01]  /*0c10*/  @P0 LDG.E.U16 R56, desc[UR6][R56.64] ;  /* 0x0000000638380981 */ /* 0x000ea2000c1e1500 */
[----:B------:R-:W-:Y:S01]  /*0c20*/  PLOP3.LUT P0, PT, PT, PT, UP0, 0x80, 0x8 ;  /* 0x000000000008781c */ /* 0x000fe20003f0f008 */
[----:B------:R-:W-:Y:S01]  /*0c30*/  UIMAD UR4, UR10, UR35, URZ ;  /* 0x000000230a0472a4 */ /* 0x000fe2000f8e02ff */
[----:B------:R-:W-:Y:S01]  /*0c40*/  PLOP3.LUT P1, PT, PT, PT, UP0, 0x80, 0x8 ;  /* 0x000000000008781c */ /* 0x000fe20003f2f008 */
[----:B------:R-:W-:Y:S01]  /*0c50*/  BSSY.RECONVERGENT B0, `(.L_x_2225) ;  /* 0x0000549000007945 */ /* 0x000fe20003800200 */
[----:B------:R-:W-:Y:S01]  /*0c60*/  ISETP.GE.U32.AND P2, PT, R3, 0x100, PT ;  /* 0x000001000300780c */ /* 0x000fe20003f46070 */
[----:B------:R-:W-:-:S03]  /*0c70*/  USHF.R.S32.HI UR5, URZ, 0x1f, UR4 ;  /* 0x0000001fff057899 */ /* 0x000fc60008011404 */
[----:B------:R-:W-:Y:S01]  /*0c80*/  P2R R14, PR, RZ, 0x4 ;  /* 0x00000004ff0e7803 */ /* 0x000fe20000000000 */
[----:B------:R-:W-:-:S03]  /*0c90*/  ULEA.HI UR5, UR5, UR4, URZ, 0x3 ;  /* 0x0000000405057291 */ /* 0x000fc6000f8f18ff */
[----:B------:R-:W-:-:S03]  /*0ca0*/  UMOV UR4, 0x3f800000 ;  /* 0x3f80000000047882 */ /* 0x000fc60000000000 */
[----:B------:R-:W-:Y:S02]  /*0cb0*/  IMAD.U32 R59, RZ, RZ, UR5 ;  /* 0x00000005ff3b7e24 */ /* 0x000fe4000f8e00ff */
[----:B--2---:R-:W-:-:S05]  /*0cc0*/  @P0 HADD2.F32 R10, -RZ, R56.H0_H0 ;  /* 0x20000038ff0a0230 */ /* 0x004fca0000004100 */
[----:B------:R-:W-:Y:S02]  /*0cd0*/  @P1 R2UR UR4, R10 ;  /* 0x000000000a0412ca */ /* 0x000fe400000e0000 */
[----:B------:R-:W-:-:S05]  /*0ce0*/  LEA.HI.SX32 R10, R59, R0, 0x1d ;  /* 0x000000003b0a7211 */ /* 0x000fca00078feaff */
[----:B------:R-:W-:Y:S01]  /*0cf0*/  IMAD.MOV.U32 R18, RZ, RZ, R10 ;  /* 0x000000ffff127224 */ /* 0x000fe200078e000a */
[----:B------:R-:W-:Y:S07]  /*0d00*/  @!P2 BRA `(.L_x_2226) ;  /* 0x0000005000f4a947 */ /* 0x000fee0003800000 */
[----:B------:R-:W1:Y:S02]  /*0d10*/  LDC.64 R60, c[0x0][0x390] ;  /* 0x0000e400ff3c7b82 */ /* 0x000e640000000a00 */
[----:B-1----:R-:W-:-:S06]  /*0d20*/  IMAD.WIDE.U32 R60, R10, 0x10, R60 ;  /* 0x000000100a3c7825 */ /* 0x002fcc00078e003c */
[----:B------:R-:W5:Y:S01]  /*0d30*/  LDG.E.128 R60, desc[UR6][R60.64] ;  /* 0x000000063c3c7981 */ /* 0x000f62000c1e1d00 */
[----:B0-----:R-:W-:-:S04]  /*0d40*/  UISETP.NE.U32.AND UP1, UPT, UR12, URZ, UPT ;  /* 0x000000ff0c00728c */ /* 0x001fc8000bf25070 */
[----:B------:R-:W-:-:S09]  /*0d50*/  UISETP.NE.AND.EX UP1, UPT, UR13, URZ, UPT, UP1 ;  /* 0x000000ff0d00728c */ /* 0x000fd2000bf25310 */
[----:B------:R-:W-:Y:S05]  /*0d60*/  BRA.U !UP1, `(.L_x_2227) ;  /* 0x0000002909747547 */ /* 0x000fea000b800000 */
[----:B------:R-:W0:Y:S02]  /*0d70*/  LDC.64 R56, c[0x0][0x3a0] ;  /* 0x0000e800ff387b82 */ /* 0x000e240000000a00 */
[----:B0-----:R-:W-:-:S06]  /*0d80*/  IMAD.WIDE.U32 R56, R10, 0x10, R56 ;  /* 0x000000100a387825 */ /* 0x001fcc00078e0038 */
[----:B------:R-:W5:Y:S01]  /*0d90*/  LDG.E.128 R56, desc[UR6][R56.64] ;  /* 0x0000000638387981 */ /* 0x000f62000c1e1d00 */
[----:B------:R-:W-:Y:S01]  /*0da0*/  ISETP.NE.AND P0, PT, R68, 0x1, PT ;  /* 0x000000014400780c */ /* 0x000fe20003f05270 */
[----:B------:R-:W-:Y:S01]  /*0db0*/  BSSY.RECONVERGENT B1, `(.L_x_2228) ;  /* 0x000004c000017945 */ /* 0x000fe20003800200 */
[----:B------:R-:W-:Y:S02]  /*0dc0*/  HFMA2 R13, -RZ, RZ, 0, 1.1920928955078125e-07 ;  /* 0x00000002ff0d7431 */ /* 0x000fe400000001ff */
[----:B------:R-:W-:Y:S02]  /*0dd0*/  IMAD.MOV.U32 R9, RZ, RZ, R66 ;  /* 0x000000ffff097224 */ /* 0x000fe400078e0042 */
[----:B------:R-:W-:-:S07]  /*0de0*/  IMAD.MOV.U32 R16, RZ, RZ, R22 ;  /* 0x000000ffff107224 */ /* 0x000fce00078e0016 */
[----:B------:R-:W-:Y:S05]  /*0df0*/  @!P0 BRA `(.L_x_2229) ;  /* 0x00000004001c8947 */ /* 0x000fea0003800000 */
[----:B------:R-:W-:-:S04]  /*0e00*/  MOV R9, 0x2 ;  /* 0x0000000200097802 */ /* 0x000fc80000000f00 */
[----:B------:R-:W-:-:S05]  /*0e10*/  VIADDMNMX.U32 R9, R68, 0xfffffffe, R9, PT ;  /* 0xfffffffe44097846 */ /* 0x000fca0003800009 */
[----:B------:R-:W-:-:S04]  /*0e20*/  IMAD.SHL.U32 R9, R9, 0x4, RZ ;  /* 0x0000000409097824 */ /* 0x000fc800078e00ff */
[----:B------:R-:W0:Y:S02]  /*0e30*/  LDC R24, c[0x2][R9] ;  /* 0x0080000009187b82 */ /* 0x000e240000000800 */
[----:B0-----:R-:W-:-:S04]  /*0e40*/  SHF.R.S32.HI R25, RZ, 0x1f, R24 ;  /* 0x0000001fff197819 */ /* 0x001fc80000011418 */
.L_x_20759:
[----:B------:R-:W-:Y:S05]  /*0e50*/  BRX R24 -0xe60                                         (*"BRANCH_TARGETS .L_x_20760,.L_x_20761,.L_x_20762"*) ;  /* 0xfffffff018687949 */ /* 0x000fea000383ffff */
.L_x_20762:
[----:B------:R-:W-:Y:S01]  /*0e60*/  VIADD R13, R68, 0x1 ;  /* 0x00000001440d7836 */ /* 0x000fe20000000000 */
[----:B------:R-:W-:Y:S01]  /*0e70*/  MOV R16, R22 ;  /* 0x0000001600107202 */ /* 0x000fe20000000f00 */
[----:B------:R-:W-:Y:S01]  /*0e80*/  IMAD.MOV.U32 R9, RZ, RZ, R64 ;  /* 0x000000ffff097224 */ /* 0x000fe200078e0040 */
[----:B------:R-:W-:Y:S06]  /*0e90*/  BRA `(.L_x_2229) ;  /* 0x0000000000f47947 */ /* 0x000fec0003800000 */
.L_x_20760:
[----:B------:R-:W-:Y:S02]  /*0ea0*/  HFMA2 R13, -RZ, RZ, 0, 1.78813934326171875e-07 ;  /* 0x00000003ff0d7431 */ /* 0x000fe400000001ff */
[----:B------:R-:W-:Y:S02]  /*0eb0*/  IMAD.MOV.U32 R16, RZ, RZ, R22 ;  /* 0x000000ffff107224 */ /* 0x000fe400078e0016 */
[----:B------:R-:W-:Y:S01]  /*0ec0*/  IMAD.MOV.U32 R9, RZ, RZ, R12 ;  /* 0x000000ffff097224 */ /* 0x000fe200078e000c */
[----:B------:R-:W-:Y:S06]  /*0ed0*/  BRA `(.L_x_2229) ;  /* 0x0000000000e47947 */ /* 0x000fec0003800000 */
.L_x_20761:
        /* <DEDUP_REMOVED lines=13> */
.L_x_2231:
[----:B------:R-:W-:Y:S05]  /*0fb0*/  BSYNC.RECONVERGENT B2 ;  /* 0x0000000000027941 */ /* 0x000fea0003800200 */
.L_x_2230:
        /* <DEDUP_REMOVED lines=39> */
[----:B------:R-:W-:Y:S02]  /*1230*/  LOP3.LUT R64, R24, UR33, R73, 0x96, !PT ;  /* 0x0000002118407c12 */ /* 0x000fe4000f8e9649 */
[----:B------:R-:W-:Y:S01]  /*1240*/  MOV R66, R72 ;  /* 0x0000004800427202 */ /* 0x000fe20000000f00 */
[----:B------:R-:W-:Y:S01]  /*1250*/  IMAD.MOV.U32 R16, RZ, RZ, R70 ;  /* 0x000000ffff107224 */ /* 0x000fe200078e0046 */
[----:B------:R-:W-:-:S07]  /*1260*/  LOP3.LUT R12, R12, UR34, R71, 0x96, !PT ;  /* 0x000000220c0c7c12 */ /* 0x000fce000f8e9647 */
.L_x_2229:
[----:B------:R-:W-:Y:S05]  /*1270*/  BSYNC.RECONVERGENT B1 ;  /* 0x0000000000017941 */ /* 0x000fea0003800200 */
.L_x_2228:
[----:B------:R-:W0:Y:S01]  /*1280*/  LDC R18, c[0x0][0x408] ;  /* 0x00010200ff127b82 */ /* 0x000e220000000800 */
[----:B------:R-:W-:Y:S01]  /*1290*/  I2FP.F32.U32 R9, R9 ;  /* 0x0000000900097245 */ /* 0x000fe20000201000 */
[----:B-----5:R-:W-:Y:S01]  /*12a0*/  HADD2.F32 R15, -RZ, R60.H0_H0 ;  /* 0x2000003cff0f7230 */ /* 0x020fe20000004100 */
[----:B------:R-:W-:Y:S01]  /*12b0*/  ISETP.NE.AND P1, PT, R13, 0x1, PT ;  /* 0x000000010d00780c */ /* 0x000fe20003f25270 */
[----:B------:R-:W-:Y:S01]  /*12c0*/  IMAD.MOV.U32 R22, RZ, RZ, 0x2f800000 ;  /* 0x2f800000ff167424 */ /* 0x000fe200078e00ff */
[----:B------:R-:W-:Y:S01]  /*12d0*/  BSSY.RECONVERGENT B1, `(.L_x_2232) ;  /* 0x000004f000017945 */ /* 0x000fe20003800200 */
[----:B------:R-:W-:Y:S02]  /*12e0*/  HADD2.F32 R24, -RZ, R56.H0_H0 ;  /* 0x20000038ff187230 */ /* 0x000fe40000004100 */
[----:B------:R-:W-:Y:S01]  /*12f0*/  FMUL.FTZ R15, R15, UR4 ;  /* 0x000000040f0f7c20 */ /* 0x000fe20008410000 */
[----:B------:R-:W1:Y:S01]  /*1300*/  LDC R20, c[0x0][0x404] ;  /* 0x00010100ff147b82 */ /* 0x000e620000000800 */
[----:B------:R-:W-:Y:S01]  /*1310*/  FFMA.FTZ R9, R9, R22, 1.1641532182693481445e-10 ;  /* 0x2f00000009097423 */ /* 0x000fe20000010016 */
[----:B------:R-:W-:-:S02]  /*1320*/  IMAD.MOV.U32 R23, RZ, RZ, 0x2 ;  /* 0x00000002ff177424 */ /* 0x000fc400078e00ff */
[----:B0-----:R-:W-:Y:S02]  /*1330*/  FMUL.FTZ R15, R15, R18 ;  /* 0x000000120f0f7220 */ /* 0x001fe40000410000 */
[----:B-1----:R-:W-:-:S04]  /*1340*/  FSETP.GTU.FTZ.AND P0, PT, R9, R20, PT ;  /* 0x000000140900720b */ /* 0x002fc80003f1c000 */
[----:B------:R-:W-:Y:S02]  /*1350*/  FSEL R9, R15, RZ, !P0 ;  /* 0x000000ff0f097208 */ /* 0x000fe40004000000 */
[----:B------:R-:W-:Y:S02]  /*1360*/  PLOP3.LUT P0, PT, P0, PT, PT, 0x8, 0x80 ;  /* 0x000000000080781c */ /* 0x000fe4000070e170 */
[----:B------:R-:W-:Y:S01]  /*1370*/  MOV R15, R66 ;  /* 0x00000042000f7202 */ /* 0x000fe20000000f00 */
        /* <DEDUP_REMOVED lines=11> */
.L_x_2234:
        /* <DEDUP_REMOVED lines=13> */
.L_x_2236:
[----:B------:R-:W-:Y:S05]  /*1500*/  BSYNC.RECONVERGENT B2 ;  /* 0x0000000000027941 */ /* 0x000fea0003800200 */
.L_x_2235:
[----:B------:R-:W-:Y:S01]  /*1510*/  LOP3.LUT R72, R8, UR9, R13, 0x96, !PT ;  /* 0x0000000908487c12 */ /* 0x000fe2000f8e960d */
[----:B------:R-:W-:-:S04]  /*1520*/  IMAD.WIDE.U32 R70, R2, -0x326172a9, RZ ;  /* 0xcd9e8d5702467825 */ /* 0x000fc800078e00ff */
[----:B------:R-:W-:Y:S02]  /*1530*/  HFMA2 R23, -RZ, RZ, 0, 0 ;  /* 0x00000000ff177431 */ /* 0x000fe400000001ff */
        /* <DEDUP_REMOVED lines=36> */
[----:B------:R-:W-:Y:S01]  /*1780*/  IMAD.WIDE.U32 R70, R71, -0x2daee0ad, RZ ;  /* 0xd2511f5347467825 */ /* 0x000fe200078e00ff */
[----:B------:R-:W-:-:S03]  /*1790*/  MOV R66, R72 ;  /* 0x0000004800427202 */ /* 0x000fc60000000f00 */
[----:B------:R-:W-:Y:S01]  /*17a0*/  IMAD.MOV.U32 R16, RZ, RZ, R70 ;  /* 0x000000ffff107224 */ /* 0x000fe200078e0046 */
[----:B------:R-:W-:-:S07]  /*17b0*/  LOP3.LUT R12, R12, UR34, R71, 0x96, !PT ;  /* 0x000000220c0c7c12 */ /* 0x000fce000f8e9647 */
.L_x_2233:
[----:B------:R-:W-:Y:S05]  /*17c0*/  BSYNC.RECONVERGENT B1 ;  /* 0x0000000000017941 */ /* 0x000fea0003800200 */
.L_x_2232:
[----:B------:R-:W-:Y:S01]  /*17d0*/  I2FP.F32.U32 R13, R15 ;  /* 0x0000000f000d7245 */ /* 0x000fe20000201000 */
[----:B------:R-:W-:Y:S01]  /*17e0*/  HADD2.F32 R60, -RZ, R60.H1_H1 ;  /* 0x3000003cff3c7230 */ /* 0x000fe20000004100 */
[----:B------:R-:W-:Y:S01]  /*17f0*/  ISETP.NE.AND P1, PT, R23, 0x1, PT ;  /* 0x000000011700780c */ /* 0x000fe20003f25270 */
[----:B------:R-:W-:Y:S01]  /*1800*/  HADD2.F32 R56, -RZ, R56.H1_H1 ;  /* 0x30000038ff387230 */ /* 0x000fe20000004100 */
[----:B------:R-:W-:Y:S01]  /*1810*/  BSSY.RECONVERGENT B1, `(.L_x_2237) ;  /* 0x000004c000017945 */ /* 0x000fe20003800200 */
[----:B------:R-:W-:Y:S01]  /*1820*/  FFMA.FTZ R13, R13, R22, 1.1641532182693481445e-10 ;  /* 0x2f0000000d0d7423 */ /* 0x000fe20000010016 */
[----:B------:R-:W-:Y:S01]  /*1830*/  FMUL.FTZ R15, R60, UR4 ;  /* 0x000000043c0f7c20 */ /* 0x000fe20008410000 */
[----:B------:R-:W-:-:S03]  /*1840*/  IMAD.MOV.U32 R25, RZ, RZ, 0x2 ;  /* 0x00000002ff197424 */ /* 0x000fc600078e00ff */
[----:B------:R-:W-:Y:S01]  /*1850*/  FMUL.FTZ R15, R15, R18 ;  /* 0x000000120f0f7220 */ /* 0x000fe20000410000 */
[----:B------:R-:W-:-:S04]  /*1860*/  FSETP.GTU.FTZ.AND P0, PT, R13, R20, PT ;  /* 0x000000140d00720b */ /* 0x000fc80003f1c000 */
[----:B------:R-:W-:Y:S01]  /*1870*/  FSEL R13, R15, RZ, !P0 ;  /* 0x000000ff0f0d7208 */ /* 0x000fe20004000000 */
[----:B------:R-:W-:Y:S01]  /*1880*/  IMAD.MOV.U32 R15, RZ, RZ, R66 ;  /* 0x000000ffff0f7224 */ /* 0x000fe200078e0042 */
        /* <DEDUP_REMOVED lines=11> */
.L_x_2239:
        /* <DEDUP_REMOVED lines=13> */
.L_x_2241:
[----:B------:R-:W-:Y:S05]  /*1a10*/  BSYNC.RECONVERGENT B2 ;  /* 0x0000000000027941 */ /* 0x000fea0003800200 */
.L_x_2240:
[----:B------:R-:W-:Y:S01]  /*1a20*/  LOP3.LUT R82, R8, UR9, R71, 0x96, !PT ;  /* 0x0000000908527c12 */ /* 0x000fe2000f8e9647 */
[----:B------:R-:W-:Y:S01]  /*1a30*/  IMAD.WIDE.U32 R72, R2, -0x326172a9, RZ ;  /* 0xcd9e8d5702487825 */ /* 0x000fe200078e00ff */
[----:B------:R-:W-:-:S03]  /*1a40*/  MOV R15, R16 ;  /* 0x00000010000f7202 */ /* 0x000fc60000000f00 */
        /* <DEDUP_REMOVED lines=39> */
[----:B------:R-:W-:-:S07]  /*1cc0*/  LOP3.LUT R12, R70, UR34, R73, 0x96, !PT ;  /* 0x00000022460c7c12 */ /* 0x000fce000f8e9649 */
.L_x_2238:
[----:B------:R-:W-:Y:S05]  /*1cd0*/  BSYNC.RECONVERGENT B1 ;  /* 0x0000000000017941 */ /* 0x000fea0003800200 */
.L_x_2237:
[----:B------:R-:W-:Y:S01]  /*1ce0*/  I2FP.F32.U32 R15, R15 ;  /* 0x0000000f000f7245 */ /* 0x000fe20000201000 */
[----:B------:R-:W-:Y:S01]  /*1cf0*/  HADD2.F32 R23, -RZ, R61.H0_H0 ;  /* 0x2000003dff177230 */ /* 0x000fe20000004100 */
[----:B------:R-:W-:Y:S01]  /*1d00*/  ISETP.NE.AND P2, PT, R25, 0x1, PT ;  /* 0x000000011900780c */ /* 0x000fe20003f45270 */
[----:B------:R-:W-:Y:S01]  /*1d10*/  HADD2.F32 R26, -RZ, R57.H0_H0 ;  /* 0x20000039ff1a7230 */ /* 0x000fe20000004100 */
[----:B------:R-:W-:Y:S01]  /*1d20*/  BSSY.RECONVERGENT B1, `(.L_x_2242) ;  /* 0x000004c000017945 */ /* 0x000fe20003800200 */
[----:B------:R-:W-:Y:S01]  /*1d30*/  FFMA.FTZ R15, R15, R22, 1.1641532182693481445e-10 ;  /* 0x2f0000000f0f7423 */ /* 0x000fe20000010016 */
[----:B------:R-:W-:Y:S01]  /*1d40*/  FMUL.FTZ R23, R23, UR4 ;  /* 0x0000000417177c20 */ /* 0x000fe20008410000 */
[----:B------:R-:W-:-:S03]  /*1d50*/  HFMA2 R28, -RZ, RZ, 0, 1.1920928955078125e-07 ;  /* 0x00000002ff1c7431 */ /* 0x000fc600000001ff */
        /* <DEDUP_REMOVED lines=15> */
.L_x_2244:
        /* <DEDUP_REMOVED lines=13> */
.L_x_2246:
[----:B------:R-:W-:Y:S05]  /*1f20*/  BSYNC.RECONVERGENT B2 ;  /* 0x0000000000027941 */ /* 0x000fea0003800200 */
.L_x_2245:
[----:B------:R-:W-:Y:S01]  /*1f30*/  LOP3.LUT R70, R8, UR9, R73, 0x96, !PT ;  /* 0x0000000908467c12 */ /* 0x000fe2000f8e9649 */
[----:B------:R-:W-:-:S04]  /*1f40*/  IMAD.WIDE.U32 R82, R2, -0x326172a9, RZ ;  /* 0xcd9e8d5702527825 */ /* 0x000fc800078e00ff */
[----:B------:R-:W-:Y:S01]  /*1f50*/  IMAD.WIDE.U32 R70, R70, -0x326172a9, RZ ;  /* 0xcd9e8d5746467825 */ /* 0x000fe200078e00ff */
[----:B------:R-:W-:-:S03]  /*1f60*/  LOP3.LUT R83, R5, UR8, R83, 0x96, !PT ;  /* 0x0000000805537c12 */ /* 0x000fc6000f8e9653 */
[----:B------:R-:W-:Y:S01]  /*1f70*/  IMAD.MOV.U32 R23, RZ, RZ, R16 ;  /* 0x000000ffff177224 */ /* 0x000fe200078e0010 */
[----:B------:R-:W-:Y:S01]  /*1f80*/  LOP3.LUT R73, R82, UR15, R71, 0x96, !PT ;  /* 0x0000000f52497c12 */ /* 0x000fe2000f8e9647 */
[----:B------:R-:W-:-:S04]  /*1f90*/  IMAD.WIDE.U32 R82, R83, -0x2daee0ad, RZ ;  /* 0xd2511f5353527825 */ /* 0x000fc800078e00ff */
        /* <DEDUP_REMOVED lines=35> */
[----:B------:R-:W-:-:S07]  /*21d0*/  MOV R16, R72 ;  /* 0x0000004800107202 */ /* 0x000fce0000000f00 */
.L_x_2243:
[----:B------:R-:W-:Y:S05]  /*21e0*/  BSYNC.RECONVERGENT B1 ;  /* 0x0000000000017941 */ /* 0x000fea0003800200 */
.L_x_2242:
[----:B------:R-:W-:Y:S01]  /*21f0*/  I2FP.F32.U32 R23, R23 ;  /* 0x0000001700177245 */ /* 0x000fe20000201000 */
[----:B------:R-:W-:Y:S01]  /*2200*/  HADD2.F32 R61, -RZ, R61.H1_H1 ;  /* 0x3000003dff3d7230 */ /* 0x000fe20000004100 */
[----:B------:R-:W-:Y:S01]  /*2210*/  ISETP.NE.AND P3, PT, R28, 0x1, PT ;  /* 0x000000011c00780c */ /* 0x000fe20003f65270 */
[----:B------:R-:W-:Y:S01]  /*2220*/  HADD2.F32 R26, -RZ, R57.H1_H1 ;  /* 0x30000039ff1a7230 */ /* 0x000fe20000004100 */
[----:B------:R-:W-:Y:S01]  /*2230*/  BSSY.RECONVERGENT B1, `(.L_x_2247) ;  /* 0x000004c000017945 */ /* 0x000fe20003800200 */
[----:B------:R-:W-:Y:S01]  /*2240*/  FFMA.FTZ R23, R23, R22, 1.1641532182693481445e-10 ;  /* 0x2f00000017177423 */ /* 0x000fe20000010016 */
[----:B------:R-:W-:Y:S01]  /*2250*/  FMUL.FTZ R61, R61, UR4 ;  /* 0x000000043d3d7c20 */ /* 0x000fe20008410000 */
[----:B------:R-:W-:Y:S01]  /*2260*/  IMAD.MOV.U32 R30, RZ, RZ, 0x2 ;  /* 0x00000002ff1e7424 */ /* 0x000fe200078e00ff */
[----:B------:R-:W-:Y:S02]  /*2270*/  MOV R25, R66 ;  /* 0x0000004200197202 */ /* 0x000fe40000000f00 */
        /* <DEDUP_REMOVED lines=14> */
.L_x_2249:
        /* <DEDUP_REMOVED lines=13> */
.L_x_2251:
[----:B------:R-:W-:Y:S05]  /*2430*/  BSYNC.RECONVERGENT B2 ;  /* 0x0000000000027941 */ /* 0x000fea0003800200 */
.L_x_2250:
        /* <DEDUP_REMOVED lines=43> */
.L_x_2248:
[----:B------:R-:W-:Y:S05]  /*26f0*/  BSYNC.RECONVERGENT B1 ;  /* 0x0000000000017941 */ /* 0x000fea0003800200 */
.L_x_2247:
[----:B------:R-:W-:Y:S01]  /*2700*/  I2FP.F32.U32 R25, R25 ;  /* 0x0000001900197245 */ /* 0x000fe20000201000 */
[----:B------:R-:W-:Y:S01]  /*2710*/  HADD2.F32 R26, -RZ, R62.H0_H0 ;  /* 0x2000003eff1a7230 */ /* 0x000fe20000004100 */
[----:B------:R-:W-:Y:S01]  /*2720*/  ISETP.NE.AND P4, PT, R30, 0x1, PT ;  /* 0x000000011e00780c */ /* 0x000fe20003f85270 */
[----:B------:R-:W-:Y:S01]  /*2730*/  BSSY.RECONVERGENT B1, `(.L_x_2252) ;  /* 0x000004d000017945 */ /* 0x000fe20003800200 */
[----:B------:R-:W-:Y:S02]  /*2740*/  IMAD.MOV.U32 R28, RZ, RZ, 0x2 ;  /* 0x00000002ff1c7424 */ /* 0x000fe400078e00ff */
[----:B------:R-:W-:Y:S01]  /*2750*/  FFMA.FTZ R25, R25, R22, 1.1641532182693481445e-10 ;  /* 0x2f00000019197423 */ /* 0x000fe20000010016 */
[----:B------:R-:W-:Y:S01]  /*2760*/  FMUL.FTZ R57, R26, UR4 ;  /* 0x000000041a397c20 */ /* 0x000fe20008410000 */
[----:B------:R-:W-:-:S03]  /*2770*/  HADD2.F32 R26, -RZ, R58.H0_H0 ;  /* 0x2000003aff1a7230 */ /* 0x000fc60000004100 */
[----:B------:R-:W-:Y:S01]  /*2780*/  FMUL.FTZ R57, R57, R18 ;  /* 0x0000001239397220 */ /* 0x000fe20000410000 */
[----:B------:R-:W-:-:S04]  /*2790*/  FSETP.GTU.FTZ.AND P3, PT, R25, R20, PT ;  /* 0x000000141900720b */ /* 0x000fc80003f7c000 */
        /* <DEDUP_REMOVED lines=13> */
.L_x_2254:
        /* <DEDUP_REMOVED lines=13> */
.L_x_2256:
[----:B------:R-:W-:Y:S05]  /*2940*/  BSYNC.RECONVERGENT B2 ;  /* 0x0000000000027941 */ /* 0x000fea0003800200 */
.L_x_2255:
        /* <DEDUP_REMOVED lines=42> */
[----:B------:R-:W-:-:S07]  /*2bf0*/  LOP3.LUT R64, R56, UR33, R61, 0x96, !PT ;  /* 0x0000002138407c12 */ /* 0x000fce000f8e963d */
.L_x_2253:
[----:B------:R-:W-:Y:S05]  /*2c00*/  BSYNC.RECONVERGENT B1 ;  /* 0x0000000000017941 */ /* 0x000fea0003800200 */
.L_x_2252:
[----:B------:R-:W-:Y:S01]  /*2c10*/  I2FP.F32.U32 R57, R26 ;  /* 0x0000001a00397245 */ /* 0x000fe20000201000 */
[----:B------:R-:W-:Y:S01]  /*2c20*/  HADD2.F32 R62, -RZ, R62.H1_H1 ;  /* 0x3000003eff3e7230 */ /* 0x000fe20000004100 */
[----:B------:R-:W-:Y:S01]  /*2c30*/  ISETP.NE.AND P5, PT, R28, 0x1, PT ;  /* 0x000000011c00780c */ /* 0x000fe20003fa5270 */
[----:B------:R-:W-:Y:S01]  /*2c40*/  HADD2.F32 R58, -RZ, R58.H1_H1 ;  /* 0x3000003aff3a7230 */ /* 0x000fe20000004100 */
        /* <DEDUP_REMOVED lines=19> */
.L_x_2259:
        /* <DEDUP_REMOVED lines=13> */
.L_x_2261:
[----:B------:R-:W-:Y:S05]  /*2e50*/  BSYNC.RECONVERGENT B2 ;  /* 0x0000000000027941 */ /* 0x000fea0003800200 */
.L_x_2260:
        /* <DEDUP_REMOVED lines=37> */
[----:B------:R-:W-:-:S04]  /*30b0*/  IMAD.WIDE.U32 R72, R72, -0x2daee0ad, RZ ;  /* 0xd2511f5348487825 */ /* 0x000fc800078e00ff */
[----:B------:R-:W-:Y:S01]  /*30c0*/  IMAD.MOV.U32 R16, RZ, RZ, R72 ;  /* 0x000000ffff107224 */ /* 0x000fe200078e0048 */
[----:B------:R-:W-:Y:S01]  /*30d0*/  LOP3.LUT R12, R60, UR34, R73, 0x96, !PT ;  /* 0x000000223c0c7c12 */ /* 0x000fe2000f8e9649 */
[----:B------:R-:W-:-:S05]  /*30e0*/  IMAD.WIDE.U32 R60, R61, -0x326172a9, RZ ;  /* 0xcd9e8d573d3c7825 */ /* 0x000fca00078e00ff */
[----:B------:R-:W-:Y:S02]  /*30f0*/  LOP3.LUT R64, R56, UR33, R61, 0x96, !PT ;  /* 0x0000002138407c12 */ /* 0x000fe4000f8e963d */
[----:B------:R-:W-:-:S07]  /*3100*/  MOV R66, R60 ;  /* 0x0000003c00427202 */ /* 0x000fce0000000f00 */
.L_x_2258:
[----:B------:R-:W-:Y:S05]  /*3110*/  BSYNC.RECONVERGENT B1 ;  /* 0x0000000000017941 */ /* 0x000fea0003800200 */
.L_x_2257:
        /* <DEDUP_REMOVED lines=23> */
.L_x_2264:
        /* <DEDUP_REMOVED lines=15> */
.L_x_2266:
[----:B------:R-:W-:Y:S05]  /*3380*/  BSYNC.RECONVERGENT B2 ;  /* 0x0000000000027941 */ /* 0x000fea0003800200 */
.L_x_2265:
[----:B------:R-:W-:Y:S01]  /*3390*/  LOP3.LUT R56, R8, UR9, R61, 0x96, !PT ;  /* 0x0000000908387c12 */ /* 0x000fe2000f8e963d */
[----:B------:R-:W-:-:S04]  /*33a0*/  IMAD.WIDE.U32 R82, R2, -0x326172a9, RZ ;  /* 0xcd9e8d5702527825 */ /* 0x000fc800078e00ff */
[----:B------:R-:W-:Y:S01]  /*33b0*/  HFMA2 R68, -RZ, RZ, 0, 0 ;  /* 0x00000000ff447431 */ /* 0x000fe200000001ff */
[----:B------:R-:W-:Y:S01]  /*33c0*/  MOV R26, R16 ;  /* 0x00000010001a7202 */ /* 0x000fe20000000f00 */
        /* <DEDUP_REMOVED lines=36> */
[----:B------:R-:W-:-:S04]  /*3610*/  IMAD.WIDE.U32 R60, R61, -0x326172a9, RZ ;  /* 0xcd9e8d573d3c7825 */ /* 0x000fc800078e00ff */
[----:B------:R-:W-:Y:S01]  /*3620*/  IMAD.MOV.U32 R66, RZ, RZ, R60 ;  /* 0x000000ffff427224 */ /* 0x000fe200078e003c */
[----:B------:R-:W-:-:S07]  /*3630*/  LOP3.LUT R64, R56, UR33, R61, 0x96, !PT ;  /* 0x0000002138407c12 */ /* 0x000fce000f8e963d */
.L_x_2263:
[----:B------:R-:W-:Y:S05]  /*3640*/  BSYNC.RECONVERGENT B1 ;  /* 0x0000000000017941 */ /* 0x000fea0003800200 */
.L_x_2262:
[----:B------:R-:W-:Y:S01]  /*3650*/  I2FP.F32.U32 R57, R26 ;  /* 0x0000001a00397245 */ /* 0x000fe20000201000 */
[----:B------:R-:W-:Y:S01]  /*3660*/  HADD2.F32 R63, -RZ, R63.H1_H1 ;  /* 0x3000003fff3f7230 */ /* 0x000fe20000004100 */
[----:B------:R-:W-:Y:S02]  /*3670*/  F2FP.F16.F32.PACK_AB R58, R71, R25 ;  /* 0x00000019473a723e */ /* 0x000fe400000000ff */
[----:B------:R-:W-:Y:S01]  /*3680*/  F2FP.F16.F32.PACK_AB R56, R13, R9 ;  /* 0x000000090d38723e */ /* 0x000fe200000000ff */
[----:B------:R-:W-:Y:S01]  /*3690*/  FFMA.FTZ R57, R57, R22, 1.1641532182693481445e-10 ;  /* 0x2f00000039397423 */ /* 0x000fe20000010016 */
[----:B------:R-:W-:-:S04]  /*36a0*/  FMUL.FTZ R63, R63, UR4 ;  /* 0x000000043f3f7c20 */ /* 0x000fc80008410000 */
[----:B------:R-:W-:Y:S01]  /*36b0*/  FMUL.FTZ R63, R63, R18 ;  /* 0x000000123f3f7220 */ /* 0x000fe20000410000 */
[----:B------:R-:W-:Y:S01]  /*36c0*/  FSETP.GTU.FTZ.AND P6, PT, R57, R20, PT ;  /* 0x000000143900720b */ /* 0x000fe20003fdc000 */
[----:B------:R-:W-:Y:S01]  /*36d0*/  HADD2.F32 R18, -RZ, R59.H1_H1 ;  /* 0x3000003bff127230 */ /* 0x000fe20000004100 */
[----:B------:R-:W-:Y:S02]  /*36e0*/  F2FP.F16.F32.PACK_AB R57, R23, R15 ;  /* 0x0000000f1739723e */ /* 0x000fe400000000ff */
[----:B------:R-:W-:Y:S02]  /*36f0*/  FSEL R63, R63, RZ, !P6 ;  /* 0x000000ff3f3f7208 */ /* 0x000fe40007000000 */
[----:B------:R-:W-:-:S03]  /*3700*/  PLOP3.LUT P6, PT, P6, PT, PT, 0x8, 0x80 ;  /* 0x000000000080781c */ /* 0x000fc600037ce170 */
[----:B------:R-:W-:-:S05]  /*3710*/  FADD.FTZ R83, R63, R18 ;  /* 0x000000123f537221 */ /* 0x000fca0000010000 */
[----:B------:R-:W-:Y:S01]  /*3720*/  F2FP.F16.F32.PACK_AB R59, R83, R73 ;  /* 0x00000049533b723e */ /* 0x000fe200000000ff */
[----:B------:R-:W-:Y:S06]  /*3730*/  BRA `(.L_x_2267) ;  /* 0x0000002800147947 */ /* 0x000fec0003800000 */
.L_x_2227:
        /* <DEDUP_REMOVED lines=16> */
.L_x_2270:
        /* <DEDUP_REMOVED lines=13> */
.L_x_2272:
[----:B------:R-:W-:Y:S05]  /*3910*/  BSYNC.RECONVERGENT B2 ;  /* 0x0000000000027941 */ /* 0x000fea0003800200 */
.L_x_2271:
        /* <DEDUP_REMOVED lines=43> */
.L_x_2269:
[----:B------:R-:W-:Y:S05]  /*3bd0*/  BSYNC.RECONVERGENT B1 ;  /* 0x0000000000017941 */ /* 0x000fea0003800200 */
.L_x_2268:
[----:B------:R-:W0:Y:S01]  /*3be0*/  LDC R18, c[0x0][0x404] ;  /* 0x00010100ff127b82 */ /* 0x000e220000000800 */
[----:B------:R-:W-:Y:S01]  /*3bf0*/  I2FP.F32.U32 R9, R9 ;  /* 0x0000000900097245 */ /* 0x000fe20000201000 */
[----:B------:R-:W-:Y:S01]  /*3c00*/  HFMA2 R22, -RZ, RZ, 0.1171875, 0 ;  /* 0x2f800000ff167431 */ /* 0x000fe200000001ff */
[----:B------:R-:W-:Y:S01]  /*3c10*/  ISETP.NE.AND P1, PT, R15, 0x1, PT ;  /* 0x000000010f00780c */ /* 0x000fe20003f25270 */
[----:B-----5:R-:W-:Y:S01]  /*3c20*/  HADD2.F32 R13, -RZ, R60.H0_H0 ;  /* 0x2000003cff0d7230 */ /* 0x020fe20000004100 */
[----:B------:R-:W-:Y:S01]  /*3c30*/  BSSY.RECONVERGENT B1, `(.L_x_2273) ;  /* 0x000004d000017945 */ /* 0x000fe20003800200 */
[----:B------:R-:W-:Y:S02]  /*3c40*/  IMAD.MOV.U32 R23, RZ, RZ, 0x2 ;  /* 0x00000002ff177424 */ /* 0x000fe400078e00ff */
[----:B------:R-:W-:Y:S01]  /*3c50*/  FFMA.FTZ R9, R9, R22, 1.1641532182693481445e-10 ;  /* 0x2f00000009097423 */ /* 0x000fe20000010016 */
[----:B------:R-:W1:Y:S01]  /*3c60*/  LDC R20, c[0x0][0x408] ;  /* 0x00010200ff147b82 */ /* 0x000e620000000800 */
[----:B------:R-:W-:-:S03]  /*3c70*/  FMUL.FTZ R13, R13, UR4 ;  /* 0x000000040d0d7c20 */ /* 0x000fc60008410000 */
[----:B0-----:R-:W-:-:S04]  /*3c80*/  FSETP.GTU.FTZ.AND P0, PT, R9, R18, PT ;  /* 0x000000120900720b */ /* 0x001fc80003f1c000 */
[----:B------:R-:W-:Y:S01]  /*3c90*/  PLOP3.LUT P2, PT, P0, PT, PT, 0x8, 0x80 ;  /* 0x000000000080781c */ /* 0x000fe2000074e170 */
[----:B-1----:R-:W-:-:S03]  /*3ca0*/  FMUL.FTZ R9, R13, R20 ;  /* 0x000000140d097220 */ /* 0x002fc60000410000 */
[----:B------:R-:W-:Y:S01]  /*3cb0*/  P2R R24, PR, RZ, 0x4 ;  /* 0x00000004ff187803 */ /* 0x000fe20000000000 */
[----:B------:R-:W-:Y:S01]  /*3cc0*/  IMAD.MOV.U32 R13, RZ, RZ, R66 ;  /* 0x000000ffff0d7224 */ /* 0x000fe200078e0042 */
[----:B------:R-:W-:Y:S01]  /*3cd0*/  FSEL R9, R9, RZ, !P0 ;  /* 0x000000ff09097208 */ /* 0x000fe20004000000 */
        /* <DEDUP_REMOVED lines=9> */
.L_x_2275:
        /* <DEDUP_REMOVED lines=13> */
.L_x_2277:
[----:B------:R-:W-:Y:S05]  /*3e40*/  BSYNC.RECONVERGENT B2 ;  /* 0x0000000000027941 */ /* 0x000fea0003800200 */
.L_x_2276:
        /* <DEDUP_REMOVED lines=39> */
[----:B------:R-:W-:-:S03]  /*40c0*/  LOP3.LUT R64, R56, UR33, R71, 0x96, !PT ;  /* 0x0000002138407c12 */ /* 0x000fc6000f8e9647 */
[----:B------:R-:W-:Y:S01]  /*40d0*/  IMAD.MOV.U32 R66, RZ, RZ, R70 ;  /* 0x000000ffff427224 */ /* 0x000fe200078e0046 */
[----:B------:R-:W-:Y:S01]  /*40e0*/  LOP3.LUT R12, R12, UR34, R59, 0x96, !PT ;  /* 0x000000220c0c7c12 */ /* 0x000fe2000f8e963b */
[----:B------:R-:W-:-:S07]  /*40f0*/  IMAD.MOV.U32 R16, RZ, RZ, R58 ;  /* 0x000000ffff107224 */ /* 0x000fce00078e003a */
.L_x_2274:
[----:B------:R-:W-:Y:S05]  /*4100*/  BSYNC.RECONVERGENT B1 ;  /* 0x0000000000017941 */ /* 0x000fea0003800200 */
.L_x_2273:
[----:B------:R-:W-:Y:S01]  /*4110*/  I2FP.F32.U32 R13, R13 ;  /* 0x0000000d000d7245 */ /* 0x000fe20000201000 */
[----:B------:R-:W-:Y:S01]  /*4120*/  HADD2.F32 R60, -RZ, R60.H1_H1 ;  /* 0x3000003cff3c7230 */ /* 0x000fe20000004100 */
[----:B------:R-:W-:Y:S01]  /*4130*/  ISETP.NE.AND P2, PT, R23, 0x1, PT ;  /* 0x000000011700780c */ /* 0x000fe20003f45270 */
[----:B------:R-:W-:Y:S01]  /*4140*/  BSSY.RECONVERGENT B1, `(.L_x_2278) ;  /* 0x000004b000017945 */ /* 0x000fe20003800200 */
[----:B------:R-:W-:Y:S02]  /*4150*/  HFMA2 R25, -RZ, RZ, 0, 1.1920928955078125e-07 ;  /* 0x00000002ff197431 */ /* 0x000fe400000001ff */
[----:B------:R-:W-:Y:S01]  /*4160*/  FFMA.FTZ R13, R13, R22, 1.1641532182693481445e-10 ;  /* 0x2f0000000d0d7423 */ /* 0x000fe20000010016 */
[----:B------:R-:W-:-:S04]  /*4170*/  FMUL.FTZ R15, R60, UR4 ;  /* 0x000000043c0f7c20 */ /* 0x000fc80008410000 */
[----:B------:R-:W-:Y:S01]  /*4180*/  FSETP.GTU.FTZ.AND P1, PT, R13, R18, PT ;  /* 0x000000120d00720b */ /* 0x000fe20003f3c000 */
[----:B------:R-:W-:Y:S01]  /*4190*/  FMUL.FTZ R13, R15, R20 ;  /* 0x000000140f0d7220 */ /* 0x000fe20000410000 */
[----:B------:R-:W-:Y:S02]  /*41a0*/  IMAD.MOV.U32 R15, RZ, RZ, R66 ;  /* 0x000000ffff0f7224 */ /* 0x000fe400078e0042 */
        /* <DEDUP_REMOVED lines=11> */
.L_x_2280:
        /* <DEDUP_REMOVED lines=13> */
.L_x_2282:
[----:B------:R-:W-:Y:S05]  /*4330*/  BSYNC.RECONVERGENT B2 ;  /* 0x0000000000027941 */ /* 0x000fea0003800200 */
.L_x_2281:
        /* <DEDUP_REMOVED lines=43> */
.L_x_2279:
[----:B------:R-:W-:Y:S05]  /*45f0*/  BSYNC.RECONVERGENT B1 ;  /* 0x0000000000017941 */ /* 0x000fea0003800200 */
.L_x_2278:
[----:B------:R-:W-:Y:S01]  /*4600*/  I2FP.F32.U32 R15, R15 ;  /* 0x0000000f000f7245 */ /* 0x000fe20000201000 */
[----:B------:R-:W-:Y:S01]  /*4610*/  HADD2.F32 R23, -RZ, R61.H0_H0 ;  /* 0x2000003dff177230 */ /* 0x000fe20000004100 */
[----:B------:R-:W-:Y:S01]  /*4620*/  ISETP.NE.AND P3, PT, R25, 0x1, PT ;  /* 0x000000011900780c */ /* 0x000fe20003f65270 */
[----:B------:R-:W-:Y:S01]  /*4630*/  BSSY.RECONVERGENT B1, `(.L_x_2283) ;  /* 0x000004b000017945 */ /* 0x000fe20003800200 */
[----:B------:R-:W-:Y:S02]  /*4640*/  IMAD.MOV.U32 R26, RZ, RZ, 0x2 ;  /* 0x00000002ff1a7424 */ /* 0x000fe400078e00ff */
[----:B------:R-:W-:Y:S01]  /*4650*/  FFMA.FTZ R15, R15, R22, 1.1641532182693481445e-10 ;  /* 0x2f0000000f0f7423 */ /* 0x000fe20000010016 */
[----:B------:R-:W-:-:S04]  /*4660*/  FMUL.FTZ R23, R23, UR4 ;  /* 0x0000000417177c20 */ /* 0x000fc80008410000 */
[----:B------:R-:W-:Y:S01]  /*4670*/  FSETP.GTU.FTZ.AND P2, PT, R15, R18, PT ;  /* 0x000000120f00720b */ /* 0x000fe20003f5c000 */
[----:B------:R-:W-:Y:S01]  /*4680*/  FMUL.FTZ R15, R23, R20 ;  /* 0x00000014170f7220 */ /* 0x000fe20000410000 */
        /* <DEDUP_REMOVED lines=12> */
.L_x_2285:
        /* <DEDUP_REMOVED lines=13> */
.L_x_2287:
[----:B------:R-:W-:Y:S05]  /*4820*/  BSYNC.RECONVERGENT B2 ;  /* 0x0000000000027941 */ /* 0x000fea0003800200 */
.L_x_2286:
        /* <DEDUP_REMOVED lines=43> */
.L_x_2284:
[----:B------:R-:W-:Y:S05]  /*4ae0*/  BSYNC.RECONVERGENT B1 ;  /* 0x0000000000017941 */ /* 0x000fea0003800200 */
.L_x_2283:
[----:B------:R-:W-:Y:S01]  /*4af0*/  I2FP.F32.U32 R23, R23 ;  /* 0x0000001700177245 */ /* 0x000fe20000201000 */
[----:B------:R-:W-:Y:S01]  /*4b00*/  HADD2.F32 R61, -RZ, R61.H1_H1 ;  /* 0x3000003dff3d7230 */ /* 0x000fe20000004100 */
[----:B------:R-:W-:Y:S01]  /*4b10*/  ISETP.NE.AND P4, PT, R26, 0x1, PT ;  /* 0x000000011a00780c */ /* 0x000fe20003f85270 */
[----:B------:R-:W-:Y:S01]  /*4b20*/  BSSY.RECONVERGENT B1, `(.L_x_2288) ;  /* 0x000004b000017945 */ /* 0x000fe20003800200 */
[----:B------:R-:W-:Y:S02]  /*4b30*/  IMAD.MOV.U32 R28, RZ, RZ, 0x2 ;  /* 0x00000002ff1c7424 */ /* 0x000fe400078e00ff */
[----:B------:R-:W-:Y:S01]  /*4b40*/  FFMA.FTZ R23, R23, R22, 1.1641532182693481445e-10 ;  /* 0x2f00000017177423 */ /* 0x000fe20000010016 */
[----:B------:R-:W-:Y:S01]  /*4b50*/  FMUL.FTZ R61, R61, UR4 ;  /* 0x000000043d3d7c20 */ /* 0x000fe20008410000 */
[----:B------:R-:W-:-:S03]  /*4b60*/  IMAD.MOV.U32 R25, RZ, RZ, R66 ;  /* 0x000000ffff197224 */ /* 0x000fc600078e0042 */
[----:B------:R-:W-:Y:S01]  /*4b70*/  FSETP.GTU.FTZ.AND P3, PT, R23, R18, PT ;  /* 0x000000121700720b */ /* 0x000fe20003f7c000 */
[----:B------:R-:W-:-:S03]  /*4b80*/  FMUL.FTZ R23, R61, R20 ;  /* 0x000000143d177220 */ /* 0x000fc60000410000 */
        /* <DEDUP_REMOVED lines=11> */
.L_x_2290:
        /* <DEDUP_REMOVED lines=13> */
.L_x_2292:
[----:B------:R-:W-:Y:S05]  /*4d10*/  BSYNC.RECONVERGENT B2 ;  /* 0x0000000000027941 */ /* 0x000fea0003800200 */
.L_x_2291:
        /* <DEDUP_REMOVED lines=43> */
.L_x_2289:
[----:B------:R-:W-:Y:S05]  /*4fd0*/  BSYNC.RECONVERGENT B1 ;  /* 0x0000000000017941 */ /* 0x000fea0003800200 */
.L_x_2288:
[----:B------:R-:W-:Y:S01]  /*4fe0*/  I2FP.F32.U32 R25, R25 ;  /* 0x0000001900197245 */ /* 0x000fe20000201000 */
[----:B------:R-:W-:Y:S01]  /*4ff0*/  HADD2.F32 R26, -RZ, R62.H0_H0 ;  /* 0x2000003eff1a7230 */ /* 0x000fe20000004100 */
[----:B------:R-:W-:Y:S01]  /*5000*/  ISETP.NE.AND P4, PT, R28, 0x1, PT ;  /* 0x000000011c00780c */ /* 0x000fe20003f85270 */
[----:B------:R-:W-:Y:S01]  /*5010*/  BSSY.RECONVERGENT B1, `(.L_x_2293) ;  /* 0x000004b000017945 */ /* 0x000fe20003800200 */
[----:B------:R-:W-:Y:S02]  /*5020*/  HFMA2 R30, -RZ, RZ, 0, 1.1920928955078125e-07 ;  /* 0x00000002ff1e7431 */ /* 0x000fe400000001ff */
[----:B------:R-:W-:Y:S01]  /*5030*/  FFMA.FTZ R25, R25, R22, 1.1641532182693481445e-10 ;  /* 0x2f00000019197423 */ /* 0x000fe20000010016 */
[----:B------:R-:W-:Y:S01]  /*5040*/  FMUL.FTZ R57, R26, UR4 ;  /* 0x000000041a397c20 */ /* 0x000fe20008410000 */
[----:B------:R-:W-:-:S03]  /*5050*/  IMAD.MOV.U32 R26, RZ, RZ, R66 ;  /* 0x000000ffff1a7224 */ /* 0x000fc600078e0042 */
[----:B------:R-:W-:Y:S01]  /*5060*/  FSETP.GTU.FTZ.AND P3, PT, R25, R18, PT ;  /* 0x000000121900720b */ /* 0x000fe20003f7c000 */
[----:B------:R-:W-:-:S05]  /*5070*/  FMUL.FTZ R25, R57, R20 ;  /* 0x0000001439197220 */ /* 0x000fca0000410000 */
        /* <DEDUP_REMOVED lines=11> */
.L_x_2295:
        /* <DEDUP_REMOVED lines=13> */
.L_x_2297:
[----:B------:R-:W-:Y:S05]  /*5200*/  BSYNC.RECONVERGENT B2 ;  /* 0x0000000000027941 */ /* 0x000fea0003800200 */
.L_x_2296:
        /* <DEDUP_REMOVED lines=43> */
.L_x_2294:
[----:B------:R-:W-:Y:S05]  /*54c0*/  BSYNC.RECONVERGENT B1 ;  /* 0x0000000000017941 */ /* 0x000fea0003800200 */
.L_x_2293:
[----:B------:R-:W-:Y:S01]  /*54d0*/  I2FP.F32.U32 R57, R26 ;  /* 0x0000001a00397245 */ /* 0x000fe20000201000 */
[----:B------:R-:W-:Y:S01]  /*54e0*/  HADD2.F32 R62, -RZ, R62.H1_H1 ;  /* 0x3000003eff3e7230 */ /* 0x000fe20000004100 */
[----:B------:R-:W-:Y:S01]  /*54f0*/  ISETP.NE.AND P5, PT, R30, 0x1, PT ;  /* 0x000000011e00780c */ /* 0x000fe20003fa5270 */
[----:B------:R-:W-:Y:S01]  /*5500*/  BSSY.RECONVERGENT B1, `(.L_x_2298) ;  /* 0x000004b000017945 */ /* 0x000fe20003800200 */
[----:B------:R-:W-:Y:S02]  /*5510*/  IMAD.MOV.U32 R28, RZ, RZ, 0x2 ;  /* 0x00000002ff1c7424 */ /* 0x000fe400078e00ff */
[----:B------:R-:W-:Y:S01]  /*5520*/  FFMA.FTZ R57, R57, R22, 1.1641532182693481445e-10 ;  /* 0x2f00000039397423 */ /* 0x000fe20000010016 */
[----:B------:R-:W-:Y:S01]  /*5530*/  FMUL.FTZ R59, R62, UR4 ;  /* 0x000000043e3b7c20 */ /* 0x000fe20008410000 */
[----:B------:R-:W-:-:S03]  /*5540*/  MOV R26, R66 ;  /* 0x00000042001a7202 */ /* 0x000fc60000000f00 */
[----:B------:R-:W-:Y:S01]  /*5550*/  FMUL.FTZ R59, R59, R20 ;  /* 0x000000143b3b7220 */ /* 0x000fe20000410000 */
[----:B------:R-:W-:-:S04]  /*5560*/  FSETP.GTU.FTZ.AND P4, PT, R57, R18, PT ;  /* 0x000000123900720b */ /* 0x000fc80003f9c000 */
        /* <DEDUP_REMOVED lines=11> */
.L_x_2300:
        /* <DEDUP_REMOVED lines=13> */
.L_x_2302:
[----:B------:R-:W-:Y:S05]  /*56f0*/  BSYNC.RECONVERGENT B2 ;  /* 0x0000000000027941 */ /* 0x000fea0003800200 */
.L_x_2301:
        /* <DEDUP_REMOVED lines=43> */
.L_x_2299:
[----:B------:R-:W-:Y:S05]  /*59b0*/  BSYNC.RECONVERGENT B1 ;  /* 0x0000000000017941 */ /* 0x000fea0003800200 */
.L_x_2298:
[----:B------:R-:W-:Y:S01]  /*59c0*/  I2FP.F32.U32 R57, R26 ;  /* 0x0000001a00397245 */ /* 0x000fe20000201000 */
[----:B------:R-:W-:Y:S01]  /*59d0*/  HADD2.F32 R26, -RZ, R63.H0_H0 ;  /* 0x2000003fff1a7230 */ /* 0x000fe20000004100 */
[----:B------:R-:W-:Y:S01]  /*59e0*/  ISETP.NE.AND P6, PT, R28, 0x1, PT ;  /* 0x000000011c00780c */ /* 0x000fe20003fc5270 */
[----:B------:R-:W-:Y:S01]  /*59f0*/  BSSY.RECONVERGENT B1, `(.L_x_2303) ;  /* 0x000004d000017945 */ /* 0x000fe20003800200 */
[----:B------:R-:W-:Y:S02]  /*5a00*/  IMAD.MOV.U32 R68, RZ, RZ, 0x2 ;  /* 0x00000002ff447424 */ /* 0x000fe400078e00ff */
[----:B------:R-:W-:Y:S01]  /*5a10*/  FFMA.FTZ R57, R57, R22, 1.1641532182693481445e-10 ;  /* 0x2f00000039397423 */ /* 0x000fe20000010016 */
[----:B------:R-:W-:Y:S01]  /*5a20*/  FMUL.FTZ R59, R26, UR4 ;  /* 0x000000041a3b7c20 */ /* 0x000fe20008410000 */
[----:B------:R-:W-:-:S03]  /*5a30*/  IMAD.MOV.U32 R26, RZ, RZ, R66 ;  /* 0x000000ffff1a7224 */ /* 0x000fc600078e0042 */
        /* <DEDUP_REMOVED lines=13> */
.L_x_2305:
        /* <DEDUP_REMOVED lines=12> */
[----:B------:R-:W-:Y:S01]  /*5bd0*/  @P0 IMAD.MOV R26, RZ, RZ, R8 ;  /* 0x000000ffff1a0224 */ /* 0x000fe200078e0208 */
[----:B------:R-:W-:-:S04]  /*5be0*/  ISETP.NE.AND P0, PT, R12, RZ, PT ;  /* 0x000000ff0c00720c */ /* 0x000fc80003f05270 */
[----:B------:R-:W-:-:S09]  /*5bf0*/  @!P6 MOV R8, R26 ;  /* 0x0000001a0008e202 */ /* 0x000fd20000000f00 */
.L_x_2307:
[----:B------:R-:W-:Y:S05]  /*5c00*/  BSYNC.RECONVERGENT B2 ;  /* 0x0000000000027941 */ /* 0x000fea0003800200 */
.L_x_2306:
        /* <DEDUP_REMOVED lines=43> */
.L_x_2304:
[----:B------:R-:W-:Y:S05]  /*5ec0*/  BSYNC.RECONVERGENT B1 ;  /* 0x0000000000017941 */ /* 0x000fea0003800200 */
.L_x_2303:
[----:B------:R-:W-:Y:S01]  /*5ed0*/  I2FP.F32.U32 R57, R26 ;  /* 0x0000001a00397245 */ /* 0x000fe20000201000 */
[----:B------:R-:W-:Y:S01]  /*5ee0*/  HADD2.F32 R63, -RZ, R63.H1_H1 ;  /* 0x3000003fff3f7230 */ /* 0x000fe20000004100 */
[----:B------:R-:W-:Y:S02]  /*5ef0*/  F2FP.F16.F32.PACK_AB R58, R71, R25 ;  /* 0x00000019473a723e */ /* 0x000fe400000000ff */
[----:B------:R-:W-:Y:S01]  /*5f00*/  F2FP.F16.F32.PACK_AB R56, R13, R9 ;  /* 0x000000090d38723e */ /* 0x000fe200000000ff */
[----:B------:R-:W-:Y:S01]  /*5f10*/  FFMA.FTZ R57, R57, R22, 1.1641532182693481445e-10 ;  /* 0x2f00000039397423 */ /* 0x000fe20000010016 */
[----:B------:R-:W-:-:S04]  /*5f20*/  FMUL.FTZ R63, R63, UR4 ;  /* 0x000000043f3f7c20 */ /* 0x000fc80008410000 */
[----:B------:R-:W-:Y:S01]  /*5f30*/  FMUL.FTZ R63, R63, R20 ;  /* 0x000000143f3f7220 */ /* 0x000fe20000410000 */
[----:B------:R-:W-:Y:S02]  /*5f40*/  FSETP.GTU.FTZ.AND P6, PT, R57, R18, PT ;  /* 0x000000123900720b */ /* 0x000fe40003fdc000 */
[----:B------:R-:W-:Y:S02]  /*5f50*/  F2FP.F16.F32.PACK_AB R57, R23, R15 ;  /* 0x0000000f1739723e */ /* 0x000fe400000000ff */
[----:B------:R-:W-:Y:S02]  /*5f60*/  FSEL R83, R63, RZ, !P6 ;  /* 0x000000ff3f537208 */ /* 0x000fe40007000000 */
[----:B------:R-:W-:Y:S02]  /*5f70*/  PLOP3.LUT P6, PT, P6, PT, PT, 0x8, 0x80 ;  /* 0x000000000080781c */ /* 0x000fe400037ce170 */
[----:B------:R-:W-:-:S11]  /*5f80*/  F2FP.F16.F32.PACK_AB R59, R83, R73 ;  /* 0x00000049533b723e */ /* 0x000fd600000000ff */
.L_x_2267:
        /* <DEDUP_REMOVED lines=15> */
[----:B------:R-:W-:-:S02]  /*6080*/  LOP3.LUT R88, R18, R91, RZ, 0xfc, !PT ;  /* 0x0000005b12587212 */ /* 0x000fc400078efcff */
[----:B------:R-:W-:Y:S01]  /*6090*/  MOV R22, R16 ;  /* 0x0000001000167202 */ /* 0x000fe20000000f00 */
[C---:B------:R-:W-:Y:S01]  /*60a0*/  VIADD R18, R10.reuse, 0x100 ;  /* 0x000001000a127836 */ /* 0x040fe20000000000 */
[----:B------:R2:W-:Y:S01]  /*60b0*/  STG.E.128 desc[UR6][R62.64], R56 ;  /* 0x000000383e007986 */ /* 0x0005e2000c101d06 */
[----:B-1----:R-:W-:-:S05]  /*60c0*/  IMAD.WIDE.U32 R60, R10, 0x8, R60 ;  /* 0x000000080a3c7825 */ /* 0x002fca00078e003c */
[----:B------:R2:W-:Y:S02]  /*60d0*/  STG.E.64 desc[UR6][R60.64], R88 ;  /* 0x000000583c007986 */ /* 0x0005e4000c101b06 */
.L_x_2226:
[----:B0-----:R-:W-:Y:S05]  /*60e0*/  BSYNC.RECONVERGENT B0 ;  /* 0x0000000000007941 */ /* 0x001fea0003800200 */
.L_x_2225:
        /* <DEDUP_REMOVED lines=29> */
.L_x_2313:
        /* <DEDUP_REMOVED lines=13> */
.L_x_2315:
[----:B------:R-:W-:Y:S05]  /*6390*/  BSYNC.RECONVERGENT B2 ;  /* 0x0000000000027941 */ /* 0x000fea0003800200 */
.L_x_2314:
        /* <DEDUP_REMOVED lines=43> */
.L_x_2312:
[----:B------:R-:W-:Y:S05]  /*6650*/  BSYNC.RECONVERGENT B1 ;  /* 0x0000000000017941 */ /* 0x000fea0003800200 */
.L_x_2311:
        /* <DEDUP_REMOVED lines=27> */
.L_x_2318:
        /* <DEDUP_REMOVED lines=13> */
.L_x_2320:
[----:B------:R-:W-:Y:S05]  /*68e0*/  BSYNC.RECONVERGENT B2 ;  /* 0x0000000000027941 */ /* 0x000fea0003800200 */
.L_x_2319:
        /* <DEDUP_REMOVED lines=40> */
[----:B------:R-:W-:-:S04]  /*6b70*/  IMAD.WIDE.U32 R74, R76, -0x2daee0ad, RZ ;  /* 0xd2511f534c4a7825 */ /* 0x000fc800078e00ff */
[----:B------:R-:W-:Y:S01]  /*6b80*/  IMAD.MOV.U32 R20, RZ, RZ, R74 ;  /* 0x000000ffff147224 */ /* 0x000fe200078e004a */
[----:B------:R-:W-:-:S07]  /*6b90*/  LOP3.LUT R12, R84, UR34, R75, 0x96, !PT ;  /* 0x00000022540c7c12 */ /* 0x000fce000f8e964b */
.L_x_2317:
[----:B------:R-:W-:Y:S05]  /*6ba0*/  BSYNC.RECONVERGENT B1 ;  /* 0x0000000000017941 */ /* 0x000fea0003800200 */
.L_x_2316:
[----:B------:R-:W-:Y:S01]  /*6bb0*/  I2FP.F32.U32 R17, R19 ;  /* 0x0000001300117245 */ /* 0x000fe20000201000 */
[----:B------:R-:W-:Y:S01]  /*6bc0*/  HADD2.F32 R60, -RZ, R60.H1_H1 ;  /* 0x3000003cff3c7230 */ /* 0x000fe20000004100 */
[----:B------:R-:W-:Y:S01]  /*6bd0*/  ISETP.NE.AND P1, PT, R27, 0x1, PT ;  /* 0x000000011b00780c */ /* 0x000fe20003f25270 */
[----:B------:R-:W-:Y:S01]  /*6be0*/  HADD2.F32 R56, -RZ, R56.H1_H1 ;  /* 0x30000038ff387230 */ /* 0x000fe20000004100 */
[----:B------:R-:W-:Y:S01]  /*6bf0*/  BSSY.RECONVERGENT B1, `(.L_x_2321) ;  /* 0x000004c000017945 */ /* 0x000fe20003800200 */
[----:B------:R-:W-:Y:S01]  /*6c00*/  FFMA.FTZ R17, R17, R26, 1.1641532182693481445e-10 ;  /* 0x2f00000011117423 */ /* 0x000fe2000001001a */
[----:B------:R-:W-:-:S04]  /*6c10*/  FMUL.FTZ R19, R60, UR4 ;  /* 0x000000043c137c20 */ /* 0x000fc80008410000 */
[----:B------:R-:W-:Y:S01]  /*6c20*/  FMUL.FTZ R19, R19, R22 ;  /* 0x0000001613137220 */ /* 0x000fe20000410000 */
[----:B------:R-:W-:-:S04]  /*6c30*/  FSETP.GTU.FTZ.AND P0, PT, R17, R24, PT ;  /* 0x000000181100720b */ /* 0x000fc80003f1c000 */
[----:B------:R-:W-:Y:S01]  /*6c40*/  FSEL R17, R19, RZ, !P0 ;  /* 0x000000ff13117208 */ /* 0x000fe20004000000 */
[----:B------:R-:W-:Y:S01]  /*6c50*/  IMAD.MOV.U32 R19, RZ, RZ, R66 ;  /* 0x000000ffff137224 */ /* 0x000fe200078e0042 */
        /* <DEDUP_REMOVED lines=12> */
.L_x_2323:
        /* <DEDUP_REMOVED lines=13> */
.L_x_2325:
[----:B------:R-:W-:Y:S05]  /*6df0*/  BSYNC.RECONVERGENT B2 ;  /* 0x0000000000027941 */ /* 0x000fea0003800200 */
.L_x_2324:
        /* <DEDUP_REMOVED lines=40> */
[----:B------:R-:W-:-:S04]  /*7080*/  IMAD.WIDE.U32 R76, R77, -0x2daee0ad, RZ ;  /* 0xd2511f534d4c7825 */ /* 0x000fc800078e00ff */
[----:B------:R-:W-:Y:S01]  /*7090*/  IMAD.MOV.U32 R20, RZ, RZ, R76 ;  /* 0x000000ffff147224 */ /* 0x000fe200078e004c */
[----:B------:R-:W-:-:S07]  /*70a0*/  LOP3.LUT R12, R74, UR34, R77, 0x96, !PT ;  /* 0x000000224a0c7c12 */ /* 0x000fce000f8e964d */
.L_x_2322:
[----:B------:R-:W-:Y:S05]  /*70b0*/  BSYNC.RECONVERGENT B1 ;  /* 0x0000000000017941 */ /* 0x000fea0003800200 */
.L_x_2321:
[----:B------:R-:W-:Y:S01]  /*70c0*/  I2FP.F32.U32 R19, R19 ;  /* 0x0000001300137245 */ /* 0x000fe20000201000 */
[----:B------:R-:W-:Y:S01]  /*70d0*/  HADD2.F32 R27, -RZ, R61.H0_H0 ;  /* 0x2000003dff1b7230 */ /* 0x000fe20000004100 */
[----:B------:R-:W-:Y:S01]  /*70e0*/  ISETP.NE.AND P2, PT, R56, 0x1, PT ;  /* 0x000000013800780c */ /* 0x000fe20003f45270 */
[----:B------:R-:W-:Y:S01]  /*70f0*/  HADD2.F32 R30, -RZ, R57.H0_H0 ;  /* 0x20000039ff1e7230 */ /* 0x000fe20000004100 */
[----:B------:R-:W-:Y:S01]  /*7100*/  BSSY.RECONVERGENT B1, `(.L_x_2326) ;  /* 0x000004c000017945 */ /* 0x000fe20003800200 */
[----:B------:R-:W-:Y:S01]  /*7110*/  FFMA.FTZ R19, R19, R26, 1.1641532182693481445e-10 ;  /* 0x2f00000013137423 */ /* 0x000fe2000001001a */
[----:B------:R-:W-:Y:S01]  /*7120*/  FMUL.FTZ R27, R27, UR4 ;  /* 0x000000041b1b7c20 */ /* 0x000fe20008410000 */
[----:B------:R-:W-:-:S03]  /*7130*/  IMAD.MOV.U32 R60, RZ, RZ, 0x2 ;  /* 0x00000002ff3c7424 */ /* 0x000fc600078e00ff */
[----:B------:R-:W-:Y:S01]  /*7140*/  FMUL.FTZ R27, R27, R22 ;  /* 0x000000161b1b7220 */ /* 0x000fe20000410000 */
[----:B------:R-:W-:-:S04]  /*7150*/  FSETP.GTU.FTZ.AND P1, PT, R19, R24, PT ;  /* 0x000000181300720b */ /* 0x000fc80003f3c000 */
[----:B------:R-:W-:Y:S02]  /*7160*/  FSEL R19, R27, RZ, !P1 ;  /* 0x000000ff1b137208 */ /* 0x000fe40004800000 */
[----:B------:R-:W-:Y:S02]  /*7170*/  PLOP3.LUT P1, PT, P1, PT, PT, 0x8, 0x80 ;  /* 0x000000000080781c */ /* 0x000fe40000f2e170 */
[----:B------:R-:W-:Y:S01]  /*7180*/  MOV R27, R66 ;  /* 0x00000042001b7202 */ /* 0x000fe20000000f00 */
[----:B------:R-:W-:Y:S01]  /*7190*/  FADD.FTZ R19, R19, R30 ;  /* 0x0000001e13137221 */ /* 0x000fe20000010000 */
[----:B------:R-:W-:Y:S09]  /*71a0*/  @!P2 BRA `(.L_x_2327) ;  /* 0x000000040004a947 */ /* 0x000ff20003800000 */
[----:B------:R-:W-:-:S13]  /*71b0*/  ISETP.NE.AND P2, PT, R56, 0x3, PT ;  /* 0x000000033800780c */ /* 0x000fda0003f45270 */
[----:B------:R-:W-:Y:S05]  /*71c0*/  @!P2 BRA `(.L_x_2328) ;  /* 0x000000000018a947 */ /* 0x000fea0003800000 */
[----:B------:R-:W-:-:S13]  /*71d0*/  ISETP.NE.AND P2, PT, R56, 0x2, PT ;  /* 0x000000023800780c */ /* 0x000fda0003f45270 */
[----:B------:R-:W-:Y:S01]  /*71e0*/  @!P2 IMAD.MOV.U32 R60, RZ, RZ, 0x3 ;  /* 0x00000003ff3ca424 */ /* 0x000fe200078e00ff */
[----:B------:R-:W-:Y:S01]  /*71f0*/  @P2 IADD3 R60, PT, PT, R56, 0x1, RZ ;  /* 0x00000001383c2810 */ /* 0x000fe20007ffe0ff */
[----:B------:R-:W-:Y:S01]  /*7200*/  @!P2 IMAD.MOV.U32 R27, RZ, RZ, R12 ;  /* 0x000000ffff1ba224 */ /* 0x000fe200078e000c */
[----:B------:R-:W-:Y:S01]  /*7210*/  @P2 MOV R27, R64 ;  /* 0x00000040001b2202 */ /* 0x000fe20000000f00 */
[----:B------:R-:W-:Y:S06]  /*7220*/  BRA `(.L_x_2327) ;  /* 0x0000000000e47947 */ /* 0x000fec0003800000 */
.L_x_2328:
        /* <DEDUP_REMOVED lines=13> */
.L_x_2330:
[----:B------:R-:W-:Y:S05]  /*7300*/  BSYNC.RECONVERGENT B2 ;  /* 0x0000000000027941 */ /* 0x000fea0003800200 */
.L_x_2329:
        /* <DEDUP_REMOVED lines=40> */
[----:B------:R-:W-:-:S04]  /*7590*/  MOV R20, R74 ;  /* 0x0000004a00147202 */ /* 0x000fc80000000f00 */
[----:B------:R-:W-:Y:S02]  /*75a0*/  LOP3.LUT R64, R76, UR33, R85, 0x96, !PT ;  /* 0x000000214c407c12 */ /* 0x000fe4000f8e9655 */
[----:B------:R-:W-:-:S07]  /*75b0*/  MOV R66, R84 ;  /* 0x0000005400427202 */ /* 0x000fce0000000f00 */
.L_x_2327:
[----:B------:R-:W-:Y:S05]  /*75c0*/  BSYNC.RECONVERGENT B1 ;  /* 0x0000000000017941 */ /* 0x000fea0003800200 */
.L_x_2326:
[----:B------:R-:W-:Y:S01]  /*75d0*/  I2FP.F32.U32 R27, R27 ;  /* 0x0000001b001b7245 */ /* 0x000fe20000201000 */
[----:B------:R-:W-:Y:S01]  /*75e0*/  HADD2.F32 R61, -RZ, R61.H1_H1 ;  /* 0x3000003dff3d7230 */ /* 0x000fe20000004100 */
[----:B------:R-:W-:Y:S01]  /*75f0*/  ISETP.NE.AND P3, PT, R60, 0x1, PT ;  /* 0x000000013c00780c */ /* 0x000fe20003f65270 */
[----:B------:R-:W-:Y:S01]  /*7600*/  HADD2.F32 R30, -RZ, R57.H1_H1 ;  /* 0x30000039ff1e7230 */ /* 0x000fe20000004100 */
[----:B------:R-:W-:Y:S01]  /*7610*/  BSSY.RECONVERGENT B1, `(.L_x_2331) ;  /* 0x000004c000017945 */ /* 0x000fe20003800200 */
[----:B------:R-:W-:Y:S01]  /*7620*/  FFMA.FTZ R27, R27, R26, 1.1641532182693481445e-10 ;  /* 0x2f0000001b1b7423 */ /* 0x000fe2000001001a */
[----:B------:R-:W-:Y:S01]  /*7630*/  FMUL.FTZ R61, R61, UR4 ;  /* 0x000000043d3d7c20 */ /* 0x000fe20008410000 */
[----:B------:R-:W-:-:S03]  /*7640*/  HFMA2 R56, -RZ, RZ, 0, 1.1920928955078125e-07 ;  /* 0x00000002ff387431 */ /* 0x000fc600000001ff */
        /* <DEDUP_REMOVED lines=15> */
.L_x_2333:
        /* <DEDUP_REMOVED lines=13> */
.L_x_2335:
[----:B------:R-:W-:Y:S05]  /*7810*/  BSYNC.RECONVERGENT B2 ;  /* 0x0000000000027941 */ /* 0x000fea0003800200 */
.L_x_2334:
[----:B------:R-:W-:Y:S01]  /*7820*/  LOP3.LUT R56, R8, UR9, R61, 0x96, !PT ;  /* 0x0000000908387c12 */ /* 0x000fe2000f8e963d */
[----:B------:R-:W-:Y:S01]  /*7830*/  IMAD.WIDE.U32 R64, R2, -0x326172a9, RZ ;  /* 0xcd9e8d5702407825 */ /* 0x000fe200078e00ff */
[----:B------:R-:W-:-:S03]  /*7840*/  MOV R30, R20 ;  /* 0x00000014001e7202 */ /* 0x000fc60000000f00 */
        /* <DEDUP_REMOVED lines=33> */
[----:B------:R-:W-:-:S04]  /*7a60*/  IMAD.WIDE.U32 R56, R56, -0x2daee0ad, RZ ;  /* 0xd2511f5338387825 */ /* 0x000fc800078e00ff */
[----:B------:R-:W-:Y:S01]  /*7a70*/  IMAD.MOV.U32 R20, RZ, RZ, R56 ;  /* 0x000000ffff147224 */ /* 0x000fe200078e0038 */
[----:B------:R-:W-:Y:S01]  /*7a80*/  LOP3.LUT R12, R60, UR34, R57, 0x96, !PT ;  /* 0x000000223c0c7c12 */ /* 0x000fe2000f8e9639 */
[----:B------:R-:W-:-:S04]  /*7a90*/  IMAD.WIDE.U32 R60, R61, -0x326172a9, RZ ;  /* 0xcd9e8d573d3c7825 */ /* 0x000fc800078e00ff */
[----:B------:R-:W-:Y:S02]  /*7aa0*/  HFMA2 R56, -RZ, RZ, 0, 0 ;  /* 0x00000000ff387431 */ /* 0x000fe400000001ff */
[----:B------:R-:W-:Y:S01]  /*7ab0*/  IMAD.MOV.U32 R66, RZ, RZ, R60 ;  /* 0x000000ffff427224 */ /* 0x000fe200078e003c */
[----:B------:R-:W-:-:S07]  /*7ac0*/  LOP3.LUT R64, R64, UR33, R61, 0x96, !PT ;  /* 0x0000002140407c12 */ /* 0x000fce000f8e963d */
.L_x_2332:
[----:B------:R-:W-:Y:S05]  /*7ad0*/  BSYNC.RECONVERGENT B1 ;  /* 0x0000000000017941 */ /* 0x000fea0003800200 */
.L_x_2331:
        /* <DEDUP_REMOVED lines=23> */
.L_x_2338:
        /* <DEDUP_REMOVED lines=13> */
.L_x_2340:
[----:B------:R-:W-:Y:S05]  /*7d20*/  BSYNC.RECONVERGENT B2 ;  /* 0x0000000000027941 */ /* 0x000fea0003800200 */
.L_x_2339:
        /* <DEDUP_REMOVED lines=39> */
[----:B------:R-:W-:-:S03]  /*7fa0*/  IMAD.WIDE.U32 R60, R61, -0x326172a9, RZ ;  /* 0xcd9e8d573d3c7825 */ /* 0x000fc600078e00ff */
[----:B------:R-:W-:Y:S01]  /*7fb0*/  MOV R66, R60 ;  /* 0x0000003c00427202 */ /* 0x000fe20000000f00 */
[----:B------:R-:W-:Y:S01]  /*7fc0*/  IMAD.MOV.U32 R60, RZ, RZ, RZ ;  /* 0x000000ffff3c7224 */ /* 0x000fe200078e00ff */
[----:B------:R-:W-:-:S07]  /*7fd0*/  LOP3.LUT R64, R56, UR33, R61, 0x96, !PT ;  /* 0x0000002138407c12 */ /* 0x000fce000f8e963d */
.L_x_2337:
[----:B------:R-:W-:Y:S05]  /*7fe0*/  BSYNC.RECONVERGENT B1 ;  /* 0x0000000000017941 */ /* 0x000fea0003800200 */
.L_x_2336:
        /* <DEDUP_REMOVED lines=23> */
.L_x_2343:
        /* <DEDUP_REMOVED lines=13> */
.L_x_2345:
[----:B------:R-:W-:Y:S05]  /*8230*/  BSYNC.RECONVERGENT B2 ;  /* 0x0000000000027941 */ /* 0x000fea0003800200 */
.L_x_2344:
        /* <DEDUP_REMOVED lines=39> */
[----:B------:R-:W-:-:S04]  /*84b0*/  IMAD.WIDE.U32 R60, R58, -0x326172a9, RZ ;  /* 0xcd9e8d573a3c7825 */ /* 0x000fc800078e00ff */
[----:B------:R-:W-:Y:S01]  /*84c0*/  IMAD.MOV.U32 R66, RZ, RZ, R60 ;  /* 0x000000ffff427224 */ /* 0x000fe200078e003c */
[----:B------:R-:W-:Y:S01]  /*84d0*/  LOP3.LUT R64, R56, UR33, R61, 0x96, !PT ;  /* 0x0000002138407c12 */ /* 0x000fe2000f8e963d */
[----:B------:R-:W-:-:S07]  /*84e0*/  HFMA2 R56, -RZ, RZ, 0, 0 ;  /* 0x00000000ff387431 */ /* 0x000fce00000001ff */
.L_x_2342:
[----:B------:R-:W-:Y:S05]  /*84f0*/  BSYNC.RECONVERGENT B1 ;  /* 0x0000000000017941 */ /* 0x000fea0003800200 */
.L_x_2341:
[----:B------:R-:W-:Y:S01]  /*8500*/  I2FP.F32.U32 R57, R30 ;  /* 0x0000001e00397245 */ /* 0x000fe20000201000 */
[----:B------:R-:W-:Y:S01]  /*8510*/  HADD2.F32 R30, -RZ, R63.H0_H0 ;  /* 0x2000003fff1e7230 */ /* 0x000fe20000004100 */
[----:B------:R-:W-:Y:S01]  /*8520*/  ISETP.NE.AND P6, PT, R56, 0x1, PT ;  /* 0x000000013800780c */ /* 0x000fe20003fc5270 */
[----:B------:R-:W-:Y:S01]  /*8530*/  BSSY.RECONVERGENT B1, `(.L_x_2346) ;  /* 0x000004f000017945 */ /* 0x000fe20003800200 */
[----:B------:R-:W-:Y:S02]  /*8540*/  IMAD.MOV.U32 R68, RZ, RZ, 0x2 ;  /* 0x00000002ff447424 */ /* 0x000fe400078e00ff */
[----:B------:R-:W-:-:S05]  /*8550*/  FFMA.FTZ R57, R57, R26, 1.1641532182693481445e-10 ;  /* 0x2f00000039397423 */ /* 0x000fca000001001a */
[----:B------:R-:W-:Y:S01]  /*8560*/  FSETP.GTU.FTZ.AND P5, PT, R57, R24, PT ;  /* 0x000000183900720b */ /* 0x000fe20003fbc000 */
[----:B------:R-:W-:Y:S01]  /*8570*/  FMUL.FTZ R57, R30, UR4 ;  /* 0x000000041e397c20 */ /* 0x000fe20008410000 */
[----:B------:R-:W-:-:S03]  /*8580*/  HADD2.F32 R30, -RZ, R59.H0_H0 ;  /* 0x2000003bff1e7230 */ /* 0x000fc60000004100 */
        /* <DEDUP_REMOVED lines=14> */
.L_x_2348:
        /* <DEDUP_REMOVED lines=15> */
.L_x_2350:
[----:B------:R-:W-:Y:S05]  /*8760*/  BSYNC.RECONVERGENT B2 ;  /* 0x0000000000027941 */ /* 0x000fea0003800200 */
.L_x_2349:
        /* <DEDUP_REMOVED lines=43> */
.L_x_2347:
[----:B------:R-:W-:Y:S05]  /*8a20*/  BSYNC.RECONVERGENT B1 ;  /* 0x0000000000017941 */ /* 0x000fea0003800200 */
.L_x_2346:
        /* <DEDUP_REMOVED lines=15> */
.L_x_2310:
        /* <DEDUP_REMOVED lines=16> */
.L_x_2354:
        /* <DEDUP_REMOVED lines=13> */
.L_x_2356:
[----:B------:R-:W-:Y:S05]  /*8cf0*/  BSYNC.RECONVERGENT B2 ;  /* 0x0000000000027941 */ /* 0x000fea0003800200 */
.L_x_2355:
        /* <DEDUP_REMOVED lines=43> */
.L_x_2353:
[----:B------:R-:W-:Y:S05]  /*8fb0*/  BSYNC.RECONVERGENT B1 ;  /* 0x0000000000017941 */ /* 0x000fea0003800200 */
.L_x_2352:
        /* <DEDUP_REMOVED lines=13> */
[----:B------:R-:W-:Y:S02]  /*9090*/  P2R R28, PR, RZ, 0x4 ;  /* 0x00000004ff1c7803 */ /* 0x000fe40000000000 */
[----:B------:R-:W-:Y:S02]  /*90a0*/  MOV R17, R66 ;  /* 0x0000004200117202 */ /* 0x000fe40000000f00 */
[----:B------:R-:W-:Y:S01]  /*90b0*/  FSEL R11, R11, RZ, !P0 ;  /* 0x000000ff0b0b7208 */ /* 0x000fe20004000000 */
        /* <DEDUP_REMOVED lines=9> */
.L_x_2359:
        /* <DEDUP_REMOVED lines=13> */
.L_x_2361:
[----:B------:R-:W-:Y:S05]  /*9220*/  BSYNC.RECONVERGENT B2 ;  /* 0x0000000000027941 */ /* 0x000fea0003800200 */
.L_x_2360:
        /* <DEDUP_REMOVED lines=41> */
[----:B------:R-:W-:Y:S02]  /*94c0*/  LOP3.LUT R12, R56, UR34, R75, 0x96, !PT ;  /* 0x00000022380c7c12 */ /* 0x000fe4000f8e964b */
[----:B------:R-:W-:-:S07]  /*94d0*/  MOV R20, R74 ;  /* 0x0000004a00147202 */ /* 0x000fce0000000f00 */
.L_x_2358:
[----:B------:R-:W-:Y:S05]  /*94e0*/  BSYNC.RECONVERGENT B1 ;  /* 0x0000000000017941 */ /* 0x000fea0003800200 */
.L_x_2357:
        /* <DEDUP_REMOVED lines=21> */
.L_x_2364:
        /* <DEDUP_REMOVED lines=13> */
.L_x_2366:
[----:B------:R-:W-:Y:S05]  /*9710*/  BSYNC.RECONVERGENT B2 ;  /* 0x0000000000027941 */ /* 0x000fea0003800200 */
.L_x_2365:
[----:B------:R-:W-:Y:S01]  /*9720*/  IMAD.WIDE.U32 R58, R2, -0x326172a9, RZ ;  /* 0xcd9e8d57023a7825 */ /* 0x000fe200078e00ff */
[----:B------:R-:W-:-:S03]  /*9730*/  LOP3.LUT R74, R8, UR9, R57, 0x96, !PT ;  /* 0x00000009084a7c12 */ /* 0x000fc6000f8e9639 */
[----:B------:R-:W-:Y:S01]  /*9740*/  HFMA2 R30, -RZ, RZ, 0, 0 ;  /* 0x00000000ff1e7431 */ /* 0x000fe200000001ff */
        /* <DEDUP_REMOVED lines=40> */
.L_x_2363:
[----:B------:R-:W-:Y:S05]  /*99d0*/  BSYNC.RECONVERGENT B1 ;  /* 0x0000000000017941 */ /* 0x000fea0003800200 */
.L_x_2362:
        /* <DEDUP_REMOVED lines=21> */
.L_x_2369:
        /* <DEDUP_REMOVED lines=13> */
.L_x_2371:
[----:B------:R-:W-:Y:S05]  /*9c00*/  BSYNC.RECONVERGENT B2 ;  /* 0x0000000000027941 */ /* 0x000fea0003800200 */
.L_x_2370:
        /* <DEDUP_REMOVED lines=39> */
[----:B------:R-:W-:-:S04]  /*9e80*/  MOV R66, R74 ;  /* 0x0000004a00427202 */ /* 0x000fc80000000f00 */
[----:B------:R-:W-:Y:S01]  /*9e90*/  LOP3.LUT R12, R56, UR34, R59, 0x96, !PT ;  /* 0x00000022380c7c12 */ /* 0x000fe2000f8e963b */
[----:B------:R-:W-:Y:S01]  /*9ea0*/  IMAD.MOV.U32 R56, RZ, RZ, RZ ;  /* 0x000000ffff387224 */ /* 0x000fe200078e00ff */
[----:B------:R-:W-:-:S07]  /*9eb0*/  MOV R20, R58 ;  /* 0x0000003a00147202 */ /* 0x000fce0000000f00 */
.L_x_2368:
[----:B------:R-:W-:Y:S05]  /*9ec0*/  BSYNC.RECONVERGENT B1 ;  /* 0x0000000000017941 */ /* 0x000fea0003800200 */
.L_x_2367:
[----:B------:R-:W-:Y:S01]  /*9ed0*/  I2FP.F32.U32 R27, R27 ;  /* 0x0000001b001b7245 */ /* 0x000fe20000201000 */
[----:B------:R-:W-:Y:S01]  /*9ee0*/  HADD2.F32 R61, -RZ, R61.H1_H1 ;  /* 0x3000003dff3d7230 */ /* 0x000fe20000004100 */
[----:B------:R-:W-:Y:S01]  /*9ef0*/  ISETP.NE.AND P3, PT, R56, 0x1, PT ;  /* 0x000000013800780c */ /* 0x000fe20003f65270 */
[----:B------:R-:W-:Y:S01]  /*9f00*/  BSSY.RECONVERGENT B1, `(.L_x_2372) ;  /* 0x000004b000017945 */ /* 0x000fe20003800200 */
[----:B------:R-:W-:Y:S02]  /*9f10*/  HFMA2 R58, -RZ, RZ, 0, 1.1920928955078125e-07 ;  /* 0x00000002ff3a7431 */ /* 0x000fe400000001ff */
        /* <DEDUP_REMOVED lines=16> */
.L_x_2374:
        /* <DEDUP_REMOVED lines=13> */
.L_x_2376:
[----:B------:R-:W-:Y:S05]  /*a0f0*/  BSYNC.RECONVERGENT B2 ;  /* 0x0000000000027941 */ /* 0x000fea0003800200 */
.L_x_2375:
        /* <DEDUP_REMOVED lines=37> */
[----:B------:R-:W-:Y:S01]  /*a350*/  IMAD.MOV.U32 R66, RZ, RZ, R56 ;  /* 0x000000ffff427224 */ /* 0x000fe200078e0038 */
[----:B------:R-:W-:Y:S01]  /*a360*/  LOP3.LUT R64, R64, UR33, R57, 0x96, !PT ;  /* 0x0000002140407c12 */ /* 0x000fe2000f8e9639 */
[----:B------:R-:W-:-:S04]  /*a370*/  IMAD.WIDE.U32 R56, R12, -0x2daee0ad, RZ ;  /* 0xd2511f530c387825 */ /* 0x000fc800078e00ff */
[----:B------:R-:W-:Y:S01]  /*a380*/  IMAD.MOV.U32 R20, RZ, RZ, R56 ;  /* 0x000000ffff147224 */ /* 0x000fe200078e0038 */
[----:B------:R-:W-:Y:S01]  /*a390*/  LOP3.LUT R12, R58, UR34, R57, 0x96, !PT ;  /* 0x000000223a0c7c12 */ /* 0x000fe2000f8e9639 */
[----:B------:R-:W-:-:S07]  /*a3a0*/  HFMA2 R58, -RZ, RZ, 0, 0 ;  /* 0x00000000ff3a7431 */ /* 0x000fce00000001ff */
.L_x_2373:
[----:B------:R-:W-:Y:S05]  /*a3b0*/  BSYNC.RECONVERGENT B1 ;  /* 0x0000000000017941 */ /* 0x000fea0003800200 */
.L_x_2372:
[----:B------:R-:W-:Y:S01]  /*a3c0*/  I2FP.F32.U32 R57, R30 ;  /* 0x0000001e00397245 */ /* 0x000fe20000201000 */
[----:B------:R-:W-:Y:S01]  /*a3d0*/  HADD2.F32 R30, -RZ, R62.H0_H0 ;  /* 0x2000003eff1e7230 */ /* 0x000fe20000004100 */
        /* <DEDUP_REMOVED lines=19> */
.L_x_2379:
        /* <DEDUP_REMOVED lines=13> */
.L_x_2381:
[----:B------:R-:W-:Y:S05]  /*a5e0*/  BSYNC.RECONVERGENT B2 ;  /* 0x0000000000027941 */ /* 0x000fea0003800200 */
.L_x_2380:
        /* <DEDUP_REMOVED lines=38> */
[----:B------:R-:W-:Y:S02]  /*a850*/  MOV R20, R56 ;  /* 0x0000003800147202 */ /* 0x000fe40000000f00 */
[----:B------:R-:W-:Y:S01]  /*a860*/  LOP3.LUT R12, R74, UR34, R57, 0x96, !PT ;  /* 0x000000224a0c7c12 */ /* 0x000fe2000f8e9639 */
[----:B------:R-:W-:Y:S01]  /*a870*/  IMAD.MOV.U32 R56, RZ, RZ, RZ ;  /* 0x000000ffff387224 */ /* 0x000fe200078e00ff */
[----:B------:R-:W-:Y:S02]  /*a880*/  LOP3.LUT R64, R58, UR33, R61, 0x96, !PT ;  /* 0x000000213a407c12 */ /* 0x000fe4000f8e963d */
[----:B------:R-:W-:-:S07]  /*a890*/  MOV R66, R60 ;  /* 0x0000003c00427202 */ /* 0x000fce0000000f00 */
.L_x_2378:
[----:B------:R-:W-:Y:S05]  /*a8a0*/  BSYNC.RECONVERGENT B1 ;  /* 0x0000000000017941 */ /* 0x000fea0003800200 */
.L_x_2377:
        /* <DEDUP_REMOVED lines=21> */
.L_x_2384:
        /* <DEDUP_REMOVED lines=13> */
.L_x_2386:
[----:B------:R-:W-:Y:S05]  /*aad0*/  BSYNC.RECONVERGENT B2 ;  /* 0x0000000000027941 */ /* 0x000fea0003800200 */
.L_x_2385:
        /* <DEDUP_REMOVED lines=13> */
[----:B------:R-:W-:-:S05]  /*abb0*/  IMAD.WIDE.U32 R60, R60, -0x2daee0ad, RZ ;  /* 0xd2511f533c3c7825 */ /* 0x000fca00078e00ff */
[----:B------:R-:W-:Y:S02]  /*abc0*/  LOP3.LUT R59, R76, UR22, R61, 0x96, !PT ;  /* 0x000000164c3b7c12 */ /* 0x000fe4000f8e963d */
[----:B------:R-:W-:-:S03]  /*abd0*/  LOP3.LUT R76, R58, UR21, R57, 0x96, !PT ;  /* 0x000000153a4c7c12 */ /* 0x000fc6000f8e9639 */
        /* <DEDUP_REMOVED lines=17> */
[----:B------:R-:W-:Y:S01]  /*acf0*/  IMAD.WIDE.U32 R76, R76, -0x2daee0ad, RZ ;  /* 0xd2511f534c4c7825 */ /* 0x000fe200078e00ff */
[----:B------:R-:W-:-:S04]  /*ad00*/  LOP3.LUT R56, R56, UR31, R59, 0x96, !PT ;  /* 0x0000001f38387c12 */ /* 0x000fc8000f8e963b */
[----:B------:R-:W-:Y:S01]  /*ad10*/  LOP3.LUT R60, R60, UR32, R77, 0x96, !PT ;  /* 0x000000203c3c7c12 */ /* 0x000fe2000f8e964d */
[----:B------:R-:W-:-:S05]  /*ad20*/  IMAD.WIDE.U32 R56, R56, -0x2daee0ad, RZ ;  /* 0xd2511f5338387825 */ /* 0x000fca00078e00ff */
[----:B------:R-:W-:Y:S02]  /*ad30*/  LOP3.LUT R12, R76, UR34, R57, 0x96, !PT ;  /* 0x000000224c0c7c12 */ /* 0x000fe4000f8e9639 */
[----:B------:R-:W-:Y:S01]  /*ad40*/  MOV R20, R56 ;  /* 0x0000003800147202 */ /* 0x000fe20000000f00 */
[----:B------:R-:W-:-:S04]  /*ad50*/  IMAD.WIDE.U32 R56, R60, -0x326172a9, RZ ;  /* 0xcd9e8d573c387825 */ /* 0x000fc800078e00ff */
[----:B------:R-:W-:Y:S01]  /*ad60*/  IMAD.MOV.U32 R66, RZ, RZ, R56 ;  /* 0x000000ffff427224 */ /* 0x000fe200078e0038 */
[----:B------:R-:W-:Y:S01]  /*ad70*/  LOP3.LUT R64, R58, UR33, R57, 0x96, !PT ;  /* 0x000000213a407c12 */ /* 0x000fe2000f8e9639 */
[----:B------:R-:W-:-:S07]  /*ad80*/  HFMA2 R58, -RZ, RZ, 0, 0 ;  /* 0x00000000ff3a7431 */ /* 0x000fce00000001ff */
.L_x_2383:
[----:B------:R-:W-:Y:S05]  /*ad90*/  BSYNC.RECONVERGENT B1 ;  /* 0x0000000000017941 */ /* 0x000fea0003800200 */
.L_x_2382:
        /* <DEDUP_REMOVED lines=21> */
.L_x_2389:
        /* <DEDUP_REMOVED lines=15> */
.L_x_2391:
[----:B------:R-:W-:Y:S05]  /*afe0*/  BSYNC.RECONVERGENT B2 ;  /* 0x0000000000027941 */ /* 0x000fea0003800200 */
.L_x_2390:
        /* <DEDUP_REMOVED lines=43> */
.L_x_2388:
[----:B------:R-:W-:Y:S05]  /*b2a0*/  BSYNC.RECONVERGENT B1 ;  /* 0x0000000000017941 */ /* 0x000fea0003800200 */
.L_x_2387:
        /* <DEDUP_REMOVED lines=12> */
.L_x_2351:
[----:B------:R-:W0:Y:S01]  /*b370*/  LDC.64 R62, c[0x0][0x3a8] ;  /* 0x0000ea00ff3e7b82 */ /* 0x000e220000000a00 */
[----:B------:R-:W-:Y:S02]  /*b380*/  SEL R24, RZ, 0x1000000, !P6 ;  /* 0x01000000ff187807 */ /* 0x000fe40007000000 */
[----:B------:R-:W-:Y:S02]  /*b390*/  SEL R22, RZ, 0x10000, !P5 ;  /* 0x00010000ff167807 */ /* 0x000fe40006800000 */
[----:B------:R-:W-:Y:S02]  /*b3a0*/  SEL R93, RZ, 0x100, !P4 ;  /* 0x00000100ff5d7807 */ /* 0x000fe40006000000 */
[----:B------:R-:W-:Y:S01]  /*b3b0*/  ISETP.NE.AND P6, PT, R28, RZ, PT ;  /* 0x000000ff1c00720c */ /* 0x000fe20003fc5270 */
[----:B------:R-:W1:Y:S01]  /*b3c0*/  LDC.64 R60, c[0x0][0x3b0] ;  /* 0x0000ec00ff3c7b82 */ /* 0x000e620000000a00 */
[----:B------:R-:W-:Y:S02]  /*b3d0*/  LOP3.LUT R93, R93, R24, R22, 0xfe, !PT ;  /* 0x000000185d5d7212 */ /* 0x000fe400078efe16 */
[----:B------:R-:W-:-:S02]  /*b3e0*/  SEL R24, RZ, 0x1000000, !P2 ;  /* 0x01000000ff187807 */ /* 0x000fc40005000000 */
[----:B------:R-:W-:Y:S02]  /*b3f0*/  SEL R89, RZ, 0x10000, !P1 ;  /* 0x00010000ff597807 */ /* 0x000fe40004800000 */
[----:B------:R-:W-:Y:S02]  /*b400*/  SEL R22, RZ, 0x100, !P0 ;  /* 0x00000100ff167807 */ /* 0x000fe40004000000 */
[----:B------:R-:W-:Y:S02]  /*b410*/  SEL R88, RZ, 0x1, !P3 ;  /* 0x00000001ff587807 */ /* 0x000fe40005800000 */
[----:B------:R-:W-:Y:S02]  /*b420*/  LOP3.LUT R22, R22, R24, R89, 0xfe, !PT ;  /* 0x0000001816167212 */ /* 0x000fe400078efe59 */
[----:B------:R-:W-:Y:S02]  /*b430*/  SEL R91, RZ, 0x1, !P6 ;  /* 0x00000001ff5b7807 */ /* 0x000fe40007000000 */
[----:B------:R-:W-:Y:S01]  /*b440*/  LOP3.LUT R89, R93, R88, RZ, 0xfc, !PT ;  /* 0x000000585d597212 */ /* 0x000fe200078efcff */
[----:B0-----:R-:W-:Y:S01]  /*b450*/  IMAD.WIDE.U32 R62, R18, 0x10, R62 ;  /* 0x00000010123e7825 */ /* 0x001fe200078e003e */
[----:B------:R-:W-:-:S02]  /*b460*/  LOP3.LUT R88, R22, R91, RZ, 0xfc, !PT ;  /* 0x0000005b16587212 */ /* 0x000fc400078efcff */
[----:B------:R-:W-:Y:S02]  /*b470*/  MOV R22, R20 ;  /* 0x0000001400167202 */ /* 0x000fe40000000f00 */
[----:B------:R0:W-:Y:S01]  /*b480*/  STG.E.128 desc[UR6][R62.64], R56 ;  /* 0x000000383e007986 */ /* 0x0001e2000c101d06 */
[----:B-1----:R-:W-:-:S04]  /*b490*/  IMAD.WIDE.U32 R60, R18, 0x8, R60 ;  /* 0x00000008123c7825 */ /* 0x002fc800078e003c */
[----:B------:R-:W-:Y:S01]  /*b4a0*/  VIADD R18, R18, 0x100 ;  /* 0x0000010012127836 */ /* 0x000fe20000000000 */
[----:B------:R0:W-:Y:S06]  /*b4b0*/  STG.E.64 desc[UR6][R60.64], R88 ;  /* 0x000000583c007986 */ /* 0x0001ec000c101b06 */
.L_x_2309:
[----:B------:R-:W-:Y:S05]  /*b4c0*/  BSYNC.RECONVERGENT B0 ;  /* 0x0000000000007941 */ /* 0x000fea0003800200 */
.L_x_2308:
        /* <DEDUP_REMOVED lines=28> */
.L_x_2397:
        /* <DEDUP_REMOVED lines=13> */
.L_x_2399:
[----:B------:R-:W-:Y:S05]  /*b760*/  BSYNC.RECONVERGENT B2 ;  /* 0x0000000000027941 */ /* 0x000fea0003800200 */
.L_x_2398:
        /* <DEDUP_REMOVED lines=40> */
[----:B------:R-:W-:Y:S02]  /*b9f0*/  LOP3.LUT R12, R20, UR34, R31, 0x96, !PT ;  /* 0x00000022140c7c12 */ /* 0x000fe4000f8e961f */
[----:B------:R-:W-:-:S07]  /*ba00*/  MOV R20, R30 ;  /* 0x0000001e00147202 */ /* 0x000fce0000000f00 */
.L_x_2396:
[----:B------:R-:W-:Y:S05]  /*ba10*/  BSYNC.RECONVERGENT B1 ;  /* 0x0000000000017941 */ /* 0x000fea0003800200 */
.L_x_2395:
[----:B------:R-:W0:Y:S01]  /*ba20*/  LDC R26, c[0x0][0x408] ;  /* 0x00010200ff1a7b82 */ /* 0x000e220000000800 */
[----:B------:R-:W-:Y:S01]  /*ba30*/  I2FP.F32.U32 R21, R21 ;  /* 0x0000001500157245 */ /* 0x000fe20000201000 */
[----:B-----5:R-:W-:Y:S01]  /*ba40*/  HADD2.F32 R22, -RZ, R56.H0_H0 ;  /* 0x20000038ff167230 */ /* 0x020fe20000004100 */
[----:B------:R-:W-:Y:S01]  /*ba50*/  ISETP.NE.AND P2, PT, R24, 0x1, PT ;  /* 0x000000011800780c */ /* 0x000fe20003f45270 */
[----:B------:R-:W-:Y:S01]  /*ba60*/  IMAD.MOV.U32 R30, RZ, RZ, 0x2f800000 ;  /* 0x2f800000ff1e7424 */ /* 0x000fe200078e00ff */
[----:B------:R-:W-:Y:S01]  /*ba70*/  BSSY.RECONVERGENT B1, `(.L_x_2400) ;  /* 0x000004f000017945 */ /* 0x000fe20003800200 */
[----:B------:R-:W-:Y:S02]  /*ba80*/  HFMA2 R67, -RZ, RZ, 0, 1.1920928955078125e-07 ;  /* 0x00000002ff437431 */ /* 0x000fe400000001ff */
[----:B------:R-:W-:Y:S01]  /*ba90*/  FMUL.FTZ R29, R22, UR4 ;  /* 0x00000004161d7c20 */ /* 0x000fe20008410000 */
[----:B------:R-:W1:Y:S01]  /*baa0*/  LDC R28, c[0x0][0x404] ;  /* 0x00010100ff1c7b82 */ /* 0x000e620000000800 */
[----:B------:R-:W-:Y:S01]  /*bab0*/  FFMA.FTZ R21, R21, R30, 1.1641532182693481445e-10 ;  /* 0x2f00000015157423 */ /* 0x000fe2000001001e */
[----:B------:R-:W-:-:S02]  /*bac0*/  HADD2.F32 R22, -RZ, R60.H0_H0 ;  /* 0x2000003cff167230 */ /* 0x000fc40000004100 */
[----:B0-----:R-:W-:Y:S02]  /*bad0*/  FMUL.FTZ R29, R29, R26 ;  /* 0x0000001a1d1d7220 */ /* 0x001fe40000410000 */
[----:B-1----:R-:W-:-:S04]  /*bae0*/  FSETP.GTU.FTZ.AND P1, PT, R21, R28, PT ;  /* 0x0000001c1500720b */ /* 0x002fc80003f3c000 */
[----:B------:R-:W-:Y:S01]  /*baf0*/  FSEL R21, R29, RZ, !P1 ;  /* 0x000000ff1d157208 */ /* 0x000fe20004800000 */
[----:B------:R-:W-:Y:S01]  /*bb00*/  IMAD.MOV.U32 R29, RZ, RZ, R66 ;  /* 0x000000ffff1d7224 */ /* 0x000fe200078e0042 */
        /* <DEDUP_REMOVED lines=12> */
.L_x_2402:
        /* <DEDUP_REMOVED lines=13> */
.L_x_2404:
[----:B------:R-:W-:Y:S05]  /*bca0*/  BSYNC.RECONVERGENT B2 ;  /* 0x0000000000027941 */ /* 0x000fea0003800200 */
.L_x_2403:
        /* <DEDUP_REMOVED lines=39> */
[----:B------:R-:W-:Y:S02]  /*bf20*/  IMAD.MOV.U32 R66, RZ, RZ, R68 ;  /* 0x000000ffff427224 */ /* 0x000fe400078e0044 */
[----:B------:R-:W-:-:S04]  /*bf30*/  IMAD.WIDE.U32 R68, R78, -0x2daee0ad, RZ ;  /* 0xd2511f534e447825 */ /* 0x000fc800078e00ff */
[----:B------:R-:W-:Y:S01]  /*bf40*/  IMAD.MOV.U32 R20, RZ, RZ, R68 ;  /* 0x000000ffff147224 */ /* 0x000fe200078e0044 */
[----:B------:R-:W-:-:S07]  /*bf50*/  LOP3.LUT R12, R80, UR34, R69, 0x96, !PT ;  /* 0x00000022500c7c12 */ /* 0x000fce000f8e9645 */
.L_x_2401:
[----:B------:R-:W-:Y:S05]  /*bf60*/  BSYNC.RECONVERGENT B1 ;  /* 0x0000000000017941 */ /* 0x000fea0003800200 */
.L_x_2400:
        /* <DEDUP_REMOVED lines=9> */
[----:B------:R-:W-:Y:S02]  /*c000*/  FSEL R29, R31, RZ, !P1 ;  /* 0x000000ff1f1d7208 */ /* 0x000fe40004800000 */
[----:B------:R-:W-:Y:S02]  /*c010*/  PLOP3.LUT P1, PT, P1, PT, PT, 0x8, 0x80 ;  /* 0x000000000080781c */ /* 0x000fe40000f2e170 */
[----:B------:R-:W-:Y:S01]  /*c020*/  MOV R31, R66 ;  /* 0x00000042001f7202 */ /* 0x000fe20000000f00 */
[----:B------:R-:W-:Y:S01]  /*c030*/  FADD.FTZ R29, R29, R60 ;  /* 0x0000003c1d1d7221 */ /* 0x000fe20000010000 */
[----:B------:R-:W-:Y:S01]  /*c040*/  IMAD.MOV.U32 R60, RZ, RZ, 0x2 ;  /* 0x00000002ff3c7424 */ /* 0x000fe200078e00ff */
[----:B------:R-:W-:Y:S01]  /*c050*/  P2R R24, PR, RZ, 0x2 ;  /* 0x00000002ff187803 */ /* 0x000fe20000000000 */
[----:B------:R-:W-:Y:S07]  /*c060*/  @!P2 BRA `(.L_x_2406) ;  /* 0x000000040000a947 */ /* 0x000fee0003800000 */
        /* <DEDUP_REMOVED lines=8> */
.L_x_2407:
        /* <DEDUP_REMOVED lines=13> */
.L_x_2409:
[----:B------:R-:W-:Y:S05]  /*c1c0*/  BSYNC.RECONVERGENT B2 ;  /* 0x0000000000027941 */ /* 0x000fea0003800200 */
.L_x_2408:
        /* <DEDUP_REMOVED lines=41> */
[----:B------:R-:W-:-:S07]  /*c460*/  LOP3.LUT R12, R68, UR34, R79, 0x96, !PT ;  /* 0x00000022440c7c12 */ /* 0x000fce000f8e964f */
.L_x_2406:
[----:B------:R-:W-:Y:S05]  /*c470*/  BSYNC.RECONVERGENT B1 ;  /* 0x0000000000017941 */ /* 0x000fea0003800200 */
.L_x_2405:
        /* <DEDUP_REMOVED lines=23> */
.L_x_2412:
        /* <DEDUP_REMOVED lines=13> */
.L_x_2414:
[----:B------:R-:W-:Y:S05]  /*c6c0*/  BSYNC.RECONVERGENT B2 ;  /* 0x0000000000027941 */ /* 0x000fea0003800200 */
.L_x_2413:
        /* <DEDUP_REMOVED lines=38> */
[----:B------:R-:W-:-:S03]  /*c930*/  LOP3.LUT R64, R78, UR33, R67, 0x96, !PT ;  /* 0x000000214e407c12 */ /* 0x000fc6000f8e9643 */
[----:B------:R-:W-:Y:S02]  /*c940*/  IMAD.MOV.U32 R20, RZ, RZ, R68 ;  /* 0x000000ffff147224 */ /* 0x000fe400078e0044 */
[----:B------:R-:W-:Y:S01]  /*c950*/  HFMA2 R68, -RZ, RZ, 0, 0 ;  /* 0x00000000ff447431 */ /* 0x000fe200000001ff */
[----:B------:R-:W-:-:S07]  /*c960*/  LOP3.LUT R12, R80, UR34, R69, 0x96, !PT ;  /* 0x00000022500c7c12 */ /* 0x000fce000f8e9645 */
.L_x_2411:
[----:B------:R-:W-:Y:S05]  /*c970*/  BSYNC.RECONVERGENT B1 ;  /* 0x0000000000017941 */ /* 0x000fea0003800200 */
.L_x_2410:
        /* <DEDUP_REMOVED lines=23> */
.L_x_2417:
        /* <DEDUP_REMOVED lines=13> */
.L_x_2419:
[----:B------:R-:W-:Y:S05]  /*cbc0*/  BSYNC.RECONVERGENT B2 ;  /* 0x0000000000027941 */ /* 0x000fea0003800200 */
.L_x_2418:
        /* <DEDUP_REMOVED lines=42> */
.L_x_2416:
[----:B------:R-:W-:Y:S05]  /*ce70*/  BSYNC.RECONVERGENT B1 ;  /* 0x0000000000017941 */ /* 0x000fea0003800200 */
.L_x_2415:
[----:B------:R-:W-:Y:S01]  /*ce80*/  I2FP.F32.U32 R57, R57 ;  /* 0x0000003900397245 */ /* 0x000fe20000201000 */
[----:B------:R-:W-:Y:S01]  /*ce90*/  HADD2.F32 R56, -RZ, R58.H0_H0 ;  /* 0x2000003aff387230 */ /* 0x000fe20000004100 */
[----:B------:R-:W-:Y:S01]  /*cea0*/  ISETP.NE.AND P4, PT, R60, 0x1, PT ;  /* 0x000000013c00780c */ /* 0x000fe20003f85270 */
[----:B------:R-:W-:Y:S02]  /*ceb0*/  BSSY.RECONVERGENT B1, `(.L_x_2420) ;  /* 0x000004d000017945 */ /* 0x000fe40003800200 */
        /* <DEDUP_REMOVED lines=19> */
.L_x_2422:
        /* <DEDUP_REMOVED lines=13> */
.L_x_2424:
[----:B------:R-:W-:Y:S05]  /*d0c0*/  BSYNC.RECONVERGENT B2 ;  /* 0x0000000000027941 */ /* 0x000fea0003800200 */
.L_x_2423:
        /* <DEDUP_REMOVED lines=33> */
[----:B------:R-:W-:Y:S02]  /*d2e0*/  LOP3.LUT R56, R56, UR31, R61, 0x96, !PT ;  /* 0x0000001f38387c12 */ /* 0x000fe4000f8e963d */
[----:B------:R-:W-:Y:S02]  /*d2f0*/  MOV R61, R20 ;  /* 0x00000014003d7202 */ /* 0x000fe40000000f00 */
[----:B------:R-:W-:Y:S01]  /*d300*/  LOP3.LUT R78, R78, UR32, R81, 0x96, !PT ;  /* 0x000000204e4e7c12 */ /* 0x000fe2000f8e9651 */
[----:B------:R-:W-:-:S04]  /*d310*/  IMAD.WIDE.U32 R56, R56, -0x2daee0ad, RZ ;  /* 0xd2511f5338387825 */ /* 0x000fc800078e00ff */
[----:B------:R-:W-:Y:S01]  /*d320*/  IMAD.MOV.U32 R20, RZ, RZ, R56 ;  /* 0x000000ffff147224 */ /* 0x000fe200078e0038 */
[----:B------:R-:W-:Y:S01]  /*d330*/  LOP3.LUT R12, R80, UR34, R57, 0x96, !PT ;  /* 0x00000022500c7c12 */ /* 0x000fe2000f8e9639 */
[----:B------:R-:W-:-:S03]  /*d340*/  IMAD.WIDE.U32 R56, R78, -0x326172a9, RZ ;  /* 0xcd9e8d574e387825 */ /* 0x000fc600078e00ff */
[----:B------:R-:W-:Y:S01]  /*d350*/  MOV R66, R56 ;  /* 0x0000003800427202 */ /* 0x000fe20000000f00 */
[----:B------:R-:W-:Y:S01]  /*d360*/  IMAD.MOV.U32 R56, RZ, RZ, RZ ;  /* 0x000000ffff387224 */ /* 0x000fe200078e00ff */
[----:B------:R-:W-:-:S07]  /*d370*/  LOP3.LUT R64, R60, UR33, R57, 0x96, !PT ;  /* 0x000000213c407c12 */ /* 0x000fce000f8e9639 */
.L_x_2421:
[----:B------:R-:W-:Y:S05]  /*d380*/  BSYNC.RECONVERGENT B1 ;  /* 0x0000000000017941 */ /* 0x000fea0003800200 */
.L_x_2420:
        /* <DEDUP_REMOVED lines=23> */
.L_x_2427:
        /* <DEDUP_REMOVED lines=13> */
.L_x_2429:
[----:B------:R-:W-:Y:S05]  /*d5d0*/  BSYNC.RECONVERGENT B2 ;  /* 0x0000000000027941 */ /* 0x000fea0003800200 */
.L_x_2428:
        /* <DEDUP_REMOVED lines=35> */
[----:B------:R-:W-:-:S04]  /*d810*/  IMAD.MOV.U32 R57, RZ, RZ, R20 ;  /* 0x000000ffff397224 */ /* 0x000fc800078e0014 */
[----:B------:R-:W-:-:S05]  /*d820*/  IMAD.WIDE.U32 R60, R60, -0x2daee0ad, RZ ;  /* 0xd2511f533c3c7825 */ /* 0x000fca00078e00ff */
[----:B------:R-:W-:Y:S02]  /*d830*/  LOP3.LUT R12, R80, UR34, R61, 0x96, !PT ;  /* 0x00000022500c7c12 */ /* 0x000fe4000f8e963d */
[----:B------:R-:W-:Y:S01]  /*d840*/  MOV R20, R60 ;  /* 0x0000003c00147202 */ /* 0x000fe20000000f00 */
[----:B------:R-:W-:-:S04]  /*d850*/  IMAD.WIDE.U32 R60, R58, -0x326172a9, RZ ;  /* 0xcd9e8d573a3c7825 */ /* 0x000fc800078e00ff */
[----:B------:R-:W-:Y:S02]  /*d860*/  HFMA2 R58, -RZ, RZ, 0, 0 ;  /* 0x00000000ff3a7431 */ /* 0x000fe400000001ff */
[----:B------:R-:W-:Y:S01]  /*d870*/  IMAD.MOV.U32 R66, RZ, RZ, R60 ;  /* 0x000000ffff427224 */ /* 0x000fe200078e003c */
[----:B------:R-:W-:-:S07]  /*d880*/  LOP3.LUT R64, R56, UR33, R61, 0x96, !PT ;  /* 0x0000002138407c12 */ /* 0x000fce000f8e963d */
.L_x_2426:
[----:B------:R-:W-:Y:S05]  /*d890*/  BSYNC.RECONVERGENT B1 ;  /* 0x0000000000017941 */ /* 0x000fea0003800200 */
.L_x_2425:
        /* <DEDUP_REMOVED lines=23> */
.L_x_2432:
        /* <DEDUP_REMOVED lines=15> */
.L_x_2434:
[----:B------:R-:W-:Y:S05]  /*db00*/  BSYNC.RECONVERGENT B2 ;  /* 0x0000000000027941 */ /* 0x000fea0003800200 */
.L_x_2433:
        /* <DEDUP_REMOVED lines=35> */
[----:B------:R-:W-:Y:S02]  /*dd40*/  LOP3.LUT R60, R60, UR31, R57, 0x96, !PT ;  /* 0x0000001f3c3c7c12 */ /* 0x000fe4000f8e9639 */
[----:B------:R-:W-:-:S03]  /*dd50*/  MOV R57, R20 ;  /* 0x0000001400397202 */ /* 0x000fc60000000f00 */
[----:B------:R-:W-:-:S04]  /*dd60*/  IMAD.WIDE.U32 R60, R60, -0x2daee0ad, RZ ;  /* 0xd2511f533c3c7825 */ /* 0x000fc800078e00ff */
[----:B------:R-:W-:Y:S01]  /*dd70*/  IMAD.MOV.U32 R20, RZ, RZ, R60 ;  /* 0x000000ffff147224 */ /* 0x000fe200078e003c */
[----:B------:R-:W-:Y:S01]  /*dd80*/  LOP3.LUT R12, R86, UR34, R61, 0x96, !PT ;  /* 0x00000022560c7c12 */ /* 0x000fe2000f8e963d */
[----:B------:R-:W-:-:S05]  /*dd90*/  IMAD.WIDE.U32 R60, R58, -0x326172a9, RZ ;  /* 0xcd9e8d573a3c7825 */ /* 0x000fca00078e00ff */
[----:B------:R-:W-:Y:S02]  /*dda0*/  LOP3.LUT R64, R56, UR33, R61, 0x96, !PT ;  /* 0x0000002138407c12 */ /* 0x000fe4000f8e963d */
[----:B------:R-:W-:-:S07]  /*ddb0*/  MOV R66, R60 ;  /* 0x0000003c00427202 */ /* 0x000fce0000000f00 */
.L_x_2431:
[----:B------:R-:W-:Y:S05]  /*ddc0*/  BSYNC.RECONVERGENT B1 ;  /* 0x0000000000017941 */ /* 0x000fea0003800200 */
.L_x_2430:
        /* <DEDUP_REMOVED lines=15> */
.L_x_2394:
        /* <DEDUP_REMOVED lines=16> */
.L_x_2438:
        /* <DEDUP_REMOVED lines=13> */
.L_x_2440:
[----:B------:R-:W-:Y:S05]  /*e090*/  BSYNC.RECONVERGENT B2 ;  /* 0x0000000000027941 */ /* 0x000fea0003800200 */
.L_x_2439:
        /* <DEDUP_REMOVED lines=40> */
[----:B------:R-:W-:Y:S01]  /*e320*/  HFMA2 R31, -RZ, RZ, 0, 0 ;  /* 0x00000000ff1f7431 */ /* 0x000fe200000001ff */
[----:B------:R-:W-:-:S07]  /*e330*/  MOV R20, R30 ;  /* 0x0000001e00147202 */ /* 0x000fce0000000f00 */
.L_x_2437:
[----:B------:R-:W-:Y:S05]  /*e340*/  BSYNC.RECONVERGENT B1 ;  /* 0x0000000000017941 */ /* 0x000fea0003800200 */
.L_x_2436:
[----:B------:R-:W0:Y:S01]  /*e350*/  LDC R26, c[0x0][0x404] ;  /* 0x00010100ff1a7b82 */ /* 0x000e220000000800 */
[----:B------:R-:W-:Y:S01]  /*e360*/  I2FP.F32.U32 R21, R21 ;  /* 0x0000001500157245 */ /* 0x000fe20000201000 */
[----:B------:R-:W-:Y:S01]  /*e370*/  IMAD.MOV.U32 R30, RZ, RZ, 0x2f800000 ;  /* 0x2f800000ff1e7424 */ /* 0x000fe200078e00ff */
[----:B------:R-:W-:Y:S01]  /*e380*/  ISETP.NE.AND P2, PT, R31, 0x1, PT ;  /* 0x000000011f00780c */ /* 0x000fe20003f45270 */
[----:B-----5:R-:W-:Y:S01]  /*e390*/  HADD2.F32 R22, -RZ, R56.H0_H0 ;  /* 0x20000038ff167230 */ /* 0x020fe20000004100 */
[----:B------:R-:W-:Y:S01]  /*e3a0*/  BSSY.RECONVERGENT B1, `(.L_x_2441) ;  /* 0x000004c000017945 */ /* 0x000fe20003800200 */
[----:B------:R-:W-:Y:S01]  /*e3b0*/  FFMA.FTZ R21, R21, R30, 1.1641532182693481445e-10 ;  /* 0x2f00000015157423 */ /* 0x000fe2000001001e */
[----:B------:R-:W-:Y:S01]  /*e3c0*/  HFMA2 R60, -RZ, RZ, 0, 1.1920928955078125e-07 ;  /* 0x00000002ff3c7431 */ /* 0x000fe200000001ff */
[----:B------:R-:W1:Y:S01]  /*e3d0*/  LDC R28, c[0x0][0x408] ;  /* 0x00010200ff1c7b82 */ /* 0x000e620000000800 */
[----:B------:R-:W-:Y:S01]  /*e3e0*/  FMUL.FTZ R29, R22, UR4 ;  /* 0x00000004161d7c20 */ /* 0x000fe20008410000 */
[----:B------:R-:W-:Y:S01]  /*e3f0*/  IMAD.MOV.U32 R24, RZ, RZ, R66 ;  /* 0x000000ffff187224 */ /* 0x000fe200078e0042 */
[----:B0-----:R-:W-:-:S04]  /*e400*/  FSETP.GTU.FTZ.AND P1, PT, R21, R26, PT ;  /* 0x0000001a1500720b */ /* 0x001fc80003f3c000 */
        /* <DEDUP_REMOVED lines=13> */
.L_x_2443:
        /* <DEDUP_REMOVED lines=13> */
.L_x_2445:
[----:B------:R-:W-:Y:S05]  /*e5b0*/  BSYNC.RECONVERGENT B2 ;  /* 0x0000000000027941 */ /* 0x000fea0003800200 */
.L_x_2444:
        /* <DEDUP_REMOVED lines=42> */
.L_x_2442:
[----:B------:R-:W-:Y:S05]  /*e860*/  BSYNC.RECONVERGENT B1 ;  /* 0x0000000000017941 */ /* 0x000fea0003800200 */
.L_x_2441:
        /* <DEDUP_REMOVED lines=11> */
[----:B------:R-:W-:Y:S02]  /*e920*/  FSEL R29, R29, RZ, !P1 ;  /* 0x000000ff1d1d7208 */ /* 0x000fe40004800000 */
[----:B------:R-:W-:Y:S01]  /*e930*/  P2R R24, PR, RZ, 0x8 ;  /* 0x00000008ff187803 */ /* 0x000fe20000000000 */
        /* <DEDUP_REMOVED lines=9> */
.L_x_2448:
        /* <DEDUP_REMOVED lines=13> */
.L_x_2450:
[----:B------:R-:W-:Y:S05]  /*eaa0*/  BSYNC.RECONVERGENT B2 ;  /* 0x0000000000027941 */ /* 0x000fea0003800200 */
.L_x_2449:
        /* <DEDUP_REMOVED lines=40> */
[----:B------:R-:W-:Y:S02]  /*ed30*/  LOP3.LUT R12, R60, UR34, R69, 0x96, !PT ;  /* 0x000000223c0c7c12 */ /* 0x000fe4000f8e9645 */
[----:B------:R-:W-:-:S07]  /*ed40*/  MOV R20, R68 ;  /* 0x0000004400147202 */ /* 0x000fce0000000f00 */
.L_x_2447:
[----:B------:R-:W-:Y:S05]  /*ed50*/  BSYNC.RECONVERGENT B1 ;  /* 0x0000000000017941 */ /* 0x000fea0003800200 */
.L_x_2446:
        /* <DEDUP_REMOVED lines=21> */
.L_x_2453:
        /* <DEDUP_REMOVED lines=13> */
.L_x_2455:
[----:B------:R-:W-:Y:S05]  /*ef80*/  BSYNC.RECONVERGENT B2 ;  /* 0x0000000000027941 */ /* 0x000fea0003800200 */
.L_x_2454:
        /* <DEDUP_REMOVED lines=39> */
[----:B------:R-:W-:Y:S02]  /*f200*/  IMAD.MOV.U32 R20, RZ, RZ, R60 ;  /* 0x000000ffff147224 */ /* 0x000fe400078e003c */
[----:B------:R-:W-:Y:S02]  /*f210*/  HFMA2 R60, -RZ, RZ, 0, 0 ;  /* 0x00000000ff3c7431 */ /* 0x000fe400000001ff */
[----:B------:R-:W-:Y:S01]  /*f220*/  IMAD.MOV.U32 R66, RZ, RZ, R68 ;  /* 0x000000ffff427224 */ /* 0x000fe200078e0044 */
[----:B------:R-:W-:-:S07]  /*f230*/  LOP3.LUT R12, R62, UR34, R61, 0x96, !PT ;  /* 0x000000223e0c7c12 */ /* 0x000fce000f8e963d */
.L_x_2452:
[----:B------:R-:W-:Y:S05]  /*f240*/  BSYNC.RECONVERGENT B1 ;  /* 0x0000000000017941 */ /* 0x000fea0003800200 */
.L_x_2451:
        /* <DEDUP_REMOVED lines=21> */
.L_x_2458:
        /* <DEDUP_REMOVED lines=13> */
.L_x_2460:
[----:B------:R-:W-:Y:S05]  /*f470*/  BSYNC.RECONVERGENT B2 ;  /* 0x0000000000027941 */ /* 0x000fea0003800200 */
.L_x_2459:
        /* <DEDUP_REMOVED lines=38> */
[----:B------:R-:W-:-:S05]  /*f6e0*/  IMAD.WIDE.U32 R60, R61, -0x2daee0ad, RZ ;  /* 0xd2511f533d3c7825 */ /* 0x000fca00078e00ff */
[----:B------:R-:W-:Y:S02]  /*f6f0*/  LOP3.LUT R12, R56, UR34, R61, 0x96, !PT ;  /* 0x00000022380c7c12 */ /* 0x000fe4000f8e963d */
[----:B------:R-:W-:Y:S01]  /*f700*/  MOV R56, R20 ;  /* 0x0000001400387202 */ /* 0x000fe20000000f00 */
[----:B------:R-:W-:-:S07]  /*f710*/  IMAD.MOV.U32 R20, RZ, RZ, R60 ;  /* 0x000000ffff147224 */ /* 0x000fce00078e003c */
.L_x_2457:
[----:B------:R-:W-:Y:S05]  /*f720*/  BSYNC.RECONVERGENT B1 ;  /* 0x0000000000017941 */ /* 0x000fea0003800200 */
.L_x_2456:
[----:B------:R-:W-:Y:S01]  /*f730*/  I2FP.F32.U32 R57, R56 ;  /* 0x0000003800397245 */ /* 0x000fe20000201000 */
[----:B------:R-:W-:Y:S01]  /*f740*/  HADD2.F32 R56, -RZ, R58.H0_H0 ;  /* 0x2000003aff387230 */ /* 0x000fe20000004100 */
[----:B------:R-:W-:Y:S01]  /*f750*/  ISETP.NE.AND P4, PT, R62, 0x1, PT ;  /* 0x000000013e00780c */ /* 0x000fe20003f85270 */
[----:B------:R-:W-:Y:S02]  /*f760*/  BSSY.RECONVERGENT B1, `(.L_x_2461) ;  /* 0x000004b000017945 */ /* 0x000fe40003800200 */
[----:B------:R-:W-:Y:S01]  /*f770*/  FFMA.FTZ R57, R57, R30, 1.1641532182693481445e-10 ;  /* 0x2f00000039397423 */ /* 0x000fe2000001001e */
[----:B------:R-:W-:Y:S01]  /*f780*/  FMUL.FTZ R61, R56, UR4 ;  /* 0x00000004383d7c20 */ /* 0x000fe20008410000 */
[----:B------:R-:W-:-:S03]  /*f790*/  IMAD.MOV.U32 R56, RZ, RZ, 0x2 ;  /* 0x00000002ff387424 */ /* 0x000fc600078e00ff */
[----:B------:R-:W-:Y:S01]  /*f7a0*/  FMUL.FTZ R61, R61, R28 ;  /* 0x0000001c3d3d7220 */ /* 0x000fe20000410000 */
[----:B------:R-:W-:Y:S02]  /*f7b0*/  FSETP.GTU.FTZ.AND P3, PT, R57, R26, PT ;  /* 0x0000001a3900720b */ /* 0x000fe40003f7c000 */
[----:B------:R-:W-:Y:S02]  /*f7c0*/  MOV R57, R66 ;  /* 0x0000004200397202 */ /* 0x000fe40000000f00 */
        /* <DEDUP_REMOVED lines=11> */
.L_x_2463:
        /* <DEDUP_REMOVED lines=13> */
.L_x_2465:
[----:B------:R-:W-:Y:S05]  /*f950*/  BSYNC.RECONVERGENT B2 ;  /* 0x0000000000027941 */ /* 0x000fea0003800200 */
.L_x_2464:
        /* <DEDUP_REMOVED lines=41> */
[----:B------:R-:W-:Y:S02]  /*fbf0*/  LOP3.LUT R64, R60, UR33, R63, 0x96, !PT ;  /* 0x000000213c407c12 */ /* 0x000fe4000f8e963f */
[----:B------:R-:W-:-:S07]  /*fc00*/  MOV R66, R62 ;  /* 0x0000003e00427202 */ /* 0x000fce0000000f00 */
.L_x_2462:
[----:B------:R-:W-:Y:S05]  /*fc10*/  BSYNC.RECONVERGENT B1 ;  /* 0x0000000000017941 */ /* 0x000fea0003800200 */
.L_x_2461:
[----:B------:R-:W-:Y:S01]  /*fc20*/  I2FP.F32.U32 R57, R57 ;  /* 0x0000003900397245 */ /* 0x000fe20000201000 */
[----:B------:R-:W-:Y:S01]  /*fc30*/  HADD2.F32 R58, -RZ, R58.H1_H1 ;  /* 0x3000003aff3a7230 */ /* 0x000fe20000004100 */
[----:B------:R-:W-:Y:S01]  /*fc40*/  ISETP.NE.AND P5, PT, R56, 0x1, PT ;  /* 0x000000013800780c */ /* 0x000fe20003fa5270 */
[----:B------:R-:W-:Y:S02]  /*fc50*/  BSSY.RECONVERGENT B1, `(.L_x_2466) ;  /* 0x000004b000017945 */ /* 0x000fe40003800200 */
[----:B------:R-:W-:Y:S01]  /*fc60*/  FFMA.FTZ R57, R57, R30, 1.1641532182693481445e-10 ;  /* 0x2f00000039397423 */ /* 0x000fe2000001001e */
[----:B------:R-:W-:Y:S01]  /*fc70*/  FMUL.FTZ R61, R58, UR4 ;  /* 0x000000043a3d7c20 */ /* 0x000fe20008410000 */
[----:B------:R-:W-:-:S03]  /*fc80*/  HFMA2 R58, -RZ, RZ, 0, 1.1920928955078125e-07 ;  /* 0x00000002ff3a7431 */ /* 0x000fc600000001ff */
[----:B------:R-:W-:Y:S01]  /*fc90*/  FMUL.FTZ R61, R61, R28 ;  /* 0x0000001c3d3d7220 */ /* 0x000fe20000410000 */
[----:B------:R-:W-:Y:S01]  /*fca0*/  FSETP.GTU.FTZ.AND P4, PT, R57, R26, PT ;  /* 0x0000001a3900720b */ /* 0x000fe20003f9c000 */
[----:B------:R-:W-:-:S03]  /*fcb0*/  IMAD.MOV.U32 R57, RZ, RZ, R66 ;  /* 0x000000ffff397224 */ /* 0x000fc600078e0042 */
        /* <DEDUP_REMOVED lines=11> */
.L_x_2468:
        /* <DEDUP_REMOVED lines=13> */
.L_x_2470:
[----:B------:R-:W-:Y:S05]  /*fe40*/  BSYNC.RECONVERGENT B2 ;  /* 0x0000000000027941 */ /* 0x000fea0003800200 */
.L_x_2469:
        /* <DEDUP_REMOVED lines=43> */
.L_x_2467:
[----:B------:R-:W-:Y:S05]  /*10100*/  BSYNC.RECONVERGENT B1 ;  /* 0x0000000000017941 */ /* 0x000fea0003800200 */
.L_x_2466:
[----:B------:R-:W-:Y:S01]  /*10110*/  I2FP.F32.U32 R57, R57 ;  /* 0x0000003900397245 */ /* 0x000fe20000201000 */
[----:B------:R-:W-:Y:S01]  /*10120*/  HADD2.F32 R56, -RZ, R59.H0_H0 ;  /* 0x2000003bff387230 */ /* 0x000fe20000004100 */
[----:B------:R-:W-:Y:S01]  /*10130*/  ISETP.NE.AND P6, PT, R58, 0x1, PT ;  /* 0x000000013a00780c */ /* 0x000fe20003fc5270 */
[----:B------:R-:W-:Y:S01]  /*10140*/  BSSY.RECONVERGENT B1, `(.L_x_2471) ;  /* 0x000004d000017945 */ /* 0x000fe20003800200 */
[----:B------:R-:W-:Y:S02]  /*10150*/  IMAD.MOV.U32 R68, RZ, RZ, 0x2 ;  /* 0x00000002ff447424 */ /* 0x000fe400078e00ff */
[----:B------:R-:W-:Y:S01]  /*10160*/  FFMA.FTZ R57, R57, R30, 1.1641532182693481445e-10 ;  /* 0x2f00000039397423 */ /* 0x000fe2000001001e */
[----:B------:R-:W-:-:S04]  /*10170*/  FMUL.FTZ R61, R56, UR4 ;  /* 0x00000004383d7c20 */ /* 0x000fc80008410000 */
        /* <DEDUP_REMOVED lines=14> */
.L_x_2473:
        /* <DEDUP_REMOVED lines=15> */
.L_x_2475:
[----:B------:R-:W-:Y:S05]  /*10350*/  BSYNC.RECONVERGENT B2 ;  /* 0x0000000000027941 */ /* 0x000fea0003800200 */
.L_x_2474:
        /* <DEDUP_REMOVED lines=43> */
.L_x_2472:
[----:B------:R-:W-:Y:S05]  /*10610*/  BSYNC.RECONVERGENT B1 ;  /* 0x0000000000017941 */ /* 0x000fea0003800200 */
.L_x_2471:
        /* <DEDUP_REMOVED lines=12> */
.L_x_2435:
[----:B------:R-:W0:Y:S01]  /*106e0*/  LDC.64 R62, c[0x0][0x3a8] ;  /* 0x0000ea00ff3e7b82 */ /* 0x000e220000000a00 */
[----:B------:R-:W-:Y:S02]  /*106f0*/  SEL R26, RZ, 0x1000000, !P6 ;  /* 0x01000000ff1a7807 */ /* 0x000fe40007000000 */
[----:B------:R-:W-:Y:S02]  /*10700*/  ISETP.NE.AND P6, PT, R22, RZ, PT ;  /* 0x000000ff1600720c */ /* 0x000fe40003fc5270 */
[----:B------:R-:W-:Y:S02]  /*10710*/  SEL R22, RZ, 0x10000, !P5 ;  /* 0x00010000ff167807 */ /* 0x000fe40006800000 */
[----:B------:R-:W-:Y:S01]  /*10720*/  SEL R93, RZ, 0x100, !P4 ;  /* 0x00000100ff5d7807 */ /* 0x000fe20006000000 */
[----:B------:R-:W1:Y:S01]  /*10730*/  LDC.64 R60, c[0x0][0x3b0] ;  /* 0x0000ec00ff3c7b82 */ /* 0x000e620000000a00 */
[----:B------:R-:W-:Y:S02]  /*10740*/  ISETP.NE.AND P5, PT, R24, RZ, PT ;  /* 0x000000ff1800720c */ /* 0x000fe40003fa5270 */
[----:B------:R-:W-:-:S02]  /*10750*/  LOP3.LUT R93, R93, R26, R22, 0xfe, !PT ;  /* 0x0000001a5d5d7212 */ /* 0x000fc400078efe16 */
[----:B------:R-:W-:Y:S02]  /*10760*/  SEL R24, RZ, 0x1000000, !P2 ;  /* 0x01000000ff187807 */ /* 0x000fe40005000000 */
[----:B------:R-:W-:Y:S02]  /*10770*/  SEL R89, RZ, 0x10000, !P1 ;  /* 0x00010000ff597807 */ /* 0x000fe40004800000 */
[----:B------:R-:W-:Y:S02]  /*10780*/  SEL R22, RZ, 0x100, !P5 ;  /* 0x00000100ff167807 */ /* 0x000fe40006800000 */
        /* <DEDUP_REMOVED lines=10> */
.L_x_2393:
[----:B------:R-:W-:Y:S05]  /*10830*/  BSYNC.RECONVERGENT B0 ;  /* 0x0000000000007941 */ /* 0x000fea0003800200 */
.L_x_2392:
[----:B------:R-:W-:Y:S01]  /*10840*/  ISETP.NE.AND P3, PT, R14, RZ, PT ;  /* 0x000000ff0e00720c */ /* 0x000fe20003f65270 */
[----:B------:R-:W-:Y:S01]  /*10850*/  FADD.FTZ R14, RZ, R9 ;  /* 0x00000009ff0e7221 */ /* 0x000fe20000010000 */
[C---:B------:R-:W-:Y:S01]  /*10860*/  ISETP.GT.U32.AND P2, PT, R3.reuse, 0x1ff, PT ;  /* 0x000001ff0300780c */ /* 0x040fe20003f44070 */
[----:B------:R-:W1:Y:S01]  /*10870*/  S2UR UR5, SR_CgaCtaId ;  /* 0x00000000000579c3 */ /* 0x000e620000008800 */
[----:B------:R-:W-:Y:S01]  /*10880*/  ISETP.GT.U32.AND P1, PT, R3, 0x2ff, PT ;  /* 0x000002ff0300780c */ /* 0x000fe20003f24070 */
[----:B------:R-:W-:Y:S01]  /*10890*/  FADD.FTZ R14, R13, R14 ;  /* 0x0000000e0d0e7221 */ /* 0x000fe20000010000 */
[----:B------:R-:W-:Y:S01]  /*108a0*/  UMOV UR4, 0x400 ;  /* 0x0000040000047882 */ /* 0x000fe20000000000 */
[----:B------:R-:W-:Y:S02]  /*108b0*/  BSSY.RECONVERGENT B0, `(.L_x_2476) ;  /* 0x00000e1000007945 */ /* 0x000fe40003800200 */
[----:B------:R-:W-:-:S04]  /*108c0*/  FADD.FTZ R14, R15, R14 ;  /* 0x0000000e0f0e7221 */ /* 0x000fc80000010000 */
[----:B------:R-:W-:-:S04]  /*108d0*/  FADD.FTZ R14, R23, R14 ;  /* 0x0000000e170e7221 */ /* 0x000fc80000010000 */
[----:B------:R-:W-:-:S04]  /*108e0*/  FADD.FTZ R14, R25, R14 ;  /* 0x0000000e190e7221 */ /* 0x000fc80000010000 */
[----:B------:R-:W-:-:S04]  /*108f0*/  FADD.FTZ R14, R71, R14 ;  /* 0x0000000e470e7221 */ /* 0x000fc80000010000 */
[----:B------:R-:W-:Y:S01]  /*10900*/  FADD.FTZ R14, R73, R14 ;  /* 0x0000000e490e7221 */ /* 0x000fe20000010000 */
[----:B-1----:R-:W-:-:S03]  /*10910*/  ULEA UR4, UR5, UR4, 0x18 ;  /* 0x0000000405047291 */ /* 0x002fc6000f8ec0ff */
        /* <DEDUP_REMOVED lines=19> */
[----:B0-23--:R-:W0:Y:S02]  /*10a50*/  SHFL.BFLY PT, R57, R14, 0x1, 0x1f ;  /* 0x0c201f000e397f89 */ /* 0x00de2400000e0000 */
        /* <DEDUP_REMOVED lines=67> */
[----:B------:R-:W-:Y:S02]  /*10e90*/  LOP3.LUT P1, R14, R0, 0x1f, RZ, 0xc0, !PT ;  /* 0x0000001f000e7812 */ /* 0x000fe4000782c0ff */
[----:B------:R-:W-:Y:S02]  /*10ea0*/  CS2R R58, SRZ ;  /* 0x00000000003a7805 */ /* 0x000fe4000001ff00 */
[----:B------:R-:W0:Y:S01]  /*10eb0*/  SHFL.BFLY PT, R61, R24, 0x10, 0x1f ;  /* 0x0e001f00183d7f89 */ /* 0x000e2200000e0000 */
[----:B------:R-:W-:-:S08]  /*10ec0*/  ISETP.GT.U32.AND P2, PT, R14, 0x7, PT ;  /* 0x000000070e00780c */ /* 0x000fd00003f44070 */
[----:B------:R-:W-:-:S04]  /*10ed0*/  @!P1 SHF.R.U32.HI R14, RZ, 0x2, R0 ;  /* 0x00000002ff0e9819 */ /* 0x000fc80000011600 */
[----:B------:R-:W-:Y:S01]  /*10ee0*/  @!P1 LOP3.LUT R14, R14, 0x38, RZ, 0xc0, !PT ;  /* 0x000000380e0e9812 */ /* 0x000fe200078ec0ff */
[----:B------:R-:W-:-:S05]  /*10ef0*/  @!P2 IMAD.SHL.U32 R18, R0, 0x8, RZ ;  /* 0x000000080012a824 */ /* 0x000fca00078e00ff */
[----:B------:R-:W-:Y:S01]  /*10f00*/  @!P2 LOP3.LUT R20, R18, 0xf8, RZ, 0xc0, !PT ;  /* 0x000000f81214a812 */ /* 0x000fe200078ec0ff */
[----:B------:R-:W-:Y:S02]  /*10f10*/  HFMA2 R18, -RZ, RZ, 0, 0 ;  /* 0x00000000ff127431 */ /* 0x000fe400000001ff */
[----:B------:R-:W-:Y:S02]  /*10f20*/  @!P2 IMAD.MOV.U32 R18, RZ, RZ, R6 ;  /* 0x000000ffff12a224 */ /* 0x000fe400078e0006 */
[----:B0-----:R-:W-:-:S03]  /*10f30*/  FADD.FTZ R57, R24, R61 ;  /* 0x0000003d18397221 */ /* 0x001fc60000010000 */
[----:B------:R-:W0:Y:S01]  /*10f40*/  SHFL.DOWN PT, R61, R18, 0x4, 0x1f ;  /* 0x08801f00123d7f89 */ /* 0x000e2200000e0000 */
[----:B------:R-:W-:-:S03]  /*10f50*/  I2FP.F32.S32 R26, R18 ;  /* 0x00000012001a7245 */ /* 0x000fc60000201400 */
[----:B------:R-:W-:Y:S01]  /*10f60*/  @!P1 STS.64 [R14+UR4], R56 ;  /* 0x000000380e009988 */ /* 0x000fe20008000a04 */
[----:B------:R-:W-:Y:S01]  /*10f70*/  BAR.SYNC.DEFER_BLOCKING 0x0 ;  /* 0x0000000000007b1d */ /* 0x000fe20000010000 */
[----:B------:R-:W-:Y:S02]  /*10f80*/  ISETP.NE.AND P1, PT, RZ, UR11, PT ;  /* 0x0000000bff007c0c */ /* 0x000fe4000bf25270 */
[----:B0-----:R-:W-:Y:S02]  /*10f90*/  I2FP.F32.S32 R28, R61 ;  /* 0x0000003d001c7245 */ /* 0x001fe40000201400 */
[----:B------:R-:W-:-:S05]  /*10fa0*/  IADD3 R61, PT, PT, R61, R18, RZ ;  /* 0x000000123d3d7210 */ /* 0x000fca0007ffe0ff */
[----:B------:R-:W0:Y:S04]  /*10fb0*/  SHFL.DOWN PT, R18, R61, 0x2, 0x1f ;  /* 0x08401f003d127f89 */ /* 0x000e2800000e0000 */
[----:B------:R1:W2:Y:S01]  /*10fc0*/  @!P2 LDS.64 R58, [R20+UR4] ;  /* 0x00000004143aa984 */ /* 0x0002a20008000a00 */
[----:B------:R-:W-:Y:S02]  /*10fd0*/  ISETP.NE.AND P2, PT, R0, RZ, PT ;  /* 0x000000ff0000720c */ /* 0x000fe40003f45270 */
[----:B-1----:R-:W-:-:S04]  /*10fe0*/  I2FP.F32.S32 R20, R61 ;  /* 0x0000003d00147245 */ /* 0x002fc80000201400 */
[----:B------:R-:W1:Y:S01]  /*10ff0*/  MUFU.RCP R24, R20 ;  /* 0x0000001400187308 */ /* 0x000e620000001000 */
[----:B0-----:R-:W-:Y:S01]  /*11000*/  I2FP.F32.S32 R30, R18 ;  /* 0x00000012001e7245 */ /* 0x001fe20000201400 */
[----:B--2---:R-:W0:Y:S04]  /*11010*/  SHFL.DOWN PT, R63, R58, 0x4, 0x1f ;  /* 0x08801f003a3f7f89 */ /* 0x004e2800000e0000 */
[----:B------:R-:W2:Y:S01]  /*11020*/  SHFL.DOWN PT, R14, R59, 0x4, 0x1f ;  /* 0x08801f003b0e7f89 */ /* 0x000ea200000e0000 */
[C---:B0-----:R-:W-:Y:S01]  /*11030*/  FMUL.FTZ R89, R63.reuse, R28 ;  /* 0x0000001c3f597220 */ /* 0x041fe20000410000 */
[----:B------:R-:W-:-:S03]  /*11040*/  FADD.FTZ R63, -R63, R58 ;  /* 0x0000003a3f3f7221 */ /* 0x000fc60000010100 */
[----:B------:R-:W-:Y:S01]  /*11050*/  FFMA.FTZ R89, R26, R58, R89 ;  /* 0x0000003a1a597223 */ /* 0x000fe20000010059 */
[----:B------:R-:W-:Y:S01]  /*11060*/  FMUL.FTZ R63, R63, R63 ;  /* 0x0000003f3f3f7220 */ /* 0x000fe20000410000 */
[----:B--2---:R-:W-:Y:S02]  /*11070*/  FADD.FTZ R57, R14, R59 ;  /* 0x0000003b0e397221 */ /* 0x004fe40000010000 */
[----:B-1----:R-:W-:Y:S01]  /*11080*/  FMUL.FTZ R89, R24, R89 ;  /* 0x0000005918597220 */ /* 0x002fe20000410000 */
[----:B------:R-:W-:-:S04]  /*11090*/  FMUL.FTZ R63, R63, R26 ;  /* 0x0000001a3f3f7220 */ /* 0x000fc80000410000 */
[----:B------:R-:W0:Y:S01]  /*110a0*/  SHFL.DOWN PT, R26, R89, 0x2, 0x1f ;  /* 0x08401f00591a7f89 */ /* 0x000e2200000e0000 */
[----:B------:R-:W-:-:S04]  /*110b0*/  FMUL.FTZ R63, R63, R28 ;  /* 0x0000001c3f3f7220 */ /* 0x000fc80000410000 */
[----:B------:R-:W-:Y:S01]  /*110c0*/  FFMA.FTZ R57, R24, R63, R57 ;  /* 0x0000003f18397223 */ /* 0x000fe20000010039 */
[----:B------:R-:W-:-:S04]  /*110d0*/  IMAD.IADD R24, R61, 0x1, R18 ;  /* 0x000000013d187824 */ /* 0x000fc800078e0212 */
[----:B------:R-:W1:Y:S01]  /*110e0*/  SHFL.DOWN PT, R14, R57, 0x2, 0x1f ;  /* 0x08401f00390e7f89 */ /* 0x000e6200000e0000 */
[----:B------:R-:W-:-:S03]  /*110f0*/  I2FP.F32.S32 R28, R24 ;  /* 0x00000018001c7245 */ /* 0x000fc60000201400 */
[----:B------:R-:W2:Y:S01]  /*11100*/  SHFL.DOWN PT, R63, R24, 0x1, 0x1f ;  /* 0x08201f00183f7f89 */ /* 0x000ea200000e0000 */
[----:B------:R-:W3:Y:S01]  /*11110*/  MUFU.RCP R18, R28 ;  /* 0x0000001c00127308 */ /* 0x000ee20000001000 */
[----:B0-----:R-:W-:Y:S01]  /*11120*/  FMUL.FTZ R59, R26, R30 ;  /* 0x0000001e1a3b7220 */ /* 0x001fe20000410000 */
[----:B------:R-:W-:-:S03]  /*11130*/  FADD.FTZ R26, R89, -R26 ;  /* 0x8000001a591a7221 */ /* 0x000fc60000010000 */
[----:B------:R-:W-:Y:S01]  /*11140*/  FFMA.FTZ R61, R20, R89, R59 ;  /* 0x00000059143d7223 */ /* 0x000fe2000001003b */
[----:B------:R-:W-:-:S04]  /*11150*/  FMUL.FTZ R59, R26, R26 ;  /* 0x0000001a1a3b7220 */ /* 0x000fc80000410000 */
[----:B------:R-:W-:Y:S01]  /*11160*/  FMUL.FTZ R59, R20, R59 ;  /* 0x0000003b143b7220 */ /* 0x000fe20000410000 */
[----:B---3--:R-:W-:-:S03]  /*11170*/  FMUL.FTZ R61, R18, R61 ;  /* 0x0000003d123d7220 */ /* 0x008fc60000410000 */
[----:B------:R-:W-:Y:S01]  /*11180*/  FMUL.FTZ R30, R59, R30 ;  /* 0x0000001e3b1e7220 */ /* 0x000fe20000410000 */
[----:B-1----:R-:W-:Y:S02]  /*11190*/  FADD.FTZ R59, R57, R14 ;  /* 0x0000000e393b7221 */ /* 0x002fe40000010000 */
[----:B------:R-:W0:Y:S02]  /*111a0*/  SHFL.DOWN PT, R14, R61, 0x1, 0x1f ;  /* 0x08201f003d0e7f89 */ /* 0x000e2400000e0000 */
[----:B------:R-:W-:Y:S01]  /*111b0*/  FFMA.FTZ R30, R18, R30, R59 ;  /* 0x0000001e121e7223 */ /* 0x000fe2000001003b */
[-C--:B--2---:R-:W-:Y:S02]  /*111c0*/  IADD3 R18, PT, PT, R24, R63.reuse, RZ ;  /* 0x0000003f18127210 */ /* 0x084fe40007ffe0ff */
[----:B------:R-:W-:Y:S02]  /*111d0*/  I2FP.F32.S32 R63, R63 ;  /* 0x0000003f003f7245 */ /* 0x000fe40000201400 */
[----:B------:R-:W1:Y:S01]  /*111e0*/  SHFL.DOWN PT, R57, R30, 0x1, 0x1f ;  /* 0x08201f001e397f89 */ /* 0x000e6200000e0000 */
[----:B------:R-:W-:-:S06]  /*111f0*/  I2FP.F32.S32 R18, R18 ;  /* 0x0000001200127245 */ /* 0x000fcc0000201400 */
[----:B------:R-:W2:Y:S01]  /*11200*/  MUFU.RCP R18, R18 ;  /* 0x0000001200127308 */ /* 0x000ea20000001000 */
[----:B0-----:R-:W-:Y:S01]  /*11210*/  FADD.FTZ R20, R61, -R14 ;  /* 0x8000000e3d147221 */ /* 0x001fe20000010000 */
[----:B------:R-:W-:Y:S02]  /*11220*/  FMUL.FTZ R89, R14, R63 ;  /* 0x0000003f0e597220 */ /* 0x000fe40000410000 */
[----:B------:R-:W0:Y:S01]  /*11230*/  LDC R14, c[0x0][0x448] ;  /* 0x00011200ff0e7b82 */ /* 0x000e220000000800 */
[----:B------:R-:W-:Y:S01]  /*11240*/  FMUL.FTZ R59, R20, R20 ;  /* 0x00000014143b7220 */ /* 0x000fe20000410000 */
[----:B------:R-:W-:Y:S01]  /*11250*/  FFMA.FTZ R89, R28, R61, R89 ;  /* 0x0000003d1c597223 */ /* 0x000fe20000010059 */
[----:B-1----:R-:W-:Y:S02]  /*11260*/  FADD.FTZ R57, R30, R57 ;  /* 0x000000391e397221 */ /* 0x002fe40000010000 */
[----:B------:R-:W-:Y:S01]  /*11270*/  FMUL.FTZ R59, R28, R59 ;  /* 0x0000003b1c3b7220 */ /* 0x000fe20000410000 */
[----:B--2---:R-:W-:-:S03]  /*11280*/  FMUL.FTZ R89, R18, R89 ;  /* 0x0000005912597220 */ /* 0x004fc60000410000 */
[----:B------:R-:W-:Y:S01]  /*11290*/  FMUL.FTZ R59, R59, R63 ;  /* 0x0000003f3b3b7220 */ /* 0x000fe20000410000 */
[----:B------:R-:W-:Y:S02]  /*112a0*/  MOV R63, UR10 ;  /* 0x0000000a003f7c02 */ /* 0x000fe40008000f00 */
[----:B------:R-:W1:Y:S01]  /*112b0*/  SHFL.IDX PT, R89, R89, RZ, 0x1f ;  /* 0x00001fff59597589 */ /* 0x000e6200000e0000 */
[----:B------:R-:W-:Y:S02]  /*112c0*/  FFMA.FTZ R20, R18, R59, R57 ;  /* 0x0000003b12147223 */ /* 0x000fe40000010039 */
[----:B------:R-:W2:Y:S03]  /*112d0*/  @!P2 LDC.64 R58, c[0x0][0x3c8] ;  /* 0x0000f200ff3aab82 */ /* 0x000ea60000000a00 */
[----:B------:R-:W0:Y:S01]  /*112e0*/  SHFL.IDX PT, R57, R20, RZ, 0x1f ;  /* 0x00001fff14397589 */ /* 0x000e2200000e0000 */
[----:B-1----:R-:W-:Y:S01]  /*112f0*/  FMUL.FTZ R18, R89, R89 ;  /* 0x0000005959127220 */ /* 0x002fe20000410000 */
[----:B--2---:R-:W-:-:S04]  /*11300*/  @!P2 IMAD.WIDE R58, R63, 0x4, R58 ;  /* 0x000000043f3aa825 */ /* 0x004fc800078e023a */
[----:B------:R-:W-:Y:S01]  /*11310*/  FSEL R61, R18, RZ, P1 ;  /* 0x000000ff123d7208 */ /* 0x000fe20000800000 */
[----:B0-----:R-:W-:Y:S01]  /*11320*/  FFMA.FTZ R14, R57, UR14, R14 ;  /* 0x0000000e390e7c23 */ /* 0x001fe2000801000e */
[----:B------:R-:W-:Y:S01]  /*11330*/  FSEL R18, R89, RZ, !P1 ;  /* 0x000000ff59127208 */ /* 0x000fe20004800000 */
[----:B------:R-:W0:Y:S02]  /*11340*/  @!P2 LDC.64 R56, c[0x0][0x3c0] ;  /* 0x0000f000ff38ab82 */ /* 0x000e240000000a00 */
[----:B------:R-:W-:Y:S01]  /*11350*/  FADD.FTZ R14, R14, R61 ;  /* 0x0000003d0e0e7221 */ /* 0x000fe20000010000 */
[----:B------:R-:W-:-:S05]  /*11360*/  IMAD.U32 R61, RZ, RZ, UR10 ;  /* 0x0000000aff3d7e24 */ /* 0x000fca000f8e00ff */
[----:B------:R-:W1:Y:S01]  /*11370*/  MUFU.RSQ R14, R14 ;  /* 0x0000000e000e7308 */ /* 0x000e620000001400 */
[----:B0-----:R-:W-:-:S05]  /*11380*/  @!P2 IMAD.WIDE R56, R61, 0x4, R56 ;  /* 0x000000043d38a825 */ /* 0x001fca00078e0238 */
[----:B------:R0:W-:Y:S04]  /*11390*/  @!P2 STG.E desc[UR6][R56.64], R89 ;  /* 0x000000593800a986 */ /* 0x0001e8000c101906 */
[----:B-1----:R0:W-:Y:S01]  /*113a0*/  @!P2 STG.E desc[UR6][R58.64], R14 ;  /* 0x0000000e3a00a986 */ /* 0x0021e2000c101906 */
[----:B------:R-:W-:Y:S05]  /*113b0*/  @!P3 BRA `(.L_x_2477) ;  /* 0x0000000000c0b947 */ /* 0x000fea0003800000 */
[--C-:B0-----:R-:W-:Y:S01]  /*113c0*/  FADD.FTZ R57, R9, -R18.reuse ;  /* 0x8000001209397221 */ /* 0x101fe20000010000 */
[----:B-----5:R-:W-:Y:S02]  /*113d0*/  HADD2.F32 R20, -RZ, R52.H0_H0 ;  /* 0x20000034ff147230 */ /* 0x020fe40000004100 */
[----:B------:R-:W-:Y:S01]  /*113e0*/  FADD.FTZ R59, R13, -R18 ;  /* 0x800000120d3b7221 */ /* 0x000fe20000010000 */
[--C-:B------:R-:W-:Y:S02]  /*113f0*/  HADD2.F32 R24, -RZ, R48.reuse.H0_H0 ;  /* 0x20000030ff187230 */ /* 0x100fe40000004100 */
[C---:B------:R-:W-:Y:S01]  /*11400*/  FMUL.FTZ R57, R14.reuse, R57 ;  /* 0x000000390e397220 */ /* 0x040fe20000410000 */
[----:B------:R-:W-:Y:S02]  /*11410*/  HADD2.F32 R26, -RZ, R48.H1_H1 ;  /* 0x30000030ff1a7230 */ /* 0x000fe40000004100 */
[----:B------:R-:W-:Y:S01]  /*11420*/  FMUL.FTZ R59, R14, R59 ;  /* 0x0000003b0e3b7220 */ /* 0x000fe20000410000 */
[----:B------:R-:W-:-:S02]  /*11430*/  HADD2.F32 R28, -RZ, R50.H0_H0 ;  /* 0x20000032ff1c7230 */ /* 0x000fc40000004100 */
[----:B------:R-:W-:Y:S01]  /*11440*/  FFMA.FTZ R20, R57, R20, R24 ;  /* 0x0000001439147223 */ /* 0x000fe20000010018 */
[----:B------:R-:W-:Y:S02]  /*11450*/  HADD2.F32 R24, -RZ, R52.H1_H1 ;  /* 0x30000034ff187230 */ /* 0x000fe40000004100 */
[--C-:B------:R-:W-:Y:S01]  /*11460*/  FADD.FTZ R57, R15, -R18.reuse ;  /* 0x800000120f397221 */ /* 0x100fe20000010000 */
[----:B------:R-:W-:Y:S02]  /*11470*/  HADD2.F32 R30, -RZ, R50.H1_H1 ;  /* 0x30000032ff1e7230 */ /* 0x000fe40000004100 */
[----:B------:R-:W-:Y:S01]  /*11480*/  FADD.FTZ R61, R83, -R18 ;  /* 0x80000012533d7221 */ /* 0x000fe20000010000 */
[----:B------:R-:W-:Y:S01]  /*11490*/  FFMA.FTZ R63, R59, R24, R26 ;  /* 0x000000183b3f7223 */ /* 0x000fe2000001001a */
[----:B------:R-:W-:Y:S02]  /*114a0*/  HADD2.F32 R24, -RZ, R53.H0_H0 ;  /* 0x20000035ff187230 */ /* 0x000fe40000004100 */
[----:B------:R-:W-:Y:S01]  /*114b0*/  FMUL.FTZ R57, R14, R57 ;  /* 0x000000390e397220 */ /* 0x000fe20000410000 */
[----:B------:R-:W-:-:S02]  /*114c0*/  HADD2.F32 R26, -RZ, R49.H0_H0 ;  /* 0x20000031ff1a7230 */ /* 0x000fc40000004100 */
[----:B------:R-:W-:Y:S01]  /*114d0*/  FADD.FTZ R59, R23, -R18 ;  /* 0x80000012173b7221 */ /* 0x000fe20000010000 */
[C---:B------:R-:W-:Y:S01]  /*114e0*/  FMUL.FTZ R61, R14.reuse, R61 ;  /* 0x0000003d0e3d7220 */ /* 0x040fe20000410000 */
[----:B------:R-:W-:Y:S01]  /*114f0*/  F2FP.F16.F32.PACK_AB R56, R63, R20 ;  /* 0x000000143f38723e */ /* 0x000fe200000000ff */
[----:B------:R-:W-:Y:S01]  /*11500*/  FFMA.FTZ R57, R57, R24, R26 ;  /* 0x0000001839397223 */ /* 0x000fe2000001001a */
[----:B------:R-:W-:Y:S02]  /*11510*/  HADD2.F32 R24, -RZ, R53.H1_H1 ;  /* 0x30000035ff187230 */ /* 0x000fe40000004100 */
[----:B------:R-:W-:Y:S01]  /*11520*/  FMUL.FTZ R59, R14, R59 ;  /* 0x0000003b0e3b7220 */ /* 0x000fe20000410000 */
        /* <DEDUP_REMOVED lines=19> */
[----:B------:R-:W-:Y:S02]  /*11660*/  FFMA.FTZ R28, R61, R28, R30 ;  /* 0x0000001c3d1c7223 */ /* 0x000fe4000001001e */
[----:B------:R-:W0:Y:S03]  /*11670*/  LDC.64 R60, c[0x0][0x428] ;  /* 0x00010a00ff3c7b82 */ /* 0x000e260000000a00 */
[----:B------:R-:W-:Y:S01]  /*11680*/  F2FP.F16.F32.PACK_AB R59, R28, R59 ;  /* 0x0000003b1c3b723e */ /* 0x000fe200000000ff */
[----:B0-----:R-:W-:-:S04]  /*11690*/  IMAD.WIDE.U32 R60, R10, 0x10, R60 ;  /* 0x000000100a3c7825 */ /* 0x001fc800078e003c */
[----:B------:R-:W-:Y:S01]  /*116a0*/  VIADD R10, R10, 0x100 ;  /* 0x000001000a0a7836 */ /* 0x000fe20000000000 */
[----:B------:R1:W-:Y:S06]  /*116b0*/  STG.E.128 desc[UR6][R60.64], R56 ;  /* 0x000000383c007986 */ /* 0x0003ec000c101d06 */
.L_x_2477:
[----:B------:R-:W-:Y:S05]  /*116c0*/  BSYNC.RECONVERGENT B0 ;  /* 0x0000000000007941 */ /* 0x000fea0003800200 */
.L_x_2476:
[----:B------:R-:W-:Y:S01]  /*116d0*/  ISETP.NE.AND P1, PT, R16, RZ, PT ;  /* 0x000000ff1000720c */ /* 0x000fe20003f25270 */
[----:B------:R-:W-:-:S12]  /*116e0*/  BSSY.RECONVERGENT B0, `(.L_x_2478) ;  /* 0x0000032000007945 */ /* 0x000fd80003800200 */
[----:B------:R-:W-:Y:S05]  /*116f0*/  @!P1 BRA `(.L_x_2479) ;  /* 0x0000000000c09947 */ /* 0x000fea0003800000 */
[--C-:B01----:R-:W-:Y:S01]  /*11700*/  FADD.FTZ R57, R11, -R18.reuse ;  /* 0x800000120b397221 */ /* 0x103fe20000010000 */
        /* <DEDUP_REMOVED lines=44> */
[C---:B0-----:R-:W-:Y:S01]  /*119d0*/  IMAD.WIDE.U32 R60, R10.reuse, 0x10, R60 ;  /* 0x000000100a3c7825 */ /* 0x041fe200078e003c */
[----:B------:R-:W-:-:S04]  /*119e0*/  IADD3 R10, PT, PT, R10, 0x100, RZ ;  /* 0x000001000a0a7810 */ /* 0x000fc80007ffe0ff */
[----:B------:R2:W-:Y:S03]  /*119f0*/  STG.E.128 desc[UR6][R60.64], R56 ;  /* 0x000000383c007986 */ /* 0x0005e6000c101d06 */
.L_x_2479:
[----:B------:R-:W-:Y:S05]  /*11a00*/  BSYNC.RECONVERGENT B0 ;  /* 0x0000000000007941 */ /* 0x000fea0003800200 */
.L_x_2478:
[----:B------:R-:W-:Y:S04]  /*11a10*/  BSSY.RECONVERGENT B0, `(.L_x_2480) ;  /* 0x0000031000007945 */ /* 0x000fe80003800200 */
[----:B------:R-:W-:Y:S05]  /*11a20*/  @!P0 BRA `(.L_x_2481) ;  /* 0x0000000000bc8947 */ /* 0x000fea0003800000 */
[--C-:B012---:R-:W-:Y:S01]  /*11a30*/  FADD.FTZ R57, R21, -R18.reuse ;  /* 0x8000001215397221 */ /* 0x107fe20000010000 */
        /* <DEDUP_REMOVED lines=34> */
[----:B------:R-:W-:Y:S02]  /*11c60*/  HADD2.F32 R18, -RZ, R35.H1_H1 ;  /* 0x30000023ff127230 */ /* 0x000fe40000004100 */
[--C-:B------:R-:W-:Y:S02]  /*11c70*/  HADD2.F32 R26, -RZ, R39.reuse.H0_H0 ;  /* 0x20000027ff1a7230 */ /* 0x100fe40000004100 */
[----:B------:R-:W-:Y:S01]  /*11c80*/  FMUL.FTZ R59, R14, R59 ;  /* 0x0000003b0e3b7220 */ /* 0x000fe20000410000 */
[----:B------:R-:W-:Y:S01]  /*11c90*/  HADD2.F32 R14, -RZ, R39.H1_H1 ;  /* 0x30000027ff0e7230 */ /* 0x000fe20000004100 */
[----:B------:R-:W-:Y:S01]  /*11ca0*/  F2FP.F16.F32.PACK_AB R58, R89, R24 ;  /* 0x00000018593a723e */ /* 0x000fe200000000ff */
[----:B------:R-:W-:-:S03]  /*11cb0*/  HADD2.F32 R28, -RZ, R35.H0_H0 ;  /* 0x20000023ff1c7230 */ /* 0x000fc60000004100 */
[----:B------:R-:W-:Y:S02]  /*11cc0*/  FFMA.FTZ R14, R61, R14, R18 ;  /* 0x0000000e3d0e7223 */ /* 0x000fe40000010012 */
[----:B------:R-:W0:Y:S01]  /*11cd0*/  LDC.64 R60, c[0x0][0x428] ;  /* 0x00010a00ff3c7b82 */ /* 0x000e220000000a00 */
[----:B------:R-:W-:-:S05]  /*11ce0*/  FFMA.FTZ R59, R59, R26, R28 ;  /* 0x0000001a3b3b7223 */ /* 0x000fca000001001c */
[----:B------:R-:W-:Y:S01]  /*11cf0*/  F2FP.F16.F32.PACK_AB R59, R14, R59 ;  /* 0x0000003b0e3b723e */ /* 0x000fe200000000ff */
[----:B0-----:R-:W-:-:S05]  /*11d00*/  IMAD.WIDE.U32 R60, R10, 0x10, R60 ;  /* 0x000000100a3c7825 */ /* 0x001fca00078e003c */
[----:B------:R3:W-:Y:S02]  /*11d10*/  STG.E.128 desc[UR6][R60.64], R56 ;  /* 0x000000383c007986 */ /* 0x0007e4000c101d06 */
.L_x_2481:
[----:B------:R-:W-:Y:S05]  /*11d20*/  BSYNC.RECONVERGENT B0 ;  /* 0x0000000000007941 */ /* 0x000fea0003800200 */
.L_x_2480:
[----:B------:R-:W-:Y:S02]  /*11d30*/  UIADD3 UR10, UPT, UPT, UR10, UR16, URZ ;  /* 0x000000100a0a7290 */ /* 0x000fe4000fffe0ff */
[----:B------:R-:W-:Y:S02]  /*11d40*/  UPLOP3.LUT UP2, UPT, UPT, UPT, UP2, 0x40, 0x4 ;  /* 0x000000000004789c */ /* 0x000fe40003f4e820 */
[----:B------:R-:W-:-:S09]  /*11d50*/  UISETP.GE.AND UP1, UPT, UR10, UR17, UPT ;  /* 0x000000110a00728c */ /* 0x000fd2000bf26270 */
[----:B------:R-:W-:Y:S05]  /*11d60*/  BRA.U !UP1, `(.L_x_2482) ;  /* 0xfffffeed09947547 */ /* 0x000fea000b83ffff */
[----:B------:R-:W-:Y:S05]  /*11d70*/  EXIT ;  /* 0x000000000000794d */ /* 0x000fea0003800000 */
.L_x_2483:
        /* <DEDUP_REMOVED lines=16> */
.L_x_20927:


//--------------------- .text._ZN10layer_norm13ln_fwd_kernelINS_13Kernel_traitsI6__halfS2_S2_S2_fjLj6144ELj1ELj1ELj8ELj16ENS_18Kernel_traits_baseILj6144ES2_S2_S2_S2_fjLj256EEEEELb1ELb0ELb0ELb1EEEvNS_9FwdParamsE --------------------------
	.section	.text._ZN10layer_norm13ln_fwd_kernelINS_13Kernel_traitsI6__halfS2_S2_S2_fjLj6144ELj1ELj1ELj8ELj16ENS_18Kernel_traits_baseILj6144ES2_S2_S2_S2_fjLj256EEEEELb1ELb0ELb0ELb1EEEvNS_9FwdParamsE,"ax",@progbits
	.align	128
        .global         _ZN10layer_norm13ln_fwd_kernelINS_13Kernel_traitsI6__halfS2_S2_S2_fjLj6144ELj1ELj1ELj8ELj16ENS_18Kernel_traits_baseILj6144ES2_S2_S2_S2_fjLj256EEEEELb1ELb0ELb0ELb1EEEvNS_9FwdParamsE
        .type           _ZN10layer_norm13ln_fwd_kernelINS_13Kernel_traitsI6__halfS2_S2_S2_fjLj6144ELj1ELj1ELj8ELj16ENS_18Kernel_traits_baseILj6144ES2_S2_S2_S2_fjLj256EEEEELb1ELb0ELb0ELb1EEEvNS_9FwdParamsE,@function
        .size           _ZN10layer_norm13ln_fwd_kernelINS_13Kernel_traitsI6__halfS2_S2_S2_fjLj6144ELj1ELj1ELj8ELj16ENS_18Kernel_traits_baseILj6144ES2_S2_S2_S2_fjLj256EEEEELb1ELb0ELb0ELb1EEEvNS_9FwdParamsE,(.L_x_20928 - _ZN10layer_norm13ln_fwd_kernelINS_13Kernel_traitsI6__halfS2_S2_S2_fjLj6144ELj1ELj1ELj8ELj16ENS_18Kernel_traits_baseILj6144ES2_S2_S2_S2_fjLj256EEEEELb1ELb0ELb0ELb1EEEvNS_9FwdParamsE)
        .other          _ZN10layer_norm13ln_fwd_kernelINS_13Kernel_traitsI6__halfS2_S2_S2_fjLj6144ELj1ELj1ELj8ELj16ENS_18Kernel_traits_baseILj6144ES2_S2_S2_S2_fjLj256EEEEELb1ELb0ELb0ELb1EEEvNS_9FwdParamsE,@"STO_CUDA_ENTRY STV_DEFAULT"
_ZN10layer_norm13ln_fwd_kernelINS_13Kernel_traitsI6__halfS2_S2_S2_fjLj6144ELj1ELj1ELj8ELj16ENS_18Kernel_traits_baseILj6144ES2_S2_S2_S2_fjLj256EEEEELb1ELb0ELb0ELb1EEEvNS_9FwdParamsE:
.text._ZN10layer_norm13ln_fwd_kernelINS_13Kernel_traitsI6__halfS2_S2_S2_fjLj6144ELj1ELj1ELj8ELj16ENS_18Kernel_traits_baseILj6144ES2_S2_S2_S2_fjLj256EEEEELb1ELb0ELb0ELb1EEEvNS_9FwdParamsE:
        /* <DEDUP_REMOVED lines=42> */
[----:B------:R-:W-:Y:S01]  /*02a0*/  SHF.R.U32.HI R4, RZ, 0x2, R29 ;  /* 0x00000002ff047819 */ /* 0x000fe2000001161d */
[----:B------:R-:W-:Y:S01]  /*02b0*/  @P0 IMAD.MOV.U32 R45, RZ, RZ, R25 ;  /* 0x000000ffff2d0224 */ /* 0x000fe200078e0019 */
[----:B------:R-:W-:Y:S01]  /*02c0*/  @P0 MOV R49, R27 ;  /* 0x0000001b00310202 */ /* 0x000fe20000000f00 */
[C---:B------:R-:W-:Y:S01]  /*02d0*/  IMAD.HI.U32 R6, R2.reuse, -0x2daee0ad, RZ ;  /* 0xd2511f5302067827 */ /* 0x040fe200078e00ff */
[----:B------:R-:W-:Y:S01]  /*02e0*/  @P0 MOV R59, R8 ;  /* 0x00000008003b0202 */ /* 0x000fe20000000f00 */
[----:B------:R-:W-:Y:S01]  /*02f0*/  UIADD3 UR21, UPT, UPT, UR12, -0x61c88647, URZ ;  /* 0x9e3779b90c157890 */ /* 0x000fe2000fffe0ff */
[-C--:B------:R-:W-:Y:S01]  /*0300*/  @P0 MOV R65, R11.reuse ;  /* 0x0000000b00410202 */ /* 0x080fe20000000f00 */
[----:B------:R-:W-:Y:S01]  /*0310*/  IMAD R32, R2, -0x2daee0ad, RZ ;  /* 0xd2511f5302207824 */ /* 0x000fe200078e02ff */
[----:B------:R-:W-:Y:S01]  /*0320*/  UIADD3 UR23, UPT, UPT, UR12, 0x3c6ef372, URZ ;  /* 0x3c6ef3720c177890 */ /* 0x000fe2000fffe0ff */
[----:B------:R-:W-:Y:S01]  /*0330*/  LOP3.LUT R6, R6, UR13, RZ, 0x3c, !PT ;  /* 0x0000000d06067c12 */ /* 0x000fe2000f8e3cff */
[----:B------:R-:W-:Y:S01]  /*0340*/  UIADD3 UR22, UPT, UPT, UR13, -0x4498517b, URZ ;  /* 0xbb67ae850d167890 */ /* 0x000fe2000fffe0ff */
[----:B------:R-:W-:Y:S01]  /*0350*/  @P0 IMAD.MOV.U32 R47, RZ, RZ, R26 ;  /* 0x000000ffff2f0224 */ /* 0x000fe200078e001a */
[----:B------:R-:W-:Y:S01]  /*0360*/  UIADD3 UR24, UPT, UPT, UR13, 0x76cf5d0a, URZ ;  /* 0x76cf5d0a0d187890 */ /* 0x000fe2000fffe0ff */
[----:B0-----:R-:W-:Y:S01]  /*0370*/  IMAD R3, R7, UR18, R0 ;  /* 0x0000001207037c24 */ /* 0x001fe2000f8e0200 */
[----:B------:R-:W-:Y:S01]  /*0380*/  UIADD3 UR25, UPT, UPT, UR12, -0x255992d5, URZ ;  /* 0xdaa66d2b0c197890 */ /* 0x000fe2000fffe0ff */
[----:B------:R-:W-:Y:S01]  /*0390*/  IMAD.HI.U32 R7, R6, -0x326172a9, RZ ;  /* 0xcd9e8d5706077827 */ /* 0x000fe200078e00ff */
[----:B------:R-:W-:Y:S01]  /*03a0*/  UIADD3 UR26, UPT, UPT, UR13, 0x32370b8f, URZ ;  /* 0x32370b8f0d1a7890 */ /* 0x000fe2000fffe0ff */
[----:B------:R-:W-:Y:S01]  /*03b0*/  @!P0 CS2R R42, SRZ ;  /* 0x00000000002a8805 */ /* 0x000fe2000001ff00 */
[----:B------:R-:W-:Y:S01]  /*03c0*/  UIADD3 UR27, UPT, UPT, UR12, 0x78dde6e4, URZ ;  /* 0x78dde6e40c1b7890 */ /* 0x000fe2000fffe0ff */
[C---:B------:R-:W-:Y:S01]  /*03d0*/  IMAD.HI.U32 R5, R3.reuse, -0x326172a9, RZ ;  /* 0xcd9e8d5703057827 */ /* 0x040fe200078e00ff */
[----:B------:R-:W-:Y:S01]  /*03e0*/  UIADD3 UR28, UPT, UPT, UR13, -0x126145ec, URZ ;  /* 0xed9eba140d1c7890 */ /* 0x000fe2000fffe0ff */
[----:B------:R-:W-:Y:S01]  /*03f0*/  @!P0 CS2R R40, SRZ ;  /* 0x0000000000288805 */ /* 0x000fe2000001ff00 */
[----:B------:R-:W-:Y:S01]  /*0400*/  UIADD3 UR29, UPT, UPT, UR12, 0x1715609d, URZ ;  /* 0x1715609d0c1d7890 */ /* 0x000fe2000fffe0ff */
[----:B------:R-:W-:Y:S01]  /*0410*/  IMAD R30, R3, -0x326172a9, RZ ;  /* 0xcd9e8d57031e7824 */ /* 0x000fe200078e02ff */
[----:B------:R-:W-:Y:S01]  /*0420*/  LOP3.LUT R5, R4, UR12, R5, 0x96, !PT ;  /* 0x0000000c04057c12 */ /* 0x000fe2000f8e9605 */
[----:B------:R-:W-:Y:S01]  /*0430*/  IMAD R6, R6, -0x326172a9, RZ ;  /* 0xcd9e8d5706067824 */ /* 0x000fe200078e02ff */
[----:B------:R-:W-:Y:S01]  /*0440*/  UIADD3 UR30, UPT, UPT, UR13, -0x56f99767, URZ ;  /* 0xa90668990d1e7890 */ /* 0x000fe2000fffe0ff */
[----:B------:R-:W-:Y:S01]  /*0450*/  @P0 IMAD.MOV.U32 R51, RZ, RZ, R16 ;  /* 0x000000ffff330224 */ /* 0x000fe200078e0010 */
[----:B------:R-:W-:Y:S01]  /*0460*/  LOP3.LUT R7, R30, UR21, R7, 0x96, !PT ;  /* 0x000000151e077c12 */ /* 0x000fe2000f8e9607 */
[C---:B------:R-:W-:Y:S01]  /*0470*/  IMAD.HI.U32 R29, R5.reuse, -0x2daee0ad, RZ ;  /* 0xd2511f53051d7827 */ /* 0x040fe200078e00ff */
[----:B------:R-:W-:Y:S01]  /*0480*/  UIADD3 UR31, UPT, UPT, UR12, -0x4ab325aa, URZ ;  /* 0xb54cda560c1f7890 */ /* 0x000fe2000fffe0ff */
[----:B------:R-:W-:Y:S01]  /*0490*/  @!P0 MOV R47, R26 ;  /* 0x0000001a002f8202 */ /* 0x000fe20000000f00 */
[----:B------:R-:W-:Y:S01]  /*04a0*/  UIADD3 UR32, UPT, UPT, UR13, 0x646e171e, URZ ;  /* 0x646e171e0d207890 */ /* 0x000fe2000fffe0ff */
[----:B------:R-:W-:Y:S01]  /*04b0*/  IMAD R31, R5, -0x2daee0ad, RZ ;  /* 0xd2511f53051f7824 */ /* 0x000fe200078e02ff */
[----:B------:R-:W-:Y:S01]  /*04c0*/  LOP3.LUT R29, R32, UR22, R29, 0x96, !PT ;  /* 0x00000016201d7c12 */ /* 0x000fe2000f8e961d */
[----:B------:R-:W-:Y:S01]  /*04d0*/  IMAD.HI.U32 R30, R7, -0x2daee0ad, RZ ;  /* 0xd2511f53071e7827 */ /* 0x000fe200078e00ff */
[----:B------:R-:W-:Y:S01]  /*04e0*/  UIADD3 UR33, UPT, UPT, UR12, 0x5384540f, URZ ;  /* 0x5384540f0c217890 */ /* 0x000fe2000fffe0ff */
[----:B------:R-:W-:Y:S01]  /*04f0*/  @!P0 MOV R59, R8 ;  /* 0x00000008003b8202 */ /* 0x000fe20000000f00 */
[----:B------:R-:W-:Y:S01]  /*0500*/  UIADD3 UR34, UPT, UPT, UR13, 0x1fd5c5a3, URZ ;  /* 0x1fd5c5a30d227890 */ /* 0x000fe2000fffe0ff */
[----:B------:R-:W-:Y:S01]  /*0510*/  IMAD.HI.U32 R5, R29, -0x326172a9, RZ ;  /* 0xcd9e8d571d057827 */ /* 0x000fe200078e00ff */
[----:B------:R-:W-:Y:S01]  /*0520*/  LOP3.LUT R30, R31, UR24, R30, 0x96, !PT ;  /* 0x000000181f1e7c12 */ /* 0x000fe2000f8e961e */
[----:B------:R-:W-:Y:S01]  /*0530*/  UIADD3 UR35, UPT, UPT, UR12, -0xe443238, URZ ;  /* 0xf1bbcdc80c237890 */ /* 0x000fe2000fffe0ff */
[----:B------:R-:W-:Y:S01]  /*0540*/  @!P0 MOV R65, R11 ;  /* 0x0000000b00418202 */ /* 0x000fe20000000f00 */
[----:B------:R-:W-:Y:S01]  /*0550*/  IMAD R32, R7, -0x2daee0ad, RZ ;  /* 0xd2511f5307207824 */ /* 0x000fe200078e02ff */
[----:B------:R-:W-:Y:S01]  /*0560*/  LOP3.LUT R5, R6, UR23, R5, 0x96, !PT ;  /* 0x0000001706057c12 */ /* 0x000fe2000f8e9605 */
[----:B------:R-:W-:Y:S01]  /*0570*/  IMAD R29, R29, -0x326172a9, RZ ;  /* 0xcd9e8d571d1d7824 */ /* 0x000fe200078e02ff */
[----:B------:R-:W-:Y:S01]  /*0580*/  UIADD3 UR36, UPT, UPT, UR13, -0x24c28bd8, URZ ;  /* 0xdb3d74280d247890 */ /* 0x000fe2000fffe0ff */
[----:B------:R-:W-:Y:S01]  /*0590*/  IMAD.HI.U32 R6, R30, -0x326172a9, RZ ;  /* 0xcd9e8d571e067827 */ /* 0x000fe200078e00ff */
[----:B------:R-:W-:Y:S01]  /*05a0*/  UIADD3 UR37, UPT, UPT, UR12, -0x700cb87f, URZ ;  /* 0x8ff347810c257890 */ /* 0x000fe2000fffe0ff */
[----:B------:R-:W-:Y:S01]  /*05b0*/  LOP3.LUT R69, R28, 0x3, RZ, 0xc0, !PT ;  /* 0x000000031c457812 */ /* 0x000fe200078ec0ff */
[----:B------:R-:W-:Y:S01]  /*05c0*/  UIADD3 UR38, UPT, UPT, UR13, -0x695add53, URZ ;  /* 0x96a522ad0d267890 */ /* 0x000fe2000fffe0ff */
[----:B------:R-:W-:Y:S01]  /*05d0*/  IMAD.HI.U32 R7, R5, -0x2daee0ad, RZ ;  /* 0xd2511f5305077827 */ /* 0x000fe200078e00ff */
[----:B------:R-:W-:Y:S01]  /*05e0*/  LOP3.LUT R6, R29, UR25, R6, 0x96, !PT ;  /* 0x000000191d067c12 */ /* 0x000fe2000f8e9606 */
[----:B-1----:R-:W-:-:S02]  /*05f0*/  UISETP.NE.U32.AND UP0, UPT, UR4, URZ, UPT ;  /* 0x000000ff0400728c */ /* 0x002fc4000bf05070 */
[----:B------:R-:W-:Y:S01]  /*0600*/  IMAD R30, R30, -0x326172a9, RZ ;  /* 0xcd9e8d571e1e7824 */ /* 0x000fe200078e02ff */
[----:B------:R-:W-:Y:S01]  /*0610*/  LOP3.LUT R7, R32, UR26, R7, 0x96, !PT ;  /* 0x0000001a20077c12 */ /* 0x000fe2000f8e9607 */
[----:B------:R-:W-:Y:S01]  /*0620*/  IMAD R32, R5, -0x2daee0ad, RZ ;  /* 0xd2511f5305207824 */ /* 0x000fe200078e02ff */
[----:B------:R-:W-:Y:S01]  /*0630*/  UISETP.NE.AND.EX UP0, UPT, UR5, URZ, UPT, UP0 ;  /* 0x000000ff0500728c */ /* 0x000fe2000bf05300 */
[----:B------:R-:W-:Y:S01]  /*0640*/  IMAD.HI.U32 R29, R6, -0x2daee0ad, RZ ;  /* 0xd2511f53061d7827 */ /* 0x000fe200078e00ff */
[----:B------:R-:W-:Y:S01]  /*0650*/  UPLOP3.LUT UP2, UPT, UPT, UPT, UPT, 0x40, 0x4 ;  /* 0x000000000004789c */ /* 0x000fe20003f4e870 */
[----:B------:R-:W0:Y:S02]  /*0660*/  LDCU UR8, c[0x0][0x404] ;  /* 0x00008080ff0877ac */ /* 0x000e240008000800 */
[C---:B------:R-:W-:Y:S01]  /*0670*/  IMAD.HI.U32 R5, R7.reuse, -0x326172a9, RZ ;  /* 0xcd9e8d5707057827 */ /* 0x040fe200078e00ff */
[----:B------:R-:W-:Y:S01]  /*0680*/  LOP3.LUT R29, R32, UR28, R29, 0x96, !PT ;  /* 0x0000001c201d7c12 */ /* 0x000fe2000f8e961d */
[----:B------:R-:W1:Y:S02]  /*0690*/  LDCU UR9, c[0x0][0x408] ;  /* 0x00008100ff0977ac */ /* 0x000e640008000800 */
[----:B------:R-:W-:Y:S01]  /*06a0*/  IMAD R31, R6, -0x2daee0ad, RZ ;  /* 0xd2511f53061f7824 */ /* 0x000fe200078e02ff */
[----:B------:R-:W-:Y:S01]  /*06b0*/  LOP3.LUT R5, R30, UR27, R5, 0x96, !PT ;  /* 0x0000001b1e057c12 */ /* 0x000fe2000f8e9605 */
[----:B------:R-:W-:Y:S01]  /*06c0*/  IMAD R30, R7, -0x326172a9, RZ ;  /* 0xcd9e8d57071e7824 */ /* 0x000fe200078e02ff */
[----:B------:R-:W2:Y:S01]  /*06d0*/  LDCU UR19, c[0x0][0x388] ;  /* 0x00007100ff1377ac */ /* 0x000ea20008000800 */
[----:B------:R-:W-:Y:S01]  /*06e0*/  IMAD.HI.U32 R7, R29, -0x326172a9, RZ ;  /* 0xcd9e8d571d077827 */ /* 0x000fe200078e00ff */
[----:B------:R-:W3:Y:S03]  /*06f0*/  LDCU.U8 UR39, c[0x0][0x410] ;  /* 0x00008200ff2777ac */ /* 0x000ee60008000000 */
[C---:B------:R-:W-:Y:S01]  /*0700*/  IMAD.HI.U32 R6, R5.reuse, -0x2daee0ad, RZ ;  /* 0xd2511f5305067827 */ /* 0x040fe200078e00ff */
[----:B------:R-:W-:Y:S01]  /*0710*/  LOP3.LUT R7, R30, UR29, R7, 0x96, !PT ;  /* 0x0000001d1e077c12 */ /* 0x000fe2000f8e9607 */
[----:B------:R-:W4:Y:S02]  /*0720*/  LDCU UR20, c[0x0][0x400] ;  /* 0x00008000ff1477ac */ /* 0x000f240008000800 */
[----:B------:R-:W-:Y:S01]  /*0730*/  IMAD R32, R5, -0x2daee0ad, RZ ;  /* 0xd2511f5305207824 */ /* 0x000fe200078e02ff */
[----:B------:R-:W-:Y:S01]  /*0740*/  LOP3.LUT R6, R31, UR30, R6, 0x96, !PT ;  /* 0x0000001e1f067c12 */ /* 0x000fe2000f8e9606 */
[----:B------:R-:W-:Y:S01]  /*0750*/  IMAD.HI.U32 R31, R7, -0x2daee0ad, RZ ;  /* 0xd2511f53071f7827 */ /* 0x000fe200078e00ff */
[----:B------:R-:W0:Y:S03]  /*0760*/  LDCU.64 UR14, c[0x0][0x3a0] ;  /* 0x00007400ff0e77ac */ /* 0x000e260008000a00 */
[----:B------:R-:W-:Y:S01]  /*0770*/  IMAD R30, R29, -0x326172a9, RZ ;  /* 0xcd9e8d571d1e7824 */ /* 0x000fe200078e02ff */
[----:B------:R-:W-:Y:S01]  /*0780*/  LOP3.LUT R31, R32, UR32, R31, 0x96, !PT ;  /* 0x00000020201f7c12 */ /* 0x000fe2000f8e961f */
[C---:B------:R-:W-:Y:S01]  /*0790*/  IMAD.HI.U32 R5, R6.reuse, -0x326172a9, RZ ;  /* 0xcd9e8d5706057827 */ /* 0x040fe200078e00ff */
[----:B------:R-:W0:Y:S03]  /*07a0*/  LDCU.64 UR16, c[0x0][0x380] ;  /* 0x00007000ff1077ac */ /* 0x000e260008000a00 */
[----:B------:R-:W-:Y:S01]  /*07b0*/  IMAD R29, R6, -0x326172a9, RZ ;  /* 0xcd9e8d57061d7824 */ /* 0x000fe200078e02ff */
[----:B------:R-:W-:Y:S01]  /*07c0*/  LOP3.LUT R5, R30, UR31, R5, 0x96, !PT ;  /* 0x0000001f1e057c12 */ /* 0x000fe2000f8e9605 */
[----:B------:R-:W-:-:S02]  /*07d0*/  IMAD R30, R7, -0x2daee0ad, RZ ;  /* 0xd2511f53071e7824 */ /* 0x000fc400078e02ff */
        /* <DEDUP_REMOVED lines=15> */
[----:B------:R-:W-:Y:S01]  /*08d0*/  @P0 IMAD.MOV.U32 R53, RZ, RZ, R17 ;  /* 0x000000ffff350224 */ /* 0x000fe200078e0011 */
[----:B------:R-:W-:Y:S01]  /*08e0*/  @!P0 MOV R53, R17 ;  /* 0x0000001100358202 */ /* 0x000fe20000000f00 */
[----:B------:R-:W-:Y:S01]  /*08f0*/  @P0 IMAD.MOV.U32 R55, RZ, RZ, R18 ;  /* 0x000000ffff370224 */ /* 0x000fe200078e0012 */
[----:B------:R-:W-:Y:S01]  /*0900*/  LOP3.LUT R68, R5, UR38, R68, 0x96, !PT ;  /* 0x0000002605447c12 */ /* 0x000fe2000f8e9644 */
[----:B------:R-:W-:Y:S02]  /*0910*/  @P0 IMAD.MOV.U32 R57, RZ, RZ, R19 ;  /* 0x000000ffff390224 */ /* 0x000fe400078e0013 */
[----:B------:R-:W-:Y:S02]  /*0920*/  @P0 IMAD.MOV.U32 R61, RZ, RZ, R9 ;  /* 0x000000ffff3d0224 */ /* 0x000fe400078e0009 */
[----:B------:R-:W-:Y:S02]  /*0930*/  @P0 IMAD.MOV.U32 R63, RZ, RZ, R10 ;  /* 0x000000ffff3f0224 */ /* 0x000fe400078e000a */
[----:B------:R-:W-:Y:S01]  /*0940*/  @P0 IMAD.MOV.U32 R29, RZ, RZ, R24 ;  /* 0x000000ffff1d0224 */ /* 0x000fe200078e0018 */
[----:B------:R-:W-:Y:S01]  /*0950*/  @!P0 MOV R29, R24 ;  /* 0x00000018001d8202 */ /* 0x000fe20000000f00 */
[----:B------:R-:W-:-:S02]  /*0960*/  @!P0 IMAD.MOV.U32 R45, RZ, RZ, R25 ;  /* 0x000000ffff2d8224 */ /* 0x000fc400078e0019 */
[----:B------:R-:W-:Y:S02]  /*0970*/  @!P0 IMAD.MOV.U32 R49, RZ, RZ, R27 ;  /* 0x000000ffff318224 */ /* 0x000fe400078e001b */
[----:B------:R-:W-:Y:S02]  /*0980*/  @!P0 IMAD.MOV.U32 R51, RZ, RZ, R16 ;  /* 0x000000ffff338224 */ /* 0x000fe400078e0010 */
[----:B------:R-:W-:Y:S02]  /*0990*/  @!P0 IMAD.MOV.U32 R55, RZ, RZ, R18 ;  /* 0x000000ffff378224 */ /* 0x000fe400078e0012 */
[----:B------:R-:W-:Y:S02]  /*09a0*/  @!P0 IMAD.MOV.U32 R57, RZ, RZ, R19 ;  /* 0x000000ffff398224 */ /* 0x000fe400078e0013 */
[----:B------:R-:W-:Y:S02]  /*09b0*/  @!P0 IMAD.MOV.U32 R61, RZ, RZ, R9 ;  /* 0x000000ffff3d8224 */ /* 0x000fe400078e0009 */
[----:B------:R-:W-:-:S02]  /*09c0*/  @!P0 IMAD.MOV.U32 R63, RZ, RZ, R10 ;  /* 0x000000ffff3f8224 */ /* 0x000fc400078e000a */
[--C-:B------:R-:W-:Y:S02]  /*09d0*/  HADD2.F32 R5, -RZ, R15.reuse.H0_H0 ;  /* 0x2000000fff057230 */ /* 0x100fe40000004100 */
[----:B------:R-:W-:Y:S02]  /*09e0*/  HADD2.F32 R6, -RZ, R15.H1_H1 ;  /* 0x3000000fff067230 */ /* 0x000fe40000004100 */
[--C-:B------:R-:W-:Y:S02]  /*09f0*/  HADD2.F32 R7, -RZ, R14.reuse.H0_H0 ;  /* 0x2000000eff077230 */ /* 0x100fe40000004100 */
[----:B------:R-:W-:Y:S02]  /*0a00*/  HADD2.F32 R8, -RZ, R14.H1_H1 ;  /* 0x3000000eff087230 */ /* 0x000fe40000004100 */
[--C-:B------:R-:W-:Y:S02]  /*0a10*/  HADD2.F32 R9, -RZ, R13.reuse.H0_H0 ;  /* 0x2000000dff097230 */ /* 0x100fe40000004100 */
[----:B------:R-:W-:-:S02]  /*0a20*/  HADD2.F32 R10, -RZ, R13.H1_H1 ;  /* 0x3000000dff0a7230 */ /* 0x000fc40000004100 */
[--C-:B------:R-:W-:Y:S02]  /*0a30*/  HADD2.F32 R13, -RZ, R23.reuse.H0_H0 ;  /* 0x20000017ff0d7230 */ /* 0x100fe40000004100 */
[----:B------:R-:W-:Y:S02]  /*0a40*/  HADD2.F32 R14, -RZ, R23.H1_H1 ;  /* 0x30000017ff0e7230 */ /* 0x000fe40000004100 */
[--C-:B------:R-:W-:Y:S02]  /*0a50*/  HADD2.F32 R15, -RZ, R22.reuse.H0_H0 ;  /* 0x20000016ff0f7230 */ /* 0x100fe40000004100 */
[----:B------:R-:W-:Y:S02]  /*0a60*/  HADD2.F32 R16, -RZ, R22.H1_H1 ;  /* 0x30000016ff107230 */ /* 0x000fe40000004100 */
[--C-:B------:R-:W-:Y:S02]  /*0a70*/  HADD2.F32 R17, -RZ, R21.reuse.H0_H0 ;  /* 0x20000015ff117230 */ /* 0x100fe40000004100 */
[----:B------:R-:W-:-:S02]  /*0a80*/  HADD2.F32 R18, -RZ, R21.H1_H1 ;  /* 0x30000015ff127230 */ /* 0x000fc40000004100 */
[----:B------:R-:W-:Y:S02]  /*0a90*/  HADD2.F32 R11, -RZ, R12.H0_H0 ;  /* 0x2000000cff0b7230 */ /* 0x000fe40000004100 */
[----:B------:R-:W-:Y:S02]  /*0aa0*/  HADD2.F32 R19, -RZ, R20.H0_H0 ;  /* 0x20000014ff137230 */ /* 0x000fe40000004100 */
[--C-:B------:R-:W-:Y:S02]  /*0ab0*/  HADD2.F32 R21, -RZ, R43.reuse.H0_H0 ;  /* 0x2000002bff157230 */ /* 0x100fe40000004100 */
[----:B------:R-:W-:Y:S02]  /*0ac0*/  HADD2.F32 R22, -RZ, R43.H1_H1 ;  /* 0x3000002bff167230 */ /* 0x000fe40000004100 */
[--C-:B------:R-:W-:Y:S02]  /*0ad0*/  HADD2.F32 R23, -RZ, R42.reuse.H0_H0 ;  /* 0x2000002aff177230 */ /* 0x100fe40000004100 */
[----:B------:R-:W-:-:S02]  /*0ae0*/  HADD2.F32 R24, -RZ, R42.H1_H1 ;  /* 0x3000002aff187230 */ /* 0x000fc40000004100 */
[--C-:B------:R-:W-:Y:S02]  /*0af0*/  HADD2.F32 R25, -RZ, R41.reuse.H0_H0 ;  /* 0x20000029ff197230 */ /* 0x100fe40000004100 */
[----:B------:R-:W-:Y:S02]  /*0b00*/  HADD2.F32 R26, -RZ, R41.H1_H1 ;  /* 0x30000029ff1a7230 */ /* 0x000fe40000004100 */
        /* <DEDUP_REMOVED lines=10> */
[----:B------:R-:W-:Y:S02]  /*0bb0*/  HADD2.F32 R62, -RZ, R63.H0_H0 ;  /* 0x2000003fff3e7230 */ /* 0x000fe40000004100 */
[----:B------:R-:W-:Y:S02]  /*0bc0*/  HADD2.F32 R64, -RZ, R65.H0_H0 ;  /* 0x20000041ff407230 */ /* 0x000fe40000004100 */
[----:B------:R-:W-:Y:S02]  /*0bd0*/  HADD2.F32 R12, -RZ, R12.H1_H1 ;  /* 0x3000000cff0c7230 */ /* 0x000fe40000004100 */
[----:B------:R-:W-:Y:S02]  /*0be0*/  HADD2.F32 R20, -RZ, R20.H1_H1 ;  /* 0x30000014ff147230 */ /* 0x000fe40000004100 */
[----:B------:R-:W-:Y:S02]  /*0bf0*/  HADD2.F32 R40, -RZ, R40.H1_H1 ;  /* 0x30000028ff287230 */ /* 0x000fe40000004100 */
[----:B------:R-:W-:-:S02]  /*0c00*/  IMAD.MOV.U32 R41, RZ, RZ, RZ ;  /* 0x000000ffff297224 */ /* 0x000fc400078e00ff */
[--C-:B------:R-:W-:Y:S02]  /*0c10*/  HADD2.F32 R42, -RZ, R29.reuse.H0_H0 ;  /* 0x2000001dff2a7230 */ /* 0x100fe40000004100 */
        /* <DEDUP_REMOVED lines=12> */
[----:B------:R-:W-:Y:S02]  /*0ce0*/  IMAD R72, R32, -0x326172a9, RZ ;  /* 0xcd9e8d5720487824 */ /* 0x000fe400078e02ff */
[----:B01234-:R-:W-:-:S07]  /*0cf0*/  IMAD R66, R30, -0x2daee0ad, RZ ;  /* 0xd2511f531e427824 */ /* 0x01ffce00078e02ff */
.L_x_2637:
[----:B0-----:R-:W0:Y:S01]  /*0d00*/  @UP0 LDCU.64 UR4, c[0x0][0x3e0] ;  /* 0x00007c00ff0407ac */ /* 0x001e220008000a00 */
[----:B------:R-:W-:Y:S01]  /*0d10*/  PLOP3.LUT P0, PT, PT, PT, UP0, 0x80, 0x8 ;  /* 0x000000000008781c */ /* 0x000fe20003f0f008 */
[----:B------:R-:W1:Y:S01]  /*0d20*/  LDC.64 R108, c[0x0][0x390] ;  /* 0x0000e400ff6c7b82 */ /* 0x000e620000000a00 */
[----:B------:R-:W-:-:S04]  /*0d30*/  UIMAD UR6, UR18, UR19, URZ ;  /* 0x00000013120672a4 */ /* 0x000fc8000f8e02ff */
[----:B------:R-:W-:-:S04]  /*0d40*/  USHF.R.S32.HI UR7, URZ, 0x1f, UR6 ;  /* 0x0000001fff077899 */ /* 0x000fc80008011406 */
[----:B------:R-:W-:Y:S02]  /*0d50*/  ULEA.HI UR7, UR7, UR6, URZ, 0x3 ;  /* 0x0000000607077291 */ /* 0x000fe4000f8f18ff */
[----:B0-----:R-:W-:-:S06]  /*0d60*/  @UP0 UIMAD.WIDE UR4, UR18, 0x2, UR4 ;  /* 0x00000002120408a5 */ /* 0x001fcc000f8e0204 */
[----:B------:R-:W-:Y:S01]  /*0d70*/  IMAD.U32 R32, RZ, RZ, UR4 ;  /* 0x00000004ff207e24 */ /* 0x000fe2000f8e00ff */
[----:B------:R-:W-:Y:S01]  /*0d80*/  MOV R33, UR5 ;  /* 0x0000000500217c02 */ /* 0x000fe20008000f00 */
[----:B------:R-:W-:-:S04]  /*0d90*/  IMAD.U32 R73, RZ, RZ, UR7 ;  /* 0x00000007ff497e24 */ /* 0x000fc8000f8e00ff */
[----:B------:R-:W2:Y:S01]  /*0da0*/  @P0 LDG.E.U16 R32, desc[UR10][R32.64] ;  /* 0x0000000a20200981 */ /* 0x000ea2000c1e1500 */
[----:B------:R-:W-:-:S05]  /*0db0*/  LEA.HI.SX32 R73, R73, R0, 0x1d ;  /* 0x0000000049497211 */ /* 0x000fca00078feaff */
[----:B-1----:R-:W-:-:S06]  /*0dc0*/  IMAD.WIDE.U32 R28, R73, 0x10, R108 ;  /* 0x00000010491c7825 */ /* 0x002fcc00078e006c */
[----:B------:R-:W5:Y:S01]  /*0dd0*/  LDG.E.128 R28, desc[UR10][R28.64] ;  /* 0x0000000a1c1c7981 */ /* 0x000f62000c1e1d00 */
[----:B------:R-:W-:Y:S01]  /*0de0*/  PLOP3.LUT P0, PT, PT, PT, UP0, 0x80, 0x8 ;  /* 0x000000000008781c */ /* 0x000fe20003f0f008 */
[----:B------:R-:W-:Y:S01]  /*0df0*/  UISETP.NE.U32.AND UP1, UPT, UR14, URZ, UPT ;  /* 0x000000ff0e00728c */ /* 0x000fe2000bf25070 */
[----:B------:R-:W-:Y:S01]  /*0e00*/  PLOP3.LUT P1, PT, PT, PT, UP0, 0x80, 0x8 ;  /* 0x000000000008781c */ /* 0x000fe20003f2f008 */
[----:B------:R-:W-:Y:S01]  /*0e10*/  UMOV UR6, 0x3f800000 ;  /* 0x3f80000000067882 */ /* 0x000fe20000000000 */
[----:B------:R-:W-:Y:S01]  /*0e20*/  IMAD.MOV.U32 R74, RZ, RZ, 0x2f800000 ;  /* 0x2f800000ff4a7424 */ /* 0x000fe200078e00ff */
[----:B------:R-:W-:-:S08]  /*0e30*/  UISETP.NE.AND.EX UP1, UPT, UR15, URZ, UPT, UP1 ;  /* 0x000000ff0f00728c */ /* 0x000fd0000bf25310 */
[----:B--2---:R-:W-:-:S05]  /*0e40*/  @P0 HADD2.F32 R34, -RZ, R32.H0_H0 ;  /* 0x20000020ff220230 */ /* 0x004fca0000004100 */
[----:B------:R-:W-:Y:S01]  /*0e50*/  @P1 R2UR UR6, R34 ;  /* 0x00000000220612ca */ /* 0x000fe200000e0000 */
[----:B------:R-:W-:-:S14]  /*0e60*/  BRA.U !UP1, `(.L_x_2484) ;  /* 0x0000002509ec7547 */ /* 0x000fdc000b800000 */
        /* <DEDUP_REMOVED lines=13> */
.L_x_20763:
[----:B------:R-:W-:Y:S05]  /*0f40*/  BRX R36 -0xf50                                         (*"BRANCH_TARGETS .L_x_20764,.L_x_20765,.L_x_20766"*) ;  /* 0xfffffff0242c7949 */ /* 0x000fea000383ffff */
.L_x_20766:
[----:B------:R-:W-:Y:S01]  /*0f50*/  VIADD R36, R69, 0x1 ;  /* 0x0000000145247836 */ /* 0x000fe20000000000 */
[----:B------:R-:W-:Y:S01]  /*0f60*/  MOV R78, R66 ;  /* 0x00000042004e7202 */ /* 0x000fe20000000f00 */
[----:B------:R-:W-:Y:S01]  /*0f70*/  IMAD.MOV.U32 R37, RZ, RZ, R70 ;  /* 0x000000ffff257224 */ /* 0x000fe200078e0046 */
[----:B------:R-:W-:Y:S06]  /*0f80*/  BRA `(.L_x_2485) ;  /* 0x0000000000e87947 */ /* 0x000fec0003800000 */
.L_x_20764:
[----:B------:R-:W-:Y:S02]  /*0f90*/  HFMA2 R36, -RZ, RZ, 0, 1.78813934326171875e-07 ;  /* 0x00000003ff247431 */ /* 0x000fe400000001ff */
[----:B------:R-:W-:Y:S02]  /*0fa0*/  IMAD.MOV.U32 R78, RZ, RZ, R66 ;  /* 0x000000ffff4e7224 */ /* 0x000fe400078e0042 */
[----:B------:R-:W-:Y:S01]  /*0fb0*/  IMAD.MOV.U32 R37, RZ, RZ, R68 ;  /* 0x000000ffff257224 */ /* 0x000fe200078e0044 */
[----:B------:R-:W-:Y:S06]  /*0fc0*/  BRA `(.L_x_2485) ;  /* 0x0000000000d87947 */ /* 0x000fec0003800000 */
.L_x_20765:
        /* <DEDUP_REMOVED lines=12> */
.L_x_2486:
        /* <DEDUP_REMOVED lines=42> */
.L_x_2485:
[----:B------:R-:W-:Y:S01]  /*1330*/  I2FP.F32.U32 R37, R37 ;  /* 0x0000002500257245 */ /* 0x000fe20000201000 */
[----:B-----5:R-:W-:Y:S01]  /*1340*/  HADD2.F32 R38, -RZ, R28.H0_H0 ;  /* 0x2000001cff267230 */ /* 0x020fe20000004100 */
[----:B------:R-:W-:Y:S01]  /*1350*/  ISETP.NE.AND P1, PT, R36, 0x1, PT ;  /* 0x000000012400780c */ /* 0x000fe20003f25270 */
[----:B------:R-:W-:Y:S01]  /*1360*/  UMOV UR5, UR9 ;  /* 0x0000000900057c82 */ /* 0x000fe20008000000 */
[----:B------:R-:W-:Y:S01]  /*1370*/  UMOV UR4, UR8 ;  /* 0x0000000800047c82 */ /* 0x000fe20008000000 */
[----:B------:R-:W-:Y:S01]  /*1380*/  FFMA.FTZ R37, R37, R74, 1.1641532182693481445e-10 ;  /* 0x2f00000025257423 */ /* 0x000fe2000001004a */
[----:B------:R-:W-:Y:S01]  /*1390*/  FMUL.FTZ R38, R38, UR6 ;  /* 0x0000000626267c20 */ /* 0x000fe20008410000 */
[----:B------:R-:W-:-:S03]  /*13a0*/  HADD2.F32 R67, -RZ, R32.H0_H0 ;  /* 0x20000020ff437230 */ /* 0x000fc60000004100 */
[----:B------:R-:W-:Y:S01]  /*13b0*/  FMUL.FTZ R38, R38, UR5 ;  /* 0x0000000526267c20 */ /* 0x000fe20008410000 */
[----:B------:R-:W-:Y:S01]  /*13c0*/  FSETP.GTU.FTZ.AND P0, PT, R37, UR4, PT ;  /* 0x0000000425007c0b */ /* 0x000fe2000bf1c000 */
[----:B------:R-:W-:-:S03]  /*13d0*/  IMAD.MOV.U32 R37, RZ, RZ, R72 ;  /* 0x000000ffff257224 */ /* 0x000fc600078e0048 */
[----:B------:R-:W-:Y:S02]  /*13e0*/  FSEL R38, R38, RZ, !P0 ;  /* 0x000000ff26267208 */ /* 0x000fe40004000000 */
[----:B------:R-:W-:-:S03]  /*13f0*/  PLOP3.LUT P0, PT, P0, PT, PT, 0x8, 0x80 ;  /* 0x000000000080781c */ /* 0x000fc6000070e170 */
[----:B------:R-:W-:Y:S01]  /*1400*/  FADD.FTZ R67, R38, R67 ;  /* 0x0000004326437221 */ /* 0x000fe20000010000 */
[----:B------:R-:W-:Y:S02]  /*1410*/  MOV R38, 0x2 ;  /* 0x0000000200267802 */ /* 0x000fe40000000f00 */
[----:B------:R-:W-:Y:S01]  /*1420*/  P2R R66, PR, RZ, 0x1 ;  /* 0x00000001ff427803 */ /* 0x000fe20000000000 */
        /* <DEDUP_REMOVED lines=9> */
.L_x_2488:
        /* <DEDUP_REMOVED lines=12> */
.L_x_2489:
        /* <DEDUP_REMOVED lines=43> */
.L_x_2487:
[----:B------:R-:W-:Y:S01]  /*1830*/  I2FP.F32.U32 R37, R37 ;  /* 0x0000002500257245 */ /* 0x000fe20000201000 */
[----:B------:R-:W-:Y:S01]  /*1840*/  HADD2.F32 R28, -RZ, R28.H1_H1 ;  /* 0x3000001cff1c7230 */ /* 0x000fe20000004100 */
[----:B------:R-:W-:Y:S01]  /*1850*/  ISETP.NE.AND P1, PT, R38, 0x1, PT ;  /* 0x000000012600780c */ /* 0x000fe20003f25270 */
[----:B------:R-:W-:Y:S02]  /*1860*/  HADD2.F32 R77, -RZ, R32.H1_H1 ;  /* 0x30000020ff4d7230 */ /* 0x000fe40000004100 */
        /* <DEDUP_REMOVED lines=18> */
.L_x_2491:
        /* <DEDUP_REMOVED lines=12> */
.L_x_2492:
        /* <DEDUP_REMOVED lines=43> */
.L_x_2490:
[----:B------:R-:W-:Y:S01]  /*1d00*/  I2FP.F32.U32 R37, R28 ;  /* 0x0000001c00257245 */ /* 0x000fe20000201000 */
[----:B------:R-:W-:Y:S01]  /*1d10*/  HADD2.F32 R28, -RZ, R29.H0_H0 ;  /* 0x2000001dff1c7230 */ /* 0x000fe20000004100 */
[----:B------:R-:W-:Y:S01]  /*1d20*/  ISETP.NE.AND P2, PT, R32, 0x1, PT ;  /* 0x000000012000780c */ /* 0x000fe20003f45270 */
[----:B------:R-:W-:Y:S02]  /*1d30*/  HADD2.F32 R75, -RZ, R33.H0_H0 ;  /* 0x20000021ff4b7230 */ /* 0x000fe40000004100 */
        /* <DEDUP_REMOVED lines=18> */
.L_x_2494:
        /* <DEDUP_REMOVED lines=12> */
.L_x_2495:
        /* <DEDUP_REMOVED lines=43> */
.L_x_2493:
[----:B------:R-:W-:Y:S01]  /*21d0*/  I2FP.F32.U32 R37, R28 ;  /* 0x0000001c00257245 */ /* 0x000fe20000201000 */
[----:B------:R-:W-:Y:S01]  /*21e0*/  HADD2.F32 R29, -RZ, R29.H1_H1 ;  /* 0x3000001dff1d7230 */ /* 0x000fe20000004100 */
[----:B------:R-:W-:Y:S01]  /*21f0*/  ISETP.NE.AND P3, PT, R36, 0x1, PT ;  /* 0x000000012400780c */ /* 0x000fe20003f65270 */
[----:B------:R-:W-:Y:S02]  /*2200*/  HADD2.F32 R28, -RZ, R33.H1_H1 ;  /* 0x30000021ff1c7230 */ /* 0x000fe40000004100 */
[----:B------:R-:W-:Y:S02]  /*2210*/  HFMA2 R32, -RZ, RZ, 0, 1.1920928955078125e-07 ;  /* 0x00000002ff207431 */ /* 0x000fe400000001ff */
[----:B------:R-:W-:Y:S01]  /*2220*/  FFMA.FTZ R37, R37, R74, 1.1641532182693481445e-10 ;  /* 0x2f00000025257423 */ /* 0x000fe2000001004a */
[----:B------:R-:W-:-:S04]  /*2230*/  FMUL.FTZ R29, R29, UR6 ;  /* 0x000000061d1d7c20 */ /* 0x000fc80008410000 */
        /* <DEDUP_REMOVED lines=15> */
.L_x_2497:
        /* <DEDUP_REMOVED lines=12> */
.L_x_2498:
        /* <DEDUP_REMOVED lines=43> */
.L_x_2496:
[----:B------:R-:W-:Y:S01]  /*26a0*/  I2FP.F32.U32 R29, R29 ;  /* 0x0000001d001d7245 */ /* 0x000fe20000201000 */
[----:B------:R-:W-:Y:S01]  /*26b0*/  HADD2.F32 R28, -RZ, R30.H0_H0 ;  /* 0x2000001eff1c7230 */ /* 0x000fe20000004100 */
[----:B------:R-:W-:Y:S01]  /*26c0*/  ISETP.NE.AND P4, PT, R32, 0x1, PT ;  /* 0x000000012000780c */ /* 0x000fe20003f85270 */
[----:B------:R-:W-:Y:S02]  /*26d0*/  HADD2.F32 R81, -RZ, R34.H0_H0 ;  /* 0x20000022ff517230 */ /* 0x000fe40000004100 */
[----:B------:R-:W-:Y:S01]  /*26e0*/  FFMA.FTZ R29, R29, R74, 1.1641532182693481445e-10 ;  /* 0x2f0000001d1d7423 */ /* 0x000fe2000001004a */
[----:B------:R-:W-:-:S04]  /*26f0*/  FMUL.FTZ R28, R28, UR6 ;  /* 0x000000061c1c7c20 */ /* 0x000fc80008410000 */
[----:B------:R-:W-:Y:S01]  /*2700*/  FMUL.FTZ R28, R28, UR5 ;  /* 0x000000051c1c7c20 */ /* 0x000fe20008410000 */
[----:B------:R-:W-:Y:S02]  /*2710*/  FSETP.GTU.FTZ.AND P3, PT, R29, UR4, PT ;  /* 0x000000041d007c0b */ /* 0x000fe4000bf7c000 */
[----:B------:R-:W-:Y:S02]  /*2720*/  MOV R29, R72 ;  /* 0x00000048001d7202 */ /* 0x000fe40000000f00 */
        /* <DEDUP_REMOVED lines=13> */
.L_x_2500:
        /* <DEDUP_REMOVED lines=12> */
.L_x_2501:
        /* <DEDUP_REMOVED lines=43> */
.L_x_2499:
[----:B------:R-:W-:Y:S01]  /*2b70*/  I2FP.F32.U32 R29, R29 ;  /* 0x0000001d001d7245 */ /* 0x000fe20000201000 */
[----:B------:R-:W-:Y:S01]  /*2b80*/  HADD2.F32 R30, -RZ, R30.H1_H1 ;  /* 0x3000001eff1e7230 */ /* 0x000fe20000004100 */
[----:B------:R-:W-:Y:S01]  /*2b90*/  ISETP.NE.AND P5, PT, R28, 0x1, PT ;  /* 0x000000011c00780c */ /* 0x000fe20003fa5270 */
[----:B------:R-:W-:Y:S02]  /*2ba0*/  HADD2.F32 R85, -RZ, R34.H1_H1 ;  /* 0x30000022ff557230 */ /* 0x000fe40000004100 */
        /* <DEDUP_REMOVED lines=18> */
.L_x_2503:
        /* <DEDUP_REMOVED lines=12> */
.L_x_2504:
        /* <DEDUP_REMOVED lines=43> */
.L_x_2502:
[----:B------:R-:W-:Y:S01]  /*3040*/  I2FP.F32.U32 R29, R29 ;  /* 0x0000001d001d7245 */ /* 0x000fe20000201000 */
[----:B------:R-:W-:Y:S01]  /*3050*/  HADD2.F32 R28, -RZ, R31.H0_H0 ;  /* 0x2000001fff1c7230 */ /* 0x000fe20000004100 */
[----:B------:R-:W-:Y:S01]  /*3060*/  ISETP.NE.AND P6, PT, R30, 0x1, PT ;  /* 0x000000011e00780c */ /* 0x000fe20003fc5270 */
[----:B------:R-:W-:Y:S02]  /*3070*/  HADD2.F32 R83, -RZ, R35.H0_H0 ;  /* 0x20000023ff537230 */ /* 0x000fe40000004100 */
[----:B------:R-:W-:Y:S02]  /*3080*/  HFMA2 R69, -RZ, RZ, 0, 1.1920928955078125e-07 ;  /* 0x00000002ff457431 */ /* 0x000fe400000001ff */
        /* <DEDUP_REMOVED lines=17> */
.L_x_2506:
        /* <DEDUP_REMOVED lines=14> */
.L_x_2507:
        /* <DEDUP_REMOVED lines=43> */
.L_x_2505:
[----:B------:R-:W-:Y:S01]  /*3530*/  I2FP.F32.U32 R29, R29 ;  /* 0x0000001d001d7245 */ /* 0x000fe20000201000 */
[----:B------:R-:W-:Y:S01]  /*3540*/  HADD2.F32 R31, -RZ, R31.H1_H1 ;  /* 0x3000001fff1f7230 */ /* 0x000fe20000004100 */
[----:B------:R-:W-:Y:S01]  /*3550*/  F2FP.F16.F32.PACK_AB R34, R85, R81 ;  /* 0x000000515522723e */ /* 0x000fe200000000ff */
[----:B------:R-:W-:Y:S01]  /*3560*/  HADD2.F32 R28, -RZ, R35.H1_H1 ;  /* 0x30000023ff1c7230 */ /* 0x000fe20000004100 */
[----:B------:R-:W-:Y:S01]  /*3570*/  F2FP.F16.F32.PACK_AB R33, R79, R75 ;  /* 0x0000004b4f21723e */ /* 0x000fe200000000ff */
[----:B------:R-:W-:Y:S01]  /*3580*/  FFMA.FTZ R29, R29, R74, 1.1641532182693481445e-10 ;  /* 0x2f0000001d1d7423 */ /* 0x000fe2000001004a */
[----:B------:R-:W-:Y:S01]  /*3590*/  FMUL.FTZ R31, R31, UR6 ;  /* 0x000000061f1f7c20 */ /* 0x000fe20008410000 */
[----:B------:R-:W-:-:S03]  /*35a0*/  F2FP.F16.F32.PACK_AB R32, R77, R67 ;  /* 0x000000434d20723e */ /* 0x000fc600000000ff */
[----:B------:R-:W-:Y:S01]  /*35b0*/  FMUL.FTZ R31, R31, UR5 ;  /* 0x000000051f1f7c20 */ /* 0x000fe20008410000 */
[----:B------:R-:W-:-:S04]  /*35c0*/  FSETP.GTU.FTZ.AND P6, PT, R29, UR4, PT ;  /* 0x000000041d007c0b */ /* 0x000fc8000bfdc000 */
[----:B------:R-:W-:Y:S02]  /*35d0*/  FSEL R31, R31, RZ, !P6 ;  /* 0x000000ff1f1f7208 */ /* 0x000fe40007000000 */
[----:B------:R-:W-:-:S03]  /*35e0*/  PLOP3.LUT P6, PT, P6, PT, PT, 0x8, 0x80 ;  /* 0x000000000080781c */ /* 0x000fc600037ce170 */
[----:B------:R-:W-:-:S05]  /*35f0*/  FADD.FTZ R87, R31, R28 ;  /* 0x0000001c1f577221 */ /* 0x000fca0000010000 */
[----:B------:R-:W-:Y:S01]  /*3600*/  F2FP.F16.F32.PACK_AB R35, R87, R83 ;  /* 0x000000535723723e */ /* 0x000fe200000000ff */
[----:B------:R-:W-:Y:S06]  /*3610*/  BRA `(.L_x_2508) ;  /* 0x00000024008c7947 */ /* 0x000fec0003800000 */
.L_x_2484:
        /* <DEDUP_REMOVED lines=15> */
.L_x_2510:
        /* <DEDUP_REMOVED lines=12> */
.L_x_2511:
        /* <DEDUP_REMOVED lines=38> */
[----:B------:R-:W-:Y:S02]  /*3a30*/  MOV R72, R32 ;  /* 0x0000002000487202 */ /* 0x000fe40000000f00 */
[----:B------:R-:W-:Y:S01]  /*3a40*/  LOP3.LUT R70, R70, UR37, R33, 0x96, !PT ;  /* 0x0000002546467c12 */ /* 0x000fe2000f8e9621 */
[----:B------:R-:W-:Y:S01]  /*3a50*/  IMAD.MOV.U32 R32, RZ, RZ, R66 ;  /* 0x000000ffff207224 */ /* 0x000fe200078e0042 */
[----:B------:R-:W-:-:S07]  /*3a60*/  LOP3.LUT R68, R68, UR38, R79, 0x96, !PT ;  /* 0x0000002644447c12 */ /* 0x000fce000f8e964f */
.L_x_2509:
[----:B------:R-:W-:Y:S01]  /*3a70*/  I2FP.F32.U32 R33, R32 ;  /* 0x0000002000217245 */ /* 0x000fe20000201000 */
[----:B-----5:R-:W-:Y:S01]  /*3a80*/  HADD2.F32 R32, -RZ, R28.H0_H0 ;  /* 0x2000001cff207230 */ /* 0x020fe20000004100 */
[----:B------:R-:W-:Y:S01]  /*3a90*/  ISETP.NE.AND P1, PT, R34, 0x1, PT ;  /* 0x000000012200780c */ /* 0x000fe20003f25270 */
[----:B------:R-:W-:Y:S01]  /*3aa0*/  UMOV UR4, UR8 ;  /* 0x0000000800047c82 */ /* 0x000fe20008000000 */
[----:B------:R-:W-:Y:S01]  /*3ab0*/  UMOV UR5, UR9 ;  /* 0x0000000900057c82 */ /* 0x000fe20008000000 */
[----:B------:R-:W-:Y:S01]  /*3ac0*/  FFMA.FTZ R33, R33, R74, 1.1641532182693481445e-10 ;  /* 0x2f00000021217423 */ /* 0x000fe2000001004a */
[----:B------:R-:W-:-:S04]  /*3ad0*/  FMUL.FTZ R32, R32, UR6 ;  /* 0x0000000620207c20 */ /* 0x000fc80008410000 */
[----:B------:R-:W-:Y:S01]  /*3ae0*/  FSETP.GTU.FTZ.AND P0, PT, R33, UR4, PT ;  /* 0x0000000421007c0b */ /* 0x000fe2000bf1c000 */
[----:B------:R-:W-:Y:S01]  /*3af0*/  FMUL.FTZ R32, R32, UR5 ;  /* 0x0000000520207c20 */ /* 0x000fe20008410000 */
[----:B------:R-:W-:Y:S02]  /*3b00*/  IMAD.MOV.U32 R33, RZ, RZ, R72 ;  /* 0x000000ffff217224 */ /* 0x000fe400078e0048 */
[----:B------:R-:W-:Y:S02]  /*3b10*/  PLOP3.LUT P2, PT, P0, PT, PT, 0x8, 0x80 ;  /* 0x000000000080781c */ /* 0x000fe4000074e170 */
[----:B------:R-:W-:Y:S01]  /*3b20*/  FSEL R67, R32, RZ, !P0 ;  /* 0x000000ff20437208 */ /* 0x000fe20004000000 */
[----:B------:R-:W-:Y:S01]  /*3b30*/  HFMA2 R32, -RZ, RZ, 0, 1.1920928955078125e-07 ;  /* 0x00000002ff207431 */ /* 0x000fe200000001ff */
        /* <DEDUP_REMOVED lines=10> */
.L_x_2513:
        /* <DEDUP_REMOVED lines=12> */
.L_x_2514:
        /* <DEDUP_REMOVED lines=43> */
.L_x_2512:
[----:B------:R-:W-:Y:S01]  /*3f50*/  I2FP.F32.U32 R33, R33 ;  /* 0x0000002100217245 */ /* 0x000fe20000201000 */
[----:B------:R-:W-:Y:S01]  /*3f60*/  HADD2.F32 R28, -RZ, R28.H1_H1 ;  /* 0x3000001cff1c7230 */ /* 0x000fe20000004100 */
[----:B------:R-:W-:Y:S01]  /*3f70*/  ISETP.NE.AND P2, PT, R32, 0x1, PT ;  /* 0x000000012000780c */ /* 0x000fe20003f45270 */
[----:B------:R-:W-:Y:S02]  /*3f80*/  IMAD.MOV.U32 R34, RZ, RZ, 0x2 ;  /* 0x00000002ff227424 */ /* 0x000fe400078e00ff */
[----:B------:R-:W-:Y:S01]  /*3f90*/  FFMA.FTZ R33, R33, R74, 1.1641532182693481445e-10 ;  /* 0x2f00000021217423 */ /* 0x000fe2000001004a */
[----:B------:R-:W-:-:S04]  /*3fa0*/  FMUL.FTZ R28, R28, UR6 ;  /* 0x000000061c1c7c20 */ /* 0x000fc80008410000 */
[----:B------:R-:W-:Y:S01]  /*3fb0*/  FMUL.FTZ R28, R28, UR5 ;  /* 0x000000051c1c7c20 */ /* 0x000fe20008410000 */
[----:B------:R-:W-:-:S04]  /*3fc0*/  FSETP.GTU.FTZ.AND P1, PT, R33, UR4, PT ;  /* 0x0000000421007c0b */ /* 0x000fc8000bf3c000 */
[----:B------:R-:W-:Y:S02]  /*3fd0*/  FSEL R77, R28, RZ, !P1 ;  /* 0x000000ff1c4d7208 */ /* 0x000fe40004800000 */
[----:B------:R-:W-:Y:S02]  /*3fe0*/  PLOP3.LUT P0, PT, P1, PT, PT, 0x8, 0x80 ;  /* 0x000000000080781c */ /* 0x000fe40000f0e170 */
[----:B------:R-:W-:Y:S01]  /*3ff0*/  MOV R28, R72 ;  /* 0x00000048001c7202 */ /* 0x000fe20000000f00 */
        /* <DEDUP_REMOVED lines=9> */
.L_x_2516:
        /* <DEDUP_REMOVED lines=12> */
.L_x_2517:
        /* <DEDUP_REMOVED lines=38> */
[----:B------:R-:W-:-:S03]  /*43b0*/  MOV R72, R34 ;  /* 0x0000002200487202 */ /* 0x000fc60000000f00 */
[----:B------:R-:W-:Y:S01]  /*43c0*/  HFMA2 R34, -RZ, RZ, 0, 0 ;  /* 0x00000000ff227431 */ /* 0x000fe200000001ff */
[----:B------:R-:W-:Y:S01]  /*43d0*/  LOP3.LUT R70, R70, UR37, R35, 0x96, !PT ;  /* 0x0000002546467c12 */ /* 0x000fe2000f8e9623 */
[----:B------:R-:W-:Y:S01]  /*43e0*/  IMAD.MOV.U32 R78, RZ, RZ, R32 ;  /* 0x000000ffff4e7224 */ /* 0x000fe200078e0020 */
[----:B------:R-:W-:-:S07]  /*43f0*/  LOP3.LUT R68, R68, UR38, R33, 0x96, !PT ;  /* 0x0000002644447c12 */ /* 0x000fce000f8e9621 */
.L_x_2515:
[----:B------:R-:W-:Y:S01]  /*4400*/  I2FP.F32.U32 R33, R28 ;  /* 0x0000001c00217245 */ /* 0x000fe20000201000 */
[----:B------:R-:W-:Y:S01]  /*4410*/  HADD2.F32 R28, -RZ, R29.H0_H0 ;  /* 0x2000001dff1c7230 */ /* 0x000fe20000004100 */
[----:B------:R-:W-:Y:S01]  /*4420*/  ISETP.NE.AND P3, PT, R34, 0x1, PT ;  /* 0x000000012200780c */ /* 0x000fe20003f65270 */
[----:B------:R-:W-:Y:S02]  /*4430*/  IMAD.MOV.U32 R32, RZ, RZ, 0x2 ;  /* 0x00000002ff207424 */ /* 0x000fe400078e00ff */
[----:B------:R-:W-:Y:S01]  /*4440*/  FFMA.FTZ R33, R33, R74, 1.1641532182693481445e-10 ;  /* 0x2f00000021217423 */ /* 0x000fe2000001004a */
[----:B------:R-:W-:-:S04]  /*4450*/  FMUL.FTZ R28, R28, UR6 ;  /* 0x000000061c1c7c20 */ /* 0x000fc80008410000 */
[----:B------:R-:W-:Y:S01]  /*4460*/  FMUL.FTZ R28, R28, UR5 ;  /* 0x000000051c1c7c20 */ /* 0x000fe20008410000 */
[----:B------:R-:W-:-:S04]  /*4470*/  FSETP.GTU.FTZ.AND P2, PT, R33, UR4, PT ;  /* 0x0000000421007c0b */ /* 0x000fc8000bf5c000 */
        /* <DEDUP_REMOVED lines=12> */
.L_x_2519:
        /* <DEDUP_REMOVED lines=12> */
.L_x_2520:
        /* <DEDUP_REMOVED lines=43> */
.L_x_2518:
[----:B------:R-:W-:Y:S01]  /*48b0*/  I2FP.F32.U32 R33, R28 ;  /* 0x0000001c00217245 */ /* 0x000fe20000201000 */
[----:B------:R-:W-:Y:S01]  /*48c0*/  HADD2.F32 R29, -RZ, R29.H1_H1 ;  /* 0x3000001dff1d7230 */ /* 0x000fe20000004100 */
[----:B------:R-:W-:-:S03]  /*48d0*/  ISETP.NE.AND P4, PT, R32, 0x1, PT ;  /* 0x000000012000780c */ /* 0x000fc60003f85270 */
[----:B------:R-:W-:Y:S01]  /*48e0*/  FFMA.FTZ R33, R33, R74, 1.1641532182693481445e-10 ;  /* 0x2f00000021217423 */ /* 0x000fe2000001004a */
[----:B------:R-:W-:-:S04]  /*48f0*/  FMUL.FTZ R29, R29, UR6 ;  /* 0x000000061d1d7c20 */ /* 0x000fc80008410000 */
[----:B------:R-:W-:Y:S01]  /*4900*/  FMUL.FTZ R29, R29, UR5 ;  /* 0x000000051d1d7c20 */ /* 0x000fe20008410000 */
[----:B------:R-:W-:Y:S01]  /*4910*/  FSETP.GTU.FTZ.AND P3, PT, R33, UR4, PT ;  /* 0x0000000421007c0b */ /* 0x000fe2000bf7c000 */
[----:B------:R-:W-:-:S03]  /*4920*/  HFMA2 R33, -RZ, RZ, 0, 1.1920928955078125e-07 ;  /* 0x00000002ff217431 */ /* 0x000fc600000001ff */
        /* <DEDUP_REMOVED lines=12> */
.L_x_2522:
        /* <DEDUP_REMOVED lines=12> */
.L_x_2523:
        /* <DEDUP_REMOVED lines=43> */
.L_x_2521:
[----:B------:R-:W-:Y:S01]  /*4d60*/  I2FP.F32.U32 R29, R29 ;  /* 0x0000001d001d7245 */ /* 0x000fe20000201000 */
[----:B------:R-:W-:Y:S01]  /*4d70*/  HADD2.F32 R28, -RZ, R30.H0_H0 ;  /* 0x2000001eff1c7230 */ /* 0x000fe20000004100 */
[----:B------:R-:W-:-:S03]  /*4d80*/  ISETP.NE.AND P5, PT, R33, 0x1, PT ;  /* 0x000000012100780c */ /* 0x000fc60003fa5270 */
[----:B------:R-:W-:Y:S01]  /*4d90*/  FFMA.FTZ R29, R29, R74, 1.1641532182693481445e-10 ;  /* 0x2f0000001d1d7423 */ /* 0x000fe2000001004a */
[----:B------:R-:W-:-:S04]  /*4da0*/  FMUL.FTZ R28, R28, UR6 ;  /* 0x000000061c1c7c20 */ /* 0x000fc80008410000 */
[----:B------:R-:W-:Y:S01]  /*4db0*/  FMUL.FTZ R28, R28, UR5 ;  /* 0x000000051c1c7c20 */ /* 0x000fe20008410000 */
[----:B------:R-:W-:Y:S02]  /*4dc0*/  FSETP.GTU.FTZ.AND P4, PT, R29, UR4, PT ;  /* 0x000000041d007c0b */ /* 0x000fe4000bf9c000 */
        /* <DEDUP_REMOVED lines=13> */
.L_x_2525:
        /* <DEDUP_REMOVED lines=12> */
.L_x_2526:
        /* <DEDUP_REMOVED lines=43> */
.L_x_2524:
[----:B------:R-:W-:Y:S01]  /*5210*/  I2FP.F32.U32 R29, R29 ;  /* 0x0000001d001d7245 */ /* 0x000fe20000201000 */
[----:B------:R-:W-:Y:S01]  /*5220*/  HADD2.F32 R30, -RZ, R30.H1_H1 ;  /* 0x3000001eff1e7230 */ /* 0x000fe20000004100 */
[----:B------:R-:W-:-:S03]  /*5230*/  ISETP.NE.AND P5, PT, R28, 0x1, PT ;  /* 0x000000011c00780c */ /* 0x000fc60003fa5270 */
[----:B------:R-:W-:Y:S01]  /*5240*/  FFMA.FTZ R29, R29, R74, 1.1641532182693481445e-10 ;  /* 0x2f0000001d1d7423 */ /* 0x000fe2000001004a */
[----:B------:R-:W-:-:S04]  /*5250*/  FMUL.FTZ R30, R30, UR6 ;  /* 0x000000061e1e7c20 */ /* 0x000fc80008410000 */
[----:B------:R-:W-:Y:S01]  /*5260*/  FMUL.FTZ R30, R30, UR5 ;  /* 0x000000051e1e7c20 */ /* 0x000fe20008410000 */
[----:B------:R-:W-:Y:S01]  /*5270*/  FSETP.GTU.FTZ.AND P4, PT, R29, UR4, PT ;  /* 0x000000041d007c0b */ /* 0x000fe2000bf9c000 */
[----:B------:R-:W-:-:S03]  /*5280*/  IMAD.MOV.U32 R29, RZ, RZ, R72 ;  /* 0x000000ffff1d7224 */ /* 0x000fc600078e0048 */
        /* <DEDUP_REMOVED lines=12> */
.L_x_2528:
        /* <DEDUP_REMOVED lines=12> */
.L_x_2529:
        /* <DEDUP_REMOVED lines=43> */
.L_x_2527:
[----:B------:R-:W-:Y:S01]  /*56c0*/  I2FP.F32.U32 R29, R29 ;  /* 0x0000001d001d7245 */ /* 0x000fe20000201000 */
[----:B------:R-:W-:Y:S01]  /*56d0*/  HADD2.F32 R28, -RZ, R31.H0_H0 ;  /* 0x2000001fff1c7230 */ /* 0x000fe20000004100 */
[----:B------:R-:W-:Y:S01]  /*56e0*/  ISETP.NE.AND P6, PT, R30, 0x1, PT ;  /* 0x000000011e00780c */ /* 0x000fe20003fc5270 */
[----:B------:R-:W-:Y:S02]  /*56f0*/  HFMA2 R69, -RZ, RZ, 0, 1.1920928955078125e-07 ;  /* 0x00000002ff457431 */ /* 0x000fe400000001ff */
[----:B------:R-:W-:Y:S01]  /*5700*/  FFMA.FTZ R29, R29, R74, 1.1641532182693481445e-10 ;  /* 0x2f0000001d1d7423 */ /* 0x000fe2000001004a */
[----:B------:R-:W-:-:S04]  /*5710*/  FMUL.FTZ R28, R28, UR6 ;  /* 0x000000061c1c7c20 */ /* 0x000fc80008410000 */
[----:B------:R-:W-:Y:S01]  /*5720*/  FMUL.FTZ R28, R28, UR5 ;  /* 0x000000051c1c7c20 */ /* 0x000fe20008410000 */
[----:B------:R-:W-:Y:S01]  /*5730*/  FSETP.GTU.FTZ.AND P5, PT, R29, UR4, PT ;  /* 0x000000041d007c0b */ /* 0x000fe2000bfbc000 */
        /* <DEDUP_REMOVED lines=12> */
.L_x_2531:
        /* <DEDUP_REMOVED lines=14> */
.L_x_2532:
        /* <DEDUP_REMOVED lines=43> */
.L_x_2530:
[----:B------:R-:W-:Y:S01]  /*5b90*/  I2FP.F32.U32 R29, R29 ;  /* 0x0000001d001d7245 */ /* 0x000fe20000201000 */
[----:B------:R-:W-:Y:S01]  /*5ba0*/  HADD2.F32 R31, -RZ, R31.H1_H1 ;  /* 0x3000001fff1f7230 */ /* 0x000fe20000004100 */
[----:B------:R-:W-:Y:S02]  /*5bb0*/  F2FP.F16.F32.PACK_AB R34, R85, R81 ;  /* 0x000000515522723e */ /* 0x000fe400000000ff */
[----:B------:R-:W-:Y:S01]  /*5bc0*/  F2FP.F16.F32.PACK_AB R33, R79, R75 ;  /* 0x0000004b4f21723e */ /* 0x000fe200000000ff */
[----:B------:R-:W-:Y:S01]  /*5bd0*/  FFMA.FTZ R29, R29, R74, 1.1641532182693481445e-10 ;  /* 0x2f0000001d1d7423 */ /* 0x000fe2000001004a */
[----:B------:R-:W-:Y:S01]  /*5be0*/  FMUL.FTZ R31, R31, UR6 ;  /* 0x000000061f1f7c20 */ /* 0x000fe20008410000 */
[----:B------:R-:W-:-:S03]  /*5bf0*/  F2FP.F16.F32.PACK_AB R32, R77, R67 ;  /* 0x000000434d20723e */ /* 0x000fc600000000ff */
[----:B------:R-:W-:Y:S01]  /*5c00*/  FMUL.FTZ R31, R31, UR5 ;  /* 0x000000051f1f7c20 */ /* 0x000fe20008410000 */
[----:B------:R-:W-:-:S04]  /*5c10*/  FSETP.GTU.FTZ.AND P6, PT, R29, UR4, PT ;  /* 0x000000041d007c0b */ /* 0x000fc8000bfdc000 */
[----:B------:R-:W-:Y:S02]  /*5c20*/  FSEL R87, R31, RZ, !P6 ;  /* 0x000000ff1f577208 */ /* 0x000fe40007000000 */
[----:B------:R-:W-:Y:S02]  /*5c30*/  PLOP3.LUT P6, PT, P6, PT, PT, 0x8, 0x80 ;  /* 0x000000000080781c */ /* 0x000fe400037ce170 */
[----:B------:R-:W-:-:S11]  /*5c40*/  F2FP.F16.F32.PACK_AB R35, R87, R83 ;  /* 0x000000535723723e */ /* 0x000fd600000000ff */
.L_x_2508:
[----:B------:R-:W0:Y:S01]  /*5c50*/  LDC.64 R36, c[0x0][0x3a8] ;  /* 0x0000ea00ff247b82 */ /* 0x000e220000000a00 */
[----:B------:R-:W-:Y:S01]  /*5c60*/  SEL R31, RZ, 0x1000000, !P6 ;  /* 0x01000000ff1f7807 */ /* 0x000fe20007000000 */
[----:B------:R-:W-:Y:S01]  /*5c70*/  VIADD R89, R73, 0x100 ;  /* 0x0000010049597836 */ /* 0x000fe20000000000 */
        /* <DEDUP_REMOVED lines=14> */
[----:B------:R-:W-:Y:S01]  /*5d60*/  IMAD.WIDE.U32 R28, R89, 0x10, R108 ;  /* 0x00000010591c7825 */ /* 0x000fe200078e006c */
[----:B------:R0:W-:Y:S03]  /*5d70*/  STG.E.128 desc[UR10][R94.64], R32 ;  /* 0x000000205e007986 */ /* 0x0001e6000c101d0a */
[----:B-1----:R-:W-:-:S05]  /*5d80*/  IMAD.WIDE.U32 R92, R73, 0x8, R38 ;  /* 0x00000008495c7825 */ /* 0x002fca00078e0026 */
[----:B------:R0:W-:Y:S04]  /*5d90*/  STG.E.64 desc[UR10][R92.64], R90 ;  /* 0x0000005a5c007986 */ /* 0x0001e8000c101b0a */
[----:B------:R-:W5:Y:S01]  /*5da0*/  LDG.E.128 R28, desc[UR10][R28.64] ;  /* 0x0000000a1c1c7981 */ /* 0x000f62000c1e1d00 */
[----:B------:R-:W-:Y:S05]  /*5db0*/  BRA.U !UP1, `(.L_x_2533) ;  /* 0x0000002509d87547 */ /* 0x000fea000b800000 */
[----:B0-----:R-:W0:Y:S02]  /*5dc0*/  LDC.64 R32, c[0x0][0x3a0] ;  /* 0x0000e800ff207b82 */ /* 0x001e240000000a00 */
[----:B0-----:R-:W-:-:S06]  /*5dd0*/  IMAD.WIDE.U32 R32, R89, 0x10, R32 ;  /* 0x0000001059207825 */ /* 0x001fcc00078e0020 */
[----:B------:R-:W5:Y:S01]  /*5de0*/  LDG.E.128 R32, desc[UR10][R32.64] ;  /* 0x0000000a20207981 */ /* 0x000f62000c1e1d00 */
[----:B------:R-:W-:Y:S01]  /*5df0*/  ISETP.NE.AND P0, PT, R69, 0x1, PT ;  /* 0x000000014500780c */ /* 0x000fe20003f05270 */
[----:B------:R-:W-:Y:S01]  /*5e00*/  IMAD.MOV.U32 R66, RZ, RZ, R72 ;  /* 0x000000ffff427224 */ /* 0x000fe200078e0048 */
        /* <DEDUP_REMOVED lines=13> */
.L_x_2535:
        /* <DEDUP_REMOVED lines=12> */
.L_x_2536:
        /* <DEDUP_REMOVED lines=43> */
.L_x_2534:
[----:B------:R-:W-:Y:S01]  /*6250*/  I2FP.F32.U32 R69, R66 ;  /* 0x0000004200457245 */ /* 0x000fe20000201000 */
[----:B-----5:R-:W-:Y:S01]  /*6260*/  HADD2.F32 R66, -RZ, R28.H0_H0 ;  /* 0x2000001cff427230 */ /* 0x020fe20000004100 */
        /* <DEDUP_REMOVED lines=21> */
.L_x_2538:
        /* <DEDUP_REMOVED lines=12> */
.L_x_2539:
        /* <DEDUP_REMOVED lines=43> */
.L_x_2537:
        /* <DEDUP_REMOVED lines=22> */
.L_x_2541:
        /* <DEDUP_REMOVED lines=12> */
.L_x_2542:
        /* <DEDUP_REMOVED lines=43> */
.L_x_2540:
        /* <DEDUP_REMOVED lines=22> */
.L_x_2544:
        /* <DEDUP_REMOVED lines=12> */
.L_x_2545:
        /* <DEDUP_REMOVED lines=41> */
[----:B------:R-:W-:Y:S01]  /*70b0*/  LOP3.LUT R68, R68, UR38, R97, 0x96, !PT ;  /* 0x0000002644447c12 */ /* 0x000fe2000f8e9661 */
[----:B------:R-:W-:-:S07]  /*70c0*/  IMAD.MOV.U32 R76, RZ, RZ, R96 ;  /* 0x000000ffff4c7224 */ /* 0x000fce00078e0060 */
.L_x_2543:
        /* <DEDUP_REMOVED lines=22> */
.L_x_2547:
        /* <DEDUP_REMOVED lines=12> */
.L_x_2548:
        /* <DEDUP_REMOVED lines=40> */
[----:B------:R-:W-:Y:S01]  /*7570*/  LOP3.LUT R68, R68, UR38, R29, 0x96, !PT ;  /* 0x0000002644447c12 */ /* 0x000fe2000f8e961d */
[----:B------:R-:W-:Y:S01]  /*7580*/  IMAD.MOV.U32 R29, RZ, RZ, R76 ;  /* 0x000000ffff1d7224 */ /* 0x000fe200078e004c */
[----:B------:R-:W-:-:S07]  /*7590*/  MOV R76, R28 ;  /* 0x0000001c004c7202 */ /* 0x000fce0000000f00 */
.L_x_2546:
[----:B------:R-:W-:Y:S01]  /*75a0*/  I2FP.F32.U32 R29, R29 ;  /* 0x0000001d001d7245 */ /* 0x000fe20000201000 */
[----:B------:R-:W-:Y:S01]  /*75b0*/  HADD2.F32 R28, -RZ, R30.H0_H0 ;  /* 0x2000001eff1c7230 */ /* 0x000fe20000004100 */
[----:B------:R-:W-:Y:S01]  /*75c0*/  ISETP.NE.AND P4, PT, R32, 0x1, PT ;  /* 0x000000012000780c */ /* 0x000fe20003f85270 */
[----:B------:R-:W-:Y:S02]  /*75d0*/  HADD2.F32 R97, -RZ, R34.H0_H0 ;  /* 0x20000022ff617230 */ /* 0x000fe40000004100 */
        /* <DEDUP_REMOVED lines=18> */
.L_x_2550:
        /* <DEDUP_REMOVED lines=12> */
.L_x_2551:
        /* <DEDUP_REMOVED lines=42> */
[----:B------:R-:W-:-:S07]  /*7a60*/  HFMA2 R28, -RZ, RZ, 0, 0 ;  /* 0x00000000ff1c7431 */ /* 0x000fce00000001ff */
.L_x_2549:
[----:B------:R-:W-:Y:S01]  /*7a70*/  I2FP.F32.U32 R29, R29 ;  /* 0x0000001d001d7245 */ /* 0x000fe20000201000 */
[----:B------:R-:W-:Y:S01]  /*7a80*/  HADD2.F32 R30, -RZ, R30.H1_H1 ;  /* 0x3000001eff1e7230 */ /* 0x000fe20000004100 */
[----:B------:R-:W-:Y:S01]  /*7a90*/  ISETP.NE.AND P5, PT, R28, 0x1, PT ;  /* 0x000000011c00780c */ /* 0x000fe20003fa5270 */
[----:B------:R-:W-:Y:S02]  /*7aa0*/  HADD2.F32 R103, -RZ, R34.H1_H1 ;  /* 0x30000022ff677230 */ /* 0x000fe40000004100 */
        /* <DEDUP_REMOVED lines=18> */
.L_x_2553:
        /* <DEDUP_REMOVED lines=12> */
.L_x_2554:
        /* <DEDUP_REMOVED lines=43> */
.L_x_2552:
        /* <DEDUP_REMOVED lines=22> */
.L_x_2556:
        /* <DEDUP_REMOVED lines=14> */
.L_x_2557:
        /* <DEDUP_REMOVED lines=43> */
.L_x_2555:
        /* <DEDUP_REMOVED lines=15> */
.L_x_2533:
        /* <DEDUP_REMOVED lines=15> */
.L_x_2560:
        /* <DEDUP_REMOVED lines=12> */
.L_x_2561:
        /* <DEDUP_REMOVED lines=40> */
[----:B------:R-:W-:Y:S01]  /*8950*/  MOV R76, R32 ;  /* 0x00000020004c7202 */ /* 0x000fe20000000f00 */
[----:B------:R-:W-:Y:S01]  /*8960*/  IMAD.MOV.U32 R32, RZ, RZ, R78 ;  /* 0x000000ffff207224 */ /* 0x000fe200078e004e */
[----:B------:R-:W-:-:S07]  /*8970*/  LOP3.LUT R68, R68, UR38, R33, 0x96, !PT ;  /* 0x0000002644447c12 */ /* 0x000fce000f8e9621 */
.L_x_2559:
[----:B------:R-:W-:Y:S01]  /*8980*/  I2FP.F32.U32 R33, R32 ;  /* 0x0000002000217245 */ /* 0x000fe20000201000 */
[----:B-----5:R-:W-:Y:S01]  /*8990*/  HADD2.F32 R32, -RZ, R28.H0_H0 ;  /* 0x2000001cff207230 */ /* 0x020fe20000004100 */
[----:B------:R-:W-:-:S03]  /*89a0*/  ISETP.NE.AND P1, PT, R34, 0x1, PT ;  /* 0x000000012200780c */ /* 0x000fc60003f25270 */
[----:B------:R-:W-:Y:S01]  /*89b0*/  FFMA.FTZ R33, R33, R74, 1.1641532182693481445e-10 ;  /* 0x2f00000021217423 */ /* 0x000fe2000001004a */
[----:B------:R-:W-:-:S04]  /*89c0*/  FMUL.FTZ R32, R32, UR6 ;  /* 0x0000000620207c20 */ /* 0x000fc80008410000 */
        /* <DEDUP_REMOVED lines=16> */
.L_x_2563:
        /* <DEDUP_REMOVED lines=12> */
.L_x_2564:
        /* <DEDUP_REMOVED lines=43> */
.L_x_2562:
[----:B------:R-:W-:Y:S01]  /*8e40*/  I2FP.F32.U32 R33, R33 ;  /* 0x0000002100217245 */ /* 0x000fe20000201000 */
[----:B------:R-:W-:Y:S01]  /*8e50*/  HADD2.F32 R28, -RZ, R28.H1_H1 ;  /* 0x3000001cff1c7230 */ /* 0x000fe20000004100 */
[----:B------:R-:W-:Y:S01]  /*8e60*/  ISETP.NE.AND P2, PT, R32, 0x1, PT ;  /* 0x000000012000780c */ /* 0x000fe20003f45270 */
[----:B------:R-:W-:Y:S02]  /*8e70*/  HFMA2 R34, -RZ, RZ, 0, 1.1920928955078125e-07 ;  /* 0x00000002ff227431 */ /* 0x000fe400000001ff */
        /* <DEDUP_REMOVED lines=16> */
.L_x_2566:
        /* <DEDUP_REMOVED lines=12> */
.L_x_2567:
        /* <DEDUP_REMOVED lines=43> */
.L_x_2565:
        /* <DEDUP_REMOVED lines=20> */
.L_x_2569:
        /* <DEDUP_REMOVED lines=12> */
.L_x_2570:
        /* <DEDUP_REMOVED lines=40> */
[----:B------:R-:W-:Y:S01]  /*9770*/  MOV R76, R32 ;  /* 0x00000020004c7202 */ /* 0x000fe20000000f00 */
[----:B------:R-:W-:Y:S01]  /*9780*/  IMAD.MOV.U32 R32, RZ, RZ, RZ ;  /* 0x000000ffff207224 */ /* 0x000fe200078e00ff */
[----:B------:R-:W-:-:S07]  /*9790*/  LOP3.LUT R68, R68, UR38, R33, 0x96, !PT ;  /* 0x0000002644447c12 */ /* 0x000fce000f8e9621 */
.L_x_2568:
        /* <DEDUP_REMOVED lines=20> */
.L_x_2572:
        /* <DEDUP_REMOVED lines=12> */
.L_x_2573:
        /* <DEDUP_REMOVED lines=38> */
[----:B------:R-:W-:Y:S02]  /*9c00*/  HFMA2 R33, -RZ, RZ, 0, 0 ;  /* 0x00000000ff217431 */ /* 0x000fe400000001ff */
[----:B------:R-:W-:Y:S01]  /*9c10*/  IMAD.MOV.U32 R72, RZ, RZ, R32 ;  /* 0x000000ffff487224 */ /* 0x000fe200078e0020 */
[----:B------:R-:W-:Y:S02]  /*9c20*/  LOP3.LUT R68, R68, UR38, R29, 0x96, !PT ;  /* 0x0000002644447c12 */ /* 0x000fe4000f8e961d */
[----:B------:R-:W-:Y:S01]  /*9c30*/  MOV R29, R76 ;  /* 0x0000004c001d7202 */ /* 0x000fe20000000f00 */
[----:B------:R-:W-:-:S07]  /*9c40*/  IMAD.MOV.U32 R76, RZ, RZ, R28 ;  /* 0x000000ffff4c7224 */ /* 0x000fce00078e001c */
.L_x_2571:
        /* <DEDUP_REMOVED lines=20> */
.L_x_2575:
        /* <DEDUP_REMOVED lines=12> */
.L_x_2576:
        /* <DEDUP_REMOVED lines=43> */
.L_x_2574:
        /* <DEDUP_REMOVED lines=20> */
.L_x_2578:
        /* <DEDUP_REMOVED lines=12> */
.L_x_2579:
        /* <DEDUP_REMOVED lines=43> */
.L_x_2577:
[----:B------:R-:W-:Y:S01]  /*a5b0*/  I2FP.F32.U32 R29, R29 ;  /* 0x0000001d001d7245 */ /* 0x000fe20000201000 */
[----:B------:R-:W-:Y:S01]  /*a5c0*/  HADD2.F32 R28, -RZ, R31.H0_H0 ;  /* 0x2000001fff1c7230 */ /* 0x000fe20000004100 */
[----:B------:R-:W-:Y:S01]  /*a5d0*/  ISETP.NE.AND P6, PT, R30, 0x1, PT ;  /* 0x000000011e00780c */ /* 0x000fe20003fc5270 */
[----:B------:R-:W-:Y:S02]  /*a5e0*/  IMAD.MOV.U32 R69, RZ, RZ, 0x2 ;  /* 0x00000002ff457424 */ /* 0x000fe400078e00ff */
[----:B------:R-:W-:Y:S01]  /*a5f0*/  FFMA.FTZ R29, R29, R74, 1.1641532182693481445e-10 ;  /* 0x2f0000001d1d7423 */ /* 0x000fe2000001004a */
[----:B------:R-:W-:-:S04]  /*a600*/  FMUL.FTZ R28, R28, UR6 ;  /* 0x000000061c1c7c20 */ /* 0x000fc80008410000 */
[----:B------:R-:W-:Y:S01]  /*a610*/  FMUL.FTZ R28, R28, UR5 ;  /* 0x000000051c1c7c20 */ /* 0x000fe20008410000 */
[----:B------:R-:W-:Y:S02]  /*a620*/  FSETP.GTU.FTZ.AND P5, PT, R29, UR4, PT ;  /* 0x000000041d007c0b */ /* 0x000fe4000bfbc000 */
        /* <DEDUP_REMOVED lines=12> */
.L_x_2581:
        /* <DEDUP_REMOVED lines=14> */
.L_x_2582:
        /* <DEDUP_REMOVED lines=43> */
.L_x_2580:
        /* <DEDUP_REMOVED lines=12> */
.L_x_2558:
[----:B------:R-:W-:Y:S01]  /*ab40*/  SEL R31, RZ, 0x1000000, !P6 ;  /* 0x01000000ff1f7807 */ /* 0x000fe20007000000 */
[C---:B------:R-:W-:Y:S01]  /*ab50*/  IMAD.WIDE.U32 R114, R89.reuse, 0x10, R36 ;  /* 0x0000001059727825 */ /* 0x040fe200078e0024 */
[----:B------:R-:W-:Y:S02]  /*ab60*/  ISETP.NE.AND P6, PT, R66, RZ, PT ;  /* 0x000000ff4200720c */ /* 0x000fe40003fc5270 */
[----:B------:R-:W-:Y:S01]  /*ab70*/  SEL R66, RZ, 0x10000, !P5 ;  /* 0x00010000ff427807 */ /* 0x000fe20006800000 */
[----:B------:R-:W-:Y:S01]  /*ab80*/  IMAD.WIDE.U32 R112, R89, 0x8, R38 ;  /* 0x0000000859707825 */ /* 0x000fe200078e0026 */
[----:B------:R-:W-:Y:S01]  /*ab90*/  SEL R111, RZ, 0x100, !P4 ;  /* 0x00000100ff6f7807 */ /* 0x000fe20006000000 */
[----:B------:R0:W-:Y:S01]  /*aba0*/  STG.E.128 desc[UR10][R114.64], R32 ;  /* 0x0000002072007986 */ /* 0x0001e2000c101d0a */
[----:B------:R-:W-:Y:S02]  /*abb0*/  SEL R30, RZ, 0x1000000, !P2 ;  /* 0x01000000ff1e7807 */ /* 0x000fe40005000000 */
[----:B------:R-:W-:-:S02]  /*abc0*/  SEL R29, RZ, 0x10000, !P1 ;  /* 0x00010000ff1d7807 */ /* 0x000fc40004800000 */
[----:B------:R-:W-:Y:S02]  /*abd0*/  SEL R28, RZ, 0x100, !P0 ;  /* 0x00000100ff1c7807 */ /* 0x000fe40004000000 */
[----:B------:R-:W-:Y:S02]  /*abe0*/  LOP3.LUT R111, R111, R31, R66, 0xfe, !PT ;  /* 0x0000001f6f6f7212 */ /* 0x000fe400078efe42 */
[----:B------:R-:W-:Y:S02]  /*abf0*/  SEL R110, RZ, 0x1, !P3 ;  /* 0x00000001ff6e7807 */ /* 0x000fe40005800000 */
[----:B------:R-:W-:Y:S02]  /*ac00*/  LOP3.LUT R28, R28, R30, R29, 0xfe, !PT ;  /* 0x0000001e1c1c7212 */ /* 0x000fe400078efe1d */
[----:B------:R-:W-:Y:S02]  /*ac10*/  SEL R29, RZ, 0x1, !P6 ;  /* 0x00000001ff1d7807 */ /* 0x000fe40007000000 */
[----:B------:R-:W-:-:S02]  /*ac20*/  IADD3 R107, PT, PT, R73, 0x200, RZ ;  /* 0x00000200496b7810 */ /* 0x000fc40007ffe0ff */
[----:B------:R-:W-:Y:S02]  /*ac30*/  LOP3.LUT R111, R111, R110, RZ, 0xfc, !PT ;  /* 0x0000006e6f6f7212 */ /* 0x000fe400078efcff */
        /* <DEDUP_REMOVED lines=23> */
.L_x_2585:
        /* <DEDUP_REMOVED lines=12> */
.L_x_2586:
        /* <DEDUP_REMOVED lines=41> */
[----:B------:R-:W-:Y:S02]  /*b100*/  LOP3.LUT R68, R68, UR38, R109, 0x96, !PT ;  /* 0x0000002644447c12 */ /* 0x000fe4000f8e966d */
[----:B------:R-:W-:-:S07]  /*b110*/  MOV R66, R108 ;  /* 0x0000006c00427202 */ /* 0x000fce0000000f00 */
.L_x_2584:
[----:B------:R-:W-:Y:S01]  /*b120*/  I2FP.F32.U32 R69, R78 ;  /* 0x0000004e00457245 */ /* 0x000fe20000201000 */
[----:B-----5:R-:W-:Y:S01]  /*b130*/  HADD2.F32 R76, -RZ, R28.H0_H0 ;  /* 0x2000001cff4c7230 */ /* 0x020fe20000004100 */
[----:B------:R-:W-:Y:S01]  /*b140*/  ISETP.NE.AND P1, PT, R71, 0x1, PT ;  /* 0x000000014700780c */ /* 0x000fe20003f25270 */
[----:B------:R-:W-:Y:S02]  /*b150*/  HADD2.F32 R109, -RZ, R32.H0_H0 ;  /* 0x20000020ff6d7230 */ /* 0x000fe40000004100 */
[----:B------:R-:W-:Y:S01]  /*b160*/  FFMA.FTZ R69, R69, R74, 1.1641532182693481445e-10 ;  /* 0x2f00000045457423 */ /* 0x000fe2000001004a */
[----:B------:R-:W-:Y:S01]  /*b170*/  FMUL.FTZ R76, R76, UR6 ;  /* 0x000000064c4c7c20 */ /* 0x000fe20008410000 */
[----:B------:R-:W-:-:S03]  /*b180*/  IMAD.MOV.U32 R78, RZ, RZ, 0x2 ;  /* 0x00000002ff4e7424 */ /* 0x000fc600078e00ff */
[----:B------:R-:W-:Y:S01]  /*b190*/  FMUL.FTZ R76, R76, UR5 ;  /* 0x000000054c4c7c20 */ /* 0x000fe20008410000 */
[----:B------:R-:W-:Y:S02]  /*b1a0*/  FSETP.GTU.FTZ.AND P0, PT, R69, UR4, PT ;  /* 0x0000000445007c0b */ /* 0x000fe4000bf1c000 */
        /* <DEDUP_REMOVED lines=14> */
.L_x_2588:
        /* <DEDUP_REMOVED lines=12> */
.L_x_2589:
        /* <DEDUP_REMOVED lines=39> */
[----:B------:R-:W-:Y:S02]  /*b5c0*/  LOP3.LUT R70, R70, UR37, R113, 0x96, !PT ;  /* 0x0000002546467c12 */ /* 0x000fe4000f8e9671 */
[----:B------:R-:W-:Y:S02]  /*b5d0*/  MOV R72, R112 ;  /* 0x0000007000487202 */ /* 0x000fe40000000f00 */
[----:B------:R-:W-:Y:S02]  /*b5e0*/  LOP3.LUT R68, R68, UR38, R111, 0x96, !PT ;  /* 0x0000002644447c12 */ /* 0x000fe4000f8e966f */
[----:B------:R-:W-:-:S07]  /*b5f0*/  MOV R66, R110 ;  /* 0x0000006e00427202 */ /* 0x000fce0000000f00 */
.L_x_2587:
        /* <DEDUP_REMOVED lines=22> */
.L_x_2591:
        /* <DEDUP_REMOVED lines=12> */
.L_x_2592:
        /* <DEDUP_REMOVED lines=43> */
.L_x_2590:
        /* <DEDUP_REMOVED lines=22> */
.L_x_2594:
        /* <DEDUP_REMOVED lines=12> */
.L_x_2595:
        /* <DEDUP_REMOVED lines=41> */
[----:B------:R-:W-:Y:S02]  /*bf80*/  LOP3.LUT R68, R68, UR38, R115, 0x96, !PT ;  /* 0x0000002644447c12 */ /* 0x000fe4000f8e9673 */
[----:B------:R-:W-:-:S07]  /*bf90*/  MOV R66, R114 ;  /* 0x0000007200427202 */ /* 0x000fce0000000f00 */
.L_x_2593:
        /* <DEDUP_REMOVED lines=22> */
.L_x_2597:
        /* <DEDUP_REMOVED lines=12> */
.L_x_2598:
        /* <DEDUP_REMOVED lines=40> */
[----:B------:R-:W-:Y:S01]  /*c440*/  HFMA2 R32, -RZ, RZ, 0, 0 ;  /* 0x00000000ff207431 */ /* 0x000fe200000001ff */
[----:B------:R-:W-:Y:S01]  /*c450*/  MOV R29, R66 ;  /* 0x00000042001d7202 */ /* 0x000fe20000000f00 */
[----:B------:R-:W-:-:S07]  /*c460*/  IMAD.MOV.U32 R66, RZ, RZ, R28 ;  /* 0x000000ffff427224 */ /* 0x000fce00078e001c */
.L_x_2596:
        /* <DEDUP_REMOVED lines=22> */
.L_x_2600:
        /* <DEDUP_REMOVED lines=12> */
.L_x_2601:
        /* <DEDUP_REMOVED lines=43> */
.L_x_2599:
        /* <DEDUP_REMOVED lines=22> */
.L_x_2603:
        /* <DEDUP_REMOVED lines=12> */
.L_x_2604:
        /* <DEDUP_REMOVED lines=43> */
.L_x_2602:
        /* <DEDUP_REMOVED lines=22> */
.L_x_2606:
        /* <DEDUP_REMOVED lines=14> */
.L_x_2607:
        /* <DEDUP_REMOVED lines=41> */
[----:B------:R-:W-:Y:S02]  /*d2e0*/  LOP3.LUT R68, R68, UR38, R33, 0x96, !PT ;  /* 0x0000002644447c12 */ /* 0x000fe4000f8e9621 */
[----:B------:R-:W-:-:S07]  /*d2f0*/  MOV R66, R32 ;  /* 0x0000002000427202 */ /* 0x000fce0000000f00 */
.L_x_2605:
[----:B------:R-:W-:Y:S01]  /*d300*/  I2FP.F32.U32 R29, R28 ;  /* 0x0000001c001d7245 */ /* 0x000fe20000201000 */
[----:B------:R-:W-:Y:S01]  /*d310*/  HADD2.F32 R31, -RZ, R31.H1_H1 ;  /* 0x3000001fff1f7230 */ /* 0x000fe20000004100 */
[----:B------:R-:W-:Y:S02]  /*d320*/  F2FP.F16.F32.PACK_AB R30, R119, R115 ;  /* 0x00000073771e723e */ /* 0x000fe400000000ff */
[----:B------:R-:W-:Y:S01]  /*d330*/  F2FP.F16.F32.PACK_AB R28, R113, R109 ;  /* 0x0000006d711c723e */ /* 0x000fe200000000ff */
[----:B------:R-:W-:Y:S01]  /*d340*/  FFMA.FTZ R29, R29, R74, 1.1641532182693481445e-10 ;  /* 0x2f0000001d1d7423 */ /* 0x000fe2000001004a */
[----:B------:R-:W-:Y:S01]  /*d350*/  FMUL.FTZ R31, R31, UR6 ;  /* 0x000000061f1f7c20 */ /* 0x000fe20008410000 */
[----:B------:R-:W-:-:S03]  /*d360*/  HADD2.F32 R74, -RZ, R35.H1_H1 ;  /* 0x30000023ff4a7230 */ /* 0x000fc60000004100 */
[----:B------:R-:W-:Y:S01]  /*d370*/  FMUL.FTZ R31, R31, UR5 ;  /* 0x000000051f1f7c20 */ /* 0x000fe20008410000 */
[----:B------:R-:W-:Y:S02]  /*d380*/  FSETP.GTU.FTZ.AND P6, PT, R29, UR4, PT ;  /* 0x000000041d007c0b */ /* 0x000fe4000bfdc000 */
[----:B------:R-:W-:Y:S02]  /*d390*/  F2FP.F16.F32.PACK_AB R29, R117, R111 ;  /* 0x0000006f751d723e */ /* 0x000fe400000000ff */
[----:B------:R-:W-:Y:S02]  /*d3a0*/  FSEL R31, R31, RZ, !P6 ;  /* 0x000000ff1f1f7208 */ /* 0x000fe40007000000 */
[----:B------:R-:W-:-:S03]  /*d3b0*/  PLOP3.LUT P6, PT, P6, PT, PT, 0x8, 0x80 ;  /* 0x000000000080781c */ /* 0x000fc600037ce170 */
[----:B------:R-:W-:-:S05]  /*d3c0*/  FADD.FTZ R74, R31, R74 ;  /* 0x0000004a1f4a7221 */ /* 0x000fca0000010000 */
[----:B------:R-:W-:Y:S01]  /*d3d0*/  F2FP.F16.F32.PACK_AB R31, R74, R121 ;  /* 0x000000794a1f723e */ /* 0x000fe200000000ff */
[----:B------:R-:W-:Y:S06]  /*d3e0*/  BRA `(.L_x_2608) ;  /* 0x0000002400887947 */ /* 0x000fec0003800000 */
.L_x_2583:
[----:B------:R-:W-:Y:S01]  /*d3f0*/  ISETP.NE.AND P0, PT, R69, 0x1, PT ;  /* 0x000000014500780c */ /* 0x000fe20003f05270 */
[----:B0-----:R-:W-:Y:S02]  /*d400*/  HFMA2 R34, -RZ, RZ, 0, 1.1920928955078125e-07 ;  /* 0x00000002ff227431 */ /* 0x001fe400000001ff */
        /* <DEDUP_REMOVED lines=13> */
.L_x_2610:
        /* <DEDUP_REMOVED lines=12> */
.L_x_2611:
        /* <DEDUP_REMOVED lines=39> */
[----:B------:R-:W-:Y:S01]  /*d810*/  IMAD.MOV.U32 R66, RZ, RZ, R32 ;  /* 0x000000ffff427224 */ /* 0x000fe200078e0020 */
[----:B------:R-:W-:Y:S01]  /*d820*/  LOP3.LUT R68, R68, UR38, R33, 0x96, !PT ;  /* 0x0000002644447c12 */ /* 0x000fe2000f8e9621 */
[----:B------:R-:W-:Y:S01]  /*d830*/  IMAD.MOV.U32 R34, RZ, RZ, RZ ;  /* 0x000000ffff227224 */ /* 0x000fe200078e00ff */
[----:B------:R-:W-:-:S07]  /*d840*/  MOV R32, R76 ;  /* 0x0000004c00207202 */ /* 0x000fce0000000f00 */
.L_x_2609:
[----:B------:R-:W-:Y:S01]  /*d850*/  I2FP.F32.U32 R33, R32 ;  /* 0x0000002000217245 */ /* 0x000fe20000201000 */
[----:B-----5:R-:W-:Y:S01]  /*d860*/  HADD2.F32 R32, -RZ, R28.H0_H0 ;  /* 0x2000001cff207230 */ /* 0x020fe20000004100 */
[----:B------:R-:W-:-:S03]  /*d870*/  ISETP.NE.AND P1, PT, R34, 0x1, PT ;  /* 0x000000012200780c */ /* 0x000fc60003f25270 */
[----:B------:R-:W-:Y:S01]  /*d880*/  FFMA.FTZ R33, R33, R74, 1.1641532182693481445e-10 ;  /* 0x2f00000021217423 */ /* 0x000fe2000001004a */
[----:B------:R-:W-:-:S04]  /*d890*/  FMUL.FTZ R32, R32, UR6 ;  /* 0x0000000620207c20 */ /* 0x000fc80008410000 */
[----:B------:R-:W-:Y:S01]  /*d8a0*/  FSETP.GTU.FTZ.AND P0, PT, R33, UR4, PT ;  /* 0x0000000421007c0b */ /* 0x000fe2000bf1c000 */
[----:B------:R-:W-:Y:S01]  /*d8b0*/  FMUL.FTZ R32, R32, UR5 ;  /* 0x0000000520207c20 */ /* 0x000fe20008410000 */
[----:B------:R-:W-:Y:S02]  /*d8c0*/  IMAD.MOV.U32 R33, RZ, RZ, R72 ;  /* 0x000000ffff217224 */ /* 0x000fe400078e0048 */
[----:B------:R-:W-:Y:S02]  /*d8d0*/  PLOP3.LUT P2, PT, P0, PT, PT, 0x8, 0x80 ;  /* 0x000000000080781c */ /* 0x000fe4000074e170 */
[----:B------:R-:W-:Y:S02]  /*d8e0*/  FSEL R109, R32, RZ, !P0 ;  /* 0x000000ff206d7208 */ /* 0x000fe40004000000 */
[----:B------:R-:W-:Y:S02]  /*d8f0*/  MOV R32, 0x2 ;  /* 0x0000000200207802 */ /* 0x000fe40000000f00 */
[----:B------:R-:W-:Y:S01]  /*d900*/  P2R R76, PR, RZ, 0x4 ;  /* 0x00000004ff4c7803 */ /* 0x000fe20000000000 */
        /* <DEDUP_REMOVED lines=9> */
.L_x_2613:
        /* <DEDUP_REMOVED lines=12> */
.L_x_2614:
        /* <DEDUP_REMOVED lines=43> */
.L_x_2612:
        /* <DEDUP_REMOVED lines=20> */
.L_x_2616:
        /* <DEDUP_REMOVED lines=12> */
.L_x_2617:
        /* <DEDUP_REMOVED lines=43> */
.L_x_2615:
[----:B------:R-:W-:Y:S01]  /*e1c0*/  I2FP.F32.U32 R33, R28 ;  /* 0x0000001c00217245 */ /* 0x000fe20000201000 */
[----:B------:R-:W-:Y:S01]  /*e1d0*/  HADD2.F32 R28, -RZ, R29.H0_H0 ;  /* 0x2000001dff1c7230 */ /* 0x000fe20000004100 */
        /* <DEDUP_REMOVED lines=18> */
.L_x_2619:
        /* <DEDUP_REMOVED lines=12> */
.L_x_2620:
        /* <DEDUP_REMOVED lines=43> */
.L_x_2618:
[----:B------:R-:W-:Y:S01]  /*e670*/  I2FP.F32.U32 R33, R28 ;  /* 0x0000001c00217245 */ /* 0x000fe20000201000 */
[----:B------:R-:W-:Y:S01]  /*e680*/  HADD2.F32 R29, -RZ, R29.H1_H1 ;  /* 0x3000001dff1d7230 */ /* 0x000fe20000004100 */
[----:B------:R-:W-:-:S03]  /*e690*/  ISETP.NE.AND P4, PT, R32, 0x1, PT ;  /* 0x000000012000780c */ /* 0x000fc60003f85270 */
[----:B------:R-:W-:Y:S01]  /*e6a0*/  FFMA.FTZ R33, R33, R74, 1.1641532182693481445e-10 ;  /* 0x2f00000021217423 */ /* 0x000fe2000001004a */
[----:B------:R-:W-:-:S04]  /*e6b0*/  FMUL.FTZ R29, R29, UR6 ;  /* 0x000000061d1d7c20 */ /* 0x000fc80008410000 */
[----:B------:R-:W-:Y:S01]  /*e6c0*/  FMUL.FTZ R29, R29, UR5 ;  /* 0x000000051d1d7c20 */ /* 0x000fe20008410000 */
[----:B------:R-:W-:Y:S01]  /*e6d0*/  FSETP.GTU.FTZ.AND P3, PT, R33, UR4, PT ;  /* 0x0000000421007c0b */ /* 0x000fe2000bf7c000 */
[----:B------:R-:W-:-:S03]  /*e6e0*/  IMAD.MOV.U32 R33, RZ, RZ, 0x2 ;  /* 0x00000002ff217424 */ /* 0x000fc600078e00ff */
        /* <DEDUP_REMOVED lines=12> */
.L_x_2622:
        /* <DEDUP_REMOVED lines=12> */
.L_x_2623:
        /* <DEDUP_REMOVED lines=40> */
[----:B------:R-:W-:Y:S01]  /*eaf0*/  LOP3.LUT R68, R68, UR38, R29, 0x96, !PT ;  /* 0x0000002644447c12 */ /* 0x000fe2000f8e961d */
[----:B------:R-:W-:Y:S01]  /*eb00*/  IMAD.MOV.U32 R29, RZ, RZ, R66 ;  /* 0x000000ffff1d7224 */ /* 0x000fe200078e0042 */
[----:B------:R-:W-:-:S07]  /*eb10*/  MOV R66, R28 ;  /* 0x0000001c00427202 */ /* 0x000fce0000000f00 */
.L_x_2621:
[----:B------:R-:W-:Y:S01]  /*eb20*/  I2FP.F32.U32 R29, R29 ;  /* 0x0000001d001d7245 */ /* 0x000fe20000201000 */
[----:B------:R-:W-:Y:S01]  /*eb30*/  HADD2.F32 R28, -RZ, R30.H0_H0 ;  /* 0x2000001eff1c7230 */ /* 0x000fe20000004100 */
        /* <DEDUP_REMOVED lines=18> */
.L_x_2625:
        /* <DEDUP_REMOVED lines=12> */
.L_x_2626:
        /* <DEDUP_REMOVED lines=43> */
.L_x_2624:
[----:B------:R-:W-:Y:S01]  /*efd0*/  I2FP.F32.U32 R29, R29 ;  /* 0x0000001d001d7245 */ /* 0x000fe20000201000 */
[----:B------:R-:W-:Y:S01]  /*efe0*/  HADD2.F32 R30, -RZ, R30.H1_H1 ;  /* 0x3000001eff1e7230 */ /* 0x000fe20000004100 */
        /* <DEDUP_REMOVED lines=18> */
.L_x_2628:
        /* <DEDUP_REMOVED lines=12> */
.L_x_2629:
        /* <DEDUP_REMOVED lines=43> */
.L_x_2627:
        /* <DEDUP_REMOVED lines=20> */
.L_x_2631:
        /* <DEDUP_REMOVED lines=14> */
.L_x_2632:
        /* <DEDUP_REMOVED lines=43> */
.L_x_2630:
[----:B------:R-:W-:Y:S01]  /*f950*/  I2FP.F32.U32 R29, R29 ;  /* 0x0000001d001d7245 */ /* 0x000fe20000201000 */
[----:B------:R-:W-:Y:S01]  /*f960*/  HADD2.F32 R31, -RZ, R31.H1_H1 ;  /* 0x3000001fff1f7230 */ /* 0x000fe20000004100 */
[----:B------:R-:W-:Y:S02]  /*f970*/  F2FP.F16.F32.PACK_AB R30, R119, R115 ;  /* 0x00000073771e723e */ /* 0x000fe400000000ff */
[----:B------:R-:W-:Y:S01]  /*f980*/  F2FP.F16.F32.PACK_AB R28, R113, R109 ;  /* 0x0000006d711c723e */ /* 0x000fe200000000ff */
[----:B------:R-:W-:Y:S01]  /*f990*/  FFMA.FTZ R29, R29, R74, 1.1641532182693481445e-10 ;  /* 0x2f0000001d1d7423 */ /* 0x000fe2000001004a */
[----:B------:R-:W-:-:S04]  /*f9a0*/  FMUL.FTZ R31, R31, UR6 ;  /* 0x000000061f1f7c20 */ /* 0x000fc80008410000 */
[----:B------:R-:W-:Y:S01]  /*f9b0*/  FMUL.FTZ R31, R31, UR5 ;  /* 0x000000051f1f7c20 */ /* 0x000fe20008410000 */
[----:B------:R-:W-:Y:S02]  /*f9c0*/  FSETP.GTU.FTZ.AND P6, PT, R29, UR4, PT ;  /* 0x000000041d007c0b */ /* 0x000fe4000bfdc000 */
[----:B------:R-:W-:Y:S02]  /*f9d0*/  F2FP.F16.F32.PACK_AB R29, R117, R111 ;  /* 0x0000006f751d723e */ /* 0x000fe400000000ff */
[----:B------:R-:W-:Y:S02]  /*f9e0*/  FSEL R74, R31, RZ, !P6 ;  /* 0x000000ff1f4a7208 */ /* 0x000fe40007000000 */
[----:B------:R-:W-:Y:S02]  /*f9f0*/  PLOP3.LUT P6, PT, P6, PT, PT, 0x8, 0x80 ;  /* 0x000000000080781c */ /* 0x000fe400037ce170 */
[----:B------:R-:W-:-:S11]  /*fa00*/  F2FP.F16.F32.PACK_AB R31, R74, R121 ;  /* 0x000000794a1f723e */ /* 0x000fd600000000ff */
.L_x_2608:
[----:B------:R-:W-:Y:S01]  /*fa10*/  FADD.FTZ R32, RZ, R67 ;  /* 0x00000043ff207221 */ /* 0x000fe20000010000 */
[----:B------:R-:W-:Y:S01]  /*fa20*/  SEL R34, RZ, 0x1000000, !P6 ;  /* 0x01000000ff227807 */ /* 0x000fe20007000000 */
[----:B------:R-:W-:Y:S01]  /*fa30*/  IMAD.WIDE.U32 R36, R107, 0x10, R36 ;  /* 0x000000106b247825 */ /* 0x000fe200078e0024 */
[----:B------:R-:W-:-:S03]  /*fa40*/  ISETP.NE.AND P6, PT, R76, RZ, PT ;  /* 0x000000ff4c00720c */ /* 0x000fc60003fc5270 */
[----:B------:R-:W-:Y:S01]  /*fa50*/  FADD.FTZ R32, R32, R77 ;  /* 0x0000004d20207221 */ /* 0x000fe20000010000 */
[----:B------:R-:W-:Y:S01]  /*fa60*/  SEL R84, RZ, 0x10000, !P5 ;  /* 0x00010000ff547807 */ /* 0x000fe20006800000 */
[----:B------:R-:W-:Y:S01]  /*fa70*/  IMAD.WIDE.U32 R38, R107, 0x8, R38 ;  /* 0x000000086b267825 */ /* 0x000fe200078e0026 */
[----:B------:R-:W-:-:S03]  /*fa80*/  SEL R82, RZ, 0x1000000, !P2 ;  /* 0x01000000ff527807 */ /* 0x000fc60005000000 */
[----:B------:R-:W-:Y:S01]  /*fa90*/  FADD.FTZ R32, R32, R75 ;  /* 0x0000004b20207221 */ /* 0x000fe20000010000 */
[----:B------:R-:W-:Y:S01]  /*faa0*/  STG.E.128 desc[UR10][R36.64], R28 ;  /* 0x0000001c24007986 */ /* 0x000fe2000c101d0a */
        /* <DEDUP_REMOVED lines=89> */
[----:B------:R-:W-:Y:S02]  /*10040*/  LOP3.LUT R33, R33, R82, R80, 0xfe, !PT ;  /* 0x0000005221217212 */ /* 0x000fe400078efe50 */
[----:B------:R-:W-:Y:S02]  /*10050*/  SEL R80, RZ, 0x1, !P3 ;  /* 0x00000001ff507807 */ /* 0x000fe40005800000 */
[----:B------:R-:W-:Y:S01]  /*10060*/  LOP3.LUT R34, R33, R34, RZ, 0xfc, !PT ;  /* 0x0000002221227212 */ /* 0x000fe200078efcff */
[----:B0-----:R-:W-:-:S05]  /*10070*/  FADD.FTZ R35, R76, R35 ;  /* 0x000000234c237221 */ /* 0x001fca0000010000 */
[----:B------:R-:W0:Y:S02]  /*10080*/  SHFL.BFLY PT, R78, R35, 0x4, 0x1f ;  /* 0x0c801f00234e7f89 */ /* 0x000e2400000e0000 */
[----:B0-----:R-:W-:Y:S01]  /*10090*/  FADD.FTZ R78, R35, R78 ;  /* 0x0000004e234e7221 */ /* 0x001fe20000010000 */
[----:B------:R-:W-:-:S04]  /*100a0*/  LOP3.LUT R35, R123, R80, RZ, 0xfc, !PT ;  /* 0x000000507b237212 */ /* 0x000fc800078efcff */
[----:B------:R-:W0:Y:S04]  /*100b0*/  SHFL.BFLY PT, R71, R78, 0x8, 0x1f ;  /* 0x0d001f004e477f89 */ /* 0x000e2800000e0000 */
[----:B------:R-:W-:Y:S01]  /*100c0*/  STG.E.64 desc[UR10][R38.64], R34 ;  /* 0x0000002226007986 */ /* 0x000fe2000c101b0a */
[----:B0-----:R-:W-:Y:S01]  /*100d0*/  FADD.FTZ R76, R78, R71 ;  /* 0x000000474e4c7221 */ /* 0x001fe20000010000 */
[----:B------:R-:W-:-:S04]  /*100e0*/  LOP3.LUT P0, R71, R0, 0x1f, RZ, 0xc0, !PT ;  /* 0x0000001f00477812 */ /* 0x000fc8000780c0ff */
[----:B------:R-:W0:Y:S02]  /*100f0*/  SHFL.BFLY PT, R33, R76, 0x10, 0x1f ;  /* 0x0e001f004c217f89 */ /* 0x000e2400000e0000 */
        /* <DEDUP_REMOVED lines=9> */
.L_x_2634:
[----:B------:R-:W-:Y:S05]  /*10190*/  BSYNC.RECONVERGENT B0 ;  /* 0x0000000000007941 */ /* 0x000fea0003800200 */
.L_x_2633:
        /* <DEDUP_REMOVED lines=14> */
.L_x_2636:
[----:B------:R-:W-:Y:S05]  /*10280*/  BSYNC.RECONVERGENT B0 ;  /* 0x0000000000007941 */ /* 0x000fea0003800200 */
.L_x_2635:
        /* <DEDUP_REMOVED lines=100> */
[----:B------:R-:W-:Y:S01]  /*108d0*/  FFMA.FTZ R32, R82, R48, R21 ;  /* 0x0000003052207223 */ /* 0x000fe20000010015 */
[----:B------:R-:W-:Y:S01]  /*108e0*/  FFMA.FTZ R33, R31, R47, R24 ;  /* 0x0000002f1f217223 */ /* 0x000fe20000010018 */
[----:B---3--:R-:W-:-:S04]  /*108f0*/  IMAD.WIDE.U32 R78, R73, 0x10, R28 ;  /* 0x00000010494e7825 */ /* 0x008fc800078e001c */
[C---:B------:R-:W-:Y:S01]  /*10900*/  FMUL.FTZ R34, R67.reuse, R34 ;  /* 0x0000002243227220 */ /* 0x040fe20000410000 */
[C---:B------:R-:W-:Y:S01]  /*10910*/  FMUL.FTZ R96, R67.reuse, R96 ;  /* 0x0000006043607220 */ /* 0x040fe20000410000 */
[----:B------:R-:W-:Y:S01]  /*10920*/  FMUL.FTZ R37, R67, R102 ;  /* 0x0000006643257220 */ /* 0x000fe20000410000 */
[----:B------:R-:W-:-:S04]  /*10930*/  IMAD.WIDE.U32 R80, R89, 0x10, R28 ;  /* 0x0000001059507825 */ /* 0x000fc800078e001c */
[C---:B------:R-:W-:Y:S01]  /*10940*/  FMUL.FTZ R104, R67.reuse, R104 ;  /* 0x0000006843687220 */ /* 0x040fe20000410000 */
[----:B------:R-:W-:Y:S01]  /*10950*/  FMUL.FTZ R39, R67, R108 ;  /* 0x0000006c43277220 */ /* 0x000fe20000410000 */
[----:B------:R-:W-:Y:S01]  /*10960*/  F2FP.F16.F32.PACK_AB R30, R33, R30 ;  /* 0x0000001e211e723e */ /* 0x000fe200000000ff */
[----:B------:R-:W-:-:S04]  /*10970*/  IMAD.WIDE.U32 R82, R107, 0x10, R28 ;  /* 0x000000106b527825 */ /* 0x000fc800078e001c */
[----:B------:R-:W-:Y:S01]  /*10980*/  FMUL.FTZ R29, R67, R36 ;  /* 0x00000024431d7220 */ /* 0x000fe20000410000 */
[----:B------:R-:W-:Y:S01]  /*10990*/  F2FP.F16.F32.PACK_AB R31, R35, R32 ;  /* 0x00000020231f723e */ /* 0x000fe200000000ff */
[----:B------:R-:W-:Y:S01]  /*109a0*/  FFMA.FTZ R28, R34, R42, R27 ;  /* 0x0000002a221c7223 */ /* 0x000fe2000001001b */
[----:B------:R-:W-:Y:S01]  /*109b0*/  FMUL.FTZ R84, R67, R84 ;  /* 0x0000005443547220 */ /* 0x000fe20000410000 */
[----:B------:R-:W-:Y:S01]  /*109c0*/  FFMA.FTZ R33, R29, R43, R40 ;  /* 0x0000002b1d217223 */ /* 0x000fe20000010028 */
        /* <DEDUP_REMOVED lines=8> */
[----:B------:R-:W-:Y:S01]  /*10a50*/  FFMA.FTZ R32, R35, R45, R26 ;  /* 0x0000002d23207223 */ /* 0x000fe2000001001a */
[----:B------:R-:W-:Y:S01]  /*10a60*/  F2FP.F16.F32.PACK_AB R28, R33, R28 ;  /* 0x0000001c211c723e */ /* 0x000fe200000000ff */
[----:B------:R-:W-:Y:S01]  /*10a70*/  FMUL.FTZ R87, R67, R114 ;  /* 0x0000007243577220 */ /* 0x000fe20000410000 */
[----:B------:R-:W-:Y:S01]  /*10a80*/  FFMA.FTZ R35, R112, R56, R5 ;  /* 0x0000003870237223 */ /* 0x000fe20000010005 */
[----:B------:R-:W-:Y:S01]  /*10a90*/  FFMA.FTZ R36, R73, R57, R6 ;  /* 0x0000003949247223 */ /* 0x000fe20000010006 */
[----:B------:R-:W-:Y:S01]  /*10aa0*/  F2FP.F16.F32.PACK_AB R33, R37, R96 ;  /* 0x000000602521723e */ /* 0x000fe200000000ff */
[----:B------:R-:W-:Y:S01]  /*10ab0*/  FMUL.FTZ R85, R67, R106 ;  /* 0x0000006a43557220 */ /* 0x000fe20000410000 */
[----:B------:R-:W-:Y:S01]  /*10ac0*/  F2FP.F16.F32.PACK_AB R34, R39, R34 ;  /* 0x000000222722723e */ /* 0x000fe200000000ff */
        /* <DEDUP_REMOVED lines=20> */
[----:B------:R-:W-:Y:S01]  /*10c10*/  F2FP.F16.F32.PACK_AB R32, R37, R32 ;  /* 0x000000202520723e */ /* 0x000fe200000000ff */
[----:B------:R0:W-:Y:S01]  /*10c20*/  @!P0 STG.E desc[UR10][R74.64], R71 ;  /* 0x000000474a008986 */ /* 0x0001e2000c10190a */
[----:B------:R-:W-:-:S02]  /*10c30*/  F2FP.F16.F32.PACK_AB R38, R87, R38 ;  /* 0x000000265726723e */ /* 0x000fc400000000ff */
[----:B------:R-:W-:Y:S01]  /*10c40*/  F2FP.F16.F32.PACK_AB R39, R89, R110 ;  /* 0x0000006e5927723e */ /* 0x000fe200000000ff */
[----:B------:R0:W-:Y:S01]  /*10c50*/  @!P0 STG.E desc[UR10][R76.64], R67 ;  /* 0x000000434c008986 */ /* 0x0001e2000c10190a */
[----:B------:R-:W-:Y:S02]  /*10c60*/  F2FP.F16.F32.PACK_AB R37, R85, R94 ;  /* 0x0000005e5525723e */ /* 0x000fe400000000ff */
[----:B------:R-:W-:Y:S01]  /*10c70*/  F2FP.F16.F32.PACK_AB R36, R73, R36 ;  /* 0x000000244924723e */ /* 0x000fe200000000ff */
[----:B------:R0:W-:Y:S04]  /*10c80*/  STG.E.128 desc[UR10][R78.64], R28 ;  /* 0x0000001c4e007986 */ /* 0x0001e8000c101d0a */
[----:B------:R0:W-:Y:S04]  /*10c90*/  STG.E.128 desc[UR10][R80.64], R32 ;  /* 0x0000002050007986 */ /* 0x0001e8000c101d0a */
[----:B------:R0:W-:Y:S01]  /*10ca0*/  STG.E.128 desc[UR10][R82.64], R36 ;  /* 0x0000002452007986 */ /* 0x0001e2000c101d0a */
[----:B------:R-:W-:Y:S05]  /*10cb0*/  BRA.U !UP1, `(.L_x_2637) ;  /* 0xffffff0109107547 */ /* 0x000fea000b83ffff */
[----:B------:R-:W-:Y:S05]  /*10cc0*/  EXIT ;  /* 0x000000000000794d */ /* 0x000fea0003800000 */
.L_x_2638:
        /* <DEDUP_REMOVED lines=11> */
.L_x_20928:


//--------------------- .text._ZN10layer_norm13ln_fwd_kernelINS_13Kernel_traitsI6__halfS2_S2_S2_fjLj6144ELj1ELj1ELj8ELj16ENS_18Kernel_traits_baseILj6144ES2_S2_S2_S2_fjLj256EEEEELb1ELb0ELb1ELb0EEEvNS_9FwdParamsE --------------------------
	.section	.text._ZN10layer_norm13ln_fwd_kernelINS_13Kernel_traitsI6__halfS2_S2_S2_fjLj6144ELj1ELj1ELj8ELj16ENS_18Kernel_traits_baseILj6144ES2_S2_S2_S2_fjLj256EEEEELb1ELb0ELb1ELb0EEEvNS_9FwdParamsE,"ax",@progbits
	.align	128
        .global         _ZN10layer_norm13ln_fwd_kernelINS_13Kernel_traitsI6__halfS2_S2_S2_fjLj6144ELj1ELj1ELj8ELj16ENS_18Kernel_traits_baseILj6144ES2_S2_S2_S2_fjLj256EEEEELb1ELb0ELb1ELb0EEEvNS_9FwdParamsE
        .type           _ZN10layer_norm13ln_fwd_kernelINS_13Kernel_traitsI6__halfS2_S2_S2_fjLj6144ELj1ELj1ELj8ELj16ENS_18Kernel_traits_baseILj6144ES2_S2_S2_S2_fjLj256EEEEELb1ELb0ELb1ELb0EEEvNS_9FwdParamsE,@function
        .size           _ZN10layer_norm13ln_fwd_kernelINS_13Kernel_traitsI6__halfS2_S2_S2_fjLj6144ELj1ELj1ELj8ELj16ENS_18Kernel_traits_baseILj6144ES2_S2_S2_S2_fjLj256EEEEELb1ELb0ELb1ELb0EEEvNS_9FwdParamsE,(.L_x_20929 - _ZN10layer_norm13ln_fwd_kernelINS_13Kernel_traitsI6__halfS2_S2_S2_fjLj6144ELj1ELj1ELj8ELj16ENS_18Kernel_traits_baseILj6144ES2_S2_S2_S2_fjLj256EEEEELb1ELb0ELb1ELb0EEEvNS_9FwdParamsE)
        .other          _ZN10layer_norm13ln_fwd_kernelINS_13Kernel_traitsI6__halfS2_S2_S2_fjLj6144ELj1ELj1ELj8ELj16ENS_18Kernel_traits_baseILj6144ES2_S2_S2_S2_fjLj256EEEEELb1ELb0ELb1ELb0EEEvNS_9FwdParamsE,@"STO_CUDA_ENTRY STV_DEFAULT"
_ZN10layer_norm13ln_fwd_kernelINS_13Kernel_traitsI6__halfS2_S2_S2_fjLj6144ELj1ELj1ELj8ELj16ENS_18Kernel_traits_baseILj6144ES2_S2_S2_S2_fjLj256EEEEELb1ELb0ELb1ELb0EEEvNS_9FwdParamsE:
.text._ZN10layer_norm13ln_fwd_kernelINS_13Kernel_traitsI6__halfS2_S2_S2_fjLj6144ELj1ELj1ELj8ELj16ENS_18Kernel_traits_baseILj6144ES2_S2_S2_S2_fjLj256EEEEELb1ELb0ELb1ELb0EEEvNS_9FwdParamsE:
[----:B------:R-:W-:Y:S01]  /*0000*/  LDC R1, c[0x0][0x37c] ;  /* 0x0000df00ff017b82 */ /* 0x000fe20000000800 */
[----:B------:R-:W0:Y:S07]  /*0010*/  LDCU.U8 UR4, c[0x0][0x464] ;  /* 0x00008c80ff0477ac */ /* 0x000e2e0008000000 */
[----:B------:R-:W1:Y:S01]  /*0020*/  LDC R0, c[0x0][0x458] ;  /* 0x00011600ff007b82 */ /* 0x000e620000000800 */
[----:B------:R-:W2:Y:S07]  /*0030*/  LDCU.64 UR6, c[0x0][0x358] ;  /* 0x00006b00ff0677ac */ /* 0x000eae0008000a00 */
[----:B------:R-:W3:Y:S01]  /*0040*/  LDC R9, c[0x0][0x45c] ;  /* 0x00011700ff097b82 */ /* 0x000ee20000000800 */
[----:B------:R-:W4:Y:S01]  /*0050*/  S2R R69, SR_TID.X ;  /* 0x0000000000457919 */ /* 0x000f220000002100 */
[----:B------:R-:W5:Y:S06]  /*0060*/  LDCU.64 UR8, c[0x0][0x438] ;  /* 0x00008700ff0877ac */ /* 0x000f6c0008000a00 */
[----:B------:R-:W4:Y:S01]  /*0070*/  LDC R4, c[0x0][0x388] ;  /* 0x0000e200ff047b82 */ /* 0x000f220000000800 */
[----:B0-----:R-:W-:Y:S01]  /*0080*/  ISETP.NE.AND P0, PT, RZ, UR4, PT ;  /* 0x00000004ff007c0c */ /* 0x001fe2000bf05270 */
[----:B------:R-:W0:-:S12]  /*0090*/  LDCU.64 UR4, c[0x0][0x450] ;  /* 0x00008a00ff0477ac */ /* 0x000e180008000a00 */
[----:B-1----:R-:W-:Y:S01]  /*00a0*/  @P0 IMAD.MOV.U32 R2, RZ, RZ, R0 ;  /* 0x000000ffff020224 */ /* 0x002fe200078e0000 */
[----:B------:R-:W1:Y:S01]  /*00b0*/  @P0 LDC R5, c[0x0][0x460] ;  /* 0x00011800ff050b82 */ /* 0x000e620000000800 */
[----:B---3--:R-:W-:-:S06]  /*00c0*/  @P0 IMAD.MOV.U32 R3, RZ, RZ, R9 ;  /* 0x000000ffff030224 */ /* 0x008fcc00078e0009 */
[----:B--2---:R-:W1:Y:S01]  /*00d0*/  @P0 LDG.E.64 R2, desc[UR6][R2.64] ;  /* 0x0000000602020981 */ /* 0x004e62000c1e1b00 */
[----:B0-----:R-:W-:Y:S01]  /*00e0*/  MOV R62, UR4 ;  /* 0x00000004003e7c02 */ /* 0x001fe20008000f00 */
[----:B------:R-:W-:-:S06]  /*00f0*/  IMAD.U32 R63, RZ, RZ, UR5 ;  /* 0x00000005ff3f7e24 */ /* 0x000fcc000f8e00ff */
[----:B------:R-:W2:Y:S01]  /*0100*/  @P0 LDG.E.64 R62, desc[UR6][R62.64] ;  /* 0x000000063e3e0981 */ /* 0x000ea2000c1e1b00 */
[----:B------:R-:W0:Y:S01]  /*0110*/  S2UR UR4, SR_CTAID.X ;  /* 0x00000000000479c3 */ /* 0x000e220000002500 */
[----:B------:R-:W3:Y:S01]  /*0120*/  LDCU UR5, c[0x0][0x360] ;  /* 0x00006c00ff0577ac */ /* 0x000ee20008000800 */
[----:B------:R-:W-:Y:S01]  /*0130*/  BSSY.RECONVERGENT B0, `(.L_x_2639) ;  /* 0x0000053000007945 */ /* 0x000fe20003800200 */
[----:B-----5:R-:W-:-:S04]  /*0140*/  UISETP.NE.U32.AND UP0, UPT, UR8, URZ, UPT ;  /* 0x000000ff0800728c */ /* 0x020fc8000bf05070 */
[----:B------:R-:W-:Y:S01]  /*0150*/  UISETP.NE.AND.EX UP0, UPT, UR9, URZ, UPT, UP0 ;  /* 0x000000ff0900728c */ /* 0x000fe2000bf05300 */
[----:B0-----:R-:W-:Y:S02]  /*0160*/  MOV R70, UR4 ;  /* 0x0000000400467c02 */ /* 0x001fe40008000f00 */
[----:B-1----:R-:W-:Y:S02]  /*0170*/  @P0 IADD3 R0, P1, PT, R2, R5, RZ ;  /* 0x0000000502000210 */ /* 0x002fe40007f3e0ff */
[----:B----4-:R-:W-:-:S03]  /*0180*/  LOP3.LUT R2, R69, 0xe0, RZ, 0xc0, !PT ;  /* 0x000000e045027812 */ /* 0x010fc600078ec0ff */
[----:B------:R-:W-:Y:S01]  /*0190*/  @P0 IMAD.X R9, RZ, RZ, R3, P1 ;  /* 0x000000ffff090224 */ /* 0x000fe200008e0603 */
[----:B------:R-:W-:Y:S02]  /*01a0*/  SHF.R.S32.HI R3, RZ, 0x1f, R4 ;  /* 0x0000001fff037819 */ /* 0x000fe40000011404 */
[--C-:B------:R-:W-:Y:S01]  /*01b0*/  LOP3.LUT R15, R2, 0x1f, R69.reuse, 0xf8, !PT ;  /* 0x0000001f020f7812 */ /* 0x100fe200078ef845 */
[C---:B--2---:R-:W-:Y:S01]  /*01c0*/  VIADD R68, R62.reuse, 0x9e3779b9 ;  /* 0x9e3779b93e447836 */ /* 0x044fe20000000000 */
[----:B------:R-:W-:Y:S01]  /*01d0*/  LEA.HI R4, R3, R4, RZ, 0x3 ;  /* 0x0000000403047211 */ /* 0x000fe200078f18ff */
[----:B------:R-:W-:Y:S01]  /*01e0*/  VIADD R67, R63, 0xbb67ae85 ;  /* 0xbb67ae853f437836 */ /* 0x000fe20000000000 */
[----:B------:R-:W-:Y:S01]  /*01f0*/  LOP3.LUT R7, R15, 0xff, RZ, 0x3c, !PT ;  /* 0x000000ff0f077812 */ /* 0x000fe200078e3cff */
[----:B------:R-:W-:Y:S01]  /*0200*/  VIADD R18, R63, 0x76cf5d0a ;  /* 0x76cf5d0a3f127836 */ /* 0x000fe20000000000 */
[----:B------:R-:W-:Y:S01]  /*0210*/  SHF.R.S32.HI R4, RZ, 0x3, R4 ;  /* 0x00000003ff047819 */ /* 0x000fe20000011404 */
[----:B------:R-:W-:Y:S01]  /*0220*/  VIADD R66, R62, 0xdaa66d2b ;  /* 0xdaa66d2b3e427836 */ /* 0x000fe20000000000 */
[----:B------:R-:W-:Y:S01]  /*0230*/  LOP3.LUT R3, R69, 0x1f, RZ, 0xc0, !PT ;  /* 0x0000001f45037812 */ /* 0x000fe200078ec0ff */
[----:B---3--:R-:W-:Y:S01]  /*0240*/  IMAD R69, R70, UR5, R69 ;  /* 0x0000000546457c24 */ /* 0x008fe2000f8e0245 */
[C---:B------:R-:W-:Y:S01]  /*0250*/  IADD3 R14, PT, PT, R62.reuse, 0x3c6ef372, RZ ;  /* 0x3c6ef3723e0e7810 */ /* 0x040fe20007ffe0ff */
[C---:B------:R-:W-:Y:S01]  /*0260*/  VIADD R65, R62.reuse, 0x78dde6e4 ;  /* 0x78dde6e43e417836 */ /* 0x040fe20000000000 */
[C---:B------:R-:W-:Y:S01]  /*0270*/  IADD3 R19, PT, PT, R63.reuse, 0x32370b8f, RZ ;  /* 0x32370b8f3f137810 */ /* 0x040fe20007ffe0ff */
[C---:B------:R-:W-:Y:S01]  /*0280*/  VIADD R64, R63.reuse, 0xed9eba14 ;  /* 0xed9eba143f407836 */ /* 0x040fe20000000000 */
[C---:B------:R-:W-:Y:S01]  /*0290*/  IADD3 R61, PT, PT, R62.reuse, 0x1715609d, RZ ;  /* 0x1715609d3e3d7810 */ /* 0x040fe20007ffe0ff */
[C---:B------:R-:W-:Y:S01]  /*02a0*/  VIADD R60, R63.reuse, 0xa9066899 ;  /* 0xa90668993f3c7836 */ /* 0x040fe20000000000 */
[C---:B------:R-:W-:Y:S01]  /*02b0*/  IADD3 R58, PT, PT, R63.reuse, 0x646e171e, RZ ;  /* 0x646e171e3f3a7810 */ /* 0x040fe20007ffe0ff */
[C---:B------:R-:W-:Y:S01]  /*02c0*/  VIADD R59, R62.reuse, 0xb54cda56 ;  /* 0xb54cda563e3b7836 */ /* 0x040fe20000000000 */
[C---:B------:R-:W-:Y:S01]  /*02d0*/  IADD3 R23, PT, PT, R62.reuse, -0xe443238, RZ ;  /* 0xf1bbcdc83e177810 */ /* 0x040fe20007ffe0ff */
[----:B------:R-:W-:Y:S01]  /*02e0*/  VIADD R57, R62, 0x5384540f ;  /* 0x5384540f3e397836 */ /* 0x000fe20000000000 */
[C---:B------:R-:W-:Y:S01]  /*02f0*/  IADD3 R17, PT, PT, R63.reuse, -0x695add53, RZ ;  /* 0x96a522ad3f117810 */ /* 0x040fe20007ffe0ff */
[C---:B------:R-:W-:Y:S01]  /*0300*/  VIADD R56, R63.reuse, 0x1fd5c5a3 ;  /* 0x1fd5c5a33f387836 */ /* 0x040fe20000000000 */
[--C-:B------:R-:W-:Y:S01]  /*0310*/  SHF.R.U64 R21, R0, 0x2, R9.reuse ;  /* 0x0000000200157819 */ /* 0x100fe20000001209 */
[----:B------:R-:W-:Y:S01]  /*0320*/  VIADD R5, R63, 0xdb3d7428 ;  /* 0xdb3d74283f057836 */ /* 0x000fe20000000000 */
[----:B------:R-:W-:Y:S01]  /*0330*/  SHF.R.U32.HI R20, RZ, 0x2, R9 ;  /* 0x00000002ff147819 */ /* 0x000fe20000011609 */
[----:B------:R-:W-:-:S02]  /*0340*/  VIADD R16, R62, 0x8ff34781 ;  /* 0x8ff347813e107836 */ /* 0x000fc40000000000 */
[----:B------:R-:W-:Y:S01]  /*0350*/  IMAD.IADD R22, R4, 0x1, R7 ;  /* 0x0000000104167824 */ /* 0x000fe200078e0207 */
        /* <DEDUP_REMOVED lines=26> */
.L_x_2640:
        /* <DEDUP_REMOVED lines=22> */
.L_x_2641:
[----:B------:R-:W-:Y:S05]  /*0660*/  BSYNC.RECONVERGENT B0 ;  /* 0x0000000000007941 */ /* 0x000fea0003800200 */
.L_x_2639:
[----:B------:R-:W0:Y:S02]  /*0670*/  LDCU UR4, c[0x0][0x384] ;  /* 0x00007080ff0477ac */ /* 0x000e240008000800 */
[----:B0-----:R-:W-:-:S13]  /*0680*/  ISETP.GE.AND P0, PT, R70, UR4, PT ;  /* 0x0000000446007c0c */ /* 0x001fda000bf06270 */
[----:B------:R-:W-:Y:S05]  /*0690*/  @P0 EXIT ;  /* 0x000000000000094d */ /* 0x000fea0003800000 */
[----:B------:R-:W-:Y:S01]  /*06a0*/  IMAD.HI.U32 R9, R21, -0x2daee0ad, RZ ;  /* 0xd2511f5315097827 */ /* 0x000fe200078e00ff */
[----:B------:R-:W-:Y:S01]  /*06b0*/  LOP3.LUT R15, R0, 0x3, RZ, 0xc0, !PT ;  /* 0x00000003000f7812 */ /* 0x000fe200078ec0ff */
[----:B------:R-:W0:Y:S02]  /*06c0*/  LDCU UR10, c[0x0][0x404] ;  /* 0x00008080ff0a77ac */ /* 0x000e240008000800 */
[----:B------:R-:W-:Y:S01]  /*06d0*/  IMAD.HI.U32 R7, R69, -0x326172a9, RZ ;  /* 0xcd9e8d5745077827 */ /* 0x000fe200078e00ff */
[----:B------:R-:W-:Y:S01]  /*06e0*/  LOP3.LUT R9, R9, R63, RZ, 0x3c, !PT ;  /* 0x0000003f09097212 */ /* 0x000fe200078e3cff */
[----:B------:R-:W1:Y:S02]  /*06f0*/  LDCU.U8 UR11, c[0x0][0x410] ;  /* 0x00008200ff0b77ac */ /* 0x000e640008000000 */
[----:B------:R-:W-:Y:S01]  /*0700*/  IMAD R6, R69, -0x326172a9, RZ ;  /* 0xcd9e8d5745067824 */ /* 0x000fe200078e02ff */
[----:B------:R-:W-:Y:S01]  /*0710*/  LOP3.LUT R7, R20, R7, R62, 0x96, !PT ;  /* 0x0000000714077212 */ /* 0x000fe200078e963e */
[----:B------:R-:W-:Y:S01]  /*0720*/  IMAD R10, R21, -0x2daee0ad, RZ ;  /* 0xd2511f53150a7824 */ /* 0x000fe200078e02ff */
[----:B------:R-:W2:Y:S01]  /*0730*/  LDCU UR14, c[0x0][0x400] ;  /* 0x00008000ff0e77ac */ /* 0x000ea20008000800 */
[----:B------:R-:W-:Y:S01]  /*0740*/  IMAD.HI.U32 R11, R9, -0x326172a9, RZ ;  /* 0xcd9e8d57090b7827 */ /* 0x000fe200078e00ff */
[----:B------:R-:W3:Y:S03]  /*0750*/  LDCU.64 UR12, c[0x0][0x408] ;  /* 0x00008100ff0c77ac */ /* 0x000ee60008000a00 */
[C---:B------:R-:W-:Y:S01]  /*0760*/  IMAD.HI.U32 R8, R7.reuse, -0x2daee0ad, RZ ;  /* 0xd2511f5307087827 */ /* 0x040fe200078e00ff */
[----:B------:R-:W-:Y:S01]  /*0770*/  LOP3.LUT R6, R68, R6, R11, 0x96, !PT ;  /* 0x0000000644067212 */ /* 0x000fe200078e960b */
[----:B------:R-:W4:Y:S02]  /*0780*/  LDCU.64 UR8, c[0x0][0x3a0] ;  /* 0x00007400ff0877ac */ /* 0x000f240008000a00 */
[----:B------:R-:W-:Y:S01]  /*0790*/  IMAD R12, R7, -0x2daee0ad, RZ ;  /* 0xd2511f53070c7824 */ /* 0x000fe200078e02ff */
[----:B------:R-:W-:Y:S01]  /*07a0*/  LOP3.LUT R8, R67, R10, R8, 0x96, !PT ;  /* 0x0000000a43087212 */ /* 0x000fe200078e9608 */
[----:B------:R-:W-:Y:S01]  /*07b0*/  IMAD R10, R9, -0x326172a9, RZ ;  /* 0xcd9e8d57090a7824 */ /* 0x000fe200078e02ff */
[----:B------:R-:W-:Y:S01]  /*07c0*/  UPLOP3.LUT UP1, UPT, UPT, UPT, UPT, 0x40, 0x4 ;  /* 0x000000000004789c */ /* 0x000fe20003f2e870 */
[----:B------:R-:W-:-:S04]  /*07d0*/  IMAD.HI.U32 R9, R6, -0x2daee0ad, RZ ;  /* 0xd2511f5306097827 */ /* 0x000fc800078e00ff */
[----:B------:R-:W-:Y:S01]  /*07e0*/  IMAD.HI.U32 R7, R8, -0x326172a9, RZ ;  /* 0xcd9e8d5708077827 */ /* 0x000fe200078e00ff */
[----:B------:R-:W-:Y:S02]  /*07f0*/  LOP3.LUT R9, R18, R12, R9, 0x96, !PT ;  /* 0x0000000c12097212 */ /* 0x000fe400078e9609 */
[----:B------:R-:W-:Y:S01]  /*0800*/  LOP3.LUT R12, R4, 0xff, RZ, 0xc0, !PT ;  /* 0x000000ff040c7812 */ /* 0x000fe200078ec0ff */
[----:B------:R-:W-:Y:S01]  /*0810*/  IMAD R13, R6, -0x2daee0ad, RZ ;  /* 0xd2511f53060d7824 */ /* 0x000fe200078e02ff */
[----:B------:R-:W-:Y:S01]  /*0820*/  LOP3.LUT R7, R14, R10, R7, 0x96, !PT ;  /* 0x0000000a0e077212 */ /* 0x000fe200078e9607 */
[----:B------:R-:W-:Y:S01]  /*0830*/  IMAD R8, R8, -0x326172a9, RZ ;  /* 0xcd9e8d5708087824 */ /* 0x000fe200078e02ff */
[----:B------:R-:W-:Y:S01]  /*0840*/  VIADDMNMX R2, R12, -R2, RZ, !PT ;  /* 0x800000020c027246 */ /* 0x000fe200078001ff */
[----:B------:R-:W-:Y:S01]  /*0850*/  IMAD.HI.U32 R11, R9, -0x326172a9, RZ ;  /* 0xcd9e8d57090b7827 */ /* 0x000fe200078e00ff */
[----:B------:R-:W-:-:S03]  /*0860*/  LOP3.LUT R18, R4, 0xffffff00, RZ, 0xc0, !PT ;  /* 0xffffff0004127812 */ /* 0x000fc600078ec0ff */
[----:B------:R-:W-:Y:S01]  /*0870*/  IMAD.HI.U32 R6, R7, -0x2daee0ad, RZ ;  /* 0xd2511f5307067827 */ /* 0x000fe200078e00ff */
[----:B------:R-:W-:-:S03]  /*0880*/  LOP3.LUT R8, R66, R8, R11, 0x96, !PT ;  /* 0x0000000842087212 */ /* 0x000fc600078e960b */
[----:B------:R-:W-:Y:S01]  /*0890*/  IMAD R11, R7, -0x2daee0ad, RZ ;  /* 0xd2511f53070b7824 */ /* 0x000fe200078e02ff */
[----:B------:R-:W-:Y:S01]  /*08a0*/  LOP3.LUT R6, R19, R13, R6, 0x96, !PT ;  /* 0x0000000d13067212 */ /* 0x000fe200078e9606 */
[----:B------:R-:W-:Y:S02]  /*08b0*/  IMAD R9, R9, -0x326172a9, RZ ;  /* 0xcd9e8d5709097824 */ /* 0x000fe400078e02ff */
[----:B------:R-:W-:-:S04]  /*08c0*/  IMAD.HI.U32 R7, R8, -0x2daee0ad, RZ ;  /* 0xd2511f5308077827 */ /* 0x000fc800078e00ff */
        /* <DEDUP_REMOVED lines=14> */
[----:B------:R-:W-:Y:S01]  /*09b0*/  IMAD R12, R3, -0x20, R12 ;  /* 0xffffffe0030c7824 */ /* 0x000fe200078e020c */
[----:B------:R-:W-:Y:S01]  /*09c0*/  LOP3.LUT R7, R59, R7, R10, 0x96, !PT ;  /* 0x000000073b077212 */ /* 0x000fe200078e960a */
[----:B------:R-:W-:Y:S01]  /*09d0*/  IMAD R10, R6, -0x2daee0ad, RZ ;  /* 0xd2511f53060a7824 */ /* 0x000fe200078e02ff */
[----:B------:R-:W-:Y:S01]  /*09e0*/  VIMNMX R3, PT, PT, R2, 0x20, PT ;  /* 0x0000002002037848 */ /* 0x000fe20003fe0100 */
[----:B------:R-:W-:Y:S01]  /*09f0*/  IMAD R8, R8, -0x326172a9, RZ ;  /* 0xcd9e8d5708087824 */ /* 0x000fe200078e02ff */
[----:B------:R-:W-:Y:S01]  /*0a00*/  VIMNMX R12, PT, PT, RZ, R12, !PT ;  /* 0x0000000cff0c7248 */ /* 0x000fe20007fe0100 */
[----:B------:R-:W-:-:S04]  /*0a10*/  IMAD.HI.U32 R6, R9, -0x326172a9, RZ ;  /* 0xcd9e8d5709067827 */ /* 0x000fc800078e00ff */
[----:B------:R-:W-:Y:S01]  /*0a20*/  IMAD.HI.U32 R11, R7, -0x2daee0ad, RZ ;  /* 0xd2511f53070b7827 */ /* 0x000fe200078e00ff */
[----:B------:R-:W-:-:S03]  /*0a30*/  LOP3.LUT R6, R57, R8, R6, 0x96, !PT ;  /* 0x0000000839067212 */ /* 0x000fc600078e9606 */
[----:B------:R-:W-:Y:S01]  /*0a40*/  IMAD R3, R3, 0x8, R18 ;  /* 0x0000000803037824 */ /* 0x000fe200078e0212 */
[----:B------:R-:W-:Y:S01]  /*0a50*/  LOP3.LUT R10, R56, R10, R11, 0x96, !PT ;  /* 0x0000000a380a7212 */ /* 0x000fe200078e960b */
[----:B------:R-:W-:Y:S02]  /*0a60*/  IMAD R7, R7, -0x2daee0ad, RZ ;  /* 0xd2511f5307077824 */ /* 0x000fe400078e02ff */
[----:B------:R-:W-:Y:S01]  /*0a70*/  IMAD.HI.U32 R4, R6, -0x2daee0ad, RZ ;  /* 0xd2511f5306047827 */ /* 0x000fe200078e00ff */
[----:B------:R-:W-:-:S03]  /*0a80*/  I2FP.F32.U32 R3, R3 ;  /* 0x0000000300037245 */ /* 0x000fc60000201000 */
[----:B------:R-:W-:Y:S01]  /*0a90*/  IMAD R9, R9, -0x326172a9, RZ ;  /* 0xcd9e8d5709097824 */ /* 0x000fe200078e02ff */
[----:B------:R0:W0:Y:S01]  /*0aa0*/  MUFU.RCP R19, R3 ;  /* 0x0000000300137308 */ /* 0x0000220000001000 */
[----:B------:R-:W-:Y:S01]  /*0ab0*/  IMAD.HI.U32 R2, R10, -0x326172a9, RZ ;  /* 0xcd9e8d570a027827 */ /* 0x000fe200078e00ff */
[----:B------:R-:W-:Y:S02]  /*0ac0*/  LOP3.LUT R4, R5, R7, R4, 0x96, !PT ;  /* 0x0000000705047212 */ /* 0x000fe400078e9604 */
[----:B------:R-:W-:Y:S01]  /*0ad0*/  VIMNMX R5, PT, PT, R12, 0x20, PT ;  /* 0x000000200c057848 */ /* 0x000fe20003fe0100 */
[----:B------:R-:W-:Y:S01]  /*0ae0*/  IMAD R7, R6, -0x2daee0ad, RZ ;  /* 0xd2511f5306077824 */ /* 0x000fe200078e02ff */
[----:B------:R-:W-:Y:S01]  /*0af0*/  LOP3.LUT R2, R23, R9, R2, 0x96, !PT ;  /* 0x0000000917027212 */ /* 0x000fe200078e9602 */
[----:B------:R-:W-:Y:S01]  /*0b00*/  IMAD R10, R10, -0x326172a9, RZ ;  /* 0xcd9e8d570a0a7824 */ /* 0x000fe200078e02ff */
[----:B------:R-:W-:Y:S01]  /*0b10*/  LEA R18, R5, R18, 0x3 ;  /* 0x0000001205127211 */ /* 0x000fe200078e18ff */
[----:B------:R-:W-:-:S04]  /*0b20*/  IMAD.HI.U32 R9, R4, -0x326172a9, RZ ;  /* 0xcd9e8d5704097827 */ /* 0x000fc800078e00ff */
[----:B------:R-:W-:Y:S01]  /*0b30*/  IMAD.HI.U32 R6, R2, -0x2daee0ad, RZ ;  /* 0xd2511f5302067827 */ /* 0x000fe200078e00ff */
[----:B------:R-:W-:-:S03]  /*0b40*/  LOP3.LUT R16, R16, R10, R9, 0x96, !PT ;  /* 0x0000000a10107212 */ /* 0x000fc600078e9609 */
[----:B------:R-:W-:Y:S01]  /*0b50*/  IMAD.MOV.U32 R14, RZ, RZ, RZ ;  /* 0x000000ffff0e7224 */ /* 0x000fe200078e00ff */
[----:B------:R-:W-:Y:S01]  /*0b60*/  LOP3.LUT R17, R17, R7, R6, 0x96, !PT ;  /* 0x0000000711117212 */ /* 0x000fe200078e9606 */
[----:B------:R-:W-:Y:S02]  /*0b70*/  IMAD R12, R4, -0x326172a9, RZ ;  /* 0xcd9e8d57040c7824 */ /* 0x000fe400078e02ff */
[----:B01234-:R-:W-:-:S07]  /*0b80*/  IMAD R76, R2, -0x2daee0ad, RZ ;  /* 0xd2511f53024c7824 */ /* 0x01ffce00078e02ff */
.L_x_2957:
[----:B------:R-:W0:Y:S08]  /*0b90*/  LDC.64 R52, c[0x0][0x3f0] ;  /* 0x0000fc00ff347b82 */ /* 0x000e300000000a00 */
[----:B------:R-:W1:Y:S01]  /*0ba0*/  LDC R113, c[0x0][0x388] ;  /* 0x0000e200ff717b82 */ /* 0x000e620000000800 */
[----:B0-----:R-:W-:-:S07]  /*0bb0*/  IMAD.WIDE R54, R70, 0x4, R52 ;  /* 0x0000000446367825 */ /* 0x001fce00078e0234 */
[----:B------:R-:W0:Y:S01]  /*0bc0*/  LDC.64 R52, c[0x0][0x3f8] ;  /* 0x0000fe00ff347b82 */ /* 0x000e220000000a00 */
[----:B------:R2:W3:Y:S01]  /*0bd0*/  LDG.E R82, desc[UR6][R54.64] ;  /* 0x0000000636527981 */ /* 0x0004e2000c1e1900 */
[----:B0-----:R-:W-:-:S05]  /*0be0*/  IMAD.WIDE R52, R70, 0x4, R52 ;  /* 0x0000000446347825 */ /* 0x001fca00078e0234 */
[----:B-----5:R0:W5:Y:S01]  /*0bf0*/  LDG.E R72, desc[UR6][R52.64] ;  /* 0x0000000634487981 */ /* 0x020162000c1e1900 */
[----:B------:R-:W-:Y:S01]  /*0c00*/  ISETP.GE.U32.AND P0, PT, R22, 0x100, PT ;  /* 0x000001001600780c */ /* 0x000fe20003f06070 */
[----:B-1----:R-:W-:Y:S01]  /*0c10*/  IMAD R80, R70, R113, RZ ;  /* 0x0000007146507224 */ /* 0x002fe200078e02ff */
[----:B------:R-:W-:Y:S01]  /*0c20*/  BSSY.RECONVERGENT B0, `(.L_x_2642) ;  /* 0x0000606000007945 */ /* 0x000fe20003800200 */
[----:B------:R-:W1:Y:S03]  /*0c30*/  S2R R74, SR_TID.X ;  /* 0x00000000004a7919 */ /* 0x000e660000002100 */
[----:B--2---:R-:W-:-:S04]  /*0c40*/  SHF.R.S32.HI R55, RZ, 0x1f, R80 ;  /* 0x0000001fff377819 */ /* 0x004fc80000011450 */
[----:B------:R-:W-:-:S04]  /*0c50*/  LEA.HI R55, R55, R80, RZ, 0x3 ;  /* 0x0000005037377211 */ /* 0x000fc800078f18ff */
[----:B-1----:R-:W-:Y:S02]  /*0c60*/  LEA.HI.SX32 R80, R55, R74, 0x1d ;  /* 0x0000004a37507211 */ /* 0x002fe400078feaff */
[----:B---3--:R-:W-:-:S13]  /*0c70*/  ISETP.GE.AND P3, PT, R82, 0x1, PT ;  /* 0x000000015200780c */ /* 0x008fda0003f66270 */
[----:B------:R-:W-:-:S04]  /*0c80*/  @P3 VIADD R78, R82, 0xffffffff ;  /* 0xffffffff524e3836 */ /* 0x000fc80000000000 */
[----:B------:R-:W-:-:S05]  /*0c90*/  @P3 IMAD R78, R78, R113, RZ ;  /* 0x000000714e4e3224 */ /* 0x000fca00078e02ff */
[----:B------:R-:W-:-:S04]  /*0ca0*/  @P3 SHF.R.S32.HI R111, RZ, 0x1f, R78 ;  /* 0x0000001fff6f3819 */ /* 0x000fc8000001144e */
[----:B------:R-:W-:Y:S01]  /*0cb0*/  @P3 LEA.HI R111, R111, R78, RZ, 0x3 ;  /* 0x0000004e6f6f3211 */ /* 0x000fe200078f18ff */
[----:B------:R-:W-:-:S03]  /*0cc0*/  HFMA2 R78, -RZ, RZ, 0, 0 ;  /* 0x00000000ff4e7431 */ /* 0x000fc600000001ff */
        /* <DEDUP_REMOVED lines=8> */
.L_x_2644:
[----:B------:R-:W-:Y:S05]  /*0d50*/  BRA.U !UP0, `(.L_x_2645) ;  /* 0x00000031081c7547 */ /* 0x000fea000b800000 */
[----:B------:R-:W0:Y:S02]  /*0d60*/  LDC.64 R52, c[0x0][0x3a0] ;  /* 0x0000e800ff347b82 */ /* 0x000e240000000a00 */
[----:B0-----:R-:W-:-:S06]  /*0d70*/  IMAD.WIDE.U32 R52, R80, 0x10, R52 ;  /* 0x0000001050347825 */ /* 0x001fcc00078e0034 */
[----:B------:R-:W2:Y:S01]  /*0d80*/  LDG.E.128 R52, desc[UR6][R52.64] ;  /* 0x0000000634347981 */ /* 0x000ea2000c1e1d00 */
[----:B------:R-:W-:-:S13]  /*0d90*/  ISETP.GT.AND P1, PT, R82, RZ, PT ;  /* 0x000000ff5200720c */ /* 0x000fda0003f24270 */
[----:B------:R-:W-:Y:S02]  /*0da0*/  @!P1 IMAD.MOV.U32 R83, RZ, RZ, R15 ;  /* 0x000000ffff539224 */ /* 0x000fe400078e000f */
[----:B------:R-:W-:Y:S02]  /*0db0*/  @!P1 IMAD.MOV.U32 R92, RZ, RZ, R76 ;  /* 0x000000ffff5c9224 */ /* 0x000fe400078e004c */
[----:B--2---:R-:W-:Y:S01]  /*0dc0*/  @!P1 HADD2.F32 R13, -RZ, R52.H0_H0 ;  /* 0x20000034ff0d9230 */ /* 0x004fe20000004100 */
        /* <DEDUP_REMOVED lines=17> */
.L_x_2649:
        /* <DEDUP_REMOVED lines=13> */
.L_x_2651:
[----:B------:R-:W-:Y:S05]  /*0fb0*/  BSYNC.RECONVERGENT B2 ;  /* 0x0000000000027941 */ /* 0x000fea0003800200 */
.L_x_2650:
[----:B------:R-:W-:Y:S01]  /*0fc0*/  IMAD.WIDE.U32 R16, R69, -0x326172a9, RZ ;  /* 0xcd9e8d5745107825 */ /* 0x000fe200078e00ff */
[----:B------:R-:W-:-:S03]  /*0fd0*/  LOP3.LUT R10, R14, R85, R63, 0x96, !PT ;  /* 0x000000550e0a7212 */ /* 0x000fc600078e963f */
[----:B------:R-:W-:Y:S01]  /*0fe0*/  HFMA2 R83, -RZ, RZ, 0, 0 ;  /* 0x00000000ff537431 */ /* 0x000fe200000001ff */
        /* <DEDUP_REMOVED lines=42> */
[----:B------:R-:W-:Y:S01]  /*1290*/  IMAD.MOV.U32 R92, RZ, RZ, R10 ;  /* 0x000000ffff5c7224 */ /* 0x000fe200078e000a */
[----:B------:R-:W-:Y:S01]  /*12a0*/  LOP3.LUT R17, R17, R84, R11, 0x96, !PT ;  /* 0x0000005411117212 */ /* 0x000fe200078e960b */
[----:B------:R-:W-:-:S07]  /*12b0*/  IMAD.MOV.U32 R10, RZ, RZ, R76 ;  /* 0x000000ffff0a7224 */ /* 0x000fce00078e004c */
.L_x_2648:
[----:B------:R-:W-:Y:S05]  /*12c0*/  BSYNC.RECONVERGENT B1 ;  /* 0x0000000000017941 */ /* 0x000fea0003800200 */
.L_x_2647:
[----:B------:R-:W-:Y:S01]  /*12d0*/  I2FP.F32.U32 R10, R10 ;  /* 0x0000000a000a7245 */ /* 0x000fe20000201000 */
[----:B-----5:R-:W-:Y:S02]  /*12e0*/  HADD2.F32 R11, -RZ, R24.H0_H0 ;  /* 0x20000018ff0b7230 */ /* 0x020fe40000004100 */
[----:B------:R-:W-:Y:S02]  /*12f0*/  IMAD.MOV.U32 R13, RZ, RZ, 0x2f800000 ;  /* 0x2f800000ff0d7424 */ /* 0x000fe400078e00ff */
[----:B------:R-:W-:Y:S02]  /*1300*/  HADD2.F32 R76, -RZ, R52.H0_H0 ;  /* 0x20000034ff4c7230 */ /* 0x000fe40000004100 */
[----:B------:R-:W-:Y:S01]  /*1310*/  FMUL.FTZ R11, R11, UR13 ;  /* 0x0000000d0b0b7c20 */ /* 0x000fe20008410000 */
[----:B------:R-:W-:-:S03]  /*1320*/  FFMA.FTZ R10, R10, R13, 1.1641532182693481445e-10 ;  /* 0x2f0000000a0a7423 */ /* 0x000fc6000001000d */
[----:B------:R-:W-:Y:S02]  /*1330*/  FMUL.FTZ R11, R11, UR12 ;  /* 0x0000000c0b0b7c20 */ /* 0x000fe40008410000 */
[----:B------:R-:W-:-:S04]  /*1340*/  FSETP.GTU.FTZ.AND P2, PT, R10, UR10, PT ;  /* 0x0000000a0a007c0b */ /* 0x000fc8000bf5c000 */
[----:B------:R-:W-:Y:S02]  /*1350*/  FSEL R11, R11, RZ, !P2 ;  /* 0x000000ff0b0b7208 */ /* 0x000fe40005000000 */
[----:B------:R-:W-:-:S03]  /*1360*/  SEL R10, RZ, 0x1, P2 ;  /* 0x00000001ff0a7807 */ /* 0x000fc60001000000 */
[----:B------:R-:W-:-:S07]  /*1370*/  FADD.FTZ R13, R76, R11 ;  /* 0x0000000b4c0d7221 */ /* 0x000fce0000010000 */
.L_x_2646:
[----:B------:R-:W-:Y:S01]  /*1380*/  F2FP.F16.F32.PACK_AB R76, RZ, R13 ;  /* 0x0000000dff4c723e */ /* 0x000fe200000000ff */
[----:B------:R-:W-:Y:S01]  /*1390*/  @!P1 HADD2.F32 R11, -RZ, R52.H1_H1 ;  /* 0x30000034ff0b9230 */ /* 0x000fe20000004100 */
        /* <DEDUP_REMOVED lines=19> */
.L_x_2655:
        /* <DEDUP_REMOVED lines=13> */
.L_x_2657:
[----:B------:R-:W-:Y:S05]  /*15a0*/  BSYNC.RECONVERGENT B2 ;  /* 0x0000000000027941 */ /* 0x000fea0003800200 */
.L_x_2656:
        /* <DEDUP_REMOVED lines=45> */
[----:B------:R-:W-:Y:S01]  /*1880*/  MOV R90, R84 ;  /* 0x00000054005a7202 */ /* 0x000fe20000000f00 */
[----:B------:R-:W-:Y:S02]  /*1890*/  IMAD.MOV.U32 R12, RZ, RZ, R88 ;  /* 0x000000ffff0c7224 */ /* 0x000fe400078e0058 */
[----:B------:R-:W-:Y:S01]  /*18a0*/  IMAD.MOV.U32 R9, RZ, RZ, R92 ;  /* 0x000000ffff097224 */ /* 0x000fe200078e005c */
[----:B------:R-:W-:-:S07]  /*18b0*/  LOP3.LUT R17, R17, R86, R85, 0x96, !PT ;  /* 0x0000005611117212 */ /* 0x000fce00078e9655 */
.L_x_2654:
[----:B------:R-:W-:Y:S05]  /*18c0*/  BSYNC.RECONVERGENT B1 ;  /* 0x0000000000017941 */ /* 0x000fea0003800200 */
.L_x_2653:
[----:B------:R-:W-:Y:S01]  /*18d0*/  I2FP.F32.U32 R9, R9 ;  /* 0x0000000900097245 */ /* 0x000fe20000201000 */
[----:B------:R-:W-:Y:S02]  /*18e0*/  HFMA2 R84, -RZ, RZ, 0.1171875, 0 ;  /* 0x2f800000ff547431 */ /* 0x000fe400000001ff */
[----:B-----5:R-:W-:Y:S02]  /*18f0*/  HADD2.F32 R11, -RZ, R24.H1_H1 ;  /* 0x30000018ff0b7230 */ /* 0x020fe40000004100 */
[----:B------:R-:W-:Y:S02]  /*1900*/  HADD2.F32 R52, -RZ, R52.H1_H1 ;  /* 0x30000034ff347230 */ /* 0x000fe40000004100 */
[----:B------:R-:W-:Y:S01]  /*1910*/  FFMA.FTZ R9, R9, R84, 1.1641532182693481445e-10 ;  /* 0x2f00000009097423 */ /* 0x000fe20000010054 */
[----:B------:R-:W-:-:S04]  /*1920*/  FMUL.FTZ R11, R11, UR13 ;  /* 0x0000000d0b0b7c20 */ /* 0x000fc80008410000 */
[----:B------:R-:W-:Y:S01]  /*1930*/  FMUL.FTZ R11, R11, UR12 ;  /* 0x0000000c0b0b7c20 */ /* 0x000fe20008410000 */
[----:B------:R-:W-:-:S04]  /*1940*/  FSETP.GTU.FTZ.AND P2, PT, R9, UR10, PT ;  /* 0x0000000a09007c0b */ /* 0x000fc8000bf5c000 */
[----:B------:R-:W-:Y:S02]  /*1950*/  FSEL R11, R11, RZ, !P2 ;  /* 0x000000ff0b0b7208 */ /* 0x000fe40005000000 */
[----:B------:R-:W-:-:S03]  /*1960*/  SEL R9, RZ, 0x1, P2 ;  /* 0x00000001ff097807 */ /* 0x000fc60001000000 */
[----:B------:R-:W-:-:S07]  /*1970*/  FADD.FTZ R11, R52, R11 ;  /* 0x0000000b340b7221 */ /* 0x000fce0000010000 */
.L_x_2652:
[----:B------:R-:W-:Y:S01]  /*1980*/  F2FP.F16.F32.PACK_AB R84, RZ, R11 ;  /* 0x0000000bff54723e */ /* 0x000fe200000000ff */
[----:B------:R-:W-:Y:S02]  /*1990*/  @!P1 HADD2.F32 R85, -RZ, R53.H0_H0 ;  /* 0x20000035ff559230 */ /* 0x000fe40000004100 */
[----:B------:R-:W-:Y:S02]  /*19a0*/  @!P1 IMAD.MOV.U32 R87, RZ, RZ, R15 ;  /* 0x000000ffff579224 */ /* 0x000fe400078e000f */
        /* <DEDUP_REMOVED lines=18> */
.L_x_2661:
        /* <DEDUP_REMOVED lines=13> */
.L_x_2663:
[----:B------:R-:W-:Y:S05]  /*1ba0*/  BSYNC.RECONVERGENT B2 ;  /* 0x0000000000027941 */ /* 0x000fea0003800200 */
.L_x_2662:
        /* <DEDUP_REMOVED lines=45> */
[----:B------:R-:W-:Y:S01]  /*1e80*/  IMAD.MOV.U32 R12, RZ, RZ, R100 ;  /* 0x000000ffff0c7224 */ /* 0x000fe200078e0064 */
[----:B------:R-:W-:Y:S01]  /*1e90*/  LOP3.LUT R17, R17, R88, R87, 0x96, !PT ;  /* 0x0000005811117212 */ /* 0x000fe200078e9657 */
[----:B------:R-:W-:Y:S02]  /*1ea0*/  IMAD.MOV.U32 R52, RZ, RZ, R86 ;  /* 0x000000ffff347224 */ /* 0x000fe400078e0056 */
[----:B------:R-:W-:-:S07]  /*1eb0*/  IMAD.MOV.U32 R87, RZ, RZ, RZ ;  /* 0x000000ffff577224 */ /* 0x000fce00078e00ff */
.L_x_2660:
[----:B------:R-:W-:Y:S05]  /*1ec0*/  BSYNC.RECONVERGENT B1 ;  /* 0x0000000000017941 */ /* 0x000fea0003800200 */
.L_x_2659:
        /* <DEDUP_REMOVED lines=11> */
.L_x_2658:
        /* <DEDUP_REMOVED lines=21> */
.L_x_2667:
        /* <DEDUP_REMOVED lines=13> */
.L_x_2669:
[----:B------:R-:W-:Y:S05]  /*21a0*/  BSYNC.RECONVERGENT B2 ;  /* 0x0000000000027941 */ /* 0x000fea0003800200 */
.L_x_2668:
[----:B------:R-:W-:Y:S01]  /*21b0*/  IMAD.WIDE.U32 R16, R69, -0x326172a9, RZ ;  /* 0xcd9e8d5745107825 */ /* 0x000fe200078e00ff */
[----:B------:R-:W-:Y:S02]  /*21c0*/  LOP3.LUT R88, R14, R101, R63, 0x96, !PT ;  /* 0x000000650e587212 */ /* 0x000fe400078e963f */
[----:B------:R-:W-:Y:S01]  /*21d0*/  IADD3 R15, PT, PT, R63, 0x76cf5d0a, RZ ;  /* 0x76cf5d0a3f0f7810 */ /* 0x000fe20007ffe0ff */
        /* <DEDUP_REMOVED lines=11> */
[----:B------:R-:W-:Y:S02]  /*2290*/  HFMA2 R15, -RZ, RZ, 0, 0 ;  /* 0x00000000ff0f7431 */ /* 0x000fe400000001ff */
[----:B------:R-:W-:Y:S01]  /*22a0*/  IMAD.WIDE.U32 R102, R7, -0x2daee0ad, RZ ;  /* 0xd2511f5307667825 */ /* 0x000fe200078e00ff */
[----:B------:R-:W-:-:S03]  /*22b0*/  LOP3.LUT R101, R66, R16, R89, 0x96, !PT ;  /* 0x0000001042657212 */ /* 0x000fc600078e9659 */
[----:B------:R-:W-:-:S05]  /*22c0*/  VIADD R7, R63, 0x32370b8f ;  /* 0x32370b8f3f077836 */ /* 0x000fca0000000000 */
        /* <DEDUP_REMOVED lines=26> */
[----:B------:R-:W-:Y:S01]  /*2470*/  MOV R12, R102 ;  /* 0x00000066000c7202 */ /* 0x000fe20000000f00 */
[----:B------:R-:W-:Y:S02]  /*2480*/  VIADD R17, R63, 0x96a522ad ;  /* 0x96a522ad3f117836 */ /* 0x000fe40000000000 */
[----:B------:R-:W-:Y:S02]  /*2490*/  IMAD.MOV.U32 R92, RZ, RZ, R88 ;  /* 0x000000ffff5c7224 */ /* 0x000fe400078e0058 */
[----:B------:R-:W-:Y:S01]  /*24a0*/  IMAD.MOV.U32 R7, RZ, RZ, R52 ;  /* 0x000000ffff077224 */ /* 0x000fe200078e0034 */
[----:B------:R-:W-:-:S07]  /*24b0*/  LOP3.LUT R17, R17, R100, R89, 0x96, !PT ;  /* 0x0000006411117212 */ /* 0x000fce00078e9659 */
.L_x_2666:
[----:B------:R-:W-:Y:S05]  /*24c0*/  BSYNC.RECONVERGENT B1 ;  /* 0x0000000000017941 */ /* 0x000fea0003800200 */
.L_x_2665:
[----:B------:R-:W-:Y:S01]  /*24d0*/  I2FP.F32.U32 R7, R7 ;  /* 0x0000000700077245 */ /* 0x000fe20000201000 */
[----:B-----5:R-:W-:Y:S02]  /*24e0*/  HADD2.F32 R52, -RZ, R25.H1_H1 ;  /* 0x30000019ff347230 */ /* 0x020fe40000004100 */
[----:B------:R-:W-:Y:S02]  /*24f0*/  IMAD.MOV.U32 R88, RZ, RZ, 0x2f800000 ;  /* 0x2f800000ff587424 */ /* 0x000fe400078e00ff */
[----:B------:R-:W-:Y:S02]  /*2500*/  HADD2.F32 R53, -RZ, R53.H1_H1 ;  /* 0x30000035ff357230 */ /* 0x000fe40000004100 */
[----:B------:R-:W-:Y:S01]  /*2510*/  FMUL.FTZ R52, R52, UR13 ;  /* 0x0000000d34347c20 */ /* 0x000fe20008410000 */
[----:B------:R-:W-:-:S03]  /*2520*/  FFMA.FTZ R7, R7, R88, 1.1641532182693481445e-10 ;  /* 0x2f00000007077423 */ /* 0x000fc60000010058 */
[----:B------:R-:W-:Y:S02]  /*2530*/  FMUL.FTZ R52, R52, UR12 ;  /* 0x0000000c34347c20 */ /* 0x000fe40008410000 */
[----:B------:R-:W-:-:S04]  /*2540*/  FSETP.GTU.FTZ.AND P2, PT, R7, UR10, PT ;  /* 0x0000000a07007c0b */ /* 0x000fc8000bf5c000 */
[----:B------:R-:W-:Y:S02]  /*2550*/  FSEL R52, R52, RZ, !P2 ;  /* 0x000000ff34347208 */ /* 0x000fe40005000000 */
[----:B------:R-:W-:-:S03]  /*2560*/  SEL R7, RZ, 0x1, P2 ;  /* 0x00000001ff077807 */ /* 0x000fc60001000000 */
[----:B------:R-:W-:-:S07]  /*2570*/  FADD.FTZ R83, R53, R52 ;  /* 0x0000003435537221 */ /* 0x000fce0000010000 */
.L_x_2664:
[----:B------:R-:W-:Y:S01]  /*2580*/  F2FP.F16.F32.PACK_AB R90, RZ, R83 ;  /* 0x00000053ff5a723e */ /* 0x000fe200000000ff */
[----:B------:R-:W-:Y:S01]  /*2590*/  @!P1 HADD2.F32 R87, -RZ, R54.H0_H0 ;  /* 0x20000036ff579230 */ /* 0x000fe20000004100 */
        /* <DEDUP_REMOVED lines=19> */
.L_x_2673:
        /* <DEDUP_REMOVED lines=13> */
.L_x_2675:
[----:B------:R-:W-:Y:S05]  /*27a0*/  BSYNC.RECONVERGENT B2 ;  /* 0x0000000000027941 */ /* 0x000fea0003800200 */
.L_x_2674:
        /* <DEDUP_REMOVED lines=47> */
[----:B------:R-:W-:Y:S01]  /*2aa0*/  IMAD.MOV.U32 R52, RZ, RZ, RZ ;  /* 0x000000ffff347224 */ /* 0x000fe200078e00ff */
[----:B------:R-:W-:-:S07]  /*2ab0*/  LOP3.LUT R17, R17, R88, R53, 0x96, !PT ;  /* 0x0000005811117212 */ /* 0x000fce00078e9635 */
.L_x_2672:
[----:B------:R-:W-:Y:S05]  /*2ac0*/  BSYNC.RECONVERGENT B1 ;  /* 0x0000000000017941 */ /* 0x000fea0003800200 */
.L_x_2671:
[----:B------:R-:W-:Y:S01]  /*2ad0*/  I2FP.F32.U32 R6, R6 ;  /* 0x0000000600067245 */ /* 0x000fe20000201000 */
[----:B------:R-:W-:Y:S02]  /*2ae0*/  HFMA2 R53, -RZ, RZ, 0.1171875, 0 ;  /* 0x2f800000ff357431 */ /* 0x000fe400000001ff */
[----:B-----5:R-:W-:Y:S02]  /*2af0*/  HADD2.F32 R15, -RZ, R26.H0_H0 ;  /* 0x2000001aff0f7230 */ /* 0x020fe40000004100 */
[----:B------:R-:W-:Y:S02]  /*2b00*/  HADD2.F32 R88, -RZ, R54.H0_H0 ;  /* 0x20000036ff587230 */ /* 0x000fe40000004100 */
[----:B------:R-:W-:Y:S01]  /*2b10*/  FFMA.FTZ R6, R6, R53, 1.1641532182693481445e-10 ;  /* 0x2f00000006067423 */ /* 0x000fe20000010035 */
[----:B------:R-:W-:-:S04]  /*2b20*/  FMUL.FTZ R15, R15, UR13 ;  /* 0x0000000d0f0f7c20 */ /* 0x000fc80008410000 */
[----:B------:R-:W-:Y:S01]  /*2b30*/  FMUL.FTZ R15, R15, UR12 ;  /* 0x0000000c0f0f7c20 */ /* 0x000fe20008410000 */
[----:B------:R-:W-:-:S04]  /*2b40*/  FSETP.GTU.FTZ.AND P2, PT, R6, UR10, PT ;  /* 0x0000000a06007c0b */ /* 0x000fc8000bf5c000 */
[----:B------:R-:W-:Y:S02]  /*2b50*/  FSEL R15, R15, RZ, !P2 ;  /* 0x000000ff0f0f7208 */ /* 0x000fe40005000000 */
[----:B------:R-:W-:-:S03]  /*2b60*/  SEL R6, RZ, 0x1, P2 ;  /* 0x00000001ff067807 */ /* 0x000fc60001000000 */
[----:B------:R-:W-:-:S07]  /*2b70*/  FADD.FTZ R87, R88, R15 ;  /* 0x0000000f58577221 */ /* 0x000fce0000010000 */
.L_x_2670:
[----:B------:R-:W-:Y:S01]  /*2b80*/  F2FP.F16.F32.PACK_AB R92, RZ, R87 ;  /* 0x00000057ff5c723e */ /* 0x000fe200000000ff */
[----:B------:R-:W-:Y:S02]  /*2b90*/  @!P1 HADD2.F32 R89, -RZ, R54.H1_H1 ;  /* 0x30000036ff599230 */ /* 0x000fe40000004100 */
        /* <DEDUP_REMOVED lines=19> */
.L_x_2679:
        /* <DEDUP_REMOVED lines=13> */
.L_x_2681:
[----:B------:R-:W-:Y:S05]  /*2da0*/  BSYNC.RECONVERGENT B2 ;  /* 0x0000000000027941 */ /* 0x000fea0003800200 */
.L_x_2680:
        /* <DEDUP_REMOVED lines=45> */
[----:B------:R-:W-:Y:S02]  /*3080*/  HFMA2 R15, -RZ, RZ, 0, 0 ;  /* 0x00000000ff0f7431 */ /* 0x000fe400000001ff */
[----:B------:R-:W-:Y:S01]  /*3090*/  IMAD.MOV.U32 R12, RZ, RZ, R100 ;  /* 0x000000ffff0c7224 */ /* 0x000fe200078e0064 */
[----:B------:R-:W-:-:S07]  /*30a0*/  LOP3.LUT R17, R17, R52, R89, 0x96, !PT ;  /* 0x0000003411117212 */ /* 0x000fce00078e9659 */
.L_x_2678:
[----:B------:R-:W-:Y:S05]  /*30b0*/  BSYNC.RECONVERGENT B1 ;  /* 0x0000000000017941 */ /* 0x000fea0003800200 */
.L_x_2677:
        /* <DEDUP_REMOVED lines=11> */
.L_x_2676:
        /* <DEDUP_REMOVED lines=21> */
.L_x_2685:
        /* <DEDUP_REMOVED lines=13> */
.L_x_2687:
[----:B------:R-:W-:Y:S05]  /*3390*/  BSYNC.RECONVERGENT B2 ;  /* 0x0000000000027941 */ /* 0x000fea0003800200 */
.L_x_2686:
        /* <DEDUP_REMOVED lines=49> */
.L_x_2684:
[----:B------:R-:W-:Y:S05]  /*36b0*/  BSYNC.RECONVERGENT B1 ;  /* 0x0000000000017941 */ /* 0x000fea0003800200 */
.L_x_2683:
        /* <DEDUP_REMOVED lines=11> */
.L_x_2682:
        /* <DEDUP_REMOVED lines=21> */
.L_x_2691:
        /* <DEDUP_REMOVED lines=13> */
.L_x_2693:
[----:B------:R-:W-:Y:S05]  /*3990*/  BSYNC.RECONVERGENT B2 ;  /* 0x0000000000027941 */ /* 0x000fea0003800200 */
.L_x_2692:
        /* <DEDUP_REMOVED lines=49> */
.L_x_2690:
[----:B------:R-:W-:Y:S05]  /*3cb0*/  BSYNC.RECONVERGENT B1 ;  /* 0x0000000000017941 */ /* 0x000fea0003800200 */
.L_x_2689:
        /* <DEDUP_REMOVED lines=11> */
.L_x_2688:
[----:B------:R-:W-:Y:S02]  /*3d70*/  F2FP.F16.F32.PACK_AB R55, RZ, R103 ;  /* 0x00000067ff37723e */ /* 0x000fe400000000ff */
[----:B------:R-:W-:Y:S02]  /*3d80*/  PRMT R54, R92, 0x5410, R54 ;  /* 0x000054105c367816 */ /* 0x000fe40000000036 */
[----:B------:R-:W-:Y:S02]  /*3d90*/  PRMT R53, R86, 0x5410, R90 ;  /* 0x0000541056357816 */ /* 0x000fe4000000005a */
[----:B------:R-:W-:Y:S02]  /*3da0*/  PRMT R52, R76, 0x5410, R84 ;  /* 0x000054104c347816 */ /* 0x000fe40000000054 */
[----:B------:R-:W-:Y:S01]  /*3db0*/  PRMT R55, R88, 0x5410, R55 ;  /* 0x0000541058377816 */ /* 0x000fe20000000037 */
[----:B------:R-:W-:Y:S06]  /*3dc0*/  BRA `(.L_x_2694) ;  /* 0x0000002c00407947 */ /* 0x000fec0003800000 */
.L_x_2645:
[----:B------:R-:W-:Y:S01]  /*3dd0*/  IADD3 R111, PT, PT, R63, 0x32370b8f, RZ ;  /* 0x32370b8f3f6f7810 */ /* 0x000fe20007ffe0ff */
        /* <DEDUP_REMOVED lines=20> */
.L_x_2698:
        /* <DEDUP_REMOVED lines=13> */
.L_x_2700:
[----:B------:R-:W-:Y:S05]  /*3ff0*/  BSYNC.RECONVERGENT B2 ;  /* 0x0000000000027941 */ /* 0x000fea0003800200 */
.L_x_2699:
        /* <DEDUP_REMOVED lines=45> */
[----:B------:R-:W-:Y:S02]  /*42d0*/  HFMA2 R52, -RZ, RZ, 0, 0 ;  /* 0x00000000ff347431 */ /* 0x000fe400000001ff */
[----:B------:R-:W-:-:S07]  /*42e0*/  IMAD.MOV.U32 R10, RZ, RZ, R76 ;  /* 0x000000ffff0a7224 */ /* 0x000fce00078e004c */
.L_x_2697:
[----:B------:R-:W-:Y:S05]  /*42f0*/  BSYNC.RECONVERGENT B1 ;  /* 0x0000000000017941 */ /* 0x000fea0003800200 */
.L_x_2696:
[----:B------:R-:W-:Y:S01]  /*4300*/  I2FP.F32.U32 R10, R10 ;  /* 0x0000000a000a7245 */ /* 0x000fe20000201000 */
[----:B-----5:R-:W-:Y:S02]  /*4310*/  HADD2.F32 R13, -RZ, R24.H0_H0 ;  /* 0x20000018ff0d7230 */ /* 0x020fe40000004100 */
[----:B------:R-:W-:-:S03]  /*4320*/  IMAD.MOV.U32 R11, RZ, RZ, 0x2f800000 ;  /* 0x2f800000ff0b7424 */ /* 0x000fc600078e00ff */
[----:B------:R-:W-:Y:S01]  /*4330*/  FMUL.FTZ R13, R13, UR13 ;  /* 0x0000000d0d0d7c20 */ /* 0x000fe20008410000 */
[----:B------:R-:W-:-:S03]  /*4340*/  FFMA.FTZ R10, R10, R11, 1.1641532182693481445e-10 ;  /* 0x2f0000000a0a7423 */ /* 0x000fc6000001000b */
[----:B------:R-:W-:Y:S02]  /*4350*/  FMUL.FTZ R13, R13, UR12 ;  /* 0x0000000c0d0d7c20 */ /* 0x000fe40008410000 */
[----:B------:R-:W-:-:S04]  /*4360*/  FSETP.GTU.FTZ.AND P1, PT, R10, UR10, PT ;  /* 0x0000000a0a007c0b */ /* 0x000fc8000bf3c000 */
[----:B------:R-:W-:Y:S02]  /*4370*/  SEL R10, RZ, 0x1, P1 ;  /* 0x00000001ff0a7807 */ /* 0x000fe40000800000 */
[----:B------:R-:W-:-:S07]  /*4380*/  FSEL R13, R13, RZ, !P1 ;  /* 0x000000ff0d0d7208 */ /* 0x000fce0004800000 */
.L_x_2695:
[----:B------:R-:W-:Y:S01]  /*4390*/  F2FP.F16.F32.PACK_AB R86, RZ, R13 ;  /* 0x0000000dff56723e */ /* 0x000fe200000000ff */
        /* <DEDUP_REMOVED lines=16> */
.L_x_2704:
        /* <DEDUP_REMOVED lines=13> */
.L_x_2706:
[----:B------:R-:W-:Y:S05]  /*4570*/  BSYNC.RECONVERGENT B2 ;  /* 0x0000000000027941 */ /* 0x000fea0003800200 */
.L_x_2705:
        /* <DEDUP_REMOVED lines=46> */
[----:B------:R-:W-:Y:S01]  /*4860*/  IMAD.MOV.U32 R12, RZ, RZ, R84 ;  /* 0x000000ffff0c7224 */ /* 0x000fe200078e0054 */
[----:B------:R-:W-:-:S07]  /*4870*/  MOV R96, R52 ;  /* 0x0000003400607202 */ /* 0x000fce0000000f00 */
.L_x_2703:
[----:B------:R-:W-:Y:S05]  /*4880*/  BSYNC.RECONVERGENT B1 ;  /* 0x0000000000017941 */ /* 0x000fea0003800200 */
.L_x_2702:
[----:B------:R-:W-:Y:S01]  /*4890*/  I2FP.F32.U32 R9, R9 ;  /* 0x0000000900097245 */ /* 0x000fe20000201000 */
[----:B-----5:R-:W-:Y:S02]  /*48a0*/  HADD2.F32 R11, -RZ, R24.H1_H1 ;  /* 0x30000018ff0b7230 */ /* 0x020fe40000004100 */
[----:B------:R-:W-:-:S03]  /*48b0*/  IMAD.MOV.U32 R52, RZ, RZ, 0x2f800000 ;  /* 0x2f800000ff347424 */ /* 0x000fc600078e00ff */
[----:B------:R-:W-:Y:S01]  /*48c0*/  FMUL.FTZ R11, R11, UR13 ;  /* 0x0000000d0b0b7c20 */ /* 0x000fe20008410000 */
[----:B------:R-:W-:-:S03]  /*48d0*/  FFMA.FTZ R9, R9, R52, 1.1641532182693481445e-10 ;  /* 0x2f00000009097423 */ /* 0x000fc60000010034 */
[----:B------:R-:W-:Y:S02]  /*48e0*/  FMUL.FTZ R11, R11, UR12 ;  /* 0x0000000c0b0b7c20 */ /* 0x000fe40008410000 */
[----:B------:R-:W-:-:S04]  /*48f0*/  FSETP.GTU.FTZ.AND P1, PT, R9, UR10, PT ;  /* 0x0000000a09007c0b */ /* 0x000fc8000bf3c000 */
[----:B------:R-:W-:Y:S02]  /*4900*/  SEL R9, RZ, 0x1, P1 ;  /* 0x00000001ff097807 */ /* 0x000fe40000800000 */
[----:B------:R-:W-:-:S07]  /*4910*/  FSEL R11, R11, RZ, !P1 ;  /* 0x000000ff0b0b7208 */ /* 0x000fce0004800000 */
.L_x_2701:
[----:B------:R-:W-:Y:S01]  /*4920*/  HFMA2 R85, -RZ, RZ, 0, 0 ;  /* 0x00000000ff557431 */ /* 0x000fe200000001ff */
[----:B------:R-:W-:Y:S01]  /*4930*/  F2FP.F16.F32.PACK_AB R84, RZ, R11 ;  /* 0x0000000bff54723e */ /* 0x000fe200000000ff */
[----:B------:R-:W-:Y:S01]  /*4940*/  IMAD.MOV.U32 R52, RZ, RZ, R15 ;  /* 0x000000ffff347224 */ /* 0x000fe200078e000f */
        /* <DEDUP_REMOVED lines=14> */
.L_x_2710:
        /* <DEDUP_REMOVED lines=13> */
.L_x_2712:
[----:B------:R-:W-:Y:S05]  /*4b00*/  BSYNC.RECONVERGENT B2 ;  /* 0x0000000000027941 */ /* 0x000fea0003800200 */
.L_x_2711:
        /* <DEDUP_REMOVED lines=44> */
[----:B------:R-:W-:Y:S02]  /*4dd0*/  IMAD.MOV.U32 R96, RZ, RZ, R52 ;  /* 0x000000ffff607224 */ /* 0x000fe400078e0034 */
[----:B------:R-:W-:Y:S02]  /*4de0*/  HFMA2 R52, -RZ, RZ, 0, 0 ;  /* 0x00000000ff347431 */ /* 0x000fe400000001ff */
[----:B------:R-:W-:Y:S01]  /*4df0*/  IMAD.MOV.U32 R12, RZ, RZ, R88 ;  /* 0x000000ffff0c7224 */ /* 0x000fe200078e0058 */
[----:B------:R-:W-:-:S07]  /*4e00*/  LOP3.LUT R17, R17, R54, R53, 0x96, !PT ;  /* 0x0000003611117212 */ /* 0x000fce00078e9635 */
.L_x_2709:
[----:B------:R-:W-:Y:S05]  /*4e10*/  BSYNC.RECONVERGENT B1 ;  /* 0x0000000000017941 */ /* 0x000fea0003800200 */
.L_x_2708:
        /* <DEDUP_REMOVED lines=9> */
.L_x_2707:
[----:B------:R-:W-:Y:S01]  /*4eb0*/  F2FP.F16.F32.PACK_AB R88, RZ, R85 ;  /* 0x00000055ff58723e */ /* 0x000fe200000000ff */
[----:B------:R-:W-:Y:S01]  /*4ec0*/  IMAD.MOV.U32 R15, RZ, RZ, R52 ;  /* 0x000000ffff0f7224 */ /* 0x000fe200078e0034 */
[----:B------:R-:W-:Y:S01]  /*4ed0*/  MOV R83, RZ ;  /* 0x000000ff00537202 */ /* 0x000fe20000000f00 */
        /* <DEDUP_REMOVED lines=14> */
.L_x_2716:
        /* <DEDUP_REMOVED lines=13> */
.L_x_2718:
[----:B------:R-:W-:Y:S05]  /*5090*/  BSYNC.RECONVERGENT B2 ;  /* 0x0000000000027941 */ /* 0x000fea0003800200 */
.L_x_2717:
        /* <DEDUP_REMOVED lines=48> */
.L_x_2715:
[----:B------:R-:W-:Y:S05]  /*53a0*/  BSYNC.RECONVERGENT B1 ;  /* 0x0000000000017941 */ /* 0x000fea0003800200 */
.L_x_2714:
[----:B------:R-:W-:Y:S01]  /*53b0*/  I2FP.F32.U32 R7, R7 ;  /* 0x0000000700077245 */ /* 0x000fe20000201000 */
[----:B------:R-:W-:Y:S02]  /*53c0*/  HFMA2 R52, -RZ, RZ, 0.1171875, 0 ;  /* 0x2f800000ff347431 */ /* 0x000fe400000001ff */
[----:B-----5:R-:W-:-:S03]  /*53d0*/  HADD2.F32 R53, -RZ, R25.H1_H1 ;  /* 0x30000019ff357230 */ /* 0x020fc60000004100 */
[----:B------:R-:W-:Y:S02]  /*53e0*/  FFMA.FTZ R7, R7, R52, 1.1641532182693481445e-10 ;  /* 0x2f00000007077423 */ /* 0x000fe40000010034 */
[----:B------:R-:W-:-:S04]  /*53f0*/  FMUL.FTZ R53, R53, UR13 ;  /* 0x0000000d35357c20 */ /* 0x000fc80008410000 */
[----:B------:R-:W-:Y:S01]  /*5400*/  FMUL.FTZ R53, R53, UR12 ;  /* 0x0000000c35357c20 */ /* 0x000fe20008410000 */
[----:B------:R-:W-:-:S04]  /*5410*/  FSETP.GTU.FTZ.AND P1, PT, R7, UR10, PT ;  /* 0x0000000a07007c0b */ /* 0x000fc8000bf3c000 */
[----:B------:R-:W-:Y:S02]  /*5420*/  SEL R7, RZ, 0x1, P1 ;  /* 0x00000001ff077807 */ /* 0x000fe40000800000 */
[----:B------:R-:W-:-:S07]  /*5430*/  FSEL R83, R53, RZ, !P1 ;  /* 0x000000ff35537208 */ /* 0x000fce0004800000 */
.L_x_2713:
[----:B------:R-:W-:Y:S01]  /*5440*/  F2FP.F16.F32.PACK_AB R90, RZ, R83 ;  /* 0x00000053ff5a723e */ /* 0x000fe200000000ff */
        /* <DEDUP_REMOVED lines=16> */
.L_x_2722:
        /* <DEDUP_REMOVED lines=13> */
.L_x_2724:
[----:B------:R-:W-:Y:S05]  /*5620*/  BSYNC.RECONVERGENT B2 ;  /* 0x0000000000027941 */ /* 0x000fea0003800200 */
.L_x_2723:
        /* <DEDUP_REMOVED lines=48> */
.L_x_2721:
[----:B------:R-:W-:Y:S05]  /*5930*/  BSYNC.RECONVERGENT B1 ;  /* 0x0000000000017941 */ /* 0x000fea0003800200 */
.L_x_2720:
        /* <DEDUP_REMOVED lines=9> */
.L_x_2719:
[----:B------:R-:W-:Y:S01]  /*59d0*/  F2FP.F16.F32.PACK_AB R92, RZ, R87 ;  /* 0x00000057ff5c723e */ /* 0x000fe200000000ff */
[----:B------:R-:W-:Y:S01]  /*59e0*/  IMAD.MOV.U32 R15, RZ, RZ, R52 ;  /* 0x000000ffff0f7224 */ /* 0x000fe200078e0034 */
[----:B------:R-:W-:Y:S01]  /*59f0*/  MOV R89, RZ ;  /* 0x000000ff00597202 */ /* 0x000fe20000000f00 */
[----:B------:R-:W-:Y:S06]  /*5a00*/  @!P3 BRA `(.L_x_2725) ;  /* 0x000000040054b947 */ /* 0x000fec0003800000 */
[----:B------:R-:W-:Y:S01]  /*5a10*/  ISETP.NE.AND P1, PT, R52, 0x1, PT ;  /* 0x000000013400780c */ /* 0x000fe20003f25270 */
[----:B------:R-:W-:Y:S01]  /*5a20*/  BSSY.RECONVERGENT B1, `(.L_x_2726) ;  /* 0x000004a000017945 */ /* 0x000fe20003800200 */
[----:B------:R-:W-:Y:S02]  /*5a30*/  HFMA2 R15, -RZ, RZ, 0, 1.1920928955078125e-07 ;  /* 0x00000002ff0f7431 */ /* 0x000fe400000001ff */
[----:B------:R-:W-:-:S09]  /*5a40*/  IMAD.MOV.U32 R4, RZ, RZ, R12 ;  /* 0x000000ffff047224 */ /* 0x000fd200078e000c */
        /* <DEDUP_REMOVED lines=9> */
.L_x_2728:
        /* <DEDUP_REMOVED lines=13> */
.L_x_2730:
[----:B------:R-:W-:Y:S05]  /*5bb0*/  BSYNC.RECONVERGENT B2 ;  /* 0x0000000000027941 */ /* 0x000fea0003800200 */
.L_x_2729:
        /* <DEDUP_REMOVED lines=48> */
.L_x_2727:
[----:B------:R-:W-:Y:S05]  /*5ec0*/  BSYNC.RECONVERGENT B1 ;  /* 0x0000000000017941 */ /* 0x000fea0003800200 */
.L_x_2726:
        /* <DEDUP_REMOVED lines=9> */
.L_x_2725:
        /* <DEDUP_REMOVED lines=17> */
.L_x_2734:
        /* <DEDUP_REMOVED lines=13> */
.L_x_2736:
[----:B------:R-:W-:Y:S05]  /*6140*/  BSYNC.RECONVERGENT B2 ;  /* 0x0000000000027941 */ /* 0x000fea0003800200 */
.L_x_2735:
        /* <DEDUP_REMOVED lines=48> */
.L_x_2733:
[----:B------:R-:W-:Y:S05]  /*6450*/  BSYNC.RECONVERGENT B1 ;  /* 0x0000000000017941 */ /* 0x000fea0003800200 */
.L_x_2732:
        /* <DEDUP_REMOVED lines=9> */
.L_x_2731:
        /* <DEDUP_REMOVED lines=17> */
.L_x_2740:
        /* <DEDUP_REMOVED lines=13> */
.L_x_2742:
[----:B------:R-:W-:Y:S05]  /*66d0*/  BSYNC.RECONVERGENT B2 ;  /* 0x0000000000027941 */ /* 0x000fea0003800200 */
.L_x_2741:
        /* <DEDUP_REMOVED lines=48> */
.L_x_2739:
[----:B------:R-:W-:Y:S05]  /*69e0*/  BSYNC.RECONVERGENT B1 ;  /* 0x0000000000017941 */ /* 0x000fea0003800200 */
.L_x_2738:
        /* <DEDUP_REMOVED lines=9> */
.L_x_2737:
[----:B------:R-:W-:Y:S02]  /*6a80*/  F2FP.F16.F32.PACK_AB R55, RZ, R103 ;  /* 0x00000067ff37723e */ /* 0x000fe400000000ff */
[----:B------:R-:W-:Y:S02]  /*6a90*/  PRMT R54, R92, 0x5410, R94 ;  /* 0x000054105c367816 */ /* 0x000fe4000000005e */
[----:B------:R-:W-:Y:S02]  /*6aa0*/  PRMT R53, R88, 0x5410, R90 ;  /* 0x0000541058357816 */ /* 0x000fe4000000005a */
[----:B------:R-:W-:Y:S02]  /*6ab0*/  PRMT R52, R86, 0x5410, R84 ;  /* 0x0000541056347816 */ /* 0x000fe40000000054 */
[----:B------:R-:W-:-:S07]  /*6ac0*/  PRMT R55, R76, 0x5410, R55 ;  /* 0x000054104c377816 */ /* 0x000fce0000000037 */
.L_x_2694:
        /* <DEDUP_REMOVED lines=25> */
.L_x_2743:
[----:B------:R-:W-:Y:S01]  /*6c60*/  VIADD R80, R80, 0x100 ;  /* 0x0000010050507836 */ /* 0x000fe20000000000 */
[----:B------:R-:W-:-:S07]  /*6c70*/  IADD3 R78, PT, PT, R78, 0x100, RZ ;  /* 0x000001004e4e7810 */ /* 0x000fce0007ffe0ff */
.L_x_2643:
[----:B------:R-:W-:Y:S05]  /*6c80*/  BSYNC.RECONVERGENT B0 ;  /* 0x0000000000007941 */ /* 0x000fea0003800200 */
.L_x_2642:
[----:B------:R-:W-:Y:S01]  /*6c90*/  ISETP.GE.U32.AND P1, PT, R22, 0x200, PT ;  /* 0x000002001600780c */ /* 0x000fe20003f26070 */
[----:B------:R-:W-:-:S12]  /*6ca0*/  BSSY.RECONVERGENT B0, `(.L_x_2744) ;  /* 0x00005fe000007945 */ /* 0x000fd80003800200 */
[----:B------:R-:W-:Y:S05]  /*6cb0*/  @!P1 BRA `(.L_x_2745) ;  /* 0x0000005c00f09947 */ /* 0x000fea0003800000 */
[----:B------:R-:W-:-:S04]  /*6cc0*/  UISETP.NE.U32.AND UP0, UPT, UR8, URZ, UPT ;  /* 0x000000ff0800728c */ /* 0x000fc8000bf05070 */
[----:B------:R-:W-:Y:S01]  /*6cd0*/  UISETP.NE.AND.EX UP0, UPT, UR9, URZ, UPT, UP0 ;  /* 0x000000ff0900728c */ /* 0x000fe2000bf05300 */
[----:B------:R-:W-:Y:S10]  /*6ce0*/  @!P3 BRA `(.L_x_2746) ;  /* 0x00000000000cb947 */ /* 0x000ff40003800000 */
[----:B-----5:R-:W2:Y:S02]  /*6cf0*/  LDC.64 R24, c[0x0][0x390] ;  /* 0x0000e400ff187b82 */ /* 0x020ea40000000a00 */
[----:B--2---:R-:W-:-:S06]  /*6d00*/  IMAD.WIDE.U32 R24, R78, 0x10, R24 ;  /* 0x000000104e187825 */ /* 0x004fcc00078e0018 */
[----:B------:R-:W5:Y:S02]  /*6d10*/  LDG.E.128 R24, desc[UR6][R24.64] ;  /* 0x0000000618187981 */ /* 0x000f64000c1e1d00 */
.L_x_2746:
[----:B------:R-:W-:Y:S05]  /*6d20*/  BRA.U !UP0, `(.L_x_2747) ;  /* 0x0000003108247547 */ /* 0x000fea000b800000 */
[----:B01----:R-:W0:Y:S02]  /*6d30*/  LDC.64 R52, c[0x0][0x3a0] ;  /* 0x0000e800ff347b82 */ /* 0x003e240000000a00 */
[----:B0-----:R-:W-:-:S06]  /*6d40*/  IMAD.WIDE.U32 R52, R80, 0x10, R52 ;  /* 0x0000001050347825 */ /* 0x001fcc00078e0034 */
[----:B------:R-:W2:Y:S01]  /*6d50*/  LDG.E.128 R52, desc[UR6][R52.64] ;  /* 0x0000000634347981 */ /* 0x000ea2000c1e1d00 */
[----:B------:R-:W-:-:S13]  /*6d60*/  ISETP.GT.AND P2, PT, R82, RZ, PT ;  /* 0x000000ff5200720c */ /* 0x000fda0003f44270 */
[----:B------:R-:W-:Y:S01]  /*6d70*/  @!P2 IMAD.MOV.U32 R79, RZ, RZ, R15 ;  /* 0x000000ffff4fa224 */ /* 0x000fe200078e000f */
[----:B------:R-:W-:Y:S01]  /*6d80*/  @!P2 MOV R84, R76 ;  /* 0x0000004c0054a202 */ /* 0x000fe20000000f00 */
[----:B--2---:R-:W-:Y:S01]  /*6d90*/  @!P2 HADD2.F32 R5, -RZ, R52.H0_H0 ;  /* 0x20000034ff05a230 */ /* 0x004fe20000004100 */
        /* <DEDUP_REMOVED lines=17> */
.L_x_2751:
        /* <DEDUP_REMOVED lines=13> */
.L_x_2753:
[----:B------:R-:W-:Y:S05]  /*6f80*/  BSYNC.RECONVERGENT B2 ;  /* 0x0000000000027941 */ /* 0x000fea0003800200 */
.L_x_2752:
[----:B------:R-:W-:Y:S01]  /*6f90*/  IMAD.WIDE.U32 R16, R69, -0x326172a9, RZ ;  /* 0xcd9e8d5745107825 */ /* 0x000fe200078e00ff */
[----:B------:R-:W-:-:S03]  /*6fa0*/  LOP3.LUT R90, R14, R93, R63, 0x96, !PT ;  /* 0x0000005d0e5a7212 */ /* 0x000fc600078e963f */
[----:B------:R-:W-:Y:S01]  /*6fb0*/  HFMA2 R79, -RZ, RZ, 0, 0 ;  /* 0x00000000ff4f7431 */ /* 0x000fe200000001ff */
        /* <DEDUP_REMOVED lines=46> */
.L_x_2750:
[----:B------:R-:W-:Y:S05]  /*72a0*/  BSYNC.RECONVERGENT B1 ;  /* 0x0000000000017941 */ /* 0x000fea0003800200 */
.L_x_2749:
        /* <DEDUP_REMOVED lines=11> */
.L_x_2748:
[----:B------:R-:W-:Y:S01]  /*7360*/  F2FP.F16.F32.PACK_AB R76, RZ, R5 ;  /* 0x00000005ff4c723e */ /* 0x000fe200000000ff */
[----:B------:R-:W-:Y:S01]  /*7370*/  @!P2 HADD2.F32 R3, -RZ, R52.H1_H1 ;  /* 0x30000034ff03a230 */ /* 0x000fe20000004100 */
[----:B------:R-:W-:Y:S01]  /*7380*/  @!P2 MOV R15, R79 ;  /* 0x0000004f000fa202 */ /* 0x000fe20000000f00 */
        /* <DEDUP_REMOVED lines=18> */
.L_x_2757:
        /* <DEDUP_REMOVED lines=13> */
.L_x_2759:
[----:B------:R-:W-:Y:S05]  /*7580*/  BSYNC.RECONVERGENT B2 ;  /* 0x0000000000027941 */ /* 0x000fea0003800200 */
.L_x_2758:
        /* <DEDUP_REMOVED lines=47> */
[----:B------:R-:W-:-:S03]  /*7880*/  IMAD.MOV.U32 R86, RZ, RZ, R90 ;  /* 0x000000ffff567224 */ /* 0x000fc600078e005a */
[----:B------:R-:W-:-:S07]  /*7890*/  LOP3.LUT R17, R17, R92, R91, 0x96, !PT ;  /* 0x0000005c11117212 */ /* 0x000fce00078e965b */
.L_x_2756:
[----:B------:R-:W-:Y:S05]  /*78a0*/  BSYNC.RECONVERGENT B1 ;  /* 0x0000000000017941 */ /* 0x000fea0003800200 */
.L_x_2755:
        /* <DEDUP_REMOVED lines=11> */
.L_x_2754:
        /* <DEDUP_REMOVED lines=21> */
.L_x_2763:
        /* <DEDUP_REMOVED lines=13> */
.L_x_2765:
[----:B------:R-:W-:Y:S05]  /*7b80*/  BSYNC.RECONVERGENT B2 ;  /* 0x0000000000027941 */ /* 0x000fea0003800200 */
.L_x_2764:
        /* <DEDUP_REMOVED lines=46> */
[----:B------:R-:W-:Y:S01]  /*7e70*/  MOV R52, R90 ;  /* 0x0000005a00347202 */ /* 0x000fe20000000f00 */
[----:B------:R-:W-:Y:S01]  /*7e80*/  HFMA2 R90, -RZ, RZ, 0, 0 ;  /* 0x00000000ff5a7431 */ /* 0x000fe200000001ff */
[----:B------:R-:W-:-:S07]  /*7e90*/  LOP3.LUT R17, R17, R92, R91, 0x96, !PT ;  /* 0x0000005c11117212 */ /* 0x000fce00078e965b */
.L_x_2762:
[----:B------:R-:W-:Y:S05]  /*7ea0*/  BSYNC.RECONVERGENT B1 ;  /* 0x0000000000017941 */ /* 0x000fea0003800200 */
.L_x_2761:
        /* <DEDUP_REMOVED lines=11> */
.L_x_2760:
        /* <DEDUP_REMOVED lines=21> */
.L_x_2769:
        /* <DEDUP_REMOVED lines=13> */
.L_x_2771:
[----:B------:R-:W-:Y:S05]  /*8180*/  BSYNC.RECONVERGENT B2 ;  /* 0x0000000000027941 */ /* 0x000fea0003800200 */
.L_x_2770:
        /* <DEDUP_REMOVED lines=16> */
[----:B------:R-:W-:Y:S01]  /*8290*/  LOP3.LUT R93, R66, R16, R91, 0x96, !PT ;  /* 0x00000010425d7212 */ /* 0x000fe200078e965b */
[----:B------:R-:W-:Y:S01]  /*82a0*/  IMAD.MOV.U32 R15, RZ, RZ, RZ ;  /* 0x000000ffff0f7224 */ /* 0x000fe200078e00ff */
        /* <DEDUP_REMOVED lines=31> */
.L_x_2768:
[----:B------:R-:W-:Y:S05]  /*84a0*/  BSYNC.RECONVERGENT B1 ;  /* 0x0000000000017941 */ /* 0x000fea0003800200 */
.L_x_2767:
[----:B------:R-:W-:Y:S01]  /*84b0*/  I2FP.F32.U32 R7, R7 ;  /* 0x0000000700077245 */ /* 0x000fe20000201000 */
[----:B------:R-:W-:Y:S02]  /*84c0*/  HFMA2 R52, -RZ, RZ, 0.1171875, 0 ;  /* 0x2f800000ff347431 */ /* 0x000fe400000001ff */
[----:B-----5:R-:W-:-:S03]  /*84d0*/  HADD2.F32 R79, -RZ, R25.H1_H1 ;  /* 0x30000019ff4f7230 */ /* 0x020fc60000004100 */
[----:B------:R-:W-:Y:S02]  /*84e0*/  FFMA.FTZ R7, R7, R52, 1.1641532182693481445e-10 ;  /* 0x2f00000007077423 */ /* 0x000fe40000010034 */
[----:B------:R-:W-:Y:S01]  /*84f0*/  FMUL.FTZ R79, R79, UR13 ;  /* 0x0000000d4f4f7c20 */ /* 0x000fe20008410000 */
[----:B------:R-:W-:-:S03]  /*8500*/  HADD2.F32 R52, -RZ, R53.H1_H1 ;  /* 0x30000035ff347230 */ /* 0x000fc60000004100 */
[----:B------:R-:W-:Y:S01]  /*8510*/  FMUL.FTZ R79, R79, UR12 ;  /* 0x0000000c4f4f7c20 */ /* 0x000fe20008410000 */
[----:B------:R-:W-:-:S04]  /*8520*/  FSETP.GTU.FTZ.AND P4, PT, R7, UR10, PT ;  /* 0x0000000a07007c0b */ /* 0x000fc8000bf9c000 */
[----:B------:R-:W-:Y:S02]  /*8530*/  FSEL R79, R79, RZ, !P4 ;  /* 0x000000ff4f4f7208 */ /* 0x000fe40006000000 */
[----:B------:R-:W-:-:S03]  /*8540*/  SEL R7, RZ, 0x1, P4 ;  /* 0x00000001ff077807 */ /* 0x000fc60002000000 */
[----:B------:R-:W-:-:S07]  /*8550*/  FADD.FTZ R79, R52, R79 ;  /* 0x0000004f344f7221 */ /* 0x000fce0000010000 */
.L_x_2766:
        /* <DEDUP_REMOVED lines=21> */
.L_x_2775:
        /* <DEDUP_REMOVED lines=13> */
.L_x_2777:
[----:B------:R-:W-:Y:S05]  /*8780*/  BSYNC.RECONVERGENT B2 ;  /* 0x0000000000027941 */ /* 0x000fea0003800200 */
.L_x_2776:
        /* <DEDUP_REMOVED lines=49> */
.L_x_2774:
[----:B------:R-:W-:Y:S05]  /*8aa0*/  BSYNC.RECONVERGENT B1 ;  /* 0x0000000000017941 */ /* 0x000fea0003800200 */
.L_x_2773:
        /* <DEDUP_REMOVED lines=11> */
.L_x_2772:
        /* <DEDUP_REMOVED lines=21> */
.L_x_2781:
        /* <DEDUP_REMOVED lines=13> */
.L_x_2783:
[----:B------:R-:W-:Y:S05]  /*8d80*/  BSYNC.RECONVERGENT B2 ;  /* 0x0000000000027941 */ /* 0x000fea0003800200 */
.L_x_2782:
        /* <DEDUP_REMOVED lines=49> */
.L_x_2780:
[----:B------:R-:W-:Y:S05]  /*90a0*/  BSYNC.RECONVERGENT B1 ;  /* 0x0000000000017941 */ /* 0x000fea0003800200 */
.L_x_2779:
        /* <DEDUP_REMOVED lines=11> */
.L_x_2778:
        /* <DEDUP_REMOVED lines=21> */
.L_x_2787:
        /* <DEDUP_REMOVED lines=13> */
.L_x_2789:
[----:B------:R-:W-:Y:S05]  /*9380*/  BSYNC.RECONVERGENT B2 ;  /* 0x0000000000027941 */ /* 0x000fea0003800200 */
.L_x_2788:
        /* <DEDUP_REMOVED lines=49> */
.L_x_2786:
[----:B------:R-:W-:Y:S05]  /*96a0*/  BSYNC.RECONVERGENT B1 ;  /* 0x0000000000017941 */ /* 0x000fea0003800200 */
.L_x_2785:
        /* <DEDUP_REMOVED lines=11> */
.L_x_2784:
        /* <DEDUP_REMOVED lines=21> */
.L_x_2793:
        /* <DEDUP_REMOVED lines=13> */
.L_x_2795:
[----:B------:R-:W-:Y:S05]  /*9980*/  BSYNC.RECONVERGENT B2 ;  /* 0x0000000000027941 */ /* 0x000fea0003800200 */
.L_x_2794:
        /* <DEDUP_REMOVED lines=49> */
.L_x_2792:
[----:B------:R-:W-:Y:S05]  /*9ca0*/  BSYNC.RECONVERGENT B1 ;  /* 0x0000000000017941 */ /* 0x000fea0003800200 */
.L_x_2791:
        /* <DEDUP_REMOVED lines=11> */
.L_x_2790:
[----:B------:R-:W-:Y:S02]  /*9d60*/  F2FP.F16.F32.PACK_AB R55, RZ, R109 ;  /* 0x0000006dff37723e */ /* 0x000fe400000000ff */
[----:B------:R-:W-:Y:S02]  /*9d70*/  PRMT R54, R92, 0x5410, R54 ;  /* 0x000054105c367816 */ /* 0x000fe40000000036 */
[----:B------:R-:W-:Y:S02]  /*9d80*/  PRMT R53, R86, 0x5410, R90 ;  /* 0x0000541056357816 */ /* 0x000fe4000000005a */
[----:B------:R-:W-:Y:S02]  /*9d90*/  PRMT R52, R76, 0x5410, R84 ;  /* 0x000054104c347816 */ /* 0x000fe40000000054 */
[----:B------:R-:W-:Y:S01]  /*9da0*/  PRMT R55, R88, 0x5410, R55 ;  /* 0x0000541058377816 */ /* 0x000fe20000000037 */
[----:B------:R-:W-:Y:S06]  /*9db0*/  BRA `(.L_x_2796) ;  /* 0x0000002c00447947 */ /* 0x000fec0003800000 */
.L_x_2747:
[----:B0-----:R-:W-:Y:S01]  /*9dc0*/  VIADD R111, R63, 0x32370b8f ;  /* 0x32370b8f3f6f7836 */ /* 0x001fe20000000000 */
[----:B------:R-:W-:Y:S01]  /*9dd0*/  MOV R5, RZ ;  /* 0x000000ff00057202 */ /* 0x000fe20000000f00 */
[----:B-1----:R-:W-:Y:S01]  /*9de0*/  IMAD.MOV.U32 R52, RZ, RZ, R15 ;  /* 0x000000ffff347224 */ /* 0x002fe200078e000f */
        /* <DEDUP_REMOVED lines=18> */
.L_x_2800:
        /* <DEDUP_REMOVED lines=13> */
.L_x_2802:
[----:B------:R-:W-:Y:S05]  /*9fe0*/  BSYNC.RECONVERGENT B2 ;  /* 0x0000000000027941 */ /* 0x000fea0003800200 */
.L_x_2801:
        /* <DEDUP_REMOVED lines=45> */
[----:B------:R-:W-:Y:S02]  /*a2c0*/  IMAD.MOV.U32 R96, RZ, RZ, R52 ;  /* 0x000000ffff607224 */ /* 0x000fe400078e0034 */
[----:B------:R-:W-:Y:S01]  /*a2d0*/  IMAD.MOV.U32 R52, RZ, RZ, RZ ;  /* 0x000000ffff347224 */ /* 0x000fe200078e00ff */
[----:B------:R-:W-:-:S07]  /*a2e0*/  LOP3.LUT R17, R17, R54, R53, 0x96, !PT ;  /* 0x0000003611117212 */ /* 0x000fce00078e9635 */
.L_x_2799:
[----:B------:R-:W-:Y:S05]  /*a2f0*/  BSYNC.RECONVERGENT B1 ;  /* 0x0000000000017941 */ /* 0x000fea0003800200 */
.L_x_2798:
[----:B------:R-:W-:Y:S01]  /*a300*/  I2FP.F32.U32 R3, R3 ;  /* 0x0000000300037245 */ /* 0x000fe20000201000 */
[----:B------:R-:W-:Y:S02]  /*a310*/  HFMA2 R10, -RZ, RZ, 0.1171875, 0 ;  /* 0x2f800000ff0a7431 */ /* 0x000fe400000001ff */
[----:B-----5:R-:W-:-:S03]  /*a320*/  HADD2.F32 R5, -RZ, R24.H0_H0 ;  /* 0x20000018ff057230 */ /* 0x020fc60000004100 */
[----:B------:R-:W-:Y:S02]  /*a330*/  FFMA.FTZ R3, R3, R10, 1.1641532182693481445e-10 ;  /* 0x2f00000003037423 */ /* 0x000fe4000001000a */
[----:B------:R-:W-:-:S04]  /*a340*/  FMUL.FTZ R5, R5, UR13 ;  /* 0x0000000d05057c20 */ /* 0x000fc80008410000 */
[----:B------:R-:W-:Y:S01]  /*a350*/  FMUL.FTZ R5, R5, UR12 ;  /* 0x0000000c05057c20 */ /* 0x000fe20008410000 */
[----:B------:R-:W-:-:S04]  /*a360*/  FSETP.GTU.FTZ.AND P2, PT, R3, UR10, PT ;  /* 0x0000000a03007c0b */ /* 0x000fc8000bf5c000 */
[----:B------:R-:W-:Y:S02]  /*a370*/  SEL R10, RZ, 0x1, P2 ;  /* 0x00000001ff0a7807 */ /* 0x000fe40001000000 */
[----:B------:R-:W-:-:S07]  /*a380*/  FSEL R5, R5, RZ, !P2 ;  /* 0x000000ff05057208 */ /* 0x000fce0005000000 */
.L_x_2797:
        /* <DEDUP_REMOVED lines=17> */
.L_x_2806:
        /* <DEDUP_REMOVED lines=13> */
.L_x_2808:
[----:B------:R-:W-:Y:S05]  /*a570*/  BSYNC.RECONVERGENT B2 ;  /* 0x0000000000027941 */ /* 0x000fea0003800200 */
.L_x_2807:
        /* <DEDUP_REMOVED lines=48> */
.L_x_2805:
[----:B------:R-:W-:Y:S05]  /*a880*/  BSYNC.RECONVERGENT B1 ;  /* 0x0000000000017941 */ /* 0x000fea0003800200 */
.L_x_2804:
[----:B------:R-:W-:Y:S01]  /*a890*/  I2FP.F32.U32 R3, R3 ;  /* 0x0000000300037245 */ /* 0x000fe20000201000 */
[----:B------:R-:W-:Y:S02]  /*a8a0*/  IMAD.MOV.U32 R52, RZ, RZ, 0x2f800000 ;  /* 0x2f800000ff347424 */ /* 0x000fe400078e00ff */
[----:B-----5:R-:W-:Y:S02]  /*a8b0*/  HADD2.F32 R9, -RZ, R24.H1_H1 ;  /* 0x30000018ff097230 */ /* 0x020fe40000004100 */
[----:B------:R-:W-:-:S03]  /*a8c0*/  FFMA.FTZ R3, R3, R52, 1.1641532182693481445e-10 ;  /* 0x2f00000003037423 */ /* 0x000fc60000010034 */
[----:B------:R-:W-:Y:S02]  /*a8d0*/  FMUL.FTZ R9, R9, UR13 ;  /* 0x0000000d09097c20 */ /* 0x000fe40008410000 */
[----:B------:R-:W-:Y:S02]  /*a8e0*/  FSETP.GTU.FTZ.AND P2, PT, R3, UR10, PT ;  /* 0x0000000a03007c0b */ /* 0x000fe4000bf5c000 */
[----:B------:R-:W-:Y:S02]  /*a8f0*/  FMUL.FTZ R3, R9, UR12 ;  /* 0x0000000c09037c20 */ /* 0x000fe40008410000 */
[----:B------:R-:W-:-:S03]  /*a900*/  SEL R9, RZ, 0x1, P2 ;  /* 0x00000001ff097807 */ /* 0x000fc60001000000 */
[----:B------:R-:W-:-:S07]  /*a910*/  FSEL R3, R3, RZ, !P2 ;  /* 0x000000ff03037208 */ /* 0x000fce0005000000 */
.L_x_2803:
        /* <DEDUP_REMOVED lines=17> */
.L_x_2812:
        /* <DEDUP_REMOVED lines=13> */
.L_x_2814:
[----:B------:R-:W-:Y:S05]  /*ab00*/  BSYNC.RECONVERGENT B2 ;  /* 0x0000000000027941 */ /* 0x000fea0003800200 */
.L_x_2813:
        /* <DEDUP_REMOVED lines=48> */
.L_x_2811:
[----:B------:R-:W-:Y:S05]  /*ae10*/  BSYNC.RECONVERGENT B1 ;  /* 0x0000000000017941 */ /* 0x000fea0003800200 */
.L_x_2810:
        /* <DEDUP_REMOVED lines=9> */
.L_x_2809:
        /* <DEDUP_REMOVED lines=17> */
.L_x_2818:
        /* <DEDUP_REMOVED lines=13> */
.L_x_2820:
[----:B------:R-:W-:Y:S05]  /*b090*/  BSYNC.RECONVERGENT B2 ;  /* 0x0000000000027941 */ /* 0x000fea0003800200 */
.L_x_2819:
        /* <DEDUP_REMOVED lines=48> */
.L_x_2817:
[----:B------:R-:W-:Y:S05]  /*b3a0*/  BSYNC.RECONVERGENT B1 ;  /* 0x0000000000017941 */ /* 0x000fea0003800200 */
.L_x_2816:
        /* <DEDUP_REMOVED lines=9> */
.L_x_2815:
        /* <DEDUP_REMOVED lines=17> */
.L_x_2824:
        /* <DEDUP_REMOVED lines=13> */
.L_x_2826:
[----:B------:R-:W-:Y:S05]  /*b620*/  BSYNC.RECONVERGENT B2 ;  /* 0x0000000000027941 */ /* 0x000fea0003800200 */
.L_x_2825:
        /* <DEDUP_REMOVED lines=48> */
.L_x_2823:
[----:B------:R-:W-:Y:S05]  /*b930*/  BSYNC.RECONVERGENT B1 ;  /* 0x0000000000017941 */ /* 0x000fea0003800200 */
.L_x_2822:
        /* <DEDUP_REMOVED lines=9> */
.L_x_2821:
        /* <DEDUP_REMOVED lines=17> */
.L_x_2830:
        /* <DEDUP_REMOVED lines=13> */
.L_x_2832:
[----:B------:R-:W-:Y:S05]  /*bbb0*/  BSYNC.RECONVERGENT B2 ;  /* 0x0000000000027941 */ /* 0x000fea0003800200 */
.L_x_2831:
        /* <DEDUP_REMOVED lines=46> */
[----:B------:R-:W-:Y:S01]  /*bea0*/  LOP3.LUT R17, R17, R54, R53, 0x96, !PT ;  /* 0x0000003611117212 */ /* 0x000fe200078e9635 */
[----:B------:R-:W-:-:S07]  /*beb0*/  IMAD.MOV.U32 R96, RZ, RZ, R52 ;  /* 0x000000ffff607224 */ /* 0x000fce00078e0034 */
.L_x_2829:
[----:B------:R-:W-:Y:S05]  /*bec0*/  BSYNC.RECONVERGENT B1 ;  /* 0x0000000000017941 */ /* 0x000fea0003800200 */
.L_x_2828:
        /* <DEDUP_REMOVED lines=9> */
.L_x_2827:
        /* <DEDUP_REMOVED lines=17> */
.L_x_2836:
        /* <DEDUP_REMOVED lines=13> */
.L_x_2838:
[----:B------:R-:W-:Y:S05]  /*c140*/  BSYNC.RECONVERGENT B2 ;  /* 0x0000000000027941 */ /* 0x000fea0003800200 */
.L_x_2837:
        /* <DEDUP_REMOVED lines=48> */
.L_x_2835:
[----:B------:R-:W-:Y:S05]  /*c450*/  BSYNC.RECONVERGENT B1 ;  /* 0x0000000000017941 */ /* 0x000fea0003800200 */
.L_x_2834:
        /* <DEDUP_REMOVED lines=9> */
.L_x_2833:
        /* <DEDUP_REMOVED lines=17> */
.L_x_2842:
        /* <DEDUP_REMOVED lines=13> */
.L_x_2844:
[----:B------:R-:W-:Y:S05]  /*c6d0*/  BSYNC.RECONVERGENT B2 ;  /* 0x0000000000027941 */ /* 0x000fea0003800200 */
.L_x_2843:
        /* <DEDUP_REMOVED lines=48> */
.L_x_2841:
[----:B------:R-:W-:Y:S05]  /*c9e0*/  BSYNC.RECONVERGENT B1 ;  /* 0x0000000000017941 */ /* 0x000fea0003800200 */
.L_x_2840:
        /* <DEDUP_REMOVED lines=9> */
.L_x_2839:
[----:B------:R-:W-:Y:S02]  /*ca80*/  F2FP.F16.F32.PACK_AB R55, RZ, R109 ;  /* 0x0000006dff37723e */ /* 0x000fe400000000ff */
[----:B------:R-:W-:Y:S02]  /*ca90*/  PRMT R54, R92, 0x5410, R94 ;  /* 0x000054105c367816 */ /* 0x000fe4000000005e */
[----:B------:R-:W-:Y:S02]  /*caa0*/  PRMT R53, R88, 0x5410, R90 ;  /* 0x0000541058357816 */ /* 0x000fe4000000005a */
[----:B------:R-:W-:Y:S02]  /*cab0*/  PRMT R52, R86, 0x5410, R84 ;  /* 0x0000541056347816 */ /* 0x000fe40000000054 */
[----:B------:R-:W-:-:S07]  /*cac0*/  PRMT R55, R76, 0x5410, R55 ;  /* 0x000054104c377816 */ /* 0x000fce0000000037 */
.L_x_2796:
[----:B------:R-:W0:Y:S01]  /*cad0*/  LDC.64 R110, c[0x0][0x3a8] ;  /* 0x0000ea00ff6e7b82 */ /* 0x000e220000000a00 */
[----:B------:R-:W-:Y:S01]  /*cae0*/  MOV R76, R96 ;  /* 0x00000060004c7202 */ /* 0x000fe20000000f00 */
[----:B0-----:R-:W-:-:S05]  /*caf0*/  IMAD.WIDE.U32 R110, R80, 0x10, R110 ;  /* 0x00000010506e7825 */ /* 0x001fca00078e006e */
        /* <DEDUP_REMOVED lines=22> */
.L_x_2845:
[----:B------:R-:W-:Y:S01]  /*cc60*/  IADD3 R80, PT, PT, R80, 0x100, RZ ;  /* 0x0000010050507810 */ /* 0x000fe20007ffe0ff */
[----:B------:R-:W-:-:S07]  /*cc70*/  VIADD R78, R78, 0x100 ;  /* 0x000001004e4e7836 */ /* 0x000fce0000000000 */
.L_x_2745:
[----:B------:R-:W-:Y:S05]  /*cc80*/  BSYNC.RECONVERGENT B0 ;  /* 0x0000000000007941 */ /* 0x000fea0003800200 */
.L_x_2744:
        /* <DEDUP_REMOVED lines=9> */
.L_x_2848:
[----:B------:R-:W-:Y:S05]  /*cd20*/  BRA.U !UP0, `(.L_x_2849) ;  /* 0x0000003108247547 */ /* 0x000fea000b800000 */
[----:B01----:R-:W0:Y:S02]  /*cd30*/  LDC.64 R52, c[0x0][0x3a0] ;  /* 0x0000e800ff347b82 */ /* 0x003e240000000a00 */
[----:B0-----:R-:W-:-:S06]  /*cd40*/  IMAD.WIDE.U32 R52, R80, 0x10, R52 ;  /* 0x0000001050347825 */ /* 0x001fcc00078e0034 */
[----:B------:R-:W2:Y:S01]  /*cd50*/  LDG.E.128 R52, desc[UR6][R52.64] ;  /* 0x0000000634347981 */ /* 0x000ea2000c1e1d00 */
[----:B------:R-:W-:-:S13]  /*cd60*/  ISETP.GT.AND P4, PT, R82, RZ, PT ;  /* 0x000000ff5200720c */ /* 0x000fda0003f84270 */
[----:B------:R-:W-:Y:S01]  /*cd70*/  @!P4 MOV R75, R15 ;  /* 0x0000000f004bc202 */ /* 0x000fe20000000f00 */
[----:B------:R-:W-:Y:S02]  /*cd80*/  @!P4 IMAD.MOV.U32 R84, RZ, RZ, R76 ;  /* 0x000000ffff54c224 */ /* 0x000fe400078e004c */
[----:B--2---:R-:W-:Y:S01]  /*cd90*/  @!P4 HADD2.F32 R71, -RZ, R52.H0_H0 ;  /* 0x20000034ff47c230 */ /* 0x004fe20000004100 */
        /* <DEDUP_REMOVED lines=17> */
.L_x_2853:
        /* <DEDUP_REMOVED lines=13> */
.L_x_2855:
[----:B------:R-:W-:Y:S05]  /*cf80*/  BSYNC.RECONVERGENT B2 ;  /* 0x0000000000027941 */ /* 0x000fea0003800200 */
.L_x_2854:
[----:B------:R-:W-:Y:S01]  /*cf90*/  IMAD.WIDE.U32 R16, R69, -0x326172a9, RZ ;  /* 0xcd9e8d5745107825 */ /* 0x000fe200078e00ff */
[----:B------:R-:W-:Y:S02]  /*cfa0*/  LOP3.LUT R94, R14, R97, R63, 0x96, !PT ;  /* 0x000000610e5e7212 */ /* 0x000fe400078e963f */
[----:B------:R-:W-:Y:S01]  /*cfb0*/  IADD3 R71, PT, PT, R63, 0x76cf5d0a, RZ ;  /* 0x76cf5d0a3f477810 */ /* 0x000fe20007ffe0ff */
        /* <DEDUP_REMOVED lines=46> */
.L_x_2852:
[----:B------:R-:W-:Y:S05]  /*d2a0*/  BSYNC.RECONVERGENT B1 ;  /* 0x0000000000017941 */ /* 0x000fea0003800200 */
.L_x_2851:
        /* <DEDUP_REMOVED lines=11> */
.L_x_2850:
        /* <DEDUP_REMOVED lines=21> */
.L_x_2859:
        /* <DEDUP_REMOVED lines=13> */
.L_x_2861:
[----:B------:R-:W-:Y:S05]  /*d580*/  BSYNC.RECONVERGENT B2 ;  /* 0x0000000000027941 */ /* 0x000fea0003800200 */
.L_x_2860:
        /* <DEDUP_REMOVED lines=49> */
.L_x_2858:
[----:B------:R-:W-:Y:S05]  /*d8a0*/  BSYNC.RECONVERGENT B1 ;  /* 0x0000000000017941 */ /* 0x000fea0003800200 */
.L_x_2857:
        /* <DEDUP_REMOVED lines=11> */
.L_x_2856:
[----:B------:R-:W-:Y:S01]  /*d960*/  F2FP.F16.F32.PACK_AB R84, RZ, R73 ;  /* 0x00000049ff54723e */ /* 0x000fe200000000ff */
[----:B------:R-:W-:Y:S01]  /*d970*/  @!P4 HADD2.F32 R77, -RZ, R53.H0_H0 ;  /* 0x20000035ff4dc230 */ /* 0x000fe20000004100 */
        /* <DEDUP_REMOVED lines=19> */
.L_x_2865:
        /* <DEDUP_REMOVED lines=13> */
.L_x_2867:
[----:B------:R-:W-:Y:S05]  /*db80*/  BSYNC.RECONVERGENT B2 ;  /* 0x0000000000027941 */ /* 0x000fea0003800200 */
.L_x_2866:
        /* <DEDUP_REMOVED lines=49> */
.L_x_2864:
[----:B------:R-:W-:Y:S05]  /*dea0*/  BSYNC.RECONVERGENT B1 ;  /* 0x0000000000017941 */ /* 0x000fea0003800200 */
.L_x_2863:
        /* <DEDUP_REMOVED lines=11> */
.L_x_2862:
        /* <DEDUP_REMOVED lines=21> */
.L_x_2871:
        /* <DEDUP_REMOVED lines=13> */
.L_x_2873:
[----:B------:R-:W-:Y:S05]  /*e180*/  BSYNC.RECONVERGENT B2 ;  /* 0x0000000000027941 */ /* 0x000fea0003800200 */
.L_x_2872:
        /* <DEDUP_REMOVED lines=49> */
.L_x_2870:
[----:B------:R-:W-:Y:S05]  /*e4a0*/  BSYNC.RECONVERGENT B1 ;  /* 0x0000000000017941 */ /* 0x000fea0003800200 */
.L_x_2869:
[----:B------:R-:W-:Y:S01]  /*e4b0*/  I2FP.F32.U32 R7, R7 ;  /* 0x0000000700077245 */ /* 0x000fe20000201000 */
[----:B-----5:R-:W-:Y:S02]  /*e4c0*/  HADD2.F32 R75, -RZ, R25.H1_H1 ;  /* 0x30000019ff4b7230 */ /* 0x020fe40000004100 */
[----:B------:R-:W-:-:S03]  /*e4d0*/  IMAD.MOV.U32 R52, RZ, RZ, 0x2f800000 ;  /* 0x2f800000ff347424 */ /* 0x000fc600078e00ff */
[----:B------:R-:W-:Y:S01]  /*e4e0*/  FMUL.FTZ R75, R75, UR13 ;  /* 0x0000000d4b4b7c20 */ /* 0x000fe20008410000 */
[----:B------:R-:W-:Y:S01]  /*e4f0*/  FFMA.FTZ R7, R7, R52, 1.1641532182693481445e-10 ;  /* 0x2f00000007077423 */ /* 0x000fe20000010034 */
[----:B------:R-:W-:Y:S02]  /*e500*/  HADD2.F32 R52, -RZ, R53.H1_H1 ;  /* 0x30000035ff347230 */ /* 0x000fe40000004100 */
[----:B------:R-:W-:Y:S02]  /*e510*/  FMUL.FTZ R75, R75, UR12 ;  /* 0x0000000c4b4b7c20 */ /* 0x000fe40008410000 */
[----:B------:R-:W-:-:S04]  /*e520*/  FSETP.GTU.FTZ.AND P5, PT, R7, UR10, PT ;  /* 0x0000000a07007c0b */ /* 0x000fc8000bfbc000 */
[----:B------:R-:W-:Y:S02]  /*e530*/  FSEL R75, R75, RZ, !P5 ;  /* 0x000000ff4b4b7208 */ /* 0x000fe40006800000 */
[----:B------:R-:W-:-:S03]  /*e540*/  SEL R7, RZ, 0x1, P5 ;  /* 0x00000001ff077807 */ /* 0x000fc60002800000 */
[----:B------:R-:W-:-:S07]  /*e550*/  FADD.FTZ R75, R52, R75 ;  /* 0x0000004b344b7221 */ /* 0x000fce0000010000 */
.L_x_2868:
        /* <DEDUP_REMOVED lines=21> */
.L_x_2877:
        /* <DEDUP_REMOVED lines=13> */
.L_x_2879:
[----:B------:R-:W-:Y:S05]  /*e780*/  BSYNC.RECONVERGENT B2 ;  /* 0x0000000000027941 */ /* 0x000fea0003800200 */
.L_x_2878:
        /* <DEDUP_REMOVED lines=49> */
.L_x_2876:
[----:B------:R-:W-:Y:S05]  /*eaa0*/  BSYNC.RECONVERGENT B1 ;  /* 0x0000000000017941 */ /* 0x000fea0003800200 */
.L_x_2875:
        /* <DEDUP_REMOVED lines=11> */
.L_x_2874:
        /* <DEDUP_REMOVED lines=21> */
.L_x_2883:
        /* <DEDUP_REMOVED lines=13> */
.L_x_2885:
[----:B------:R-:W-:Y:S05]  /*ed80*/  BSYNC.RECONVERGENT B2 ;  /* 0x0000000000027941 */ /* 0x000fea0003800200 */
.L_x_2884:
        /* <DEDUP_REMOVED lines=47> */
[----:B------:R-:W-:Y:S02]  /*f080*/  LOP3.LUT R17, R17, R96, R53, 0x96, !PT ;  /* 0x0000006011117212 */ /* 0x000fe400078e9635 */
[----:B------:R-:W-:-:S07]  /*f090*/  MOV R76, R52 ;  /* 0x00000034004c7202 */ /* 0x000fce0000000f00 */
.L_x_2882:
[----:B------:R-:W-:Y:S05]  /*f0a0*/  BSYNC.RECONVERGENT B1 ;  /* 0x0000000000017941 */ /* 0x000fea0003800200 */
.L_x_2881:
        /* <DEDUP_REMOVED lines=11> */
.L_x_2880:
        /* <DEDUP_REMOVED lines=21> */
.L_x_2889:
        /* <DEDUP_REMOVED lines=13> */
.L_x_2891:
[----:B------:R-:W-:Y:S05]  /*f380*/  BSYNC.RECONVERGENT B2 ;  /* 0x0000000000027941 */ /* 0x000fea0003800200 */
.L_x_2890:
        /* <DEDUP_REMOVED lines=49> */
.L_x_2888:
[----:B------:R-:W-:Y:S05]  /*f6a0*/  BSYNC.RECONVERGENT B1 ;  /* 0x0000000000017941 */ /* 0x000fea0003800200 */
.L_x_2887:
        /* <DEDUP_REMOVED lines=11> */
.L_x_2886:
        /* <DEDUP_REMOVED lines=21> */
.L_x_2895:
        /* <DEDUP_REMOVED lines=13> */
.L_x_2897:
[----:B------:R-:W-:Y:S05]  /*f980*/  BSYNC.RECONVERGENT B2 ;  /* 0x0000000000027941 */ /* 0x000fea0003800200 */
.L_x_2896:
        /* <DEDUP_REMOVED lines=49> */
.L_x_2894:
[----:B------:R-:W-:Y:S05]  /*fca0*/  BSYNC.RECONVERGENT B1 ;  /* 0x0000000000017941 */ /* 0x000fea0003800200 */
.L_x_2893:
        /* <DEDUP_REMOVED lines=11> */
.L_x_2892:
[----:B------:R-:W-:Y:S02]  /*fd60*/  F2FP.F16.F32.PACK_AB R55, RZ, R99 ;  /* 0x00000063ff37723e */ /* 0x000fe400000000ff */
[----:B------:R-:W-:Y:S02]  /*fd70*/  PRMT R54, R92, 0x5410, R94 ;  /* 0x000054105c367816 */ /* 0x000fe4000000005e */
[----:B------:R-:W-:Y:S02]  /*fd80*/  PRMT R53, R86, 0x5410, R90 ;  /* 0x0000541056357816 */ /* 0x000fe4000000005a */
[----:B------:R-:W-:Y:S02]  /*fd90*/  PRMT R52, R82, 0x5410, R84 ;  /* 0x0000541052347816 */ /* 0x000fe40000000054 */
[----:B------:R-:W-:Y:S01]  /*fda0*/  PRMT R55, R88, 0x5410, R55 ;  /* 0x0000541058377816 */ /* 0x000fe20000000037 */
[----:B------:R-:W-:Y:S06]  /*fdb0*/  BRA `(.L_x_2898) ;  /* 0x0000002c00487947 */ /* 0x000fec0003800000 */
.L_x_2849:
[----:B0-----:R-:W-:Y:S01]  /*fdc0*/  IADD3 R111, PT, PT, R63, 0x32370b8f, RZ ;  /* 0x32370b8f3f6f7810 */ /* 0x001fe20007ffe0ff */
[----:B------:R-:W-:Y:S01]  /*fdd0*/  IMAD.MOV.U32 R71, RZ, RZ, RZ ;  /* 0x000000ffff477224 */ /* 0x000fe200078e00ff */
[----:B-1----:R-:W-:Y:S01]  /*fde0*/  MOV R52, R15 ;  /* 0x0000000f00347202 */ /* 0x002fe20000000f00 */
[----:B------:R-:W-:Y:S01]  /*fdf0*/  IMAD.MOV.U32 R92, RZ, RZ, R76 ;  /* 0x000000ffff5c7224 */ /* 0x000fe200078e004c */
        /* <DEDUP_REMOVED lines=17> */
.L_x_2902:
        /* <DEDUP_REMOVED lines=13> */
.L_x_2904:
[----:B------:R-:W-:Y:S05]  /*ffe0*/  BSYNC.RECONVERGENT B2 ;  /* 0x0000000000027941 */ /* 0x000fea0003800200 */
.L_x_2903:
        /* <DEDUP_REMOVED lines=48> */
.L_x_2901:
[----:B------:R-:W-:Y:S05]  /*102f0*/  BSYNC.RECONVERGENT B1 ;  /* 0x0000000000017941 */ /* 0x000fea0003800200 */
.L_x_2900:
        /* <DEDUP_REMOVED lines=9> */
.L_x_2899:
        /* <DEDUP_REMOVED lines=17> */
.L_x_2908:
        /* <DEDUP_REMOVED lines=13> */
.L_x_2910:
[----:B------:R-:W-:Y:S05]  /*10570*/  BSYNC.RECONVERGENT B2 ;  /* 0x0000000000027941 */ /* 0x000fea0003800200 */
.L_x_2909:
        /* <DEDUP_REMOVED lines=48> */
.L_x_2907:
[----:B------:R-:W-:Y:S05]  /*10880*/  BSYNC.RECONVERGENT B1 ;  /* 0x0000000000017941 */ /* 0x000fea0003800200 */
.L_x_2906:
        /* <DEDUP_REMOVED lines=9> */
.L_x_2905:
        /* <DEDUP_REMOVED lines=17> */
.L_x_2914:
        /* <DEDUP_REMOVED lines=13> */
.L_x_2916:
[----:B------:R-:W-:Y:S05]  /*10b00*/  BSYNC.RECONVERGENT B2 ;  /* 0x0000000000027941 */ /* 0x000fea0003800200 */
.L_x_2915:
        /* <DEDUP_REMOVED lines=48> */
.L_x_2913:
[----:B------:R-:W-:Y:S05]  /*10e10*/  BSYNC.RECONVERGENT B1 ;  /* 0x0000000000017941 */ /* 0x000fea0003800200 */
.L_x_2912:
        /* <DEDUP_REMOVED lines=9> */
.L_x_2911:
        /* <DEDUP_REMOVED lines=17> */
.L_x_2920:
        /* <DEDUP_REMOVED lines=13> */
.L_x_2922:
[----:B------:R-:W-:Y:S05]  /*11090*/  BSYNC.RECONVERGENT B2 ;  /* 0x0000000000027941 */ /* 0x000fea0003800200 */
.L_x_2921:
        /* <DEDUP_REMOVED lines=48> */
.L_x_2919:
[----:B------:R-:W-:Y:S05]  /*113a0*/  BSYNC.RECONVERGENT B1 ;  /* 0x0000000000017941 */ /* 0x000fea0003800200 */
.L_x_2918:
        /* <DEDUP_REMOVED lines=9> */
.L_x_2917:
        /* <DEDUP_REMOVED lines=17> */
.L_x_2926:
        /* <DEDUP_REMOVED lines=13> */
.L_x_2928:
[----:B------:R-:W-:Y:S05]  /*11620*/  BSYNC.RECONVERGENT B2 ;  /* 0x0000000000027941 */ /* 0x000fea0003800200 */
.L_x_2927:
        /* <DEDUP_REMOVED lines=48> */
.L_x_2925:
[----:B------:R-:W-:Y:S05]  /*11930*/  BSYNC.RECONVERGENT B1 ;  /* 0x0000000000017941 */ /* 0x000fea0003800200 */
.L_x_2924:
        /* <DEDUP_REMOVED lines=9> */
.L_x_2923:
        /* <DEDUP_REMOVED lines=17> */
.L_x_2932:
        /* <DEDUP_REMOVED lines=13> */
.L_x_2934:
[----:B------:R-:W-:Y:S05]  /*11bb0*/  BSYNC.RECONVERGENT B2 ;  /* 0x0000000000027941 */ /* 0x000fea0003800200 */
.L_x_2933:
        /* <DEDUP_REMOVED lines=48> */
.L_x_2931:
[----:B------:R-:W-:Y:S05]  /*11ec0*/  BSYNC.RECONVERGENT B1 ;  /* 0x0000000000017941 */ /* 0x000fea0003800200 */
.L_x_2930:
        /* <DEDUP_REMOVED lines=9> */
.L_x_2929:
        /* <DEDUP_REMOVED lines=17> */
.L_x_2938:
        /* <DEDUP_REMOVED lines=13> */
.L_x_2940:
[----:B------:R-:W-:Y:S05]  /*12140*/  BSYNC.RECONVERGENT B2 ;  /* 0x0000000000027941 */ /* 0x000fea0003800200 */
.L_x_2939:
        /* <DEDUP_REMOVED lines=48> */
.L_x_2937:
[----:B------:R-:W-:Y:S05]  /*12450*/  BSYNC.RECONVERGENT B1 ;  /* 0x0000000000017941 */ /* 0x000fea0003800200 */
.L_x_2936:
        /* <DEDUP_REMOVED lines=9> */
.L_x_2935:
        /* <DEDUP_REMOVED lines=17> */
.L_x_2944:
        /* <DEDUP_REMOVED lines=13> */
.L_x_2946:
[----:B------:R-:W-:Y:S05]  /*126d0*/  BSYNC.RECONVERGENT B2 ;  /* 0x0000000000027941 */ /* 0x000fea0003800200 */
.L_x_2945:
        /* <DEDUP_REMOVED lines=48> */
.L_x_2943:
[----:B------:R-:W-:Y:S05]  /*129e0*/  BSYNC.RECONVERGENT B1 ;  /* 0x0000000000017941 */ /* 0x000fea0003800200 */
.L_x_2942:
        /* <DEDUP_REMOVED lines=9> */
.L_x_2941:
[----:B------:R-:W-:Y:S01]  /*12a80*/  F2FP.F16.F32.PACK_AB R55, RZ, R99 ;  /* 0x00000063ff37723e */ /* 0x000fe200000000ff */
[----:B------:R-:W-:Y:S01]  /*12a90*/  IMAD.MOV.U32 R76, RZ, RZ, R92 ;  /* 0x000000ffff4c7224 */ /* 0x000fe200078e005c */
[----:B------:R-:W-:Y:S02]  /*12aa0*/  PRMT R54, R94, 0x5410, R96 ;  /* 0x000054105e367816 */ /* 0x000fe40000000060 */
[----:B------:R-:W-:Y:S02]  /*12ab0*/  PRMT R53, R88, 0x5410, R90 ;  /* 0x0000541058357816 */ /* 0x000fe4000000005a */
[----:B------:R-:W-:Y:S02]  /*12ac0*/  PRMT R52, R86, 0x5410, R84 ;  /* 0x0000541056347816 */ /* 0x000fe40000000054 */
[----:B------:R-:W-:-:S07]  /*12ad0*/  PRMT R55, R82, 0x5410, R55 ;  /* 0x0000541052377816 */ /* 0x000fce0000000037 */
.L_x_2898:
        /* <DEDUP_REMOVED lines=24> */
.L_x_2847:
[----:B------:R-:W-:Y:S05]  /*12c60*/  BSYNC.RECONVERGENT B0 ;  /* 0x0000000000007941 */ /* 0x000fea0003800200 */
.L_x_2846:
        /* <DEDUP_REMOVED lines=49> */
[----:B------:R-:W-:-:S03]  /*12f80*/  IMAD.MOV.U32 R84, RZ, RZ, RZ ;  /* 0x000000ffff547224 */ /* 0x000fc600078e00ff */
        /* <DEDUP_REMOVED lines=59> */
.L_x_2948:
[----:B------:R-:W-:Y:S05]  /*13340*/  BSYNC.RECONVERGENT B0 ;  /* 0x0000000000007941 */ /* 0x000fea0003800200 */
.L_x_2947:
        /* <DEDUP_REMOVED lines=12> */
.L_x_2950:
[----:B------:R-:W-:Y:S05]  /*13410*/  BSYNC.RECONVERGENT B0 ;  /* 0x0000000000007941 */ /* 0x000fea0003800200 */
.L_x_2949:
[----:B------:R-:W1:Y:S01]  /*13420*/  SHFL.DOWN PT, R55, R84, 0x4, 0x1f ;  /* 0x08801f0054377f89 */ /* 0x000e6200000e0000 */
[----:B------:R-:W-:Y:S02]  /*13430*/  ISETP.NE.AND P4, PT, R74, RZ, PT ;  /* 0x000000ff4a00720c */ /* 0x000fe40003f85270 */
[----:B------:R-:W-:Y:S01]  /*13440*/  ISETP.NE.AND P3, PT, RZ, UR11, PT ;  /* 0x0000000bff007c0c */ /* 0x000fe2000bf65270 */
[----:B0-----:R-:W0:Y:S04]  /*13450*/  SHFL.DOWN PT, R111, R52, 0x4, 0x1f ;  /* 0x08801f00346f7f89 */ /* 0x001e2800000e0000 */
[----:B------:R-:W2:Y:S01]  /*13460*/  SHFL.DOWN PT, R54, R53, 0x4, 0x1f ;  /* 0x08801f0035367f89 */ /* 0x000ea200000e0000 */
[----:B-1----:R-:W-:Y:S02]  /*13470*/  IADD3 R78, PT, PT, R55, R84, RZ ;  /* 0x00000054374e7210 */ /* 0x002fe40007ffe0ff */
[----:B------:R-:W-:-:S02]  /*13480*/  I2FP.F32.S32 R86, R55 ;  /* 0x0000003700567245 */ /* 0x000fc40000201400 */
[----:B------:R-:W-:Y:S01]  /*13490*/  I2FP.F32.S32 R80, R78 ;  /* 0x0000004e00507245 */ /* 0x000fe20000201400 */
[----:B------:R-:W1:Y:S01]  /*134a0*/  SHFL.DOWN PT, R117, R78, 0x2, 0x1f ;  /* 0x08401f004e757f89 */ /* 0x000e6200000e0000 */
[----:B------:R-:W-:Y:S01]  /*134b0*/  I2FP.F32.S32 R55, R84 ;  /* 0x0000005400377245 */ /* 0x000fe20000201400 */
        /* <DEDUP_REMOVED lines=58> */
[----:B------:R-:W-:Y:S03]  /*13860*/  BSSY.RECONVERGENT B0, `(.L_x_2952) ;  /* 0x0000037000007945 */ /* 0x000fe60003800200 */
        /* <DEDUP_REMOVED lines=8> */
[--C-:B------:R-:W-:Y:S01]  /*138f0*/  FADD.FTZ R74, R87, -R72.reuse ;  /* 0x80000048574a7221 */ /* 0x100fe20000010000 */
[----:B------:R-:W-:Y:S02]  /*13900*/  HADD2.F32 R117, -RZ, R45.H0_H0 ;  /* 0x2000002dff757230 */ /* 0x000fe40000004100 */
[----:B------:R-:W-:Y:S01]  /*13910*/  FMUL.FTZ R54, R115, R54 ;  /* 0x0000003673367220 */ /* 0x000fe20000410000 */
[--C-:B------:R-:W-:Y:S01]  /*13920*/  FADD.FTZ R80, R101, -R72.reuse ;  /* 0x8000004865507221 */ /* 0x100fe20000010000 */
[----:B------:R-:W-:Y:S01]  /*13930*/  FMUL.FTZ R78, R115, R74 ;  /* 0x0000004a734e7220 */ /* 0x000fe20000410000 */
[----:B------:R-:W-:Y:S02]  /*13940*/  HADD2.F32 R119, -RZ, R50.H0_H0 ;  /* 0x20000032ff777230 */ /* 0x000fe40000004100 */
[----:B------:R-:W-:Y:S01]  /*13950*/  FFMA.FTZ R74, R54, R111, R117 ;  /* 0x0000006f364a7223 */ /* 0x000fe20000010075 */
[----:B------:R-:W-:Y:S01]  /*13960*/  HADD2.F32 R121, -RZ, R46.H0_H0 ;  /* 0x2000002eff797230 */ /* 0x000fe20000004100 */
[----:B------:R-:W0:Y:S01]  /*13970*/  LDC.64 R110, c[0x0][0x428] ;  /* 0x00010a00ff6e7b82 */ /* 0x000e220000000a00 */
[----:B------:R-:W-:Y:S01]  /*13980*/  FADD.FTZ R52, R13, -R72 ;  /* 0x800000480d347221 */ /* 0x000fe20000010000 */
[----:B------:R-:W-:-:S02]  /*13990*/  HADD2.F32 R123, -RZ, R51.H0_H0 ;  /* 0x20000033ff7b7230 */ /* 0x000fc40000004100 */
[C---:B------:R-:W-:Y:S01]  /*139a0*/  FMUL.FTZ R80, R115.reuse, R80 ;  /* 0x0000005073507220 */ /* 0x040fe20000410000 */
[----:B------:R-:W-:Y:S02]  /*139b0*/  HADD2.F32 R125, -RZ, R47.H0_H0 ;  /* 0x2000002fff7d7230 */ /* 0x000fe40000004100 */
[----:B------:R-:W-:Y:S01]  /*139c0*/  FMUL.FTZ R52, R115, R52 ;  /* 0x0000003473347220 */ /* 0x000fe20000410000 */
[----:B------:R-:W-:Y:S02]  /*139d0*/  HADD2.F32 R53, -RZ, R48.H0_H0 ;  /* 0x20000030ff357230 */ /* 0x000fe40000004100 */
[----:B------:R-:W-:Y:S01]  /*139e0*/  FFMA.FTZ R121, R78, R119, R121 ;  /* 0x000000774e797223 */ /* 0x000fe20000010079 */
[----:B------:R-:W-:Y:S02]  /*139f0*/  HADD2.F32 R55, -RZ, R44.H0_H0 ;  /* 0x2000002cff377230 */ /* 0x000fe40000004100 */
[----:B------:R-:W-:Y:S01]  /*13a00*/  FFMA.FTZ R82, R80, R123, R125 ;  /* 0x0000007b50527223 */ /* 0x000fe2000001007d */
[--C-:B------:R-:W-:Y:S01]  /*13a10*/  FADD.FTZ R78, R83, -R72.reuse ;  /* 0x80000048534e7221 */ /* 0x100fe20000010000 */
[--C-:B------:R-:W-:Y:S01]  /*13a20*/  FADD.FTZ R54, R11, -R72.reuse ;  /* 0x800000480b367221 */ /* 0x100fe20000010000 */
[--C-:B------:R-:W-:Y:S01]  /*13a30*/  FADD.FTZ R80, R89, -R72.reuse ;  /* 0x8000004859507221 */ /* 0x100fe20000010000 */
[----:B------:R-:W-:Y:S01]  /*13a40*/  FADD.FTZ R84, R103, -R72 ;  /* 0x8000004867547221 */ /* 0x000fe20000010000 */
[----:B------:R-:W-:Y:S01]  /*13a50*/  FFMA.FTZ R52, R52, R53, R55 ;  /* 0x0000003534347223 */ /* 0x000fe20000010037 */
[----:B------:R-:W-:-:S02]  /*13a60*/  HADD2.F32 R117, -RZ, R49.H1_H1 ;  /* 0x30000031ff757230 */ /* 0x000fc40000004100 */
[C---:B------:R-:W-:Y:S01]  /*13a70*/  FMUL.FTZ R78, R115.reuse, R78 ;  /* 0x0000004e734e7220 */ /* 0x040fe20000410000 */
[----:B------:R-:W-:Y:S02]  /*13a80*/  HADD2.F32 R119, -RZ, R45.H1_H1 ;  /* 0x3000002dff777230 */ /* 0x000fe40000004100 */
[C---:B------:R-:W-:Y:S01]  /*13a90*/  FMUL.FTZ R84, R115.reuse, R84 ;  /* 0x0000005473547220 */ /* 0x040fe20000410000 */
[----:B------:R-:W-:Y:S02]  /*13aa0*/  HADD2.F32 R53, -RZ, R48.H1_H1 ;  /* 0x30000030ff357230 */ /* 0x000fe40000004100 */
[C---:B------:R-:W-:Y:S01]  /*13ab0*/  FMUL.FTZ R80, R115.reuse, R80 ;  /* 0x0000005073507220 */ /* 0x040fe20000410000 */
[----:B------:R-:W-:Y:S02]  /*13ac0*/  HADD2.F32 R55, -RZ, R44.H1_H1 ;  /* 0x3000002cff377230 */ /* 0x000fe40000004100 */
[----:B------:R-:W-:Y:S01]  /*13ad0*/  FMUL.FTZ R54, R115, R54 ;  /* 0x0000003673367220 */ /* 0x000fe20000410000 */
[----:B------:R-:W-:-:S02]  /*13ae0*/  HADD2.F32 R123, -RZ, R50.H1_H1 ;  /* 0x30000032ff7b7230 */ /* 0x000fc40000004100 */
[----:B------:R-:W-:Y:S01]  /*13af0*/  FFMA.FTZ R119, R78, R117, R119 ;  /* 0x000000754e777223 */ /* 0x000fe20000010077 */
[----:B------:R-:W-:Y:S02]  /*13b00*/  HADD2.F32 R125, -RZ, R46.H1_H1 ;  /* 0x3000002eff7d7230 */ /* 0x000fe40000004100 */
[----:B------:R-:W-:Y:S01]  /*13b10*/  FFMA.FTZ R117, R54, R53, R55 ;  /* 0x0000003536757223 */ /* 0x000fe20000010037 */
[----:B------:R-:W-:Y:S02]  /*13b20*/  HADD2.F32 R86, -RZ, R51.H1_H1 ;  /* 0x30000033ff567230 */ /* 0x000fe40000004100 */
[----:B------:R-:W-:Y:S02]  /*13b30*/  HADD2.F32 R88, -RZ, R47.H1_H1 ;  /* 0x3000002fff587230 */ /* 0x000fe40000004100 */
[----:B------:R-:W-:Y:S01]  /*13b40*/  FFMA.FTZ R80, R80, R123, R125 ;  /* 0x0000007b50507223 */ /* 0x000fe2000001007d */
[----:B------:R-:W-:Y:S01]  /*13b50*/  F2FP.F16.F32.PACK_AB R53, R119, R74 ;  /* 0x0000004a7735723e */ /* 0x000fe200000000ff */
[----:B0-----:R-:W-:Y:S01]  /*13b60*/  IMAD.WIDE.U32 R110, R113, 0x10, R110 ;  /* 0x00000010716e7825 */ /* 0x001fe200078e006e */
[----:B------:R-:W-:-:S03]  /*13b70*/  F2FP.F16.F32.PACK_AB R52, R117, R52 ;  /* 0x000000347534723e */ /* 0x000fc600000000ff */
[----:B------:R-:W-:Y:S01]  /*13b80*/  FFMA.FTZ R84, R84, R86, R88 ;  /* 0x0000005654547223 */ /* 0x000fe20000010058 */
[----:B------:R-:W-:Y:S02]  /*13b90*/  F2FP.F16.F32.PACK_AB R54, R80, R121 ;  /* 0x000000795036723e */ /* 0x000fe400000000ff */
[----:B------:R-:W-:Y:S02]  /*13ba0*/  IADD3 R113, PT, PT, R113, 0x100, RZ ;  /* 0x0000010071717810 */ /* 0x000fe40007ffe0ff */
[----:B------:R-:W-:-:S05]  /*13bb0*/  F2FP.F16.F32.PACK_AB R55, R84, R82 ;  /* 0x000000525437723e */ /* 0x000fca00000000ff */
[----:B------:R0:W-:Y:S02]  /*13bc0*/  STG.E.128 desc[UR6][R110.64], R52 ;  /* 0x000000346e007986 */ /* 0x0001e4000c101d06 */
.L_x_2953:
[----:B------:R-:W-:Y:S05]  /*13bd0*/  BSYNC.RECONVERGENT B0 ;  /* 0x0000000000007941 */ /* 0x000fea0003800200 */
.L_x_2952:
[----:B------:R-:W-:Y:S04]  /*13be0*/  BSSY.RECONVERGENT B0, `(.L_x_2954) ;  /* 0x0000032000007945 */ /* 0x000fe80003800200 */
[----:B------:R-:W-:Y:S05]  /*13bf0*/  @!P1 BRA `(.L_x_2955) ;  /* 0x0000000000c09947 */ /* 0x000fea0003800000 */
[--C-:B0-----:R-:W-:Y:S01]  /*13c00*/  FADD.FTZ R54, R81, -R72.reuse ;  /* 0x8000004851367221 */ /* 0x101fe20000010000 */
        /* <DEDUP_REMOVED lines=43> */
[----:B------:R-:W-:Y:S01]  /*13ec0*/  F2FP.F16.F32.PACK_AB R54, R80, R121 ;  /* 0x000000795036723e */ /* 0x000fe200000000ff */
[----:B------:R-:W-:-:S03]  /*13ed0*/  VIADD R113, R113, 0x100 ;  /* 0x0000010071717836 */ /* 0x000fc60000000000 */
[----:B------:R-:W-:-:S05]  /*13ee0*/  F2FP.F16.F32.PACK_AB R55, R84, R82 ;  /* 0x000000525437723e */ /* 0x000fca00000000ff */
[----:B------:R1:W-:Y:S02]  /*13ef0*/  STG.E.128 desc[UR6][R110.64], R52 ;  /* 0x000000346e007986 */ /* 0x0003e4000c101d06 */
.L_x_2955:
[----:B------:R-:W-:Y:S05]  /*13f00*/  BSYNC.RECONVERGENT B0 ;  /* 0x0000000000007941 */ /* 0x000fea0003800200 */
.L_x_2954:
[----:B------:R-:W-:Y:S04]  /*13f10*/  BSSY.RECONVERGENT B0, `(.L_x_2951) ;  /* 0x0000031000007945 */ /* 0x000fe80003800200 */
[----:B------:R-:W-:Y:S05]  /*13f20*/  @!P2 BRA `(.L_x_2956) ;  /* 0x0000000000bca947 */ /* 0x000fea0003800000 */
[----:B01----:R-:W0:Y:S01]  /*13f30*/  LDC.64 R110, c[0x0][0x428] ;  /* 0x00010a00ff6e7b82 */ /* 0x003e220000000a00 */
[--C-:B------:R-:W-:Y:S01]  /*13f40*/  FADD.FTZ R52, R71, -R72.reuse ;  /* 0x8000004847347221 */ /* 0x100fe20000010000 */
[--C-:B------:R-:W-:Y:S01]  /*13f50*/  FADD.FTZ R78, R77, -R72.reuse ;  /* 0x800000484d4e7221 */ /* 0x100fe20000010000 */
[--C-:B------:R-:W-:Y:S01]  /*13f60*/  FADD.FTZ R82, R95, -R72.reuse ;  /* 0x800000485f527221 */ /* 0x100fe20000010000 */
[--C-:B------:R-:W-:Y:S01]  /*13f70*/  FADD.FTZ R74, R73, -R72.reuse ;  /* 0x80000048494a7221 */ /* 0x100fe20000010000 */
[--C-:B------:R-:W-:Y:S01]  /*13f80*/  FADD.FTZ R80, R75, -R72.reuse ;  /* 0x800000484b507221 */ /* 0x100fe20000010000 */
[--C-:B------:R-:W-:Y:S01]  /*13f90*/  FADD.FTZ R84, R97, -R72.reuse ;  /* 0x8000004861547221 */ /* 0x100fe20000010000 */
[--C-:B------:R-:W-:Y:S01]  /*13fa0*/  FADD.FTZ R86, R107, -R72.reuse ;  /* 0x800000486b567221 */ /* 0x100fe20000010000 */
[----:B------:R-:W-:Y:S01]  /*13fb0*/  FADD.FTZ R88, R99, -R72 ;  /* 0x8000004863587221 */ /* 0x000fe20000010000 */
[----:B------:R-:W-:Y:S02]  /*13fc0*/  HADD2.F32 R54, -RZ, R32.H0_H0 ;  /* 0x20000020ff367230 */ /* 0x000fe40000004100 */
[----:B------:R-:W-:Y:S01]  /*13fd0*/  FMUL.FTZ R53, R115, R52 ;  /* 0x0000003473357220 */ /* 0x000fe20000410000 */
[----:B------:R-:W-:-:S02]  /*13fe0*/  HADD2.F32 R72, -RZ, R28.H0_H0 ;  /* 0x2000001cff487230 */ /* 0x000fc40000004100 */
[C---:B------:R-:W-:Y:S01]  /*13ff0*/  FMUL.FTZ R78, R115.reuse, R78 ;  /* 0x0000004e734e7220 */ /* 0x040fe20000410000 */
[----:B------:R-:W-:Y:S02]  /*14000*/  HADD2.F32 R55, -RZ, R33.H0_H0 ;  /* 0x20000021ff377230 */ /* 0x000fe40000004100 */
[C---:B------:R-:W-:Y:S01]  /*14010*/  FMUL.FTZ R82, R115.reuse, R82 ;  /* 0x0000005273527220 */ /* 0x040fe20000410000 */
[----:B------:R-:W-:Y:S02]  /*14020*/  HADD2.F32 R117, -RZ, R29.H0_H0 ;  /* 0x2000001dff757230 */ /* 0x000fe40000004100 */
[C---:B------:R-:W-:Y:S01]  /*14030*/  FMUL.FTZ R52, R115.reuse, R74 ;  /* 0x0000004a73347220 */ /* 0x040fe20000410000 */
[----:B------:R-:W-:Y:S02]  /*14040*/  HADD2.F32 R119, -RZ, R34.H0_H0 ;  /* 0x20000022ff777230 */ /* 0x000fe40000004100 */
[----:B------:R-:W-:Y:S01]  /*14050*/  FMUL.FTZ R80, R115, R80 ;  /* 0x0000005073507220 */ /* 0x000fe20000410000 */
[----:B------:R-:W-:-:S02]  /*14060*/  HADD2.F32 R121, -RZ, R30.H0_H0 ;  /* 0x2000001eff797230 */ /* 0x000fc40000004100 */
[C---:B------:R-:W-:Y:S01]  /*14070*/  FMUL.FTZ R84, R115.reuse, R84 ;  /* 0x0000005473547220 */ /* 0x040fe20000410000 */
[C---:B------:R-:W-:Y:S01]  /*14080*/  FMUL.FTZ R86, R115.reuse, R86 ;  /* 0x0000005673567220 */ /* 0x040fe20000410000 */
[----:B------:R-:W-:Y:S01]  /*14090*/  FMUL.FTZ R88, R115, R88 ;  /* 0x0000005873587220 */ /* 0x000fe20000410000 */
[----:B------:R-:W-:Y:S01]  /*140a0*/  FFMA.FTZ R72, R53, R54, R72 ;  /* 0x0000003635487223 */ /* 0x000fe20000010048 */
[----:B------:R-:W-:Y:S01]  /*140b0*/  FFMA.FTZ R78, R78, R55, R117 ;  /* 0x000000374e4e7223 */ /* 0x000fe20000010075 */
        /* <DEDUP_REMOVED lines=8> */
[----:B------:R-:W-:Y:S01]  /*14140*/  FFMA.FTZ R117, R80, R115, R117 ;  /* 0x0000007350757223 */ /* 0x000fe20000010075 */
[----:B------:R-:W-:Y:S02]  /*14150*/  HADD2.F32 R74, -RZ, R35.H1_H1 ;  /* 0x30000023ff4a7230 */ /* 0x000fe40000004100 */
[----:B------:R-:W-:-:S02]  /*14160*/  HADD2.F32 R82, -RZ, R31.H1_H1 ;  /* 0x3000001fff527230 */ /* 0x000fc40000004100 */
[----:B------:R-:W-:Y:S02]  /*14170*/  HADD2.F32 R121, -RZ, R30.H1_H1 ;  /* 0x3000001eff797230 */ /* 0x000fe40000004100 */
[----:B------:R-:W-:Y:S02]  /*14180*/  HADD2.F32 R55, -RZ, R28.H1_H1 ;  /* 0x3000001cff377230 */ /* 0x000fe40000004100 */
[----:B------:R-:W-:Y:S01]  /*14190*/  FFMA.FTZ R123, R88, R74, R82 ;  /* 0x0000004a587b7223 */ /* 0x000fe20000010052 */
[----:B0-----:R-:W-:-:S04]  /*141a0*/  IMAD.WIDE.U32 R110, R113, 0x10, R110 ;  /* 0x00000010716e7825 */ /* 0x001fc800078e006e */
[----:B------:R-:W-:Y:S01]  /*141b0*/  FFMA.FTZ R119, R84, R119, R121 ;  /* 0x0000007754777223 */ /* 0x000fe20000010079 */
[----:B------:R-:W-:Y:S01]  /*141c0*/  FFMA.FTZ R115, R52, R53, R55 ;  /* 0x0000003534737223 */ /* 0x000fe20000010037 */
[----:B------:R-:W-:-:S03]  /*141d0*/  F2FP.F16.F32.PACK_AB R55, R123, R86 ;  /* 0x000000567b37723e */ /* 0x000fc600000000ff */
[----:B------:R-:W-:Y:S02]  /*141e0*/  F2FP.F16.F32.PACK_AB R54, R119, R54 ;  /* 0x000000367736723e */ /* 0x000fe400000000ff */
[----:B------:R-:W-:Y:S02]  /*141f0*/  F2FP.F16.F32.PACK_AB R53, R117, R78 ;  /* 0x0000004e7535723e */ /* 0x000fe400000000ff */
[----:B------:R-:W-:-:S05]  /*14200*/  F2FP.F16.F32.PACK_AB R52, R115, R72 ;  /* 0x000000487334723e */ /* 0x000fca00000000ff */
[----:B------:R2:W-:Y:S02]  /*14210*/  STG.E.128 desc[UR6][R110.64], R52 ;  /* 0x000000346e007986 */ /* 0x0005e4000c101d06 */
.L_x_2956:
[----:B------:R-:W-:Y:S05]  /*14220*/  BSYNC.RECONVERGENT B0 ;  /* 0x0000000000007941 */ /* 0x000fea0003800200 */
.L_x_2951:
[----:B012---:R-:W0:Y:S01]  /*14230*/  LDC.64 R52, c[0x0][0x380] ;  /* 0x0000e000ff347b82 */ /* 0x007e220000000a00 */
[----:B------:R-:W-:Y:S01]  /*14240*/  UPLOP3.LUT UP1, UPT, UPT, UPT, UP1, 0x40, 0x4 ;  /* 0x000000000004789c */ /* 0x000fe20003f2e810 */
[----:B0-----:R-:W-:-:S04]  /*14250*/  IADD3 R70, PT, PT, R70, R52, RZ ;  /* 0x0000003446467210 */ /* 0x001fc80007ffe0ff */
[----:B------:R-:W-:-:S13]  /*14260*/  ISETP.GE.AND P0, PT, R70, R53, PT ;  /* 0x000000354600720c */ /* 0x000fda0003f06270 */
[----:B------:R-:W-:Y:S05]  /*14270*/  @!P0 BRA `(.L_x_2957) ;  /* 0xfffffec800448947 */ /* 0x000fea000383ffff */
[----:B------:R-:W-:Y:S05]  /*14280*/  EXIT ;  /* 0x000000000000794d */ /* 0x000fea0003800000 */
.L_x_2958:
        /* <DEDUP_REMOVED lines=15> */
.L_x_20929:


//--------------------- .text._ZN10layer_norm13ln_fwd_kernelINS_13Kernel_traitsI6__halfS2_S2_S2_fjLj6144ELj1ELj1ELj8ELj16ENS_18Kernel_traits_baseILj6144ES2_S2_S2_S2_fjLj256EEEEELb1ELb0ELb1ELb1EEEvNS_9FwdParamsE --------------------------
	.section	.text._ZN10layer_norm13ln_fwd_kernelINS_13Kernel_traitsI6__halfS2_S2_S2_fjLj6144ELj1ELj1ELj8ELj16ENS_18Kernel_traits_baseILj6144ES2_S2_S2_S2_fjLj256EEEEELb1ELb0ELb1ELb1EEEvNS_9FwdParamsE,"ax",@progbits
	.align	128
        .global         _ZN10layer_norm13ln_fwd_kernelINS_13Kernel_traitsI6__halfS2_S2_S2_fjLj6144ELj1ELj1ELj8ELj16ENS_18Kernel_traits_baseILj6144ES2_S2_S2_S2_fjLj256EEEEELb1ELb0ELb1ELb1EEEvNS_9FwdParamsE
        .type           _ZN10layer_norm13ln_fwd_kernelINS_13Kernel_traitsI6__halfS2_S2_S2_fjLj6144ELj1ELj1ELj8ELj16ENS_18Kernel_traits_baseILj6144ES2_S2_S2_S2_fjLj256EEEEELb1ELb0ELb1ELb1EEEvNS_9FwdParamsE,@function
        .size           _ZN10layer_norm13ln_fwd_kernelINS_13Kernel_traitsI6__halfS2_S2_S2_fjLj6144ELj1ELj1ELj8ELj16ENS_18Kernel_traits_baseILj6144ES2_S2_S2_S2_fjLj256EEEEELb1ELb0ELb1ELb1EEEvNS_9FwdParamsE,(.L_x_20930 - _ZN10layer_norm13ln_fwd_kernelINS_13Kernel_traitsI6__halfS2_S2_S2_fjLj6144ELj1ELj1ELj8ELj16ENS_18Kernel_traits_baseILj6144ES2_S2_S2_S2_fjLj256EEEEELb1ELb0ELb1ELb1EEEvNS_9FwdParamsE)
        .other          _ZN10layer_norm13ln_fwd_kernelINS_13Kernel_traitsI6__halfS2_S2_S2_fjLj6144ELj1ELj1ELj8ELj16ENS_18Kernel_traits_baseILj6144ES2_S2_S2_S2_fjLj256EEEEELb1ELb0ELb1ELb1EEEvNS_9FwdParamsE,@"STO_CUDA_ENTRY STV_DEFAULT"
_ZN10layer_norm13ln_fwd_kernelINS_13Kernel_traitsI6__halfS2_S2_S2_fjLj6144ELj1ELj1ELj8ELj16ENS_18Kernel_traits_baseILj6144ES2_S2_S2_S2_fjLj256EEEEELb1ELb0ELb1ELb1EEEvNS_9FwdParamsE:
.text._ZN10layer_norm13ln_fwd_kernelINS_13Kernel_traitsI6__halfS2_S2_S2_fjLj6144ELj1ELj1ELj8ELj16ENS_18Kernel_traits_baseILj6144ES2_S2_S2_S2_fjLj256EEEEELb1ELb0ELb1ELb1EEEvNS_9FwdParamsE:
        /* <DEDUP_REMOVED lines=14> */
[----:B0-----:R-:W-:Y:S01]  /*00e0*/  ISETP.NE.AND P1, PT, RZ, UR4, PT ;  /* 0x00000004ff007c0c */ /* 0x001fe2000bf25270 */
[----:B------:R-:W0:Y:S03]  /*00f0*/  LDCU.64 UR4, c[0x0][0x450] ;  /* 0x00008a00ff0477ac */ /* 0x000e260008000a00 */
[----:B------:R-:W3:Y:S09]  /*0100*/  @P0 LDC.64 R8, c[0x0][0x438] ;  /* 0x00010e00ff080b82 */ /* 0x000ef20000000a00 */
[----:B-1----:R-:W-:-:S02]  /*0110*/  @P1 IMAD.MOV.U32 R2, RZ, RZ, R82 ;  /* 0x000000ffff021224 */ /* 0x002fc400078e0052 */
[----:B--2---:R-:W-:Y:S01]  /*0120*/  @P1 IMAD.MOV.U32 R3, RZ, RZ, R83 ;  /* 0x000000ffff031224 */ /* 0x004fe200078e0053 */
[----:B0-----:R-:W-:Y:S01]  /*0130*/  MOV R70, UR4 ;  /* 0x0000000400467c02 */ /* 0x001fe20008000f00 */
[----:B------:R-:W-:-:S04]  /*0140*/  IMAD.U32 R71, RZ, RZ, UR5 ;  /* 0x00000005ff477e24 */ /* 0x000fc8000f8e00ff */
[----:B------:R-:W2:Y:S01]  /*0150*/  @P1 LDG.E.64 R2, desc[UR6][R2.64] ;  /* 0x0000000602021981 */ /* 0x000ea2000c1e1b00 */
[----:B------:R-:W-:-:S04]  /*0160*/  @!P0 IMAD.WIDE.U32 R6, R123, 0x10, R6 ;  /* 0x000000107b068825 */ /* 0x000fc800078e0006 */
[----:B---3--:R-:W-:Y:S01]  /*0170*/  @P0 IMAD.WIDE.U32 R4, R123, 0x10, R8 ;  /* 0x000000107b040825 */ /* 0x008fe200078e0008 */
[----:B------:R-:W5:Y:S01]  /*0180*/  @P1 LDG.E.64 R70, desc[UR6][R70.64] ;  /* 0x0000000646461981 */ /* 0x000f62000c1e1b00 */
[----:B------:R-:W0:Y:S01]  /*0190*/  S2UR UR4, SR_CTAID.X ;  /* 0x00000000000479c3 */ /* 0x000e220000002500 */
[----:B------:R-:W1:Y:S02]  /*01a0*/  LDCU UR5, c[0x0][0x384] ;  /* 0x00007080ff0577ac */ /* 0x000e640008000800 */
[----:B------:R3:W5:Y:S04]  /*01b0*/  @P0 LDG.E.128 R32, desc[UR6][R4.64] ;  /* 0x0000000604200981 */ /* 0x000768000c1e1d00 */
[----:B------:R3:W5:Y:S01]  /*01c0*/  @P0 LDG.E.128 R28, desc[UR6][R4.64+0x1000] ;  /* 0x00100006041c0981 */ /* 0x000762000c1e1d00 */
[----:B------:R-:W2:Y:S03]  /*01d0*/  @P1 LDC R9, c[0x0][0x460] ;  /* 0x00011800ff091b82 */ /* 0x000ea60000000800 */
[----:B------:R3:W5:Y:S04]  /*01e0*/  @P0 LDG.E.128 R24, desc[UR6][R4.64+0x2000] ;  /* 0x0020000604180981 */ /* 0x000768000c1e1d00 */
[----:B------:R3:W5:Y:S04]  /*01f0*/  @!P0 LDG.E.128 R44, desc[UR6][R6.64] ;  /* 0x00000006062c8981 */ /* 0x000768000c1e1d00 */
[----:B------:R3:W5:Y:S04]  /*0200*/  @!P0 LDG.E.128 R40, desc[UR6][R6.64+0x1000] ;  /* 0x0010000606288981 */ /* 0x000768000c1e1d00 */
[----:B------:R3:W5:Y:S01]  /*0210*/  @!P0 LDG.E.128 R36, desc[UR6][R6.64+0x2000] ;  /* 0x0020000606248981 */ /* 0x000762000c1e1d00 */
[----:B0-----:R-:W-:Y:S01]  /*0220*/  IMAD.U32 R68, RZ, RZ, UR4 ;  /* 0x00000004ff447e24 */ /* 0x001fe2000f8e00ff */
[----:B------:R-:W0:Y:S04]  /*0230*/  LDCU UR4, c[0x0][0x360] ;  /* 0x00006c00ff0477ac */ /* 0x000e280008000800 */
[----:B-1----:R-:W-:-:S02]  /*0240*/  ISETP.GE.AND P2, PT, R68, UR5, PT ;  /* 0x0000000544007c0c */ /* 0x002fc4000bf46270 */
[----:B--2---:R-:W-:-:S04]  /*0250*/  @P1 IADD3 R82, P3, PT, R2, R9, RZ ;  /* 0x0000000902521210 */ /* 0x004fc80007f7e0ff */
[----:B------:R-:W-:-:S07]  /*0260*/  @P1 IADD3.X R83, PT, PT, RZ, R3, RZ, P3, !PT ;  /* 0x00000003ff531210 */ /* 0x000fce0001ffe4ff */
[----:B0--3--:R-:W-:Y:S05]  /*0270*/  @P2 EXIT ;  /* 0x000000000000294d */ /* 0x009fea0003800000 */
[----:B------:R-:W-:Y:S01]  /*0280*/  SHF.R.U64 R67, R82, 0x2, R83 ;  /* 0x0000000252437819 */ /* 0x000fe20000001253 */
[----:B------:R-:W-:Y:S01]  /*0290*/  IMAD R66, R68, UR4, R123 ;  /* 0x0000000444427c24 */ /* 0x000fe2000f8e027b */
[----:B------:R-:W-:Y:S01]  /*02a0*/  SHF.R.U32.HI R65, RZ, 0x2, R83 ;  /* 0x00000002ff417819 */ /* 0x000fe20000011653 */
[C---:B-----5:R-:W-:Y:S01]  /*02b0*/  VIADD R64, R70.reuse, 0x9e3779b9 ;  /* 0x9e3779b946407836 */ /* 0x060fe20000000000 */
[----:B------:R-:W-:Y:S01]  /*02c0*/  IADD3 R22, PT, PT, R71, 0x76cf5d0a, RZ ;  /* 0x76cf5d0a47167810 */ /* 0x000fe20007ffe0ff */
[----:B------:R-:W-:Y:S01]  /*02d0*/  IMAD.HI.U32 R3, R67, -0x2daee0ad, RZ ;  /* 0xd2511f5343037827 */ /* 0x000fe200078e00ff */
[C---:B------:R-:W-:Y:S02]  /*02e0*/  IADD3 R17, PT, PT, R70.reuse, 0x1715609d, RZ ;  /* 0x1715609d46117810 */ /* 0x040fe40007ffe0ff */
[----:B------:R-:W-:Y:S02]  /*02f0*/  @!P0 CS2R R34, SRZ ;  /* 0x0000000000228805 */ /* 0x000fe4000001ff00 */
[----:B------:R-:W-:Y:S01]  /*0300*/  IADD3 R15, PT, PT, R70, -0x4ab325aa, RZ ;  /* 0xb54cda56460f7810 */ /* 0x000fe20007ffe0ff */
[----:B------:R-:W-:Y:S01]  /*0310*/  IMAD.HI.U32 R0, R66, -0x326172a9, RZ ;  /* 0xcd9e8d5742007827 */ /* 0x000fe200078e00ff */
[----:B------:R-:W-:-:S02]  /*0320*/  LOP3.LUT R3, R3, R71, RZ, 0x3c, !PT ;  /* 0x0000004703037212 */ /* 0x000fc400078e3cff */
[----:B------:R-:W-:Y:S02]  /*0330*/  @!P0 CS2R R32, SRZ ;  /* 0x0000000000208805 */ /* 0x000fe4000001ff00 */
[----:B------:R-:W-:Y:S01]  /*0340*/  IADD3 R12, PT, PT, R70, -0xe443238, RZ ;  /* 0xf1bbcdc8460c7810 */ /* 0x000fe20007ffe0ff */
[----:B------:R-:W-:Y:S01]  /*0350*/  IMAD R2, R66, -0x326172a9, RZ ;  /* 0xcd9e8d5742027824 */ /* 0x000fe200078e02ff */
[----:B------:R-:W-:Y:S01]  /*0360*/  LOP3.LUT R0, R65, R0, R70, 0x96, !PT ;  /* 0x0000000041007212 */ /* 0x000fe200078e9646 */
[----:B------:R-:W-:Y:S01]  /*0370*/  IMAD R6, R67, -0x2daee0ad, RZ ;  /* 0xd2511f5343067824 */ /* 0x000fe200078e02ff */
[----:B------:R-:W-:Y:S01]  /*0380*/  IADD3 R9, PT, PT, R70, -0x700cb87f, RZ ;  /* 0x8ff3478146097810 */ /* 0x000fe20007ffe0ff */
[----:B------:R-:W-:Y:S01]  /*0390*/  IMAD.HI.U32 R5, R3, -0x326172a9, RZ ;  /* 0xcd9e8d5703057827 */ /* 0x000fe200078e00ff */
[----:B------:R-:W-:Y:S02]  /*03a0*/  LOP3.LUT R82, R82, 0x3, RZ, 0xc0, !PT ;  /* 0x0000000352527812 */ /* 0x000fe400078ec0ff */
[----:B------:R-:W-:-:S02]  /*03b0*/  @!P0 CS2R R30, SRZ ;  /* 0x00000000001e8805 */ /* 0x000fc4000001ff00 */
[----:B------:R-:W-:Y:S01]  /*03c0*/  @!P0 CS2R R28, SRZ ;  /* 0x00000000001c8805 */ /* 0x000fe2000001ff00 */
[----:B------:R-:W-:Y:S01]  /*03d0*/  IMAD.HI.U32 R4, R0, -0x2daee0ad, RZ ;  /* 0xd2511f5300047827 */ /* 0x000fe200078e00ff */
[----:B------:R-:W-:Y:S02]  /*03e0*/  LOP3.LUT R2, R64, R2, R5, 0x96, !PT ;  /* 0x0000000240027212 */ /* 0x000fe400078e9605 */
[----:B------:R-:W-:Y:S02]  /*03f0*/  @!P0 CS2R R26, SRZ ;  /* 0x00000000001a8805 */ /* 0x000fe4000001ff00 */
[----:B------:R-:W-:Y:S01]  /*0400*/  @!P0 CS2R R24, SRZ ;  /* 0x0000000000188805 */ /* 0x000fe2000001ff00 */
[----:B------:R-:W-:Y:S01]  /*0410*/  VIADD R23, R71, 0xbb67ae85 ;  /* 0xbb67ae8547177836 */ /* 0x000fe20000000000 */
[----:B------:R-:W-:Y:S01]  /*0420*/  UPLOP3.LUT UP1, UPT, UPT, UPT, UPT, 0x40, 0x4 ;  /* 0x000000000004789c */ /* 0x000fe20003f2e870 */
[----:B------:R-:W-:Y:S01]  /*0430*/  IMAD R3, R3, -0x326172a9, RZ ;  /* 0xcd9e8d5703037824 */ /* 0x000fe200078e02ff */
[----:B------:R-:W0:Y:S01]  /*0440*/  LDCU UR10, c[0x0][0x404] ;  /* 0x00008080ff0a77ac */ /* 0x000e220008000800 */
[----:B------:R-:W-:Y:S01]  /*0450*/  IMAD.HI.U32 R5, R2, -0x2daee0ad, RZ ;  /* 0xd2511f5302057827 */ /* 0x000fe200078e00ff */
[----:B------:R-:W-:Y:S01]  /*0460*/  LOP3.LUT R4, R23, R6, R4, 0x96, !PT ;  /* 0x0000000617047212 */ /* 0x000fe200078e9604 */
[----:B------:R-:W1:Y:S02]  /*0470*/  LDCU.U8 UR11, c[0x0][0x410] ;  /* 0x00008200ff0b77ac */ /* 0x000e640008000000 */
[----:B------:R-:W-:-:S02]  /*0480*/  IMAD R6, R0, -0x2daee0ad, RZ ;  /* 0xd2511f5300067824 */ /* 0x000fc400078e02ff */
[----:B------:R-:W-:Y:S01]  /*0490*/  IMAD.HI.U32 R0, R4, -0x326172a9, RZ ;  /* 0xcd9e8d5704007827 */ /* 0x000fe200078e00ff */
[----:B------:R-:W2:Y:S02]  /*04a0*/  LDCU UR14, c[0x0][0x400] ;  /* 0x00008000ff0e77ac */ /* 0x000ea40008000800 */
[----:B------:R-:W-:Y:S01]  /*04b0*/  LOP3.LUT R5, R22, R6, R5, 0x96, !PT ;  /* 0x0000000616057212 */ /* 0x000fe200078e9605 */
[----:B------:R-:W-:Y:S01]  /*04c0*/  VIADD R21, R70, 0x3c6ef372 ;  /* 0x3c6ef37246157836 */ /* 0x000fe20000000000 */
[----:B------:R-:W-:Y:S01]  /*04d0*/  IADD3 R6, PT, PT, R71, 0x32370b8f, RZ ;  /* 0x32370b8f47067810 */ /* 0x000fe20007ffe0ff */
[----:B------:R-:W-:Y:S01]  /*04e0*/  IMAD R7, R2, -0x2daee0ad, RZ ;  /* 0xd2511f5302077824 */ /* 0x000fe200078e02ff */
[----:B------:R-:W3:Y:S01]  /*04f0*/  LDCU.64 UR12, c[0x0][0x408] ;  /* 0x00008100ff0c77ac */ /* 0x000ee20008000a00 */
[----:B------:R-:W-:Y:S01]  /*0500*/  VIADD R20, R70, 0xdaa66d2b ;  /* 0xdaa66d2b46147836 */ /* 0x000fe20000000000 */
[----:B------:R-:W-:Y:S01]  /*0510*/  LOP3.LUT R0, R21, R3, R0, 0x96, !PT ;  /* 0x0000000315007212 */ /* 0x000fe200078e9600 */
[----:B------:R-:W-:Y:S01]  /*0520*/  IMAD R4, R4, -0x326172a9, RZ ;  /* 0xcd9e8d5704047824 */ /* 0x000fe200078e02ff */
[----:B------:R-:W4:Y:S01]  /*0530*/  LDCU.64 UR8, c[0x0][0x3a0] ;  /* 0x00007400ff0877ac */ /* 0x000f220008000a00 */
[----:B------:R-:W-:-:S04]  /*0540*/  IMAD.HI.U32 R3, R5, -0x326172a9, RZ ;  /* 0xcd9e8d5705037827 */ /* 0x000fc800078e00ff */
[----:B------:R-:W-:Y:S01]  /*0550*/  IMAD.HI.U32 R2, R0, -0x2daee0ad, RZ ;  /* 0xd2511f5300027827 */ /* 0x000fe200078e00ff */
[----:B------:R-:W-:-:S03]  /*0560*/  LOP3.LUT R3, R20, R4, R3, 0x96, !PT ;  /* 0x0000000414037212 */ /* 0x000fc600078e9603 */
[----:B------:R-:W-:Y:S01]  /*0570*/  VIADD R19, R71, 0xed9eba14 ;  /* 0xed9eba1447137836 */ /* 0x000fe20000000000 */
[----:B------:R-:W-:Y:S01]  /*0580*/  LOP3.LUT R2, R6, R7, R2, 0x96, !PT ;  /* 0x0000000706027212 */ /* 0x000fe200078e9602 */
[----:B------:R-:W-:Y:S02]  /*0590*/  IMAD R6, R0, -0x2daee0ad, RZ ;  /* 0xd2511f5300067824 */ /* 0x000fe400078e02ff */
[----:B------:R-:W-:Y:S02]  /*05a0*/  IMAD R0, R5, -0x326172a9, RZ ;  /* 0xcd9e8d5705007824 */ /* 0x000fe400078e02ff */
[----:B------:R-:W-:-:S04]  /*05b0*/  IMAD.HI.U32 R4, R3, -0x2daee0ad, RZ ;  /* 0xd2511f5303047827 */ /* 0x000fc800078e00ff */
[----:B------:R-:W-:Y:S01]  /*05c0*/  IMAD.HI.U32 R5, R2, -0x326172a9, RZ ;  /* 0xcd9e8d5702057827 */ /* 0x000fe200078e00ff */
[----:B------:R-:W-:-:S03]  /*05d0*/  LOP3.LUT R4, R19, R6, R4, 0x96, !PT ;  /* 0x0000000613047212 */ /* 0x000fc600078e9604 */
[----:B------:R-:W-:Y:S02]  /*05e0*/  VIADD R18, R70, 0x78dde6e4 ;  /* 0x78dde6e446127836 */ /* 0x000fe40000000000 */
[----:B------:R-:W-:Y:S02]  /*05f0*/  IMAD R6, R3, -0x2daee0ad, RZ ;  /* 0xd2511f5303067824 */ /* 0x000fe400078e02ff */
[----:B------:R-:W-:Y:S01]  /*0600*/  VIADD R16, R71, 0xa9066899 ;  /* 0xa906689947107836 */ /* 0x000fe20000000000 */
[----:B------:R-:W-:Y:S01]  /*0610*/  LOP3.LUT R0, R18, R0, R5, 0x96, !PT ;  /* 0x0000000012007212 */ /* 0x000fe200078e9605 */
[----:B------:R-:W-:Y:S02]  /*0620*/  IMAD R5, R2, -0x326172a9, RZ ;  /* 0xcd9e8d5702057824 */ /* 0x000fe400078e02ff */
        /* <DEDUP_REMOVED lines=10> */
[----:B------:R-:W-:Y:S01]  /*06d0*/  IMAD R6, R2, -0x2daee0ad, RZ ;  /* 0xd2511f5302067824 */ /* 0x000fe200078e02ff */
[----:B------:R-:W-:Y:S01]  /*06e0*/  LOP3.LUT R0, R15, R4, R0, 0x96, !PT ;  /* 0x000000040f007212 */ /* 0x000fe200078e9600 */
[----:B------:R-:W-:Y:S02]  /*06f0*/  IMAD R2, R3, -0x326172a9, RZ ;  /* 0xcd9e8d5703027824 */ /* 0x000fe400078e02ff */
[----:B------:R-:W-:Y:S02]  /*0700*/  VIADD R14, R70, 0x5384540f ;  /* 0x5384540f460e7836 */ /* 0x000fe40000000000 */
        /* <DEDUP_REMOVED lines=11> */
[----:B------:R-:W-:Y:S01]  /*07c0*/  IMAD R73, R4, -0x326172a9, RZ ;  /* 0xcd9e8d5704497824 */ /* 0x000fe200078e02ff */
[----:B------:R-:W-:Y:S01]  /*07d0*/  LOP3.LUT R3, R12, R5, R3, 0x96, !PT ;  /* 0x000000050c037212 */ /* 0x000fe200078e9603 */
[----:B------:R-:W-:Y:S02]  /*07e0*/  VIADD R10, R71, 0x96a522ad ;  /* 0x96a522ad470a7836 */ /* 0x000fe40000000000 */
[----:B------:R-:W-:Y:S02]  /*07f0*/  IMAD R2, R2, -0x2daee0ad, RZ ;  /* 0xd2511f5302027824 */ /* 0x000fe400078e02ff */
[----:B------:R-:W-:-:S04]  /*0800*/  IMAD.HI.U32 R5, R3, -0x2daee0ad, RZ ;  /* 0xd2511f5303057827 */ /* 0x000fc800078e00ff */
[----:B------:R-:W-:Y:S01]  /*0810*/  IMAD.HI.U32 R4, R0, -0x326172a9, RZ ;  /* 0xcd9e8d5700047827 */ /* 0x000fe200078e00ff */
[----:B------:R-:W-:-:S03]  /*0820*/  LOP3.LUT R74, R10, R2, R5, 0x96, !PT ;  /* 0x000000020a4a7212 */ /* 0x000fc600078e9605 */
[----:B------:R-:W-:Y:S01]  /*0830*/  IMAD.MOV.U32 R8, RZ, RZ, RZ ;  /* 0x000000ffff087224 */ /* 0x000fe200078e00ff */
[----:B------:R-:W-:Y:S01]  /*0840*/  LOP3.LUT R73, R9, R73, R4, 0x96, !PT ;  /* 0x0000004909497212 */ /* 0x000fe200078e9604 */
[----:B------:R-:W-:Y:S02]  /*0850*/  IMAD R80, R3, -0x2daee0ad, RZ ;  /* 0xd2511f5303507824 */ /* 0x000fe400078e02ff */
[----:B01234-:R-:W-:-:S07]  /*0860*/  IMAD R72, R0, -0x326172a9, RZ ;  /* 0xcd9e8d5700487824 */ /* 0x01ffce00078e02ff */
.L_x_3167:
[----:B------:R-:W0:Y:S08]  /*0870*/  LDC.64 R76, c[0x0][0x3f0] ;  /* 0x0000fc00ff4c7b82 */ /* 0x000e300000000a00 */
[----:B------:R-:W1:Y:S08]  /*0880*/  LDC R61, c[0x0][0x388] ;  /* 0x0000e200ff3d7b82 */ /* 0x000e700000000800 */
[----:B------:R-:W2:Y:S01]  /*0890*/  LDC.64 R56, c[0x0][0x3f8] ;  /* 0x0000fe00ff387b82 */ /* 0x000ea20000000a00 */
[----:B0-----:R-:W-:-:S06]  /*08a0*/  IMAD.WIDE R76, R68, 0x4, R76 ;  /* 0x00000004444c7825 */ /* 0x001fcc00078e024c */
[----:B------:R-:W3:Y:S01]  /*08b0*/  LDG.E R76, desc[UR6][R76.64] ;  /* 0x000000064c4c7981 */ /* 0x000ee2000c1e1900 */
[----:B------:R-:W-:Y:S02]  /*08c0*/  HFMA2 R78, -RZ, RZ, 0, 0 ;  /* 0x00000000ff4e7431 */ /* 0x000fe400000001ff */
[----:B--2---:R-:W-:-:S06]  /*08d0*/  IMAD.WIDE R56, R68, 0x4, R56 ;  /* 0x0000000444387825 */ /* 0x004fcc00078e0238 */
[----:B------:R0:W5:Y:S01]  /*08e0*/  LDG.E R56, desc[UR6][R56.64] ;  /* 0x0000000638387981 */ /* 0x000162000c1e1900 */
[----:B---3--:R-:W-:-:S13]  /*08f0*/  ISETP.GE.AND P0, PT, R76, 0x1, PT ;  /* 0x000000014c00780c */ /* 0x008fda0003f06270 */
[----:B------:R-:W2:Y:S01]  /*0900*/  @P0 LDC.64 R52, c[0x0][0x390] ;  /* 0x0000e400ff340b82 */ /* 0x000ea20000000a00 */
[----:B------:R-:W-:-:S04]  /*0910*/  @P0 VIADD R54, R76, 0xffffffff ;  /* 0xffffffff4c360836 */ /* 0x000fc80000000000 */
[----:B-1----:R-:W-:-:S05]  /*0920*/  @P0 IMAD R54, R54, R61, RZ ;  /* 0x0000003d36360224 */ /* 0x002fca00078e02ff */
[----:B------:R-:W-:-:S04]  /*0930*/  @P0 SHF.R.S32.HI R55, RZ, 0x1f, R54 ;  /* 0x0000001fff370819 */ /* 0x000fc80000011436 */
[----:B------:R-:W-:-:S04]  /*0940*/  @P0 LEA.HI R54, R55, R54, RZ, 0x3 ;  /* 0x0000003637360211 */ /* 0x000fc800078f18ff */
[----:B------:R-:W-:-:S05]  /*0950*/  @P0 LEA.HI.SX32 R78, R54, R123, 0x1d ;  /* 0x0000007b364e0211 */ /* 0x000fca00078feaff */
[----:B--2---:R-:W-:-:S05]  /*0960*/  @P0 IMAD.WIDE.U32 R52, R78, 0x10, R52 ;  /* 0x000000104e340825 */ /* 0x004fca00078e0034 */
[----:B------:R0:W5:Y:S01]  /*0970*/  @P0 LDG.E.128 R48, desc[UR6][R52.64] ;  /* 0x0000000634300981 */ /* 0x000162000c1e1d00 */
[----:B------:R-:W-:Y:S01]  /*0980*/  UISETP.NE.U32.AND UP0, UPT, UR8, URZ, UPT ;  /* 0x000000ff0800728c */ /* 0x000fe2000bf05070 */
[----:B------:R-:W-:-:S03]  /*0990*/  IMAD R54, R68, R61, RZ ;  /* 0x0000003d44367224 */ /* 0x000fc600078e02ff */
[----:B------:R-:W-:Y:S02]  /*09a0*/  UISETP.NE.AND.EX UP0, UPT, UR9, URZ, UPT, UP0 ;  /* 0x000000ff0900728c */ /* 0x000fe4000bf05300 */
[----:B------:R-:W-:-:S04]  /*09b0*/  SHF.R.S32.HI R55, RZ, 0x1f, R54 ;  /* 0x0000001fff377819 */ /* 0x000fc80000011436 */
[----:B------:R-:W-:Y:S01]  /*09c0*/  LEA.HI R54, R55, R54, RZ, 0x3 ;  /* 0x0000003637367211 */ /* 0x000fe200078f18ff */
[C---:B------:R-:W-:Y:S02]  /*09d0*/  VIADD R107, R71.reuse, 0x32370b8f ;  /* 0x32370b8f476b7836 */ /* 0x040fe40000000000 */
[----:B------:R-:W-:Y:S01]  /*09e0*/  VIADD R58, R71, 0x646e171e ;  /* 0x646e171e473a7836 */ /* 0x000fe20000000000 */
[----:B------:R-:W-:Y:S01]  /*09f0*/  LEA.HI.SX32 R123, R54, R123, 0x1d ;  /* 0x0000007b367b7211 */ /* 0x000fe200078feaff */
[----:B0-----:R-:W-:Y:S06]  /*0a00*/  BRA.U !UP0, `(.L_x_2959) ;  /* 0x0000002908c47547 */ /* 0x001fec000b800000 */
[----:B------:R-:W0:Y:S02]  /*0a10*/  LDC.64 R52, c[0x0][0x3a0] ;  /* 0x0000e800ff347b82 */ /* 0x000e240000000a00 */
        /* <DEDUP_REMOVED lines=22> */
.L_x_2962:
        /* <DEDUP_REMOVED lines=12> */
.L_x_2963:
        /* <DEDUP_REMOVED lines=39> */
[----:B------:R-:W-:Y:S02]  /*0eb0*/  MOV R72, R82 ;  /* 0x0000005200487202 */ /* 0x000fe40000000f00 */
[----:B------:R-:W-:Y:S01]  /*0ec0*/  LOP3.LUT R74, R10, R74, R63, 0x96, !PT ;  /* 0x0000004a0a4a7212 */ /* 0x000fe200078e963f */
[----:B------:R-:W-:-:S07]  /*0ed0*/  IMAD.MOV.U32 R63, RZ, RZ, RZ ;  /* 0x000000ffff3f7224 */ /* 0x000fce00078e00ff */
.L_x_2961:
[----:B------:R-:W-:Y:S01]  /*0ee0*/  I2FP.F32.U32 R7, R7 ;  /* 0x0000000700077245 */ /* 0x000fe20000201000 */
[----:B------:R-:W-:Y:S02]  /*0ef0*/  HFMA2 R60, -RZ, RZ, 0.1171875, 0 ;  /* 0x2f800000ff3c7431 */ /* 0x000fe400000001ff */
[----:B-----5:R-:W-:-:S03]  /*0f00*/  HADD2.F32 R57, -RZ, R48.H0_H0 ;  /* 0x20000030ff397230 */ /* 0x020fc60000004100 */
[----:B------:R-:W-:Y:S02]  /*0f10*/  FFMA.FTZ R7, R7, R60, 1.1641532182693481445e-10 ;  /* 0x2f00000007077423 */ /* 0x000fe4000001003c */
[----:B------:R-:W-:Y:S01]  /*0f20*/  FMUL.FTZ R57, R57, UR13 ;  /* 0x0000000d39397c20 */ /* 0x000fe20008410000 */
[----:B------:R-:W-:-:S03]  /*0f30*/  HADD2.F32 R60, -RZ, R52.H0_H0 ;  /* 0x20000034ff3c7230 */ /* 0x000fc60000004100 */
[----:B------:R-:W-:Y:S01]  /*0f40*/  FMUL.FTZ R57, R57, UR12 ;  /* 0x0000000c39397c20 */ /* 0x000fe20008410000 */
[----:B------:R-:W-:-:S04]  /*0f50*/  FSETP.GTU.FTZ.AND P2, PT, R7, UR10, PT ;  /* 0x0000000a07007c0b */ /* 0x000fc8000bf5c000 */
[----:B------:R-:W-:Y:S02]  /*0f60*/  FSEL R57, R57, RZ, !P2 ;  /* 0x000000ff39397208 */ /* 0x000fe40005000000 */
[----:B------:R-:W-:-:S03]  /*0f70*/  SEL R7, RZ, 0x1, P2 ;  /* 0x00000001ff077807 */ /* 0x000fc60001000000 */
[----:B------:R-:W-:-:S07]  /*0f80*/  FADD.FTZ R59, R60, R57 ;  /* 0x000000393c3b7221 */ /* 0x000fce0000010000 */
.L_x_2960:
[----:B------:R-:W-:Y:S01]  /*0f90*/  F2FP.F16.F32.PACK_AB R60, RZ, R59 ;  /* 0x0000003bff3c723e */ /* 0x000fe200000000ff */
[----:B------:R-:W-:Y:S02]  /*0fa0*/  @!P1 HADD2.F32 R57, -RZ, R52.H1_H1 ;  /* 0x30000034ff399230 */ /* 0x000fe40000004100 */
[----:B------:R-:W-:Y:S02]  /*0fb0*/  @!P1 IMAD.MOV.U32 R75, RZ, RZ, R63 ;  /* 0x000000ffff4b9224 */ /* 0x000fe400078e003f */
        /* <DEDUP_REMOVED lines=17> */
.L_x_2966:
        /* <DEDUP_REMOVED lines=12> */
.L_x_2967:
        /* <DEDUP_REMOVED lines=40> */
[----:B------:R-:W-:-:S07]  /*1410*/  LOP3.LUT R74, R10, R74, R87, 0x96, !PT ;  /* 0x0000004a0a4a7212 */ /* 0x000fce00078e9657 */
.L_x_2965:
        /* <DEDUP_REMOVED lines=11> */
.L_x_2964:
[----:B------:R-:W-:Y:S01]  /*14d0*/  F2FP.F16.F32.PACK_AB R80, RZ, R57 ;  /* 0x00000039ff50723e */ /* 0x000fe200000000ff */
[----:B------:R-:W-:Y:S02]  /*14e0*/  @!P1 HADD2.F32 R77, -RZ, R53.H0_H0 ;  /* 0x20000035ff4d9230 */ /* 0x000fe40000004100 */
        /* <DEDUP_REMOVED lines=18> */
.L_x_2970:
        /* <DEDUP_REMOVED lines=12> */
.L_x_2971:
[----:B------:R-:W-:Y:S01]  /*16d0*/  IMAD.WIDE.U32 R62, R66, -0x326172a9, RZ ;  /* 0xcd9e8d57423e7825 */ /* 0x000fe200078e00ff */
[----:B------:R-:W-:Y:S02]  /*16e0*/  LOP3.LUT R74, R8, R73, R71, 0x96, !PT ;  /* 0x00000049084a7212 */ /* 0x000fe400078e9647 */
[----:B------:R-:W-:Y:S02]  /*16f0*/  MOV R5, R86 ;  /* 0x0000005600057202 */ /* 0x000fe40000000f00 */
        /* <DEDUP_REMOVED lines=38> */
[----:B------:R-:W-:Y:S02]  /*1960*/  IMAD.MOV.U32 R72, RZ, RZ, R82 ;  /* 0x000000ffff487224 */ /* 0x000fe400078e0052 */
[----:B------:R-:W-:-:S07]  /*1970*/  IMAD.MOV.U32 R62, RZ, RZ, RZ ;  /* 0x000000ffff3e7224 */ /* 0x000fce00078e00ff */
.L_x_2969:
[----:B------:R-:W-:Y:S01]  /*1980*/  I2FP.F32.U32 R5, R5 ;  /* 0x0000000500057245 */ /* 0x000fe20000201000 */
[----:B-----5:R-:W-:Y:S02]  /*1990*/  HADD2.F32 R63, -RZ, R49.H0_H0 ;  /* 0x20000031ff3f7230 */ /* 0x020fe40000004100 */
[----:B------:R-:W-:-:S03]  /*19a0*/  IMAD.MOV.U32 R82, RZ, RZ, 0x2f800000 ;  /* 0x2f800000ff527424 */ /* 0x000fc600078e00ff */
[----:B------:R-:W-:Y:S01]  /*19b0*/  FMUL.FTZ R63, R63, UR13 ;  /* 0x0000000d3f3f7c20 */ /* 0x000fe20008410000 */
[----:B------:R-:W-:Y:S01]  /*19c0*/  FFMA.FTZ R5, R5, R82, 1.1641532182693481445e-10 ;  /* 0x2f00000005057423 */ /* 0x000fe20000010052 */
[----:B------:R-:W-:Y:S02]  /*19d0*/  HADD2.F32 R82, -RZ, R53.H0_H0 ;  /* 0x20000035ff527230 */ /* 0x000fe40000004100 */
[----:B------:R-:W-:Y:S02]  /*19e0*/  FMUL.FTZ R63, R63, UR12 ;  /* 0x0000000c3f3f7c20 */ /* 0x000fe40008410000 */
[----:B------:R-:W-:-:S04]  /*19f0*/  FSETP.GTU.FTZ.AND P2, PT, R5, UR10, PT ;  /* 0x0000000a05007c0b */ /* 0x000fc8000bf5c000 */
[----:B------:R-:W-:Y:S02]  /*1a00*/  FSEL R63, R63, RZ, !P2 ;  /* 0x000000ff3f3f7208 */ /* 0x000fe40005000000 */
[----:B------:R-:W-:-:S03]  /*1a10*/  SEL R5, RZ, 0x1, P2 ;  /* 0x00000001ff057807 */ /* 0x000fc60001000000 */
[----:B------:R-:W-:-:S07]  /*1a20*/  FADD.FTZ R77, R82, R63 ;  /* 0x0000003f524d7221 */ /* 0x000fce0000010000 */
.L_x_2968:
[----:B------:R-:W-:Y:S01]  /*1a30*/  F2FP.F16.F32.PACK_AB R84, RZ, R77 ;  /* 0x0000004dff54723e */ /* 0x000fe200000000ff */
[----:B------:R-:W-:Y:S01]  /*1a40*/  @!P1 HADD2.F32 R75, -RZ, R53.H1_H1 ;  /* 0x30000035ff4b9230 */ /* 0x000fe20000004100 */
        /* <DEDUP_REMOVED lines=18> */
.L_x_2974:
        /* <DEDUP_REMOVED lines=12> */
.L_x_2975:
        /* <DEDUP_REMOVED lines=40> */
[----:B------:R-:W-:Y:S01]  /*1eb0*/  IMAD.MOV.U32 R63, RZ, RZ, RZ ;  /* 0x000000ffff3f7224 */ /* 0x000fe200078e00ff */
[----:B------:R-:W-:-:S07]  /*1ec0*/  MOV R79, R62 ;  /* 0x0000003e004f7202 */ /* 0x000fce0000000f00 */
.L_x_2973:
        /* <DEDUP_REMOVED lines=11> */
.L_x_2972:
        /* <DEDUP_REMOVED lines=20> */
.L_x_2978:
        /* <DEDUP_REMOVED lines=12> */
.L_x_2979:
        /* <DEDUP_REMOVED lines=39> */
[----:B------:R-:W-:Y:S02]  /*23f0*/  IMAD.MOV.U32 R85, RZ, RZ, R52 ;  /* 0x000000ffff557224 */ /* 0x000fe400078e0034 */
[----:B------:R-:W-:Y:S01]  /*2400*/  HFMA2 R52, -RZ, RZ, 0, 0 ;  /* 0x00000000ff347431 */ /* 0x000fe200000001ff */
[----:B------:R-:W-:-:S07]  /*2410*/  LOP3.LUT R74, R10, R62, R53, 0x96, !PT ;  /* 0x0000003e0a4a7212 */ /* 0x000fce00078e9635 */
.L_x_2977:
        /* <DEDUP_REMOVED lines=11> */
.L_x_2976:
        /* <DEDUP_REMOVED lines=20> */
.L_x_2982:
        /* <DEDUP_REMOVED lines=12> */
.L_x_2983:
        /* <DEDUP_REMOVED lines=42> */
.L_x_2981:
        /* <DEDUP_REMOVED lines=11> */
.L_x_2980:
[----:B------:R-:W-:Y:S01]  /*2a20*/  F2FP.F16.F32.PACK_AB R89, RZ, R79 ;  /* 0x0000004fff59723e */ /* 0x000fe200000000ff */
[----:B------:R-:W-:Y:S01]  /*2a30*/  @!P1 HADD2.F32 R85, -RZ, R55.H0_H0 ;  /* 0x20000037ff559230 */ /* 0x000fe20000004100 */
        /* <DEDUP_REMOVED lines=18> */
.L_x_2986:
        /* <DEDUP_REMOVED lines=12> */
.L_x_2987:
        /* <DEDUP_REMOVED lines=40> */
[----:B------:R-:W-:Y:S01]  /*2ea0*/  IMAD.MOV.U32 R52, RZ, RZ, RZ ;  /* 0x000000ffff347224 */ /* 0x000fe200078e00ff */
[----:B------:R-:W-:-:S07]  /*2eb0*/  LOP3.LUT R74, R10, R62, R53, 0x96, !PT ;  /* 0x0000003e0a4a7212 */ /* 0x000fce00078e9635 */
.L_x_2985:
        /* <DEDUP_REMOVED lines=11> */
.L_x_2984:
        /* <DEDUP_REMOVED lines=20> */
.L_x_2990:
        /* <DEDUP_REMOVED lines=12> */
.L_x_2991:
[----:B------:R-:W-:Y:S01]  /*3170*/  IMAD.WIDE.U32 R62, R66, -0x326172a9, RZ ;  /* 0xcd9e8d57423e7825 */ /* 0x000fe200078e00ff */
[----:B------:R-:W-:-:S03]  /*3180*/  LOP3.LUT R52, R8, R83, R71, 0x96, !PT ;  /* 0x0000005308347212 */ /* 0x000fc600078e9647 */
[----:B------:R-:W-:Y:S01]  /*3190*/  HFMA2 R91, -RZ, RZ, 0, 0 ;  /* 0x00000000ff5b7431 */ /* 0x000fe200000001ff */
        /* <DEDUP_REMOVED lines=39> */
.L_x_2989:
[----:B------:R-:W-:Y:S01]  /*3410*/  I2FP.F32.U32 R52, R53 ;  /* 0x0000003500347245 */ /* 0x000fe20000201000 */
[----:B-----5:R-:W-:Y:S02]  /*3420*/  HADD2.F32 R53, -RZ, R51.H1_H1 ;  /* 0x30000033ff357230 */ /* 0x020fe40000004100 */
[----:B------:R-:W-:-:S03]  /*3430*/  IMAD.MOV.U32 R63, RZ, RZ, 0x2f800000 ;  /* 0x2f800000ff3f7424 */ /* 0x000fc600078e00ff */
[----:B------:R-:W-:Y:S01]  /*3440*/  FMUL.FTZ R53, R53, UR13 ;  /* 0x0000000d35357c20 */ /* 0x000fe20008410000 */
[----:B------:R-:W-:-:S03]  /*3450*/  FFMA.FTZ R52, R52, R63, 1.1641532182693481445e-10 ;  /* 0x2f00000034347423 */ /* 0x000fc6000001003f */
[----:B------:R-:W-:Y:S02]  /*3460*/  FMUL.FTZ R53, R53, UR12 ;  /* 0x0000000c35357c20 */ /* 0x000fe40008410000 */
[----:B------:R-:W-:Y:S01]  /*3470*/  FSETP.GTU.FTZ.AND P1, PT, R52, UR10, PT ;  /* 0x0000000a34007c0b */ /* 0x000fe2000bf3c000 */
[----:B------:R-:W-:-:S03]  /*3480*/  HADD2.F32 R52, -RZ, R55.H1_H1 ;  /* 0x30000037ff347230 */ /* 0x000fc60000004100 */
[----:B------:R-:W-:Y:S02]  /*3490*/  FSEL R53, R53, RZ, !P1 ;  /* 0x000000ff35357208 */ /* 0x000fe40004800000 */
[----:B------:R-:W-:-:S03]  /*34a0*/  SEL R69, RZ, 0x1, P1 ;  /* 0x00000001ff457807 */ /* 0x000fc60000800000 */
[----:B------:R-:W-:-:S07]  /*34b0*/  FADD.FTZ R83, R52, R53 ;  /* 0x0000003534537221 */ /* 0x000fce0000010000 */
.L_x_2988:
[----:B------:R-:W-:Y:S02]  /*34c0*/  F2FP.F16.F32.PACK_AB R55, RZ, R83 ;  /* 0x00000053ff37723e */ /* 0x000fe400000000ff */
[----:B------:R-:W-:Y:S02]  /*34d0*/  PRMT R54, R88, 0x5410, R89 ;  /* 0x0000541058367816 */ /* 0x000fe40000000059 */
[----:B------:R-:W-:Y:S02]  /*34e0*/  PRMT R53, R84, 0x5410, R87 ;  /* 0x0000541054357816 */ /* 0x000fe40000000057 */
[----:B------:R-:W-:Y:S02]  /*34f0*/  PRMT R52, R60, 0x5410, R80 ;  /* 0x000054103c347816 */ /* 0x000fe40000000050 */
[----:B------:R-:W-:Y:S01]  /*3500*/  PRMT R55, R86, 0x5410, R55 ;  /* 0x0000541056377816 */ /* 0x000fe20000000037 */
[----:B------:R-:W-:Y:S06]  /*3510*/  BRA `(.L_x_2992) ;  /* 0x0000002400fc7947 */ /* 0x000fec0003800000 */
.L_x_2959:
        /* <DEDUP_REMOVED lines=19> */
.L_x_2995:
        /* <DEDUP_REMOVED lines=12> */
.L_x_2996:
        /* <DEDUP_REMOVED lines=40> */
[----:B------:R-:W-:-:S07]  /*3990*/  LOP3.LUT R74, R10, R74, R91, 0x96, !PT ;  /* 0x0000004a0a4a7212 */ /* 0x000fce00078e965b */
.L_x_2994:
        /* <DEDUP_REMOVED lines=9> */
.L_x_2993:
[----:B------:R-:W-:Y:S01]  /*3a30*/  HFMA2 R57, -RZ, RZ, 0, 0 ;  /* 0x00000000ff397431 */ /* 0x000fe200000001ff */
[----:B------:R-:W-:Y:S01]  /*3a40*/  F2FP.F16.F32.PACK_AB R82, RZ, R59 ;  /* 0x0000003bff52723e */ /* 0x000fe200000000ff */
        /* <DEDUP_REMOVED lines=14> */
.L_x_2999:
        /* <DEDUP_REMOVED lines=12> */
.L_x_3000:
        /* <DEDUP_REMOVED lines=42> */
.L_x_2998:
        /* <DEDUP_REMOVED lines=9> */
.L_x_2997:
[----:B------:R-:W-:Y:S01]  /*3f20*/  F2FP.F16.F32.PACK_AB R80, RZ, R57 ;  /* 0x00000039ff50723e */ /* 0x000fe200000000ff */
[----:B------:R-:W-:Y:S02]  /*3f30*/  IMAD.MOV.U32 R77, RZ, RZ, RZ ;  /* 0x000000ffff4d7224 */ /* 0x000fe400078e00ff */
[----:B------:R-:W-:Y:S01]  /*3f40*/  IMAD.MOV.U32 R52, RZ, RZ, R53 ;  /* 0x000000ffff347224 */ /* 0x000fe200078e0035 */
[----:B------:R-:W-:Y:S06]  /*3f50*/  @!P0 BRA `(.L_x_3001) ;  /* 0x00000004002c8947 */ /* 0x000fec0003800000 */
[----:B------:R-:W-:Y:S01]  /*3f60*/  ISETP.NE.AND P1, PT, R53, 0x1, PT ;  /* 0x000000013500780c */ /* 0x000fe20003f25270 */
[----:B------:R-:W-:Y:S01]  /*3f70*/  IMAD.MOV.U32 R5, RZ, RZ, R72 ;  /* 0x000000ffff057224 */ /* 0x000fe200078e0048 */
[----:B------:R-:W-:-:S11]  /*3f80*/  MOV R52, 0x2 ;  /* 0x0000000200347802 */ /* 0x000fd60000000f00 */
        /* <DEDUP_REMOVED lines=9> */
.L_x_3003:
        /* <DEDUP_REMOVED lines=12> */
.L_x_3004:
        /* <DEDUP_REMOVED lines=42> */
.L_x_3002:
        /* <DEDUP_REMOVED lines=9> */
.L_x_3001:
[----:B------:R-:W-:Y:S01]  /*4410*/  F2FP.F16.F32.PACK_AB R86, RZ, R77 ;  /* 0x0000004dff56723e */ /* 0x000fe200000000ff */
        /* <DEDUP_REMOVED lines=15> */
.L_x_3007:
        /* <DEDUP_REMOVED lines=12> */
.L_x_3008:
        /* <DEDUP_REMOVED lines=42> */
.L_x_3006:
        /* <DEDUP_REMOVED lines=9> */
.L_x_3005:
[----:B------:R-:W-:Y:S01]  /*4900*/  F2FP.F16.F32.PACK_AB R84, RZ, R75 ;  /* 0x0000004bff54723e */ /* 0x000fe200000000ff */
        /* <DEDUP_REMOVED lines=15> */
.L_x_3011:
        /* <DEDUP_REMOVED lines=12> */
.L_x_3012:
        /* <DEDUP_REMOVED lines=42> */
.L_x_3010:
        /* <DEDUP_REMOVED lines=9> */
.L_x_3009:
[----:B------:R-:W-:Y:S01]  /*4df0*/  F2FP.F16.F32.PACK_AB R87, RZ, R81 ;  /* 0x00000051ff57723e */ /* 0x000fe200000000ff */
        /* <DEDUP_REMOVED lines=15> */
.L_x_3015:
        /* <DEDUP_REMOVED lines=12> */
.L_x_3016:
        /* <DEDUP_REMOVED lines=42> */
.L_x_3014:
[----:B------:R-:W-:Y:S01]  /*5250*/  I2FP.F32.U32 R2, R2 ;  /* 0x0000000200027245 */ /* 0x000fe20000201000 */
[----:B-----5:R-:W-:Y:S01]  /*5260*/  HADD2.F32 R52, -RZ, R50.H1_H1 ;  /* 0x30000032ff347230 */ /* 0x020fe20000004100 */
[----:B------:R-:W-:-:S04]  /*5270*/  MOV R55, 0x2f800000 ;  /* 0x2f80000000377802 */ /* 0x000fc80000000f00 */
[----:B------:R-:W-:Y:S01]  /*5280*/  FMUL.FTZ R52, R52, UR13 ;  /* 0x0000000d34347c20 */ /* 0x000fe20008410000 */
[----:B------:R-:W-:-:S03]  /*5290*/  FFMA.FTZ R2, R2, R55, 1.1641532182693481445e-10 ;  /* 0x2f00000002027423 */ /* 0x000fc60000010037 */
[----:B------:R-:W-:Y:S02]  /*52a0*/  FMUL.FTZ R52, R52, UR12 ;  /* 0x0000000c34347c20 */ /* 0x000fe40008410000 */
[----:B------:R-:W-:-:S04]  /*52b0*/  FSETP.GTU.FTZ.AND P1, PT, R2, UR10, PT ;  /* 0x0000000a02007c0b */ /* 0x000fc8000bf3c000 */
[----:B------:R-:W-:Y:S02]  /*52c0*/  SEL R2, RZ, 0x1, P1 ;  /* 0x00000001ff027807 */ /* 0x000fe40000800000 */
[----:B------:R-:W-:-:S07]  /*52d0*/  FSEL R79, R52, RZ, !P1 ;  /* 0x000000ff344f7208 */ /* 0x000fce0004800000 */
.L_x_3013:
        /* <DEDUP_REMOVED lines=16> */
.L_x_3019:
        /* <DEDUP_REMOVED lines=12> */
.L_x_3020:
        /* <DEDUP_REMOVED lines=42> */
.L_x_3018:
        /* <DEDUP_REMOVED lines=9> */
.L_x_3017:
        /* <DEDUP_REMOVED lines=16> */
.L_x_3023:
        /* <DEDUP_REMOVED lines=12> */
.L_x_3024:
        /* <DEDUP_REMOVED lines=40> */
[----:B------:R-:W-:Y:S01]  /*5c10*/  IMAD.MOV.U32 R53, RZ, RZ, R90 ;  /* 0x000000ffff357224 */ /* 0x000fe200078e005a */
[----:B------:R-:W-:-:S07]  /*5c20*/  MOV R90, R52 ;  /* 0x00000034005a7202 */ /* 0x000fce0000000f00 */
.L_x_3022:
        /* <DEDUP_REMOVED lines=9> */
.L_x_3021:
[----:B------:R-:W-:Y:S02]  /*5cc0*/  F2FP.F16.F32.PACK_AB R55, RZ, R83 ;  /* 0x00000053ff37723e */ /* 0x000fe400000000ff */
[----:B------:R-:W-:Y:S02]  /*5cd0*/  PRMT R54, R87, 0x5410, R88 ;  /* 0x0000541057367816 */ /* 0x000fe40000000058 */
[----:B------:R-:W-:Y:S02]  /*5ce0*/  PRMT R53, R86, 0x5410, R84 ;  /* 0x0000541056357816 */ /* 0x000fe40000000054 */
[----:B------:R-:W-:Y:S02]  /*5cf0*/  PRMT R52, R82, 0x5410, R80 ;  /* 0x0000541052347816 */ /* 0x000fe40000000050 */
[----:B------:R-:W-:-:S07]  /*5d00*/  PRMT R55, R60, 0x5410, R55 ;  /* 0x000054103c377816 */ /* 0x000fce0000000037 */
.L_x_2992:
[----:B------:R-:W0:Y:S02]  /*5d10*/  LDC.64 R62, c[0x0][0x3a8] ;  /* 0x0000ea00ff3e7b82 */ /* 0x000e240000000a00 */
        /* <DEDUP_REMOVED lines=23> */
.L_x_3025:
[----:B------:R-:W-:Y:S05]  /*5e90*/  @!P0 BRA `(.L_x_3026) ;  /* 0x0000000000108947 */ /* 0x000fea0003800000 */
[----:B-----5:R-:W2:Y:S01]  /*5ea0*/  LDC.64 R48, c[0x0][0x390] ;  /* 0x0000e400ff307b82 */ /* 0x020ea20000000a00 */
[----:B------:R-:W-:-:S05]  /*5eb0*/  IADD3 R51, PT, PT, R78, 0x100, RZ ;  /* 0x000001004e337810 */ /* 0x000fca0007ffe0ff */
[----:B--2---:R-:W-:-:S06]  /*5ec0*/  IMAD.WIDE.U32 R48, R51, 0x10, R48 ;  /* 0x0000001033307825 */ /* 0x004fcc00078e0030 */
[----:B------:R-:W5:Y:S02]  /*5ed0*/  LDG.E.128 R48, desc[UR6][R48.64] ;  /* 0x0000000630307981 */ /* 0x000f64000c1e1d00 */
.L_x_3026:
        /* <DEDUP_REMOVED lines=25> */
.L_x_3030:
        /* <DEDUP_REMOVED lines=12> */
.L_x_3031:
[----:B------:R-:W-:Y:S01]  /*6130*/  IMAD.WIDE.U32 R88, R66, -0x326172a9, RZ ;  /* 0xcd9e8d5742587825 */ /* 0x000fe200078e00ff */
[----:B------:R-:W-:-:S03]  /*6140*/  LOP3.LUT R72, R8, R93, R71, 0x96, !PT ;  /* 0x0000005d08487212 */ /* 0x000fc600078e9647 */
[----:B------:R-:W-:Y:S02]  /*6150*/  HFMA2 R84, -RZ, RZ, 0, 0 ;  /* 0x00000000ff547431 */ /* 0x000fe400000001ff */
        /* <DEDUP_REMOVED lines=37> */
[----:B------:R-:W-:Y:S02]  /*63b0*/  LOP3.LUT R74, R10, R88, R87, 0x96, !PT ;  /* 0x000000580a4a7212 */ /* 0x000fe400078e9657 */
[----:B------:R-:W-:-:S07]  /*63c0*/  MOV R80, R86 ;  /* 0x0000005600507202 */ /* 0x000fce0000000f00 */
.L_x_3029:
        /* <DEDUP_REMOVED lines=11> */
.L_x_3028:
[----:B------:R-:W-:Y:S01]  /*6480*/  F2FP.F16.F32.PACK_AB R60, RZ, R89 ;  /* 0x00000059ff3c723e */ /* 0x000fe200000000ff */
[----:B------:R-:W-:Y:S01]  /*6490*/  @!P1 HADD2.F32 R87, -RZ, R52.H1_H1 ;  /* 0x30000034ff579230 */ /* 0x000fe20000004100 */
        /* <DEDUP_REMOVED lines=18> */
.L_x_3034:
        /* <DEDUP_REMOVED lines=12> */
.L_x_3035:
        /* <DEDUP_REMOVED lines=40> */
[----:B------:R-:W-:Y:S01]  /*6900*/  HFMA2 R86, -RZ, RZ, 0, 0 ;  /* 0x00000000ff567431 */ /* 0x000fe200000001ff */
[----:B------:R-:W-:-:S07]  /*6910*/  LOP3.LUT R74, R10, R90, R87, 0x96, !PT ;  /* 0x0000005a0a4a7212 */ /* 0x000fce00078e9657 */
.L_x_3033:
        /* <DEDUP_REMOVED lines=11> */
.L_x_3032:
[----:B------:R-:W-:Y:S01]  /*69d0*/  F2FP.F16.F32.PACK_AB R80, RZ, R87 ;  /* 0x00000057ff50723e */ /* 0x000fe200000000ff */
[----:B------:R-:W-:Y:S01]  /*69e0*/  @!P1 HADD2.F32 R97, -RZ, R53.H0_H0 ;  /* 0x20000035ff619230 */ /* 0x000fe20000004100 */
        /* <DEDUP_REMOVED lines=18> */
.L_x_3038:
        /* <DEDUP_REMOVED lines=12> */
.L_x_3039:
        /* <DEDUP_REMOVED lines=42> */
.L_x_3037:
        /* <DEDUP_REMOVED lines=11> */
.L_x_3036:
        /* <DEDUP_REMOVED lines=20> */
.L_x_3042:
        /* <DEDUP_REMOVED lines=12> */
.L_x_3043:
        /* <DEDUP_REMOVED lines=42> */
.L_x_3041:
        /* <DEDUP_REMOVED lines=11> */
.L_x_3040:
        /* <DEDUP_REMOVED lines=20> */
.L_x_3046:
        /* <DEDUP_REMOVED lines=12> */
.L_x_3047:
        /* <DEDUP_REMOVED lines=42> */
.L_x_3045:
        /* <DEDUP_REMOVED lines=11> */
.L_x_3044:
        /* <DEDUP_REMOVED lines=20> */
.L_x_3050:
        /* <DEDUP_REMOVED lines=12> */
.L_x_3051:
        /* <DEDUP_REMOVED lines=41> */
[----:B------:R-:W-:-:S07]  /*7e50*/  MOV R84, R52 ;  /* 0x0000003400547202 */ /* 0x000fce0000000f00 */
.L_x_3049:
        /* <DEDUP_REMOVED lines=11> */
.L_x_3048:
        /* <DEDUP_REMOVED lines=20> */
.L_x_3054:
        /* <DEDUP_REMOVED lines=12> */
.L_x_3055:
        /* <DEDUP_REMOVED lines=42> */
.L_x_3053:
        /* <DEDUP_REMOVED lines=11> */
.L_x_3052:
        /* <DEDUP_REMOVED lines=20> */
.L_x_3058:
        /* <DEDUP_REMOVED lines=12> */
.L_x_3059:
        /* <DEDUP_REMOVED lines=42> */
.L_x_3057:
        /* <DEDUP_REMOVED lines=11> */
.L_x_3056:
[----:B------:R-:W-:Y:S02]  /*89b0*/  F2FP.F16.F32.PACK_AB R55, RZ, R103 ;  /* 0x00000067ff37723e */ /* 0x000fe400000000ff */
[----:B------:R-:W-:Y:S02]  /*89c0*/  PRMT R54, R88, 0x5410, R54 ;  /* 0x0000541058367816 */ /* 0x000fe40000000036 */
[----:B------:R-:W-:Y:S02]  /*89d0*/  PRMT R53, R82, 0x5410, R86 ;  /* 0x0000541052357816 */ /* 0x000fe40000000056 */
[----:B------:R-:W-:Y:S02]  /*89e0*/  PRMT R52, R60, 0x5410, R80 ;  /* 0x000054103c347816 */ /* 0x000fe40000000050 */
[----:B------:R-:W-:Y:S01]  /*89f0*/  PRMT R55, R84, 0x5410, R55 ;  /* 0x0000541054377816 */ /* 0x000fe20000000037 */
[----:B------:R-:W-:Y:S06]  /*8a00*/  BRA `(.L_x_3060) ;  /* 0x0000002400fc7947 */ /* 0x000fec0003800000 */
.L_x_3027:
        /* <DEDUP_REMOVED lines=19> */
.L_x_3063:
        /* <DEDUP_REMOVED lines=12> */
.L_x_3064:
        /* <DEDUP_REMOVED lines=40> */
[----:B------:R-:W-:-:S07]  /*8e80*/  HFMA2 R52, -RZ, RZ, 0, 0 ;  /* 0x00000000ff347431 */ /* 0x000fce00000001ff */
.L_x_3062:
        /* <DEDUP_REMOVED lines=9> */
.L_x_3061:
        /* <DEDUP_REMOVED lines=16> */
.L_x_3067:
        /* <DEDUP_REMOVED lines=12> */
.L_x_3068:
        /* <DEDUP_REMOVED lines=42> */
.L_x_3066:
        /* <DEDUP_REMOVED lines=9> */
.L_x_3065:
        /* <DEDUP_REMOVED lines=16> */
.L_x_3071:
        /* <DEDUP_REMOVED lines=12> */
.L_x_3072:
        /* <DEDUP_REMOVED lines=42> */
.L_x_3070:
        /* <DEDUP_REMOVED lines=9> */
.L_x_3069:
        /* <DEDUP_REMOVED lines=16> */
.L_x_3075:
        /* <DEDUP_REMOVED lines=12> */
.L_x_3076:
        /* <DEDUP_REMOVED lines=42> */
.L_x_3074:
        /* <DEDUP_REMOVED lines=9> */
.L_x_3073:
        /* <DEDUP_REMOVED lines=16> */
.L_x_3079:
        /* <DEDUP_REMOVED lines=12> */
.L_x_3080:
        /* <DEDUP_REMOVED lines=42> */
.L_x_3078:
        /* <DEDUP_REMOVED lines=9> */
.L_x_3077:
        /* <DEDUP_REMOVED lines=16> */
.L_x_3083:
        /* <DEDUP_REMOVED lines=12> */
.L_x_3084:
        /* <DEDUP_REMOVED lines=42> */
.L_x_3082:
        /* <DEDUP_REMOVED lines=9> */
.L_x_3081:
        /* <DEDUP_REMOVED lines=16> */
.L_x_3087:
        /* <DEDUP_REMOVED lines=12> */
.L_x_3088:
        /* <DEDUP_REMOVED lines=42> */
.L_x_3086:
        /* <DEDUP_REMOVED lines=9> */
.L_x_3085:
        /* <DEDUP_REMOVED lines=16> */
.L_x_3091:
        /* <DEDUP_REMOVED lines=12> */
.L_x_3092:
        /* <DEDUP_REMOVED lines=42> */
.L_x_3090:
        /* <DEDUP_REMOVED lines=9> */
.L_x_3089:
[----:B------:R-:W-:Y:S02]  /*b1b0*/  F2FP.F16.F32.PACK_AB R55, RZ, R103 ;  /* 0x00000067ff37723e */ /* 0x000fe400000000ff */
[----:B------:R-:W-:Y:S02]  /*b1c0*/  PRMT R54, R88, 0x5410, R93 ;  /* 0x0000541058367816 */ /* 0x000fe4000000005d */
[----:B------:R-:W-:Y:S02]  /*b1d0*/  PRMT R53, R86, 0x5410, R84 ;  /* 0x0000541056357816 */ /* 0x000fe40000000054 */
[----:B------:R-:W-:Y:S02]  /*b1e0*/  PRMT R52, R82, 0x5410, R80 ;  /* 0x0000541052347816 */ /* 0x000fe40000000050 */
[----:B------:R-:W-:-:S07]  /*b1f0*/  PRMT R55, R60, 0x5410, R55 ;  /* 0x000054103c377816 */ /* 0x000fce0000000037 */
.L_x_3060:
        /* <DEDUP_REMOVED lines=20> */
[----:B------:R-:W-:Y:S02]  /*b340*/  IADD3 R91, PT, PT, R78, 0x100, RZ ;  /* 0x000001004e5b7810 */ /* 0x000fe40007ffe0ff */
[----:B------:R-:W-:Y:S02]  /*b350*/  LOP3.LUT R54, R54, R108, R90, 0xfe, !PT ;  /* 0x0000006c36367212 */ /* 0x000fe400078efe5a */
[----:B------:R-:W-:Y:S01]  /*b360*/  LOP3.LUT R55, R93, R55, RZ, 0xfc, !PT ;  /* 0x000000375d377212 */ /* 0x000fe200078efcff */
[----:B0-----:R-:W-:Y:S01]  /*b370*/  IMAD.WIDE.U32 R52, R91, 0x8, R52 ;  /* 0x000000085b347825 */ /* 0x001fe200078e0034 */
[----:B------:R-:W-:-:S05]  /*b380*/  LOP3.LUT R54, R54, 0xff, R7, 0xf8, !PT ;  /* 0x000000ff36367812 */ /* 0x000fca00078ef807 */
[----:B------:R1:W-:Y:S02]  /*b390*/  STG.E.64 desc[UR6][R52.64], R54 ;  /* 0x0000003634007986 */ /* 0x0003e4000c101b06 */
.L_x_3093:
[----:B------:R-:W-:Y:S05]  /*b3a0*/  @!P0 BRA `(.L_x_3094) ;  /* 0x00000000000c8947 */ /* 0x000fea0003800000 */
[----:B-----5:R-:W2:Y:S02]  /*b3b0*/  LDC.64 R48, c[0x0][0x390] ;  /* 0x0000e400ff307b82 */ /* 0x020ea40000000a00 */
[----:B--2---:R-:W-:-:S06]  /*b3c0*/  IMAD.WIDE.U32 R48, R60, 0x10, R48 ;  /* 0x000000103c307825 */ /* 0x004fcc00078e0030 */
[----:B------:R-:W5:Y:S02]  /*b3d0*/  LDG.E.128 R48, desc[UR6][R48.64] ;  /* 0x0000000630307981 */ /* 0x000f64000c1e1d00 */
.L_x_3094:
[----:B------:R-:W-:Y:S01]  /*b3e0*/  VIADD R123, R123, 0x200 ;  /* 0x000002007b7b7836 */ /* 0x000fe20000000000 */
[----:B------:R-:W-:Y:S06]  /*b3f0*/  BRA.U !UP0, `(.L_x_3095) ;  /* 0x0000002908c87547 */ /* 0x000fec000b800000 */
        /* <DEDUP_REMOVED lines=23> */
.L_x_3098:
        /* <DEDUP_REMOVED lines=12> */
.L_x_3099:
        /* <DEDUP_REMOVED lines=42> */
.L_x_3097:
        /* <DEDUP_REMOVED lines=11> */
.L_x_3096:
        /* <DEDUP_REMOVED lines=20> */
.L_x_3102:
        /* <DEDUP_REMOVED lines=12> */
.L_x_3103:
        /* <DEDUP_REMOVED lines=42> */
.L_x_3101:
        /* <DEDUP_REMOVED lines=11> */
.L_x_3100:
        /* <DEDUP_REMOVED lines=20> */
.L_x_3106:
        /* <DEDUP_REMOVED lines=12> */
.L_x_3107:
        /* <DEDUP_REMOVED lines=42> */
.L_x_3105:
        /* <DEDUP_REMOVED lines=11> */
.L_x_3104:
        /* <DEDUP_REMOVED lines=20> */
.L_x_3110:
        /* <DEDUP_REMOVED lines=12> */
.L_x_3111:
        /* <DEDUP_REMOVED lines=42> */
.L_x_3109:
        /* <DEDUP_REMOVED lines=11> */
.L_x_3108:
        /* <DEDUP_REMOVED lines=20> */
.L_x_3114:
        /* <DEDUP_REMOVED lines=12> */
.L_x_3115:
        /* <DEDUP_REMOVED lines=42> */
.L_x_3113:
        /* <DEDUP_REMOVED lines=11> */
.L_x_3112:
        /* <DEDUP_REMOVED lines=20> */
.L_x_3118:
        /* <DEDUP_REMOVED lines=12> */
.L_x_3119:
        /* <DEDUP_REMOVED lines=42> */
.L_x_3117:
        /* <DEDUP_REMOVED lines=11> */
.L_x_3116:
        /* <DEDUP_REMOVED lines=20> */
.L_x_3122:
        /* <DEDUP_REMOVED lines=12> */
.L_x_3123:
        /* <DEDUP_REMOVED lines=42> */
.L_x_3121:
        /* <DEDUP_REMOVED lines=11> */
.L_x_3120:
        /* <DEDUP_REMOVED lines=20> */
.L_x_3126:
        /* <DEDUP_REMOVED lines=12> */
.L_x_3127:
        /* <DEDUP_REMOVED lines=43> */
.L_x_3125:
[----:B------:R-:W-:Y:S01]  /*de10*/  I2FP.F32.U32 R52, R53 ;  /* 0x0000003500347245 */ /* 0x000fe20000201000 */
[----:B-----5:R-:W-:Y:S01]  /*de20*/  HADD2.F32 R54, -RZ, R51.H1_H1 ;  /* 0x30000033ff367230 */ /* 0x020fe20000004100 */
[----:B------:R-:W-:-:S04]  /*de30*/  MOV R53, 0x2f800000 ;  /* 0x2f80000000357802 */ /* 0x000fc80000000f00 */
        /* <DEDUP_REMOVED lines=8> */
.L_x_3124:
[----:B------:R-:W-:Y:S02]  /*dec0*/  F2FP.F16.F32.PACK_AB R55, RZ, R91 ;  /* 0x0000005bff37723e */ /* 0x000fe400000000ff */
[----:B------:R-:W-:Y:S02]  /*ded0*/  PRMT R54, R94, 0x5410, R96 ;  /* 0x000054105e367816 */ /* 0x000fe40000000060 */
[----:B------:R-:W-:Y:S02]  /*dee0*/  PRMT R53, R84, 0x5410, R88 ;  /* 0x0000541054357816 */ /* 0x000fe40000000058 */
[----:B------:R-:W-:Y:S02]  /*def0*/  PRMT R52, R76, 0x5410, R78 ;  /* 0x000054104c347816 */ /* 0x000fe4000000004e */
[----:B------:R-:W-:Y:S01]  /*df00*/  PRMT R55, R86, 0x5410, R55 ;  /* 0x0000541056377816 */ /* 0x000fe20000000037 */
[----:B------:R-:W-:Y:S06]  /*df10*/  BRA `(.L_x_3128) ;  /* 0x0000002800047947 */ /* 0x000fec0003800000 */
.L_x_3095:
[----:B------:R-:W-:Y:S01]  /*df20*/  IMAD.MOV.U32 R109, RZ, RZ, RZ ;  /* 0x000000ffff6d7224 */ /* 0x000fe200078e00ff */
[----:B01----:R-:W-:Y:S01]  /*df30*/  MOV R52, R96 ;  /* 0x0000006000347202 */ /* 0x003fe20000000f00 */
[----:B------:R-:W-:Y:S01]  /*df40*/  IMAD.MOV.U32 R80, RZ, RZ, R92 ;  /* 0x000000ffff507224 */ /* 0x000fe200078e005c */
        /* <DEDUP_REMOVED lines=16> */
.L_x_3131:
        /* <DEDUP_REMOVED lines=12> */
.L_x_3132:
        /* <DEDUP_REMOVED lines=42> */
.L_x_3130:
        /* <DEDUP_REMOVED lines=9> */
.L_x_3129:
        /* <DEDUP_REMOVED lines=16> */
.L_x_3135:
        /* <DEDUP_REMOVED lines=12> */
.L_x_3136:
        /* <DEDUP_REMOVED lines=42> */
.L_x_3134:
        /* <DEDUP_REMOVED lines=9> */
.L_x_3133:
        /* <DEDUP_REMOVED lines=16> */
.L_x_3139:
        /* <DEDUP_REMOVED lines=12> */
.L_x_3140:
        /* <DEDUP_REMOVED lines=42> */
.L_x_3138:
        /* <DEDUP_REMOVED lines=9> */
.L_x_3137:
        /* <DEDUP_REMOVED lines=16> */
.L_x_3143:
        /* <DEDUP_REMOVED lines=12> */
.L_x_3144:
        /* <DEDUP_REMOVED lines=42> */
.L_x_3142:
        /* <DEDUP_REMOVED lines=9> */
.L_x_3141:
        /* <DEDUP_REMOVED lines=16> */
.L_x_3147:
        /* <DEDUP_REMOVED lines=12> */
.L_x_3148:
        /* <DEDUP_REMOVED lines=42> */
.L_x_3146:
        /* <DEDUP_REMOVED lines=9> */
.L_x_3145:
        /* <DEDUP_REMOVED lines=16> */
.L_x_3151:
        /* <DEDUP_REMOVED lines=12> */
.L_x_3152:
        /* <DEDUP_REMOVED lines=42> */
.L_x_3150:
        /* <DEDUP_REMOVED lines=9> */
.L_x_3149:
        /* <DEDUP_REMOVED lines=16> */
.L_x_3155:
        /* <DEDUP_REMOVED lines=12> */
.L_x_3156:
        /* <DEDUP_REMOVED lines=42> */
.L_x_3154:
        /* <DEDUP_REMOVED lines=9> */
.L_x_3153:
        /* <DEDUP_REMOVED lines=16> */
.L_x_3159:
        /* <DEDUP_REMOVED lines=12> */
.L_x_3160:
        /* <DEDUP_REMOVED lines=41> */
[----:B------:R-:W-:Y:S01]  /*10630*/  MOV R53, R80 ;  /* 0x0000005000357202 */ /* 0x000fe20000000f00 */
[----:B------:R-:W-:-:S07]  /*10640*/  IMAD.MOV.U32 R80, RZ, RZ, R52 ;  /* 0x000000ffff507224 */ /* 0x000fce00078e0034 */
.L_x_3158:
        /* <DEDUP_REMOVED lines=9> */
.L_x_3157:
[----:B------:R-:W-:Y:S02]  /*106e0*/  F2FP.F16.F32.PACK_AB R55, RZ, R91 ;  /* 0x0000005bff37723e */ /* 0x000fe400000000ff */
[----:B------:R-:W-:Y:S02]  /*106f0*/  PRMT R54, R92, 0x5410, R93 ;  /* 0x000054105c367816 */ /* 0x000fe4000000005d */
[----:B------:R-:W-:Y:S02]  /*10700*/  PRMT R53, R86, 0x5410, R88 ;  /* 0x0000541056357816 */ /* 0x000fe40000000058 */
[----:B------:R-:W-:Y:S02]  /*10710*/  PRMT R52, R84, 0x5410, R78 ;  /* 0x0000541054347816 */ /* 0x000fe4000000004e */
[----:B------:R-:W-:-:S07]  /*10720*/  PRMT R55, R76, 0x5410, R55 ;  /* 0x000054104c377816 */ /* 0x000fce0000000037 */
.L_x_3128:
        /* <DEDUP_REMOVED lines=47> */
.L_x_3161:
        /* <DEDUP_REMOVED lines=63> */
[----:B------:R-:W-:-:S04]  /*10e10*/  IMAD.MOV.U32 R58, RZ, RZ, RZ ;  /* 0x000000ffff3a7224 */ /* 0x000fc800078e00ff */
        /* <DEDUP_REMOVED lines=18> */
.L_x_3163:
[----:B------:R-:W-:Y:S05]  /*10f40*/  BSYNC.RECONVERGENT B0 ;  /* 0x0000000000007941 */ /* 0x000fea0003800200 */
.L_x_3162:
        /* <DEDUP_REMOVED lines=12> */
.L_x_3165:
[----:B------:R-:W-:Y:S05]  /*11010*/  BSYNC.RECONVERGENT B0 ;  /* 0x0000000000007941 */ /* 0x000fea0003800200 */
.L_x_3164:
        /* <DEDUP_REMOVED lines=59> */
[----:B--2---:R-:W-:-:S04]  /*113d0*/  @!P1 IMAD.WIDE R54, R68, 0x4, R54 ;  /* 0x0000000444369825 */ /* 0x004fc800078e0236 */
[----:B------:R-:W-:Y:S01]  /*113e0*/  FADD.FTZ R58, R58, R93 ;  /* 0x0000005d3a3a7221 */ /* 0x000fe20000010000 */
[----:B------:R0:W-:Y:S03]  /*113f0*/  @!P1 STG.E desc[UR6][R54.64], R107 ;  /* 0x0000006b36009986 */ /* 0x0001e6000c101906 */
[----:B------:R-:W1:Y:S01]  /*11400*/  MUFU.RSQ R63, R58 ;  /* 0x0000003a003f7308 */ /* 0x000e620000001400 */
[----:B---3--:R-:W-:-:S05]  /*11410*/  @!P1 IMAD.WIDE R52, R68, 0x4, R52 ;  /* 0x0000000444349825 */ /* 0x008fca00078e0234 */
[----:B-1----:R0:W-:Y:S01]  /*11420*/  @!P1 STG.E desc[UR6][R52.64], R63 ;  /* 0x0000003f34009986 */ /* 0x0021e2000c101906 */
[----:B-----5:R-:W-:-:S13]  /*11430*/  ISETP.GE.AND P1, PT, R56, 0x1, PT ;  /* 0x000000013800780c */ /* 0x020fda0003f26270 */
[----:B0-----:R-:W-:Y:S05]  /*11440*/  @!P1 BRA `(.L_x_3166) ;  /* 0x00000008004c9947 */ /* 0x001fea0003800000 */
[----:B------:R-:W-:Y:S01]  /*11450*/  FSEL R52, R107, RZ, !P0 ;  /* 0x000000ff6b347208 */ /* 0x000fe20004000000 */
[----:B------:R-:W-:Y:S02]  /*11460*/  VIADD R56, R56, 0xffffffff ;  /* 0xffffffff38387836 */ /* 0x000fe40000000000 */
[--C-:B------:R-:W-:Y:S02]  /*11470*/  HADD2.F32 R93, -RZ, R44.reuse.H1_H1 ;  /* 0x3000002cff5d7230 */ /* 0x100fe40000004100 */
[C---:B------:R-:W-:Y:S01]  /*11480*/  FADD.FTZ R54, -R52.reuse, R59 ;  /* 0x0000003b34367221 */ /* 0x040fe20000010100 */
[C---:B------:R-:W-:Y:S01]  /*11490*/  FADD.FTZ R58, -R52.reuse, R57 ;  /* 0x00000039343a7221 */ /* 0x040fe20000010100 */
[----:B------:R-:W-:Y:S01]  /*114a0*/  FADD.FTZ R120, -R52, R91 ;  /* 0x0000005b34787221 */ /* 0x000fe20000010100 */
[----:B------:R-:W-:Y:S02]  /*114b0*/  IMAD R61, R56, R61, RZ ;  /* 0x0000003d383d7224 */ /* 0x000fe400078e02ff */
[----:B------:R-:W-:Y:S01]  /*114c0*/  FADD.FTZ R96, -R52, R95 ;  /* 0x0000005f34607221 */ /* 0x000fe20000010100 */
[----:B------:R-:W-:-:S02]  /*114d0*/  HADD2.F32 R57, -RZ, R44.H0_H0 ;  /* 0x2000002cff397230 */ /* 0x000fc40000004100 */
[C---:B------:R-:W-:Y:S01]  /*114e0*/  FMUL.FTZ R56, R63.reuse, R54 ;  /* 0x000000363f387220 */ /* 0x040fe20000410000 */
[--C-:B------:R-:W-:Y:S02]  /*114f0*/  HADD2.F32 R91, -RZ, R32.reuse.H0_H0 ;  /* 0x20000020ff5b7230 */ /* 0x100fe40000004100 */
[C---:B------:R-:W-:Y:S01]  /*11500*/  FADD.FTZ R84, -R52.reuse, R89 ;  /* 0x0000005934547221 */ /* 0x040fe20000010100 */
[----:B------:R-:W-:Y:S02]  /*11510*/  HADD2.F32 R95, -RZ, R32.H1_H1 ;  /* 0x30000020ff5f7230 */ /* 0x000fe40000004100 */
[C---:B------:R-:W-:Y:S01]  /*11520*/  FMUL.FTZ R90, R63.reuse, R58 ;  /* 0x0000003a3f5a7220 */ /* 0x040fe20000410000 */
        /* <DEDUP_REMOVED lines=9> */
[----:B------:R-:W-:Y:S01]  /*115c0*/  FFMA.FTZ R56, R56, R57, R91 ;  /* 0x0000003938387223 */ /* 0x000fe2000001005b */
[----:B------:R-:W-:Y:S01]  /*115d0*/  FADD.FTZ R88, -R52, R83 ;  /* 0x0000005334587221 */ /* 0x000fe20000010100 */
[C---:B------:R-:W-:Y:S01]  /*115e0*/  FMUL.FTZ R87, R63.reuse, R84 ;  /* 0x000000543f577220 */ /* 0x040fe20000410000 */
[----:B------:R-:W-:Y:S01]  /*115f0*/  FFMA.FTZ R57, R90, R93, R95 ;  /* 0x0000005d5a397223 */ /* 0x000fe2000001005f */
[C---:B------:R-:W-:Y:S01]  /*11600*/  FMUL.FTZ R89, R63.reuse, R78 ;  /* 0x0000004e3f597220 */ /* 0x040fe20000410000 */
[C---:B------:R-:W-:Y:S01]  /*11610*/  FMUL.FTZ R85, R63.reuse, R92 ;  /* 0x0000005c3f557220 */ /* 0x040fe20000410000 */
[C---:B------:R-:W-:Y:S01]  /*11620*/  FMUL.FTZ R84, R63.reuse, R94 ;  /* 0x0000005e3f547220 */ /* 0x040fe20000410000 */
[----:B------:R-:W-:Y:S01]  /*11630*/  FMUL.FTZ R83, R63, R96 ;  /* 0x000000603f537220 */ /* 0x000fe20000410000 */
[----:B------:R-:W-:-:S02]  /*11640*/  HADD2.F32 R91, -RZ, R45.H0_H0 ;  /* 0x2000002dff5b7230 */ /* 0x000fc40000004100 */
[C---:B------:R-:W-:Y:S01]  /*11650*/  FMUL.FTZ R60, R63.reuse, R60 ;  /* 0x0000003c3f3c7220 */ /* 0x040fe20000410000 */
[----:B------:R-:W-:Y:S02]  /*11660*/  HADD2.F32 R93, -RZ, R33.H0_H0 ;  /* 0x20000021ff5d7230 */ /* 0x000fe40000004100 */
[C---:B------:R-:W-:Y:S01]  /*11670*/  FMUL.FTZ R79, R63.reuse, R98 ;  /* 0x000000623f4f7220 */ /* 0x040fe20000410000 */
[C---:B------:R-:W-:Y:S01]  /*11680*/  FMUL.FTZ R78, R63.reuse, R100 ;  /* 0x000000643f4e7220 */ /* 0x040fe20000410000 */
[----:B------:R-:W-:Y:S02]  /*11690*/  HADD2.F32 R90, -RZ, R45.H1_H1 ;  /* 0x3000002dff5a7230 */ /* 0x000fe40000004100 */
[C---:B------:R-:W-:Y:S01]  /*116a0*/  FMUL.FTZ R75, R63.reuse, R62 ;  /* 0x0000003e3f4b7220 */ /* 0x040fe20000410000 */
[----:B------:R-:W-:Y:S02]  /*116b0*/  HADD2.F32 R92, -RZ, R33.H1_H1 ;  /* 0x30000021ff5c7230 */ /* 0x000fe40000004100 */
[----:B------:R-:W-:Y:S01]  /*116c0*/  FMUL.FTZ R81, R63, R76 ;  /* 0x0000004c3f517220 */ /* 0x000fe20000410000 */
[----:B------:R-:W-:-:S02]  /*116d0*/  HADD2.F32 R94, -RZ, R46.H0_H0 ;  /* 0x2000002eff5e7230 */ /* 0x000fc40000004100 */
[----:B------:R-:W-:Y:S01]  /*116e0*/  FMUL.FTZ R86, R63, R86 ;  /* 0x000000563f567220 */ /* 0x000fe20000410000 */
[----:B------:R-:W-:Y:S02]  /*116f0*/  HADD2.F32 R96, -RZ, R34.H0_H0 ;  /* 0x20000022ff607230 */ /* 0x000fe40000004100 */
[----:B------:R-:W-:Y:S01]  /*11700*/  FADD.FTZ R102, -R52, R105 ;  /* 0x0000006934667221 */ /* 0x000fe20000010100 */
[----:B------:R-:W-:Y:S02]  /*11710*/  HADD2.F32 R95, -RZ, R46.H1_H1 ;  /* 0x3000002eff5f7230 */ /* 0x000fe40000004100 */
[----:B------:R-:W-:Y:S01]  /*11720*/  FFMA.FTZ R60, R60, R91, R93 ;  /* 0x0000005b3c3c7223 */ /* 0x000fe2000001005d */
[----:B------:R-:W-:Y:S02]  /*11730*/  HADD2.F32 R97, -RZ, R34.H1_H1 ;  /* 0x30000022ff617230 */ /* 0x000fe40000004100 */
[----:B------:R-:W-:Y:S01]  /*11740*/  FFMA.FTZ R75, R75, R90, R92 ;  /* 0x0000005a4b4b7223 */ /* 0x000fe2000001005c */
[----:B------:R-:W-:-:S02]  /*11750*/  HADD2.F32 R98, -RZ, R47.H0_H0 ;  /* 0x2000002fff627230 */ /* 0x000fc40000004100 */
[----:B------:R-:W-:Y:S01]  /*11760*/  FFMA.FTZ R81, R81, R94, R96 ;  /* 0x0000005e51517223 */ /* 0x000fe20000010060 */
[----:B------:R-:W-:Y:S02]  /*11770*/  HADD2.F32 R100, -RZ, R35.H0_H0 ;  /* 0x20000023ff647230 */ /* 0x000fe40000004100 */
[----:B------:R-:W-:Y:S01]  /*11780*/  FFMA.FTZ R86, R86, R95, R97 ;  /* 0x0000005f56567223 */ /* 0x000fe20000010061 */
[----:B------:R-:W-:Y:S02]  /*11790*/  HADD2.F32 R91, -RZ, R47.H1_H1 ;  /* 0x3000002fff5b7230 */ /* 0x000fe40000004100 */
[----:B------:R-:W-:Y:S01]  /*117a0*/  FMUL.FTZ R88, R63, R88 ;  /* 0x000000583f587220 */ /* 0x000fe20000410000 */
[----:B------:R-:W-:Y:S02]  /*117b0*/  HADD2.F32 R93, -RZ, R35.H1_H1 ;  /* 0x30000023ff5d7230 */ /* 0x000fe40000004100 */
[----:B------:R-:W-:Y:S01]  /*117c0*/  FFMA.FTZ R89, R89, R98, R100 ;  /* 0x0000006259597223 */ /* 0x000fe20000010064 */
[----:B------:R-:W-:-:S02]  /*117d0*/  HADD2.F32 R92, -RZ, R40.H0_H0 ;  /* 0x20000028ff5c7230 */ /* 0x000fc40000004100 */
[----:B------:R-:W-:Y:S01]  /*117e0*/  FMUL.FTZ R77, R63, R102 ;  /* 0x000000663f4d7220 */ /* 0x000fe20000410000 */
[----:B------:R-:W-:Y:S02]  /*117f0*/  HADD2.F32 R94, -RZ, R28.H0_H0 ;  /* 0x2000001cff5e7230 */ /* 0x000fe40000004100 */
[C---:B------:R-:W-:Y:S01]  /*11800*/  FADD.FTZ R104, -R52.reuse, R103 ;  /* 0x0000006734687221 */ /* 0x040fe20000010100 */
[----:B------:R-:W-:Y:S02]  /*11810*/  HADD2.F32 R95, -RZ, R41.H0_H0 ;  /* 0x20000029ff5f7230 */ /* 0x000fe40000004100 */
[----:B------:R-:W-:Y:S01]  /*11820*/  FADD.FTZ R106, -R52, R109 ;  /* 0x0000006d346a7221 */ /* 0x000fe20000010100 */
[----:B------:R-:W-:Y:S02]  /*11830*/  HADD2.F32 R97, -RZ, R29.H0_H0 ;  /* 0x2000001dff617230 */ /* 0x000fe40000004100 */
[----:B------:R-:W-:Y:S01]  /*11840*/  FFMA.FTZ R90, R88, R91, R93 ;  /* 0x0000005b585a7223 */ /* 0x000fe2000001005d */
[----:B------:R-:W-:-:S02]  /*11850*/  HADD2.F32 R96, -RZ, R40.H1_H1 ;  /* 0x30000028ff607230 */ /* 0x000fc40000004100 */
[----:B------:R-:W-:Y:S01]  /*11860*/  FFMA.FTZ R87, R87, R92, R94 ;  /* 0x0000005c57577223 */ /* 0x000fe2000001005e */
[----:B------:R-:W-:Y:S02]  /*11870*/  HADD2.F32 R98, -RZ, R28.H1_H1 ;  /* 0x3000001cff627230 */ /* 0x000fe40000004100 */
[----:B------:R-:W-:Y:S01]  /*11880*/  FFMA.FTZ R91, R84, R95, R97 ;  /* 0x0000005f545b7223 */ /* 0x000fe20000010061 */
[----:B------:R-:W-:Y:S02]  /*11890*/  HADD2.F32 R100, -RZ, R41.H1_H1 ;  /* 0x30000029ff647230 */ /* 0x000fe40000004100 */
[----:B------:R-:W-:Y:S01]  /*118a0*/  FADD.FTZ R108, -R52, R111 ;  /* 0x0000006f346c7221 */ /* 0x000fe20000010100 */
[----:B------:R-:W-:Y:S02]  /*118b0*/  HADD2.F32 R102, -RZ, R29.H1_H1 ;  /* 0x3000001dff667230 */ /* 0x000fe40000004100 */
[----:B------:R-:W-:Y:S01]  /*118c0*/  FFMA.FTZ R88, R85, R96, R98 ;  /* 0x0000006055587223 */ /* 0x000fe20000010062 */
[----:B------:R-:W-:-:S02]  /*118d0*/  HADD2.F32 R84, -RZ, R42.H0_H0 ;  /* 0x2000002aff547230 */ /* 0x000fc40000004100 */
[C---:B------:R-:W-:Y:S01]  /*118e0*/  FADD.FTZ R110, -R52.reuse, R113 ;  /* 0x00000071346e7221 */ /* 0x040fe20000010100 */
[----:B------:R-:W-:Y:S02]  /*118f0*/  HADD2.F32 R94, -RZ, R30.H0_H0 ;  /* 0x2000001eff5e7230 */ /* 0x000fe40000004100 */
[C---:B------:R-:W-:Y:S01]  /*11900*/  FADD.FTZ R112, -R52.reuse, R115 ;  /* 0x0000007334707221 */ /* 0x040fe20000010100 */
[C---:B------:R-:W-:Y:S01]  /*11910*/  FADD.FTZ R114, -R52.reuse, R117 ;  /* 0x0000007534727221 */ /* 0x040fe20000010100 */
[C---:B------:R-:W-:Y:S01]  /*11920*/  FADD.FTZ R116, -R52.reuse, R119 ;  /* 0x0000007734747221 */ /* 0x040fe20000010100 */
[----:B------:R-:W-:Y:S01]  /*11930*/  FADD.FTZ R118, -R52, R121 ;  /* 0x0000007934767221 */ /* 0x000fe20000010100 */
[----:B------:R-:W-:Y:S01]  /*11940*/  FFMA.FTZ R92, R83, R100, R102 ;  /* 0x00000064535c7223 */ /* 0x000fe20000010066 */
[----:B------:R-:W-:Y:S02]  /*11950*/  HADD2.F32 R85, -RZ, R42.H1_H1 ;  /* 0x3000002aff557230 */ /* 0x000fe40000004100 */
[----:B------:R-:W-:Y:S01]  /*11960*/  FMUL.FTZ R53, R63, R104 ;  /* 0x000000683f357220 */ /* 0x000fe20000410000 */
[----:B------:R-:W-:-:S02]  /*11970*/  HADD2.F32 R93, -RZ, R30.H1_H1 ;  /* 0x3000001eff5d7230 */ /* 0x000fc40000004100 */
[----:B------:R-:W-:Y:S01]  /*11980*/  FMUL.FTZ R52, R63, R106 ;  /* 0x0000006a3f347220 */ /* 0x000fe20000410000 */
[----:B------:R-:W-:Y:S02]  /*11990*/  HADD2.F32 R96, -RZ, R43.H0_H0 ;  /* 0x2000002bff607230 */ /* 0x000fe40000004100 */
[----:B------:R-:W-:Y:S01]  /*119a0*/  FFMA.FTZ R83, R79, R84, R94 ;  /* 0x000000544f537223 */ /* 0x000fe2000001005e */
[----:B------:R-:W-:Y:S02]  /*119b0*/  HADD2.F32 R98, -RZ, R31.H0_H0 ;  /* 0x2000001fff627230 */ /* 0x000fe40000004100 */
[----:B------:R-:W-:Y:S01]  /*119c0*/  FFMA.FTZ R94, R78, R85, R93 ;  /* 0x000000554e5e7223 */ /* 0x000fe2000001005d */
[----:B------:R-:W-:Y:S02]  /*119d0*/  HADD2.F32 R100, -RZ, R43.H1_H1 ;  /* 0x3000002bff647230 */ /* 0x000fe40000004100 */
[----:B------:R-:W-:Y:S01]  /*119e0*/  FMUL.FTZ R76, R63, R108 ;  /* 0x0000006c3f4c7220 */ /* 0x000fe20000410000 */
[----:B------:R-:W-:-:S02]  /*119f0*/  HADD2.F32 R102, -RZ, R31.H1_H1 ;  /* 0x3000001fff667230 */ /* 0x000fc40000004100 */
[----:B------:R-:W-:Y:S01]  /*11a00*/  FFMA.FTZ R95, R77, R96, R98 ;  /* 0x000000604d5f7223 */ /* 0x000fe20000010062 */
[----:B------:R-:W-:Y:S02]  /*11a10*/  HADD2.F32 R97, -RZ, R36.H0_H0 ;  /* 0x20000024ff617230 */ /* 0x000fe40000004100 */
[----:B------:R-:W-:Y:S01]  /*11a20*/  FMUL.FTZ R62, R63, R110 ;  /* 0x0000006e3f3e7220 */ /* 0x000fe20000410000 */
[----:B------:R-:W-:Y:S02]  /*11a30*/  HADD2.F32 R99, -RZ, R24.H0_H0 ;  /* 0x20000018ff637230 */ /* 0x000fe40000004100 */
[----:B------:R-:W-:Y:S01]  /*11a40*/  FFMA.FTZ R98, R53, R100, R102 ;  /* 0x0000006435627223 */ /* 0x000fe20000010066 */
[----:B------:R-:W-:Y:S02]  /*11a50*/  HADD2.F32 R77, -RZ, R36.H1_H1 ;  /* 0x30000024ff4d7230 */ /* 0x000fe40000004100 */
[----:B------:R-:W-:Y:S01]  /*11a60*/  FMUL.FTZ R59, R63, R112 ;  /* 0x000000703f3b7220 */ /* 0x000fe20000410000 */
[----:B------:R-:W-:-:S02]  /*11a70*/  HADD2.F32 R79, -RZ, R24.H1_H1 ;  /* 0x30000018ff4f7230 */ /* 0x000fc40000004100 */
[----:B------:R-:W-:Y:S01]  /*11a80*/  FFMA.FTZ R93, R52, R97, R99 ;  /* 0x00000061345d7223 */ /* 0x000fe20000010063 */
[----:B------:R-:W-:Y:S01]  /*11a90*/  HADD2.F32 R97, -RZ, R37.H0_H0 ;  /* 0x20000025ff617230 */ /* 0x000fe20000004100 */
[----:B------:R-:W0:Y:S01]  /*11aa0*/  LDC.64 R52, c[0x0][0x428] ;  /* 0x00010a00ff347b82 */ /* 0x000e220000000a00 */
[----:B------:R-:W-:Y:S02]  /*11ab0*/  HADD2.F32 R85, -RZ, R25.H0_H0 ;  /* 0x20000019ff557230 */ /* 0x000fe40000004100 */
[----:B------:R-:W-:Y:S01]  /*11ac0*/  FFMA.FTZ R96, R76, R77, R79 ;  /* 0x0000004d4c607223 */ /* 0x000fe2000001004f */
[----:B------:R-:W-:Y:S01]  /*11ad0*/  SHF.R.S32.HI R76, RZ, 0x1f, R61 ;  /* 0x0000001fff4c7819 */ /* 0x000fe2000001143d */
[----:B------:R-:W-:Y:S02]  /*11ae0*/  HADD2.F32 R78, -RZ, R37.H1_H1 ;  /* 0x30000025ff4e7230 */ /* 0x000fe40000004100 */
[----:B------:R-:W-:Y:S01]  /*11af0*/  FMUL.FTZ R58, R63, R114 ;  /* 0x000000723f3a7220 */ /* 0x000fe20000410000 */
[----:B------:R-:W-:Y:S01]  /*11b00*/  HADD2.F32 R84, -RZ, R25.H1_H1 ;  /* 0x30000019ff547230 */ /* 0x000fe20000004100 */
[----:B------:R-:W-:Y:S01]  /*11b10*/  LEA.HI R76, R76, R61, RZ, 0x3 ;  /* 0x0000003d4c4c7211 */ /* 0x000fe200078f18ff */
[----:B------:R-:W-:-:S02]  /*11b20*/  HADD2.F32 R99, -RZ, R38.H0_H0 ;  /* 0x20000026ff637230 */ /* 0x000fc40000004100 */
[----:B------:R-:W-:Y:S01]  /*11b30*/  FFMA.FTZ R97, R62, R97, R85 ;  /* 0x000000613e617223 */ /* 0x000fe20000010055 */
[--C-:B------:R-:W-:Y:S02]  /*11b40*/  HADD2.F32 R101, -RZ, R26.reuse.H0_H0 ;  /* 0x2000001aff657230 */ /* 0x100fe40000004100 */
[----:B------:R-:W-:Y:S01]  /*11b50*/  FFMA.FTZ R100, R59, R78, R84 ;  /* 0x0000004e3b647223 */ /* 0x000fe20000010054 */
[----:B------:R-:W-:Y:S01]  /*11b60*/  LEA.HI.SX32 R77, R76, R123, 0x1d ;  /* 0x0000007b4c4d7211 */ /* 0x000fe200078feaff */
[----:B------:R-:W-:Y:S02]  /*11b70*/  HADD2.F32 R78, -RZ, R26.H1_H1 ;  /* 0x3000001aff4e7230 */ /* 0x000fe40000004100 */
[C---:B------:R-:W-:Y:S01]  /*11b80*/  FMUL.FTZ R55, R63.reuse, R116 ;  /* 0x000000743f377220 */ /* 0x040fe20000410000 */
[----:B------:R-:W-:Y:S01]  /*11b90*/  FFMA.FTZ R62, R58, R99, R101 ;  /* 0x000000633a3e7223 */ /* 0x000fe20000010065 */
[----:B------:R-:W-:Y:S02]  /*11ba0*/  HADD2.F32 R58, -RZ, R38.H1_H1 ;  /* 0x30000026ff3a7230 */ /* 0x000fe40000004100 */
[----:B------:R-:W-:Y:S01]  /*11bb0*/  FMUL.FTZ R54, R63, R118 ;  /* 0x000000763f367220 */ /* 0x000fe20000410000 */
[----:B------:R-:W-:-:S02]  /*11bc0*/  HADD2.F32 R59, -RZ, R39.H0_H0 ;  /* 0x20000027ff3b7230 */ /* 0x000fc40000004100 */
[----:B------:R-:W-:Y:S01]  /*11bd0*/  FMUL.FTZ R63, R63, R120 ;  /* 0x000000783f3f7220 */ /* 0x000fe20000410000 */
[----:B------:R-:W-:Y:S01]  /*11be0*/  HADD2.F32 R99, -RZ, R27.H0_H0 ;  /* 0x2000001bff637230 */ /* 0x000fe20000004100 */
[----:B------:R-:W-:Y:S01]  /*11bf0*/  IADD3 R79, PT, PT, R77, 0x100, RZ ;  /* 0x000001004d4f7810 */ /* 0x000fe20007ffe0ff */
[----:B------:R-:W-:Y:S02]  /*11c00*/  HADD2.F32 R76, -RZ, R39.H1_H1 ;  /* 0x30000027ff4c7230 */ /* 0x000fe40000004100 */
[----:B------:R-:W-:Y:S01]  /*11c10*/  FFMA.FTZ R61, R55, R58, R78 ;  /* 0x0000003a373d7223 */ /* 0x000fe2000001004e */
[----:B------:R-:W-:Y:S02]  /*11c20*/  HADD2.F32 R84, -RZ, R27.H1_H1 ;  /* 0x3000001bff547230 */ /* 0x000fe40000004100 */
[----:B------:R-:W-:Y:S01]  /*11c30*/  FFMA.FTZ R99, R54, R59, R99 ;  /* 0x0000003b36637223 */ /* 0x000fe20000010063 */
[----:B------:R-:W-:Y:S01]  /*11c40*/  VIADD R85, R77, 0x200 ;  /* 0x000002004d557836 */ /* 0x000fe20000000000 */
[----:B------:R-:W-:Y:S01]  /*11c50*/  F2FP.F16.F32.PACK_AB R55, R90, R89 ;  /* 0x000000595a37723e */ /* 0x000fe200000000ff */
[----:B0-----:R-:W-:-:S04]  /*11c60*/  IMAD.WIDE.U32 R78, R79, 0x10, R52 ;  /* 0x000000104f4e7825 */ /* 0x001fc800078e0034 */
[----:B------:R-:W-:Y:S01]  /*11c70*/  FFMA.FTZ R102, R63, R76, R84 ;  /* 0x0000004c3f667223 */ /* 0x000fe20000010054 */
[----:B------:R-:W-:Y:S01]  /*11c80*/  F2FP.F16.F32.PACK_AB R54, R86, R81 ;  /* 0x000000515636723e */ /* 0x000fe200000000ff */
[--C-:B------:R-:W-:Y:S01]  /*11c90*/  IMAD.WIDE.U32 R76, R77, 0x10, R52.reuse ;  /* 0x000000104d4c7825 */ /* 0x100fe200078e0034 */
[----:B------:R-:W-:Y:S02]  /*11ca0*/  F2FP.F16.F32.PACK_AB R59, R98, R95 ;  /* 0x0000005f623b723e */ /* 0x000fe400000000ff */
[----:B------:R-:W-:Y:S01]  /*11cb0*/  F2FP.F16.F32.PACK_AB R58, R94, R83 ;  /* 0x000000535e3a723e */ /* 0x000fe200000000ff */
[----:B------:R-:W-:Y:S01]  /*11cc0*/  IMAD.WIDE.U32 R84, R85, 0x10, R52 ;  /* 0x0000001055547825 */ /* 0x000fe200078e0034 */
[----:B------:R-:W-:Y:S02]  /*11cd0*/  F2FP.F16.F32.PACK_AB R53, R75, R60 ;  /* 0x0000003c4b35723e */ /* 0x000fe400000000ff */
[----:B------:R-:W-:Y:S02]  /*11ce0*/  F2FP.F16.F32.PACK_AB R52, R57, R56 ;  /* 0x000000383934723e */ /* 0x000fe400000000ff */
[----:B------:R-:W-:-:S02]  /*11cf0*/  F2FP.F16.F32.PACK_AB R57, R92, R91 ;  /* 0x0000005b5c39723e */ /* 0x000fc400000000ff */
[----:B------:R-:W-:Y:S01]  /*11d00*/  F2FP.F16.F32.PACK_AB R56, R88, R87 ;  /* 0x000000575838723e */ /* 0x000fe200000000ff */
[----:B------:R0:W-:Y:S01]  /*11d10*/  STG.E.128 desc[UR6][R76.64], R52 ;  /* 0x000000344c007986 */ /* 0x0001e2000c101d06 */
[----:B------:R-:W-:Y:S02]  /*11d20*/  F2FP.F16.F32.PACK_AB R62, R61, R62 ;  /* 0x0000003e3d3e723e */ /* 0x000fe400000000ff */
[----:B------:R-:W-:Y:S01]  /*11d30*/  F2FP.F16.F32.PACK_AB R63, R102, R99 ;  /* 0x00000063663f723e */ /* 0x000fe200000000ff */
[----:B------:R0:W-:Y:S01]  /*11d40*/  STG.E.128 desc[UR6][R78.64], R56 ;  /* 0x000000384e007986 */ /* 0x0001e2000c101d06 */
[----:B------:R-:W-:Y:S02]  /*11d50*/  F2FP.F16.F32.PACK_AB R61, R100, R97 ;  /* 0x00000061643d723e */ /* 0x000fe400000000ff */
[----:B------:R-:W-:-:S05]  /*11d60*/  F2FP.F16.F32.PACK_AB R60, R96, R93 ;  /* 0x0000005d603c723e */ /* 0x000fca00000000ff */
[----:B------:R0:W-:Y:S02]  /*11d70*/  STG.E.128 desc[UR6][R84.64], R60 ;  /* 0x0000003c54007986 */ /* 0x0001e4000c101d06 */
.L_x_3166:
[----:B0-----:R-:W0:Y:S01]  /*11d80*/  LDC.64 R52, c[0x0][0x380] ;  /* 0x0000e000ff347b82 */ /* 0x001e220000000a00 */
[----:B------:R-:W-:Y:S01]  /*11d90*/  UPLOP3.LUT UP1, UPT, UPT, UPT, UP1, 0x40, 0x4 ;  /* 0x000000000004789c */ /* 0x000fe20003f2e810 */
[----:B0-----:R-:W-:-:S04]  /*11da0*/  IADD3 R68, PT, PT, R68, R52, RZ ;  /* 0x0000003444447210 */ /* 0x001fc80007ffe0ff */
[----:B------:R-:W-:-:S13]  /*11db0*/  ISETP.GE.AND P0, PT, R68, R53, PT ;  /* 0x000000354400720c */ /* 0x000fda0003f06270 */
[----:B------:R-:W-:Y:S05]  /*11dc0*/  @!P0 BRA `(.L_x_3167) ;  /* 0xfffffee800a88947 */ /* 0x000fea000383ffff */
[----:B------:R-:W-:Y:S05]  /*11dd0*/  EXIT ;  /* 0x000000000000794d */ /* 0x000fea0003800000 */
.L_x_3168:
        /* <DEDUP_REMOVED lines=10> */
.L_x_20930:


//--------------------- .text._ZN10layer_norm13ln_fwd_kernelINS_13Kernel_traitsI6__halfS2_S2_S2_fjLj6144ELj1ELj1ELj8ELj16ENS_18Kernel_traits_baseILj6144ES2_S2_S2_S2_fjLj256EEEEELb1ELb1ELb0ELb0EEEvNS_9FwdParamsE --------------------------
	.section	.text._ZN10layer_norm13ln_fwd_kernelINS_13Kernel_traitsI6__halfS2_S2_S2_fjLj6144ELj1ELj1ELj8ELj16ENS_18Kernel_traits_baseILj6144ES2_S2_S2_S2_fjLj256EEEEELb1ELb1ELb0ELb0EEEvNS_9FwdParamsE,"ax",@progbits
	.align	128
        .global         _ZN10layer_norm13ln_fwd_kernelINS_13Kernel_traitsI6__halfS2_S2_S2_fjLj6144ELj1ELj1ELj8ELj16ENS_18Kernel_traits_baseILj6144ES2_S2_S2_S2_fjLj256EEEEELb1ELb1ELb0ELb0EEEvNS_9FwdParamsE
        .type           _ZN10layer_norm13ln_fwd_kernelINS_13Kernel_traitsI6__halfS2_S2_S2_fjLj6144ELj1ELj1ELj8ELj16ENS_18Kernel_traits_baseILj6144ES2_S2_S2_S2_fjLj256EEEEELb1ELb1ELb0ELb0EEEvNS_9FwdParamsE,@function
        .size           _ZN10layer_norm13ln_fwd_kernelINS_13Kernel_traitsI6__halfS2_S2_S2_fjLj6144ELj1ELj1ELj8ELj16ENS_18Kernel_traits_baseILj6144ES2_S2_S2_S2_fjLj256EEEEELb1ELb1ELb0ELb0EEEvNS_9FwdParamsE,(.L_x_20931 - _ZN10layer_norm13ln_fwd_kernelINS_13Kernel_traitsI6__halfS2_S2_S2_fjLj6144ELj1ELj1ELj8ELj16ENS_18Kernel_traits_baseILj6144ES2_S2_S2_S2_fjLj256EEEEELb1ELb1ELb0ELb0EEEvNS_9FwdParamsE)
        .other          _ZN10layer_norm13ln_fwd_kernelINS_13Kernel_traitsI6__halfS2_S2_S2_fjLj6144ELj1ELj1ELj8ELj16ENS_18Kernel_traits_baseILj6144ES2_S2_S2_S2_fjLj256EEEEELb1ELb1ELb0ELb0EEEvNS_9FwdParamsE,@"STO_CUDA_ENTRY STV_DEFAULT"
_ZN10layer_norm13ln_fwd_kernelINS_13Kernel_traitsI6__halfS2_S2_S2_fjLj6144ELj1ELj1ELj8ELj16ENS_18Kernel_traits_baseILj6144ES2_S2_S2_S2_fjLj256EEEEELb1ELb1ELb0ELb0EEEvNS_9FwdParamsE:
.text._ZN10layer_norm13ln_fwd_kernelINS_13Kernel_traitsI6__halfS2_S2_S2_fjLj6144ELj1ELj1ELj8ELj16ENS_18Kernel_traits_baseILj6144ES2_S2_S2_S2_fjLj256EEEEELb1ELb1ELb0ELb0EEEvNS_9FwdParamsE:
        /* <DEDUP_REMOVED lines=19> */
[----:B------:R-:W-:Y:S01]  /*0130*/  BSSY.RECONVERGENT B0, `(.L_x_3169) ;  /* 0x0000058000007945 */ /* 0x000fe20003800200 */
[----:B----4-:R-:W-:-:S02]  /*0140*/  LOP3.LUT R6, R7, 0xe0, RZ, 0xc0, !PT ;  /* 0x000000e007067812 */ /* 0x010fc400078ec0ff */
[----:B------:R-:W-:Y:S02]  /*0150*/  UISETP.NE.AND.EX UP0, UPT, UR11, URZ, UPT, UP0 ;  /* 0x000000ff0b00728c */ /* 0x000fe4000bf05300 */
[----:B0-----:R-:W-:-:S04]  /*0160*/  USHF.R.S32.HI UR4, URZ, 0x1f, UR5 ;  /* 0x0000001fff047899 */ /* 0x001fc80008011405 */
[----:B------:R-:W-:-:S04]  /*0170*/  ULEA.HI UR4, UR4, UR5, URZ, 0x3 ;  /* 0x0000000504047291 */ /* 0x000fc8000f8f18ff */
[----:B------:R-:W-:Y:S01]  /*0180*/  USHF.R.S32.HI UR4, URZ, 0x3, UR4 ;  /* 0x00000003ff047899 */ /* 0x000fe20008011404 */
[----:B---3--:R-:W-:Y:S01]  /*0190*/  IMAD.U32 R0, RZ, RZ, UR6 ;  /* 0x00000006ff007e24 */ /* 0x008fe2000f8e00ff */
[----:B-1----:R-:W-:Y:S02]  /*01a0*/  @P0 IADD3 R24, P1, PT, R2, R5, RZ ;  /* 0x0000000502180210 */ /* 0x002fe40007f3e0ff */
[----:B------:R-:W-:-:S03]  /*01b0*/  MOV R5, R7 ;  /* 0x0000000700057202 */ /* 0x000fc60000000f00 */
[----:B------:R-:W-:Y:S01]  /*01c0*/  @P0 IMAD.X R25, RZ, RZ, R3, P1 ;  /* 0x000000ffff190224 */ /* 0x000fe200008e0603 */
[----:B------:R-:W-:Y:S01]  /*01d0*/  LOP3.LUT R2, R5, 0xff, RZ, 0x3c, !PT ;  /* 0x000000ff05027812 */ /* 0x000fe200078e3cff */
[C---:B--2---:R-:W-:Y:S01]  /*01e0*/  VIADD R15, R82.reuse, 0x9e3779b9 ;  /* 0x9e3779b9520f7836 */ /* 0x044fe20000000000 */
[C---:B------:R-:W-:Y:S01]  /*01f0*/  IADD3 R14, PT, PT, R83.reuse, 0x32370b8f, RZ ;  /* 0x32370b8f530e7810 */ /* 0x040fe20007ffe0ff */
[C---:B------:R-:W-:Y:S01]  /*0200*/  VIADD R12, R82.reuse, 0x78dde6e4 ;  /* 0x78dde6e4520c7836 */ /* 0x040fe20000000000 */
[C---:B------:R-:W-:Y:S01]  /*0210*/  IADD3 R11, PT, PT, R83.reuse, -0x56f99767, RZ ;  /* 0xa9066899530b7810 */ /* 0x040fe20007ffe0ff */
[C---:B------:R-:W-:Y:S01]  /*0220*/  VIADD R13, R83.reuse, 0xed9eba14 ;  /* 0xed9eba14530d7836 */ /* 0x040fe20000000000 */
[C---:B------:R-:W-:Y:S01]  /*0230*/  IADD3 R9, PT, PT, R82.reuse, -0xe443238, RZ ;  /* 0xf1bbcdc852097810 */ /* 0x040fe20007ffe0ff */
[----:B------:R-:W-:Y:S01]  /*0240*/  VIADD R10, R82, 0xb54cda56 ;  /* 0xb54cda56520a7836 */ /* 0x000fe20000000000 */
[--C-:B------:R-:W-:Y:S01]  /*0250*/  SHF.R.U64 R3, R24, 0x2, R25.reuse ;  /* 0x0000000218037819 */ /* 0x100fe20000001219 */
[----:B------:R-:W-:Y:S01]  /*0260*/  VIADD R8, R83, 0x646e171e ;  /* 0x646e171e53087836 */ /* 0x000fe20000000000 */
[----:B------:R-:W-:Y:S01]  /*0270*/  SHF.R.U32.HI R4, RZ, 0x2, R25 ;  /* 0x00000002ff047819 */ /* 0x000fe20000011619 */
[----:B------:R-:W-:Y:S01]  /*0280*/  VIADD R2, R2, UR4 ;  /* 0x0000000402027c36 */ /* 0x000fe20008000000 */
        /* <DEDUP_REMOVED lines=35> */
.L_x_3170:
        /* <DEDUP_REMOVED lines=16> */
[C---:B---3--:R-:W-:Y:S01]  /*05c0*/  @P1 IMAD.WIDE.U32 R28, R5.reuse, 0x10, R28 ;  /* 0x00000010051c1825 */ /* 0x048fe200078e001c */
[----:B------:R-:W-:-:S04]  /*05d0*/  @P1 IADD3 R5, PT, PT, R5, 0x100, RZ ;  /* 0x0000010005051810 */ /* 0x000fc80007ffe0ff */
[----:B------:R0:W5:Y:S01]  /*05e0*/  @P1 LDG.E.128 R48, desc[UR8][R28.64] ;  /* 0x000000081c301981 */ /* 0x000162000c1e1d00 */
[----:B----4-:R-:W-:-:S05]  /*05f0*/  @P2 IMAD.WIDE.U32 R16, R5, 0x10, R30 ;  /* 0x0000001005102825 */ /* 0x010fca00078e001e */
[----:B------:R0:W5:Y:S01]  /*0600*/  @P2 LDG.E.128 R44, desc[UR8][R16.64] ;  /* 0x00000008102c2981 */ /* 0x000162000c1e1d00 */
[----:B-1----:R-:W-:-:S05]  /*0610*/  @P2 IMAD.WIDE.U32 R18, R5, 0x10, R32 ;  /* 0x0000001005122825 */ /* 0x002fca00078e0020 */
        /* <DEDUP_REMOVED lines=9> */
.L_x_3171:
[----:B------:R-:W-:Y:S05]  /*06b0*/  BSYNC.RECONVERGENT B0 ;  /* 0x0000000000007941 */ /* 0x000fea0003800200 */
.L_x_3169:
[----:B------:R-:W0:Y:S02]  /*06c0*/  LDCU UR5, c[0x0][0x384] ;  /* 0x00007080ff0577ac */ /* 0x000e240008000800 */
[----:B0-----:R-:W-:-:S13]  /*06d0*/  ISETP.GE.AND P0, PT, R0, UR5, PT ;  /* 0x0000000500007c0c */ /* 0x001fda000bf06270 */
[----:B------:R-:W-:Y:S05]  /*06e0*/  @P0 EXIT ;  /* 0x000000000000094d */ /* 0x000fea0003800000 */
[----:B------:R-:W0:Y:S01]  /*06f0*/  LDCU UR5, c[0x0][0x360] ;  /* 0x00006c00ff0577ac */ /* 0x000e220008000800 */
[C---:B------:R-:W-:Y:S01]  /*0700*/  IMAD.HI.U32 R19, R3.reuse, -0x2daee0ad, RZ ;  /* 0xd2511f5303137827 */ /* 0x040fe200078e00ff */
[----:B------:R-:W-:Y:S01]  /*0710*/  LOP3.LUT R24, R24, 0x3, RZ, 0xc0, !PT ;  /* 0x0000000318187812 */ /* 0x000fe200078ec0ff */
[----:B------:R-:W-:Y:S02]  /*0720*/  ULOP3.LUT UR6, UR4, 0xff, URZ, 0xc0, !UPT ;  /* 0x000000ff04067892 */ /* 0x000fe4000f8ec0ff */
[----:B------:R-:W-:Y:S01]  /*0730*/  IMAD R21, R3, -0x2daee0ad, RZ ;  /* 0xd2511f5303157824 */ /* 0x000fe200078e02ff */
[----:B------:R-:W-:Y:S01]  /*0740*/  LOP3.LUT R19, R19, R83, RZ, 0x3c, !PT ;  /* 0x0000005313137212 */ /* 0x000fe200078e3cff */
[----:B------:R-:W-:Y:S01]  /*0750*/  VIADD R22, R83, 0xbb67ae85 ;  /* 0xbb67ae8553167836 */ /* 0x000fe20000000000 */
[----:B------:R-:W1:Y:S03]  /*0760*/  LDCU UR13, c[0x0][0x388] ;  /* 0x00007100ff0d77ac */ /* 0x000e660008000800 */
[C---:B------:R-:W-:Y:S01]  /*0770*/  IMAD.HI.U32 R16, R19.reuse, -0x326172a9, RZ ;  /* 0xcd9e8d5713107827 */ /* 0x040fe200078e00ff */
[----:B------:R-:W2:Y:S03]  /*0780*/  LDCU.U8 UR7, c[0x0][0x410] ;  /* 0x00008200ff0777ac */ /* 0x000ea60008000000 */
[----:B------:R-:W-:Y:S01]  /*0790*/  IMAD R19, R19, -0x326172a9, RZ ;  /* 0xcd9e8d5713137824 */ /* 0x000fe200078e02ff */
[----:B------:R-:W3:Y:S01]  /*07a0*/  LDCU UR12, c[0x0][0x400] ;  /* 0x00008000ff0c77ac */ /* 0x000ee20008000800 */
[----:B0-----:R-:W-:Y:S01]  /*07b0*/  IMAD R5, R0, UR5, R7 ;  /* 0x0000000500057c24 */ /* 0x001fe2000f8e0207 */
[----:B------:R-:W-:-:S03]  /*07c0*/  ULOP3.LUT UR5, UR4, 0xffffff00, URZ, 0xc0, !UPT ;  /* 0xffffff0004057892 */ /* 0x000fc6000f8ec0ff */
[C---:B------:R-:W-:Y:S01]  /*07d0*/  IMAD.HI.U32 R17, R5.reuse, -0x326172a9, RZ ;  /* 0xcd9e8d5705117827 */ /* 0x040fe200078e00ff */
[----:B------:R-:W0:Y:S03]  /*07e0*/  LDCU.64 UR10, c[0x0][0x3a0] ;  /* 0x00007400ff0a77ac */ /* 0x000e260008000a00 */
[----:B------:R-:W-:Y:S01]  /*07f0*/  IMAD R18, R5, -0x326172a9, RZ ;  /* 0xcd9e8d5705127824 */ /* 0x000fe200078e02ff */
[----:B------:R-:W-:Y:S01]  /*0800*/  LOP3.LUT R17, R4, R17, R82, 0x96, !PT ;  /* 0x0000001104117212 */ /* 0x000fe200078e9652 */
[----:B------:R-:W-:-:S03]  /*0810*/  UPLOP3.LUT UP1, UPT, UPT, UPT, UPT, 0x40, 0x4 ;  /* 0x000000000004789c */ /* 0x000fc60003f2e870 */
[----:B------:R-:W-:Y:S01]  /*0820*/  LOP3.LUT R15, R15, R18, R16, 0x96, !PT ;  /* 0x000000120f0f7212 */ /* 0x000fe200078e9610 */
[----:B------:R-:W-:-:S04]  /*0830*/  IMAD.HI.U32 R20, R17, -0x2daee0ad, RZ ;  /* 0xd2511f5311147827 */ /* 0x000fc800078e00ff */
[----:B------:R-:W-:Y:S01]  /*0840*/  IMAD.HI.U32 R18, R15, -0x2daee0ad, RZ ;  /* 0xd2511f530f127827 */ /* 0x000fe200078e00ff */
[----:B------:R-:W-:Y:S02]  /*0850*/  LOP3.LUT R20, R22, R21, R20, 0x96, !PT ;  /* 0x0000001516147212 */ /* 0x000fe400078e9614 */
[----:B------:R-:W-:Y:S01]  /*0860*/  IADD3 R22, PT, PT, R83, 0x76cf5d0a, RZ ;  /* 0x76cf5d0a53167810 */ /* 0x000fe20007ffe0ff */
[----:B------:R-:W-:Y:S02]  /*0870*/  IMAD R21, R17, -0x2daee0ad, RZ ;  /* 0xd2511f5311157824 */ /* 0x000fe400078e02ff */
[----:B------:R-:W-:-:S03]  /*0880*/  IMAD.HI.U32 R16, R20, -0x326172a9, RZ ;  /* 0xcd9e8d5714107827 */ /* 0x000fc600078e00ff */
[----:B------:R-:W-:Y:S01]  /*0890*/  LOP3.LUT R18, R22, R21, R18, 0x96, !PT ;  /* 0x0000001516127212 */ /* 0x000fe200078e9612 */
[----:B------:R-:W-:Y:S02]  /*08a0*/  VIADD R17, R82, 0x3c6ef372 ;  /* 0x3c6ef37252117836 */ /* 0x000fe40000000000 */
[----:B------:R-:W-:Y:S02]  /*08b0*/  IMAD R20, R20, -0x326172a9, RZ ;  /* 0xcd9e8d5714147824 */ /* 0x000fe400078e02ff */
[----:B------:R-:W-:Y:S01]  /*08c0*/  IMAD R21, R15, -0x2daee0ad, RZ ;  /* 0xd2511f530f157824 */ /* 0x000fe200078e02ff */
[----:B------:R-:W-:Y:S01]  /*08d0*/  LOP3.LUT R16, R17, R19, R16, 0x96, !PT ;  /* 0x0000001311107212 */ /* 0x000fe200078e9610 */
[----:B------:R-:W-:-:S04]  /*08e0*/  IMAD.HI.U32 R17, R18, -0x326172a9, RZ ;  /* 0xcd9e8d5712117827 */ /* 0x000fc800078e00ff */
[----:B------:R-:W-:Y:S02]  /*08f0*/  VIADD R19, R82, 0xdaa66d2b ;  /* 0xdaa66d2b52137836 */ /* 0x000fe40000000000 */
[----:B------:R-:W-:-:S03]  /*0900*/  IMAD.HI.U32 R15, R16, -0x2daee0ad, RZ ;  /* 0xd2511f53100f7827 */ /* 0x000fc600078e00ff */
[----:B------:R-:W-:Y:S01]  /*0910*/  LOP3.LUT R17, R19, R20, R17, 0x96, !PT ;  /* 0x0000001413117212 */ /* 0x000fe200078e9611 */
[----:B------:R-:W-:Y:S01]  /*0920*/  IMAD R19, R16, -0x2daee0ad, RZ ;  /* 0xd2511f5310137824 */ /* 0x000fe200078e02ff */
[----:B------:R-:W-:Y:S01]  /*0930*/  LOP3.LUT R14, R14, R21, R15, 0x96, !PT ;  /* 0x000000150e0e7212 */ /* 0x000fe200078e960f */
[----:B------:R-:W-:Y:S02]  /*0940*/  IMAD R18, R18, -0x326172a9, RZ ;  /* 0xcd9e8d5712127824 */ /* 0x000fe400078e02ff */
[----:B------:R-:W-:-:S04]  /*0950*/  IMAD.HI.U32 R16, R17, -0x2daee0ad, RZ ;  /* 0xd2511f5311107827 */ /* 0x000fc800078e00ff */
[----:B------:R-:W-:Y:S01]  /*0960*/  IMAD.HI.U32 R15, R14, -0x326172a9, RZ ;  /* 0xcd9e8d570e0f7827 */ /* 0x000fe200078e00ff */
[----:B------:R-:W-:Y:S02]  /*0970*/  LOP3.LUT R13, R13, R19, R16, 0x96, !PT ;  /* 0x000000130d0d7212 */ /* 0x000fe400078e9610 */
[----:B------:R-:W-:Y:S01]  /*0980*/  IADD3 R16, PT, PT, R82, 0x1715609d, RZ ;  /* 0x1715609d52107810 */ /* 0x000fe20007ffe0ff */
        /* <DEDUP_REMOVED lines=8> */
[----:B------:R-:W-:Y:S01]  /*0a10*/  IMAD.HI.U32 R15, R14, -0x2daee0ad, RZ ;  /* 0xd2511f530e0f7827 */ /* 0x000fe200078e00ff */
[----:B------:R-:W4:Y:S03]  /*0a20*/  LDC.64 R18, c[0x0][0x3e0] ;  /* 0x0000f800ff127b82 */ /* 0x000f260000000a00 */
[----:B------:R-:W-:Y:S01]  /*0a30*/  IMAD R12, R13, -0x326172a9, RZ ;  /* 0xcd9e8d570d0c7824 */ /* 0x000fe200078e02ff */
[----:B------:R-:W-:Y:S01]  /*0a40*/  LOP3.LUT R8, R8, R16, R15, 0x96, !PT ;  /* 0x0000001008087212 */ /* 0x000fe200078e960f */
[----:B------:R-:W-:-:S04]  /*0a50*/  IMAD.HI.U32 R13, R11, -0x326172a9, RZ ;  /* 0xcd9e8d570b0d7827 */ /* 0x000fc800078e00ff */
[----:B------:R-:W-:Y:S01]  /*0a60*/  VIADD R15, R82, 0x5384540f ;  /* 0x5384540f520f7836 */ /* 0x000fe20000000000 */
[----:B------:R-:W-:Y:S01]  /*0a70*/  LOP3.LUT R10, R10, R12, R13, 0x96, !PT ;  /* 0x0000000c0a0a7212 */ /* 0x000fe200078e960d */
[----:B------:R-:W-:Y:S02]  /*0a80*/  IMAD R12, R11, -0x326172a9, RZ ;  /* 0xcd9e8d570b0c7824 */ /* 0x000fe400078e02ff */
[----:B------:R-:W-:-:S04]  /*0a90*/  IMAD.HI.U32 R11, R8, -0x326172a9, RZ ;  /* 0xcd9e8d57080b7827 */ /* 0x000fc800078e00ff */
[----:B------:R-:W-:Y:S01]  /*0aa0*/  IMAD R14, R14, -0x2daee0ad, RZ ;  /* 0xd2511f530e0e7824 */ /* 0x000fe200078e02ff */
[----:B------:R-:W-:Y:S01]  /*0ab0*/  LOP3.LUT R11, R15, R12, R11, 0x96, !PT ;  /* 0x0000000c0f0b7212 */ /* 0x000fe200078e960b */
[----:B------:R-:W-:Y:S01]  /*0ac0*/  IMAD.HI.U32 R13, R10, -0x2daee0ad, RZ ;  /* 0xd2511f530a0d7827 */ /* 0x000fe200078e00ff */
[----:B------:R-:W-:-:S03]  /*0ad0*/  IADD3 R15, PT, PT, RZ, -R6, RZ ;  /* 0x80000006ff0f7210 */ /* 0x000fc60007ffe0ff */
[C---:B------:R-:W-:Y:S01]  /*0ae0*/  VIADD R16, R83.reuse, 0x1fd5c5a3 ;  /* 0x1fd5c5a353107836 */ /* 0x040fe20000000000 */
[----:B----4-:R-:W-:Y:S01]  /*0af0*/  ISETP.NE.U32.AND P0, PT, R18, RZ, PT ;  /* 0x000000ff1200720c */ /* 0x010fe20003f05070 */
[----:B------:R-:W-:Y:S02]  /*0b00*/  IMAD R10, R10, -0x2daee0ad, RZ ;  /* 0xd2511f530a0a7824 */ /* 0x000fe400078e02ff */
[----:B------:R-:W-:Y:S01]  /*0b10*/  VIADD R12, R83, 0xdb3d7428 ;  /* 0xdb3d7428530c7836 */ /* 0x000fe20000000000 */
[----:B------:R-:W-:Y:S01]  /*0b20*/  LOP3.LUT R13, R16, R14, R13, 0x96, !PT ;  /* 0x0000000e100d7212 */ /* 0x000fe200078e960d */
[----:B------:R-:W-:Y:S01]  /*0b30*/  IMAD.SHL.U32 R14, R7, 0x20, RZ ;  /* 0x00000020070e7824 */ /* 0x000fe200078e00ff */
[----:B------:R-:W-:Y:S01]  /*0b40*/  ISETP.NE.AND.EX P0, PT, R19, RZ, PT, P0 ;  /* 0x000000ff1300720c */ /* 0x000fe20003f05300 */
[----:B------:R-:W-:-:S03]  /*0b50*/  IMAD.HI.U32 R7, R11, -0x2daee0ad, RZ ;  /* 0xd2511f530b077827 */ /* 0x000fc600078e00ff */
[----:B------:R-:W-:Y:S01]  /*0b60*/  LOP3.LUT R14, R14, 0x3e0, RZ, 0xc0, !PT ;  /* 0x000003e00e0e7812 */ /* 0x000fe200078ec0ff */
[----:B------:R-:W-:Y:S01]  /*0b70*/  IMAD R8, R8, -0x326172a9, RZ ;  /* 0xcd9e8d5708087824 */ /* 0x000fe200078e02ff */
[----:B------:R-:W-:Y:S01]  /*0b80*/  LOP3.LUT R10, R12, R10, R7, 0x96, !PT ;  /* 0x0000000a0c0a7212 */ /* 0x000fe200078e9607 */
[----:B------:R-:W-:Y:S01]  /*0b90*/  IMAD.HI.U32 R6, R13, -0x326172a9, RZ ;  /* 0xcd9e8d570d067827 */ /* 0x000fe200078e00ff */
[----:B------:R-:W-:Y:S02]  /*0ba0*/  VIADDMNMX R7, R15, UR6, RZ, !PT ;  /* 0x000000060f077c46 */ /* 0x000fe4000f8001ff */
[----:B------:R-:W-:Y:S01]  /*0bb0*/  IADD3 R12, PT, PT, RZ, -R14, RZ ;  /* 0x8000000eff0c7210 */ /* 0x000fe20007ffe0ff */
[----:B------:R-:W-:Y:S01]  /*0bc0*/  IMAD R11, R11, -0x2daee0ad, RZ ;  /* 0xd2511f530b0b7824 */ /* 0x000fe200078e02ff */
[----:B------:R-:W-:Y:S01]  /*0bd0*/  VIMNMX R7, PT, PT, R7, 0x20, PT ;  /* 0x0000002007077848 */ /* 0x000fe20003fe0100 */
[----:B------:R-:W-:Y:S01]  /*0be0*/  IMAD R13, R13, -0x326172a9, RZ ;  /* 0xcd9e8d570d0d7824 */ /* 0x000fe200078e02ff */
[----:B------:R-:W-:Y:S01]  /*0bf0*/  LOP3.LUT R28, R9, R8, R6, 0x96, !PT ;  /* 0x00000008091c7212 */ /* 0x000fe200078e9606 */
[----:B------:R-:W-:Y:S01]  /*0c00*/  VIADD R8, R83, 0x96a522ad ;  /* 0x96a522ad53087836 */ /* 0x000fe20000000000 */
[----:B------:R-:W-:Y:S01]  /*0c10*/  LEA R7, R7, UR5, 0x3 ;  /* 0x0000000507077c11 */ /* 0x000fe2000f8e18ff */
[----:B------:R-:W-:-:S02]  /*0c20*/  VIADD R9, R82, 0x8ff34781 ;  /* 0x8ff3478152097836 */ /* 0x000fc40000000000 */
[----:B------:R-:W-:Y:S01]  /*0c30*/  IMAD.HI.U32 R22, R28, -0x2daee0ad, RZ ;  /* 0xd2511f531c167827 */ /* 0x000fe200078e00ff */
[----:B------:R-:W-:Y:S02]  /*0c40*/  I2FP.F32.U32 R6, R7 ;  /* 0x0000000700067245 */ /* 0x000fe40000201000 */
[----:B------:R-:W-:Y:S01]  /*0c50*/  VIADDMNMX R7, R12, UR6, RZ, !PT ;  /* 0x000000060c077c46 */ /* 0x000fe2000f8001ff */
[----:B------:R-:W-:Y:S01]  /*0c60*/  IMAD.HI.U32 R102, R10, -0x326172a9, RZ ;  /* 0xcd9e8d570a667827 */ /* 0x000fe200078e00ff */
[----:B------:R-:W-:Y:S02]  /*0c70*/  LOP3.LUT R22, R8, R11, R22, 0x96, !PT ;  /* 0x0000000b08167212 */ /* 0x000fe400078e9616 */
[----:B------:R-:W4:Y:S01]  /*0c80*/  MUFU.RCP R6, R6 ;  /* 0x0000000600067308 */ /* 0x000f220000001000 */
[----:B------:R-:W-:Y:S01]  /*0c90*/  VIMNMX R8, PT, PT, R7, 0x20, PT ;  /* 0x0000002007087848 */ /* 0x000fe20003fe0100 */
[----:B------:R-:W-:Y:S01]  /*0ca0*/  HFMA2 R7, -RZ, RZ, 0, 0 ;  /* 0x00000000ff077431 */ /* 0x000fe200000001ff */
[----:B------:R-:W-:Y:S01]  /*0cb0*/  LOP3.LUT R102, R9, R13, R102, 0x96, !PT ;  /* 0x0000000d09667212 */ /* 0x000fe200078e9666 */
[----:B------:R-:W-:Y:S01]  /*0cc0*/  IMAD R104, R10, -0x326172a9, RZ ;  /* 0xcd9e8d570a687824 */ /* 0x000fe200078e02ff */
[----:B------:R-:W-:Y:S01]  /*0cd0*/  P2R R9, PR, RZ, 0x1 ;  /* 0x00000001ff097803 */ /* 0x000fe20000000000 */
[----:B------:R-:W-:Y:S01]  /*0ce0*/  IMAD R28, R28, -0x2daee0ad, RZ ;  /* 0xd2511f531c1c7824 */ /* 0x000fe200078e02ff */
[----:B0123--:R-:W-:-:S07]  /*0cf0*/  LEA R8, R8, UR5, 0x3 ;  /* 0x0000000508087c11 */ /* 0x00ffce000f8e18ff */
.L_x_3433:
[----:B------:R-:W-:-:S13]  /*0d00*/  ISETP.NE.AND P1, PT, R9, RZ, PT ;  /* 0x000000ff0900720c */ /* 0x000fda0003f25270 */
[----:B------:R-:W0:Y:S02]  /*0d10*/  @P1 LDC.64 R72, c[0x0][0x3e0] ;  /* 0x0000f800ff481b82 */ /* 0x000e240000000a00 */
[----:B0-----:R-:W-:-:S06]  /*0d20*/  @P1 IMAD.WIDE R72, R0, 0x2, R72 ;  /* 0x0000000200481825 */ /* 0x001fcc00078e0248 */
[----:B------:R-:W2:Y:S01]  /*0d30*/  @P1 LDG.E.U16 R72, desc[UR8][R72.64] ;  /* 0x0000000848481981 */ /* 0x000ea2000c1e1500 */
[----:B------:R-:W-:Y:S01]  /*0d40*/  IMAD R10, R0, UR13, RZ ;  /* 0x0000000d000a7c24 */ /* 0x000fe2000f8e02ff */
[----:B------:R-:W-:Y:S01]  /*0d50*/  ISETP.GE.U32.AND P0, PT, R2, 0x100, PT ;  /* 0x000001000200780c */ /* 0x000fe20003f06070 */
[----:B------:R-:W-:Y:S01]  /*0d60*/  BSSY.RECONVERGENT B0, `(.L_x_3172) ;  /* 0x000066e000007945 */ /* 0x000fe20003800200 */
[----:B------:R-:W0:Y:S01]  /*0d70*/  S2R R12, SR_TID.X ;  /* 0x00000000000c7919 */ /* 0x000e220000002100 */
[----:B------:R-:W-:Y:S01]  /*0d80*/  IMAD.MOV.U32 R18, RZ, RZ, 0x3f800000 ;  /* 0x3f800000ff127424 */ /* 0x000fe200078e00ff */
[----:B------:R-:W-:Y:S02]  /*0d90*/  SHF.R.S32.HI R75, RZ, 0x1f, R10 ;  /* 0x0000001fff4b7819 */ /* 0x000fe4000001140a */
[----:B------:R-:W-:Y:S02]  /*0da0*/  P2R R14, PR, RZ, 0x1 ;  /* 0x00000001ff0e7803 */ /* 0x000fe40000000000 */
[----:B------:R-:W-:-:S04]  /*0db0*/  LEA.HI R75, R75, R10, RZ, 0x3 ;  /* 0x0000000a4b4b7211 */ /* 0x000fc800078f18ff */
[----:B0-----:R-:W-:-:S05]  /*0dc0*/  LEA.HI.SX32 R10, R75, R12, 0x1d ;  /* 0x0000000c4b0a7211 */ /* 0x001fca00078feaff */
[----:B------:R-:W-:Y:S02]  /*0dd0*/  IMAD.MOV.U32 R20, RZ, RZ, R10 ;  /* 0x000000ffff147224 */ /* 0x000fe400078e000a */
[----:B--2---:R-:W-:Y:S01]  /*0de0*/  @P1 HADD2.F32 R18, -RZ, R72.H0_H0 ;  /* 0x20000048ff121230 */ /* 0x004fe20000004100 */
        /* <DEDUP_REMOVED lines=12> */
[----:B------:R-:W-:Y:S01]  /*0eb0*/  MOV R17, 0x2 ;  /* 0x0000000200117802 */ /* 0x000fe20000000f00 */
[----:B------:R-:W-:Y:S02]  /*0ec0*/  IMAD.MOV.U32 R11, RZ, RZ, R104 ;  /* 0x000000ffff0b7224 */ /* 0x000fe400078e0068 */
[----:B------:R-:W-:-:S08]  /*0ed0*/  IMAD.MOV.U32 R16, RZ, RZ, R28 ;  /* 0x000000ffff107224 */ /* 0x000fd000078e001c */
[----:B------:R-:W-:Y:S05]  /*0ee0*/  @!P0 BRA `(.L_x_3176) ;  /* 0x0000000400608947 */ /* 0x000fea0003800000 */
[----:B------:R-:W-:-:S05]  /*0ef0*/  HFMA2 R11, -RZ, RZ, 0, 1.1920928955078125e-07 ;  /* 0x00000002ff0b7431 */ /* 0x000fca00000001ff */
[----:B------:R-:W-:-:S05]  /*0f00*/  VIADDMNMX.U32 R11, R24, 0xfffffffe, R11, PT ;  /* 0xfffffffe180b7846 */ /* 0x000fca000380000b */
[----:B------:R-:W-:-:S04]  /*0f10*/  IMAD.SHL.U32 R11, R11, 0x4, RZ ;  /* 0x000000040b0b7824 */ /* 0x000fc800078e00ff */
[----:B------:R-:W0:Y:S02]  /*0f20*/  LDC R16, c[0x2][R11] ;  /* 0x008000000b107b82 */ /* 0x000e240000000800 */
[----:B0-----:R-:W-:-:S04]  /*0f30*/  SHF.R.S32.HI R17, RZ, 0x1f, R16 ;  /* 0x0000001fff117819 */ /* 0x001fc80000011410 */
.L_x_20767:
[----:B------:R-:W-:Y:S05]  /*0f40*/  BRX R16 -0xf50                                         (*"BRANCH_TARGETS .L_x_20768,.L_x_20769,.L_x_20770"*) ;  /* 0xfffffff0102c7949 */ /* 0x000fea000383ffff */
.L_x_20770:
[----:B------:R-:W-:Y:S01]  /*0f50*/  VIADD R17, R24, 0x1 ;  /* 0x0000000118117836 */ /* 0x000fe20000000000 */
[----:B------:R-:W-:Y:S01]  /*0f60*/  MOV R16, R28 ;  /* 0x0000001c00107202 */ /* 0x000fe20000000f00 */
[----:B------:R-:W-:Y:S01]  /*0f70*/  IMAD.MOV.U32 R11, RZ, RZ, R102 ;  /* 0x000000ffff0b7224 */ /* 0x000fe200078e0066 */
[----:B------:R-:W-:Y:S06]  /*0f80*/  BRA `(.L_x_3176) ;  /* 0x0000000400387947 */ /* 0x000fec0003800000 */
.L_x_20768:
[----:B------:R-:W-:Y:S01]  /*0f90*/  IMAD.MOV.U32 R16, RZ, RZ, R28 ;  /* 0x000000ffff107224 */ /* 0x000fe200078e001c */
[----:B------:R-:W-:Y:S01]  /*0fa0*/  MOV R17, 0x3 ;  /* 0x0000000300117802 */ /* 0x000fe20000000f00 */
[----:B------:R-:W-:Y:S01]  /*0fb0*/  IMAD.MOV.U32 R11, RZ, RZ, R22 ;  /* 0x000000ffff0b7224 */ /* 0x000fe200078e0016 */
[----:B------:R-:W-:Y:S06]  /*0fc0*/  BRA `(.L_x_3176) ;  /* 0x0000000400287947 */ /* 0x000fec0003800000 */
.L_x_20769:
        /* <DEDUP_REMOVED lines=13> */
.L_x_3178:
[----:B------:R-:W-:Y:S05]  /*10a0*/  BSYNC.RECONVERGENT B2 ;  /* 0x0000000000027941 */ /* 0x000fea0003800200 */
.L_x_3177:
        /* <DEDUP_REMOVED lines=20> */
[C---:B------:R-:W-:Y:S02]  /*11f0*/  VIADD R11, R83.reuse, 0x32370b8f ;  /* 0x32370b8f530b7836 */ /* 0x040fe40000000000 */
[----:B------:R-:W-:-:S03]  /*1200*/  VIADD R19, R83, 0xdb3d7428 ;  /* 0xdb3d742853137836 */ /* 0x000fc60000000000 */
        /* <DEDUP_REMOVED lines=18> */
[----:B------:R-:W-:Y:S01]  /*1330*/  LOP3.LUT R88, R11, R16, R87, 0x96, !PT ;  /* 0x000000100b587212 */ /* 0x000fe200078e9657 */
[----:B------:R-:W-:Y:S01]  /*1340*/  VIADD R17, R83, 0x1fd5c5a3 ;  /* 0x1fd5c5a353117836 */ /* 0x000fe20000000000 */
        /* <DEDUP_REMOVED lines=14> */
[----:B------:R-:W-:Y:S01]  /*1430*/  IMAD.MOV.U32 R11, RZ, RZ, R28 ;  /* 0x000000ffff0b7224 */ /* 0x000fe200078e001c */
[----:B------:R-:W-:Y:S01]  /*1440*/  LOP3.LUT R22, R17, R16, R31, 0x96, !PT ;  /* 0x0000001011167212 */ /* 0x000fe200078e961f */
[----:B------:R-:W-:Y:S01]  /*1450*/  IMAD.MOV.U32 R17, RZ, RZ, RZ ;  /* 0x000000ffff117224 */ /* 0x000fe200078e00ff */
[----:B------:R-:W-:-:S07]  /*1460*/  MOV R16, R30 ;  /* 0x0000001e00107202 */ /* 0x000fce0000000f00 */
.L_x_3176:
[----:B------:R-:W-:Y:S05]  /*1470*/  BSYNC.RECONVERGENT B1 ;  /* 0x0000000000017941 */ /* 0x000fea0003800200 */
.L_x_3175:
[----:B------:R-:W0:Y:S01]  /*1480*/  LDC R30, c[0x0][0x408] ;  /* 0x00010200ff1e7b82 */ /* 0x000e220000000800 */
[----:B------:R-:W-:Y:S01]  /*1490*/  I2FP.F32.U32 R11, R11 ;  /* 0x0000000b000b7245 */ /* 0x000fe20000201000 */
[----:B------:R-:W-:Y:S02]  /*14a0*/  HFMA2 R26, -RZ, RZ, 0.1171875, 0 ;  /* 0x2f800000ff1a7431 */ /* 0x000fe400000001ff */
[----:B-----5:R-:W-:Y:S01]  /*14b0*/  HADD2.F32 R19, -RZ, R72.H0_H0 ;  /* 0x20000048ff137230 */ /* 0x020fe20000004100 */
[----:B------:R-:W-:Y:S01]  /*14c0*/  ISETP.NE.AND P1, PT, R17, 0x1, PT ;  /* 0x000000011100780c */ /* 0x000fe20003f25270 */
[----:B------:R-:W-:Y:S01]  /*14d0*/  HADD2.F32 R20, -RZ, R60.H0_H0 ;  /* 0x2000003cff147230 */ /* 0x000fe20000004100 */
[----:B------:R-:W-:Y:S01]  /*14e0*/  BSSY.RECONVERGENT B1, `(.L_x_3179) ;  /* 0x0000060000017945 */ /* 0x000fe20003800200 */
[----:B------:R-:W-:Y:S01]  /*14f0*/  FFMA.FTZ R11, R11, R26, 1.1641532182693481445e-10 ;  /* 0x2f0000000b0b7423 */ /* 0x000fe2000001001a */
[----:B------:R-:W1:Y:S01]  /*1500*/  LDC R28, c[0x0][0x404] ;  /* 0x00010100ff1c7b82 */ /* 0x000e620000000800 */
[----:B------:R-:W-:Y:S01]  /*1510*/  FMUL.FTZ R19, R19, R18 ;  /* 0x0000001213137220 */ /* 0x000fe20000410000 */
[----:B------:R-:W-:-:S02]  /*1520*/  HADD2.F32 R24, -RZ, R32.H0_H0 ;  /* 0x20000020ff187230 */ /* 0x000fc40000004100 */
[----:B------:R-:W-:Y:S02]  /*1530*/  IMAD.MOV.U32 R21, RZ, RZ, 0x2 ;  /* 0x00000002ff157424 */ /* 0x000fe400078e00ff */
[----:B0-----:R-:W-:Y:S01]  /*1540*/  FMUL.FTZ R19, R19, R30 ;  /* 0x0000001e13137220 */ /* 0x001fe20000410000 */
[----:B-1----:R-:W-:-:S04]  /*1550*/  FSETP.GTU.FTZ.AND P0, PT, R11, R28, PT ;  /* 0x0000001c0b00720b */ /* 0x002fc80003f1c000 */
        /* <DEDUP_REMOVED lines=14> */
.L_x_3181:
        /* <DEDUP_REMOVED lines=13> */
.L_x_3183:
[----:B------:R-:W-:Y:S05]  /*1710*/  BSYNC.RECONVERGENT B2 ;  /* 0x0000000000027941 */ /* 0x000fea0003800200 */
.L_x_3182:
        /* <DEDUP_REMOVED lines=40> */
[----:B------:R-:W-:Y:S01]  /*19a0*/  IMAD.WIDE.U32 R104, R17, -0x2daee0ad, RZ ;  /* 0xd2511f5311687825 */ /* 0x000fe200078e00ff */
[----:B------:R-:W-:-:S03]  /*19b0*/  IADD3 R17, PT, PT, R83, 0x1fd5c5a3, RZ ;  /* 0x1fd5c5a353117810 */ /* 0x000fc60007ffe0ff */
[----:B------:R-:W-:Y:S01]  /*19c0*/  IMAD.WIDE.U32 R86, R19, -0x326172a9, RZ ;  /* 0xcd9e8d5713567825 */ /* 0x000fe200078e00ff */
[----:B------:R-:W-:-:S03]  /*19d0*/  LOP3.LUT R98, R17, R98, R105, 0x96, !PT ;  /* 0x0000006211627212 */ /* 0x000fc600078e9669 */
[----:B------:R-:W-:Y:S02]  /*19e0*/  VIADD R19, R82, 0x5384540f ;  /* 0x5384540f52137836 */ /* 0x000fe40000000000 */
[----:B------:R-:W-:-:S03]  /*19f0*/  IMAD.WIDE.U32 R98, R98, -0x326172a9, RZ ;  /* 0xcd9e8d5762627825 */ /* 0x000fc600078e00ff */
[----:B------:R-:W-:Y:S01]  /*1a00*/  LOP3.LUT R88, R19, R88, R87, 0x96, !PT ;  /* 0x0000005813587212 */ /* 0x000fe200078e9657 */
[----:B------:R-:W-:Y:S02]  /*1a10*/  VIADD R17, R82, 0xf1bbcdc8 ;  /* 0xf1bbcdc852117836 */ /* 0x000fe40000000000 */
[----:B------:R-:W-:Y:S02]  /*1a20*/  VIADD R19, R83, 0xdb3d7428 ;  /* 0xdb3d742853137836 */ /* 0x000fe40000000000 */
        /* <DEDUP_REMOVED lines=11> */
.L_x_3180:
[----:B------:R-:W-:Y:S05]  /*1ae0*/  BSYNC.RECONVERGENT B1 ;  /* 0x0000000000017941 */ /* 0x000fea0003800200 */
.L_x_3179:
[----:B------:R-:W-:Y:S01]  /*1af0*/  I2FP.F32.U32 R17, R19 ;  /* 0x0000001300117245 */ /* 0x000fe20000201000 */
[----:B------:R-:W-:Y:S01]  /*1b00*/  HADD2.F32 R19, -RZ, R72.H1_H1 ;  /* 0x30000048ff137230 */ /* 0x000fe20000004100 */
[----:B------:R-:W-:Y:S01]  /*1b10*/  ISETP.NE.AND P1, PT, R21, 0x1, PT ;  /* 0x000000011500780c */ /* 0x000fe20003f25270 */
[----:B------:R-:W-:Y:S01]  /*1b20*/  HADD2.F32 R24, -RZ, R60.H1_H1 ;  /* 0x3000003cff187230 */ /* 0x000fe20000004100 */
[----:B------:R-:W-:Y:S01]  /*1b30*/  BSSY.RECONVERGENT B1, `(.L_x_3184) ;  /* 0x000005e000017945 */ /* 0x000fe20003800200 */
[----:B------:R-:W-:Y:S01]  /*1b40*/  FFMA.FTZ R17, R17, R26, 1.1641532182693481445e-10 ;  /* 0x2f00000011117423 */ /* 0x000fe2000001001a */
[----:B------:R-:W-:Y:S01]  /*1b50*/  FMUL.FTZ R19, R19, R18 ;  /* 0x0000001213137220 */ /* 0x000fe20000410000 */
[----:B------:R-:W-:Y:S02]  /*1b60*/  HADD2.F32 R72, -RZ, R32.H1_H1 ;  /* 0x30000020ff487230 */ /* 0x000fe40000004100 */
[----:B------:R-:W-:Y:S02]  /*1b70*/  IMAD.MOV.U32 R31, RZ, RZ, 0x2 ;  /* 0x00000002ff1f7424 */ /* 0x000fe400078e00ff */
[----:B------:R-:W-:Y:S01]  /*1b80*/  FMUL.FTZ R19, R19, R30 ;  /* 0x0000001e13137220 */ /* 0x000fe20000410000 */
[----:B------:R-:W-:-:S04]  /*1b90*/  FSETP.GTU.FTZ.AND P0, PT, R17, R28, PT ;  /* 0x0000001c1100720b */ /* 0x000fc80003f1c000 */
[----:B------:R-:W-:Y:S02]  /*1ba0*/  FSEL R17, R19, RZ, !P0 ;  /* 0x000000ff13117208 */ /* 0x000fe40004000000 */
[----:B------:R-:W-:Y:S02]  /*1bb0*/  PLOP3.LUT P0, PT, P0, PT, PT, 0x8, 0x80 ;  /* 0x000000000080781c */ /* 0x000fe4000070e170 */
[----:B------:R-:W-:Y:S01]  /*1bc0*/  MOV R19, R104 ;  /* 0x0000006800137202 */ /* 0x000fe20000000f00 */
[----:B------:R-:W-:Y:S01]  /*1bd0*/  FFMA.FTZ R17, R17, R24, R72 ;  /* 0x0000001811117223 */ /* 0x000fe20000010048 */
        /* <DEDUP_REMOVED lines=9> */
.L_x_3186:
        /* <DEDUP_REMOVED lines=13> */
.L_x_3188:
[----:B------:R-:W-:Y:S05]  /*1d40*/  BSYNC.RECONVERGENT B2 ;  /* 0x0000000000027941 */ /* 0x000fea0003800200 */
.L_x_3187:
        /* <DEDUP_REMOVED lines=41> */
[C---:B------:R-:W-:Y:S02]  /*1fe0*/  VIADD R21, R82.reuse, 0x5384540f ;  /* 0x5384540f52157836 */ /* 0x040fe40000000000 */
        /* <DEDUP_REMOVED lines=18> */
.L_x_3185:
[----:B------:R-:W-:Y:S05]  /*2110*/  BSYNC.RECONVERGENT B1 ;  /* 0x0000000000017941 */ /* 0x000fea0003800200 */
.L_x_3184:
[----:B------:R-:W-:Y:S01]  /*2120*/  I2FP.F32.U32 R19, R19 ;  /* 0x0000001300137245 */ /* 0x000fe20000201000 */
[----:B------:R-:W-:Y:S01]  /*2130*/  HADD2.F32 R21, -RZ, R73.H0_H0 ;  /* 0x20000049ff157230 */ /* 0x000fe20000004100 */
[----:B------:R-:W-:Y:S01]  /*2140*/  ISETP.NE.AND P2, PT, R31, 0x1, PT ;  /* 0x000000011f00780c */ /* 0x000fe20003f45270 */
[----:B------:R-:W-:Y:S01]  /*2150*/  HADD2.F32 R24, -RZ, R61.H0_H0 ;  /* 0x2000003dff187230 */ /* 0x000fe20000004100 */
[----:B------:R-:W-:Y:S01]  /*2160*/  BSSY.RECONVERGENT B1, `(.L_x_3189) ;  /* 0x000005e000017945 */ /* 0x000fe20003800200 */
[----:B------:R-:W-:Y:S01]  /*2170*/  FFMA.FTZ R19, R19, R26, 1.1641532182693481445e-10 ;  /* 0x2f00000013137423 */ /* 0x000fe2000001001a */
[----:B------:R-:W-:Y:S01]  /*2180*/  FMUL.FTZ R21, R21, R18 ;  /* 0x0000001215157220 */ /* 0x000fe20000410000 */
[----:B------:R-:W-:Y:S02]  /*2190*/  HADD2.F32 R72, -RZ, R33.H0_H0 ;  /* 0x20000021ff487230 */ /* 0x000fe40000004100 */
[----:B------:R-:W-:Y:S02]  /*21a0*/  HFMA2 R76, -RZ, RZ, 0, 1.1920928955078125e-07 ;  /* 0x00000002ff4c7431 */ /* 0x000fe400000001ff */
[----:B------:R-:W-:Y:S01]  /*21b0*/  FMUL.FTZ R21, R21, R30 ;  /* 0x0000001e15157220 */ /* 0x000fe20000410000 */
[----:B------:R-:W-:-:S04]  /*21c0*/  FSETP.GTU.FTZ.AND P1, PT, R19, R28, PT ;  /* 0x0000001c1300720b */ /* 0x000fc80003f3c000 */
[----:B------:R-:W-:Y:S01]  /*21d0*/  FSEL R19, R21, RZ, !P1 ;  /* 0x000000ff15137208 */ /* 0x000fe20004800000 */
[----:B------:R-:W-:Y:S01]  /*21e0*/  IMAD.MOV.U32 R21, RZ, RZ, R104 ;  /* 0x000000ffff157224 */ /* 0x000fe200078e0068 */
        /* <DEDUP_REMOVED lines=11> */
.L_x_3191:
        /* <DEDUP_REMOVED lines=13> */
.L_x_3193:
[----:B------:R-:W-:Y:S05]  /*2370*/  BSYNC.RECONVERGENT B2 ;  /* 0x0000000000027941 */ /* 0x000fea0003800200 */
.L_x_3192:
        /* <DEDUP_REMOVED lines=60> */
.L_x_3190:
[----:B------:R-:W-:Y:S05]  /*2740*/  BSYNC.RECONVERGENT B1 ;  /* 0x0000000000017941 */ /* 0x000fea0003800200 */
.L_x_3189:
        /* <DEDUP_REMOVED lines=8> */
[----:B------:R-:W-:Y:S02]  /*27d0*/  HFMA2 R78, -RZ, RZ, 0, 1.1920928955078125e-07 ;  /* 0x00000002ff4e7431 */ /* 0x000fe400000001ff */
        /* <DEDUP_REMOVED lines=15> */
.L_x_3196:
        /* <DEDUP_REMOVED lines=13> */
.L_x_3198:
[----:B------:R-:W-:Y:S05]  /*29a0*/  BSYNC.RECONVERGENT B2 ;  /* 0x0000000000027941 */ /* 0x000fea0003800200 */
.L_x_3197:
        /* <DEDUP_REMOVED lines=17> */
[----:B------:R-:W-:Y:S02]  /*2ac0*/  VIADD R87, R82, 0xdaa66d2b ;  /* 0xdaa66d2b52577836 */ /* 0x000fe40000000000 */
[----:B------:R-:W-:Y:S01]  /*2ad0*/  IMAD.WIDE.U32 R98, R31, -0x2daee0ad, RZ ;  /* 0xd2511f531f627825 */ /* 0x000fe200078e00ff */
[----:B------:R-:W-:Y:S02]  /*2ae0*/  IADD3 R31, PT, PT, R83, 0x32370b8f, RZ ;  /* 0x32370b8f531f7810 */ /* 0x000fe40007ffe0ff */
[----:B------:R-:W-:Y:S01]  /*2af0*/  LOP3.LUT R87, R87, R86, R73, 0x96, !PT ;  /* 0x0000005657577212 */ /* 0x000fe200078e9649 */
[----:B------:R-:W-:Y:S01]  /*2b00*/  VIADD R73, R83, 0xed9eba14 ;  /* 0xed9eba1453497836 */ /* 0x000fe20000000000 */
[----:B------:R-:W-:Y:S01]  /*2b10*/  LOP3.LUT R31, R31, R88, R99, 0x96, !PT ;  /* 0x000000581f1f7212 */ /* 0x000fe200078e9663 */
[----:B------:R-:W-:Y:S02]  /*2b20*/  IMAD.MOV.U32 R78, RZ, RZ, RZ ;  /* 0x000000ffff4e7224 */ /* 0x000fe400078e00ff */
[----:B------:R-:W-:-:S04]  /*2b30*/  IMAD.WIDE.U32 R88, R87, -0x2daee0ad, RZ ;  /* 0xd2511f5357587825 */ /* 0x000fc800078e00ff */
[----:B------:R-:W-:Y:S01]  /*2b40*/  IMAD.WIDE.U32 R86, R31, -0x326172a9, RZ ;  /* 0xcd9e8d571f567825 */ /* 0x000fe200078e00ff */
[C---:B------:R-:W-:Y:S02]  /*2b50*/  IADD3 R31, PT, PT, R82.reuse, 0x78dde6e4, RZ ;  /* 0x78dde6e4521f7810 */ /* 0x040fe40007ffe0ff */
[----:B------:R-:W-:Y:S02]  /*2b60*/  LOP3.LUT R73, R73, R98, R89, 0x96, !PT ;  /* 0x0000006249497212 */ /* 0x000fe400078e9659 */
[----:B------:R-:W-:Y:S01]  /*2b70*/  LOP3.LUT R31, R31, R72, R87, 0x96, !PT ;  /* 0x000000481f1f7212 */ /* 0x000fe200078e9657 */
[----:B------:R-:W-:Y:S02]  /*2b80*/  VIADD R87, R82, 0x1715609d ;  /* 0x1715609d52577836 */ /* 0x000fe40000000000 */
        /* <DEDUP_REMOVED lines=8> */
[C---:B------:R-:W-:Y:S02]  /*2c10*/  IADD3 R31, PT, PT, R82.reuse, -0x4ab325aa, RZ ;  /* 0xb54cda56521f7810 */ /* 0x040fe40007ffe0ff */
[----:B------:R-:W-:Y:S02]  /*2c20*/  LOP3.LUT R73, R73, R98, R89, 0x96, !PT ;  /* 0x0000006249497212 */ /* 0x000fe400078e9659 */
[----:B------:R-:W-:Y:S01]  /*2c30*/  LOP3.LUT R31, R31, R72, R87, 0x96, !PT ;  /* 0x000000481f1f7212 */ /* 0x000fe200078e9657 */
[----:B------:R-:W-:Y:S02]  /*2c40*/  VIADD R87, R82, 0x5384540f ;  /* 0x5384540f52577836 */ /* 0x000fe40000000000 */
        /* <DEDUP_REMOVED lines=17> */
[----:B------:R-:W-:-:S07]  /*2d60*/  MOV R16, R72 ;  /* 0x0000004800107202 */ /* 0x000fce0000000f00 */
.L_x_3195:
[----:B------:R-:W-:Y:S05]  /*2d70*/  BSYNC.RECONVERGENT B1 ;  /* 0x0000000000017941 */ /* 0x000fea0003800200 */
.L_x_3194:
        /* <DEDUP_REMOVED lines=24> */
.L_x_3201:
        /* <DEDUP_REMOVED lines=13> */
.L_x_3203:
[----:B------:R-:W-:Y:S05]  /*2fd0*/  BSYNC.RECONVERGENT B2 ;  /* 0x0000000000027941 */ /* 0x000fea0003800200 */
.L_x_3202:
[----:B------:R-:W-:Y:S01]  /*2fe0*/  IMAD.WIDE.U32 R86, R5, -0x326172a9, RZ ;  /* 0xcd9e8d5705567825 */ /* 0x000fe200078e00ff */
[----:B------:R-:W-:Y:S02]  /*2ff0*/  LOP3.LUT R72, R7, R89, R83, 0x96, !PT ;  /* 0x0000005907487212 */ /* 0x000fe400078e9653 */
[----:B------:R-:W-:Y:S01]  /*3000*/  IADD3 R89, PT, PT, R83, -0x4498517b, RZ ;  /* 0xbb67ae8553597810 */ /* 0x000fe20007ffe0ff */
[----:B------:R-:W-:Y:S01]  /*3010*/  IMAD.MOV.U32 R24, RZ, RZ, R16 ;  /* 0x000000ffff187224 */ /* 0x000fe200078e0010 */
[----:B------:R-:W-:Y:S01]  /*3020*/  LOP3.LUT R98, R4, R87, R82, 0x96, !PT ;  /* 0x0000005704627212 */ /* 0x000fe200078e9652 */
[----:B------:R-:W-:-:S04]  /*3030*/  IMAD.WIDE.U32 R72, R72, -0x326172a9, RZ ;  /* 0xcd9e8d5748487825 */ /* 0x000fc800078e00ff */
[----:B------:R-:W-:Y:S02]  /*3040*/  VIADD R87, R82, 0x9e3779b9 ;  /* 0x9e3779b952577836 */ /* 0x000fe40000000000 */
[----:B------:R-:W-:-:S03]  /*3050*/  IMAD.WIDE.U32 R98, R98, -0x2daee0ad, RZ ;  /* 0xd2511f5362627825 */ /* 0x000fc600078e00ff */
[----:B------:R-:W-:Y:S01]  /*3060*/  LOP3.LUT R87, R87, R86, R73, 0x96, !PT ;  /* 0x0000005657577212 */ /* 0x000fe200078e9649 */
[----:B------:R-:W-:Y:S01]  /*3070*/  IMAD.MOV.U32 R76, RZ, RZ, RZ ;  /* 0x000000ffff4c7224 */ /* 0x000fe200078e00ff */
[----:B------:R-:W-:Y:S01]  /*3080*/  LOP3.LUT R86, R89, R88, R99, 0x96, !PT ;  /* 0x0000005859567212 */ /* 0x000fe200078e9663 */
[----:B------:R-:W-:Y:S01]  /*3090*/  VIADD R99, R83, 0x76cf5d0a ;  /* 0x76cf5d0a53637836 */ /* 0x000fe20000000000 */
        /* <DEDUP_REMOVED lines=46> */
[----:B------:R-:W-:Y:S02]  /*3380*/  LOP3.LUT R22, R89, R86, R73, 0x96, !PT ;  /* 0x0000005659167212 */ /* 0x000fe400078e9649 */
[----:B------:R-:W-:-:S07]  /*3390*/  MOV R16, R72 ;  /* 0x0000004800107202 */ /* 0x000fce0000000f00 */
.L_x_3200:
[----:B------:R-:W-:Y:S05]  /*33a0*/  BSYNC.RECONVERGENT B1 ;  /* 0x0000000000017941 */ /* 0x000fea0003800200 */
.L_x_3199:
        /* <DEDUP_REMOVED lines=24> */
.L_x_3206:
        /* <DEDUP_REMOVED lines=13> */
.L_x_3208:
[----:B------:R-:W-:Y:S05]  /*3600*/  BSYNC.RECONVERGENT B2 ;  /* 0x0000000000027941 */ /* 0x000fea0003800200 */
.L_x_3207:
        /* <DEDUP_REMOVED lines=60> */
.L_x_3205:
[----:B------:R-:W-:Y:S05]  /*39d0*/  BSYNC.RECONVERGENT B1 ;  /* 0x0000000000017941 */ /* 0x000fea0003800200 */
.L_x_3204:
[----:B------:R-:W-:Y:S01]  /*39e0*/  I2FP.F32.U32 R73, R24 ;  /* 0x0000001800497245 */ /* 0x000fe20000201000 */
[----:B------:R-:W-:Y:S01]  /*39f0*/  HADD2.F32 R89, -RZ, R75.H0_H0 ;  /* 0x2000004bff597230 */ /* 0x000fe20000004100 */
[----:B------:R-:W-:Y:S01]  /*3a00*/  ISETP.NE.AND P6, PT, R74, 0x1, PT ;  /* 0x000000014a00780c */ /* 0x000fe20003fc5270 */
[----:B------:R-:W-:Y:S01]  /*3a10*/  HADD2.F32 R24, -RZ, R63.H0_H0 ;  /* 0x2000003fff187230 */ /* 0x000fe20000004100 */
[----:B------:R-:W-:Y:S01]  /*3a20*/  BSSY.RECONVERGENT B1, `(.L_x_3209) ;  /* 0x0000060000017945 */ /* 0x000fe20003800200 */
[----:B------:R-:W-:Y:S01]  /*3a30*/  FFMA.FTZ R73, R73, R26, 1.1641532182693481445e-10 ;  /* 0x2f00000049497423 */ /* 0x000fe2000001001a */
[----:B------:R-:W-:Y:S01]  /*3a40*/  FMUL.FTZ R89, R89, R18 ;  /* 0x0000001259597220 */ /* 0x000fe20000410000 */
[----:B------:R-:W-:-:S03]  /*3a50*/  HADD2.F32 R72, -RZ, R35.H0_H0 ;  /* 0x20000023ff487230 */ /* 0x000fc60000004100 */
[----:B------:R-:W-:Y:S01]  /*3a60*/  FMUL.FTZ R89, R89, R30 ;  /* 0x0000001e59597220 */ /* 0x000fe20000410000 */
[----:B------:R-:W-:Y:S01]  /*3a70*/  FSETP.GTU.FTZ.AND P5, PT, R73, R28, PT ;  /* 0x0000001c4900720b */ /* 0x000fe20003fbc000 */
[----:B------:R-:W-:-:S03]  /*3a80*/  IMAD.MOV.U32 R73, RZ, RZ, R104 ;  /* 0x000000ffff497224 */ /* 0x000fc600078e0068 */
        /* <DEDUP_REMOVED lines=13> */
.L_x_3211:
        /* <DEDUP_REMOVED lines=15> */
.L_x_3213:
[----:B------:R-:W-:Y:S05]  /*3c50*/  BSYNC.RECONVERGENT B2 ;  /* 0x0000000000027941 */ /* 0x000fea0003800200 */
.L_x_3212:
[----:B------:R-:W-:Y:S01]  /*3c60*/  IMAD.WIDE.U32 R98, R5, -0x326172a9, RZ ;  /* 0xcd9e8d5705627825 */ /* 0x000fe200078e00ff */
[----:B------:R-:W-:Y:S02]  /*3c70*/  LOP3.LUT R72, R7, R107, R83, 0x96, !PT ;  /* 0x0000006b07487212 */ /* 0x000fe400078e9653 */
[----:B------:R-:W-:Y:S01]  /*3c80*/  IADD3 R107, PT, PT, R83, -0x4498517b, RZ ;  /* 0xbb67ae85536b7810 */ /* 0x000fe20007ffe0ff */
[----:B------:R-:W-:Y:S01]  /*3c90*/  IMAD.MOV.U32 R24, RZ, RZ, RZ ;  /* 0x000000ffff187224 */ /* 0x000fe200078e00ff */
        /* <DEDUP_REMOVED lines=38> */
[----:B------:R-:W-:-:S04]  /*3f00*/  IMAD.WIDE.U32 R104, R104, -0x2daee0ad, RZ ;  /* 0xd2511f5368687825 */ /* 0x000fc800078e00ff */
[----:B------:R-:W-:Y:S01]  /*3f10*/  VIADD R99, R82, 0x5384540f ;  /* 0x5384540f52637836 */ /* 0x000fe20000000000 */
[----:B------:R-:W-:Y:S01]  /*3f20*/  LOP3.LUT R107, R107, R106, R105, 0x96, !PT ;  /* 0x0000006a6b6b7212 */ /* 0x000fe200078e9669 */
        /* <DEDUP_REMOVED lines=12> */
[----:B------:R-:W-:Y:S01]  /*3ff0*/  IMAD.MOV.U32 R73, RZ, RZ, R16 ;  /* 0x000000ffff497224 */ /* 0x000fe200078e0010 */
[----:B------:R-:W-:Y:S02]  /*4000*/  MOV R16, R72 ;  /* 0x0000004800107202 */ /* 0x000fe40000000f00 */
[----:B------:R-:W-:-:S07]  /*4010*/  LOP3.LUT R102, R99, R106, R105, 0x96, !PT ;  /* 0x0000006a63667212 */ /* 0x000fce00078e9669 */
.L_x_3210:
[----:B------:R-:W-:Y:S05]  /*4020*/  BSYNC.RECONVERGENT B1 ;  /* 0x0000000000017941 */ /* 0x000fea0003800200 */
.L_x_3209:
[----:B------:R-:W-:Y:S01]  /*4030*/  HADD2.F32 R75, -RZ, R75.H1_H1 ;  /* 0x3000004bff4b7230 */ /* 0x000fe20000004100 */
[----:B------:R-:W-:Y:S02]  /*4040*/  I2FP.F32.U32 R73, R73 ;  /* 0x0000004900497245 */ /* 0x000fe40000201000 */
[----:B------:R-:W-:Y:S02]  /*4050*/  F2FP.F16.F32.PACK_AB R74, R87, R31 ;  /* 0x0000001f574a723e */ /* 0x000fe400000000ff */
[----:B------:R-:W-:Y:S01]  /*4060*/  FMUL.FTZ R75, R75, R18 ;  /* 0x000000124b4b7220 */ /* 0x000fe20000410000 */
[----:B------:R-:W-:Y:S01]  /*4070*/  FFMA.FTZ R73, R73, R26, 1.1641532182693481445e-10 ;  /* 0x2f00000049497423 */ /* 0x000fe2000001001a */
[----:B------:R-:W-:Y:S01]  /*4080*/  HADD2.F32 R26, -RZ, R63.H1_H1 ;  /* 0x3000003fff1a7230 */ /* 0x000fe20000004100 */
[----:B------:R-:W-:Y:S01]  /*4090*/  F2FP.F16.F32.PACK_AB R72, R17, R11 ;  /* 0x0000000b1148723e */ /* 0x000fe200000000ff */
[----:B------:R-:W-:Y:S01]  /*40a0*/  FMUL.FTZ R75, R75, R30 ;  /* 0x0000001e4b4b7220 */ /* 0x000fe20000410000 */
[----:B------:R-:W-:Y:S01]  /*40b0*/  HADD2.F32 R30, -RZ, R35.H1_H1 ;  /* 0x30000023ff1e7230 */ /* 0x000fe20000004100 */
[----:B------:R-:W-:-:S02]  /*40c0*/  FSETP.GTU.FTZ.AND P6, PT, R73, R28, PT ;  /* 0x0000001c4900720b */ /* 0x000fc40003fdc000 */
[----:B------:R-:W-:Y:S02]  /*40d0*/  F2FP.F16.F32.PACK_AB R73, R21, R19 ;  /* 0x000000131549723e */ /* 0x000fe400000000ff */
[----:B------:R-:W-:Y:S02]  /*40e0*/  FSEL R75, R75, RZ, !P6 ;  /* 0x000000ff4b4b7208 */ /* 0x000fe40007000000 */
[----:B------:R-:W-:-:S03]  /*40f0*/  PLOP3.LUT P6, PT, P6, PT, PT, 0x8, 0x80 ;  /* 0x000000000080781c */ /* 0x000fc600037ce170 */
[----:B------:R-:W-:-:S05]  /*4100*/  FFMA.FTZ R99, R75, R26, R30 ;  /* 0x0000001a4b637223 */ /* 0x000fca000001001e */
[----:B------:R-:W-:Y:S01]  /*4110*/  F2FP.F16.F32.PACK_AB R75, R99, R89 ;  /* 0x00000059634b723e */ /* 0x000fe200000000ff */
[----:B------:R-:W-:Y:S06]  /*4120*/  BRA `(.L_x_3214) ;  /* 0x0000003000707947 */ /* 0x000fec0003800000 */
.L_x_3174:
        /* <DEDUP_REMOVED lines=16> */
.L_x_3217:
        /* <DEDUP_REMOVED lines=13> */
.L_x_3219:
[----:B------:R-:W-:Y:S05]  /*4300*/  BSYNC.RECONVERGENT B2 ;  /* 0x0000000000027941 */ /* 0x000fea0003800200 */
.L_x_3218:
        /* <DEDUP_REMOVED lines=53> */
[----:B------:R-:W-:-:S03]  /*4660*/  IADD3 R11, PT, PT, R82, -0x700cb87f, RZ ;  /* 0x8ff34781520b7810 */ /* 0x000fc60007ffe0ff */
[----:B------:R-:W-:Y:S01]  /*4670*/  IMAD.WIDE.U32 R16, R16, -0x2daee0ad, RZ ;  /* 0xd2511f5310107825 */ /* 0x000fe200078e00ff */
[----:B------:R-:W-:Y:S02]  /*4680*/  LOP3.LUT R102, R11, R86, R105, 0x96, !PT ;  /* 0x000000560b667212 */ /* 0x000fe400078e9669 */
[----:B------:R-:W-:Y:S02]  /*4690*/  MOV R11, R28 ;  /* 0x0000001c000b7202 */ /* 0x000fe40000000f00 */
[----:B------:R-:W-:Y:S01]  /*46a0*/  LOP3.LUT R22, R19, R30, R17, 0x96, !PT ;  /* 0x0000001e13167212 */ /* 0x000fe200078e9611 */
[----:B------:R-:W-:-:S07]  /*46b0*/  IMAD.MOV.U32 R19, RZ, RZ, RZ ;  /* 0x000000ffff137224 */ /* 0x000fce00078e00ff */
.L_x_3216:
[----:B------:R-:W-:Y:S05]  /*46c0*/  BSYNC.RECONVERGENT B1 ;  /* 0x0000000000017941 */ /* 0x000fea0003800200 */
.L_x_3215:
        /* <DEDUP_REMOVED lines=10> */
[----:B------:R-:W-:-:S03]  /*4770*/  IMAD.MOV.U32 R21, RZ, RZ, 0x2 ;  /* 0x00000002ff157424 */ /* 0x000fc600078e00ff */
[----:B0-----:R-:W-:Y:S01]  /*4780*/  FMUL.FTZ R17, R17, R30 ;  /* 0x0000001e11117220 */ /* 0x001fe20000410000 */
[----:B-1----:R-:W-:-:S04]  /*4790*/  FSETP.GTU.FTZ.AND P0, PT, R11, R28, PT ;  /* 0x0000001c0b00720b */ /* 0x002fc80003f1c000 */
        /* <DEDUP_REMOVED lines=14> */
.L_x_3222:
        /* <DEDUP_REMOVED lines=13> */
.L_x_3224:
[----:B------:R-:W-:Y:S05]  /*4950*/  BSYNC.RECONVERGENT B2 ;  /* 0x0000000000027941 */ /* 0x000fea0003800200 */
.L_x_3223:
[----:B------:R-:W-:Y:S01]  /*4960*/  IMAD.WIDE.U32 R88, R5, -0x326172a9, RZ ;  /* 0xcd9e8d5705587825 */ /* 0x000fe200078e00ff */
[----:B------:R-:W-:Y:S02]  /*4970*/  LOP3.LUT R86, R7, R99, R83, 0x96, !PT ;  /* 0x0000006307567212 */ /* 0x000fe400078e9653 */
[----:B------:R-:W-:Y:S01]  /*4980*/  IADD3 R17, PT, PT, R82, -0x61c88647, RZ ;  /* 0x9e3779b952117810 */ /* 0x000fe20007ffe0ff */
[C---:B------:R-:W-:Y:S01]  /*4990*/  VIADD R19, R83.reuse, 0xbb67ae85 ;  /* 0xbb67ae8553137836 */ /* 0x040fe20000000000 */
        /* <DEDUP_REMOVED lines=13> */
[----:B------:R-:W-:Y:S02]  /*4a70*/  HFMA2 R21, -RZ, RZ, 0, 0 ;  /* 0x00000000ff157431 */ /* 0x000fe400000001ff */
        /* <DEDUP_REMOVED lines=35> */
[----:B------:R-:W-:Y:S02]  /*4cb0*/  LOP3.LUT R86, R17, R86, R99, 0x96, !PT ;  /* 0x0000005611567212 */ /* 0x000fe400078e9663 */
[----:B------:R-:W-:-:S03]  /*4cc0*/  IADD3 R17, PT, PT, R82, -0x700cb87f, RZ ;  /* 0x8ff3478152117810 */ /* 0x000fc60007ffe0ff */
[----:B------:R-:W-:Y:S01]  /*4cd0*/  IMAD.WIDE.U32 R86, R86, -0x2daee0ad, RZ ;  /* 0xd2511f5356567825 */ /* 0x000fe200078e00ff */
[----:B------:R-:W-:Y:S02]  /*4ce0*/  LOP3.LUT R102, R17, R98, R105, 0x96, !PT ;  /* 0x0000006211667212 */ /* 0x000fe400078e9669 */
[----:B------:R-:W-:Y:S01]  /*4cf0*/  MOV R17, R16 ;  /* 0x0000001000117202 */ /* 0x000fe20000000f00 */
[----:B------:R-:W-:Y:S01]  /*4d00*/  IMAD.MOV.U32 R16, RZ, RZ, R86 ;  /* 0x000000ffff107224 */ /* 0x000fe200078e0056 */
[----:B------:R-:W-:-:S07]  /*4d10*/  LOP3.LUT R22, R19, R88, R87, 0x96, !PT ;  /* 0x0000005813167212 */ /* 0x000fce00078e9657 */
.L_x_3221:
[----:B------:R-:W-:Y:S05]  /*4d20*/  BSYNC.RECONVERGENT B1 ;  /* 0x0000000000017941 */ /* 0x000fea0003800200 */
.L_x_3220:
[----:B------:R-:W-:Y:S01]  /*4d30*/  I2FP.F32.U32 R17, R17 ;  /* 0x0000001100117245 */ /* 0x000fe20000201000 */
[----:B------:R-:W-:Y:S01]  /*4d40*/  HADD2.F32 R19, -RZ, R72.H1_H1 ;  /* 0x30000048ff137230 */ /* 0x000fe20000004100 */
[----:B------:R-:W-:Y:S01]  /*4d50*/  ISETP.NE.AND P1, PT, R21, 0x1, PT ;  /* 0x000000011500780c */ /* 0x000fe20003f25270 */
[----:B------:R-:W-:Y:S01]  /*4d60*/  HADD2.F32 R24, -RZ, R60.H1_H1 ;  /* 0x3000003cff187230 */ /* 0x000fe20000004100 */
[----:B------:R-:W-:Y:S01]  /*4d70*/  BSSY.RECONVERGENT B1, `(.L_x_3225) ;  /* 0x000005d000017945 */ /* 0x000fe20003800200 */
[----:B------:R-:W-:Y:S01]  /*4d80*/  FFMA.FTZ R17, R17, R26, 1.1641532182693481445e-10 ;  /* 0x2f00000011117423 */ /* 0x000fe2000001001a */
[----:B------:R-:W-:Y:S01]  /*4d90*/  FMUL.FTZ R19, R19, R18 ;  /* 0x0000001213137220 */ /* 0x000fe20000410000 */
[----:B------:R-:W-:-:S03]  /*4da0*/  IMAD.MOV.U32 R31, RZ, RZ, 0x2 ;  /* 0x00000002ff1f7424 */ /* 0x000fc600078e00ff */
[----:B------:R-:W-:Y:S01]  /*4db0*/  FMUL.FTZ R19, R19, R30 ;  /* 0x0000001e13137220 */ /* 0x000fe20000410000 */
[----:B------:R-:W-:-:S04]  /*4dc0*/  FSETP.GTU.FTZ.AND P0, PT, R17, R28, PT ;  /* 0x0000001c1100720b */ /* 0x000fc80003f1c000 */
[----:B------:R-:W-:Y:S02]  /*4dd0*/  FSEL R17, R19, RZ, !P0 ;  /* 0x000000ff13117208 */ /* 0x000fe40004000000 */
[----:B------:R-:W-:Y:S02]  /*4de0*/  PLOP3.LUT P0, PT, P0, PT, PT, 0x8, 0x80 ;  /* 0x000000000080781c */ /* 0x000fe4000070e170 */
[----:B------:R-:W-:Y:S01]  /*4df0*/  MOV R19, R104 ;  /* 0x0000006800137202 */ /* 0x000fe20000000f00 */
[----:B------:R-:W-:Y:S01]  /*4e00*/  FMUL.FTZ R17, R17, R24 ;  /* 0x0000001811117220 */ /* 0x000fe20000410000 */
        /* <DEDUP_REMOVED lines=9> */
.L_x_3227:
        /* <DEDUP_REMOVED lines=13> */
.L_x_3229:
[----:B------:R-:W-:Y:S05]  /*4f70*/  BSYNC.RECONVERGENT B2 ;  /* 0x0000000000027941 */ /* 0x000fea0003800200 */
.L_x_3228:
        /* <DEDUP_REMOVED lines=60> */
.L_x_3226:
[----:B------:R-:W-:Y:S05]  /*5340*/  BSYNC.RECONVERGENT B1 ;  /* 0x0000000000017941 */ /* 0x000fea0003800200 */
.L_x_3225:
[----:B------:R-:W-:Y:S01]  /*5350*/  I2FP.F32.U32 R19, R19 ;  /* 0x0000001300137245 */ /* 0x000fe20000201000 */
[----:B------:R-:W-:Y:S01]  /*5360*/  HADD2.F32 R21, -RZ, R73.H0_H0 ;  /* 0x20000049ff157230 */ /* 0x000fe20000004100 */
[----:B------:R-:W-:Y:S01]  /*5370*/  ISETP.NE.AND P2, PT, R31, 0x1, PT ;  /* 0x000000011f00780c */ /* 0x000fe20003f45270 */
[----:B------:R-:W-:Y:S01]  /*5380*/  HADD2.F32 R24, -RZ, R61.H0_H0 ;  /* 0x2000003dff187230 */ /* 0x000fe20000004100 */
        /* <DEDUP_REMOVED lines=19> */
.L_x_3232:
        /* <DEDUP_REMOVED lines=13> */
.L_x_3234:
[----:B------:R-:W-:Y:S05]  /*5590*/  BSYNC.RECONVERGENT B2 ;  /* 0x0000000000027941 */ /* 0x000fea0003800200 */
.L_x_3233:
        /* <DEDUP_REMOVED lines=60> */
.L_x_3231:
[----:B------:R-:W-:Y:S05]  /*5960*/  BSYNC.RECONVERGENT B1 ;  /* 0x0000000000017941 */ /* 0x000fea0003800200 */
.L_x_3230:
        /* <DEDUP_REMOVED lines=23> */
.L_x_3237:
        /* <DEDUP_REMOVED lines=13> */
.L_x_3239:
[----:B------:R-:W-:Y:S05]  /*5bb0*/  BSYNC.RECONVERGENT B2 ;  /* 0x0000000000027941 */ /* 0x000fea0003800200 */
.L_x_3238:
[----:B------:R-:W-:Y:S01]  /*5bc0*/  IMAD.WIDE.U32 R86, R5, -0x326172a9, RZ ;  /* 0xcd9e8d5705567825 */ /* 0x000fe200078e00ff */
[----:B------:R-:W-:-:S03]  /*5bd0*/  LOP3.LUT R72, R7, R89, R83, 0x96, !PT ;  /* 0x0000005907487212 */ /* 0x000fc600078e9653 */
[----:B------:R-:W-:Y:S01]  /*5be0*/  HFMA2 R76, -RZ, RZ, 0, 0 ;  /* 0x00000000ff4c7431 */ /* 0x000fe200000001ff */
[----:B------:R-:W-:Y:S02]  /*5bf0*/  IADD3 R31, PT, PT, R82, -0x61c88647, RZ ;  /* 0x9e3779b9521f7810 */ /* 0x000fe40007ffe0ff */
[----:B------:R-:W-:Y:S01]  /*5c00*/  LOP3.LUT R98, R4, R87, R82, 0x96, !PT ;  /* 0x0000005704627212 */ /* 0x000fe200078e9652 */
[----:B------:R-:W-:Y:S01]  /*5c10*/  IMAD.WIDE.U32 R72, R72, -0x326172a9, RZ ;  /* 0xcd9e8d5748487825 */ /* 0x000fe200078e00ff */
[----:B------:R-:W-:-:S03]  /*5c20*/  MOV R24, R16 ;  /* 0x0000001000187202 */ /* 0x000fc60000000f00 */
        /* <DEDUP_REMOVED lines=50> */
[----:B------:R-:W-:-:S03]  /*5f50*/  LOP3.LUT R102, R31, R88, R105, 0x96, !PT ;  /* 0x000000581f667212 */ /* 0x000fc600078e9669 */
[----:B------:R-:W-:Y:S01]  /*5f60*/  IMAD.MOV.U32 R16, RZ, RZ, R72 ;  /* 0x000000ffff107224 */ /* 0x000fe200078e0048 */
[----:B------:R-:W-:-:S07]  /*5f70*/  LOP3.LUT R22, R87, R86, R73, 0x96, !PT ;  /* 0x0000005657167212 */ /* 0x000fce00078e9649 */
.L_x_3236:
[----:B------:R-:W-:Y:S05]  /*5f80*/  BSYNC.RECONVERGENT B1 ;  /* 0x0000000000017941 */ /* 0x000fea0003800200 */
.L_x_3235:
        /* <DEDUP_REMOVED lines=23> */
.L_x_3242:
        /* <DEDUP_REMOVED lines=13> */
.L_x_3244:
[----:B------:R-:W-:Y:S05]  /*61d0*/  BSYNC.RECONVERGENT B2 ;  /* 0x0000000000027941 */ /* 0x000fea0003800200 */
.L_x_3243:
        /* <DEDUP_REMOVED lines=57> */
[----:B------:R-:W-:Y:S02]  /*6570*/  IMAD.MOV.U32 R16, RZ, RZ, R72 ;  /* 0x000000ffff107224 */ /* 0x000fe400078e0048 */
[----:B------:R-:W-:Y:S01]  /*6580*/  HFMA2 R72, -RZ, RZ, 0, 0 ;  /* 0x00000000ff487431 */ /* 0x000fe200000001ff */
[----:B------:R-:W-:-:S07]  /*6590*/  LOP3.LUT R22, R89, R86, R73, 0x96, !PT ;  /* 0x0000005659167212 */ /* 0x000fce00078e9649 */
.L_x_3241:
[----:B------:R-:W-:Y:S05]  /*65a0*/  BSYNC.RECONVERGENT B1 ;  /* 0x0000000000017941 */ /* 0x000fea0003800200 */
.L_x_3240:
        /* <DEDUP_REMOVED lines=23> */
.L_x_3247:
        /* <DEDUP_REMOVED lines=13> */
.L_x_3249:
[----:B------:R-:W-:Y:S05]  /*67f0*/  BSYNC.RECONVERGENT B2 ;  /* 0x0000000000027941 */ /* 0x000fea0003800200 */
.L_x_3248:
[----:B------:R-:W-:Y:S01]  /*6800*/  IMAD.WIDE.U32 R88, R5, -0x326172a9, RZ ;  /* 0xcd9e8d5705587825 */ /* 0x000fe200078e00ff */
[----:B------:R-:W-:-:S03]  /*6810*/  LOP3.LUT R72, R7, R99, R83, 0x96, !PT ;  /* 0x0000006307487212 */ /* 0x000fc600078e9653 */
[----:B------:R-:W-:Y:S01]  /*6820*/  HFMA2 R74, -RZ, RZ, 0, 0 ;  /* 0x00000000ff4a7431 */ /* 0x000fe200000001ff */
        /* <DEDUP_REMOVED lines=55> */
[----:B------:R-:W-:-:S03]  /*6ba0*/  IMAD.MOV.U32 R16, RZ, RZ, R72 ;  /* 0x000000ffff107224 */ /* 0x000fc600078e0048 */
[----:B------:R-:W-:-:S07]  /*6bb0*/  LOP3.LUT R22, R99, R88, R73, 0x96, !PT ;  /* 0x0000005863167212 */ /* 0x000fce00078e9649 */
.L_x_3246:
[----:B------:R-:W-:Y:S05]  /*6bc0*/  BSYNC.RECONVERGENT B1 ;  /* 0x0000000000017941 */ /* 0x000fea0003800200 */
.L_x_3245:
[----:B------:R-:W-:Y:S01]  /*6bd0*/  I2FP.F32.U32 R73, R24 ;  /* 0x0000001800497245 */ /* 0x000fe20000201000 */
[----:B------:R-:W-:Y:S01]  /*6be0*/  HADD2.F32 R89, -RZ, R75.H0_H0 ;  /* 0x2000004bff597230 */ /* 0x000fe20000004100 */
[----:B------:R-:W-:Y:S01]  /*6bf0*/  ISETP.NE.AND P6, PT, R74, 0x1, PT ;  /* 0x000000014a00780c */ /* 0x000fe20003fc5270 */
[----:B------:R-:W-:Y:S01]  /*6c00*/  HADD2.F32 R24, -RZ, R63.H0_H0 ;  /* 0x2000003fff187230 */ /* 0x000fe20000004100 */
[----:B------:R-:W-:Y:S01]  /*6c10*/  BSSY.RECONVERGENT B1, `(.L_x_3250) ;  /* 0x000005f000017945 */ /* 0x000fe20003800200 */
[----:B------:R-:W-:Y:S01]  /*6c20*/  FFMA.FTZ R73, R73, R26, 1.1641532182693481445e-10 ;  /* 0x2f00000049497423 */ /* 0x000fe2000001001a */
[----:B------:R-:W-:-:S04]  /*6c30*/  FMUL.FTZ R89, R89, R18 ;  /* 0x0000001259597220 */ /* 0x000fc80000410000 */
[----:B------:R-:W-:Y:S01]  /*6c40*/  FMUL.FTZ R89, R89, R30 ;  /* 0x0000001e59597220 */ /* 0x000fe20000410000 */
[----:B------:R-:W-:Y:S02]  /*6c50*/  FSETP.GTU.FTZ.AND P5, PT, R73, R28, PT ;  /* 0x0000001c4900720b */ /* 0x000fe40003fbc000 */
[----:B------:R-:W-:Y:S02]  /*6c60*/  MOV R73, R104 ;  /* 0x0000006800497202 */ /* 0x000fe40000000f00 */
        /* <DEDUP_REMOVED lines=13> */
.L_x_3252:
        /* <DEDUP_REMOVED lines=15> */
.L_x_3254:
[----:B------:R-:W-:Y:S05]  /*6e30*/  BSYNC.RECONVERGENT B2 ;  /* 0x0000000000027941 */ /* 0x000fea0003800200 */
.L_x_3253:
[----:B------:R-:W-:Y:S01]  /*6e40*/  IMAD.WIDE.U32 R98, R5, -0x326172a9, RZ ;  /* 0xcd9e8d5705627825 */ /* 0x000fe200078e00ff */
[----:B------:R-:W-:-:S03]  /*6e50*/  LOP3.LUT R72, R7, R107, R83, 0x96, !PT ;  /* 0x0000006b07487212 */ /* 0x000fc600078e9653 */
[----:B------:R-:W-:Y:S02]  /*6e60*/  HFMA2 R24, -RZ, RZ, 0, 0 ;  /* 0x00000000ff187431 */ /* 0x000fe400000001ff */
        /* <DEDUP_REMOVED lines=50> */
[----:B------:R-:W-:Y:S02]  /*7190*/  VIADD R107, R83, 0x96a522ad ;  /* 0x96a522ad536b7836 */ /* 0x000fe40000000000 */
[----:B------:R-:W-:-:S04]  /*71a0*/  IMAD.WIDE.U32 R104, R105, -0x326172a9, RZ ;  /* 0xcd9e8d5769687825 */ /* 0x000fc800078e00ff */
[----:B------:R-:W-:Y:S01]  /*71b0*/  IMAD.WIDE.U32 R72, R73, -0x2daee0ad, RZ ;  /* 0xd2511f5349487825 */ /* 0x000fe200078e00ff */
[----:B------:R-:W-:-:S04]  /*71c0*/  LOP3.LUT R102, R99, R106, R105, 0x96, !PT ;  /* 0x0000006a63667212 */ /* 0x000fc800078e9669 */
[----:B------:R-:W-:Y:S02]  /*71d0*/  LOP3.LUT R22, R107, R98, R73, 0x96, !PT ;  /* 0x000000626b167212 */ /* 0x000fe400078e9649 */
[----:B------:R-:W-:Y:S01]  /*71e0*/  MOV R73, R16 ;  /* 0x0000001000497202 */ /* 0x000fe20000000f00 */
[----:B------:R-:W-:-:S07]  /*71f0*/  IMAD.MOV.U32 R16, RZ, RZ, R72 ;  /* 0x000000ffff107224 */ /* 0x000fce00078e0048 */
.L_x_3251:
[----:B------:R-:W-:Y:S05]  /*7200*/  BSYNC.RECONVERGENT B1 ;  /* 0x0000000000017941 */ /* 0x000fea0003800200 */
.L_x_3250:
[----:B------:R-:W-:Y:S01]  /*7210*/  I2FP.F32.U32 R73, R73 ;  /* 0x0000004900497245 */ /* 0x000fe20000201000 */
[----:B------:R-:W-:Y:S01]  /*7220*/  HADD2.F32 R75, -RZ, R75.H1_H1 ;  /* 0x3000004bff4b7230 */ /* 0x000fe20000004100 */
[----:B------:R-:W-:Y:S02]  /*7230*/  F2FP.F16.F32.PACK_AB R74, R87, R31 ;  /* 0x0000001f574a723e */ /* 0x000fe400000000ff */
[----:B------:R-:W-:Y:S01]  /*7240*/  F2FP.F16.F32.PACK_AB R72, R17, R11 ;  /* 0x0000000b1148723e */ /* 0x000fe200000000ff */
[----:B------:R-:W-:Y:S01]  /*7250*/  FFMA.FTZ R73, R73, R26, 1.1641532182693481445e-10 ;  /* 0x2f00000049497423 */ /* 0x000fe2000001001a */
[----:B------:R-:W-:Y:S01]  /*7260*/  FMUL.FTZ R75, R75, R18 ;  /* 0x000000124b4b7220 */ /* 0x000fe20000410000 */
[----:B------:R-:W-:-:S03]  /*7270*/  HADD2.F32 R26, -RZ, R63.H1_H1 ;  /* 0x3000003fff1a7230 */ /* 0x000fc60000004100 */
[----:B------:R-:W-:Y:S01]  /*7280*/  FMUL.FTZ R75, R75, R30 ;  /* 0x0000001e4b4b7220 */ /* 0x000fe20000410000 */
[----:B------:R-:W-:Y:S02]  /*7290*/  FSETP.GTU.FTZ.AND P6, PT, R73, R28, PT ;  /* 0x0000001c4900720b */ /* 0x000fe40003fdc000 */
[----:B------:R-:W-:Y:S02]  /*72a0*/  F2FP.F16.F32.PACK_AB R73, R21, R19 ;  /* 0x000000131549723e */ /* 0x000fe400000000ff */
[----:B------:R-:W-:Y:S02]  /*72b0*/  FSEL R99, R75, RZ, !P6 ;  /* 0x000000ff4b637208 */ /* 0x000fe40007000000 */
[----:B------:R-:W-:-:S03]  /*72c0*/  PLOP3.LUT P6, PT, P6, PT, PT, 0x8, 0x80 ;  /* 0x000000000080781c */ /* 0x000fc600037ce170 */
[----:B------:R-:W-:-:S05]  /*72d0*/  FMUL.FTZ R99, R99, R26 ;  /* 0x0000001a63637220 */ /* 0x000fca0000410000 */
[----:B------:R-:W-:-:S07]  /*72e0*/  F2FP.F16.F32.PACK_AB R75, R99, R89 ;  /* 0x00000059634b723e */ /* 0x000fce00000000ff */
.L_x_3214:
        /* <DEDUP_REMOVED lines=21> */
.L_x_3173:
[----:B------:R-:W-:Y:S05]  /*7440*/  BSYNC.RECONVERGENT B0 ;  /* 0x0000000000007941 */ /* 0x000fea0003800200 */
.L_x_3172:
        /* <DEDUP_REMOVED lines=29> */
.L_x_3260:
[----:B------:R-:W-:Y:S01]  /*7620*/  IADD3 R3, PT, PT, R3, 0x1, RZ ;  /* 0x0000000103037810 */ /* 0x000fe20007ffe0ff */
[----:B------:R-:W-:Y:S03]  /*7630*/  BSSY.RECONVERGENT B2, `(.L_x_3261) ;  /* 0x000000c000027945 */ /* 0x000fe60003800200 */
[C---:B------:R-:W-:Y:S01]  /*7640*/  ISETP.NE.AND P0, PT, R3.reuse, RZ, PT ;  /* 0x000000ff0300720c */ /* 0x040fe20003f05270 */
[----:B0-----:R-:W-:-:S12]  /*7650*/  IMAD.WIDE.U32 R76, R3, -0x2daee0ad, RZ ;  /* 0xd2511f53034c7825 */ /* 0x001fd800078e00ff */
        /* <DEDUP_REMOVED lines=9> */
.L_x_3262:
[----:B------:R-:W-:Y:S05]  /*76f0*/  BSYNC.RECONVERGENT B2 ;  /* 0x0000000000027941 */ /* 0x000fea0003800200 */
.L_x_3261:
        /* <DEDUP_REMOVED lines=24> */
[C---:B------:R-:W-:Y:S02]  /*7880*/  IADD3 R13, PT, PT, R82.reuse, 0x78dde6e4, RZ ;  /* 0x78dde6e4520d7810 */ /* 0x040fe40007ffe0ff */
[----:B------:R-:W-:Y:S01]  /*7890*/  LOP3.LUT R23, R23, R24, R77, 0x96, !PT ;  /* 0x0000001817177212 */ /* 0x000fe200078e964d */
[----:B------:R-:W-:Y:S01]  /*78a0*/  VIADD R77, R82, 0x1715609d ;  /* 0x1715609d524d7836 */ /* 0x000fe20000000000 */
[----:B------:R-:W-:-:S03]  /*78b0*/  LOP3.LUT R13, R13, R22, R79, 0x96, !PT ;  /* 0x000000160d0d7212 */ /* 0x000fc600078e964f */
        /* <DEDUP_REMOVED lines=9> */
[----:B------:R-:W-:Y:S01]  /*7950*/  LOP3.LUT R24, R23, R24, R77, 0x96, !PT ;  /* 0x0000001817187212 */ /* 0x000fe200078e964d */
[----:B------:R-:W-:Y:S01]  /*7960*/  VIADD R23, R82, 0x5384540f ;  /* 0x5384540f52177836 */ /* 0x000fe20000000000 */
[----:B------:R-:W-:-:S03]  /*7970*/  LOP3.LUT R13, R13, R22, R79, 0x96, !PT ;  /* 0x000000160d0d7212 */ /* 0x000fc600078e964f */
        /* <DEDUP_REMOVED lines=20> */
.L_x_3259:
[----:B------:R-:W-:Y:S05]  /*7ac0*/  BSYNC.RECONVERGENT B1 ;  /* 0x0000000000017941 */ /* 0x000fea0003800200 */
.L_x_3258:
[----:B------:R-:W1:Y:S01]  /*7ad0*/  LDC R78, c[0x0][0x408] ;  /* 0x00010200ff4e7b82 */ /* 0x000e620000000800 */
[----:B------:R-:W-:Y:S01]  /*7ae0*/  I2FP.F32.U32 R13, R13 ;  /* 0x0000000d000d7245 */ /* 0x000fe20000201000 */
[----:B------:R-:W-:Y:S02]  /*7af0*/  HFMA2 R30, -RZ, RZ, 0.1171875, 0 ;  /* 0x2f800000ff1e7431 */ /* 0x000fe400000001ff */
[----:B-----5:R-:W-:Y:S01]  /*7b00*/  HADD2.F32 R23, -RZ, R72.H0_H0 ;  /* 0x20000048ff177230 */ /* 0x020fe20000004100 */
[----:B------:R-:W-:Y:S01]  /*7b10*/  ISETP.NE.AND P1, PT, R25, 0x1, PT ;  /* 0x000000011900780c */ /* 0x000fe20003f25270 */
[----:B------:R-:W-:Y:S01]  /*7b20*/  HADD2.F32 R24, -RZ, R48.H0_H0 ;  /* 0x20000030ff187230 */ /* 0x000fe20000004100 */
[----:B------:R-:W-:Y:S01]  /*7b30*/  BSSY.RECONVERGENT B1, `(.L_x_3263) ;  /* 0x0000060000017945 */ /* 0x000fe20003800200 */
[----:B------:R-:W-:Y:S01]  /*7b40*/  FFMA.FTZ R13, R13, R30, 1.1641532182693481445e-10 ;  /* 0x2f0000000d0d7423 */ /* 0x000fe2000001001e */
[----:B0-----:R-:W0:Y:S01]  /*7b50*/  LDC R76, c[0x0][0x404] ;  /* 0x00010100ff4c7b82 */ /* 0x001e220000000800 */
[----:B------:R-:W-:Y:S01]  /*7b60*/  FMUL.FTZ R23, R23, R18 ;  /* 0x0000001217177220 */ /* 0x000fe20000410000 */
[----:B------:R-:W-:-:S02]  /*7b70*/  HADD2.F32 R28, -RZ, R32.H0_H0 ;  /* 0x20000020ff1c7230 */ /* 0x000fc40000004100 */
[----:B------:R-:W-:Y:S02]  /*7b80*/  IMAD.MOV.U32 R77, RZ, RZ, 0x2 ;  /* 0x00000002ff4d7424 */ /* 0x000fe400078e00ff */
[----:B-1----:R-:W-:Y:S01]  /*7b90*/  FMUL.FTZ R23, R23, R78 ;  /* 0x0000004e17177220 */ /* 0x002fe20000410000 */
[----:B0-----:R-:W-:-:S04]  /*7ba0*/  FSETP.GTU.FTZ.AND P0, PT, R13, R76, PT ;  /* 0x0000004c0d00720b */ /* 0x001fc80003f1c000 */
[----:B------:R-:W-:Y:S02]  /*7bb0*/  FSEL R13, R23, RZ, !P0 ;  /* 0x000000ff170d7208 */ /* 0x000fe40004000000 */
[----:B------:R-:W-:Y:S02]  /*7bc0*/  PLOP3.LUT P0, PT, P0, PT, PT, 0x8, 0x80 ;  /* 0x000000000080781c */ /* 0x000fe4000070e170 */
[----:B------:R-:W-:Y:S01]  /*7bd0*/  MOV R23, R104 ;  /* 0x0000006800177202 */ /* 0x000fe20000000f00 */
        /* <DEDUP_REMOVED lines=11> */
.L_x_3265:
        /* <DEDUP_REMOVED lines=13> */
.L_x_3267:
[----:B------:R-:W-:Y:S05]  /*7d60*/  BSYNC.RECONVERGENT B2 ;  /* 0x0000000000027941 */ /* 0x000fea0003800200 */
.L_x_3266:
        /* <DEDUP_REMOVED lines=27> */
[----:B------:R-:W-:Y:S01]  /*7f20*/  IMAD.WIDE.U32 R24, R77, -0x326172a9, RZ ;  /* 0xcd9e8d574d187825 */ /* 0x000fe200078e00ff */
[----:B------:R-:W-:-:S03]  /*7f30*/  IADD3 R23, PT, PT, R82, 0x1715609d, RZ ;  /* 0x1715609d52177810 */ /* 0x000fc60007ffe0ff */
        /* <DEDUP_REMOVED lines=29> */
[----:B------:R-:W-:Y:S01]  /*8110*/  LOP3.LUT R22, R77, R22, R25, 0x96, !PT ;  /* 0x000000164d167212 */ /* 0x000fe200078e9619 */
[----:B------:R-:W-:-:S07]  /*8120*/  HFMA2 R77, -RZ, RZ, 0, 0 ;  /* 0x00000000ff4d7431 */ /* 0x000fce00000001ff */
.L_x_3264:
[----:B------:R-:W-:Y:S05]  /*8130*/  BSYNC.RECONVERGENT B1 ;  /* 0x0000000000017941 */ /* 0x000fea0003800200 */
.L_x_3263:
        /* <DEDUP_REMOVED lines=24> */
.L_x_3270:
        /* <DEDUP_REMOVED lines=13> */
.L_x_3272:
[----:B------:R-:W-:Y:S05]  /*8390*/  BSYNC.RECONVERGENT B2 ;  /* 0x0000000000027941 */ /* 0x000fea0003800200 */
.L_x_3271:
        /* <DEDUP_REMOVED lines=60> */
.L_x_3269:
[----:B------:R-:W-:Y:S05]  /*8760*/  BSYNC.RECONVERGENT B1 ;  /* 0x0000000000017941 */ /* 0x000fea0003800200 */
.L_x_3268:
        /* <DEDUP_REMOVED lines=8> */
[----:B------:R-:W-:Y:S02]  /*87f0*/  IMAD.MOV.U32 R80, RZ, RZ, 0x2 ;  /* 0x00000002ff507424 */ /* 0x000fe400078e00ff */
        /* <DEDUP_REMOVED lines=15> */
.L_x_3275:
        /* <DEDUP_REMOVED lines=13> */
.L_x_3277:
[----:B------:R-:W-:Y:S05]  /*89c0*/  BSYNC.RECONVERGENT B2 ;  /* 0x0000000000027941 */ /* 0x000fea0003800200 */
.L_x_3276:
[----:B------:R-:W-:Y:S01]  /*89d0*/  IMAD.WIDE.U32 R92, R5, -0x326172a9, RZ ;  /* 0xcd9e8d57055c7825 */ /* 0x000fe200078e00ff */
[----:B------:R-:W-:-:S03]  /*89e0*/  LOP3.LUT R90, R7, R101, R83, 0x96, !PT ;  /* 0x00000065075a7212 */ /* 0x000fc600078e9653 */
[----:B------:R-:W-:Y:S01]  /*89f0*/  HFMA2 R80, -RZ, RZ, 0, 0 ;  /* 0x00000000ff507431 */ /* 0x000fe200000001ff */
[----:B------:R-:W-:Y:S01]  /*8a00*/  IADD3 R77, PT, PT, R82, -0x61c88647, RZ ;  /* 0x9e3779b9524d7810 */ /* 0x000fe20007ffe0ff */
[----:B------:R-:W-:Y:S01]  /*8a10*/  VIADD R79, R83, 0xbb67ae85 ;  /* 0xbb67ae85534f7836 */ /* 0x000fe20000000000 */
[----:B------:R-:W-:Y:S01]  /*8a20*/  LOP3.LUT R104, R4, R93, R82, 0x96, !PT ;  /* 0x0000005d04687212 */ /* 0x000fe200078e9652 */
[----:B------:R-:W-:Y:S01]  /*8a30*/  IMAD.WIDE.U32 R90, R90, -0x326172a9, RZ ;  /* 0xcd9e8d575a5a7825 */ /* 0x000fe200078e00ff */
[----:B------:R-:W-:-:S03]  /*8a40*/  MOV R24, R26 ;  /* 0x0000001a00187202 */ /* 0x000fc60000000f00 */
        /* <DEDUP_REMOVED lines=52> */
.L_x_3274:
[----:B------:R-:W-:Y:S05]  /*8d90*/  BSYNC.RECONVERGENT B1 ;  /* 0x0000000000017941 */ /* 0x000fea0003800200 */
.L_x_3273:
        /* <DEDUP_REMOVED lines=24> */
.L_x_3280:
        /* <DEDUP_REMOVED lines=13> */
.L_x_3282:
[----:B------:R-:W-:Y:S05]  /*8ff0*/  BSYNC.RECONVERGENT B2 ;  /* 0x0000000000027941 */ /* 0x000fea0003800200 */
.L_x_3281:
        /* <DEDUP_REMOVED lines=59> */
[----:B------:R-:W-:-:S07]  /*93b0*/  LOP3.LUT R22, R91, R90, R73, 0x96, !PT ;  /* 0x0000005a5b167212 */ /* 0x000fce00078e9649 */
.L_x_3279:
[----:B------:R-:W-:Y:S05]  /*93c0*/  BSYNC.RECONVERGENT B1 ;  /* 0x0000000000017941 */ /* 0x000fea0003800200 */
.L_x_3278:
        /* <DEDUP_REMOVED lines=24> */
.L_x_3285:
        /* <DEDUP_REMOVED lines=13> */
.L_x_3287:
[----:B------:R-:W-:Y:S05]  /*9620*/  BSYNC.RECONVERGENT B2 ;  /* 0x0000000000027941 */ /* 0x000fea0003800200 */
.L_x_3286:
        /* <DEDUP_REMOVED lines=60> */
.L_x_3284:
[----:B------:R-:W-:Y:S05]  /*99f0*/  BSYNC.RECONVERGENT B1 ;  /* 0x0000000000017941 */ /* 0x000fea0003800200 */
.L_x_3283:
        /* <DEDUP_REMOVED lines=24> */
.L_x_3290:
        /* <DEDUP_REMOVED lines=13> */
.L_x_3292:
[----:B------:R-:W-:Y:S05]  /*9c50*/  BSYNC.RECONVERGENT B2 ;  /* 0x0000000000027941 */ /* 0x000fea0003800200 */
.L_x_3291:
        /* <DEDUP_REMOVED lines=60> */
.L_x_3289:
[----:B------:R-:W-:Y:S05]  /*a020*/  BSYNC.RECONVERGENT B1 ;  /* 0x0000000000017941 */ /* 0x000fea0003800200 */
.L_x_3288:
        /* <DEDUP_REMOVED lines=9> */
[----:B------:R-:W-:Y:S02]  /*a0c0*/  FSETP.GTU.FTZ.AND P5, PT, R73, R76, PT ;  /* 0x0000004c4900720b */ /* 0x000fe40003fbc000 */
[----:B------:R-:W-:Y:S02]  /*a0d0*/  MOV R73, R104 ;  /* 0x0000006800497202 */ /* 0x000fe40000000f00 */
[----:B------:R-:W-:Y:S02]  /*a0e0*/  FSEL R93, R93, RZ, !P5 ;  /* 0x000000ff5d5d7208 */ /* 0x000fe40006800000 */
[----:B------:R-:W-:-:S03]  /*a0f0*/  PLOP3.LUT P5, PT, P5, PT, PT, 0x8, 0x80 ;  /* 0x000000000080781c */ /* 0x000fc60002fae170 */
[----:B------:R-:W-:Y:S01]  /*a100*/  FFMA.FTZ R93, R93, R24, R72 ;  /* 0x000000185d5d7223 */ /* 0x000fe20000010048 */
        /* <DEDUP_REMOVED lines=10> */
.L_x_3295:
        /* <DEDUP_REMOVED lines=15> */
.L_x_3297:
[----:B------:R-:W-:Y:S05]  /*a2a0*/  BSYNC.RECONVERGENT B2 ;  /* 0x0000000000027941 */ /* 0x000fea0003800200 */
.L_x_3296:
        /* <DEDUP_REMOVED lines=60> */
.L_x_3294:
[----:B------:R-:W-:Y:S05]  /*a670*/  BSYNC.RECONVERGENT B1 ;  /* 0x0000000000017941 */ /* 0x000fea0003800200 */
.L_x_3293:
[----:B------:R-:W-:Y:S01]  /*a680*/  HADD2.F32 R75, -RZ, R75.H1_H1 ;  /* 0x3000004bff4b7230 */ /* 0x000fe20000004100 */
[----:B------:R-:W-:Y:S01]  /*a690*/  I2FP.F32.U32 R73, R73 ;  /* 0x0000004900497245 */ /* 0x000fe20000201000 */
[----:B------:R-:W-:Y:S01]  /*a6a0*/  HADD2.F32 R72, -RZ, R35.H1_H1 ;  /* 0x30000023ff487230 */ /* 0x000fe20000004100 */
[----:B------:R-:W-:Y:S02]  /*a6b0*/  F2FP.F16.F32.PACK_AB R74, R91, R79 ;  /* 0x0000004f5b4a723e */ /* 0x000fe400000000ff */
[----:B------:R-:W-:Y:S01]  /*a6c0*/  FMUL.FTZ R75, R75, R18 ;  /* 0x000000124b4b7220 */ /* 0x000fe20000410000 */
[----:B------:R-:W-:Y:S01]  /*a6d0*/  FFMA.FTZ R73, R73, R30, 1.1641532182693481445e-10 ;  /* 0x2f00000049497423 */ /* 0x000fe2000001001e */
[----:B------:R-:W-:Y:S02]  /*a6e0*/  HADD2.F32 R30, -RZ, R51.H1_H1 ;  /* 0x30000033ff1e7230 */ /* 0x000fe40000004100 */
[----:B------:R-:W-:Y:S02]  /*a6f0*/  FMUL.FTZ R75, R75, R78 ;  /* 0x0000004e4b4b7220 */ /* 0x000fe40000410000 */
[----:B------:R-:W-:-:S02]  /*a700*/  FSETP.GTU.FTZ.AND P6, PT, R73, R76, PT ;  /* 0x0000004c4900720b */ /* 0x000fc40003fdc000 */
[----:B------:R-:W-:Y:S02]  /*a710*/  F2FP.F16.F32.PACK_AB R73, R77, R25 ;  /* 0x000000194d49723e */ /* 0x000fe400000000ff */
[----:B------:R-:W-:Y:S02]  /*a720*/  FSEL R75, R75, RZ, !P6 ;  /* 0x000000ff4b4b7208 */ /* 0x000fe40007000000 */
[----:B------:R-:W-:-:S03]  /*a730*/  PLOP3.LUT P6, PT, P6, PT, PT, 0x8, 0x80 ;  /* 0x000000000080781c */ /* 0x000fc600037ce170 */
[----:B------:R-:W-:Y:S01]  /*a740*/  FFMA.FTZ R101, R75, R30, R72 ;  /* 0x0000001e4b657223 */ /* 0x000fe20000010048 */
[----:B------:R-:W-:-:S04]  /*a750*/  F2FP.F16.F32.PACK_AB R72, R23, R13 ;  /* 0x0000000d1748723e */ /* 0x000fc800000000ff */
[----:B------:R-:W-:Y:S01]  /*a760*/  F2FP.F16.F32.PACK_AB R75, R101, R93 ;  /* 0x0000005d654b723e */ /* 0x000fe200000000ff */
[----:B------:R-:W-:Y:S06]  /*a770*/  BRA `(.L_x_3298) ;  /* 0x0000003000747947 */ /* 0x000fec0003800000 */
.L_x_3257:
        /* <DEDUP_REMOVED lines=16> */
.L_x_3301:
        /* <DEDUP_REMOVED lines=13> */
.L_x_3303:
[----:B------:R-:W-:Y:S05]  /*a950*/  BSYNC.RECONVERGENT B2 ;  /* 0x0000000000027941 */ /* 0x000fea0003800200 */
.L_x_3302:
        /* <DEDUP_REMOVED lines=60> */
.L_x_3300:
[----:B------:R-:W-:Y:S05]  /*ad20*/  BSYNC.RECONVERGENT B1 ;  /* 0x0000000000017941 */ /* 0x000fea0003800200 */
.L_x_3299:
        /* <DEDUP_REMOVED lines=10> */
[----:B------:R-:W-:-:S03]  /*add0*/  IMAD.MOV.U32 R77, RZ, RZ, 0x2 ;  /* 0x00000002ff4d7424 */ /* 0x000fc600078e00ff */
[----:B-1----:R-:W-:Y:S01]  /*ade0*/  FMUL.FTZ R23, R23, R78 ;  /* 0x0000004e17177220 */ /* 0x002fe20000410000 */
[----:B0-----:R-:W-:-:S04]  /*adf0*/  FSETP.GTU.FTZ.AND P0, PT, R13, R76, PT ;  /* 0x0000004c0d00720b */ /* 0x001fc80003f1c000 */
        /* <DEDUP_REMOVED lines=14> */
.L_x_3306:
        /* <DEDUP_REMOVED lines=13> */
.L_x_3308:
[----:B------:R-:W-:Y:S05]  /*afb0*/  BSYNC.RECONVERGENT B2 ;  /* 0x0000000000027941 */ /* 0x000fea0003800200 */
.L_x_3307:
        /* <DEDUP_REMOVED lines=60> */
.L_x_3305:
[----:B------:R-:W-:Y:S05]  /*b380*/  BSYNC.RECONVERGENT B1 ;  /* 0x0000000000017941 */ /* 0x000fea0003800200 */
.L_x_3304:
        /* <DEDUP_REMOVED lines=23> */
.L_x_3311:
        /* <DEDUP_REMOVED lines=13> */
.L_x_3313:
[----:B------:R-:W-:Y:S05]  /*b5d0*/  BSYNC.RECONVERGENT B2 ;  /* 0x0000000000027941 */ /* 0x000fea0003800200 */
.L_x_3312:
        /* <DEDUP_REMOVED lines=58> */
[----:B------:R-:W-:Y:S01]  /*b980*/  MOV R25, R26 ;  /* 0x0000001a00197202 */ /* 0x000fe20000000f00 */
[----:B------:R-:W-:-:S07]  /*b990*/  IMAD.MOV.U32 R26, RZ, RZ, R24 ;  /* 0x000000ffff1a7224 */ /* 0x000fce00078e0018 */
.L_x_3310:
[----:B------:R-:W-:Y:S05]  /*b9a0*/  BSYNC.RECONVERGENT B1 ;  /* 0x0000000000017941 */ /* 0x000fea0003800200 */
.L_x_3309:
        /* <DEDUP_REMOVED lines=23> */
.L_x_3316:
        /* <DEDUP_REMOVED lines=13> */
.L_x_3318:
[----:B------:R-:W-:Y:S05]  /*bbf0*/  BSYNC.RECONVERGENT B2 ;  /* 0x0000000000027941 */ /* 0x000fea0003800200 */
.L_x_3317:
        /* <DEDUP_REMOVED lines=58> */
[----:B------:R-:W-:Y:S01]  /*bfa0*/  LOP3.LUT R22, R79, R92, R91, 0x96, !PT ;  /* 0x0000005c4f167212 */ /* 0x000fe200078e965b */
[----:B------:R-:W-:-:S07]  /*bfb0*/  HFMA2 R79, -RZ, RZ, 0, 0 ;  /* 0x00000000ff4f7431 */ /* 0x000fce00000001ff */
.L_x_3315:
[----:B------:R-:W-:Y:S05]  /*bfc0*/  BSYNC.RECONVERGENT B1 ;  /* 0x0000000000017941 */ /* 0x000fea0003800200 */
.L_x_3314:
        /* <DEDUP_REMOVED lines=23> */
.L_x_3321:
        /* <DEDUP_REMOVED lines=13> */
.L_x_3323:
[----:B------:R-:W-:Y:S05]  /*c210*/  BSYNC.RECONVERGENT B2 ;  /* 0x0000000000027941 */ /* 0x000fea0003800200 */
.L_x_3322:
[----:B------:R-:W-:Y:S01]  /*c220*/  IMAD.WIDE.U32 R90, R5, -0x326172a9, RZ ;  /* 0xcd9e8d57055a7825 */ /* 0x000fe200078e00ff */
[----:B------:R-:W-:Y:S02]  /*c230*/  LOP3.LUT R72, R7, R93, R83, 0x96, !PT ;  /* 0x0000005d07487212 */ /* 0x000fe400078e9653 */
        /* <DEDUP_REMOVED lines=38> */
[----:B------:R-:W-:Y:S02]  /*c4a0*/  VIADD R91, R83, 0x1fd5c5a3 ;  /* 0x1fd5c5a3535b7836 */ /* 0x000fe40000000000 */
        /* <DEDUP_REMOVED lines=17> */
[----:B------:R-:W-:Y:S01]  /*c5c0*/  HFMA2 R72, -RZ, RZ, 0, 0 ;  /* 0x00000000ff487431 */ /* 0x000fe200000001ff */
[----:B------:R-:W-:-:S07]  /*c5d0*/  LOP3.LUT R22, R91, R90, R73, 0x96, !PT ;  /* 0x0000005a5b167212 */ /* 0x000fce00078e9649 */
.L_x_3320:
[----:B------:R-:W-:Y:S05]  /*c5e0*/  BSYNC.RECONVERGENT B1 ;  /* 0x0000000000017941 */ /* 0x000fea0003800200 */
.L_x_3319:
        /* <DEDUP_REMOVED lines=23> */
.L_x_3326:
        /* <DEDUP_REMOVED lines=13> */
.L_x_3328:
[----:B------:R-:W-:Y:S05]  /*c830*/  BSYNC.RECONVERGENT B2 ;  /* 0x0000000000027941 */ /* 0x000fea0003800200 */
.L_x_3327:
        /* <DEDUP_REMOVED lines=60> */
.L_x_3325:
[----:B------:R-:W-:Y:S05]  /*cc00*/  BSYNC.RECONVERGENT B1 ;  /* 0x0000000000017941 */ /* 0x000fea0003800200 */
.L_x_3324:
        /* <DEDUP_REMOVED lines=23> */
.L_x_3331:
        /* <DEDUP_REMOVED lines=13> */
.L_x_3333:
[----:B------:R-:W-:Y:S05]  /*ce50*/  BSYNC.RECONVERGENT B2 ;  /* 0x0000000000027941 */ /* 0x000fea0003800200 */
.L_x_3332:
        /* <DEDUP_REMOVED lines=60> */
.L_x_3330:
[----:B------:R-:W-:Y:S05]  /*d220*/  BSYNC.RECONVERGENT B1 ;  /* 0x0000000000017941 */ /* 0x000fea0003800200 */
.L_x_3329:
        /* <DEDUP_REMOVED lines=23> */
.L_x_3336:
        /* <DEDUP_REMOVED lines=15> */
.L_x_3338:
[----:B------:R-:W-:Y:S05]  /*d490*/  BSYNC.RECONVERGENT B2 ;  /* 0x0000000000027941 */ /* 0x000fea0003800200 */
.L_x_3337:
        /* <DEDUP_REMOVED lines=60> */
.L_x_3335:
[----:B------:R-:W-:Y:S05]  /*d860*/  BSYNC.RECONVERGENT B1 ;  /* 0x0000000000017941 */ /* 0x000fea0003800200 */
.L_x_3334:
        /* <DEDUP_REMOVED lines=14> */
.L_x_3298:
        /* <DEDUP_REMOVED lines=21> */
.L_x_3256:
[----:B------:R-:W-:Y:S05]  /*daa0*/  BSYNC.RECONVERGENT B0 ;  /* 0x0000000000007941 */ /* 0x000fea0003800200 */
.L_x_3255:
        /* <DEDUP_REMOVED lines=16> */
[----:B0-----:R-:W-:-:S09]  /*dbb0*/  IMAD.MOV.U32 R26, RZ, RZ, R28 ;  /* 0x000000ffff1a7224 */ /* 0x001fd200078e001c */
        /* <DEDUP_REMOVED lines=11> */
.L_x_3344:
        /* <DEDUP_REMOVED lines=13> */
.L_x_3346:
[----:B------:R-:W-:Y:S05]  /*dd40*/  BSYNC.RECONVERGENT B2 ;  /* 0x0000000000027941 */ /* 0x000fea0003800200 */
.L_x_3345:
        /* <DEDUP_REMOVED lines=43> */
[----:B------:R-:W-:Y:S02]  /*e000*/  IADD3 R15, PT, PT, R83, 0x1fd5c5a3, RZ ;  /* 0x1fd5c5a3530f7810 */ /* 0x000fe40007ffe0ff */
[----:B------:R-:W-:Y:S02]  /*e010*/  LOP3.LUT R27, R27, R94, R81, 0x96, !PT ;  /* 0x0000005e1b1b7212 */ /* 0x000fe400078e9651 */
[----:B------:R-:W-:-:S03]  /*e020*/  LOP3.LUT R15, R15, R84, R97, 0x96, !PT ;  /* 0x000000540f0f7212 */ /* 0x000fc600078e9661 */
[----:B------:R-:W-:-:S04]  /*e030*/  IMAD.WIDE.U32 R26, R27, -0x2daee0ad, RZ ;  /* 0xd2511f531b1a7825 */ /* 0x000fc800078e00ff */
[----:B------:R-:W-:Y:S01]  /*e040*/  IMAD.WIDE.U32 R102, R15, -0x326172a9, RZ ;  /* 0xcd9e8d570f667825 */ /* 0x000fe200078e00ff */
[C---:B------:R-:W-:Y:S02]  /*e050*/  IADD3 R15, PT, PT, R82.reuse, -0xe443238, RZ ;  /* 0xf1bbcdc8520f7810 */ /* 0x040fe40007ffe0ff */
[----:B------:R-:W-:Y:S02]  /*e060*/  LOP3.LUT R29, R29, R96, R27, 0x96, !PT ;  /* 0x000000601d1d7212 */ /* 0x000fe400078e961b */
[----:B------:R-:W-:Y:S01]  /*e070*/  LOP3.LUT R80, R15, R80, R103, 0x96, !PT ;  /* 0x000000500f507212 */ /* 0x000fe200078e9667 */
[----:B------:R-:W-:Y:S01]  /*e080*/  VIADD R15, R82, 0x8ff34781 ;  /* 0x8ff34781520f7836 */ /* 0x000fe20000000000 */
[----:B------:R-:W-:Y:S01]  /*e090*/  IADD3 R27, PT, PT, R83, -0x695add53, RZ ;  /* 0x96a522ad531b7810 */ /* 0x000fe20007ffe0ff */
[----:B------:R-:W-:-:S04]  /*e0a0*/  IMAD.WIDE.U32 R104, R29, -0x326172a9, RZ ;  /* 0xcd9e8d571d687825 */ /* 0x000fc800078e00ff */
[----:B------:R-:W-:Y:S01]  /*e0b0*/  IMAD.WIDE.U32 R80, R80, -0x2daee0ad, RZ ;  /* 0xd2511f5350507825 */ /* 0x000fe200078e00ff */
[----:B------:R-:W-:Y:S02]  /*e0c0*/  LOP3.LUT R102, R15, R102, R105, 0x96, !PT ;  /* 0x000000660f667212 */ /* 0x000fe400078e9669 */
[----:B------:R-:W-:Y:S01]  /*e0d0*/  MOV R15, R28 ;  /* 0x0000001c000f7202 */ /* 0x000fe20000000f00 */
[----:B------:R-:W-:Y:S01]  /*e0e0*/  IMAD.MOV.U32 R29, RZ, RZ, RZ ;  /* 0x000000ffff1d7224 */ /* 0x000fe200078e00ff */
[----:B------:R-:W-:Y:S01]  /*e0f0*/  LOP3.LUT R22, R27, R26, R81, 0x96, !PT ;  /* 0x0000001a1b167212 */ /* 0x000fe200078e9651 */
[----:B------:R-:W-:-:S07]  /*e100*/  IMAD.MOV.U32 R26, RZ, RZ, R80 ;  /* 0x000000ffff1a7224 */ /* 0x000fce00078e0050 */
.L_x_3343:
[----:B------:R-:W-:Y:S05]  /*e110*/  BSYNC.RECONVERGENT B1 ;  /* 0x0000000000017941 */ /* 0x000fea0003800200 */
.L_x_3342:
        /* <DEDUP_REMOVED lines=14> */
[----:B------:R-:W-:Y:S02]  /*e200*/  FSEL R15, R27, RZ, !P1 ;  /* 0x000000ff1b0f7208 */ /* 0x000fe40004800000 */
[----:B------:R-:W-:-:S03]  /*e210*/  PLOP3.LUT P1, PT, P1, PT, PT, 0x8, 0x80 ;  /* 0x000000000080781c */ /* 0x000fc60000f2e170 */
[----:B------:R-:W-:Y:S01]  /*e220*/  FFMA.FTZ R15, R15, R24, R28 ;  /* 0x000000180f0f7223 */ /* 0x000fe2000001001c */
        /* <DEDUP_REMOVED lines=11> */
.L_x_3349:
        /* <DEDUP_REMOVED lines=13> */
.L_x_3351:
[----:B------:R-:W-:Y:S05]  /*e3b0*/  BSYNC.RECONVERGENT B2 ;  /* 0x0000000000027941 */ /* 0x000fea0003800200 */
.L_x_3350:
[----:B------:R-:W-:Y:S01]  /*e3c0*/  IMAD.WIDE.U32 R94, R5, -0x326172a9, RZ ;  /* 0xcd9e8d57055e7825 */ /* 0x000fe200078e00ff */
[----:B------:R-:W-:Y:S02]  /*e3d0*/  LOP3.LUT R84, R7, R103, R83, 0x96, !PT ;  /* 0x0000006707547212 */ /* 0x000fe400078e9653 */
[----:B------:R-:W-:Y:S01]  /*e3e0*/  IADD3 R27, PT, PT, R82, -0x61c88647, RZ ;  /* 0x9e3779b9521b7810 */ /* 0x000fe20007ffe0ff */
[C---:B------:R-:W-:Y:S01]  /*e3f0*/  VIADD R29, R83.reuse, 0xbb67ae85 ;  /* 0xbb67ae85531d7836 */ /* 0x040fe20000000000 */
[----:B------:R-:W-:Y:S01]  /*e400*/  LOP3.LUT R96, R4, R95, R82, 0x96, !PT ;  /* 0x0000005f04607212 */ /* 0x000fe200078e9652 */
[----:B------:R-:W-:Y:S01]  /*e410*/  IMAD.WIDE.U32 R84, R84, -0x326172a9, RZ ;  /* 0xcd9e8d5754547825 */ /* 0x000fe200078e00ff */
[----:B------:R-:W-:Y:S02]  /*e420*/  IADD3 R81, PT, PT, R83, 0x76cf5d0a, RZ ;  /* 0x76cf5d0a53517810 */ /* 0x000fe40007ffe0ff */
[----:B------:R-:W-:Y:S01]  /*e430*/  MOV R24, R26 ;  /* 0x0000001a00187202 */ /* 0x000fe20000000f00 */
        /* <DEDUP_REMOVED lines=43> */
[----:B------:R-:W-:-:S04]  /*e6f0*/  IMAD.WIDE.U32 R102, R102, -0x326172a9, RZ ;  /* 0xcd9e8d5766667825 */ /* 0x000fc800078e00ff */
[----:B------:R-:W-:Y:S01]  /*e700*/  IMAD.WIDE.U32 R104, R29, -0x326172a9, RZ ;  /* 0xcd9e8d571d687825 */ /* 0x000fe200078e00ff */
[----:B------:R-:W-:Y:S02]  /*e710*/  LOP3.LUT R84, R27, R84, R103, 0x96, !PT ;  /* 0x000000541b547212 */ /* 0x000fe400078e9667 */
[----:B------:R-:W-:Y:S01]  /*e720*/  IADD3 R27, PT, PT, R82, -0x700cb87f, RZ ;  /* 0x8ff34781521b7810 */ /* 0x000fe20007ffe0ff */
[----:B------:R-:W-:Y:S02]  /*e730*/  VIADD R29, R83, 0x96a522ad ;  /* 0x96a522ad531d7836 */ /* 0x000fe40000000000 */
[----:B------:R-:W-:Y:S01]  /*e740*/  IMAD.WIDE.U32 R84, R84, -0x2daee0ad, RZ ;  /* 0xd2511f5354547825 */ /* 0x000fe200078e00ff */
[----:B------:R-:W-:-:S03]  /*e750*/  LOP3.LUT R102, R27, R102, R105, 0x96, !PT ;  /* 0x000000661b667212 */ /* 0x000fc600078e9669 */
[----:B------:R-:W-:Y:S01]  /*e760*/  IMAD.MOV.U32 R26, RZ, RZ, R84 ;  /* 0x000000ffff1a7224 */ /* 0x000fe200078e0054 */
[----:B------:R-:W-:-:S07]  /*e770*/  LOP3.LUT R22, R29, R94, R85, 0x96, !PT ;  /* 0x0000005e1d167212 */ /* 0x000fce00078e9655 */
.L_x_3348:
[----:B------:R-:W-:Y:S05]  /*e780*/  BSYNC.RECONVERGENT B1 ;  /* 0x0000000000017941 */ /* 0x000fea0003800200 */
.L_x_3347:
        /* <DEDUP_REMOVED lines=25> */
.L_x_3354:
        /* <DEDUP_REMOVED lines=13> */
.L_x_3356:
[----:B------:R-:W-:Y:S05]  /*e9f0*/  BSYNC.RECONVERGENT B2 ;  /* 0x0000000000027941 */ /* 0x000fea0003800200 */
.L_x_3355:
        /* <DEDUP_REMOVED lines=57> */
[----:B------:R-:W-:Y:S02]  /*ed90*/  IMAD.MOV.U32 R26, RZ, RZ, R84 ;  /* 0x000000ffff1a7224 */ /* 0x000fe400078e0054 */
[----:B------:R-:W-:Y:S01]  /*eda0*/  HFMA2 R84, -RZ, RZ, 0, 0 ;  /* 0x00000000ff547431 */ /* 0x000fe200000001ff */
[----:B------:R-:W-:-:S07]  /*edb0*/  LOP3.LUT R22, R81, R94, R85, 0x96, !PT ;  /* 0x0000005e51167212 */ /* 0x000fce00078e9655 */
.L_x_3353:
[----:B------:R-:W-:Y:S05]  /*edc0*/  BSYNC.RECONVERGENT B1 ;  /* 0x0000000000017941 */ /* 0x000fea0003800200 */
.L_x_3352:
        /* <DEDUP_REMOVED lines=24> */
.L_x_3359:
        /* <DEDUP_REMOVED lines=13> */
.L_x_3361:
[----:B------:R-:W-:Y:S05]  /*f020*/  BSYNC.RECONVERGENT B2 ;  /* 0x0000000000027941 */ /* 0x000fea0003800200 */
.L_x_3360:
[----:B------:R-:W-:Y:S01]  /*f030*/  IMAD.WIDE.U32 R94, R5, -0x326172a9, RZ ;  /* 0xcd9e8d57055e7825 */ /* 0x000fe200078e00ff */
[----:B------:R-:W-:Y:S02]  /*f040*/  LOP3.LUT R84, R7, R103, R83, 0x96, !PT ;  /* 0x0000006707547212 */ /* 0x000fe400078e9653 */
        /* <DEDUP_REMOVED lines=58> */
.L_x_3358:
[----:B------:R-:W-:Y:S05]  /*f3f0*/  BSYNC.RECONVERGENT B1 ;  /* 0x0000000000017941 */ /* 0x000fea0003800200 */
.L_x_3357:
        /* <DEDUP_REMOVED lines=24> */
.L_x_3364:
        /* <DEDUP_REMOVED lines=13> */
.L_x_3366:
[----:B------:R-:W-:Y:S05]  /*f650*/  BSYNC.RECONVERGENT B2 ;  /* 0x0000000000027941 */ /* 0x000fea0003800200 */
.L_x_3365:
        /* <DEDUP_REMOVED lines=58> */
[----:B------:R-:W-:Y:S01]  /*fa00*/  LOP3.LUT R22, R95, R84, R73, 0x96, !PT ;  /* 0x000000545f167212 */ /* 0x000fe200078e9649 */
[----:B------:R-:W-:-:S07]  /*fa10*/  HFMA2 R84, -RZ, RZ, 0, 0 ;  /* 0x00000000ff547431 */ /* 0x000fce00000001ff */
.L_x_3363:
[----:B------:R-:W-:Y:S05]  /*fa20*/  BSYNC.RECONVERGENT B1 ;  /* 0x0000000000017941 */ /* 0x000fea0003800200 */
.L_x_3362:
        /* <DEDUP_REMOVED lines=24> */
.L_x_3369:
        /* <DEDUP_REMOVED lines=13> */
.L_x_3371:
[----:B------:R-:W-:Y:S05]  /*fc80*/  BSYNC.RECONVERGENT B2 ;  /* 0x0000000000027941 */ /* 0x000fea0003800200 */
.L_x_3370:
        /* <DEDUP_REMOVED lines=60> */
.L_x_3368:
[----:B------:R-:W-:Y:S05]  /*10050*/  BSYNC.RECONVERGENT B1 ;  /* 0x0000000000017941 */ /* 0x000fea0003800200 */
.L_x_3367:
        /* <DEDUP_REMOVED lines=24> */
.L_x_3374:
        /* <DEDUP_REMOVED lines=13> */
.L_x_3376:
[----:B------:R-:W-:Y:S05]  /*102b0*/  BSYNC.RECONVERGENT B2 ;  /* 0x0000000000027941 */ /* 0x000fea0003800200 */
.L_x_3375:
        /* <DEDUP_REMOVED lines=60> */
.L_x_3373:
[----:B------:R-:W-:Y:S05]  /*10680*/  BSYNC.RECONVERGENT B1 ;  /* 0x0000000000017941 */ /* 0x000fea0003800200 */
.L_x_3372:
        /* <DEDUP_REMOVED lines=24> */
.L_x_3379:
        /* <DEDUP_REMOVED lines=15> */
.L_x_3381:
[----:B------:R-:W-:Y:S05]  /*10900*/  BSYNC.RECONVERGENT B2 ;  /* 0x0000000000027941 */ /* 0x000fea0003800200 */
.L_x_3380:
        /* <DEDUP_REMOVED lines=60> */
.L_x_3378:
[----:B------:R-:W-:Y:S05]  /*10cd0*/  BSYNC.RECONVERGENT B1 ;  /* 0x0000000000017941 */ /* 0x000fea0003800200 */
.L_x_3377:
        /* <DEDUP_REMOVED lines=16> */
.L_x_3341:
        /* <DEDUP_REMOVED lines=16> */
.L_x_3385:
        /* <DEDUP_REMOVED lines=13> */
.L_x_3387:
[----:B------:R-:W-:Y:S05]  /*10fb0*/  BSYNC.RECONVERGENT B2 ;  /* 0x0000000000027941 */ /* 0x000fea0003800200 */
.L_x_3386:
        /* <DEDUP_REMOVED lines=60> */
.L_x_3384:
[----:B------:R-:W-:Y:S05]  /*11380*/  BSYNC.RECONVERGENT B1 ;  /* 0x0000000000017941 */ /* 0x000fea0003800200 */
.L_x_3383:
        /* <DEDUP_REMOVED lines=27> */
.L_x_3390:
        /* <DEDUP_REMOVED lines=13> */
.L_x_3392:
[----:B------:R-:W-:Y:S05]  /*11610*/  BSYNC.RECONVERGENT B2 ;  /* 0x0000000000027941 */ /* 0x000fea0003800200 */
.L_x_3391:
        /* <DEDUP_REMOVED lines=60> */
.L_x_3389:
[----:B------:R-:W-:Y:S05]  /*119e0*/  BSYNC.RECONVERGENT B1 ;  /* 0x0000000000017941 */ /* 0x000fea0003800200 */
.L_x_3388:
        /* <DEDUP_REMOVED lines=24> */
.L_x_3395:
        /* <DEDUP_REMOVED lines=13> */
.L_x_3397:
[----:B------:R-:W-:Y:S05]  /*11c40*/  BSYNC.RECONVERGENT B2 ;  /* 0x0000000000027941 */ /* 0x000fea0003800200 */
.L_x_3396:
        /* <DEDUP_REMOVED lines=60> */
.L_x_3394:
[----:B------:R-:W-:Y:S05]  /*12010*/  BSYNC.RECONVERGENT B1 ;  /* 0x0000000000017941 */ /* 0x000fea0003800200 */
.L_x_3393:
        /* <DEDUP_REMOVED lines=23> */
.L_x_3400:
        /* <DEDUP_REMOVED lines=13> */
.L_x_3402:
[----:B------:R-:W-:Y:S05]  /*12260*/  BSYNC.RECONVERGENT B2 ;  /* 0x0000000000027941 */ /* 0x000fea0003800200 */
.L_x_3401:
        /* <DEDUP_REMOVED lines=57> */
[----:B------:R-:W-:Y:S02]  /*12600*/  IMAD.MOV.U32 R26, RZ, RZ, R84 ;  /* 0x000000ffff1a7224 */ /* 0x000fe400078e0054 */
[----:B------:R-:W-:Y:S01]  /*12610*/  HFMA2 R84, -RZ, RZ, 0, 0 ;  /* 0x00000000ff547431 */ /* 0x000fe200000001ff */
[----:B------:R-:W-:-:S07]  /*12620*/  LOP3.LUT R22, R95, R94, R85, 0x96, !PT ;  /* 0x0000005e5f167212 */ /* 0x000fce00078e9655 */
.L_x_3399:
[----:B------:R-:W-:Y:S05]  /*12630*/  BSYNC.RECONVERGENT B1 ;  /* 0x0000000000017941 */ /* 0x000fea0003800200 */
.L_x_3398:
        /* <DEDUP_REMOVED lines=23> */
.L_x_3405:
        /* <DEDUP_REMOVED lines=13> */
.L_x_3407:
[----:B------:R-:W-:Y:S05]  /*12880*/  BSYNC.RECONVERGENT B2 ;  /* 0x0000000000027941 */ /* 0x000fea0003800200 */
.L_x_3406:
        /* <DEDUP_REMOVED lines=60> */
.L_x_3404:
[----:B------:R-:W-:Y:S05]  /*12c50*/  BSYNC.RECONVERGENT B1 ;  /* 0x0000000000017941 */ /* 0x000fea0003800200 */
.L_x_3403:
        /* <DEDUP_REMOVED lines=23> */
.L_x_3410:
        /* <DEDUP_REMOVED lines=13> */
.L_x_3412:
[----:B------:R-:W-:Y:S05]  /*12ea0*/  BSYNC.RECONVERGENT B2 ;  /* 0x0000000000027941 */ /* 0x000fea0003800200 */
.L_x_3411:
        /* <DEDUP_REMOVED lines=60> */
.L_x_3409:
[----:B------:R-:W-:Y:S05]  /*13270*/  BSYNC.RECONVERGENT B1 ;  /* 0x0000000000017941 */ /* 0x000fea0003800200 */
.L_x_3408:
        /* <DEDUP_REMOVED lines=23> */
.L_x_3415:
        /* <DEDUP_REMOVED lines=13> */
.L_x_3417:
[----:B------:R-:W-:Y:S05]  /*134c0*/  BSYNC.RECONVERGENT B2 ;  /* 0x0000000000027941 */ /* 0x000fea0003800200 */
.L_x_3416:
        /* <DEDUP_REMOVED lines=60> */
.L_x_3414:
[----:B------:R-:W-:Y:S05]  /*13890*/  BSYNC.RECONVERGENT B1 ;  /* 0x0000000000017941 */ /* 0x000fea0003800200 */
.L_x_3413:
[----:B------:R-:W-:Y:S01]  /*138a0*/  I2FP.F32.U32 R73, R24 ;  /* 0x0000001800497245 */ /* 0x000fe20000201000 */
[----:B------:R-:W-:Y:S01]  /*138b0*/  HADD2.F32 R97, -RZ, R75.H0_H0 ;  /* 0x2000004bff617230 */ /* 0x000fe20000004100 */
[----:B------:R-:W-:Y:S01]  /*138c0*/  ISETP.NE.AND P6, PT, R74, 0x1, PT ;  /* 0x000000014a00780c */ /* 0x000fe20003fc5270 */
[----:B------:R-:W-:Y:S01]  /*138d0*/  HADD2.F32 R24, -RZ, R39.H0_H0 ;  /* 0x20000027ff187230 */ /* 0x000fe20000004100 */
[----:B------:R-:W-:Y:S01]  /*138e0*/  BSSY.RECONVERGENT B1, `(.L_x_3418) ;  /* 0x000005f000017945 */ /* 0x000fe20003800200 */
[----:B------:R-:W-:Y:S01]  /*138f0*/  FFMA.FTZ R73, R73, R76, 1.1641532182693481445e-10 ;  /* 0x2f00000049497423 */ /* 0x000fe2000001004c */
[----:B------:R-:W-:Y:S01]  /*13900*/  FMUL.FTZ R97, R97, R18 ;  /* 0x0000001261617220 */ /* 0x000fe20000410000 */
[----:B------:R-:W-:-:S03]  /*13910*/  MOV R72, R104 ;  /* 0x0000006800487202 */ /* 0x000fc60000000f00 */
[----:B------:R-:W-:Y:S01]  /*13920*/  FMUL.FTZ R97, R97, R80 ;  /* 0x0000005061617220 */ /* 0x000fe20000410000 */
[----:B------:R-:W-:-:S04]  /*13930*/  FSETP.GTU.FTZ.AND P5, PT, R73, R78, PT ;  /* 0x0000004e4900720b */ /* 0x000fc80003fbc000 */
        /* <DEDUP_REMOVED lines=13> */
.L_x_3420:
        /* <DEDUP_REMOVED lines=15> */
.L_x_3422:
[----:B------:R-:W-:Y:S05]  /*13b00*/  BSYNC.RECONVERGENT B2 ;  /* 0x0000000000027941 */ /* 0x000fea0003800200 */
.L_x_3421:
        /* <DEDUP_REMOVED lines=57> */
[----:B------:R-:W-:Y:S02]  /*13ea0*/  LOP3.LUT R22, R103, R72, R107, 0x96, !PT ;  /* 0x0000004867167212 */ /* 0x000fe400078e966b */
[----:B------:R-:W-:Y:S01]  /*13eb0*/  MOV R72, R26 ;  /* 0x0000001a00487202 */ /* 0x000fe20000000f00 */
[----:B------:R-:W-:-:S07]  /*13ec0*/  IMAD.MOV.U32 R26, RZ, RZ, R106 ;  /* 0x000000ffff1a7224 */ /* 0x000fce00078e006a */
.L_x_3419:
[----:B------:R-:W-:Y:S05]  /*13ed0*/  BSYNC.RECONVERGENT B1 ;  /* 0x0000000000017941 */ /* 0x000fea0003800200 */
.L_x_3418:
        /* <DEDUP_REMOVED lines=14> */
.L_x_3382:
[----:B------:R-:W0:Y:S01]  /*13fc0*/  LDC.64 R108, c[0x0][0x3a8] ;  /* 0x0000ea00ff6c7b82 */ /* 0x000e220000000a00 */
[----:B------:R-:W-:Y:S02]  /*13fd0*/  SEL R76, RZ, 0x10000, !P5 ;  /* 0x00010000ff4c7807 */ /* 0x000fe40006800000 */
[----:B------:R-:W-:Y:S02]  /*13fe0*/  ISETP.NE.AND P5, PT, R30, RZ, PT ;  /* 0x000000ff1e00720c */ /* 0x000fe40003fa5270 */
[----:B------:R-:W-:Y:S02]  /*13ff0*/  SEL R78, RZ, 0x1000000, !P6 ;  /* 0x01000000ff4e7807 */ /* 0x000fe40007000000 */
[----:B------:R-:W-:Y:S01]  /*14000*/  ISETP.NE.AND P6, PT, R28, RZ, PT ;  /* 0x000000ff1c00720c */ /* 0x000fe20003fc5270 */
[----:B------:R-:W1:Y:S01]  /*14010*/  LDC.64 R106, c[0x0][0x3b0] ;  /* 0x0000ec00ff6a7b82 */ /* 0x000e620000000a00 */
[----:B------:R-:W-:Y:S02]  /*14020*/  SEL R111, RZ, 0x100, !P4 ;  /* 0x00000100ff6f7807 */ /* 0x000fe40006000000 */
[----:B------:R-:W-:-:S02]  /*14030*/  SEL R28, RZ, 0x1000000, !P2 ;  /* 0x01000000ff1c7807 */ /* 0x000fc40005000000 */
[----:B------:R-:W-:Y:S02]  /*14040*/  SEL R105, RZ, 0x10000, !P1 ;  /* 0x00010000ff697807 */ /* 0x000fe40004800000 */
[----:B------:R-:W-:Y:S02]  /*14050*/  SEL R18, RZ, 0x100, !P5 ;  /* 0x00000100ff127807 */ /* 0x000fe40006800000 */
[----:B------:R-:W-:Y:S02]  /*14060*/  LOP3.LUT R111, R111, R78, R76, 0xfe, !PT ;  /* 0x0000004e6f6f7212 */ /* 0x000fe400078efe4c */
[----:B------:R-:W-:Y:S02]  /*14070*/  SEL R110, RZ, 0x1, !P3 ;  /* 0x00000001ff6e7807 */ /* 0x000fe40005800000 */
[----:B------:R-:W-:Y:S01]  /*14080*/  LOP3.LUT R18, R18, R28, R105, 0xfe, !PT ;  /* 0x0000001c12127212 */ /* 0x000fe200078efe69 */
[----:B------:R-:W-:Y:S01]  /*14090*/  IMAD.MOV.U32 R28, RZ, RZ, R26 ;  /* 0x000000ffff1c7224 */ /* 0x000fe200078e001a */
[----:B------:R-:W-:Y:S01]  /*140a0*/  SEL R105, RZ, 0x1, !P6 ;  /* 0x00000001ff697807 */ /* 0x000fe20007000000 */
[----:B0-----:R-:W-:Y:S01]  /*140b0*/  IMAD.WIDE.U32 R108, R20, 0x10, R108 ;  /* 0x00000010146c7825 */ /* 0x001fe200078e006c */
[----:B------:R-:W-:-:S02]  /*140c0*/  LOP3.LUT R111, R111, R110, RZ, 0xfc, !PT ;  /* 0x0000006e6f6f7212 */ /* 0x000fc400078efcff */
[----:B------:R-:W-:Y:S02]  /*140d0*/  LOP3.LUT R110, R18, R105, RZ, 0xfc, !PT ;  /* 0x00000069126e7212 */ /* 0x000fe400078efcff */
[----:B------:R3:W-:Y:S01]  /*140e0*/  STG.E.128 desc[UR8][R108.64], R72 ;  /* 0x000000486c007986 */ /* 0x0007e2000c101d08 */
[----:B-1----:R-:W-:-:S05]  /*140f0*/  IMAD.WIDE.U32 R106, R20, 0x8, R106 ;  /* 0x00000008146a7825 */ /* 0x002fca00078e006a */
[----:B------:R3:W-:Y:S02]  /*14100*/  STG.E.64 desc[UR8][R106.64], R110 ;  /* 0x0000006e6a007986 */ /* 0x0007e4000c101b08 */
.L_x_3340:
[----:B------:R-:W-:Y:S05]  /*14110*/  BSYNC.RECONVERGENT B0 ;  /* 0x0000000000007941 */ /* 0x000fea0003800200 */
.L_x_3339:
[----:B------:R-:W-:Y:S01]  /*14120*/  ISETP.NE.AND P3, PT, R14, RZ, PT ;  /* 0x000000ff0e00720c */ /* 0x000fe20003f65270 */
[----:B------:R-:W-:Y:S01]  /*14130*/  FADD.FTZ R14, RZ, R11 ;  /* 0x0000000bff0e7221 */ /* 0x000fe20000010000 */
        /* <DEDUP_REMOVED lines=87> */
[----:B------:R-:W-:-:S04]  /*146b0*/  LOP3.LUT P1, R14, R12, 0x1f, RZ, 0xc0, !PT ;  /* 0x0000001f0c0e7812 */ /* 0x000fc8000782c0ff */
[----:B------:R-:W0:Y:S01]  /*146c0*/  SHFL.BFLY PT, R73, R18, 0x1, 0x1f ;  /* 0x0c201f0012497f89 */ /* 0x000e2200000e0000 */
[----:B------:R-:W-:Y:S01]  /*146d0*/  ISETP.GT.U32.AND P2, PT, R14, 0x7, PT ;  /* 0x000000070e00780c */ /* 0x000fe20003f44070 */
[----:B0-----:R-:W-:Y:S01]  /*146e0*/  FADD.FTZ R20, R18, R73 ;  /* 0x0000004912147221 */ /* 0x001fe20000010000 */
[----:B------:R-:W-:-:S04]  /*146f0*/  HFMA2 R18, -RZ, RZ, 0, 0 ;  /* 0x00000000ff127431 */ /* 0x000fc800000001ff */
        /* <DEDUP_REMOVED lines=16> */
.L_x_3424:
[----:B------:R-:W-:Y:S05]  /*14800*/  BSYNC.RECONVERGENT B0 ;  /* 0x0000000000007941 */ /* 0x000fea0003800200 */
.L_x_3423:
        /* <DEDUP_REMOVED lines=11> */
[----:B------:R0:W1:Y:S03]  /*148c0*/  LDS.64 R72, [R14+UR4] ;  /* 0x000000040e487984 */ /* 0x0000660008000a00 */
.L_x_3426:
[----:B------:R-:W-:Y:S05]  /*148d0*/  BSYNC.RECONVERGENT B0 ;  /* 0x0000000000007941 */ /* 0x000fea0003800200 */
.L_x_3425:
[----:B------:R-:W2:Y:S01]  /*148e0*/  SHFL.DOWN PT, R75, R18, 0x4, 0x1f ;  /* 0x08801f00124b7f89 */ /* 0x000ea200000e0000 */
[----:B------:R-:W-:Y:S01]  /*148f0*/  I2FP.F32.S32 R74, R18 ;  /* 0x00000012004a7245 */ /* 0x000fe20000201400 */
[----:B------:R-:W-:Y:S01]  /*14900*/  BSSY.RECONVERGENT B0, `(.L_x_3427) ;  /* 0x0000072000007945 */ /* 0x000fe20003800200 */
[----:B------:R-:W-:Y:S01]  /*14910*/  ISETP.NE.AND P2, PT, R12, RZ, PT ;  /* 0x000000ff0c00720c */ /* 0x000fe20003f45270 */
[----:B-1----:R-:W1:Y:S01]  /*14920*/  SHFL.DOWN PT, R105, R72, 0x4, 0x1f ;  /* 0x08801f0048697f89 */ /* 0x002e6200000e0000 */
[----:B------:R-:W-:-:S03]  /*14930*/  ISETP.NE.AND P1, PT, RZ, UR7, PT ;  /* 0x00000007ff007c0c */ /* 0x000fc6000bf25270 */
[----:B0-----:R-:W0:Y:S01]  /*14940*/  SHFL.DOWN PT, R14, R73, 0x4, 0x1f ;  /* 0x08801f00490e7f89 */ /* 0x001e2200000e0000 */
[----:B--2---:R-:W-:Y:S01]  /*14950*/  IMAD.IADD R20, R75, 0x1, R18 ;  /* 0x000000014b147824 */ /* 0x004fe200078e0212 */
[----:B------:R-:W-:-:S04]  /*14960*/  I2FP.F32.S32 R76, R75 ;  /* 0x0000004b004c7245 */ /* 0x000fc80000201400 */
[----:B------:R-:W-:Y:S01]  /*14970*/  I2FP.F32.S32 R26, R20 ;  /* 0x00000014001a7245 */ /* 0x000fe20000201400 */
[----:B------:R-:W2:Y:S01]  /*14980*/  SHFL.DOWN PT, R107, R20, 0x2, 0x1f ;  /* 0x08401f00146b7f89 */ /* 0x000ea200000e0000 */
[C---:B-1----:R-:W-:Y:S01]  /*14990*/  FMUL.FTZ R75, R105.reuse, R76 ;  /* 0x0000004c694b7220 */ /* 0x042fe20000410000 */
[----:B------:R-:W-:Y:S01]  /*149a0*/  FADD.FTZ R105, -R105, R72 ;  /* 0x0000004869697221 */ /* 0x000fe20000010100 */
[----:B------:R-:W1:Y:S01]  /*149b0*/  MUFU.RCP R30, R26 ;  /* 0x0000001a001e7308 */ /* 0x000e620000001000 */
[----:B0-----:R-:W-:Y:S01]  /*149c0*/  FADD.FTZ R73, R14, R73 ;  /* 0x000000490e497221 */ /* 0x001fe20000010000 */
[----:B------:R-:W-:Y:S01]  /*149d0*/  FFMA.FTZ R75, R74, R72, R75 ;  /* 0x000000484a4b7223 */ /* 0x000fe2000001004b */
        /* <DEDUP_REMOVED lines=30> */
[C---:B------:R-:W-:Y:S01]  /*14bc0*/  FFMA.FTZ R107, R72.reuse, R105, R107 ;  /* 0x00000069486b7223 */ /* 0x040fe2000001006b */
[----:B------:R-:W0:Y:S02]  /*14bd0*/  LDC R14, c[0x0][0x448] ;  /* 0x00011200ff0e7b82 */ /* 0x000e240000000800 */
        /* <DEDUP_REMOVED lines=15> */
[----:B---3--:R-:W-:Y:S01]  /*14cd0*/  @!P2 IMAD.WIDE R72, R0, 0x4, R72 ;  /* 0x000000040048a825 */ /* 0x008fe200078e0248 */
[----:B------:R-:W-:-:S04]  /*14ce0*/  FSEL R12, R107, RZ, !P1 ;  /* 0x000000ff6b0c7208 */ /* 0x000fc80004800000 */
[----:B------:R-:W1:Y:S02]  /*14cf0*/  MUFU.RSQ R105, R105 ;  /* 0x0000006900697308 */ /* 0x000e640000001400 */
[----:B-1----:R0:W-:Y:S01]  /*14d00*/  @!P2 STG.E desc[UR8][R72.64], R105 ;  /* 0x000000694800a986 */ /* 0x0021e2000c101908 */
[----:B------:R-:W-:Y:S05]  /*14d10*/  @!P3 BRA `(.L_x_3428) ;  /* 0x0000000000c0b947 */ /* 0x000fea0003800000 */
[--C-:B------:R-:W-:Y:S01]  /*14d20*/  FADD.FTZ R18, R19, -R12.reuse ;  /* 0x8000000c13127221 */ /* 0x100fe20000010000 */
[----:B0----5:R-:W-:Y:S02]  /*14d30*/  HADD2.F32 R107, -RZ, R69.H0_H0 ;  /* 0x20000045ff6b7230 */ /* 0x021fe40000004100 */
        /* <DEDUP_REMOVED lines=46> */
.L_x_3428:
[----:B------:R-:W-:Y:S05]  /*15020*/  BSYNC.RECONVERGENT B0 ;  /* 0x0000000000007941 */ /* 0x000fea0003800200 */
.L_x_3427:
[----:B------:R-:W-:Y:S01]  /*15030*/  ISETP.NE.AND P1, PT, R16, RZ, PT ;  /* 0x000000ff1000720c */ /* 0x000fe20003f25270 */
[----:B------:R-:W-:-:S12]  /*15040*/  BSSY.RECONVERGENT B0, `(.L_x_3429) ;  /* 0x0000032000007945 */ /* 0x000fd80003800200 */
[----:B------:R-:W-:Y:S05]  /*15050*/  @!P1 BRA `(.L_x_3430) ;  /* 0x0000000000c09947 */ /* 0x000fea0003800000 */
[--C-:B------:R-:W-:Y:S01]  /*15060*/  FADD.FTZ R16, R25, -R12.reuse ;  /* 0x8000000c19107221 */ /* 0x100fe20000010000 */
[----:B01---5:R-:W-:Y:S02]  /*15070*/  HADD2.F32 R107, -RZ, R57.H0_H0 ;  /* 0x20000039ff6b7230 */ /* 0x023fe40000004100 */
        /* <DEDUP_REMOVED lines=46> */
.L_x_3430:
[----:B------:R-:W-:Y:S05]  /*15360*/  BSYNC.RECONVERGENT B0 ;  /* 0x0000000000007941 */ /* 0x000fea0003800200 */
.L_x_3429:
[----:B------:R-:W-:Y:S04]  /*15370*/  BSSY.RECONVERGENT B0, `(.L_x_3431) ;  /* 0x0000031000007945 */ /* 0x000fe80003800200 */
[----:B------:R-:W-:Y:S05]  /*15380*/  @!P0 BRA `(.L_x_3432) ;  /* 0x0000000000bc8947 */ /* 0x000fea0003800000 */
[----:B012---:R-:W0:Y:S01]  /*15390*/  LDC.64 R72, c[0x0][0x428] ;  /* 0x00010a00ff487b82 */ /* 0x007e220000000a00 */
[--C-:B------:R-:W-:Y:S01]  /*153a0*/  FADD.FTZ R26, R85, -R12.reuse ;  /* 0x8000000c551a7221 */ /* 0x100fe20000010000 */
[--C-:B------:R-:W-:Y:S01]  /*153b0*/  FADD.FTZ R14, R15, -R12.reuse ;  /* 0x8000000c0f0e7221 */ /* 0x100fe20000010000 */
[--C-:B------:R-:W-:Y:S01]  /*153c0*/  FADD.FTZ R18, R29, -R12.reuse ;  /* 0x8000000c1d127221 */ /* 0x100fe20000010000 */
[----:B-----5:R-:W-:Y:S02]  /*153d0*/  HADD2.F32 R113, -RZ, R46.H0_H0 ;  /* 0x2000002eff717230 */ /* 0x020fe40000004100 */
[--C-:B------:R-:W-:Y:S01]  /*153e0*/  FADD.FTZ R16, R27, -R12.reuse ;  /* 0x8000000c1b107221 */ /* 0x100fe20000010000 */
[----:B------:R-:W-:Y:S02]  /*153f0*/  HADD2.F32 R115, -RZ, R42.H0_H0 ;  /* 0x2000002aff737230 */ /* 0x000fe40000004100 */
[--C-:B------:R-:W-:Y:S01]  /*15400*/  FADD.FTZ R20, R81, -R12.reuse ;  /* 0x8000000c51147221 */ /* 0x100fe20000010000 */
[--C-:B------:R-:W-:Y:S01]  /*15410*/  FADD.FTZ R30, R95, -R12.reuse ;  /* 0x8000000c5f1e7221 */ /* 0x100fe20000010000 */
[----:B------:R-:W-:Y:S01]  /*15420*/  FADD.FTZ R74, R97, -R12 ;  /* 0x8000000c614a7221 */ /* 0x000fe20000010000 */
[----:B------:R-:W-:-:S02]  /*15430*/  HADD2.F32 R75, -RZ, R44.H0_H0 ;  /* 0x2000002cff4b7230 */ /* 0x000fc40000004100 */
[----:B------:R-:W-:Y:S01]  /*15440*/  FMUL.FTZ R26, R105, R26 ;  /* 0x0000001a691a7220 */ /* 0x000fe20000410000 */
[----:B------:R-:W-:Y:S02]  /*15450*/  HADD2.F32 R107, -RZ, R40.H0_H0 ;  /* 0x20000028ff6b7230 */ /* 0x000fe40000004100 */
[----:B------:R-:W-:Y:S01]  /*15460*/  FADD.FTZ R12, R103, -R12 ;  /* 0x8000000c670c7221 */ /* 0x000fe20000010000 */
[----:B------:R-:W-:Y:S02]  /*15470*/  HADD2.F32 R109, -RZ, R45.H0_H0 ;  /* 0x2000002dff6d7230 */ /* 0x000fe40000004100 */
[C---:B------:R-:W-:Y:S01]  /*15480*/  FMUL.FTZ R14, R105.reuse, R14 ;  /* 0x0000000e690e7220 */ /* 0x040fe20000410000 */
[----:B------:R-:W-:Y:S02]  /*15490*/  HADD2.F32 R111, -RZ, R41.H0_H0 ;  /* 0x20000029ff6f7230 */ /* 0x000fe40000004100 */
[C---:B------:R-:W-:Y:S01]  /*154a0*/  FMUL.FTZ R18, R105.reuse, R18 ;  /* 0x0000001269127220 */ /* 0x040fe20000410000 */
[----:B------:R-:W-:Y:S01]  /*154b0*/  FFMA.FTZ R26, R26, R113, R115 ;  /* 0x000000711a1a7223 */ /* 0x000fe20000010073 */
[C---:B------:R-:W-:Y:S01]  /*154c0*/  FMUL.FTZ R16, R105.reuse, R16 ;  /* 0x0000001069107220 */ /* 0x040fe20000410000 */
[C---:B------:R-:W-:Y:S01]  /*154d0*/  FMUL.FTZ R20, R105.reuse, R20 ;  /* 0x0000001469147220 */ /* 0x040fe20000410000 */
[C---:B------:R-:W-:Y:S01]  /*154e0*/  FMUL.FTZ R30, R105.reuse, R30 ;  /* 0x0000001e691e7220 */ /* 0x040fe20000410000 */
[C---:B------:R-:W-:Y:S01]  /*154f0*/  FMUL.FTZ R74, R105.reuse, R74 ;  /* 0x0000004a694a7220 */ /* 0x040fe20000410000 */
[----:B------:R-:W-:Y:S01]  /*15500*/  FMUL.FTZ R12, R105, R12 ;  /* 0x0000000c690c7220 */ /* 0x000fe20000410000 */
[----:B------:R-:W-:Y:S01]  /*15510*/  FFMA.FTZ R14, R14, R75, R107 ;  /* 0x0000004b0e0e7223 */ /* 0x000fe2000001006b */
[----:B------:R-:W-:Y:S01]  /*15520*/  FFMA.FTZ R18, R18, R109, R111 ;  /* 0x0000006d12127223 */ /* 0x000fe2000001006f */
[----:B------:R-:W-:-:S02]  /*15530*/  HADD2.F32 R115, -RZ, R47.H0_H0 ;  /* 0x2000002fff737230 */ /* 0x000fc40000004100 */
[----:B------:R-:W-:Y:S02]  /*15540*/  HADD2.F32 R117, -RZ, R43.H0_H0 ;  /* 0x2000002bff757230 */ /* 0x000fe40000004100 */
[----:B------:R-:W-:Y:S02]  /*15550*/  HADD2.F32 R119, -RZ, R47.H1_H1 ;  /* 0x3000002fff777230 */ /* 0x000fe40000004100 */
[----:B------:R-:W-:Y:S02]  /*15560*/  HADD2.F32 R121, -RZ, R43.H1_H1 ;  /* 0x3000002bff797230 */ /* 0x000fe40000004100 */
[----:B------:R-:W-:Y:S01]  /*15570*/  FFMA.FTZ R74, R74, R115, R117 ;  /* 0x000000734a4a7223 */ /* 0x000fe20000010075 */
[----:B------:R-:W-:Y:S02]  /*15580*/  HADD2.F32 R75, -RZ, R44.H1_H1 ;  /* 0x3000002cff4b7230 */ /* 0x000fe40000004100 */
[----:B------:R-:W-:Y:S02]  /*15590*/  HADD2.F32 R107, -RZ, R45.H1_H1 ;  /* 0x3000002dff6b7230 */ /* 0x000fe40000004100 */
[----:B------:R-:W-:Y:S01]  /*155a0*/  FFMA.FTZ R119, R12, R119, R121 ;  /* 0x000000770c777223 */ /* 0x000fe20000010079 */
[----:B------:R-:W-:-:S02]  /*155b0*/  HADD2.F32 R111, -RZ, R46.H1_H1 ;  /* 0x3000002eff6f7230 */ /* 0x000fc40000004100 */
[----:B------:R-:W-:Y:S02]  /*155c0*/  HADD2.F32 R113, -RZ, R42.H1_H1 ;  /* 0x3000002aff717230 */ /* 0x000fe40000004100 */
[----:B------:R-:W-:Y:S02]  /*155d0*/  HADD2.F32 R109, -RZ, R41.H1_H1 ;  /* 0x30000029ff6d7230 */ /* 0x000fe40000004100 */
[----:B------:R-:W-:Y:S02]  /*155e0*/  HADD2.F32 R105, -RZ, R40.H1_H1 ;  /* 0x30000028ff697230 */ /* 0x000fe40000004100 */
[----:B------:R-:W-:Y:S01]  /*155f0*/  FFMA.FTZ R111, R30, R111, R113 ;  /* 0x0000006f1e6f7223 */ /* 0x000fe20000010071 */
[----:B------:R-:W-:Y:S01]  /*15600*/  FFMA.FTZ R109, R20, R107, R109 ;  /* 0x0000006b146d7223 */ /* 0x000fe2000001006d */
[----:B0-----:R-:W-:-:S04]  /*15610*/  IMAD.WIDE.U32 R106, R10, 0x10, R72 ;  /* 0x000000100a6a7825 */ /* 0x001fc800078e0048 */
[----:B------:R-:W-:Y:S01]  /*15620*/  FFMA.FTZ R105, R16, R75, R105 ;  /* 0x0000004b10697223 */ /* 0x000fe20000010069 */
[----:B------:R-:W-:Y:S02]  /*15630*/  F2FP.F16.F32.PACK_AB R75, R119, R74 ;  /* 0x0000004a774b723e */ /* 0x000fe400000000ff */
[----:B------:R-:W-:Y:S02]  /*15640*/  F2FP.F16.F32.PACK_AB R74, R111, R26 ;  /* 0x0000001a6f4a723e */ /* 0x000fe400000000ff */
[----:B------:R-:W-:Y:S02]  /*15650*/  F2FP.F16.F32.PACK_AB R73, R109, R18 ;  /* 0x000000126d49723e */ /* 0x000fe400000000ff */
[----:B------:R-:W-:-:S05]  /*15660*/  F2FP.F16.F32.PACK_AB R72, R105, R14 ;  /* 0x0000000e6948723e */ /* 0x000fca00000000ff */
[----:B------:R3:W-:Y:S02]  /*15670*/  STG.E.128 desc[UR8][R106.64], R72 ;  /* 0x000000486a007986 */ /* 0x0007e4000c101d08 */
.L_x_3432:
[----:B------:R-:W-:Y:S05]  /*15680*/  BSYNC.RECONVERGENT B0 ;  /* 0x0000000000007941 */ /* 0x000fea0003800200 */
.L_x_3431:
[----:B0123--:R-:W0:Y:S01]  /*15690*/  LDC.64 R72, c[0x0][0x380] ;  /* 0x0000e000ff487b82 */ /* 0x00fe220000000a00 */
[----:B------:R-:W-:Y:S01]  /*156a0*/  UPLOP3.LUT UP1, UPT, UPT, UPT, UP1, 0x40, 0x4 ;  /* 0x000000000004789c */ /* 0x000fe20003f2e810 */
[----:B0-----:R-:W-:-:S04]  /*156b0*/  IADD3 R0, PT, PT, R0, R72, RZ ;  /* 0x0000004800007210 */ /* 0x001fc80007ffe0ff */
[----:B------:R-:W-:-:S13]  /*156c0*/  ISETP.GE.AND P0, PT, R0, R73, PT ;  /* 0x000000490000720c */ /* 0x000fda0003f06270 */
[----:B------:R-:W-:Y:S05]  /*156d0*/  @!P0 BRA `(.L_x_3433) ;  /* 0xfffffeb400888947 */ /* 0x000fea000383ffff */
[----:B------:R-:W-:Y:S05]  /*156e0*/  EXIT ;  /* 0x000000000000794d */ /* 0x000fea0003800000 */
.L_x_3434:
        /* <DEDUP_REMOVED lines=9> */
.L_x_20931:


//--------------------- .text._ZN10layer_norm13ln_fwd_kernelINS_13Kernel_traitsI6__halfS2_S2_S2_fjLj6144ELj1ELj1ELj8ELj16ENS_18Kernel_traits_baseILj6144ES2_S2_S2_S2_fjLj256EEEEELb1ELb1ELb0ELb1EEEvNS_9FwdParamsE --------------------------
	.section	.text._ZN10layer_norm13ln_fwd_kernelINS_13Kernel_traitsI6__halfS2_S2_S2_fjLj6144ELj1ELj1ELj8ELj16ENS_18Kernel_traits_baseILj6144ES2_S2_S2_S2_fjLj256EEEEELb1ELb1ELb0ELb1EEEvNS_9FwdParamsE,"ax",@progbits
	.align	128
        .global         _ZN10layer_norm13ln_fwd_kernelINS_13Kernel_traitsI6__halfS2_S2_S2_fjLj6144ELj1ELj1ELj8ELj16ENS_18Kernel_traits_baseILj6144ES2_S2_S2_S2_fjLj256EEEEELb1ELb1ELb0ELb1EEEvNS_9FwdParamsE
        .type           _ZN10layer_norm13ln_fwd_kernelINS_13Kernel_traitsI6__halfS2_S2_S2_fjLj6144ELj1ELj1ELj8ELj16ENS_18Kernel_traits_baseILj6144ES2_S2_S2_S2_fjLj256EEEEELb1ELb1ELb0ELb1EEEvNS_9FwdParamsE,@function
        .size           _ZN10layer_norm13ln_fwd_kernelINS_13Kernel_traitsI6__halfS2_S2_S2_fjLj6144ELj1ELj1ELj8ELj16ENS_18Kernel_traits_baseILj6144ES2_S2_S2_S2_fjLj256EEEEELb1ELb1ELb0ELb1EEEvNS_9FwdParamsE,(.L_x_20932 - _ZN10layer_norm13ln_fwd_kernelINS_13Kernel_traitsI6__halfS2_S2_S2_fjLj6144ELj1ELj1ELj8ELj16ENS_18Kernel_traits_baseILj6144ES2_S2_S2_S2_fjLj256EEEEELb1ELb1ELb0ELb1EEEvNS_9FwdParamsE)
        .other          _ZN10layer_norm13ln_fwd_kernelINS_13Kernel_traitsI6__halfS2_S2_S2_fjLj6144ELj1ELj1ELj8ELj16ENS_18Kernel_traits_baseILj6144ES2_S2_S2_S2_fjLj256EEEEELb1ELb1ELb0ELb1EEEvNS_9FwdParamsE,@"STO_CUDA_ENTRY STV_DEFAULT"
_ZN10layer_norm13ln_fwd_kernelINS_13Kernel_traitsI6__halfS2_S2_S2_fjLj6144ELj1ELj1ELj8ELj16ENS_18Kernel_traits_baseILj6144ES2_S2_S2_S2_fjLj256EEEEELb1ELb1ELb0ELb1EEEvNS_9FwdParamsE:
.text._ZN10layer_norm13ln_fwd_kernelINS_13Kernel_traitsI6__halfS2_S2_S2_fjLj6144ELj1ELj1ELj8ELj16ENS_18Kernel_traits_baseILj6144ES2_S2_S2_S2_fjLj256EEEEELb1ELb1ELb0ELb1EEEvNS_9FwdParamsE:
[----:B------:R-:W-:Y:S01]  /*0000*/  LDC R1, c[0x0][0x37c] ;  /* 0x0000df00ff017b82 */ /* 0x000fe20000000800 */
[----:B------:R-:W0:Y:S01]  /*0010*/  LDCU.U8 UR4, c[0x0][0x464] ;  /* 0x00008c80ff0477ac */ /* 0x000e220008000000 */
[----:B------:R-:W1:Y:S06]  /*0020*/  S2R R45, SR_TID.X ;  /* 0x00000000002d7919 */ /* 0x000e6c0000002100 */
[----:B------:R-:W1:Y:S01]  /*0030*/  LDC.64 R22, c[0x0][0x3d0] ;  /* 0x0000f400ff167b82 */ /* 0x000e620000000a00 */
[----:B------:R-:W2:Y:S01]  /*0040*/  LDCU.64 UR16, c[0x0][0x450] ;  /* 0x00008a00ff1077ac */ /* 0x000ea20008000a00 */
[----:B------:R-:W3:Y:S06]  /*0050*/  LDCU.64 UR14, c[0x0][0x358] ;  /* 0x00006b00ff0e77ac */ /* 0x000eec0008000a00 */
[----:B------:R-:W4:Y:S01]  /*0060*/  LDC.64 R26, c[0x0][0x3e8] ;  /* 0x0000fa00ff1a7b82 */ /* 0x000f220000000a00 */
[----:B0-----:R-:W-:Y:S01]  /*0070*/  ISETP.NE.AND P1, PT, RZ, UR4, PT ;  /* 0x00000004ff007c0c */ /* 0x001fe2000bf25270 */
[----:B------:R-:W0:Y:S06]  /*0080*/  LDCU.64 UR4, c[0x0][0x438] ;  /* 0x00008700ff0477ac */ /* 0x000e2c0008000a00 */
[----:B------:R-:W4:Y:S01]  /*0090*/  LDC R106, c[0x0][0x458] ;  /* 0x00011600ff6a7b82 */ /* 0x000f220000000800 */
[----:B--2---:R-:W-:-:S02]  /*00a0*/  IMAD.U32 R2, RZ, RZ, UR16 ;  /* 0x00000010ff027e24 */ /* 0x004fc4000f8e00ff */
[----:B------:R-:W-:-:S05]  /*00b0*/  IMAD.U32 R3, RZ, RZ, UR17 ;  /* 0x00000011ff037e24 */ /* 0x000fca000f8e00ff */
[----:B------:R-:W2:Y:S01]  /*00c0*/  LDC R107, c[0x0][0x45c] ;  /* 0x00011700ff6b7b82 */ /* 0x000ea20000000800 */
[----:B---3--:R-:W5:Y:S01]  /*00d0*/  @P1 LDG.E.64 R2, desc[UR14][R2.64] ;  /* 0x0000000e02021981 */ /* 0x008f62000c1e1b00 */
[----:B-1----:R-:W-:-:S06]  /*00e0*/  IMAD.WIDE.U32 R22, R45, 0x10, R22 ;  /* 0x000000102d167825 */ /* 0x002fcc00078e0016 */
[----:B------:R-:W1:Y:S01]  /*00f0*/  S2UR UR9, SR_CTAID.X ;  /* 0x00000000000979c3 */ /* 0x000e620000002500 */
[----:B0-----:R-:W-:Y:S01]  /*0100*/  ISETP.NE.U32.AND P0, PT, RZ, UR4, PT ;  /* 0x00000004ff007c0c */ /* 0x001fe2000bf05070 */
[C---:B----4-:R-:W-:Y:S01]  /*0110*/  IMAD.WIDE.U32 R26, R45.reuse, 0x10, R26 ;  /* 0x000000102d1a7825 */ /* 0x050fe200078e001a */
[----:B------:R0:W5:Y:S01]  /*0120*/  LDG.E.128 R16, desc[UR14][R22.64] ;  /* 0x0000000e16107981 */ /* 0x000162000c1e1d00 */
[----:B------:R-:W1:Y:S01]  /*0130*/  LDCU UR4, c[0x0][0x384] ;  /* 0x00007080ff0477ac */ /* 0x000e620008000800 */
[----:B------:R-:W-:Y:S02]  /*0140*/  ISETP.NE.AND.EX P0, PT, RZ, UR5, PT, P0 ;  /* 0x00000005ff007c0c */ /* 0x000fe4000bf05300 */
[----:B------:R0:W5:Y:S01]  /*0150*/  LDG.E.128 R48, desc[UR14][R26.64] ;  /* 0x0000000e1a307981 */ /* 0x000162000c1e1d00 */
[----:B------:R-:W3:Y:S03]  /*0160*/  @P1 LDC R47, c[0x0][0x460] ;  /* 0x00011800ff2f1b82 */ /* 0x000ee60000000800 */
[----:B------:R0:W5:Y:S04]  /*0170*/  LDG.E.128 R12, desc[UR14][R22.64+0x1000] ;  /* 0x0010000e160c7981 */ /* 0x000168000c1e1d00 */
[----:B------:R0:W5:Y:S03]  /*0180*/  LDG.E.128 R40, desc[UR14][R26.64+0x1000] ;  /* 0x0010000e1a287981 */ /* 0x000166000c1e1d00 */
[----:B------:R-:W4:Y:S01]  /*0190*/  @P0 LDC.64 R24, c[0x0][0x438] ;  /* 0x00010e00ff180b82 */ /* 0x000f220000000a00 */
[----:B--2---:R0:W5:Y:S04]  /*01a0*/  @P1 LDG.E.64 R20, desc[UR14][R106.64] ;  /* 0x0000000e6a141981 */ /* 0x004168000c1e1b00 */
[----:B------:R0:W5:Y:S04]  /*01b0*/  LDG.E.128 R8, desc[UR14][R22.64+0x2000] ;  /* 0x0020000e16087981 */ /* 0x000168000c1e1d00 */
[----:B------:R0:W5:Y:S01]  /*01c0*/  LDG.E.128 R4, desc[UR14][R26.64+0x2000] ;  /* 0x0020000e1a047981 */ /* 0x000162000c1e1d00 */
[----:B----4-:R-:W-:-:S05]  /*01d0*/  @P0 IMAD.WIDE.U32 R24, R45, 0x10, R24 ;  /* 0x000000102d180825 */ /* 0x010fca00078e0018 */
[----:B------:R0:W5:Y:S04]  /*01e0*/  @P0 LDG.E.128 R36, desc[UR14][R24.64] ;  /* 0x0000000e18240981 */ /* 0x000168000c1e1d00 */
[----:B------:R0:W5:Y:S04]  /*01f0*/  @P0 LDG.E.128 R32, desc[UR14][R24.64+0x1000] ;  /* 0x0010000e18200981 */ /* 0x000168000c1e1d00 */
[----:B------:R0:W5:Y:S01]  /*0200*/  @P0 LDG.E.128 R28, desc[UR14][R24.64+0x2000] ;  /* 0x0020000e181c0981 */ /* 0x000162000c1e1d00 */
[----:B-1----:R-:W-:-:S06]  /*0210*/  UISETP.GE.AND UP0, UPT, UR9, UR4, UPT ;  /* 0x000000040900728c */ /* 0x002fcc000bf06270 */
[----:B------:R-:W-:-:S13]  /*0220*/  PLOP3.LUT P2, PT, PT, PT, UP0, 0x80, 0x8 ;  /* 0x000000000008781c */ /* 0x000fda0003f4f008 */
[----:B0--3--:R-:W-:Y:S05]  /*0230*/  @P2 EXIT ;  /* 0x000000000000294d */ /* 0x009fea0003800000 */
[----:B------:R-:W0:Y:S01]  /*0240*/  LDC R0, c[0x0][0x360] ;  /* 0x0000d800ff007b82 */ /* 0x000e220000000800 */
[----:B-----5:R-:W-:Y:S01]  /*0250*/  @P1 IADD3 R106, P2, PT, R20, R47, RZ ;  /* 0x0000002f146a1210 */ /* 0x020fe20007f5e0ff */
[----:B------:R-:W-:Y:S01]  /*0260*/  @P0 IMAD.MOV.U32 R78, RZ, RZ, R16 ;  /* 0x000000ffff4e0224 */ /* 0x000fe200078e0010 */
[----:B------:R-:W-:Y:S01]  /*0270*/  @P1 R2UR UR16, R2 ;  /* 0x00000000021012ca */ /* 0x000fe200000e0000 */
[----:B------:R-:W-:Y:S01]  /*0280*/  @P0 IMAD.MOV.U32 R76, RZ, RZ, R17 ;  /* 0x000000ffff4c0224 */ /* 0x000fe200078e0011 */
[----:B------:R-:W-:Y:S01]  /*0290*/  @P1 IADD3.X R107, PT, PT, RZ, R21, RZ, P2, !PT ;  /* 0x00000015ff6b1210 */ /* 0x000fe200017fe4ff */
[----:B------:R-:W-:Y:S01]  /*02a0*/  @P0 IMAD.MOV.U32 R74, RZ, RZ, R18 ;  /* 0x000000ffff4a0224 */ /* 0x000fe200078e0012 */
[----:B------:R-:W-:Y:S01]  /*02b0*/  @P1 R2UR UR17, R3 ;  /* 0x00000000031112ca */ /* 0x000fe200000e0000 */
[----:B------:R-:W-:Y:S01]  /*02c0*/  @P0 IMAD.MOV.U32 R68, RZ, RZ, R13 ;  /* 0x000000ffff440224 */ /* 0x000fe200078e000d */
[----:B------:R-:W-:Y:S01]  /*02d0*/  SHF.R.U64 R24, R106, 0x2, R107 ;  /* 0x000000026a187819 */ /* 0x000fe2000000126b */
[----:B------:R-:W-:Y:S01]  /*02e0*/  @P0 IMAD.MOV.U32 R64, RZ, RZ, R15 ;  /* 0x000000ffff400224 */ /* 0x000fe200078e000f */
[----:B------:R-:W-:Y:S01]  /*02f0*/  SHF.R.U32.HI R22, RZ, 0x2, R107 ;  /* 0x00000002ff167819 */ /* 0x000fe2000001166b */
[----:B------:R-:W-:Y:S01]  /*0300*/  @P0 IMAD.MOV.U32 R62, RZ, RZ, R8 ;  /* 0x000000ffff3e0224 */ /* 0x000fe200078e0008 */
[----:B------:R-:W-:Y:S01]  /*0310*/  @P0 MOV R72, R19 ;  /* 0x0000001300480202 */ /* 0x000fe20000000f00 */
[----:B------:R-:W-:Y:S01]  /*0320*/  IMAD R25, R24, -0x2daee0ad, RZ ;  /* 0xd2511f5318197824 */ /* 0x000fe200078e02ff */
[----:B------:R-:W-:Y:S01]  /*0330*/  @P0 MOV R70, R12 ;  /* 0x0000000c00460202 */ /* 0x000fe20000000f00 */
[----:B------:R-:W-:Y:S01]  /*0340*/  UIADD3 UR4, UPT, UPT, UR16, -0x61c88647, URZ ;  /* 0x9e3779b910047890 */ /* 0x000fe2000fffe0ff */
[----:B------:R-:W-:Y:S01]  /*0350*/  @P0 MOV R66, R14 ;  /* 0x0000000e00420202 */ /* 0x000fe20000000f00 */
[----:B------:R-:W-:Y:S01]  /*0360*/  UIADD3 UR18, UPT, UPT, UR16, -0x255992d5, URZ ;  /* 0xdaa66d2b10127890 */ /* 0x000fe2000fffe0ff */
[----:B------:R-:W-:Y:S01]  /*0370*/  @P0 IMAD.MOV.U32 R60, RZ, RZ, R9 ;  /* 0x000000ffff3c0224 */ /* 0x000fe200078e0009 */
[----:B------:R-:W-:Y:S01]  /*0380*/  UIADD3 UR5, UPT, UPT, UR17, -0x4498517b, URZ ;  /* 0xbb67ae8511057890 */ /* 0x000fe2000fffe0ff */
[----:B------:R-:W-:Y:S01]  /*0390*/  @P0 IMAD.MOV.U32 R58, RZ, RZ, R10 ;  /* 0x000000ffff3a0224 */ /* 0x000fe200078e000a */
[----:B------:R-:W-:Y:S01]  /*03a0*/  UIADD3 UR6, UPT, UPT, UR17, 0x76cf5d0a, URZ ;  /* 0x76cf5d0a11067890 */ /* 0x000fe2000fffe0ff */
[----:B------:R-:W-:Y:S01]  /*03b0*/  @P0 IMAD.MOV.U32 R56, RZ, RZ, R11 ;  /* 0x000000ffff380224 */ /* 0x000fe200078e000b */
[----:B------:R-:W-:Y:S01]  /*03c0*/  UIADD3 UR19, UPT, UPT, UR17, -0x695add53, URZ ;  /* 0x96a522ad11137890 */ /* 0x000fe2000fffe0ff */
[----:B0-----:R-:W-:Y:S01]  /*03d0*/  IMAD R23, R0, UR9, R45 ;  /* 0x0000000900177c24 */ /* 0x001fe2000f8e022d */
[----:B------:R-:W-:Y:S01]  /*03e0*/  @!P0 MOV R78, R16 ;  /* 0x00000010004e8202 */ /* 0x000fe20000000f00 */
[----:B------:R-:W-:Y:S01]  /*03f0*/  IMAD.HI.U32 R0, R24, -0x2daee0ad, RZ ;  /* 0xd2511f5318007827 */ /* 0x000fe200078e00ff */
[----:B------:R-:W-:-:S02]  /*0400*/  @!P0 MOV R74, R18 ;  /* 0x00000012004a8202 */ /* 0x000fc40000000f00 */
[----:B------:R-:W-:Y:S02]  /*0410*/  @!P0 CS2R R38, SRZ ;  /* 0x0000000000268805 */ /* 0x000fe4000001ff00 */
[----:B------:R-:W-:Y:S01]  /*0420*/  @!P0 MOV R60, R9 ;  /* 0x00000009003c8202 */ /* 0x000fe20000000f00 */
[C---:B------:R-:W-:Y:S01]  /*0430*/  IMAD.HI.U32 R3, R23.reuse, -0x326172a9, RZ ;  /* 0xcd9e8d5717037827 */ /* 0x040fe200078e00ff */
[----:B------:R-:W-:Y:S02]  /*0440*/  LOP3.LUT R0, R0, UR17, RZ, 0x3c, !PT ;  /* 0x0000001100007c12 */ /* 0x000fe4000f8e3cff */
[----:B------:R-:W-:Y:S02]  /*0450*/  @!P0 CS2R R36, SRZ ;  /* 0x0000000000248805 */ /* 0x000fe4000001ff00 */
[----:B------:R-:W-:Y:S01]  /*0460*/  @!P0 CS2R R34, SRZ ;  /* 0x0000000000228805 */ /* 0x000fe2000001ff00 */
[----:B------:R-:W-:Y:S01]  /*0470*/  IMAD R21, R23, -0x326172a9, RZ ;  /* 0xcd9e8d5717157824 */ /* 0x000fe200078e02ff */
[----:B------:R-:W-:Y:S01]  /*0480*/  LOP3.LUT R3, R22, UR16, R3, 0x96, !PT ;  /* 0x0000001016037c12 */ /* 0x000fe2000f8e9603 */
[----:B------:R-:W-:Y:S01]  /*0490*/  IMAD.HI.U32 R2, R0, -0x326172a9, RZ ;  /* 0xcd9e8d5700027827 */ /* 0x000fe200078e00ff */
[----:B------:R-:W-:-:S02]  /*04a0*/  @!P0 CS2R R32, SRZ ;  /* 0x0000000000208805 */ /* 0x000fc4000001ff00 */
[----:B------:R-:W-:Y:S02]  /*04b0*/  @!P0 CS2R R30, SRZ ;  /* 0x00000000001e8805 */ /* 0x000fe4000001ff00 */
[----:B------:R-:W-:Y:S01]  /*04c0*/  @!P0 CS2R R28, SRZ ;  /* 0x00000000001c8805 */ /* 0x000fe2000001ff00 */
[----:B------:R-:W-:Y:S01]  /*04d0*/  IMAD.HI.U32 R20, R3, -0x2daee0ad, RZ ;  /* 0xd2511f5303147827 */ /* 0x000fe200078e00ff */
[----:B------:R-:W-:Y:S01]  /*04e0*/  LOP3.LUT R2, R21, UR4, R2, 0x96, !PT ;  /* 0x0000000415027c12 */ /* 0x000fe2000f8e9602 */
[----:B------:R-:W-:Y:S01]  /*04f0*/  UIADD3 UR4, UPT, UPT, UR16, 0x3c6ef372, URZ ;  /* 0x3c6ef37210047890 */ /* 0x000fe2000fffe0ff */
[----:B------:R-:W-:Y:S01]  /*0500*/  @P0 MOV R16, R41 ;  /* 0x0000002900100202 */ /* 0x000fe20000000f00 */
[----:B------:R-:W-:Y:S01]  /*0510*/  IMAD R26, R3, -0x2daee0ad, RZ ;  /* 0xd2511f53031a7824 */ /* 0x000fe200078e02ff */
[----:B------:R-:W-:Y:S01]  /*0520*/  LOP3.LUT R20, R25, UR5, R20, 0x96, !PT ;  /* 0x0000000519147c12 */ /* 0x000fe2000f8e9614 */
[----:B------:R-:W-:Y:S01]  /*0530*/  IMAD R3, R0, -0x326172a9, RZ ;  /* 0xcd9e8d5700037824 */ /* 0x000fe200078e02ff */
[----:B------:R-:W-:Y:S01]  /*0540*/  UIADD3 UR5, UPT, UPT, UR17, 0x32370b8f, URZ ;  /* 0x32370b8f11057890 */ /* 0x000fe2000fffe0ff */
[----:B------:R-:W-:Y:S01]  /*0550*/  IMAD.HI.U32 R21, R2, -0x2daee0ad, RZ ;  /* 0xd2511f5302157827 */ /* 0x000fe200078e00ff */
[----:B------:R-:W-:Y:S01]  /*0560*/  LOP3.LUT R106, R106, 0x3, RZ, 0xc0, !PT ;  /* 0x000000036a6a7812 */ /* 0x000fe200078ec0ff */
[----:B------:R-:W-:-:S02]  /*0570*/  UPLOP3.LUT UP2, UPT, UPT, UPT, UPT, 0x40, 0x4 ;  /* 0x000000000004789c */ /* 0x000fc40003f4e870 */
[----:B------:R-:W-:Y:S01]  /*0580*/  IMAD.HI.U32 R0, R20, -0x326172a9, RZ ;  /* 0xcd9e8d5714007827 */ /* 0x000fe200078e00ff */
[----:B------:R-:W-:Y:S01]  /*0590*/  LOP3.LUT R21, R26, UR6, R21, 0x96, !PT ;  /* 0x000000061a157c12 */ /* 0x000fe2000f8e9615 */
[----:B------:R-:W0:Y:S02]  /*05a0*/  LDCU UR20, c[0x0][0x388] ;  /* 0x00007100ff1477ac */ /* 0x000e240008000800 */
[----:B------:R-:W-:Y:S01]  /*05b0*/  IMAD R25, R2, -0x2daee0ad, RZ ;  /* 0xd2511f5302197824 */ /* 0x000fe200078e02ff */
[----:B------:R-:W-:Y:S01]  /*05c0*/  LOP3.LUT R0, R3, UR4, R0, 0x96, !PT ;  /* 0x0000000403007c12 */ /* 0x000fe2000f8e9600 */
[----:B------:R-:W-:Y:S01]  /*05d0*/  IMAD R20, R20, -0x326172a9, RZ ;  /* 0xcd9e8d5714147824 */ /* 0x000fe200078e02ff */
[----:B------:R-:W-:Y:S01]  /*05e0*/  UIADD3 UR4, UPT, UPT, UR16, 0x78dde6e4, URZ ;  /* 0x78dde6e410047890 */ /* 0x000fe2000fffe0ff */
[C---:B------:R-:W-:Y:S01]  /*05f0*/  IMAD.HI.U32 R3, R21.reuse, -0x326172a9, RZ ;  /* 0xcd9e8d5715037827 */ /* 0x040fe200078e00ff */
[----:B------:R-:W1:Y:S03]  /*0600*/  LDCU.U8 UR21, c[0x0][0x410] ;  /* 0x00008200ff1577ac */ /* 0x000e660008000000 */
[----:B------:R-:W-:Y:S01]  /*0610*/  IMAD.HI.U32 R2, R0, -0x2daee0ad, RZ ;  /* 0xd2511f5300027827 */ /* 0x000fe200078e00ff */
[----:B------:R-:W-:Y:S01]  /*0620*/  LOP3.LUT R3, R20, UR18, R3, 0x96, !PT ;  /* 0x0000001214037c12 */ /* 0x000fe2000f8e9603 */
[----:B------:R-:W2:Y:S02]  /*0630*/  LDCU UR22, c[0x0][0x400] ;  /* 0x00008000ff1677ac */ /* 0x000ea40008000800 */
[----:B------:R-:W-:Y:S01]  /*0640*/  IMAD R21, R21, -0x326172a9, RZ ;  /* 0xcd9e8d5715157824 */ /* 0x000fe200078e02ff */
[----:B------:R-:W-:Y:S01]  /*0650*/  LOP3.LUT R2, R25, UR5, R2, 0x96, !PT ;  /* 0x0000000519027c12 */ /* 0x000fe2000f8e9602 */
[----:B------:R-:W-:Y:S01]  /*0660*/  IMAD R25, R0, -0x2daee0ad, RZ ;  /* 0xd2511f5300197824 */ /* 0x000fe200078e02ff */
[----:B------:R-:W-:Y:S01]  /*0670*/  UIADD3 UR5, UPT, UPT, UR17, -0x126145ec, URZ ;  /* 0xed9eba1411057890 */ /* 0x000fe2000fffe0ff */
[----:B------:R-:W-:Y:S01]  /*0680*/  IMAD.HI.U32 R20, R3, -0x2daee0ad, RZ ;  /* 0xd2511f5303147827 */ /* 0x000fe200078e00ff */
[----:B------:R-:W3:Y:S03]  /*0690*/  LDCU.64 UR12, c[0x0][0x3a0] ;  /* 0x00007400ff0c77ac */ /* 0x000ee60008000a00 */
[----:B------:R-:W-:Y:S01]  /*06a0*/  IMAD.HI.U32 R0, R2, -0x326172a9, RZ ;  /* 0xcd9e8d5702007827 */ /* 0x000fe200078e00ff */
[----:B------:R-:W-:Y:S01]  /*06b0*/  LOP3.LUT R20, R25, UR5, R20, 0x96, !PT ;  /* 0x0000000519147c12 */ /* 0x000fe2000f8e9614 */
[----:B------:R-:W-:-:S02]  /*06c0*/  UIADD3 UR5, UPT, UPT, UR17, -0x56f99767, URZ ;  /* 0xa906689911057890 */ /* 0x000fc4000fffe0ff */
[----:B------:R-:W-:Y:S01]  /*06d0*/  IMAD R26, R3, -0x2daee0ad, RZ ;  /* 0xd2511f53031a7824 */ /* 0x000fe200078e02ff */
[----:B------:R-:W-:Y:S01]  /*06e0*/  LOP3.LUT R0, R21, UR4, R0, 0x96, !PT ;  /* 0x0000000415007c12 */ /* 0x000fe2000f8e9600 */
[----:B------:R-:W-:Y:S01]  /*06f0*/  UIADD3 UR4, UPT, UPT, UR16, 0x1715609d, URZ ;  /* 0x1715609d10047890 */ /* 0x000fe2000fffe0ff */
[----:B------:R-:W-:Y:S01]  /*0700*/  IMAD R21, R2, -0x326172a9, RZ ;  /* 0xcd9e8d5702157824 */ /* 0x000fe200078e02ff */
[----:B------:R-:W4:Y:S01]  /*0710*/  LDCU.64 UR10, c[0x0][0x380] ;  /* 0x00007000ff0a77ac */ /* 0x000f220008000a00 */
[----:B------:R-:W-:-:S04]  /*0720*/  IMAD.HI.U32 R2, R20, -0x326172a9, RZ ;  /* 0xcd9e8d5714027827 */ /* 0x000fc800078e00ff */
[----:B------:R-:W-:Y:S01]  /*0730*/  IMAD.HI.U32 R3, R0, -0x2daee0ad, RZ ;  /* 0xd2511f5300037827 */ /* 0x000fe200078e00ff */
[----:B------:R-:W-:Y:S01]  /*0740*/  LOP3.LUT R2, R21, UR4, R2, 0x96, !PT ;  /* 0x0000000415027c12 */ /* 0x000fe2000f8e9602 */
[----:B------:R-:W-:Y:S02]  /*0750*/  UIADD3 UR4, UPT, UPT, UR16, -0x4ab325aa, URZ ;  /* 0xb54cda5610047890 */ /* 0x000fe4000fffe0ff */
[----:B------:R-:W-:Y:S01]  /*0760*/  IMAD R21, R20, -0x326172a9, RZ ;  /* 0xcd9e8d5714157824 */ /* 0x000fe200078e02ff */
[----:B------:R-:W-:Y:S01]  /*0770*/  LOP3.LUT R3, R26, UR5, R3, 0x96, !PT ;  /* 0x000000051a037c12 */ /* 0x000fe2000f8e9603 */
[----:B------:R-:W-:Y:S01]  /*0780*/  IMAD R26, R0, -0x2daee0ad, RZ ;  /* 0xd2511f53001a7824 */ /* 0x000fe200078e02ff */
[----:B------:R-:W-:Y:S01]  /*0790*/  UIADD3 UR5, UPT, UPT, UR17, 0x646e171e, URZ ;  /* 0x646e171e11057890 */ /* 0x000fe2000fffe0ff */
[----:B------:R-:W-:-:S04]  /*07a0*/  IMAD.HI.U32 R25, R2, -0x2daee0ad, RZ ;  /* 0xd2511f5302197827 */ /* 0x000fc800078e00ff */
[C---:B------:R-:W-:Y:S01]  /*07b0*/  IMAD.HI.U32 R0, R3.reuse, -0x326172a9, RZ ;  /* 0xcd9e8d5703007827 */ /* 0x040fe200078e00ff */
[----:B------:R-:W-:Y:S01]  /*07c0*/  LOP3.LUT R25, R26, UR5, R25, 0x96, !PT ;  /* 0x000000051a197c12 */ /* 0x000fe2000f8e9619 */
[----:B------:R-:W-:Y:S02]  /*07d0*/  UIADD3 UR5, UPT, UPT, UR17, 0x1fd5c5a3, URZ ;  /* 0x1fd5c5a311057890 */ /* 0x000fe4000fffe0ff */
[----:B------:R-:W-:Y:S01]  /*07e0*/  IMAD R20, R3, -0x326172a9, RZ ;  /* 0xcd9e8d5703147824 */ /* 0x000fe200078e02ff */
[----:B------:R-:W-:Y:S01]  /*07f0*/  LOP3.LUT R0, R21, UR4, R0, 0x96, !PT ;  /* 0x0000000415007c12 */ /* 0x000fe2000f8e9600 */
[----:B------:R-:W-:Y:S01]  /*0800*/  IMAD R21, R2, -0x2daee0ad, RZ ;  /* 0xd2511f5302157824 */ /* 0x000fe200078e02ff */
[----:B------:R-:W-:Y:S01]  /*0810*/  UIADD3 UR4, UPT, UPT, UR16, 0x5384540f, URZ ;  /* 0x5384540f10047890 */ /* 0x000fe2000fffe0ff */
[----:B------:R-:W-:-:S04]  /*0820*/  IMAD.HI.U32 R3, R25, -0x326172a9, RZ ;  /* 0xcd9e8d5719037827 */ /* 0x000fc800078e00ff */
[----:B------:R-:W-:Y:S01]  /*0830*/  IMAD.HI.U32 R2, R0, -0x2daee0ad, RZ ;  /* 0xd2511f5300027827 */ /* 0x000fe200078e00ff */
[----:B------:R-:W-:Y:S01]  /*0840*/  LOP3.LUT R3, R20, UR4, R3, 0x96, !PT ;  /* 0x0000000414037c12 */ /* 0x000fe2000f8e9603 */
[----:B------:R-:W-:Y:S02]  /*0850*/  UIADD3 UR4, UPT, UPT, UR16, -0xe443238, URZ ;  /* 0xf1bbcdc810047890 */ /* 0x000fe4000fffe0ff */
[----:B------:R-:W-:Y:S01]  /*0860*/  IMAD R25, R25, -0x326172a9, RZ ;  /* 0xcd9e8d5719197824 */ /* 0x000fe200078e02ff */
[----:B------:R-:W-:Y:S01]  /*0870*/  LOP3.LUT R2, R21, UR5, R2, 0x96, !PT ;  /* 0x0000000515027c12 */ /* 0x000fe2000f8e9602 */
[----:B------:R-:W-:Y:S01]  /*0880*/  IMAD R21, R0, -0x2daee0ad, RZ ;  /* 0xd2511f5300157824 */ /* 0x000fe200078e02ff */
[----:B------:R-:W-:Y:S01]  /*0890*/  UIADD3 UR5, UPT, UPT, UR17, -0x24c28bd8, URZ ;  /* 0xdb3d742811057890 */ /* 0x000fe2000fffe0ff */
[----:B------:R-:W-:-:S04]  /*08a0*/  IMAD.HI.U32 R84, R3, -0x2daee0ad, RZ ;  /* 0xd2511f5303547827 */ /* 0x000fc800078e00ff */
[----:B------:R-:W-:Y:S01]  /*08b0*/  IMAD.HI.U32 R0, R2, -0x326172a9, RZ ;  /* 0xcd9e8d5702007827 */ /* 0x000fe200078e00ff */
[----:B------:R-:W-:-:S03]  /*08c0*/  LOP3.LUT R84, R21, UR5, R84, 0x96, !PT ;  /* 0x0000000515547c12 */ /* 0x000fc6000f8e9654 */
[----:B------:R-:W-:Y:S01]  /*08d0*/  IMAD R21, R2, -0x326172a9, RZ ;  /* 0xcd9e8d5702157824 */ /* 0x000fe200078e02ff */
[----:B------:R-:W-:Y:S01]  /*08e0*/  LOP3.LUT R87, R25, UR4, R0, 0x96, !PT ;  /* 0x0000000419577c12 */ /* 0x000fe2000f8e9600 */
[----:B------:R-:W-:Y:S01]  /*08f0*/  UIADD3 UR4, UPT, UPT, UR16, -0x700cb87f, URZ ;  /* 0x8ff3478110047890 */ /* 0x000fe2000fffe0ff */
[----:B------:R-:W-:-:S04]  /*0900*/  IMAD.HI.U32 R44, R84, -0x326172a9, RZ ;  /* 0xcd9e8d57542c7827 */ /* 0x000fc800078e00ff */
[----:B------:R-:W-:Y:S01]  /*0910*/  IMAD R3, R3, -0x2daee0ad, RZ ;  /* 0xd2511f5303037824 */ /* 0x000fe200078e02ff */
[----:B------:R-:W-:Y:S01]  /*0920*/  LOP3.LUT R44, R21, UR4, R44, 0x96, !PT ;  /* 0x00000004152c7c12 */ /* 0x000fe2000f8e962c */
[----:B------:R-:W-:-:S04]  /*0930*/  IMAD.HI.U32 R82, R87, -0x2daee0ad, RZ ;  /* 0xd2511f5357527827 */ /* 0x000fc800078e00ff */
[----:B------:R-:W0:Y:S01]  /*0940*/  LDCU.64 UR4, c[0x0][0x3e0] ;  /* 0x00007c00ff0477ac */ /* 0x000e220008000a00 */
[----:B------:R-:W-:Y:S01]  /*0950*/  @!P0 IMAD.MOV.U32 R76, RZ, RZ, R17 ;  /* 0x000000ffff4c8224 */ /* 0x000fe200078e0011 */
[----:B------:R-:W-:Y:S01]  /*0960*/  LOP3.LUT R82, R3, UR19, R82, 0x96, !PT ;  /* 0x0000001303527c12 */ /* 0x000fe2000f8e9652 */
[----:B------:R-:W-:Y:S02]  /*0970*/  @!P0 IMAD.MOV.U32 R72, RZ, RZ, R19 ;  /* 0x000000ffff488224 */ /* 0x000fe400078e0013 */
[----:B------:R-:W-:Y:S02]  /*0980*/  @!P0 IMAD.MOV.U32 R70, RZ, RZ, R12 ;  /* 0x000000ffff468224 */ /* 0x000fe400078e000c */
[----:B------:R-:W-:Y:S01]  /*0990*/  @!P0 IMAD.MOV.U32 R68, RZ, RZ, R13 ;  /* 0x000000ffff448224 */ /* 0x000fe200078e000d */
[-C--:B------:R-:W-:Y:S01]  /*09a0*/  @P0 MOV R13, R4.reuse ;  /* 0x00000004000d0202 */ /* 0x080fe20000000f00 */
[----:B------:R-:W-:Y:S01]  /*09b0*/  @!P0 IMAD.MOV.U32 R66, RZ, RZ, R14 ;  /* 0x000000ffff428224 */ /* 0x000fe200078e000e */
[----:B------:R-:W-:Y:S01]  /*09c0*/  @P0 MOV R14, R43 ;  /* 0x0000002b000e0202 */ /* 0x000fe20000000f00 */
[----:B------:R-:W-:Y:S01]  /*09d0*/  @!P0 IMAD.MOV.U32 R64, RZ, RZ, R15 ;  /* 0x000000ffff408224 */ /* 0x000fe200078e000f */
[----:B------:R-:W-:Y:S01]  /*09e0*/  @!P0 MOV R13, R4 ;  /* 0x00000004000d8202 */ /* 0x000fe20000000f00 */
[----:B------:R-:W-:-:S02]  /*09f0*/  @!P0 IMAD.MOV.U32 R62, RZ, RZ, R8 ;  /* 0x000000ffff3e8224 */ /* 0x000fc400078e0008 */
[----:B------:R-:W-:Y:S01]  /*0a00*/  @!P0 IMAD.MOV.U32 R58, RZ, RZ, R10 ;  /* 0x000000ffff3a8224 */ /* 0x000fe200078e000a */
[-C--:B------:R-:W-:Y:S01]  /*0a10*/  @P0 MOV R10, R7.reuse ;  /* 0x00000007000a0202 */ /* 0x080fe20000000f00 */
[----:B------:R-:W-:Y:S01]  /*0a20*/  @!P0 IMAD.MOV.U32 R56, RZ, RZ, R11 ;  /* 0x000000ffff388224 */ /* 0x000fe200078e000b */
[----:B0-----:R-:W-:Y:S01]  /*0a30*/  UISETP.NE.U32.AND UP0, UPT, UR4, URZ, UPT ;  /* 0x000000ff0400728c */ /* 0x001fe2000bf05070 */
[----:B------:R-:W-:Y:S01]  /*0a40*/  @P0 IMAD.MOV.U32 R21, RZ, RZ, R48 ;  /* 0x000000ffff150224 */ /* 0x000fe200078e0030 */
[----:B------:R-:W-:Y:S01]  /*0a50*/  @!P0 MOV R10, R7 ;  /* 0x00000007000a8202 */ /* 0x000fe20000000f00 */
[----:B------:R-:W-:Y:S01]  /*0a60*/  @P0 IMAD.MOV.U32 R20, RZ, RZ, R49 ;  /* 0x000000ffff140224 */ /* 0x000fe200078e0031 */
[----:B------:R-:W-:Y:S01]  /*0a70*/  @!P0 MOV R20, R49 ;  /* 0x0000003100148202 */ /* 0x000fe20000000f00 */
[----:B------:R-:W-:Y:S01]  /*0a80*/  @P0 IMAD.MOV.U32 R19, RZ, RZ, R50 ;  /* 0x000000ffff130224 */ /* 0x000fe200078e0032 */
[----:B------:R-:W-:Y:S01]  /*0a90*/  UISETP.NE.AND.EX UP0, UPT, UR5, URZ, UPT, UP0 ;  /* 0x000000ff0500728c */ /* 0x000fe2000bf05300 */
[----:B------:R-:W-:Y:S01]  /*0aa0*/  @P0 IMAD.MOV.U32 R18, RZ, RZ, R51 ;  /* 0x000000ffff120224 */ /* 0x000fe200078e0033 */
[----:B------:R-:W-:Y:S01]  /*0ab0*/  @!P0 MOV R18, R51 ;  /* 0x0000003300128202 */ /* 0x000fe20000000f00 */
[----:B------:R-:W-:Y:S01]  /*0ac0*/  @P0 IMAD.MOV.U32 R12, RZ, RZ, R5 ;  /* 0x000000ffff0c0224 */ /* 0x000fe200078e0005 */
[----:B------:R-:W0:Y:S01]  /*0ad0*/  LDCU UR4, c[0x0][0x404] ;  /* 0x00008080ff0477ac */ /* 0x000e220008000800 */
[----:B------:R-:W-:-:S02]  /*0ae0*/  @P0 IMAD.MOV.U32 R11, RZ, RZ, R6 ;  /* 0x000000ffff0b0224 */ /* 0x000fc400078e0006 */
[----:B------:R-:W-:Y:S01]  /*0af0*/  @!P0 IMAD.MOV.U32 R21, RZ, RZ, R48 ;  /* 0x000000ffff158224 */ /* 0x000fe200078e0030 */
[----:B------:R-:W0:Y:S01]  /*0b00*/  LDCU UR5, c[0x0][0x408] ;  /* 0x00008100ff0577ac */ /* 0x000e220008000800 */
[----:B------:R-:W-:Y:S02]  /*0b10*/  @!P0 IMAD.MOV.U32 R19, RZ, RZ, R50 ;  /* 0x000000ffff138224 */ /* 0x000fe400078e0032 */
[----:B------:R-:W-:Y:S01]  /*0b20*/  @P0 IMAD.MOV.U32 R17, RZ, RZ, R40 ;  /* 0x000000ffff110224 */ /* 0x000fe200078e0028 */
[----:B------:R-:W-:Y:S01]  /*0b30*/  @!P0 MOV R17, R40 ;  /* 0x0000002800118202 */ /* 0x000fe20000000f00 */
[----:B------:R-:W-:Y:S01]  /*0b40*/  @P0 IMAD.MOV.U32 R15, RZ, RZ, R42 ;  /* 0x000000ffff0f0224 */ /* 0x000fe200078e002a */
[----:B------:R-:W-:Y:S01]  /*0b50*/  @!P0 MOV R15, R42 ;  /* 0x0000002a000f8202 */ /* 0x000fe20000000f00 */
[----:B------:R-:W-:Y:S02]  /*0b60*/  @!P0 IMAD.MOV.U32 R12, RZ, RZ, R5 ;  /* 0x000000ffff0c8224 */ /* 0x000fe400078e0005 */
[----:B------:R-:W-:-:S02]  /*0b70*/  @!P0 IMAD.MOV.U32 R11, RZ, RZ, R6 ;  /* 0x000000ffff0b8224 */ /* 0x000fc400078e0006 */
        /* <DEDUP_REMOVED lines=12> */
[----:B------:R-:W-:Y:S02]  /*0c40*/  @!P0 IMAD.MOV.U32 R16, RZ, RZ, R41 ;  /* 0x000000ffff108224 */ /* 0x000fe400078e0029 */
[----:B------:R-:W-:Y:S02]  /*0c50*/  @!P0 IMAD.MOV.U32 R14, RZ, RZ, R43 ;  /* 0x000000ffff0e8224 */ /* 0x000fe400078e002b */
        /* <DEDUP_REMOVED lines=24> */
[----:B------:R-:W-:Y:S02]  /*0de0*/  IMAD.MOV.U32 R80, RZ, RZ, RZ ;  /* 0x000000ffff507224 */ /* 0x000fe400078e00ff */
        /* <DEDUP_REMOVED lines=12> */
[----:B------:R-:W-:Y:S02]  /*0eb0*/  IMAD R84, R84, -0x326172a9, RZ ;  /* 0xcd9e8d5754547824 */ /* 0x000fe400078e02ff */
[----:B01234-:R-:W-:-:S07]  /*0ec0*/  IMAD R87, R87, -0x2daee0ad, RZ ;  /* 0xd2511f5357577824 */ /* 0x01ffce00078e02ff */
.L_x_3588:
[----:B0-----:R-:W0:Y:S01]  /*0ed0*/  @UP0 LDCU.64 UR6, c[0x0][0x3e0] ;  /* 0x00007c00ff0607ac */ /* 0x001e220008000a00 */
[----:B------:R-:W1:Y:S01]  /*0ee0*/  S2R R86, SR_TID.X ;  /* 0x0000000000567919 */ /* 0x000e620000002100 */
[----:B------:R-:W-:Y:S01]  /*0ef0*/  PLOP3.LUT P0, PT, PT, PT, UP0, 0x80, 0x8 ;  /* 0x000000000008781c */ /* 0x000fe20003f0f008 */
[----:B------:R-:W2:Y:S01]  /*0f00*/  LDC.64 R40, c[0x0][0x390] ;  /* 0x0000e400ff287b82 */ /* 0x000ea20000000a00 */
[----:B------:R-:W-:Y:S02]  /*0f10*/  UIMAD UR8, UR9, UR20, URZ ;  /* 0x00000014090872a4 */ /* 0x000fe4000f8e02ff */
[----:B0-----:R-:W-:-:S06]  /*0f20*/  @UP0 UIMAD.WIDE UR6, UR9, 0x2, UR6 ;  /* 0x00000002090608a5 */ /* 0x001fcc000f8e0206 */
[----:B------:R-:W-:Y:S01]  /*0f30*/  IMAD.U32 R36, RZ, RZ, UR6 ;  /* 0x00000006ff247e24 */ /* 0x000fe2000f8e00ff */
[----:B------:R-:W-:Y:S01]  /*0f40*/  USHF.R.S32.HI UR6, URZ, 0x1f, UR8 ;  /* 0x0000001fff067899 */ /* 0x000fe20008011408 */
[----:B------:R-:W-:-:S03]  /*0f50*/  MOV R37, UR7 ;  /* 0x0000000700257c02 */ /* 0x000fc60008000f00 */
[----:B------:R-:W-:Y:S02]  /*0f60*/  ULEA.HI UR6, UR6, UR8, URZ, 0x3 ;  /* 0x0000000806067291 */ /* 0x000fe4000f8f18ff */
[----:B------:R-:W3:Y:S04]  /*0f70*/  @P0 LDG.E.U16 R36, desc[UR14][R36.64] ;  /* 0x0000000e24240981 */ /* 0x000ee8000c1e1500 */
[----:B------:R-:W-:-:S05]  /*0f80*/  IMAD.U32 R85, RZ, RZ, UR6 ;  /* 0x00000006ff557e24 */ /* 0x000fca000f8e00ff */
[----:B-1----:R-:W-:-:S05]  /*0f90*/  LEA.HI.SX32 R85, R85, R86, 0x1d ;  /* 0x0000005655557211 */ /* 0x002fca00078feaff */
[----:B--2---:R-:W-:-:S06]  /*0fa0*/  IMAD.WIDE.U32 R32, R85, 0x10, R40 ;  /* 0x0000001055207825 */ /* 0x004fcc00078e0028 */
[----:B------:R-:W5:Y:S01]  /*0fb0*/  LDG.E.128 R32, desc[UR14][R32.64] ;  /* 0x0000000e20207981 */ /* 0x000f62000c1e1d00 */
[----:B------:R-:W-:Y:S01]  /*0fc0*/  PLOP3.LUT P0, PT, PT, PT, UP0, 0x80, 0x8 ;  /* 0x000000000008781c */ /* 0x000fe20003f0f008 */
[----:B------:R-:W-:Y:S01]  /*0fd0*/  UISETP.NE.U32.AND UP1, UPT, UR12, URZ, UPT ;  /* 0x000000ff0c00728c */ /* 0x000fe2000bf25070 */
[----:B------:R-:W-:Y:S01]  /*0fe0*/  PLOP3.LUT P1, PT, PT, PT, UP0, 0x80, 0x8 ;  /* 0x000000000008781c */ /* 0x000fe20003f2f008 */
[----:B------:R-:W-:Y:S01]  /*0ff0*/  UMOV UR6, 0x3f800000 ;  /* 0x3f80000000067882 */ /* 0x000fe20000000000 */
[----:B------:R-:W-:Y:S01]  /*1000*/  IMAD.MOV.U32 R97, RZ, RZ, 0x2f800000 ;  /* 0x2f800000ff617424 */ /* 0x000fe200078e00ff */
[----:B------:R-:W-:Y:S02]  /*1010*/  UISETP.NE.AND.EX UP1, UPT, UR13, URZ, UPT, UP1 ;  /* 0x000000ff0d00728c */ /* 0x000fe4000bf25310 */
[----:B------:R-:W-:Y:S02]  /*1020*/  UIADD3 UR7, UPT, UPT, UR17, 0x32370b8f, URZ ;  /* 0x32370b8f11077890 */ /* 0x000fe4000fffe0ff */
[----:B------:R-:W-:-:S02]  /*1030*/  UIADD3 UR8, UPT, UPT, UR17, 0x76cf5d0a, URZ ;  /* 0x76cf5d0a11087890 */ /* 0x000fc4000fffe0ff */
[----:B------:R-:W-:Y:S02]  /*1040*/  UIADD3 UR23, UPT, UPT, UR17, 0x646e171e, URZ ;  /* 0x646e171e11177890 */ /* 0x000fe4000fffe0ff */
[----:B------:R-:W-:Y:S02]  /*1050*/  UIADD3 UR24, UPT, UPT, UR16, -0xe443238, URZ ;  /* 0xf1bbcdc810187890 */ /* 0x000fe4000fffe0ff */
[----:B------:R-:W-:Y:S02]  /*1060*/  UIADD3 UR25, UPT, UPT, UR16, -0x4ab325aa, URZ ;  /* 0xb54cda5610197890 */ /* 0x000fe4000fffe0ff */
[----:B------:R-:W-:Y:S02]  /*1070*/  UIADD3 UR26, UPT, UPT, UR17, -0x56f99767, URZ ;  /* 0xa9066899111a7890 */ /* 0x000fe4000fffe0ff */
[----:B------:R-:W-:Y:S02]  /*1080*/  UIADD3 UR27, UPT, UPT, UR17, 0x1fd5c5a3, URZ ;  /* 0x1fd5c5a3111b7890 */ /* 0x000fe4000fffe0ff */
[----:B------:R-:W-:-:S02]  /*1090*/  UIADD3 UR28, UPT, UPT, UR17, -0x4498517b, URZ ;  /* 0xbb67ae85111c7890 */ /* 0x000fc4000fffe0ff */
[----:B------:R-:W-:Y:S02]  /*10a0*/  UIADD3 UR29, UPT, UPT, UR17, -0x24c28bd8, URZ ;  /* 0xdb3d7428111d7890 */ /* 0x000fe4000fffe0ff */
[----:B------:R-:W-:Y:S02]  /*10b0*/  UIADD3 UR30, UPT, UPT, UR16, 0x1715609d, URZ ;  /* 0x1715609d101e7890 */ /* 0x000fe4000fffe0ff */
[----:B------:R-:W-:Y:S02]  /*10c0*/  UIADD3 UR31, UPT, UPT, UR16, 0x5384540f, URZ ;  /* 0x5384540f101f7890 */ /* 0x000fe4000fffe0ff */
[----:B------:R-:W-:Y:S02]  /*10d0*/  UIADD3 UR32, UPT, UPT, UR16, -0x700cb87f, URZ ;  /* 0x8ff3478110207890 */ /* 0x000fe4000fffe0ff */
[----:B------:R-:W-:Y:S02]  /*10e0*/  UIADD3 UR33, UPT, UPT, UR16, -0x61c88647, URZ ;  /* 0x9e3779b910217890 */ /* 0x000fe4000fffe0ff */
[----:B------:R-:W-:Y:S01]  /*10f0*/  UIADD3 UR34, UPT, UPT, UR17, -0x126145ec, URZ ;  /* 0xed9eba1411227890 */ /* 0x000fe2000fffe0ff */
[----:B---3--:R-:W-:-:S05]  /*1100*/  @P0 HADD2.F32 R36, -RZ, R36.H0_H0 ;  /* 0x20000024ff240230 */ /* 0x008fca0000004100 */
        /* <DEDUP_REMOVED lines=15> */
.L_x_20771:
[----:B------:R-:W-:Y:S05]  /*1200*/  BRX R36 -0x1210                                        (*"BRANCH_TARGETS .L_x_20772,.L_x_20773,.L_x_20774"*) ;  /* 0xffffffec247c7949 */ /* 0x000fea000383ffff */
.L_x_20774:
[----:B------:R-:W-:Y:S01]  /*1210*/  VIADD R36, R106, 0x1 ;  /* 0x000000016a247836 */ /* 0x000fe20000000000 */
[----:B------:R-:W-:Y:S01]  /*1220*/  MOV R96, R87 ;  /* 0x0000005700607202 */ /* 0x000fe20000000f00 */
[----:B------:R-:W-:Y:S01]  /*1230*/  IMAD.MOV.U32 R37, RZ, RZ, R44 ;  /* 0x000000ffff257224 */ /* 0x000fe200078e002c */
[----:B------:R-:W-:Y:S06]  /*1240*/  BRA `(.L_x_3436) ;  /* 0x0000000000f47947 */ /* 0x000fec0003800000 */
.L_x_20772:
[----:B------:R-:W-:Y:S02]  /*1250*/  HFMA2 R36, -RZ, RZ, 0, 1.78813934326171875e-07 ;  /* 0x00000003ff247431 */ /* 0x000fe400000001ff */
[----:B------:R-:W-:Y:S02]  /*1260*/  IMAD.MOV.U32 R96, RZ, RZ, R87 ;  /* 0x000000ffff607224 */ /* 0x000fe400078e0057 */
[----:B------:R-:W-:Y:S01]  /*1270*/  IMAD.MOV.U32 R37, RZ, RZ, R82 ;  /* 0x000000ffff257224 */ /* 0x000fe200078e0052 */
[----:B------:R-:W-:Y:S06]  /*1280*/  BRA `(.L_x_3436) ;  /* 0x0000000000e47947 */ /* 0x000fec0003800000 */
.L_x_20773:
        /* <DEDUP_REMOVED lines=12> */
.L_x_3437:
        /* <DEDUP_REMOVED lines=41> */
[----:B------:R-:W-:Y:S02]  /*15e0*/  IMAD.MOV.U32 R96, RZ, RZ, R36 ;  /* 0x000000ffff607224 */ /* 0x000fe400078e0024 */
[----:B------:R-:W-:Y:S01]  /*15f0*/  HFMA2 R36, -RZ, RZ, 0, 0 ;  /* 0x00000000ff247431 */ /* 0x000fe200000001ff */
[----:B------:R-:W-:Y:S01]  /*1600*/  LOP3.LUT R82, R82, UR19, R37, 0x96, !PT ;  /* 0x0000001352527c12 */ /* 0x000fe2000f8e9625 */
[----:B------:R-:W-:-:S07]  /*1610*/  IMAD.MOV.U32 R37, RZ, RZ, R87 ;  /* 0x000000ffff257224 */ /* 0x000fce00078e0057 */
.L_x_3436:
[----:B------:R-:W-:Y:S01]  /*1620*/  I2FP.F32.U32 R38, R37 ;  /* 0x0000002500267245 */ /* 0x000fe20000201000 */
[----:B-----5:R-:W-:Y:S01]  /*1630*/  HADD2.F32 R37, -RZ, R32.H0_H0 ;  /* 0x20000020ff257230 */ /* 0x020fe20000004100 */
[----:B------:R-:W-:Y:S01]  /*1640*/  ISETP.NE.AND P1, PT, R36, 0x1, PT ;  /* 0x000000012400780c */ /* 0x000fe20003f25270 */
[----:B------:R-:W-:Y:S02]  /*1650*/  HADD2.F32 R42, -RZ, R28.H0_H0 ;  /* 0x2000001cff2a7230 */ /* 0x000fe40000004100 */
[----:B------:R-:W-:Y:S01]  /*1660*/  FFMA.FTZ R38, R38, R97, 1.1641532182693481445e-10 ;  /* 0x2f00000026267423 */ /* 0x000fe20000010061 */
[----:B------:R-:W-:-:S04]  /*1670*/  FMUL.FTZ R37, R37, UR6 ;  /* 0x0000000625257c20 */ /* 0x000fc80008410000 */
[----:B------:R-:W-:Y:S01]  /*1680*/  FMUL.FTZ R37, R37, UR5 ;  /* 0x0000000525257c20 */ /* 0x000fe20008410000 */
[----:B------:R-:W-:Y:S01]  /*1690*/  FSETP.GTU.FTZ.AND P0, PT, R38, UR4, PT ;  /* 0x0000000426007c0b */ /* 0x000fe2000bf1c000 */
[----:B------:R-:W-:-:S03]  /*16a0*/  HADD2.F32 R38, -RZ, R21.H0_H0 ;  /* 0x20000015ff267230 */ /* 0x000fc60000004100 */
[----:B------:R-:W-:Y:S02]  /*16b0*/  FSEL R37, R37, RZ, !P0 ;  /* 0x000000ff25257208 */ /* 0x000fe40004000000 */
[----:B------:R-:W-:-:S03]  /*16c0*/  PLOP3.LUT P0, PT, P0, PT, PT, 0x8, 0x80 ;  /* 0x000000000080781c */ /* 0x000fc6000070e170 */
[----:B------:R-:W-:Y:S01]  /*16d0*/  FFMA.FTZ R83, R37, R38, R42 ;  /* 0x0000002625537223 */ /* 0x000fe2000001002a */
[----:B------:R-:W-:Y:S01]  /*16e0*/  IMAD.MOV.U32 R38, RZ, RZ, 0x2 ;  /* 0x00000002ff267424 */ /* 0x000fe200078e00ff */
        /* <DEDUP_REMOVED lines=11> */
.L_x_3439:
        /* <DEDUP_REMOVED lines=12> */
.L_x_3440:
        /* <DEDUP_REMOVED lines=45> */
.L_x_3438:
[----:B------:R-:W-:Y:S01]  /*1b30*/  I2FP.F32.U32 R36, R37 ;  /* 0x0000002500247245 */ /* 0x000fe20000201000 */
[----:B------:R-:W-:Y:S01]  /*1b40*/  HADD2.F32 R32, -RZ, R32.H1_H1 ;  /* 0x30000020ff207230 */ /* 0x000fe20000004100 */
[----:B------:R-:W-:Y:S01]  /*1b50*/  ISETP.NE.AND P1, PT, R38, 0x1, PT ;  /* 0x000000012600780c */ /* 0x000fe20003f25270 */
[----:B------:R-:W-:Y:S02]  /*1b60*/  HADD2.F32 R37, -RZ, R21.H1_H1 ;  /* 0x30000015ff257230 */ /* 0x000fe40000004100 */
[----:B------:R-:W-:Y:S01]  /*1b70*/  FFMA.FTZ R36, R36, R97, 1.1641532182693481445e-10 ;  /* 0x2f00000024247423 */ /* 0x000fe20000010061 */
[----:B------:R-:W-:Y:S01]  /*1b80*/  FMUL.FTZ R32, R32, UR6 ;  /* 0x0000000620207c20 */ /* 0x000fe20008410000 */
[----:B------:R-:W-:-:S03]  /*1b90*/  HADD2.F32 R39, -RZ, R28.H1_H1 ;  /* 0x3000001cff277230 */ /* 0x000fc60000004100 */
[----:B------:R-:W-:Y:S01]  /*1ba0*/  FMUL.FTZ R32, R32, UR5 ;  /* 0x0000000520207c20 */ /* 0x000fe20008410000 */
[----:B------:R-:W-:-:S04]  /*1bb0*/  FSETP.GTU.FTZ.AND P0, PT, R36, UR4, PT ;  /* 0x0000000424007c0b */ /* 0x000fc8000bf1c000 */
[----:B------:R-:W-:Y:S02]  /*1bc0*/  FSEL R32, R32, RZ, !P0 ;  /* 0x000000ff20207208 */ /* 0x000fe40004000000 */
[----:B------:R-:W-:-:S03]  /*1bd0*/  PLOP3.LUT P0, PT, P0, PT, PT, 0x8, 0x80 ;  /* 0x000000000080781c */ /* 0x000fc6000070e170 */
[----:B------:R-:W-:Y:S01]  /*1be0*/  FFMA.FTZ R88, R32, R37, R39 ;  /* 0x0000002520587223 */ /* 0x000fe20000010027 */
[----:B------:R-:W-:Y:S02]  /*1bf0*/  HFMA2 R39, -RZ, RZ, 0, 1.1920928955078125e-07 ;  /* 0x00000002ff277431 */ /* 0x000fe400000001ff */
        /* <DEDUP_REMOVED lines=10> */
.L_x_3442:
        /* <DEDUP_REMOVED lines=12> */
.L_x_3443:
        /* <DEDUP_REMOVED lines=43> */
[----:B------:R-:W-:Y:S01]  /*2010*/  LOP3.LUT R82, R38, UR19, R37, 0x96, !PT ;  /* 0x0000001326527c12 */ /* 0x000fe2000f8e9625 */
[----:B------:R-:W-:-:S07]  /*2020*/  IMAD.MOV.U32 R96, RZ, RZ, R36 ;  /* 0x000000ffff607224 */ /* 0x000fce00078e0024 */
.L_x_3441:
[----:B------:R-:W-:Y:S01]  /*2030*/  I2FP.F32.U32 R32, R32 ;  /* 0x0000002000207245 */ /* 0x000fe20000201000 */
[----:B------:R-:W-:Y:S01]  /*2040*/  HADD2.F32 R36, -RZ, R33.H0_H0 ;  /* 0x20000021ff247230 */ /* 0x000fe20000004100 */
[----:B------:R-:W-:Y:S01]  /*2050*/  ISETP.NE.AND P2, PT, R39, 0x1, PT ;  /* 0x000000012700780c */ /* 0x000fe20003f45270 */
[----:B------:R-:W-:Y:S02]  /*2060*/  HADD2.F32 R89, -RZ, R20.H0_H0 ;  /* 0x20000014ff597230 */ /* 0x000fe40000004100 */
[----:B------:R-:W-:Y:S01]  /*2070*/  FFMA.FTZ R32, R32, R97, 1.1641532182693481445e-10 ;  /* 0x2f00000020207423 */ /* 0x000fe20000010061 */
[----:B------:R-:W-:Y:S01]  /*2080*/  FMUL.FTZ R36, R36, UR6 ;  /* 0x0000000624247c20 */ /* 0x000fe20008410000 */
[----:B------:R-:W-:-:S03]  /*2090*/  HADD2.F32 R37, -RZ, R29.H0_H0 ;  /* 0x2000001dff257230 */ /* 0x000fc60000004100 */
[----:B------:R-:W-:Y:S01]  /*20a0*/  FMUL.FTZ R36, R36, UR5 ;  /* 0x0000000524247c20 */ /* 0x000fe20008410000 */
[----:B------:R-:W-:Y:S02]  /*20b0*/  FSETP.GTU.FTZ.AND P1, PT, R32, UR4, PT ;  /* 0x0000000420007c0b */ /* 0x000fe4000bf3c000 */
        /* <DEDUP_REMOVED lines=14> */
.L_x_3445:
        /* <DEDUP_REMOVED lines=12> */
.L_x_3446:
        /* <DEDUP_REMOVED lines=45> */
.L_x_3444:
        /* <DEDUP_REMOVED lines=8> */
[----:B------:R-:W-:-:S03]  /*25b0*/  HADD2.F32 R32, -RZ, R20.H1_H1 ;  /* 0x30000014ff207230 */ /* 0x000fc60000004100 */
        /* <DEDUP_REMOVED lines=14> */
.L_x_3448:
        /* <DEDUP_REMOVED lines=12> */
.L_x_3449:
        /* <DEDUP_REMOVED lines=45> */
.L_x_3447:
        /* <DEDUP_REMOVED lines=8> */
[----:B------:R-:W-:Y:S01]  /*2ab0*/  FSETP.GTU.FTZ.AND P3, PT, R32, UR4, PT ;  /* 0x0000000420007c0b */ /* 0x000fe2000bf7c000 */
[----:B------:R-:W-:-:S03]  /*2ac0*/  HADD2.F32 R32, -RZ, R30.H0_H0 ;  /* 0x2000001eff207230 */ /* 0x000fc60000004100 */
        /* <DEDUP_REMOVED lines=13> */
.L_x_3451:
        /* <DEDUP_REMOVED lines=12> */
.L_x_3452:
        /* <DEDUP_REMOVED lines=45> */
.L_x_3450:
[----:B------:R-:W-:Y:S01]  /*2f30*/  I2FP.F32.U32 R32, R33 ;  /* 0x0000002100207245 */ /* 0x000fe20000201000 */
[----:B------:R-:W-:Y:S01]  /*2f40*/  HADD2.F32 R34, -RZ, R34.H1_H1 ;  /* 0x30000022ff227230 */ /* 0x000fe20000004100 */
[----:B------:R-:W-:Y:S01]  /*2f50*/  ISETP.NE.AND P5, PT, R38, 0x1, PT ;  /* 0x000000012600780c */ /* 0x000fe20003fa5270 */
[----:B------:R-:W-:Y:S02]  /*2f60*/  HADD2.F32 R33, -RZ, R19.H1_H1 ;  /* 0x30000013ff217230 */ /* 0x000fe40000004100 */
[----:B------:R-:W-:Y:S02]  /*2f70*/  HFMA2 R36, -RZ, RZ, 0, 1.1920928955078125e-07 ;  /* 0x00000002ff247431 */ /* 0x000fe400000001ff */
        /* <DEDUP_REMOVED lines=19> */
.L_x_3454:
        /* <DEDUP_REMOVED lines=12> */
.L_x_3455:
        /* <DEDUP_REMOVED lines=45> */
.L_x_3453:
[----:B------:R-:W-:Y:S01]  /*3440*/  I2FP.F32.U32 R32, R33 ;  /* 0x0000002100207245 */ /* 0x000fe20000201000 */
[----:B------:R-:W-:Y:S01]  /*3450*/  HADD2.F32 R33, -RZ, R35.H0_H0 ;  /* 0x20000023ff217230 */ /* 0x000fe20000004100 */
[----:B------:R-:W-:Y:S01]  /*3460*/  ISETP.NE.AND P6, PT, R36, 0x1, PT ;  /* 0x000000012400780c */ /* 0x000fe20003fc5270 */
[----:B------:R-:W-:Y:S01]  /*3470*/  HADD2.F32 R92, -RZ, R18.H0_H0 ;  /* 0x20000012ff5c7230 */ /* 0x000fe20000004100 */
[----:B------:R-:W-:Y:S01]  /*3480*/  MOV R106, 0x2 ;  /* 0x00000002006a7802 */ /* 0x000fe20000000f00 */
        /* <DEDUP_REMOVED lines=18> */
.L_x_3457:
        /* <DEDUP_REMOVED lines=14> */
.L_x_3458:
        /* <DEDUP_REMOVED lines=45> */
.L_x_3456:
[----:B------:R-:W-:Y:S01]  /*3960*/  I2FP.F32.U32 R32, R33 ;  /* 0x0000002100207245 */ /* 0x000fe20000201000 */
[----:B------:R-:W-:Y:S01]  /*3970*/  HADD2.F32 R35, -RZ, R35.H1_H1 ;  /* 0x30000023ff237230 */ /* 0x000fe20000004100 */
[----:B------:R-:W-:Y:S01]  /*3980*/  F2FP.F16.F32.PACK_AB R34, R34, R90 ;  /* 0x0000005a2222723e */ /* 0x000fe200000000ff */
[----:B------:R-:W-:Y:S01]  /*3990*/  HADD2.F32 R36, -RZ, R18.H1_H1 ;  /* 0x30000012ff247230 */ /* 0x000fe20000004100 */
        /* <DEDUP_REMOVED lines=9> */
[----:B------:R-:W-:-:S05]  /*3a30*/  FFMA.FTZ R95, R35, R36, R38 ;  /* 0x00000024235f7223 */ /* 0x000fca0000010026 */
[----:B------:R-:W-:Y:S01]  /*3a40*/  F2FP.F16.F32.PACK_AB R35, R95, R92 ;  /* 0x0000005c5f23723e */ /* 0x000fe200000000ff */
[----:B------:R-:W-:Y:S06]  /*3a50*/  BRA `(.L_x_3459) ;  /* 0x00000028000c7947 */ /* 0x000fec0003800000 */
.L_x_3435:
        /* <DEDUP_REMOVED lines=15> */
.L_x_3461:
        /* <DEDUP_REMOVED lines=12> */
.L_x_3462:
        /* <DEDUP_REMOVED lines=45> */
.L_x_3460:
[----:B------:R-:W-:Y:S01]  /*3ee0*/  I2FP.F32.U32 R36, R36 ;  /* 0x0000002400247245 */ /* 0x000fe20000201000 */
[----:B-----5:R-:W-:Y:S01]  /*3ef0*/  HADD2.F32 R37, -RZ, R32.H0_H0 ;  /* 0x20000020ff257230 */ /* 0x020fe20000004100 */
[----:B------:R-:W-:Y:S01]  /*3f00*/  ISETP.NE.AND P1, PT, R38, 0x1, PT ;  /* 0x000000012600780c */ /* 0x000fe20003f25270 */
[----:B------:R-:W-:Y:S02]  /*3f10*/  IMAD.MOV.U32 R39, RZ, RZ, 0x2 ;  /* 0x00000002ff277424 */ /* 0x000fe400078e00ff */
[----:B------:R-:W-:Y:S01]  /*3f20*/  FFMA.FTZ R36, R36, R97, 1.1641532182693481445e-10 ;  /* 0x2f00000024247423 */ /* 0x000fe20000010061 */
[----:B------:R-:W-:-:S04]  /*3f30*/  FMUL.FTZ R37, R37, UR6 ;  /* 0x0000000625257c20 */ /* 0x000fc80008410000 */
[----:B------:R-:W-:Y:S01]  /*3f40*/  FMUL.FTZ R37, R37, UR5 ;  /* 0x0000000525257c20 */ /* 0x000fe20008410000 */
[----:B------:R-:W-:Y:S01]  /*3f50*/  FSETP.GTU.FTZ.AND P0, PT, R36, UR4, PT ;  /* 0x0000000424007c0b */ /* 0x000fe2000bf1c000 */
[----:B------:R-:W-:-:S03]  /*3f60*/  HADD2.F32 R36, -RZ, R21.H0_H0 ;  /* 0x20000015ff247230 */ /* 0x000fc60000004100 */
        /* <DEDUP_REMOVED lines=14> */
.L_x_3464:
        /* <DEDUP_REMOVED lines=12> */
.L_x_3465:
        /* <DEDUP_REMOVED lines=45> */
.L_x_3463:
[----:B------:R-:W-:Y:S01]  /*43e0*/  I2FP.F32.U32 R36, R37 ;  /* 0x0000002500247245 */ /* 0x000fe20000201000 */
[----:B------:R-:W-:Y:S01]  /*43f0*/  HADD2.F32 R32, -RZ, R32.H1_H1 ;  /* 0x30000020ff207230 */ /* 0x000fe20000004100 */
[----:B------:R-:W-:Y:S01]  /*4400*/  ISETP.NE.AND P1, PT, R39, 0x1, PT ;  /* 0x000000012700780c */ /* 0x000fe20003f25270 */
[----:B------:R-:W-:Y:S02]  /*4410*/  HADD2.F32 R37, -RZ, R21.H1_H1 ;  /* 0x30000015ff257230 */ /* 0x000fe40000004100 */
        /* <DEDUP_REMOVED lines=18> */
.L_x_3467:
        /* <DEDUP_REMOVED lines=12> */
.L_x_3468:
        /* <DEDUP_REMOVED lines=45> */
.L_x_3466:
[----:B------:R-:W-:Y:S01]  /*48d0*/  I2FP.F32.U32 R32, R32 ;  /* 0x0000002000207245 */ /* 0x000fe20000201000 */
[----:B------:R-:W-:Y:S01]  /*48e0*/  HADD2.F32 R36, -RZ, R33.H0_H0 ;  /* 0x20000021ff247230 */ /* 0x000fe20000004100 */
[----:B------:R-:W-:-:S03]  /*48f0*/  ISETP.NE.AND P2, PT, R37, 0x1, PT ;  /* 0x000000012500780c */ /* 0x000fc60003f45270 */
[----:B------:R-:W-:Y:S01]  /*4900*/  FFMA.FTZ R32, R32, R97, 1.1641532182693481445e-10 ;  /* 0x2f00000020207423 */ /* 0x000fe20000010061 */
[----:B------:R-:W-:-:S04]  /*4910*/  FMUL.FTZ R36, R36, UR6 ;  /* 0x0000000624247c20 */ /* 0x000fc80008410000 */
[----:B------:R-:W-:Y:S01]  /*4920*/  FMUL.FTZ R36, R36, UR5 ;  /* 0x0000000524247c20 */ /* 0x000fe20008410000 */
[----:B------:R-:W-:Y:S01]  /*4930*/  FSETP.GTU.FTZ.AND P1, PT, R32, UR4, PT ;  /* 0x0000000420007c0b */ /* 0x000fe2000bf3c000 */
[----:B------:R-:W-:-:S03]  /*4940*/  HADD2.F32 R32, -RZ, R20.H0_H0 ;  /* 0x20000014ff207230 */ /* 0x000fc60000004100 */
[----:B------:R-:W-:Y:S01]  /*4950*/  FSEL R89, R36, RZ, !P1 ;  /* 0x000000ff24597208 */ /* 0x000fe20004800000 */
[----:B------:R-:W-:Y:S01]  /*4960*/  IMAD.MOV.U32 R36, RZ, RZ, 0x2 ;  /* 0x00000002ff247424 */ /* 0x000fe200078e00ff */
        /* <DEDUP_REMOVED lines=12> */
.L_x_3470:
        /* <DEDUP_REMOVED lines=12> */
.L_x_3471:
        /* <DEDUP_REMOVED lines=45> */
.L_x_3469:
[----:B------:R-:W-:Y:S01]  /*4dc0*/  I2FP.F32.U32 R32, R32 ;  /* 0x0000002000207245 */ /* 0x000fe20000201000 */
[----:B------:R-:W-:Y:S01]  /*4dd0*/  HADD2.F32 R33, -RZ, R33.H1_H1 ;  /* 0x30000021ff217230 */ /* 0x000fe20000004100 */
[----:B------:R-:W-:Y:S01]  /*4de0*/  ISETP.NE.AND P3, PT, R36, 0x1, PT ;  /* 0x000000012400780c */ /* 0x000fe20003f65270 */
[----:B------:R-:W-:Y:S02]  /*4df0*/  HFMA2 R38, -RZ, RZ, 0, 1.1920928955078125e-07 ;  /* 0x00000002ff267431 */ /* 0x000fe400000001ff */
[----:B------:R-:W-:Y:S01]  /*4e00*/  FFMA.FTZ R32, R32, R97, 1.1641532182693481445e-10 ;  /* 0x2f00000020207423 */ /* 0x000fe20000010061 */
[----:B------:R-:W-:-:S04]  /*4e10*/  FMUL.FTZ R33, R33, UR6 ;  /* 0x0000000621217c20 */ /* 0x000fc80008410000 */
[----:B------:R-:W-:Y:S01]  /*4e20*/  FMUL.FTZ R33, R33, UR5 ;  /* 0x0000000521217c20 */ /* 0x000fe20008410000 */
[----:B------:R-:W-:Y:S01]  /*4e30*/  FSETP.GTU.FTZ.AND P2, PT, R32, UR4, PT ;  /* 0x0000000420007c0b */ /* 0x000fe2000bf5c000 */
[----:B------:R-:W-:-:S03]  /*4e40*/  HADD2.F32 R32, -RZ, R20.H1_H1 ;  /* 0x30000014ff207230 */ /* 0x000fc60000004100 */
[----:B------:R-:W-:Y:S01]  /*4e50*/  FSEL R91, R33, RZ, !P2 ;  /* 0x000000ff215b7208 */ /* 0x000fe20005000000 */
[----:B------:R-:W-:Y:S01]  /*4e60*/  IMAD.MOV.U32 R33, RZ, RZ, R84 ;  /* 0x000000ffff217224 */ /* 0x000fe200078e0054 */
[----:B------:R-:W-:-:S03]  /*4e70*/  PLOP3.LUT P2, PT, P2, PT, PT, 0x8, 0x80 ;  /* 0x000000000080781c */ /* 0x000fc6000174e170 */
[----:B------:R-:W-:Y:S01]  /*4e80*/  FMUL.FTZ R91, R91, R32 ;  /* 0x000000205b5b7220 */ /* 0x000fe20000410000 */
        /* <DEDUP_REMOVED lines=9> */
.L_x_3473:
        /* <DEDUP_REMOVED lines=12> */
.L_x_3474:
        /* <DEDUP_REMOVED lines=45> */
.L_x_3472:
        /* <DEDUP_REMOVED lines=22> */
.L_x_3476:
        /* <DEDUP_REMOVED lines=12> */
.L_x_3477:
        /* <DEDUP_REMOVED lines=45> */
.L_x_3475:
        /* <DEDUP_REMOVED lines=23> */
.L_x_3479:
        /* <DEDUP_REMOVED lines=12> */
.L_x_3480:
        /* <DEDUP_REMOVED lines=45> */
.L_x_3478:
        /* <DEDUP_REMOVED lines=22> */
.L_x_3482:
        /* <DEDUP_REMOVED lines=14> */
.L_x_3483:
        /* <DEDUP_REMOVED lines=45> */
.L_x_3481:
[----:B------:R-:W-:Y:S01]  /*61b0*/  I2FP.F32.U32 R32, R33 ;  /* 0x0000002100207245 */ /* 0x000fe20000201000 */
[----:B------:R-:W-:Y:S01]  /*61c0*/  HADD2.F32 R35, -RZ, R35.H1_H1 ;  /* 0x30000023ff237230 */ /* 0x000fe20000004100 */
[----:B------:R-:W-:Y:S01]  /*61d0*/  F2FP.F16.F32.PACK_AB R34, R34, R90 ;  /* 0x0000005a2222723e */ /* 0x000fe200000000ff */
[----:B------:R-:W-:Y:S01]  /*61e0*/  HADD2.F32 R36, -RZ, R18.H1_H1 ;  /* 0x30000012ff247230 */ /* 0x000fe20000004100 */
[----:B------:R-:W-:Y:S01]  /*61f0*/  F2FP.F16.F32.PACK_AB R33, R91, R89 ;  /* 0x000000595b21723e */ /* 0x000fe200000000ff */
[----:B------:R-:W-:Y:S01]  /*6200*/  FFMA.FTZ R32, R32, R97, 1.1641532182693481445e-10 ;  /* 0x2f00000020207423 */ /* 0x000fe20000010061 */
[----:B------:R-:W-:-:S04]  /*6210*/  FMUL.FTZ R35, R35, UR6 ;  /* 0x0000000623237c20 */ /* 0x000fc80008410000 */
[----:B------:R-:W-:Y:S01]  /*6220*/  FMUL.FTZ R35, R35, UR5 ;  /* 0x0000000523237c20 */ /* 0x000fe20008410000 */
[----:B------:R-:W-:Y:S02]  /*6230*/  FSETP.GTU.FTZ.AND P6, PT, R32, UR4, PT ;  /* 0x0000000420007c0b */ /* 0x000fe4000bfdc000 */
[----:B------:R-:W-:Y:S02]  /*6240*/  F2FP.F16.F32.PACK_AB R32, R88, R83 ;  /* 0x000000535820723e */ /* 0x000fe400000000ff */
[----:B------:R-:W-:Y:S02]  /*6250*/  FSEL R95, R35, RZ, !P6 ;  /* 0x000000ff235f7208 */ /* 0x000fe40007000000 */
[----:B------:R-:W-:-:S03]  /*6260*/  PLOP3.LUT P6, PT, P6, PT, PT, 0x8, 0x80 ;  /* 0x000000000080781c */ /* 0x000fc600037ce170 */
[----:B------:R-:W-:-:S05]  /*6270*/  FMUL.FTZ R95, R95, R36 ;  /* 0x000000245f5f7220 */ /* 0x000fca0000410000 */
[----:B------:R-:W-:-:S07]  /*6280*/  F2FP.F16.F32.PACK_AB R35, R95, R92 ;  /* 0x0000005c5f23723e */ /* 0x000fce00000000ff */
.L_x_3459:
[----:B------:R-:W0:Y:S01]  /*6290*/  LDC.64 R36, c[0x0][0x3a8] ;  /* 0x0000ea00ff247b82 */ /* 0x000e220000000a00 */
[----:B------:R-:W1:Y:S01]  /*62a0*/  @UP1 LDCU.64 UR36, c[0x0][0x3a0] ;  /* 0x00007400ff2417ac */ /* 0x000e620008000a00 */
[----:B------:R-:W-:Y:S02]  /*62b0*/  SEL R42, RZ, 0x100, !P0 ;  /* 0x00000100ff2a7807 */ /* 0x000fe40004000000 */
[----:B------:R-:W-:Y:S02]  /*62c0*/  PLOP3.LUT P0, PT, PT, PT, UP1, 0x80, 0x8 ;  /* 0x000000000008781c */ /* 0x000fe40003f0f018 */
[----:B------:R-:W-:Y:S02]  /*62d0*/  SEL R94, RZ, 0x1000000, !P6 ;  /* 0x01000000ff5e7807 */ /* 0x000fe40007000000 */
[----:B------:R-:W2:Y:S01]  /*62e0*/  LDC.64 R38, c[0x0][0x3b0] ;  /* 0x0000ec00ff267b82 */ /* 0x000ea20000000a00 */
[----:B------:R-:W-:Y:S02]  /*62f0*/  ISETP.NE.AND P6, PT, R87, RZ, PT ;  /* 0x000000ff5700720c */ /* 0x000fe40003fc5270 */
[----:B------:R-:W-:-:S02]  /*6300*/  SEL R99, RZ, 0x10000, !P5 ;  /* 0x00010000ff637807 */ /* 0x000fc40006800000 */
[----:B------:R-:W-:Y:S02]  /*6310*/  SEL R98, RZ, 0x100, !P4 ;  /* 0x00000100ff627807 */ /* 0x000fe40006000000 */
[----:B------:R-:W-:Y:S02]  /*6320*/  SEL R87, RZ, 0x1000000, !P2 ;  /* 0x01000000ff577807 */ /* 0x000fe40005000000 */
[----:B------:R-:W-:Y:S02]  /*6330*/  SEL R43, RZ, 0x10000, !P1 ;  /* 0x00010000ff2b7807 */ /* 0x000fe40004800000 */
[----:B------:R-:W-:Y:S02]  /*6340*/  PLOP3.LUT P1, PT, PT, PT, UP1, 0x80, 0x8 ;  /* 0x000000000008781c */ /* 0x000fe40003f2f018 */
[----:B------:R-:W-:Y:S01]  /*6350*/  LOP3.LUT R98, R98, R94, R99, 0xfe, !PT ;  /* 0x0000005e62627212 */ /* 0x000fe200078efe63 */
[C---:B------:R-:W-:Y:S01]  /*6360*/  VIADD R94, R85.reuse, 0x100 ;  /* 0x00000100555e7836 */ /* 0x040fe20000000000 */
[----:B------:R-:W-:Y:S01]  /*6370*/  LOP3.LUT R42, R42, R87, R43, 0xfe, !PT ;  /* 0x000000572a2a7212 */ /* 0x000fe200078efe2b */
[----:B0-----:R-:W-:Y:S01]  /*6380*/  IMAD.WIDE.U32 R104, R85, 0x10, R36 ;  /* 0x0000001055687825 */ /* 0x001fe200078e0024 */
[----:B------:R-:W-:-:S02]  /*6390*/  SEL R43, RZ, 0x1, !P3 ;  /* 0x00000001ff2b7807 */ /* 0x000fc40005800000 */
[----:B------:R-:W-:Y:S01]  /*63a0*/  SEL R87, RZ, 0x1, !P6 ;  /* 0x00000001ff577807 */ /* 0x000fe20007000000 */
[----:B------:R-:W-:Y:S01]  /*63b0*/  IMAD.WIDE.U32 R100, R94, 0x10, R40 ;  /* 0x000000105e647825 */ /* 0x000fe200078e0028 */
[----:B------:R-:W-:Y:S01]  /*63c0*/  MOV R99, 0x10 ;  /* 0x0000001000637802 */ /* 0x000fe20000000f00 */
[----:B------:R0:W-:Y:S01]  /*63d0*/  STG.E.128 desc[UR14][R104.64], R32 ;  /* 0x0000002068007986 */ /* 0x0001e2000c101d0e */
[----:B------:R-:W-:Y:S01]  /*63e0*/  LOP3.LUT R43, R98, R43, RZ, 0xfc, !PT ;  /* 0x0000002b622b7212 */ /* 0x000fe200078efcff */
[----:B--2---:R-:W-:Y:S01]  /*63f0*/  IMAD.WIDE.U32 R102, R85, 0x8, R38 ;  /* 0x0000000855667825 */ /* 0x004fe200078e0026 */
[----:B------:R-:W-:-:S03]  /*6400*/  LOP3.LUT R42, R42, R87, RZ, 0xfc, !PT ;  /* 0x000000572a2a7212 */ /* 0x000fc600078efcff */
[----:B-1----:R-:W-:Y:S02]  /*6410*/  @P0 IMAD.WIDE.U32 R98, R94, R99, UR36 ;  /* 0x000000245e620e25 */ /* 0x002fe4000f8e0063 */
[----:B------:R1:W-:Y:S04]  /*6420*/  STG.E.64 desc[UR14][R102.64], R42 ;  /* 0x0000002a66007986 */ /* 0x0003e8000c101b0e */
[----:B------:R1:W5:Y:S04]  /*6430*/  @P1 LDG.E.128 R28, desc[UR14][R98.64] ;  /* 0x0000000e621c1981 */ /* 0x000368000c1e1d00 */
[----:B0-----:R1:W5:Y:S01]  /*6440*/  LDG.E.128 R32, desc[UR14][R100.64] ;  /* 0x0000000e64207981 */ /* 0x001362000c1e1d00 */
[----:B------:R-:W-:Y:S05]  /*6450*/  BRA.U !UP1, `(.L_x_3484) ;  /* 0x00000029092c7547 */ /* 0x000fea000b800000 */
[----:B------:R-:W-:Y:S01]  /*6460*/  ISETP.NE.AND P0, PT, R106, 0x1, PT ;  /* 0x000000016a00780c */ /* 0x000fe20003f05270 */
[----:B-1----:R-:W-:Y:S01]  /*6470*/  IMAD.MOV.U32 R98, RZ, RZ, 0x2 ;  /* 0x00000002ff627424 */ /* 0x002fe200078e00ff */
        /* <DEDUP_REMOVED lines=13> */
.L_x_3486:
        /* <DEDUP_REMOVED lines=12> */
.L_x_3487:
        /* <DEDUP_REMOVED lines=44> */
.L_x_3485:
        /* <DEDUP_REMOVED lines=24> */
.L_x_3489:
        /* <DEDUP_REMOVED lines=12> */
.L_x_3490:
        /* <DEDUP_REMOVED lines=45> */
.L_x_3488:
[----:B------:R-:W-:Y:S01]  /*6de0*/  I2FP.F32.U32 R42, R43 ;  /* 0x0000002b002a7245 */ /* 0x000fe20000201000 */
[----:B------:R-:W-:Y:S01]  /*6df0*/  HADD2.F32 R32, -RZ, R32.H1_H1 ;  /* 0x30000020ff207230 */ /* 0x000fe20000004100 */
[----:B------:R-:W-:Y:S01]  /*6e00*/  ISETP.NE.AND P1, PT, R100, 0x1, PT ;  /* 0x000000016400780c */ /* 0x000fe20003f25270 */
[----:B------:R-:W-:Y:S02]  /*6e10*/  HADD2.F32 R99, -RZ, R17.H1_H1 ;  /* 0x30000011ff637230 */ /* 0x000fe40000004100 */
[----:B------:R-:W-:Y:S01]  /*6e20*/  FFMA.FTZ R42, R42, R97, 1.1641532182693481445e-10 ;  /* 0x2f0000002a2a7423 */ /* 0x000fe20000010061 */
[----:B------:R-:W-:Y:S01]  /*6e30*/  FMUL.FTZ R32, R32, UR6 ;  /* 0x0000000620207c20 */ /* 0x000fe20008410000 */
[----:B------:R-:W-:Y:S02]  /*6e40*/  HADD2.F32 R43, -RZ, R28.H1_H1 ;  /* 0x3000001cff2b7230 */ /* 0x000fe40000004100 */
[----:B------:R-:W-:Y:S02]  /*6e50*/  IMAD.MOV.U32 R102, RZ, RZ, 0x2 ;  /* 0x00000002ff667424 */ /* 0x000fe400078e00ff */
[----:B------:R-:W-:Y:S01]  /*6e60*/  FMUL.FTZ R32, R32, UR5 ;  /* 0x0000000520207c20 */ /* 0x000fe20008410000 */
[----:B------:R-:W-:-:S04]  /*6e70*/  FSETP.GTU.FTZ.AND P0, PT, R42, UR4, PT ;  /* 0x000000042a007c0b */ /* 0x000fc8000bf1c000 */
        /* <DEDUP_REMOVED lines=13> */
.L_x_3492:
        /* <DEDUP_REMOVED lines=12> */
.L_x_3493:
        /* <DEDUP_REMOVED lines=45> */
.L_x_3491:
        /* <DEDUP_REMOVED lines=23> */
.L_x_3495:
        /* <DEDUP_REMOVED lines=12> */
.L_x_3496:
        /* <DEDUP_REMOVED lines=45> */
.L_x_3494:
        /* <DEDUP_REMOVED lines=8> */
[----:B------:R-:W-:Y:S01]  /*7860*/  FSETP.GTU.FTZ.AND P2, PT, R32, UR4, PT ;  /* 0x0000000420007c0b */ /* 0x000fe2000bf5c000 */
[----:B------:R-:W-:-:S03]  /*7870*/  HADD2.F32 R32, -RZ, R29.H1_H1 ;  /* 0x3000001dff207230 */ /* 0x000fc60000004100 */
        /* <DEDUP_REMOVED lines=13> */
.L_x_3498:
        /* <DEDUP_REMOVED lines=12> */
.L_x_3499:
        /* <DEDUP_REMOVED lines=45> */
.L_x_3497:
        /* <DEDUP_REMOVED lines=23> */
.L_x_3501:
        /* <DEDUP_REMOVED lines=12> */
.L_x_3502:
        /* <DEDUP_REMOVED lines=45> */
.L_x_3500:
        /* <DEDUP_REMOVED lines=12> */
[----:B------:R-:W-:Y:S01]  /*82a0*/  IMAD.MOV.U32 R43, RZ, RZ, 0x2 ;  /* 0x00000002ff2b7424 */ /* 0x000fe200078e00ff */
[----:B------:R-:W-:Y:S02]  /*82b0*/  MOV R33, R84 ;  /* 0x0000005400217202 */ /* 0x000fe40000000f00 */
        /* <DEDUP_REMOVED lines=10> */
.L_x_3504:
        /* <DEDUP_REMOVED lines=12> */
.L_x_3505:
        /* <DEDUP_REMOVED lines=45> */
.L_x_3503:
        /* <DEDUP_REMOVED lines=23> */
.L_x_3507:
        /* <DEDUP_REMOVED lines=14> */
.L_x_3508:
        /* <DEDUP_REMOVED lines=45> */
.L_x_3506:
        /* <DEDUP_REMOVED lines=16> */
.L_x_3484:
[----:B------:R-:W-:Y:S01]  /*8d10*/  ISETP.NE.AND P0, PT, R106, 0x1, PT ;  /* 0x000000016a00780c */ /* 0x000fe20003f05270 */
[----:B-1----:R-:W-:Y:S02]  /*8d20*/  HFMA2 R98, -RZ, RZ, 0, 1.1920928955078125e-07 ;  /* 0x00000002ff627431 */ /* 0x002fe400000001ff */
        /* <DEDUP_REMOVED lines=13> */
.L_x_3511:
        /* <DEDUP_REMOVED lines=12> */
.L_x_3512:
        /* <DEDUP_REMOVED lines=41> */
[----:B------:R-:W-:Y:S02]  /*9150*/  LOP3.LUT R44, R100, UR32, R99, 0x96, !PT ;  /* 0x00000020642c7c12 */ /* 0x000fe4000f8e9663 */
[----:B------:R-:W-:Y:S01]  /*9160*/  LOP3.LUT R82, R42, UR19, R109, 0x96, !PT ;  /* 0x000000132a527c12 */ /* 0x000fe2000f8e966d */
[----:B------:R-:W-:-:S07]  /*9170*/  IMAD.MOV.U32 R42, RZ, RZ, R96 ;  /* 0x000000ffff2a7224 */ /* 0x000fce00078e0060 */
.L_x_3510:
        /* <DEDUP_REMOVED lines=23> */
.L_x_3514:
        /* <DEDUP_REMOVED lines=12> */
.L_x_3515:
        /* <DEDUP_REMOVED lines=45> */
.L_x_3513:
        /* <DEDUP_REMOVED lines=22> */
.L_x_3517:
        /* <DEDUP_REMOVED lines=12> */
.L_x_3518:
        /* <DEDUP_REMOVED lines=45> */
.L_x_3516:
        /* <DEDUP_REMOVED lines=9> */
[----:B------:R-:W-:Y:S01]  /*9c00*/  FSEL R98, R42, RZ, !P1 ;  /* 0x000000ff2a627208 */ /* 0x000fe20004800000 */
[----:B------:R-:W-:Y:S01]  /*9c10*/  IMAD.MOV.U32 R42, RZ, RZ, 0x2 ;  /* 0x00000002ff2a7424 */ /* 0x000fe200078e00ff */
        /* <DEDUP_REMOVED lines=11> */
.L_x_3520:
        /* <DEDUP_REMOVED lines=12> */
.L_x_3521:
        /* <DEDUP_REMOVED lines=45> */
.L_x_3519:
        /* <DEDUP_REMOVED lines=22> */
.L_x_3523:
        /* <DEDUP_REMOVED lines=12> */
.L_x_3524:
        /* <DEDUP_REMOVED lines=45> */
.L_x_3522:
[----:B------:R-:W-:Y:S01]  /*a550*/  I2FP.F32.U32 R32, R33 ;  /* 0x0000002100207245 */ /* 0x000fe20000201000 */
[----:B------:R-:W-:Y:S01]  /*a560*/  HADD2.F32 R33, -RZ, R34.H0_H0 ;  /* 0x20000022ff217230 */ /* 0x000fe20000004100 */
        /* <DEDUP_REMOVED lines=20> */
.L_x_3526:
        /* <DEDUP_REMOVED lines=12> */
.L_x_3527:
        /* <DEDUP_REMOVED lines=45> */
.L_x_3525:
        /* <DEDUP_REMOVED lines=23> */
.L_x_3529:
        /* <DEDUP_REMOVED lines=12> */
.L_x_3530:
        /* <DEDUP_REMOVED lines=45> */
.L_x_3528:
        /* <DEDUP_REMOVED lines=22> */
.L_x_3532:
        /* <DEDUP_REMOVED lines=14> */
.L_x_3533:
        /* <DEDUP_REMOVED lines=45> */
.L_x_3531:
        /* <DEDUP_REMOVED lines=14> */
.L_x_3509:
[----:B------:R-:W0:Y:S01]  /*b530*/  @UP1 LDCU.64 UR36, c[0x0][0x3a0] ;  /* 0x00007400ff2417ac */ /* 0x000e220008000a00 */
[----:B------:R-:W-:Y:S01]  /*b540*/  SEL R43, RZ, 0x100, !P0 ;  /* 0x00000100ff2b7807 */ /* 0x000fe20004000000 */
[C---:B------:R-:W-:Y:S01]  /*b550*/  IMAD.WIDE.U32 R114, R94.reuse, 0x10, R36 ;  /* 0x000000105e727825 */ /* 0x040fe200078e0024 */
[----:B------:R-:W-:Y:S02]  /*b560*/  PLOP3.LUT P0, PT, PT, PT, UP1, 0x80, 0x8 ;  /* 0x000000000008781c */ /* 0x000fe40003f0f018 */
[----:B------:R-:W-:Y:S01]  /*b570*/  SEL R106, RZ, 0x1000000, !P6 ;  /* 0x01000000ff6a7807 */ /* 0x000fe20007000000 */
[----:B------:R-:W-:Y:S01]  /*b580*/  IMAD.WIDE.U32 R112, R94, 0x8, R38 ;  /* 0x000000085e707825 */ /* 0x000fe200078e0026 */
[----:B------:R-:W-:Y:S01]  /*b590*/  ISETP.NE.AND P6, PT, R87, RZ, PT ;  /* 0x000000ff5700720c */ /* 0x000fe20003fc5270 */
[----:B------:R1:W-:Y:S01]  /*b5a0*/  STG.E.128 desc[UR14][R114.64], R32 ;  /* 0x0000002072007986 */ /* 0x0003e2000c101d0e */
[----:B------:R-:W-:Y:S02]  /*b5b0*/  SEL R107, RZ, 0x10000, !P5 ;  /* 0x00010000ff6b7807 */ /* 0x000fe40006800000 */
[----:B------:R-:W-:-:S02]  /*b5c0*/  SEL R110, RZ, 0x100, !P4 ;  /* 0x00000100ff6e7807 */ /* 0x000fc40006000000 */
[----:B------:R-:W-:Y:S02]  /*b5d0*/  SEL R87, RZ, 0x1000000, !P2 ;  /* 0x01000000ff577807 */ /* 0x000fe40005000000 */
[----:B------:R-:W-:Y:S02]  /*b5e0*/  SEL R104, RZ, 0x10000, !P1 ;  /* 0x00010000ff687807 */ /* 0x000fe40004800000 */
[----:B------:R-:W-:Y:S02]  /*b5f0*/  PLOP3.LUT P1, PT, PT, PT, UP1, 0x80, 0x8 ;  /* 0x000000000008781c */ /* 0x000fe40003f2f018 */
[----:B------:R-:W-:Y:S02]  /*b600*/  LOP3.LUT R110, R110, R106, R107, 0xfe, !PT ;  /* 0x0000006a6e6e7212 */ /* 0x000fe400078efe6b */
[----:B------:R-:W-:Y:S01]  /*b610*/  LOP3.LUT R43, R43, R87, R104, 0xfe, !PT ;  /* 0x000000572b2b7212 */ /* 0x000fe200078efe68 */
[----:B------:R-:W-:Y:S01]  /*b620*/  VIADD R104, R85, 0x200 ;  /* 0x0000020055687836 */ /* 0x000fe20000000000 */
[----:B------:R-:W-:-:S02]  /*b630*/  SEL R107, RZ, 0x1, !P3 ;  /* 0x00000001ff6b7807 */ /* 0x000fc40005800000 */
[----:B------:R-:W-:Y:S01]  /*b640*/  SEL R106, RZ, 0x1, !P6 ;  /* 0x00000001ff6a7807 */ /* 0x000fe20007000000 */
[----:B------:R-:W-:Y:S01]  /*b650*/  IMAD.WIDE.U32 R40, R104, 0x10, R40 ;  /* 0x0000001068287825 */ /* 0x000fe200078e0028 */
[----:B------:R-:W-:Y:S02]  /*b660*/  MOV R111, 0x10 ;  /* 0x00000010006f7802 */ /* 0x000fe40000000f00 */
[----:B------:R-:W-:Y:S02]  /*b670*/  LOP3.LUT R107, R110, R107, RZ, 0xfc, !PT ;  /* 0x0000006b6e6b7212 */ /* 0x000fe400078efcff */
[----:B------:R-:W-:Y:S01]  /*b680*/  LOP3.LUT R106, R43, R106, RZ, 0xfc, !PT ;  /* 0x0000006a2b6a7212 */ /* 0x000fe200078efcff */
[----:B0-----:R-:W-:-:S04]  /*b690*/  @P0 IMAD.WIDE.U32 R110, R104, R111, UR36 ;  /* 0x00000024686e0e25 */ /* 0x001fc8000f8e006f */
[----:B------:R0:W-:Y:S04]  /*b6a0*/  STG.E.64 desc[UR14][R112.64], R106 ;  /* 0x0000006a70007986 */ /* 0x0001e8000c101b0e */
[----:B------:R0:W5:Y:S04]  /*b6b0*/  @P1 LDG.E.128 R28, desc[UR14][R110.64] ;  /* 0x0000000e6e1c1981 */ /* 0x000168000c1e1d00 */
[----:B-1----:R0:W5:Y:S01]  /*b6c0*/  LDG.E.128 R32, desc[UR14][R40.64] ;  /* 0x0000000e28207981 */ /* 0x002162000c1e1d00 */
[----:B------:R-:W-:Y:S05]  /*b6d0*/  BRA.U !UP1, `(.L_x_3534) ;  /* 0x0000002909307547 */ /* 0x000fea000b800000 */
[----:B------:R-:W-:Y:S01]  /*b6e0*/  ISETP.NE.AND P0, PT, R42, 0x1, PT ;  /* 0x000000012a00780c */ /* 0x000fe20003f05270 */
[----:B------:R-:W-:Y:S01]  /*b6f0*/  IMAD.MOV.U32 R43, RZ, RZ, 0x2 ;  /* 0x00000002ff2b7424 */ /* 0x000fe200078e00ff */
[----:B0-----:R-:W-:Y:S01]  /*b700*/  MOV R40, R84 ;  /* 0x0000005400287202 */ /* 0x001fe20000000f00 */
        /* <DEDUP_REMOVED lines=12> */
.L_x_3536:
        /* <DEDUP_REMOVED lines=12> */
.L_x_3537:
        /* <DEDUP_REMOVED lines=42> */
[----:B------:R-:W-:Y:S01]  /*bb30*/  MOV R87, R40 ;  /* 0x0000002800577202 */ /* 0x000fe20000000f00 */
[----:B------:R-:W-:Y:S01]  /*bb40*/  IMAD.MOV.U32 R40, RZ, RZ, R108 ;  /* 0x000000ffff287224 */ /* 0x000fe200078e006c */
[----:B------:R-:W-:-:S07]  /*bb50*/  LOP3.LUT R82, R42, UR19, R41, 0x96, !PT ;  /* 0x000000132a527c12 */ /* 0x000fce000f8e9629 */
.L_x_3535:
        /* <DEDUP_REMOVED lines=24> */
.L_x_3539:
        /* <DEDUP_REMOVED lines=12> */
.L_x_3540:
        /* <DEDUP_REMOVED lines=45> */
.L_x_3538:
        /* <DEDUP_REMOVED lines=23> */
.L_x_3542:
        /* <DEDUP_REMOVED lines=12> */
.L_x_3543:
[----:B------:R-:W-:Y:S01]  /*c2a0*/  IMAD.WIDE.U32 R42, R23, -0x326172a9, RZ ;  /* 0xcd9e8d57172a7825 */ /* 0x000fe200078e00ff */
[----:B------:R-:W-:Y:S01]  /*c2b0*/  LOP3.LUT R40, R80, UR17, R113, 0x96, !PT ;  /* 0x0000001150287c12 */ /* 0x000fe2000f8e9671 */
[----:B------:R-:W-:Y:S02]  /*c2c0*/  UIADD3 UR35, UPT, UPT, UR16, 0x3c6ef372, URZ ;  /* 0x3c6ef37210237890 */ /* 0x000fe4000fffe0ff */
        /* <DEDUP_REMOVED lines=42> */
.L_x_3541:
        /* <DEDUP_REMOVED lines=23> */
.L_x_3545:
        /* <DEDUP_REMOVED lines=12> */
.L_x_3546:
        /* <DEDUP_REMOVED lines=45> */
.L_x_3544:
        /* <DEDUP_REMOVED lines=23> */
.L_x_3548:
        /* <DEDUP_REMOVED lines=12> */
.L_x_3549:
        /* <DEDUP_REMOVED lines=45> */
.L_x_3547:
        /* <DEDUP_REMOVED lines=23> */
.L_x_3551:
        /* <DEDUP_REMOVED lines=12> */
.L_x_3552:
        /* <DEDUP_REMOVED lines=45> */
.L_x_3550:
        /* <DEDUP_REMOVED lines=13> */
[----:B------:R-:W-:Y:S02]  /*d540*/  IMAD.MOV.U32 R33, RZ, RZ, R84 ;  /* 0x000000ffff217224 */ /* 0x000fe400078e0054 */
        /* <DEDUP_REMOVED lines=10> */
.L_x_3554:
        /* <DEDUP_REMOVED lines=12> */
.L_x_3555:
        /* <DEDUP_REMOVED lines=45> */
.L_x_3553:
        /* <DEDUP_REMOVED lines=23> */
.L_x_3557:
        /* <DEDUP_REMOVED lines=14> */
.L_x_3558:
        /* <DEDUP_REMOVED lines=10> */
[----:B------:R-:W-:Y:S01]  /*dc70*/  UIADD3 UR8, UPT, UPT, UR16, 0x3c6ef372, URZ ;  /* 0x3c6ef37210087890 */ /* 0x000fe2000fffe0ff */
[----:B------:R-:W-:-:S05]  /*dc80*/  IMAD.WIDE.U32 R42, R43, -0x326172a9, RZ ;  /* 0xcd9e8d572b2a7825 */ /* 0x000fca00078e00ff */
[----:B------:R-:W-:Y:S01]  /*dc90*/  LOP3.LUT R43, R32, UR8, R43, 0x96, !PT ;  /* 0x00000008202b7c12 */ /* 0x000fe2000f8e962b */
[----:B------:R-:W-:-:S05]  /*dca0*/  IMAD.WIDE.U32 R32, R33, -0x326172a9, RZ ;  /* 0xcd9e8d5721207825 */ /* 0x000fca00078e00ff */
[----:B------:R-:W-:Y:S01]  /*dcb0*/  LOP3.LUT R41, R42, UR18, R33, 0x96, !PT ;  /* 0x000000122a297c12 */ /* 0x000fe2000f8e9621 */
[----:B------:R-:W-:-:S05]  /*dcc0*/  IMAD.WIDE.U32 R42, R43, -0x2daee0ad, RZ ;  /* 0xd2511f532b2a7825 */ /* 0x000fca00078e00ff */
[----:B------:R-:W-:Y:S01]  /*dcd0*/  LOP3.LUT R43, R40, UR7, R43, 0x96, !PT ;  /* 0x00000007282b7c12 */ /* 0x000fe2000f8e962b */
[----:B------:R-:W-:Y:S01]  /*dce0*/  IMAD.WIDE.U32 R40, R41, -0x2daee0ad, RZ ;  /* 0xd2511f5329287825 */ /* 0x000fe200078e00ff */
[----:B------:R-:W-:-:S04]  /*dcf0*/  UIADD3 UR7, UPT, UPT, UR16, 0x78dde6e4, URZ ;  /* 0x78dde6e410077890 */ /* 0x000fc8000fffe0ff */
        /* <DEDUP_REMOVED lines=26> */
.L_x_3556:
        /* <DEDUP_REMOVED lines=13> */
[----:B------:R-:W-:-:S04]  /*df70*/  F2FP.F16.F32.PACK_AB R32, R109, R107 ;  /* 0x0000006b6d20723e */ /* 0x000fc800000000ff */
[----:B------:R-:W-:Y:S01]  /*df80*/  F2FP.F16.F32.PACK_AB R35, R42, R113 ;  /* 0x000000712a23723e */ /* 0x000fe200000000ff */
[----:B------:R-:W-:Y:S06]  /*df90*/  BRA `(.L_x_3559) ;  /* 0x00000028000c7947 */ /* 0x000fec0003800000 */
.L_x_3534:
        /* <DEDUP_REMOVED lines=15> */
.L_x_3561:
        /* <DEDUP_REMOVED lines=12> */
.L_x_3562:
        /* <DEDUP_REMOVED lines=45> */
.L_x_3560:
        /* <DEDUP_REMOVED lines=23> */
.L_x_3564:
        /* <DEDUP_REMOVED lines=12> */
.L_x_3565:
        /* <DEDUP_REMOVED lines=45> */
.L_x_3563:
        /* <DEDUP_REMOVED lines=22> */
.L_x_3567:
        /* <DEDUP_REMOVED lines=12> */
.L_x_3568:
        /* <DEDUP_REMOVED lines=45> */
.L_x_3566:
        /* <DEDUP_REMOVED lines=22> */
.L_x_3570:
        /* <DEDUP_REMOVED lines=12> */
.L_x_3571:
        /* <DEDUP_REMOVED lines=45> */
.L_x_3569:
        /* <DEDUP_REMOVED lines=22> */
.L_x_3573:
        /* <DEDUP_REMOVED lines=12> */
.L_x_3574:
        /* <DEDUP_REMOVED lines=45> */
.L_x_3572:
        /* <DEDUP_REMOVED lines=22> */
.L_x_3576:
        /* <DEDUP_REMOVED lines=12> */
.L_x_3577:
        /* <DEDUP_REMOVED lines=45> */
.L_x_3575:
        /* <DEDUP_REMOVED lines=23> */
.L_x_3579:
        /* <DEDUP_REMOVED lines=12> */
.L_x_3580:
        /* <DEDUP_REMOVED lines=45> */
.L_x_3578:
[----:B------:R-:W-:Y:S01]  /*101e0*/  I2FP.F32.U32 R32, R33 ;  /* 0x0000002100207245 */ /* 0x000fe20000201000 */
[----:B------:R-:W-:Y:S01]  /*101f0*/  HADD2.F32 R33, -RZ, R35.H0_H0 ;  /* 0x20000023ff217230 */ /* 0x000fe20000004100 */
[----:B------:R-:W-:Y:S02]  /*10200*/  ISETP.NE.AND P6, PT, R41, 0x1, PT ;  /* 0x000000012900780c */ /* 0x000fe40003fc5270 */
        /* <DEDUP_REMOVED lines=19> */
.L_x_3582:
        /* <DEDUP_REMOVED lines=14> */
.L_x_3583:
        /* <DEDUP_REMOVED lines=45> */
.L_x_3581:
[----:B------:R-:W-:Y:S01]  /*106f0*/  I2FP.F32.U32 R32, R32 ;  /* 0x0000002000207245 */ /* 0x000fe20000201000 */
[----:B------:R-:W-:Y:S01]  /*10700*/  HADD2.F32 R35, -RZ, R35.H1_H1 ;  /* 0x30000023ff237230 */ /* 0x000fe20000004100 */
[----:B------:R-:W-:Y:S01]  /*10710*/  F2FP.F16.F32.PACK_AB R34, R34, R110 ;  /* 0x0000006e2222723e */ /* 0x000fe200000000ff */
[----:B------:R-:W-:Y:S02]  /*10720*/  HADD2.F32 R33, -RZ, R10.H1_H1 ;  /* 0x3000000aff217230 */ /* 0x000fe40000004100 */
[----:B------:R-:W-:Y:S01]  /*10730*/  FFMA.FTZ R32, R32, R97, 1.1641532182693481445e-10 ;  /* 0x2f00000020207423 */ /* 0x000fe20000010061 */
[----:B------:R-:W-:-:S04]  /*10740*/  FMUL.FTZ R35, R35, UR6 ;  /* 0x0000000623237c20 */ /* 0x000fc80008410000 */
[----:B------:R-:W-:Y:S01]  /*10750*/  FMUL.FTZ R35, R35, UR5 ;  /* 0x0000000523237c20 */ /* 0x000fe20008410000 */
[----:B------:R-:W-:Y:S02]  /*10760*/  FSETP.GTU.FTZ.AND P6, PT, R32, UR4, PT ;  /* 0x0000000420007c0b */ /* 0x000fe4000bfdc000 */
[----:B------:R-:W-:Y:S02]  /*10770*/  F2FP.F16.F32.PACK_AB R32, R109, R107 ;  /* 0x0000006b6d20723e */ /* 0x000fe400000000ff */
[----:B------:R-:W-:Y:S02]  /*10780*/  FSEL R42, R35, RZ, !P6 ;  /* 0x000000ff232a7208 */ /* 0x000fe40007000000 */
[----:B------:R-:W-:-:S03]  /*10790*/  PLOP3.LUT P6, PT, P6, PT, PT, 0x8, 0x80 ;  /* 0x000000000080781c */ /* 0x000fc600037ce170 */
[----:B------:R-:W-:Y:S01]  /*107a0*/  FMUL.FTZ R42, R33, R42 ;  /* 0x0000002a212a7220 */ /* 0x000fe20000410000 */
[----:B------:R-:W-:-:S04]  /*107b0*/  F2FP.F16.F32.PACK_AB R33, R111, R108 ;  /* 0x0000006c6f21723e */ /* 0x000fc800000000ff */
[----:B------:R-:W-:-:S07]  /*107c0*/  F2FP.F16.F32.PACK_AB R35, R42, R113 ;  /* 0x000000712a23723e */ /* 0x000fce00000000ff */
.L_x_3559:
        /* <DEDUP_REMOVED lines=47> */
[----:B------:R-:W-:Y:S02]  /*10ac0*/  FADD.FTZ R114, -R40, R89 ;  /* 0x0000005928727221 */ /* 0x000fe40000010100 */
[----:B------:R-:W-:-:S04]  /*10ad0*/  FFMA.FTZ R41, R41, R41, RZ ;  /* 0x0000002929297223 */ /* 0x000fc800000100ff */
[----:B------:R-:W-:Y:S01]  /*10ae0*/  FFMA.FTZ R41, R118, R118, R41 ;  /* 0x0000007676297223 */ /* 0x000fe20000010029 */
[----:B------:R-:W-:-:S03]  /*10af0*/  SEL R118, RZ, 0x10000, !P1 ;  /* 0x00010000ff767807 */ /* 0x000fc60004800000 */
        /* <DEDUP_REMOVED lines=45> */
[----:B------:R-:W-:-:S04]  /*10dd0*/  SEL R41, RZ, 0x100, !P0 ;  /* 0x00000100ff297807 */ /* 0x000fc80004000000 */
[----:B------:R-:W0:Y:S01]  /*10de0*/  SHFL.BFLY PT, R97, R114, 0x2, 0x1f ;  /* 0x0c401f0072617f89 */ /* 0x000e2200000e0000 */
[----:B------:R-:W-:Y:S02]  /*10df0*/  LOP3.LUT R41, R41, R43, R118, 0xfe, !PT ;  /* 0x0000002b29297212 */ /* 0x000fe400078efe76 */
[----:B------:R-:W-:Y:S01]  /*10e00*/  LOP3.LUT P0, R43, R86, 0x1f, RZ, 0xc0, !PT ;  /* 0x0000001f562b7812 */ /* 0x000fe2000780c0ff */
[----:B0-----:R-:W-:Y:S01]  /*10e10*/  FADD.FTZ R97, R114, R97 ;  /* 0x0000006172617221 */ /* 0x001fe20000010000 */
[----:B------:R-:W-:-:S04]  /*10e20*/  SEL R114, RZ, 0x1, !P6 ;  /* 0x00000001ff727807 */ /* 0x000fc80007000000 */
[----:B------:R-:W0:Y:S01]  /*10e30*/  SHFL.BFLY PT, R116, R97, 0x4, 0x1f ;  /* 0x0c801f0061747f89 */ /* 0x000e2200000e0000 */
[----:B------:R-:W-:Y:S01]  /*10e40*/  LOP3.LUT R114, R41, R114, RZ, 0xfc, !PT ;  /* 0x0000007229727212 */ /* 0x000fe200078efcff */
[----:B0-----:R-:W-:-:S05]  /*10e50*/  FADD.FTZ R116, R97, R116 ;  /* 0x0000007461747221 */ /* 0x001fca0000010000 */
[----:B------:R-:W0:Y:S02]  /*10e60*/  SHFL.BFLY PT, R115, R116, 0x8, 0x1f ;  /* 0x0d001f0074737f89 */ /* 0x000e2400000e0000 */
[----:B0-----:R-:W-:Y:S01]  /*10e70*/  FADD.FTZ R117, R116, R115 ;  /* 0x0000007374757221 */ /* 0x001fe20000010000 */
[----:B------:R-:W-:-:S04]  /*10e80*/  SEL R115, RZ, 0x1, !P3 ;  /* 0x00000001ff737807 */ /* 0x000fc80005800000 */
[----:B------:R-:W-:Y:S01]  /*10e90*/  LOP3.LUT R115, R120, R115, RZ, 0xfc, !PT ;  /* 0x0000007378737212 */ /* 0x000fe200078efcff */
[----:B------:R-:W0:Y:S04]  /*10ea0*/  SHFL.BFLY PT, R116, R117, 0x10, 0x1f ;  /* 0x0e001f0075747f89 */ /* 0x000e2800000e0000 */
        /* <DEDUP_REMOVED lines=10> */
.L_x_3585:
[----:B------:R-:W-:Y:S05]  /*10f50*/  BSYNC.RECONVERGENT B0 ;  /* 0x0000000000007941 */ /* 0x000fea0003800200 */
.L_x_3584:
        /* <DEDUP_REMOVED lines=14> */
.L_x_3587:
[----:B------:R-:W-:Y:S05]  /*11040*/  BSYNC.RECONVERGENT B0 ;  /* 0x0000000000007941 */ /* 0x000fea0003800200 */
.L_x_3586:
[----:B------:R-:W1:Y:S01]  /*11050*/  SHFL.DOWN PT, R37, R36, 0x4, 0x1f ;  /* 0x08801f0024257f89 */ /* 0x000e6200000e0000 */
[----:B------:R-:W-:Y:S01]  /*11060*/  ISETP.NE.AND P0, PT, R86, RZ, PT ;  /* 0x000000ff5600720c */ /* 0x000fe20003f05270 */
[----:B------:R-:W-:Y:S01]  /*11070*/  IMAD.U32 R86, RZ, RZ, UR9 ;  /* 0x00000009ff567e24 */ /* 0x000fe2000f8e00ff */
[----:B------:R-:W-:Y:S01]  /*11080*/  ISETP.NE.AND P1, PT, RZ, UR21, PT ;  /* 0x00000015ff007c0c */ /* 0x000fe2000bf25270 */
[----:B0-----:R-:W0:Y:S01]  /*11090*/  SHFL.DOWN PT, R39, R32, 0x4, 0x1f ;  /* 0x08801f0020277f89 */ /* 0x001e2200000e0000 */
[----:B------:R-:W-:-:S03]  /*110a0*/  UPLOP3.LUT UP2, UPT, UPT, UPT, UP2, 0x40, 0x4 ;  /* 0x000000000004789c */ /* 0x000fc60003f4e820 */
[----:B------:R-:W2:Y:S01]  /*110b0*/  SHFL.DOWN PT, R38, R33, 0x4, 0x1f ;  /* 0x08801f0021267f89 */ /* 0x000ea200000e0000 */
[----:B-1----:R-:W-:Y:S02]  /*110c0*/  IADD3 R40, PT, PT, R37, R36, RZ ;  /* 0x0000002425287210 */ /* 0x002fe40007ffe0ff */
[----:B------:R-:W-:Y:S02]  /*110d0*/  I2FP.F32.S32 R114, R37 ;  /* 0x0000002500727245 */ /* 0x000fe40000201400 */
[----:B------:R-:W-:Y:S01]  /*110e0*/  I2FP.F32.S32 R34, R40 ;  /* 0x0000002800227245 */ /* 0x000fe20000201400 */
[----:B------:R-:W1:Y:S01]  /*110f0*/  SHFL.DOWN PT, R35, R40, 0x2, 0x1f ;  /* 0x08401f0028237f89 */ /* 0x000e6200000e0000 */
[----:B------:R-:W-:Y:S01]  /*11100*/  I2FP.F32.U32 R37, R36 ;  /* 0x0000002400257245 */ /* 0x000fe20000201000 */
        /* <DEDUP_REMOVED lines=24> */
[-C--:B---3--:R-:W-:Y:S02]  /*11290*/  IADD3 R32, PT, PT, R32, R41.reuse, RZ ;  /* 0x0000002920207210 */ /* 0x088fe40007ffe0ff */
        /* <DEDUP_REMOVED lines=8> */
[----:B------:R-:W-:Y:S01]  /*11320*/  FMUL.FTZ R38, R43, R41 ;  /* 0x000000292b267220 */ /* 0x000fe20000410000 */
[----:B------:R-:W-:Y:S01]  /*11330*/  MOV R43, UR9 ;  /* 0x00000009002b7c02 */ /* 0x000fe20008000f00 */
[----:B------:R-:W-:Y:S01]  /*11340*/  UIADD3 UR9, UPT, UPT, UR9, UR10, URZ ;  /* 0x0000000a09097290 */ /* 0x000fe2000fffe0ff */
[----:B------:R-:W-:Y:S01]  /*11350*/  FMUL.FTZ R36, R36, R36 ;  /* 0x0000002424247220 */ /* 0x000fe20000410000 */
[C---:B------:R-:W-:Y:S02]  /*11360*/  FFMA.FTZ R37, R33.reuse, R114, R38 ;  /* 0x0000007221257223 */ /* 0x040fe40000010026 */
[----:B------:R-:W-:Y:S01]  /*11370*/  UISETP.GE.AND UP1, UPT, UR9, UR11, UPT ;  /* 0x0000000b0900728c */ /* 0x000fe2000bf26270 */
[----:B------:R-:W-:Y:S01]  /*11380*/  FMUL.FTZ R36, R33, R36 ;  /* 0x0000002421247220 */ /* 0x000fe20000410000 */
[----:B-1----:R-:W-:Y:S01]  /*11390*/  FMUL.FTZ R37, R32, R37 ;  /* 0x0000002520257220 */ /* 0x002fe20000410000 */
[----:B--2---:R-:W-:-:S02]  /*113a0*/  FADD.FTZ R35, R34, R35 ;  /* 0x0000002322237221 */ /* 0x004fc40000010000 */
[----:B------:R-:W-:Y:S01]  /*113b0*/  FMUL.FTZ R36, R36, R41 ;  /* 0x0000002924247220 */ /* 0x000fe20000410000 */
[----:B------:R-:W0:Y:S01]  /*113c0*/  LDC R34, c[0x0][0x448] ;  /* 0x00011200ff227b82 */ /* 0x000e220000000800 */
        /* <DEDUP_REMOVED lines=21> */
[----:B------:R-:W-:Y:S01]  /*11520*/  FADD.FTZ R103, -R114, R103 ;  /* 0x0000006772677221 */ /* 0x000fe20000010100 */
[----:B-1----:R-:W-:-:S04]  /*11530*/  @!P0 IMAD.WIDE R88, R86, 0x4, R36 ;  /* 0x0000000456588825 */ /* 0x002fc800078e0224 */
        /* <DEDUP_REMOVED lines=12> */
[C---:B--2---:R-:W-:Y:S01]  /*11600*/  FMUL.FTZ R92, R83.reuse, R92 ;  /* 0x0000005c535c7220 */ /* 0x044fe20000410000 */
[----:B------:R-:W-:Y:S01]  /*11610*/  FMUL.FTZ R95, R83, R95 ;  /* 0x0000005f535f7220 */ /* 0x000fe20000410000 */
[----:B0-----:R-:W-:-:S04]  /*11620*/  @!P0 IMAD.WIDE R90, R43, 0x4, R34 ;  /* 0x000000042b5a8825 */ /* 0x001fc800078e0222 */
[----:B------:R-:W-:Y:S01]  /*11630*/  FMUL.FTZ R93, R83, R93 ;  /* 0x0000005d535d7220 */ /* 0x000fe20000410000 */
[----:B------:R-:W-:Y:S01]  /*11640*/  FFMA.FTZ R35, R92, R73, R9 ;  /* 0x000000495c237223 */ /* 0x000fe20000010009 */
[----:B------:R-:W-:Y:S01]  /*11650*/  FFMA.FTZ R36, R95, R72, R8 ;  /* 0x000000485f247223 */ /* 0x000fe20000010008 */
[C---:B------:R-:W-:Y:S01]  /*11660*/  FADD.FTZ R113, -R114.reuse, R113 ;  /* 0x0000007172717221 */ /* 0x040fe20000010100 */
[----:B------:R-:W-:Y:S01]  /*11670*/  FADD.FTZ R42, -R114, R42 ;  /* 0x0000002a722a7221 */ /* 0x000fe20000010100 */
[----:B------:R-:W-:Y:S01]  /*11680*/  FMUL.FTZ R34, R83, R115 ;  /* 0x0000007353227220 */ /* 0x000fe20000410000 */
[----:B---3--:R-:W-:-:S04]  /*11690*/  IMAD.WIDE.U32 R114, R104, 0x10, R32 ;  /* 0x0000001068727825 */ /* 0x008fc800078e0020 */
[C---:B------:R-:W-:Y:S01]  /*116a0*/  FMUL.FTZ R38, R83.reuse, R38 ;  /* 0x0000002653267220 */ /* 0x040fe20000410000 */
[C---:B------:R-:W-:Y:S01]  /*116b0*/  FMUL.FTZ R41, R83.reuse, R41 ;  /* 0x0000002953297220 */ /* 0x040fe20000410000 */
[C---:B------:R-:W-:Y:S01]  /*116c0*/  FMUL.FTZ R39, R83.reuse, R39 ;  /* 0x0000002753277220 */ /* 0x040fe20000410000 */
[C---:B------:R-:W-:Y:S01]  /*116d0*/  FMUL.FTZ R40, R83.reuse, R40 ;  /* 0x0000002853287220 */ /* 0x040fe20000410000 */
[C---:B------:R-:W-:Y:S01]  /*116e0*/  FMUL.FTZ R86, R83.reuse, R101 ;  /* 0x0000006553567220 */ /* 0x040fe20000410000 */
[----:B------:R-:W-:Y:S01]  /*116f0*/  FMUL.FTZ R104, R83, R103 ;  /* 0x0000006753687220 */ /* 0x000fe20000410000 */
[----:B------:R-:W-:Y:S01]  /*11700*/  FFMA.FTZ R37, R93, R74, R6 ;  /* 0x0000004a5d257223 */ /* 0x000fe20000010006 */
[C---:B------:R-:W-:Y:S01]  /*11710*/  FMUL.FTZ R43, R83.reuse, R102 ;  /* 0x00000066532b7220 */ /* 0x040fe20000410000 */
[----:B------:R-:W-:Y:S01]  /*11720*/  FMUL.FTZ R105, R83, R105 ;  /* 0x0000006953697220 */ /* 0x000fe20000410000 */
[----:B------:R-:W-:Y:S01]  /*11730*/  IMAD.WIDE.U32 R92, R85, 0x10, R32 ;  /* 0x00000010555c7825 */ /* 0x000fe200078e0020 */
[----:B------:R-:W-:-:S03]  /*11740*/  F2FP.F16.F32.PACK_AB R35, R36, R35 ;  /* 0x000000232423723e */ /* 0x000fc600000000ff */
[----:B------:R-:W-:Y:S01]  /*11750*/  FFMA.FTZ R36, R41, R76, R4 ;  /* 0x0000004c29247223 */ /* 0x000fe20000010004 */
[----:B------:R-:W-:Y:S01]  /*11760*/  FFMA.FTZ R39, R39, R78, R2 ;  /* 0x0000004e27277223 */ /* 0x000fe20000010002 */
[----:B------:R-:W-:-:S04]  /*11770*/  IMAD.WIDE.U32 R94, R94, 0x10, R32 ;  /* 0x000000105e5e7825 */ /* 0x000fc800078e0020 */
        /* <DEDUP_REMOVED lines=8> */
[----:B------:R-:W-:Y:S01]  /*11800*/  F2FP.F16.F32.PACK_AB R32, R39, R32 ;  /* 0x000000202720723e */ /* 0x000fe200000000ff */
[----:B------:R-:W-:Y:S01]  /*11810*/  FMUL.FTZ R100, R83, R100 ;  /* 0x0000006453647220 */ /* 0x000fe20000410000 */
[----:B------:R-:W-:Y:S01]  /*11820*/  F2FP.F16.F32.PACK_AB R38, R41, R38 ;  /* 0x000000262926723e */ /* 0x000fe200000000ff */
[----:B------:R-:W-:Y:S01]  /*11830*/  FMUL.FTZ R41, R83, R96 ;  /* 0x0000006053297220 */ /* 0x000fe20000410000 */
[----:B------:R-:W-:Y:S01]  /*11840*/  F2FP.F16.F32.PACK_AB R34, R37, R34 ;  /* 0x000000222522723e */ /* 0x000fe200000000ff */
[----:B------:R-:W-:Y:S01]  /*11850*/  FFMA.FTZ R37, R98, R69, R27 ;  /* 0x0000004562257223 */ /* 0x000fe2000001001b */
        /* <DEDUP_REMOVED lines=29> */
[----:B------:R0:W-:Y:S01]  /*11a30*/  STG.E.128 desc[UR14][R92.64], R32 ;  /* 0x000000205c007986 */ /* 0x0001e2000c101d0e */
[----:B------:R-:W-:-:S03]  /*11a40*/  F2FP.F16.F32.PACK_AB R40, R85, R40 ;  /* 0x000000285528723e */ /* 0x000fc600000000ff */
[----:B------:R0:W-:Y:S04]  /*11a50*/  STG.E.128 desc[UR14][R94.64], R36 ;  /* 0x000000245e007986 */ /* 0x0001e8000c101d0e */
[----:B------:R0:W-:Y:S01]  /*11a60*/  STG.E.128 desc[UR14][R114.64], R40 ;  /* 0x0000002872007986 */ /* 0x0001e2000c101d0e */
[----:B------:R-:W-:Y:S05]  /*11a70*/  BRA.U !UP1, `(.L_x_3588) ;  /* 0xfffffef509147547 */ /* 0x000fea000b83ffff */
[----:B------:R-:W-:Y:S05]  /*11a80*/  EXIT ;  /* 0x000000000000794d */ /* 0x000fea0003800000 */
.L_x_3589:
        /* <DEDUP_REMOVED lines=15> */
.L_x_20932:


//--------------------- .text._ZN10layer_norm13ln_fwd_kernelINS_13Kernel_traitsI6__halfS2_S2_S2_fjLj6144ELj1ELj1ELj8ELj16ENS_18Kernel_traits_baseILj6144ES2_S2_S2_S2_fjLj256EEEEELb1ELb1ELb1ELb0EEEvNS_9FwdParamsE --------------------------
	.section	.text._ZN10layer_norm13ln_fwd_kernelINS_13Kernel_traitsI6__halfS2_S2_S2_fjLj6144ELj1ELj1ELj8ELj16ENS_18Kernel_traits_baseILj6144ES2_S2_S2_S2_fjLj256EEEEELb1ELb1ELb1ELb0EEEvNS_9FwdParamsE,"ax",@progbits
	.align	128
        .global         _ZN10layer_norm13ln_fwd_kernelINS_13Kernel_traitsI6__halfS2_S2_S2_fjLj6144ELj1ELj1ELj8ELj16ENS_18Kernel_traits_baseILj6144ES2_S2_S2_S2_fjLj256EEEEELb1ELb1ELb1ELb0EEEvNS_9FwdParamsE
        .type           _ZN10layer_norm13ln_fwd_kernelINS_13Kernel_traitsI6__halfS2_S2_S2_fjLj6144ELj1ELj1ELj8ELj16ENS_18Kernel_traits_baseILj6144ES2_S2_S2_S2_fjLj256EEEEELb1ELb1ELb1ELb0EEEvNS_9FwdParamsE,@function
        .size           _ZN10layer_norm13ln_fwd_kernelINS_13Kernel_traitsI6__halfS2_S2_S2_fjLj6144ELj1ELj1ELj8ELj16ENS_18Kernel_traits_baseILj6144ES2_S2_S2_S2_fjLj256EEEEELb1ELb1ELb1ELb0EEEvNS_9FwdParamsE,(.L_x_20933 - _ZN10layer_norm13ln_fwd_kernelINS_13Kernel_traitsI6__halfS2_S2_S2_fjLj6144ELj1ELj1ELj8ELj16ENS_18Kernel_traits_baseILj6144ES2_S2_S2_S2_fjLj256EEEEELb1ELb1ELb1ELb0EEEvNS_9FwdParamsE)
        .other          _ZN10layer_norm13ln_fwd_kernelINS_13Kernel_traitsI6__halfS2_S2_S2_fjLj6144ELj1ELj1ELj8ELj16ENS_18Kernel_traits_baseILj6144ES2_S2_S2_S2_fjLj256EEEEELb1ELb1ELb1ELb0EEEvNS_9FwdParamsE,@"STO_CUDA_ENTRY STV_DEFAULT"
_ZN10layer_norm13ln_fwd_kernelINS_13Kernel_traitsI6__halfS2_S2_S2_fjLj6144ELj1ELj1ELj8ELj16ENS_18Kernel_traits_baseILj6144ES2_S2_S2_S2_fjLj256EEEEELb1ELb1ELb1ELb0EEEvNS_9FwdParamsE:
.text._ZN10layer_norm13ln_fwd_kernelINS_13Kernel_traitsI6__halfS2_S2_S2_fjLj6144ELj1ELj1ELj8ELj16ENS_18Kernel_traits_baseILj6144ES2_S2_S2_S2_fjLj256EEEEELb1ELb1ELb1ELb0EEEvNS_9FwdParamsE:
        /* <DEDUP_REMOVED lines=40> */
[----:B------:R-:W-:-:S02]  /*0280*/  VIADD R98, R81, 0x96a522ad ;  /* 0x96a522ad51627836 */ /* 0x000fc40000000000 */
        /* <DEDUP_REMOVED lines=36> */
.L_x_3591:
        /* <DEDUP_REMOVED lines=31> */
.L_x_3592:
[----:B------:R-:W-:Y:S05]  /*06c0*/  BSYNC.RECONVERGENT B0 ;  /* 0x0000000000007941 */ /* 0x000fea0003800200 */
.L_x_3590:
        /* <DEDUP_REMOVED lines=9> */
[----:B------:R-:W-:Y:S01]  /*0760*/  IMAD.MOV R6, RZ, RZ, -R6 ;  /* 0x000000ffff067224 */ /* 0x000fe200078e0a06 */
        /* <DEDUP_REMOVED lines=11> */
[----:B------:R-:W4:Y:S03]  /*0820*/  LDCU.64 UR10, c[0x0][0x3a0] ;  /* 0x00007400ff0a77ac */ /* 0x000f260008000a00 */
[----:B------:R-:W-:Y:S01]  /*0830*/  LOP3.LUT R15, R15, R18, R16, 0x96, !PT ;  /* 0x000000120f0f7212 */ /* 0x000fe200078e9610 */
[----:B------:R-:W-:Y:S01]  /*0840*/  IMAD.HI.U32 R21, R17, -0x2daee0ad, RZ ;  /* 0xd2511f5311157827 */ /* 0x000fe200078e00ff */
[----:B------:R-:W-:-:S03]  /*0850*/  UPLOP3.LUT UP1, UPT, UPT, UPT, UPT, 0x40, 0x4 ;  /* 0x000000000004789c */ /* 0x000fc60003f2e870 */
[----:B------:R-:W-:Y:S01]  /*0860*/  IMAD R18, R17, -0x2daee0ad, RZ ;  /* 0xd2511f5311127824 */ /* 0x000fe200078e02ff */
[----:B------:R-:W-:Y:S01]  /*0870*/  LOP3.LUT R14, R14, R20, R21, 0x96, !PT ;  /* 0x000000140e0e7212 */ /* 0x000fe200078e9615 */
[----:B------:R-:W-:-:S04]  /*0880*/  IMAD.HI.U32 R16, R15, -0x2daee0ad, RZ ;  /* 0xd2511f530f107827 */ /* 0x000fc800078e00ff */
[----:B------:R-:W-:Y:S01]  /*0890*/  IMAD.HI.U32 R17, R14, -0x326172a9, RZ ;  /* 0xcd9e8d570e117827 */ /* 0x000fe200078e00ff */
[----:B------:R-:W-:Y:S02]  /*08a0*/  LOP3.LUT R13, R13, R18, R16, 0x96, !PT ;  /* 0x000000120d0d7212 */ /* 0x000fe400078e9610 */
[----:B------:R-:W-:Y:S01]  /*08b0*/  IADD3 R16, PT, PT, R80, -0x255992d5, RZ ;  /* 0xdaa66d2b50107810 */ /* 0x000fe20007ffe0ff */
        /* <DEDUP_REMOVED lines=8> */
[----:B------:R-:W-:-:S04]  /*0940*/  IMAD.HI.U32 R17, R14, -0x2daee0ad, RZ ;  /* 0xd2511f530e117827 */ /* 0x000fc800078e00ff */
[----:B------:R-:W-:Y:S01]  /*0950*/  IMAD R13, R13, -0x326172a9, RZ ;  /* 0xcd9e8d570d0d7824 */ /* 0x000fe200078e02ff */
[----:B------:R-:W-:Y:S01]  /*0960*/  LOP3.LUT R8, R8, R16, R17, 0x96, !PT ;  /* 0x0000001008087212 */ /* 0x000fe200078e9611 */
[----:B------:R-:W-:Y:S01]  /*0970*/  IMAD.HI.U32 R12, R11, -0x326172a9, RZ ;  /* 0xcd9e8d570b0c7827 */ /* 0x000fe200078e00ff */
[----:B------:R-:W-:-:S03]  /*0980*/  IADD3 R17, PT, PT, R81, -0x56f99767, RZ ;  /* 0xa906689951117810 */ /* 0x000fc60007ffe0ff */
[----:B------:R-:W-:Y:S02]  /*0990*/  VIADD R15, R80, 0x78dde6e4 ;  /* 0x78dde6e4500f7836 */ /* 0x000fe40000000000 */
[----:B------:R-:W-:Y:S02]  /*09a0*/  IMAD R16, R11, -0x326172a9, RZ ;  /* 0xcd9e8d570b107824 */ /* 0x000fe400078e02ff */
[----:B------:R-:W-:Y:S01]  /*09b0*/  IMAD.HI.U32 R11, R8, -0x326172a9, RZ ;  /* 0xcd9e8d57080b7827 */ /* 0x000fe200078e00ff */
[----:B------:R-:W-:-:S03]  /*09c0*/  LOP3.LUT R12, R15, R13, R12, 0x96, !PT ;  /* 0x0000000d0f0c7212 */ /* 0x000fc600078e960c */
[----:B------:R-:W-:Y:S02]  /*09d0*/  VIADD R13, R80, 0x1715609d ;  /* 0x1715609d500d7836 */ /* 0x000fe40000000000 */
[----:B------:R-:W-:Y:S02]  /*09e0*/  IMAD R15, R14, -0x2daee0ad, RZ ;  /* 0xd2511f530e0f7824 */ /* 0x000fe400078e02ff */
[----:B------:R-:W-:Y:S01]  /*09f0*/  IMAD.HI.U32 R14, R12, -0x2daee0ad, RZ ;  /* 0xd2511f530c0e7827 */ /* 0x000fe200078e00ff */
[----:B------:R-:W-:-:S03]  /*0a00*/  LOP3.LUT R11, R13, R16, R11, 0x96, !PT ;  /* 0x000000100d0b7212 */ /* 0x000fc600078e960b */
[----:B------:R-:W-:Y:S01]  /*0a10*/  IMAD R16, R12, -0x2daee0ad, RZ ;  /* 0xd2511f530c107824 */ /* 0x000fe200078e02ff */
[----:B------:R-:W-:Y:S01]  /*0a20*/  LOP3.LUT R14, R17, R15, R14, 0x96, !PT ;  /* 0x0000000f110e7212 */ /* 0x000fe200078e960e */
[----:B------:R-:W-:Y:S02]  /*0a30*/  VIADD R17, R81, 0x646e171e ;  /* 0x646e171e51117836 */ /* 0x000fe40000000000 */
[----:B------:R-:W-:-:S04]  /*0a40*/  IMAD.HI.U32 R15, R11, -0x2daee0ad, RZ ;  /* 0xd2511f530b0f7827 */ /* 0x000fc800078e00ff */
[----:B------:R-:W-:Y:S01]  /*0a50*/  IMAD R13, R8, -0x326172a9, RZ ;  /* 0xcd9e8d57080d7824 */ /* 0x000fe200078e02ff */
[----:B------:R-:W-:Y:S01]  /*0a60*/  LOP3.LUT R15, R17, R16, R15, 0x96, !PT ;  /* 0x00000010110f7212 */ /* 0x000fe200078e960f */
[----:B------:R-:W-:Y:S01]  /*0a70*/  IMAD.HI.U32 R8, R14, -0x326172a9, RZ ;  /* 0xcd9e8d570e087827 */ /* 0x000fe200078e00ff */
[----:B------:R-:W-:-:S03]  /*0a80*/  IADD3 R16, PT, PT, R80, 0x5384540f, RZ ;  /* 0x5384540f50107810 */ /* 0x000fc60007ffe0ff */
[----:B------:R-:W-:-:S05]  /*0a90*/  VIADD R12, R80, 0xb54cda56 ;  /* 0xb54cda56500c7836 */ /* 0x000fca0000000000 */
[----:B------:R-:W-:Y:S01]  /*0aa0*/  LOP3.LUT R8, R12, R13, R8, 0x96, !PT ;  /* 0x0000000d0c087212 */ /* 0x000fe200078e9608 */
[----:B------:R-:W-:Y:S02]  /*0ab0*/  IMAD R13, R14, -0x326172a9, RZ ;  /* 0xcd9e8d570e0d7824 */ /* 0x000fe400078e02ff */
[----:B------:R-:W-:-:S04]  /*0ac0*/  IMAD.HI.U32 R12, R15, -0x326172a9, RZ ;  /* 0xcd9e8d570f0c7827 */ /* 0x000fc800078e00ff */
[----:B------:R-:W-:Y:S01]  /*0ad0*/  IMAD R14, R11, -0x2daee0ad, RZ ;  /* 0xd2511f530b0e7824 */ /* 0x000fe200078e02ff */
[----:B------:R-:W-:Y:S01]  /*0ae0*/  LOP3.LUT R12, R16, R13, R12, 0x96, !PT ;  /* 0x0000000d100c7212 */ /* 0x000fe200078e960c */
[----:B------:R-:W-:Y:S01]  /*0af0*/  IMAD.MOV.U32 R13, RZ, RZ, R6 ;  /* 0x000000ffff0d7224 */ /* 0x000fe200078e0006 */
[----:B------:R-:W-:Y:S01]  /*0b00*/  SHF.L.U32 R6, R7, 0x5, RZ ;  /* 0x0000000507067819 */ /* 0x000fe200000006ff */
[----:B------:R-:W-:-:S03]  /*0b10*/  IMAD.HI.U32 R11, R8, -0x2daee0ad, RZ ;  /* 0xd2511f53080b7827 */ /* 0x000fc600078e00ff */
[----:B------:R-:W-:Y:S01]  /*0b20*/  VIADDMNMX R13, R13, UR6, RZ, !PT ;  /* 0x000000060d0d7c46 */ /* 0x000fe2000f8001ff */
[----:B------:R-:W-:Y:S01]  /*0b30*/  IMAD R15, R15, -0x326172a9, RZ ;  /* 0xcd9e8d570f0f7824 */ /* 0x000fe200078e02ff */
[----:B------:R-:W-:Y:S01]  /*0b40*/  LOP3.LUT R10, R10, R14, R11, 0x96, !PT ;  /* 0x0000000e0a0a7212 */ /* 0x000fe200078e960b */
[----:B------:R-:W-:Y:S01]  /*0b50*/  VIADD R11, R81, 0xdb3d7428 ;  /* 0xdb3d7428510b7836 */ /* 0x000fe20000000000 */
[----:B------:R-:W-:Y:S01]  /*0b60*/  VIMNMX R13, PT, PT, R13, 0x20, PT ;  /* 0x000000200d0d7848 */ /* 0x000fe20003fe0100 */
[----:B------:R-:W-:Y:S01]  /*0b70*/  IMAD R8, R8, -0x2daee0ad, RZ ;  /* 0xd2511f5308087824 */ /* 0x000fe200078e02ff */
[----:B------:R-:W-:Y:S01]  /*0b80*/  LOP3.LUT R14, R6, 0x3e0, RZ, 0xc0, !PT ;  /* 0x000003e0060e7812 */ /* 0x000fe200078ec0ff */
[----:B------:R-:W-:Y:S01]  /*0b90*/  IMAD.HI.U32 R6, R10, -0x326172a9, RZ ;  /* 0xcd9e8d570a067827 */ /* 0x000fe200078e00ff */
[----:B------:R-:W-:-:S03]  /*0ba0*/  LEA R13, R13, UR5, 0x3 ;  /* 0x000000050d0d7c11 */ /* 0x000fc6000f8e18ff */
[C---:B------:R-:W-:Y:S01]  /*0bb0*/  IMAD.HI.U32 R7, R12.reuse, -0x2daee0ad, RZ ;  /* 0xd2511f530c077827 */ /* 0x040fe200078e00ff */
[----:B------:R-:W-:Y:S02]  /*0bc0*/  LOP3.LUT R15, R9, R15, R6, 0x96, !PT ;  /* 0x0000000f090f7212 */ /* 0x000fe400078e9606 */
[----:B------:R-:W-:Y:S01]  /*0bd0*/  I2FP.F32.U32 R6, R13 ;  /* 0x0000000d00067245 */ /* 0x000fe20000201000 */
[----:B------:R-:W-:Y:S01]  /*0be0*/  IMAD R12, R12, -0x2daee0ad, RZ ;  /* 0xd2511f530c0c7824 */ /* 0x000fe200078e02ff */
[----:B------:R-:W-:Y:S01]  /*0bf0*/  LOP3.LUT R7, R11, R8, R7, 0x96, !PT ;  /* 0x000000080b077212 */ /* 0x000fe200078e9607 */
[----:B------:R-:W-:Y:S01]  /*0c00*/  IMAD.MOV R8, RZ, RZ, -R14 ;  /* 0x000000ffff087224 */ /* 0x000fe200078e0a0e */
[----:B------:R-:W-:Y:S01]  /*0c10*/  IADD3 R14, PT, PT, R80, -0x700cb87f, RZ ;  /* 0x8ff34781500e7810 */ /* 0x000fe20007ffe0ff */
[----:B------:R-:W-:Y:S01]  /*0c20*/  IMAD.HI.U32 R9, R15, -0x2daee0ad, RZ ;  /* 0xd2511f530f097827 */ /* 0x000fe200078e00ff */
[----:B------:R-:W0:Y:S02]  /*0c30*/  MUFU.RCP R6, R6 ;  /* 0x0000000600067308 */ /* 0x000e240000001000 */
[----:B------:R-:W-:Y:S01]  /*0c40*/  VIADDMNMX R8, R8, UR6, RZ, !PT ;  /* 0x0000000608087c46 */ /* 0x000fe2000f8001ff */
[----:B------:R-:W-:Y:S01]  /*0c50*/  IMAD R11, R10, -0x326172a9, RZ ;  /* 0xcd9e8d570a0b7824 */ /* 0x000fe200078e02ff */
[----:B------:R-:W-:Y:S01]  /*0c60*/  LOP3.LUT R98, R98, R12, R9, 0x96, !PT ;  /* 0x0000000c62627212 */ /* 0x000fe200078e9609 */
[----:B------:R-:W-:Y:S01]  /*0c70*/  IMAD.HI.U32 R100, R7, -0x326172a9, RZ ;  /* 0xcd9e8d5707647827 */ /* 0x000fe200078e00ff */
[----:B------:R-:W-:-:S03]  /*0c80*/  VIMNMX R9, PT, PT, R8, 0x20, PT ;  /* 0x0000002008097848 */ /* 0x000fc60003fe0100 */
[----:B------:R-:W-:Y:S01]  /*0c90*/  IMAD.MOV.U32 R8, RZ, RZ, RZ ;  /* 0x000000ffff087224 */ /* 0x000fe200078e00ff */
[----:B------:R-:W-:Y:S01]  /*0ca0*/  LOP3.LUT R100, R14, R11, R100, 0x96, !PT ;  /* 0x0000000b0e647212 */ /* 0x000fe200078e9664 */
[----:B------:R-:W-:Y:S01]  /*0cb0*/  IMAD R76, R7, -0x326172a9, RZ ;  /* 0xcd9e8d57074c7824 */ /* 0x000fe200078e02ff */
[----:B------:R-:W-:Y:S01]  /*0cc0*/  LEA R9, R9, UR5, 0x3 ;  /* 0x0000000509097c11 */ /* 0x000fe2000f8e18ff */
[----:B-1234-:R-:W-:-:S07]  /*0cd0*/  IMAD R92, R15, -0x2daee0ad, RZ ;  /* 0xd2511f530f5c7824 */ /* 0x01efce00078e02ff */
.L_x_3906:
[----:B------:R-:W1:Y:S08]  /*0ce0*/  LDC.64 R64, c[0x0][0x3f0] ;  /* 0x0000fc00ff407b82 */ /* 0x000e700000000a00 */
[----:B------:R-:W2:Y:S01]  /*0cf0*/  LDC R109, c[0x0][0x388] ;  /* 0x0000e200ff6d7b82 */ /* 0x000ea20000000800 */
[----:B-1----:R-:W-:-:S07]  /*0d00*/  IMAD.WIDE R66, R0, 0x4, R64 ;  /* 0x0000000400427825 */ /* 0x002fce00078e0240 */
[----:B------:R-:W1:Y:S01]  /*0d10*/  LDC.64 R64, c[0x0][0x3f8] ;  /* 0x0000fe00ff407b82 */ /* 0x000e620000000a00 */
[----:B------:R-:W3:Y:S01]  /*0d20*/  LDG.E R88, desc[UR8][R66.64] ;  /* 0x0000000842587981 */ /* 0x000ee2000c1e1900 */
[----:B-1----:R-:W-:-:S05]  /*0d30*/  IMAD.WIDE R64, R0, 0x4, R64 ;  /* 0x0000000400407825 */ /* 0x002fca00078e0240 */
[----:B-----5:R1:W5:Y:S01]  /*0d40*/  LDG.E R74, desc[UR8][R64.64] ;  /* 0x00000008404a7981 */ /* 0x020362000c1e1900 */
[----:B------:R-:W-:Y:S01]  /*0d50*/  ISETP.GE.U32.AND P2, PT, R2, 0x100, PT ;  /* 0x000001000200780c */ /* 0x000fe20003f46070 */
[----:B------:R-:W-:Y:S01]  /*0d60*/  BSSY.RECONVERGENT B0, `(.L_x_3593) ;  /* 0x00006e8000007945 */ /* 0x000fe20003800200 */
[----:B------:R-:W4:Y:S01]  /*0d70*/  S2R R72, SR_TID.X ;  /* 0x0000000000487919 */ /* 0x000f220000002100 */
[----:B---3--:R-:W-:-:S13]  /*0d80*/  ISETP.GE.AND P3, PT, R88, 0x1, PT ;  /* 0x000000015800780c */ /* 0x008fda0003f66270 */
[----:B------:R-:W-:-:S04]  /*0d90*/  @P3 VIADD R78, R88, 0xffffffff ;  /* 0xffffffff584e3836 */ /* 0x000fc80000000000 */
[-C--:B--2---:R-:W-:Y:S02]  /*0da0*/  @P3 IMAD R82, R78, R109.reuse, RZ ;  /* 0x0000006d4e523224 */ /* 0x084fe400078e02ff */
[----:B------:R-:W-:-:S03]  /*0db0*/  IMAD R78, R0, R109, RZ ;  /* 0x0000006d004e7224 */ /* 0x000fc600078e02ff */
[----:B------:R-:W-:Y:S02]  /*0dc0*/  @P3 SHF.R.S32.HI R101, RZ, 0x1f, R82 ;  /* 0x0000001fff653819 */ /* 0x000fe40000011452 */
[----:B------:R-:W-:Y:S02]  /*0dd0*/  SHF.R.S32.HI R67, RZ, 0x1f, R78 ;  /* 0x0000001fff437819 */ /* 0x000fe4000001144e */
[----:B------:R-:W-:Y:S01]  /*0de0*/  @P3 LEA.HI R101, R101, R82, RZ, 0x3 ;  /* 0x0000005265653211 */ /* 0x000fe200078f18ff */
[----:B------:R-:W-:Y:S01]  /*0df0*/  HFMA2 R82, -RZ, RZ, 0, 0 ;  /* 0x00000000ff527431 */ /* 0x000fe200000001ff */
[----:B------:R-:W-:Y:S02]  /*0e00*/  LEA.HI R67, R67, R78, RZ, 0x3 ;  /* 0x0000004e43437211 */ /* 0x000fe400078f18ff */
[-C--:B----4-:R-:W-:Y:S02]  /*0e10*/  @P3 LEA.HI.SX32 R82, R101, R72.reuse, 0x1d ;  /* 0x0000004865523211 */ /* 0x090fe400078feaff */
[----:B------:R-:W-:Y:S01]  /*0e20*/  LEA.HI.SX32 R78, R67, R72, 0x1d ;  /* 0x00000048434e7211 */ /* 0x000fe200078feaff */
[----:B-1----:R-:W-:Y:S06]  /*0e30*/  @!P2 BRA `(.L_x_3594) ;  /* 0x0000006c0068a947 */ /* 0x002fec0003800000 */
[----:B------:R-:W-:-:S04]  /*0e40*/  UISETP.NE.U32.AND UP0, UPT, UR10, URZ, UPT ;  /* 0x000000ff0a00728c */ /* 0x000fc8000bf05070 */
[----:B------:R-:W-:Y:S01]  /*0e50*/  UISETP.NE.AND.EX UP0, UPT, UR11, URZ, UPT, UP0 ;  /* 0x000000ff0b00728c */ /* 0x000fe2000bf05300 */
[----:B------:R-:W-:Y:S10]  /*0e60*/  @!P3 BRA `(.L_x_3595) ;  /* 0x00000000000cb947 */ /* 0x000ff40003800000 */
[----:B------:R-:W1:Y:S02]  /*0e70*/  LDC.64 R24, c[0x0][0x390] ;  /* 0x0000e400ff187b82 */ /* 0x000e640000000a00 */
[----:B-1----:R-:W-:-:S06]  /*0e80*/  IMAD.WIDE.U32 R24, R82, 0x10, R24 ;  /* 0x0000001052187825 */ /* 0x002fcc00078e0018 */
[----:B------:R-:W5:Y:S02]  /*0e90*/  LDG.E.128 R24, desc[UR8][R24.64] ;  /* 0x0000000818187981 */ /* 0x000f64000c1e1d00 */
.L_x_3595:
[----:B------:R-:W-:Y:S05]  /*0ea0*/  BRA.U !UP0, `(.L_x_3596) ;  /* 0x0000003508c07547 */ /* 0x000fea000b800000 */
[----:B------:R-:W1:Y:S02]  /*0eb0*/  LDC.64 R20, c[0x0][0x3a0] ;  /* 0x0000e800ff147b82 */ /* 0x000e640000000a00 */
[----:B-1----:R-:W-:-:S06]  /*0ec0*/  IMAD.WIDE.U32 R20, R78, 0x10, R20 ;  /* 0x000000104e147825 */ /* 0x002fcc00078e0014 */
        /* <DEDUP_REMOVED lines=22> */
.L_x_3600:
        /* <DEDUP_REMOVED lines=13> */
.L_x_3602:
[----:B0-----:R-:W-:Y:S05]  /*1100*/  BSYNC.RECONVERGENT B2 ;  /* 0x0000000000027941 */ /* 0x001fea0003800200 */
.L_x_3601:
        /* <DEDUP_REMOVED lines=41> */
[----:B------:R-:W-:-:S04]  /*13a0*/  IMAD.WIDE.U32 R66, R66, -0x2daee0ad, RZ ;  /* 0xd2511f5342427825 */ /* 0x000fc800078e00ff */
[----:B------:R-:W-:Y:S01]  /*13b0*/  VIADD R13, R80, 0x5384540f ;  /* 0x5384540f500d7836 */ /* 0x000fe20000000000 */
[----:B------:R-:W-:Y:S02]  /*13c0*/  LOP3.LUT R100, R15, R100, R67, 0x96, !PT ;  /* 0x000000640f647212 */ /* 0x000fe400078e9643 */
[----:B------:R-:W-:Y:S02]  /*13d0*/  IADD3 R15, PT, PT, R81, -0x695add53, RZ ;  /* 0x96a522ad510f7810 */ /* 0x000fe40007ffe0ff */
[----:B------:R-:W-:Y:S01]  /*13e0*/  LOP3.LUT R64, R13, R64, R11, 0x96, !PT ;  /* 0x000000400d407212 */ /* 0x000fe200078e960b */
[----:B------:R-:W-:Y:S01]  /*13f0*/  IMAD.WIDE.U32 R100, R100, -0x326172a9, RZ ;  /* 0xcd9e8d5764647825 */ /* 0x000fe200078e00ff */
[----:B------:R-:W-:-:S03]  /*1400*/  IADD3 R13, PT, PT, R81, -0x24c28bd8, RZ ;  /* 0xdb3d7428510d7810 */ /* 0x000fc60007ffe0ff */
[----:B------:R-:W-:Y:S02]  /*1410*/  VIADD R11, R80, 0xf1bbcdc8 ;  /* 0xf1bbcdc8500b7836 */ /* 0x000fe40000000000 */
[----:B------:R-:W-:-:S03]  /*1420*/  IMAD.WIDE.U32 R64, R64, -0x2daee0ad, RZ ;  /* 0xd2511f5340407825 */ /* 0x000fc600078e00ff */
[----:B------:R-:W-:Y:S02]  /*1430*/  LOP3.LUT R10, R11, R10, R101, 0x96, !PT ;  /* 0x0000000a0b0a7212 */ /* 0x000fe400078e9665 */
[----:B------:R-:W-:Y:S01]  /*1440*/  LOP3.LUT R66, R13, R66, R65, 0x96, !PT ;  /* 0x000000420d427212 */ /* 0x000fe200078e9641 */
[----:B------:R-:W-:Y:S02]  /*1450*/  VIADD R13, R80, 0x8ff34781 ;  /* 0x8ff34781500d7836 */ /* 0x000fe40000000000 */
[----:B------:R-:W-:-:S04]  /*1460*/  IMAD.WIDE.U32 R10, R10, -0x2daee0ad, RZ ;  /* 0xd2511f530a0a7825 */ /* 0x000fc800078e00ff */
[----:B------:R-:W-:Y:S01]  /*1470*/  IMAD.WIDE.U32 R66, R66, -0x326172a9, RZ ;  /* 0xcd9e8d5742427825 */ /* 0x000fe200078e00ff */
[----:B------:R-:W-:-:S03]  /*1480*/  LOP3.LUT R98, R15, R64, R11, 0x96, !PT ;  /* 0x000000400f627212 */ /* 0x000fc600078e960b */
[----:B------:R-:W-:Y:S01]  /*1490*/  IMAD.MOV.U32 R90, RZ, RZ, R10 ;  /* 0x000000ffff5a7224 */ /* 0x000fe200078e000a */
[----:B------:R-:W-:Y:S01]  /*14a0*/  LOP3.LUT R100, R13, R100, R67, 0x96, !PT ;  /* 0x000000640d647212 */ /* 0x000fe200078e9643 */
[----:B------:R-:W-:Y:S01]  /*14b0*/  IMAD.MOV.U32 R76, RZ, RZ, R66 ;  /* 0x000000ffff4c7224 */ /* 0x000fe200078e0042 */
[----:B------:R-:W-:Y:S01]  /*14c0*/  MOV R10, R92 ;  /* 0x0000005c000a7202 */ /* 0x000fe20000000f00 */
[----:B------:R-:W-:-:S07]  /*14d0*/  IMAD.MOV.U32 R15, RZ, RZ, RZ ;  /* 0x000000ffff0f7224 */ /* 0x000fce00078e00ff */
.L_x_3599:
[----:B0-----:R-:W-:Y:S05]  /*14e0*/  BSYNC.RECONVERGENT B1 ;  /* 0x0000000000017941 */ /* 0x001fea0003800200 */
.L_x_3598:
[----:B------:R-:W-:Y:S01]  /*14f0*/  I2FP.F32.U32 R10, R10 ;  /* 0x0000000a000a7245 */ /* 0x000fe20000201000 */
[----:B-----5:R-:W-:Y:S02]  /*1500*/  HADD2.F32 R11, -RZ, R24.H0_H0 ;  /* 0x20000018ff0b7230 */ /* 0x020fe40000004100 */
[----:B------:R-:W-:Y:S02]  /*1510*/  IMAD.MOV.U32 R13, RZ, RZ, 0x2f800000 ;  /* 0x2f800000ff0d7424 */ /* 0x000fe400078e00ff */
[----:B------:R-:W-:Y:S02]  /*1520*/  HADD2.F32 R64, -RZ, R52.H0_H0 ;  /* 0x20000034ff407230 */ /* 0x000fe40000004100 */
[----:B------:R-:W-:Y:S01]  /*1530*/  FMUL.FTZ R11, R11, UR13 ;  /* 0x0000000d0b0b7c20 */ /* 0x000fe20008410000 */
[----:B------:R-:W-:Y:S01]  /*1540*/  FFMA.FTZ R10, R10, R13, 1.1641532182693481445e-10 ;  /* 0x2f0000000a0a7423 */ /* 0x000fe2000001000d */
[----:B------:R-:W-:Y:S02]  /*1550*/  HADD2.F32 R66, -RZ, R20.H0_H0 ;  /* 0x20000014ff427230 */ /* 0x000fe40000004100 */
[----:B------:R-:W-:-:S02]  /*1560*/  FMUL.FTZ R11, R11, UR12 ;  /* 0x0000000c0b0b7c20 */ /* 0x000fc40008410000 */
[----:B------:R-:W-:-:S04]  /*1570*/  FSETP.GTU.FTZ.AND P1, PT, R10, UR7, PT ;  /* 0x000000070a007c0b */ /* 0x000fc8000bf3c000 */
[----:B------:R-:W-:Y:S02]  /*1580*/  FSEL R11, R11, RZ, !P1 ;  /* 0x000000ff0b0b7208 */ /* 0x000fe40004800000 */
[----:B------:R-:W-:-:S03]  /*1590*/  SEL R10, RZ, 0x1, P1 ;  /* 0x00000001ff0a7807 */ /* 0x000fc60000800000 */
[----:B------:R-:W-:-:S07]  /*15a0*/  FFMA.FTZ R11, R11, R64, R66 ;  /* 0x000000400b0b7223 */ /* 0x000fce0000010042 */
.L_x_3597:
        /* <DEDUP_REMOVED lines=21> */
.L_x_3606:
        /* <DEDUP_REMOVED lines=13> */
.L_x_3608:
[----:B0-----:R-:W-:Y:S05]  /*17d0*/  BSYNC.RECONVERGENT B2 ;  /* 0x0000000000027941 */ /* 0x001fea0003800200 */
.L_x_3607:
        /* <DEDUP_REMOVED lines=15> */
[----:B------:R-:W-:-:S03]  /*18d0*/  LOP3.LUT R66, R13, R12, R65, 0x96, !PT ;  /* 0x0000000c0d427212 */ /* 0x000fc600078e9641 */
[----:B------:R-:W-:-:S04]  /*18e0*/  IMAD.WIDE.U32 R12, R15, -0x326172a9, RZ ;  /* 0xcd9e8d570f0c7825 */ /* 0x000fc800078e00ff */
[----:B------:R-:W-:Y:S02]  /*18f0*/  VIADD R15, R80, 0xdaa66d2b ;  /* 0xdaa66d2b500f7836 */ /* 0x000fe40000000000 */
[----:B------:R-:W-:-:S03]  /*1900*/  IMAD.WIDE.U32 R66, R66, -0x2daee0ad, RZ ;  /* 0xd2511f5342427825 */ /* 0x000fc600078e00ff */
[----:B------:R-:W-:Y:S01]  /*1910*/  LOP3.LUT R15, R15, R64, R13, 0x96, !PT ;  /* 0x000000400f0f7212 */ /* 0x000fe200078e960d */
[----:B------:R-:W-:Y:S01]  /*1920*/  VIADD R13, R80, 0x78dde6e4 ;  /* 0x78dde6e4500d7836 */ /* 0x000fe20000000000 */
[----:B------:R-:W-:-:S03]  /*1930*/  LOP3.LUT R17, R17, R100, R67, 0x96, !PT ;  /* 0x0000006411117212 */ /* 0x000fc600078e9643 */
        /* <DEDUP_REMOVED lines=26> */
[----:B------:R-:W-:Y:S01]  /*1ae0*/  IMAD.WIDE.U32 R64, R64, -0x2daee0ad, RZ ;  /* 0xd2511f5340407825 */ /* 0x000fe200078e00ff */
[----:B------:R-:W-:-:S03]  /*1af0*/  LOP3.LUT R13, R13, R12, R101, 0x96, !PT ;  /* 0x0000000c0d0d7212 */ /* 0x000fc600078e9665 */
[----:B------:R-:W-:Y:S02]  /*1b00*/  VIADD R15, R81, 0xdb3d7428 ;  /* 0xdb3d7428510f7836 */ /* 0x000fe40000000000 */
[----:B------:R-:W-:-:S03]  /*1b10*/  IMAD.WIDE.U32 R12, R13, -0x2daee0ad, RZ ;  /* 0xd2511f530d0c7825 */ /* 0x000fc600078e00ff */
[----:B------:R-:W-:Y:S01]  /*1b20*/  LOP3.LUT R66, R15, R66, R65, 0x96, !PT ;  /* 0x000000420f427212 */ /* 0x000fe200078e9641 */
[----:B------:R-:W-:Y:S01]  /*1b30*/  VIADD R15, R80, 0x8ff34781 ;  /* 0x8ff34781500f7836 */ /* 0x000fe20000000000 */
[----:B------:R-:W-:Y:S01]  /*1b40*/  LOP3.LUT R98, R17, R64, R13, 0x96, !PT ;  /* 0x0000004011627212 */ /* 0x000fe200078e960d */
[----:B------:R-:W-:Y:S01]  /*1b50*/  HFMA2 R17, -RZ, RZ, 0, 0 ;  /* 0x00000000ff117431 */ /* 0x000fe200000001ff */
[----:B------:R-:W-:Y:S01]  /*1b60*/  MOV R84, R12 ;  /* 0x0000000c00547202 */ /* 0x000fe20000000f00 */
[----:B------:R-:W-:-:S04]  /*1b70*/  IMAD.WIDE.U32 R66, R66, -0x326172a9, RZ ;  /* 0xcd9e8d5742427825 */ /* 0x000fc800078e00ff */
[----:B------:R-:W-:Y:S01]  /*1b80*/  IMAD.MOV.U32 R76, RZ, RZ, R66 ;  /* 0x000000ffff4c7224 */ /* 0x000fe200078e0042 */
[----:B------:R-:W-:Y:S01]  /*1b90*/  LOP3.LUT R100, R15, R100, R67, 0x96, !PT ;  /* 0x000000640f647212 */ /* 0x000fe200078e9643 */
[----:B------:R-:W-:-:S07]  /*1ba0*/  IMAD.MOV.U32 R12, RZ, RZ, R90 ;  /* 0x000000ffff0c7224 */ /* 0x000fce00078e005a */
.L_x_3605:
[----:B0-----:R-:W-:Y:S05]  /*1bb0*/  BSYNC.RECONVERGENT B1 ;  /* 0x0000000000017941 */ /* 0x001fea0003800200 */
.L_x_3604:
[----:B------:R-:W-:Y:S01]  /*1bc0*/  I2FP.F32.U32 R12, R12 ;  /* 0x0000000c000c7245 */ /* 0x000fe20000201000 */
[----:B-----5:R-:W-:Y:S02]  /*1bd0*/  HADD2.F32 R13, -RZ, R24.H1_H1 ;  /* 0x30000018ff0d7230 */ /* 0x020fe40000004100 */
[----:B------:R-:W-:Y:S02]  /*1be0*/  IMAD.MOV.U32 R15, RZ, RZ, 0x2f800000 ;  /* 0x2f800000ff0f7424 */ /* 0x000fe400078e00ff */
[----:B------:R-:W-:Y:S02]  /*1bf0*/  HADD2.F32 R64, -RZ, R52.H1_H1 ;  /* 0x30000034ff407230 */ /* 0x000fe40000004100 */
[----:B------:R-:W-:Y:S01]  /*1c00*/  FMUL.FTZ R13, R13, UR13 ;  /* 0x0000000d0d0d7c20 */ /* 0x000fe20008410000 */
[----:B------:R-:W-:Y:S01]  /*1c10*/  FFMA.FTZ R12, R12, R15, 1.1641532182693481445e-10 ;  /* 0x2f0000000c0c7423 */ /* 0x000fe2000001000f */
[----:B------:R-:W-:Y:S02]  /*1c20*/  HADD2.F32 R66, -RZ, R20.H1_H1 ;  /* 0x30000014ff427230 */ /* 0x000fe40000004100 */
[----:B------:R-:W-:-:S02]  /*1c30*/  FMUL.FTZ R13, R13, UR12 ;  /* 0x0000000c0d0d7c20 */ /* 0x000fc40008410000 */
[----:B------:R-:W-:-:S04]  /*1c40*/  FSETP.GTU.FTZ.AND P1, PT, R12, UR7, PT ;  /* 0x000000070c007c0b */ /* 0x000fc8000bf3c000 */
[----:B------:R-:W-:Y:S02]  /*1c50*/  FSEL R13, R13, RZ, !P1 ;  /* 0x000000ff0d0d7208 */ /* 0x000fe40004800000 */
[----:B------:R-:W-:-:S03]  /*1c60*/  SEL R12, RZ, 0x1, P1 ;  /* 0x00000001ff0c7807 */ /* 0x000fc60000800000 */
[----:B------:R-:W-:-:S07]  /*1c70*/  FFMA.FTZ R13, R13, R64, R66 ;  /* 0x000000400d0d7223 */ /* 0x000fce0000010042 */
.L_x_3603:
        /* <DEDUP_REMOVED lines=21> */
.L_x_3612:
        /* <DEDUP_REMOVED lines=13> */
.L_x_3614:
[----:B0-----:R-:W-:Y:S05]  /*1ea0*/  BSYNC.RECONVERGENT B2 ;  /* 0x0000000000027941 */ /* 0x001fea0003800200 */
.L_x_3613:
        /* <DEDUP_REMOVED lines=56> */
[----:B------:R-:W-:Y:S01]  /*2230*/  MOV R76, R66 ;  /* 0x00000042004c7202 */ /* 0x000fe20000000f00 */
[----:B------:R-:W-:Y:S01]  /*2240*/  IMAD.MOV.U32 R90, RZ, RZ, R14 ;  /* 0x000000ffff5a7224 */ /* 0x000fe200078e000e */
[----:B------:R-:W-:Y:S01]  /*2250*/  LOP3.LUT R98, R19, R64, R15, 0x96, !PT ;  /* 0x0000004013627212 */ /* 0x000fe200078e960f */
[----:B------:R-:W-:Y:S01]  /*2260*/  IMAD.MOV.U32 R19, RZ, RZ, RZ ;  /* 0x000000ffff137224 */ /* 0x000fe200078e00ff */
[----:B------:R-:W-:-:S07]  /*2270*/  MOV R14, R84 ;  /* 0x00000054000e7202 */ /* 0x000fce0000000f00 */
.L_x_3611:
[----:B0-----:R-:W-:Y:S05]  /*2280*/  BSYNC.RECONVERGENT B1 ;  /* 0x0000000000017941 */ /* 0x001fea0003800200 */
.L_x_3610:
[----:B------:R-:W-:Y:S01]  /*2290*/  I2FP.F32.U32 R14, R14 ;  /* 0x0000000e000e7245 */ /* 0x000fe20000201000 */
[----:B------:R-:W-:Y:S02]  /*22a0*/  HFMA2 R17, -RZ, RZ, 0.1171875, 0 ;  /* 0x2f800000ff117431 */ /* 0x000fe400000001ff */
[----:B-----5:R-:W-:Y:S02]  /*22b0*/  HADD2.F32 R15, -RZ, R25.H0_H0 ;  /* 0x20000019ff0f7230 */ /* 0x020fe40000004100 */
[----:B------:R-:W-:Y:S02]  /*22c0*/  HADD2.F32 R64, -RZ, R53.H0_H0 ;  /* 0x20000035ff407230 */ /* 0x000fe40000004100 */
[----:B------:R-:W-:Y:S01]  /*22d0*/  FFMA.FTZ R14, R14, R17, 1.1641532182693481445e-10 ;  /* 0x2f0000000e0e7423 */ /* 0x000fe20000010011 */
[----:B------:R-:W-:Y:S01]  /*22e0*/  FMUL.FTZ R15, R15, UR13 ;  /* 0x0000000d0f0f7c20 */ /* 0x000fe20008410000 */
[----:B------:R-:W-:-:S03]  /*22f0*/  HADD2.F32 R66, -RZ, R21.H0_H0 ;  /* 0x20000015ff427230 */ /* 0x000fc60000004100 */
[----:B------:R-:W-:Y:S01]  /*2300*/  FMUL.FTZ R15, R15, UR12 ;  /* 0x0000000c0f0f7c20 */ /* 0x000fe20008410000 */
[----:B------:R-:W-:-:S04]  /*2310*/  FSETP.GTU.FTZ.AND P1, PT, R14, UR7, PT ;  /* 0x000000070e007c0b */ /* 0x000fc8000bf3c000 */
[----:B------:R-:W-:Y:S02]  /*2320*/  FSEL R15, R15, RZ, !P1 ;  /* 0x000000ff0f0f7208 */ /* 0x000fe40004800000 */
[----:B------:R-:W-:-:S03]  /*2330*/  SEL R14, RZ, 0x1, P1 ;  /* 0x00000001ff0e7807 */ /* 0x000fc60000800000 */
[----:B------:R-:W-:-:S07]  /*2340*/  FFMA.FTZ R15, R15, R64, R66 ;  /* 0x000000400f0f7223 */ /* 0x000fce0000010042 */
.L_x_3609:
        /* <DEDUP_REMOVED lines=21> */
.L_x_3618:
        /* <DEDUP_REMOVED lines=13> */
.L_x_3620:
[----:B0-----:R-:W-:Y:S05]  /*2570*/  BSYNC.RECONVERGENT B2 ;  /* 0x0000000000027941 */ /* 0x001fea0003800200 */
.L_x_3619:
        /* <DEDUP_REMOVED lines=14> */
[----:B------:R-:W-:Y:S02]  /*2660*/  LOP3.LUT R66, R17, R16, R65, 0x96, !PT ;  /* 0x0000001011427212 */ /* 0x000fe400078e9641 */
[----:B------:R-:W-:Y:S01]  /*2670*/  IADD3 R65, PT, PT, R81, 0x32370b8f, RZ ;  /* 0x32370b8f51417810 */ /* 0x000fe20007ffe0ff */
        /* <DEDUP_REMOVED lines=23> */
[----:B------:R-:W-:Y:S01]  /*27f0*/  IADD3 R65, PT, PT, R81, 0x1fd5c5a3, RZ ;  /* 0x1fd5c5a351417810 */ /* 0x000fe20007ffe0ff */
[----:B------:R-:W-:-:S04]  /*2800*/  IMAD.WIDE.U32 R16, R19, -0x326172a9, RZ ;  /* 0xcd9e8d5713107825 */ /* 0x000fc800078e00ff */
[----:B------:R-:W-:-:S04]  /*2810*/  IMAD.WIDE.U32 R66, R66, -0x2daee0ad, RZ ;  /* 0xd2511f5342427825 */ /* 0x000fc800078e00ff */
[----:B------:R-:W-:Y:S01]  /*2820*/  VIADD R19, R80, 0x5384540f ;  /* 0x5384540f50137836 */ /* 0x000fe20000000000 */
[----:B------:R-:W-:-:S04]  /*2830*/  LOP3.LUT R100, R65, R100, R67, 0x96, !PT ;  /* 0x0000006441647212 */ /* 0x000fc800078e9643 */
        /* <DEDUP_REMOVED lines=9> */
[----:B------:R-:W-:Y:S02]  /*28d0*/  IADD3 R65, PT, PT, R81, -0x695add53, RZ ;  /* 0x96a522ad51417810 */ /* 0x000fe40007ffe0ff */
[----:B------:R-:W-:Y:S01]  /*28e0*/  MOV R84, R16 ;  /* 0x0000001000547202 */ /* 0x000fe20000000f00 */
[----:B------:R-:W-:Y:S01]  /*28f0*/  IMAD.WIDE.U32 R66, R66, -0x326172a9, RZ ;  /* 0xcd9e8d5742427825 */ /* 0x000fe200078e00ff */
[----:B------:R-:W-:-:S03]  /*2900*/  LOP3.LUT R98, R65, R64, R17, 0x96, !PT ;  /* 0x0000004041627212 */ /* 0x000fc600078e9611 */
[----:B------:R-:W-:Y:S02]  /*2910*/  HFMA2 R64, -RZ, RZ, 0, 0 ;  /* 0x00000000ff407431 */ /* 0x000fe400000001ff */
[----:B------:R-:W-:Y:S01]  /*2920*/  IMAD.MOV.U32 R76, RZ, RZ, R66 ;  /* 0x000000ffff4c7224 */ /* 0x000fe200078e0042 */
[----:B------:R-:W-:Y:S01]  /*2930*/  LOP3.LUT R100, R19, R100, R67, 0x96, !PT ;  /* 0x0000006413647212 */ /* 0x000fe200078e9643 */
[----:B------:R-:W-:-:S07]  /*2940*/  IMAD.MOV.U32 R16, RZ, RZ, R90 ;  /* 0x000000ffff107224 */ /* 0x000fce00078e005a */
.L_x_3617:
[----:B0-----:R-:W-:Y:S05]  /*2950*/  BSYNC.RECONVERGENT B1 ;  /* 0x0000000000017941 */ /* 0x001fea0003800200 */
.L_x_3616:
        /* <DEDUP_REMOVED lines=12> */
.L_x_3615:
        /* <DEDUP_REMOVED lines=21> */
.L_x_3624:
        /* <DEDUP_REMOVED lines=13> */
.L_x_3626:
[----:B0-----:R-:W-:Y:S05]  /*2c40*/  BSYNC.RECONVERGENT B2 ;  /* 0x0000000000027941 */ /* 0x001fea0003800200 */
.L_x_3625:
        /* <DEDUP_REMOVED lines=61> */
.L_x_3623:
[----:B0-----:R-:W-:Y:S05]  /*3020*/  BSYNC.RECONVERGENT B1 ;  /* 0x0000000000017941 */ /* 0x001fea0003800200 */
.L_x_3622:
        /* <DEDUP_REMOVED lines=12> */
.L_x_3621:
        /* <DEDUP_REMOVED lines=21> */
.L_x_3630:
        /* <DEDUP_REMOVED lines=13> */
.L_x_3632:
[----:B0-----:R-:W-:Y:S05]  /*3310*/  BSYNC.RECONVERGENT B2 ;  /* 0x0000000000027941 */ /* 0x001fea0003800200 */
.L_x_3631:
        /* <DEDUP_REMOVED lines=35> */
[----:B------:R-:W-:Y:S01]  /*3550*/  IMAD.WIDE.U32 R100, R67, -0x2daee0ad, RZ ;  /* 0xd2511f5343647825 */ /* 0x000fe200078e00ff */
[----:B------:R-:W-:-:S03]  /*3560*/  IADD3 R71, PT, PT, R81, 0x1fd5c5a3, RZ ;  /* 0x1fd5c5a351477810 */ /* 0x000fc60007ffe0ff */
[----:B------:R-:W-:Y:S01]  /*3570*/  IMAD.WIDE.U32 R66, R66, -0x326172a9, RZ ;  /* 0xcd9e8d5742427825 */ /* 0x000fe200078e00ff */
[----:B------:R-:W-:-:S04]  /*3580*/  LOP3.LUT R69, R69, R68, R101, 0x96, !PT ;  /* 0x0000004445457212 */ /* 0x000fc800078e9665 */
[----:B------:R-:W-:Y:S01]  /*3590*/  LOP3.LUT R68, R65, R64, R67, 0x96, !PT ;  /* 0x0000004041447212 */ /* 0x000fe200078e9643 */
[----:B------:R-:W-:-:S04]  /*35a0*/  IMAD.WIDE.U32 R64, R69, -0x326172a9, RZ ;  /* 0xcd9e8d5745407825 */ /* 0x000fc800078e00ff */
[----:B------:R-:W-:-:S04]  /*35b0*/  IMAD.WIDE.U32 R68, R68, -0x2daee0ad, RZ ;  /* 0xd2511f5344447825 */ /* 0x000fc800078e00ff */
[----:B------:R-:W-:Y:S01]  /*35c0*/  VIADD R67, R80, 0x5384540f ;  /* 0x5384540f50437836 */ /* 0x000fe20000000000 */
[----:B------:R-:W-:Y:S01]  /*35d0*/  LOP3.LUT R100, R71, R100, R69, 0x96, !PT ;  /* 0x0000006447647212 */ /* 0x000fe200078e9645 */
[C---:B------:R-:W-:Y:S01]  /*35e0*/  VIADD R69, R81.reuse, 0xdb3d7428 ;  /* 0xdb3d742851457836 */ /* 0x040fe20000000000 */
[----:B------:R-:W-:Y:S02]  /*35f0*/  IADD3 R71, PT, PT, R81, -0x695add53, RZ ;  /* 0x96a522ad51477810 */ /* 0x000fe40007ffe0ff */
        /* <DEDUP_REMOVED lines=8> */
[----:B------:R-:W-:-:S03]  /*3680*/  MOV R84, R64 ;  /* 0x0000004000547202 */ /* 0x000fc60000000f00 */
[----:B------:R-:W-:Y:S01]  /*3690*/  HFMA2 R64, -RZ, RZ, 0, 0 ;  /* 0x00000000ff407431 */ /* 0x000fe200000001ff */
[----:B------:R-:W-:Y:S01]  /*36a0*/  LOP3.LUT R98, R71, R66, R65, 0x96, !PT ;  /* 0x0000004247627212 */ /* 0x000fe200078e9641 */
[----:B------:R-:W-:Y:S02]  /*36b0*/  VIADD R67, R80, 0x8ff34781 ;  /* 0x8ff3478150437836 */ /* 0x000fe40000000000 */
[----:B------:R-:W-:Y:S02]  /*36c0*/  IMAD.MOV.U32 R76, RZ, RZ, R68 ;  /* 0x000000ffff4c7224 */ /* 0x000fe400078e0044 */
[----:B------:R-:W-:Y:S01]  /*36d0*/  IMAD.MOV.U32 R66, RZ, RZ, R90 ;  /* 0x000000ffff427224 */ /* 0x000fe200078e005a */
[----:B------:R-:W-:-:S07]  /*36e0*/  LOP3.LUT R100, R67, R100, R69, 0x96, !PT ;  /* 0x0000006443647212 */ /* 0x000fce00078e9645 */
.L_x_3629:
[----:B0-----:R-:W-:Y:S05]  /*36f0*/  BSYNC.RECONVERGENT B1 ;  /* 0x0000000000017941 */ /* 0x001fea0003800200 */
.L_x_3628:
[----:B------:R-:W-:Y:S01]  /*3700*/  I2FP.F32.U32 R65, R66 ;  /* 0x0000004200417245 */ /* 0x000fe20000201000 */
[----:B-----5:R-:W-:Y:S02]  /*3710*/  HADD2.F32 R66, -RZ, R26.H1_H1 ;  /* 0x3000001aff427230 */ /* 0x020fe40000004100 */
[----:B------:R-:W-:Y:S02]  /*3720*/  IMAD.MOV.U32 R68, RZ, RZ, 0x2f800000 ;  /* 0x2f800000ff447424 */ /* 0x000fe400078e00ff */
[----:B------:R-:W-:Y:S02]  /*3730*/  HADD2.F32 R69, -RZ, R54.H1_H1 ;  /* 0x30000036ff457230 */ /* 0x000fe40000004100 */
[----:B------:R-:W-:Y:S01]  /*3740*/  FMUL.FTZ R66, R66, UR13 ;  /* 0x0000000d42427c20 */ /* 0x000fe20008410000 */
[----:B------:R-:W-:-:S03]  /*3750*/  FFMA.FTZ R65, R65, R68, 1.1641532182693481445e-10 ;  /* 0x2f00000041417423 */ /* 0x000fc60000010044 */
[----:B------:R-:W-:Y:S02]  /*3760*/  FMUL.FTZ R66, R66, UR12 ;  /* 0x0000000c42427c20 */ /* 0x000fe40008410000 */
[----:B------:R-:W-:Y:S01]  /*3770*/  FSETP.GTU.FTZ.AND P1, PT, R65, UR7, PT ;  /* 0x0000000741007c0b */ /* 0x000fe2000bf3c000 */
[----:B------:R-:W-:-:S03]  /*3780*/  HADD2.F32 R65, -RZ, R22.H1_H1 ;  /* 0x30000016ff417230 */ /* 0x000fc60000004100 */
[----:B------:R-:W-:Y:S02]  /*3790*/  FSEL R66, R66, RZ, !P1 ;  /* 0x000000ff42427208 */ /* 0x000fe40004800000 */
[----:B------:R-:W-:-:S03]  /*37a0*/  SEL R68, RZ, 0x1, P1 ;  /* 0x00000001ff447807 */ /* 0x000fc60000800000 */
[----:B------:R-:W-:-:S07]  /*37b0*/  FFMA.FTZ R69, R66, R69, R65 ;  /* 0x0000004542457223 */ /* 0x000fce0000010041 */
.L_x_3627:
        /* <DEDUP_REMOVED lines=21> */
.L_x_3636:
        /* <DEDUP_REMOVED lines=13> */
.L_x_3638:
[----:B0-----:R-:W-:Y:S05]  /*39e0*/  BSYNC.RECONVERGENT B2 ;  /* 0x0000000000027941 */ /* 0x001fea0003800200 */
.L_x_3637:
        /* <DEDUP_REMOVED lines=55> */
[----:B------:R-:W-:Y:S01]  /*3d60*/  HFMA2 R65, -RZ, RZ, 0, 0 ;  /* 0x00000000ff417431 */ /* 0x000fe200000001ff */
[----:B------:R-:W-:Y:S01]  /*3d70*/  MOV R76, R66 ;  /* 0x00000042004c7202 */ /* 0x000fe20000000f00 */
[----:B------:R-:W-:Y:S02]  /*3d80*/  VIADD R71, R81, 0x96a522ad ;  /* 0x96a522ad51477836 */ /* 0x000fe40000000000 */
[----:B------:R-:W-:-:S03]  /*3d90*/  IMAD.MOV.U32 R66, RZ, RZ, R84 ;  /* 0x000000ffff427224 */ /* 0x000fc600078e0054 */
[----:B------:R-:W-:-:S07]  /*3da0*/  LOP3.LUT R98, R71, R64, R113, 0x96, !PT ;  /* 0x0000004047627212 */ /* 0x000fce00078e9671 */
.L_x_3635:
[----:B0-----:R-:W-:Y:S05]  /*3db0*/  BSYNC.RECONVERGENT B1 ;  /* 0x0000000000017941 */ /* 0x001fea0003800200 */
.L_x_3634:
        /* <DEDUP_REMOVED lines=12> */
.L_x_3633:
        /* <DEDUP_REMOVED lines=21> */
.L_x_3642:
        /* <DEDUP_REMOVED lines=13> */
.L_x_3644:
[----:B0-----:R-:W-:Y:S05]  /*40a0*/  BSYNC.RECONVERGENT B2 ;  /* 0x0000000000027941 */ /* 0x001fea0003800200 */
.L_x_3643:
        /* <DEDUP_REMOVED lines=61> */
.L_x_3641:
[----:B0-----:R-:W-:Y:S05]  /*4480*/  BSYNC.RECONVERGENT B1 ;  /* 0x0000000000017941 */ /* 0x001fea0003800200 */
.L_x_3640:
[----:B------:R-:W-:Y:S01]  /*4490*/  I2FP.F32.U32 R64, R64 ;  /* 0x0000004000407245 */ /* 0x000fe20000201000 */
[----:B------:R-:W-:Y:S02]  /*44a0*/  HFMA2 R67, -RZ, RZ, 0.1171875, 0 ;  /* 0x2f800000ff437431 */ /* 0x000fe400000001ff */
[----:B-----5:R-:W-:Y:S02]  /*44b0*/  HADD2.F32 R65, -RZ, R27.H1_H1 ;  /* 0x3000001bff417230 */ /* 0x020fe40000004100 */
[----:B------:R-:W-:Y:S02]  /*44c0*/  HADD2.F32 R66, -RZ, R23.H1_H1 ;  /* 0x30000017ff427230 */ /* 0x000fe40000004100 */
[----:B------:R-:W-:Y:S01]  /*44d0*/  FFMA.FTZ R64, R64, R67, 1.1641532182693481445e-10 ;  /* 0x2f00000040407423 */ /* 0x000fe20000010043 */
[----:B------:R-:W-:-:S04]  /*44e0*/  FMUL.FTZ R65, R65, UR13 ;  /* 0x0000000d41417c20 */ /* 0x000fc80008410000 */
[----:B------:R-:W-:Y:S01]  /*44f0*/  FMUL.FTZ R65, R65, UR12 ;  /* 0x0000000c41417c20 */ /* 0x000fe20008410000 */
[----:B------:R-:W-:Y:S01]  /*4500*/  FSETP.GTU.FTZ.AND P0, PT, R64, UR7, PT ;  /* 0x0000000740007c0b */ /* 0x000fe2000bf1c000 */
[----:B------:R-:W-:-:S03]  /*4510*/  HADD2.F32 R64, -RZ, R55.H1_H1 ;  /* 0x30000037ff407230 */ /* 0x000fc60000004100 */
[----:B------:R-:W-:Y:S02]  /*4520*/  FSEL R65, R65, RZ, !P0 ;  /* 0x000000ff41417208 */ /* 0x000fe40004000000 */
[----:B------:R-:W-:-:S03]  /*4530*/  SEL R86, RZ, 0x1, P0 ;  /* 0x00000001ff567807 */ /* 0x000fc60000000000 */
[----:B------:R-:W-:-:S07]  /*4540*/  FFMA.FTZ R73, R65, R64, R66 ;  /* 0x0000004041497223 */ /* 0x000fce0000010042 */
.L_x_3639:
[----:B------:R-:W-:Y:S02]  /*4550*/  F2FP.F16.F32.PACK_AB R67, RZ, R73 ;  /* 0x00000049ff43723e */ /* 0x000fe400000000ff */
[----:B------:R-:W-:Y:S02]  /*4560*/  PRMT R66, R106, 0x5410, R108 ;  /* 0x000054106a427816 */ /* 0x000fe4000000006c */
[----:B------:R-:W-:Y:S02]  /*4570*/  PRMT R65, R104, 0x5410, R102 ;  /* 0x0000541068417816 */ /* 0x000fe40000000066 */
[----:B------:R-:W-:Y:S02]  /*4580*/  PRMT R64, R96, 0x5410, R94 ;  /* 0x0000541060407816 */ /* 0x000fe4000000005e */
[----:B------:R-:W-:Y:S01]  /*4590*/  PRMT R67, R92, 0x5410, R67 ;  /* 0x000054105c437816 */ /* 0x000fe20000000043 */
[----:B------:R-:W-:Y:S06]  /*45a0*/  BRA `(.L_x_3645) ;  /* 0x0000003400207947 */ /* 0x000fec0003800000 */
.L_x_3596:
[----:B------:R-:W-:Y:S01]  /*45b0*/  IMAD.MOV.U32 R11, RZ, RZ, RZ ;  /* 0x000000ffff0b7224 */ /* 0x000fe200078e00ff */
[----:B------:R-:W-:Y:S01]  /*45c0*/  MOV R15, R84 ;  /* 0x00000054000f7202 */ /* 0x000fe20000000f00 */
        /* <DEDUP_REMOVED lines=18> */
.L_x_3649:
        /* <DEDUP_REMOVED lines=13> */
.L_x_3651:
[----:B0-----:R-:W-:Y:S05]  /*47c0*/  BSYNC.RECONVERGENT B2 ;  /* 0x0000000000027941 */ /* 0x001fea0003800200 */
.L_x_3650:
        /* <DEDUP_REMOVED lines=61> */
.L_x_3648:
[----:B0-----:R-:W-:Y:S05]  /*4ba0*/  BSYNC.RECONVERGENT B1 ;  /* 0x0000000000017941 */ /* 0x001fea0003800200 */
.L_x_3647:
        /* <DEDUP_REMOVED lines=10> */
[----:B------:R-:W-:-:S07]  /*4c50*/  FMUL.FTZ R11, R11, R64 ;  /* 0x000000400b0b7220 */ /* 0x000fce0000410000 */
.L_x_3646:
        /* <DEDUP_REMOVED lines=17> */
.L_x_3655:
        /* <DEDUP_REMOVED lines=13> */
.L_x_3657:
[----:B0-----:R-:W-:Y:S05]  /*4e40*/  BSYNC.RECONVERGENT B2 ;  /* 0x0000000000027941 */ /* 0x001fea0003800200 */
.L_x_3656:
        /* <DEDUP_REMOVED lines=56> */
[----:B------:R-:W-:Y:S02]  /*51d0*/  MOV R76, R66 ;  /* 0x00000042004c7202 */ /* 0x000fe40000000f00 */
[----:B------:R-:W-:Y:S01]  /*51e0*/  LOP3.LUT R98, R17, R64, R13, 0x96, !PT ;  /* 0x0000004011627212 */ /* 0x000fe200078e960d */
[----:B------:R-:W-:Y:S01]  /*51f0*/  IMAD.MOV.U32 R13, RZ, RZ, R90 ;  /* 0x000000ffff0d7224 */ /* 0x000fe200078e005a */
[----:B------:R-:W-:Y:S01]  /*5200*/  MOV R90, R12 ;  /* 0x0000000c005a7202 */ /* 0x000fe20000000f00 */
[----:B------:R-:W-:-:S07]  /*5210*/  IMAD.MOV.U32 R17, RZ, RZ, RZ ;  /* 0x000000ffff117224 */ /* 0x000fce00078e00ff */
.L_x_3654:
[----:B0-----:R-:W-:Y:S05]  /*5220*/  BSYNC.RECONVERGENT B1 ;  /* 0x0000000000017941 */ /* 0x001fea0003800200 */
.L_x_3653:
        /* <DEDUP_REMOVED lines=10> */
[----:B------:R-:W-:-:S07]  /*52d0*/  FMUL.FTZ R13, R13, R64 ;  /* 0x000000400d0d7220 */ /* 0x000fce0000410000 */
.L_x_3652:
        /* <DEDUP_REMOVED lines=17> */
.L_x_3661:
        /* <DEDUP_REMOVED lines=13> */
.L_x_3663:
[----:B0-----:R-:W-:Y:S05]  /*54c0*/  BSYNC.RECONVERGENT B2 ;  /* 0x0000000000027941 */ /* 0x001fea0003800200 */
.L_x_3662:
        /* <DEDUP_REMOVED lines=61> */
.L_x_3660:
[----:B0-----:R-:W-:Y:S05]  /*58a0*/  BSYNC.RECONVERGENT B1 ;  /* 0x0000000000017941 */ /* 0x001fea0003800200 */
.L_x_3659:
        /* <DEDUP_REMOVED lines=11> */
.L_x_3658:
        /* <DEDUP_REMOVED lines=17> */
.L_x_3667:
        /* <DEDUP_REMOVED lines=13> */
.L_x_3669:
[----:B0-----:R-:W-:Y:S05]  /*5b40*/  BSYNC.RECONVERGENT B2 ;  /* 0x0000000000027941 */ /* 0x001fea0003800200 */
.L_x_3668:
        /* <DEDUP_REMOVED lines=61> */
.L_x_3666:
[----:B0-----:R-:W-:Y:S05]  /*5f20*/  BSYNC.RECONVERGENT B1 ;  /* 0x0000000000017941 */ /* 0x001fea0003800200 */
.L_x_3665:
        /* <DEDUP_REMOVED lines=11> */
.L_x_3664:
        /* <DEDUP_REMOVED lines=17> */
.L_x_3673:
        /* <DEDUP_REMOVED lines=13> */
.L_x_3675:
[----:B0-----:R-:W-:Y:S05]  /*61c0*/  BSYNC.RECONVERGENT B2 ;  /* 0x0000000000027941 */ /* 0x001fea0003800200 */
.L_x_3674:
        /* <DEDUP_REMOVED lines=57> */
[----:B------:R-:W-:Y:S01]  /*6560*/  IMAD.MOV.U32 R65, RZ, RZ, RZ ;  /* 0x000000ffff417224 */ /* 0x000fe200078e00ff */
[----:B------:R-:W-:Y:S01]  /*6570*/  LOP3.LUT R98, R69, R64, R19, 0x96, !PT ;  /* 0x0000004045627212 */ /* 0x000fe200078e9613 */
[----:B------:R-:W-:Y:S01]  /*6580*/  IMAD.MOV.U32 R19, RZ, RZ, R90 ;  /* 0x000000ffff137224 */ /* 0x000fe200078e005a */
[----:B------:R-:W-:-:S07]  /*6590*/  MOV R90, R18 ;  /* 0x00000012005a7202 */ /* 0x000fce0000000f00 */
.L_x_3672:
[----:B0-----:R-:W-:Y:S05]  /*65a0*/  BSYNC.RECONVERGENT B1 ;  /* 0x0000000000017941 */ /* 0x001fea0003800200 */
.L_x_3671:
[----:B------:R-:W-:Y:S01]  /*65b0*/  I2FP.F32.U32 R18, R19 ;  /* 0x0000001300127245 */ /* 0x000fe20000201000 */
[----:B------:R-:W-:Y:S02]  /*65c0*/  HFMA2 R19, -RZ, RZ, 0.1171875, 0 ;  /* 0x2f800000ff137431 */ /* 0x000fe400000001ff */
[----:B-----5:R-:W-:-:S03]  /*65d0*/  HADD2.F32 R64, -RZ, R26.H0_H0 ;  /* 0x2000001aff407230 */ /* 0x020fc60000004100 */
[----:B------:R-:W-:Y:S02]  /*65e0*/  FFMA.FTZ R18, R18, R19, 1.1641532182693481445e-10 ;  /* 0x2f00000012127423 */ /* 0x000fe40000010013 */
[----:B------:R-:W-:-:S04]  /*65f0*/  FMUL.FTZ R64, R64, UR13 ;  /* 0x0000000d40407c20 */ /* 0x000fc80008410000 */
[----:B------:R-:W-:Y:S01]  /*6600*/  FMUL.FTZ R19, R64, UR12 ;  /* 0x0000000c40137c20 */ /* 0x000fe20008410000 */
[----:B------:R-:W-:Y:S01]  /*6610*/  FSETP.GTU.FTZ.AND P0, PT, R18, UR7, PT ;  /* 0x0000000712007c0b */ /* 0x000fe2000bf1c000 */
[----:B------:R-:W-:-:S03]  /*6620*/  HADD2.F32 R64, -RZ, R54.H0_H0 ;  /* 0x20000036ff407230 */ /* 0x000fc60000004100 */
[----:B------:R-:W-:Y:S02]  /*6630*/  FSEL R19, R19, RZ, !P0 ;  /* 0x000000ff13137208 */ /* 0x000fe40004000000 */
[----:B------:R-:W-:-:S03]  /*6640*/  SEL R18, RZ, 0x1, P0 ;  /* 0x00000001ff127807 */ /* 0x000fc60000000000 */
[----:B------:R-:W-:-:S07]  /*6650*/  FMUL.FTZ R19, R19, R64 ;  /* 0x0000004013137220 */ /* 0x000fce0000410000 */
.L_x_3670:
        /* <DEDUP_REMOVED lines=17> */
.L_x_3679:
        /* <DEDUP_REMOVED lines=13> */
.L_x_3681:
[----:B0-----:R-:W-:Y:S05]  /*6840*/  BSYNC.RECONVERGENT B2 ;  /* 0x0000000000027941 */ /* 0x001fea0003800200 */
.L_x_3680:
        /* <DEDUP_REMOVED lines=61> */
.L_x_3678:
[----:B0-----:R-:W-:Y:S05]  /*6c20*/  BSYNC.RECONVERGENT B1 ;  /* 0x0000000000017941 */ /* 0x001fea0003800200 */
.L_x_3677:
        /* <DEDUP_REMOVED lines=10> */
[----:B------:R-:W-:-:S07]  /*6cd0*/  FMUL.FTZ R69, R69, R66 ;  /* 0x0000004245457220 */ /* 0x000fce0000410000 */
.L_x_3676:
        /* <DEDUP_REMOVED lines=17> */
.L_x_3685:
        /* <DEDUP_REMOVED lines=13> */
.L_x_3687:
[----:B0-----:R-:W-:Y:S05]  /*6ec0*/  BSYNC.RECONVERGENT B2 ;  /* 0x0000000000027941 */ /* 0x001fea0003800200 */
.L_x_3686:
        /* <DEDUP_REMOVED lines=61> */
.L_x_3684:
[----:B0-----:R-:W-:Y:S05]  /*72a0*/  BSYNC.RECONVERGENT B1 ;  /* 0x0000000000017941 */ /* 0x001fea0003800200 */
.L_x_3683:
        /* <DEDUP_REMOVED lines=11> */
.L_x_3682:
        /* <DEDUP_REMOVED lines=17> */
.L_x_3691:
        /* <DEDUP_REMOVED lines=13> */
.L_x_3693:
[----:B0-----:R-:W-:Y:S05]  /*7540*/  BSYNC.RECONVERGENT B2 ;  /* 0x0000000000027941 */ /* 0x001fea0003800200 */
.L_x_3692:
        /* <DEDUP_REMOVED lines=45> */
[----:B------:R-:W-:Y:S02]  /*7820*/  VIADD R65, R80, 0xf1bbcdc8 ;  /* 0xf1bbcdc850417836 */ /* 0x000fe40000000000 */
[----:B------:R-:W-:Y:S01]  /*7830*/  IMAD.WIDE.U32 R66, R67, -0x2daee0ad, RZ ;  /* 0xd2511f5343427825 */ /* 0x000fe200078e00ff */
[----:B------:R-:W-:Y:S02]  /*7840*/  LOP3.LUT R100, R73, R100, R111, 0x96, !PT ;  /* 0x0000006449647212 */ /* 0x000fe400078e966f */
        /* <DEDUP_REMOVED lines=12> */
[----:B------:R-:W-:-:S07]  /*7910*/  MOV R90, R64 ;  /* 0x00000040005a7202 */ /* 0x000fce0000000f00 */
.L_x_3690:
[----:B0-----:R-:W-:Y:S05]  /*7920*/  BSYNC.RECONVERGENT B1 ;  /* 0x0000000000017941 */ /* 0x001fea0003800200 */
.L_x_3689:
[----:B------:R-:W-:Y:S01]  /*7930*/  I2FP.F32.U32 R64, R66 ;  /* 0x0000004200407245 */ /* 0x000fe20000201000 */
[----:B------:R-:W-:Y:S02]  /*7940*/  HFMA2 R65, -RZ, RZ, 0.1171875, 0 ;  /* 0x2f800000ff417431 */ /* 0x000fe400000001ff */
[----:B-----5:R-:W-:-:S03]  /*7950*/  HADD2.F32 R66, -RZ, R27.H1_H1 ;  /* 0x3000001bff427230 */ /* 0x020fc60000004100 */
[----:B------:R-:W-:Y:S02]  /*7960*/  FFMA.FTZ R64, R64, R65, 1.1641532182693481445e-10 ;  /* 0x2f00000040407423 */ /* 0x000fe40000010041 */
[----:B------:R-:W-:-:S04]  /*7970*/  FMUL.FTZ R66, R66, UR13 ;  /* 0x0000000d42427c20 */ /* 0x000fc80008410000 */
[----:B------:R-:W-:Y:S01]  /*7980*/  FMUL.FTZ R66, R66, UR12 ;  /* 0x0000000c42427c20 */ /* 0x000fe20008410000 */
[----:B------:R-:W-:Y:S01]  /*7990*/  FSETP.GTU.FTZ.AND P0, PT, R64, UR7, PT ;  /* 0x0000000740007c0b */ /* 0x000fe2000bf1c000 */
[----:B------:R-:W-:-:S03]  /*79a0*/  HADD2.F32 R64, -RZ, R55.H1_H1 ;  /* 0x30000037ff407230 */ /* 0x000fc60000004100 */
[----:B------:R-:W-:Y:S02]  /*79b0*/  FSEL R73, R66, RZ, !P0 ;  /* 0x000000ff42497208 */ /* 0x000fe40004000000 */
[----:B------:R-:W-:-:S03]  /*79c0*/  SEL R86, RZ, 0x1, P0 ;  /* 0x00000001ff567807 */ /* 0x000fc60000000000 */
[----:B------:R-:W-:-:S07]  /*79d0*/  FMUL.FTZ R73, R73, R64 ;  /* 0x0000004049497220 */ /* 0x000fce0000410000 */
.L_x_3688:
[----:B------:R-:W-:Y:S02]  /*79e0*/  F2FP.F16.F32.PACK_AB R67, RZ, R73 ;  /* 0x00000049ff43723e */ /* 0x000fe400000000ff */
[----:B------:R-:W-:Y:S02]  /*79f0*/  PRMT R66, R106, 0x5410, R108 ;  /* 0x000054106a427816 */ /* 0x000fe4000000006c */
[----:B------:R-:W-:Y:S02]  /*7a00*/  PRMT R65, R102, 0x5410, R104 ;  /* 0x0000541066417816 */ /* 0x000fe40000000068 */
[----:B------:R-:W-:Y:S02]  /*7a10*/  PRMT R64, R96, 0x5410, R94 ;  /* 0x0000541060407816 */ /* 0x000fe4000000005e */
[----:B------:R-:W-:-:S07]  /*7a20*/  PRMT R67, R92, 0x5410, R67 ;  /* 0x000054105c437816 */ /* 0x000fce0000000043 */
.L_x_3645:
[----:B------:R-:W1:Y:S01]  /*7a30*/  LDC.64 R110, c[0x0][0x3a8] ;  /* 0x0000ea00ff6e7b82 */ /* 0x000e620000000a00 */
[----:B------:R-:W-:Y:S02]  /*7a40*/  IMAD.MOV.U32 R92, RZ, RZ, R90 ;  /* 0x000000ffff5c7224 */ /* 0x000fe400078e005a */
[----:B-1----:R-:W-:-:S05]  /*7a50*/  IMAD.WIDE.U32 R110, R78, 0x10, R110 ;  /* 0x000000104e6e7825 */ /* 0x002fca00078e006e */
[----:B------:R1:W-:Y:S01]  /*7a60*/  STG.E.128 desc[UR8][R110.64], R64 ;  /* 0x000000406e007986 */ /* 0x0003e2000c101d08 */
[----:B------:R-:W-:Y:S05]  /*7a70*/  @!P3 BRA `(.L_x_3694) ;  /* 0x000000000050b947 */ /* 0x000fea0003800000 */
[----:B-1----:R-:W-:Y:S01]  /*7a80*/  SHF.L.U32 R67, R70, 0x10, RZ ;  /* 0x0000001046437819 */ /* 0x002fe200000006ff */
[----:B------:R-:W1:Y:S01]  /*7a90*/  LDC.64 R64, c[0x0][0x3b0] ;  /* 0x0000ec00ff407b82 */ /* 0x000e620000000a00 */
        /* <DEDUP_REMOVED lines=13> */
[----:B-1----:R-:W-:Y:S01]  /*7b70*/  IMAD.WIDE.U32 R64, R82, 0x8, R64 ;  /* 0x0000000852407825 */ /* 0x002fe200078e0040 */
[----:B------:R-:W-:Y:S02]  /*7b80*/  LOP3.LUT R101, R66, R112, R110, 0xfe, !PT ;  /* 0x0000007042657212 */ /* 0x000fe400078efe6e */
[----:B------:R-:W-:Y:S02]  /*7b90*/  LOP3.LUT R67, R111, R67, RZ, 0xfc, !PT ;  /* 0x000000436f437212 */ /* 0x000fe400078efcff */
[----:B------:R-:W-:-:S05]  /*7ba0*/  LOP3.LUT R66, R101, 0xff, R10, 0xf8, !PT ;  /* 0x000000ff65427812 */ /* 0x000fca00078ef80a */
[----:B------:R2:W-:Y:S02]  /*7bb0*/  STG.E.64 desc[UR8][R64.64], R66 ;  /* 0x0000004240007986 */ /* 0x0005e4000c101b08 */
.L_x_3694:
[----:B------:R-:W-:Y:S01]  /*7bc0*/  VIADD R78, R78, 0x100 ;  /* 0x000001004e4e7836 */ /* 0x000fe20000000000 */
[----:B------:R-:W-:-:S07]  /*7bd0*/  IADD3 R82, PT, PT, R82, 0x100, RZ ;  /* 0x0000010052527810 */ /* 0x000fce0007ffe0ff */
.L_x_3594:
[----:B0-----:R-:W-:Y:S05]  /*7be0*/  BSYNC.RECONVERGENT B0 ;  /* 0x0000000000007941 */ /* 0x001fea0003800200 */
.L_x_3593:
[----:B------:R-:W-:Y:S01]  /*7bf0*/  ISETP.GE.U32.AND P1, PT, R2, 0x200, PT ;  /* 0x000002000200780c */ /* 0x000fe20003f26070 */
[----:B------:R-:W-:-:S12]  /*7c00*/  BSSY.RECONVERGENT B0, `(.L_x_3695) ;  /* 0x00006d7000007945 */ /* 0x000fd80003800200 */
[----:B------:R-:W-:Y:S05]  /*7c10*/  @!P1 BRA `(.L_x_3696) ;  /* 0x0000006c00549947 */ /* 0x000fea0003800000 */
[----:B------:R-:W-:Y:S01]  /*7c20*/  ISETP.NE.U32.AND P0, PT, RZ, UR10, PT ;  /* 0x0000000aff007c0c */ /* 0x000fe2000bf05070 */
[----:B-12---:R-:W0:Y:S03]  /*7c30*/  @P3 LDC.64 R66, c[0x0][0x390] ;  /* 0x0000e400ff423b82 */ /* 0x006e260000000a00 */
        /* <DEDUP_REMOVED lines=8> */
[----:B-----5:R-:W-:Y:S01]  /*7cc0*/  @!P0 HADD2.F32 R75, -RZ, R20.H0_H0 ;  /* 0x20000014ff4b8230 */ /* 0x020fe20000004100 */
[----:B------:R-:W-:Y:S01]  /*7cd0*/  @!P0 MOV R90, R92 ;  /* 0x0000005c005a8202 */ /* 0x000fe20000000f00 */
[----:B0-----:R-:W-:Y:S01]  /*7ce0*/  @!P0 IMAD.MOV.U32 R64, RZ, RZ, R84 ;  /* 0x000000ffff408224 */ /* 0x001fe200078e0054 */
        /* <DEDUP_REMOVED lines=17> */
.L_x_3701:
        /* <DEDUP_REMOVED lines=13> */
.L_x_3703:
[----:B------:R-:W-:Y:S05]  /*7ed0*/  BSYNC.RECONVERGENT B2 ;  /* 0x0000000000027941 */ /* 0x000fea0003800200 */
.L_x_3702:
        /* <DEDUP_REMOVED lines=59> */
[----:B------:R-:W-:-:S07]  /*8290*/  IMAD.MOV.U32 R64, RZ, RZ, RZ ;  /* 0x000000ffff407224 */ /* 0x000fce00078e00ff */
.L_x_3700:
[----:B------:R-:W-:Y:S05]  /*82a0*/  BSYNC.RECONVERGENT B1 ;  /* 0x0000000000017941 */ /* 0x000fea0003800200 */
.L_x_3699:
[----:B------:R-:W-:Y:S01]  /*82b0*/  I2FP.F32.U32 R10, R10 ;  /* 0x0000000a000a7245 */ /* 0x000fe20000201000 */
[----:B------:R-:W-:Y:S02]  /*82c0*/  HFMA2 R65, -RZ, RZ, 0.1171875, 0 ;  /* 0x2f800000ff417431 */ /* 0x000fe400000001ff */
[----:B------:R-:W-:Y:S02]  /*82d0*/  HADD2.F32 R66, -RZ, R24.H0_H0 ;  /* 0x20000018ff427230 */ /* 0x000fe40000004100 */
[----:B------:R-:W-:Y:S02]  /*82e0*/  HADD2.F32 R84, -RZ, R20.H0_H0 ;  /* 0x20000014ff547230 */ /* 0x000fe40000004100 */
[----:B------:R-:W-:Y:S01]  /*82f0*/  FFMA.FTZ R10, R10, R65, 1.1641532182693481445e-10 ;  /* 0x2f0000000a0a7423 */ /* 0x000fe20000010041 */
[----:B------:R-:W-:-:S04]  /*8300*/  FMUL.FTZ R66, R66, UR13 ;  /* 0x0000000d42427c20 */ /* 0x000fc80008410000 */
[----:B------:R-:W-:Y:S01]  /*8310*/  FMUL.FTZ R75, R66, UR12 ;  /* 0x0000000c424b7c20 */ /* 0x000fe20008410000 */
[----:B------:R-:W-:Y:S01]  /*8320*/  FSETP.GTU.FTZ.AND P4, PT, R10, UR7, PT ;  /* 0x000000070a007c0b */ /* 0x000fe2000bf9c000 */
[----:B------:R-:W-:-:S03]  /*8330*/  HADD2.F32 R66, -RZ, R40.H0_H0 ;  /* 0x20000028ff427230 */ /* 0x000fc60000004100 */
[----:B------:R-:W-:Y:S02]  /*8340*/  FSEL R75, R75, RZ, !P4 ;  /* 0x000000ff4b4b7208 */ /* 0x000fe40006000000 */
[----:B------:R-:W-:-:S03]  /*8350*/  SEL R10, RZ, 0x1, P4 ;  /* 0x00000001ff0a7807 */ /* 0x000fc60002000000 */
[----:B------:R-:W-:-:S07]  /*8360*/  FFMA.FTZ R75, R75, R66, R84 ;  /* 0x000000424b4b7223 */ /* 0x000fce0000010054 */
.L_x_3698:
        /* <DEDUP_REMOVED lines=21> */
.L_x_3707:
        /* <DEDUP_REMOVED lines=13> */
.L_x_3709:
[----:B------:R-:W-:Y:S05]  /*8590*/  BSYNC.RECONVERGENT B2 ;  /* 0x0000000000027941 */ /* 0x000fea0003800200 */
.L_x_3708:
[----:B------:R-:W-:Y:S01]  /*85a0*/  IMAD.WIDE.U32 R76, R5, -0x326172a9, RZ ;  /* 0xcd9e8d57054c7825 */ /* 0x000fe200078e00ff */
[----:B------:R-:W-:Y:S02]  /*85b0*/  LOP3.LUT R64, R8, R85, R81, 0x96, !PT ;  /* 0x0000005508407212 */ /* 0x000fe400078e9651 */
[----:B------:R-:W-:Y:S02]  /*85c0*/  IADD3 R79, PT, PT, R81, -0x4498517b, RZ ;  /* 0xbb67ae85514f7810 */ /* 0x000fe40007ffe0ff */
[----:B------:R-:W-:Y:S01]  /*85d0*/  LOP3.LUT R66, R4, R77, R80, 0x96, !PT ;  /* 0x0000004d04427212 */ /* 0x000fe200078e9650 */
[----:B------:R-:W-:Y:S01]  /*85e0*/  IMAD.WIDE.U32 R64, R64, -0x326172a9, RZ ;  /* 0xcd9e8d5740407825 */ /* 0x000fe200078e00ff */
[----:B------:R-:W-:-:S03]  /*85f0*/  MOV R12, R90 ;  /* 0x0000005a000c7202 */ /* 0x000fc60000000f00 */
        /* <DEDUP_REMOVED lines=51> */
[----:B------:R-:W-:Y:S02]  /*8930*/  IMAD.MOV.U32 R92, RZ, RZ, R64 ;  /* 0x000000ffff5c7224 */ /* 0x000fe400078e0040 */
[----:B------:R-:W-:Y:S01]  /*8940*/  IMAD.MOV.U32 R65, RZ, RZ, RZ ;  /* 0x000000ffff417224 */ /* 0x000fe200078e00ff */
[----:B------:R-:W-:-:S07]  /*8950*/  LOP3.LUT R100, R67, R100, R77, 0x96, !PT ;  /* 0x0000006443647212 */ /* 0x000fce00078e964d */
.L_x_3706:
[----:B------:R-:W-:Y:S05]  /*8960*/  BSYNC.RECONVERGENT B1 ;  /* 0x0000000000017941 */ /* 0x000fea0003800200 */
.L_x_3705:
[----:B------:R-:W-:Y:S01]  /*8970*/  I2FP.F32.U32 R12, R12 ;  /* 0x0000000c000c7245 */ /* 0x000fe20000201000 */
[----:B------:R-:W-:Y:S02]  /*8980*/  HFMA2 R67, -RZ, RZ, 0.1171875, 0 ;  /* 0x2f800000ff437431 */ /* 0x000fe400000001ff */
[----:B------:R-:W-:Y:S02]  /*8990*/  HADD2.F32 R64, -RZ, R24.H1_H1 ;  /* 0x30000018ff407230 */ /* 0x000fe40000004100 */
        /* <DEDUP_REMOVED lines=9> */
.L_x_3704:
        /* <DEDUP_REMOVED lines=21> */
.L_x_3713:
        /* <DEDUP_REMOVED lines=13> */
.L_x_3715:
[----:B------:R-:W-:Y:S05]  /*8c50*/  BSYNC.RECONVERGENT B2 ;  /* 0x0000000000027941 */ /* 0x000fea0003800200 */
.L_x_3714:
        /* <DEDUP_REMOVED lines=21> */
[----:B------:R-:W-:Y:S02]  /*8db0*/  IADD3 R65, PT, PT, R80, 0x78dde6e4, RZ ;  /* 0x78dde6e450417810 */ /* 0x000fe40007ffe0ff */
[----:B------:R-:W-:Y:S01]  /*8dc0*/  LOP3.LUT R83, R83, R98, R67, 0x96, !PT ;  /* 0x0000006253537212 */ /* 0x000fe200078e9643 */
[----:B------:R-:W-:-:S04]  /*8dd0*/  IMAD.WIDE.U32 R98, R79, -0x2daee0ad, RZ ;  /* 0xd2511f534f627825 */ /* 0x000fc800078e00ff */
[----:B------:R-:W-:Y:S02]  /*8de0*/  VIADD R67, R81, 0xed9eba14 ;  /* 0xed9eba1451437836 */ /* 0x000fe40000000000 */
        /* <DEDUP_REMOVED lines=8> */
[----:B------:R-:W-:Y:S02]  /*8e70*/  IADD3 R65, PT, PT, R80, -0x4ab325aa, RZ ;  /* 0xb54cda5650417810 */ /* 0x000fe40007ffe0ff */
        /* <DEDUP_REMOVED lines=14> */
[----:B------:R-:W-:Y:S01]  /*8f60*/  IMAD.WIDE.U32 R100, R83, -0x326172a9, RZ ;  /* 0xcd9e8d5753647825 */ /* 0x000fe200078e00ff */
[----:B------:R-:W-:-:S03]  /*8f70*/  IADD3 R83, PT, PT, R81, -0x695add53, RZ ;  /* 0x96a522ad51537810 */ /* 0x000fc60007ffe0ff */
[----:B------:R-:W-:Y:S01]  /*8f80*/  VIADD R67, R81, 0xdb3d7428 ;  /* 0xdb3d742851437836 */ /* 0x000fe20000000000 */
[----:B------:R-:W-:Y:S01]  /*8f90*/  LOP3.LUT R65, R65, R64, R101, 0x96, !PT ;  /* 0x0000004041417212 */ /* 0x000fe200078e9665 */
[----:B------:R-:W-:-:S03]  /*8fa0*/  VIADD R79, R80, 0x8ff34781 ;  /* 0x8ff34781504f7836 */ /* 0x000fc60000000000 */
[----:B------:R-:W-:Y:S01]  /*8fb0*/  LOP3.LUT R67, R67, R66, R99, 0x96, !PT ;  /* 0x0000004243437212 */ /* 0x000fe200078e9663 */
[----:B------:R-:W-:-:S04]  /*8fc0*/  IMAD.WIDE.U32 R64, R65, -0x2daee0ad, RZ ;  /* 0xd2511f5341407825 */ /* 0x000fc800078e00ff */
[----:B------:R-:W-:Y:S01]  /*8fd0*/  IMAD.WIDE.U32 R66, R67, -0x326172a9, RZ ;  /* 0xcd9e8d5743427825 */ /* 0x000fe200078e00ff */
[----:B------:R-:W-:-:S03]  /*8fe0*/  MOV R90, R64 ;  /* 0x00000040005a7202 */ /* 0x000fc60000000f00 */
[----:B------:R-:W-:Y:S01]  /*8ff0*/  HFMA2 R64, -RZ, RZ, 0, 0 ;  /* 0x00000000ff407431 */ /* 0x000fe200000001ff */
[----:B------:R-:W-:Y:S01]  /*9000*/  LOP3.LUT R98, R83, R98, R65, 0x96, !PT ;  /* 0x0000006253627212 */ /* 0x000fe200078e9641 */
[----:B------:R-:W-:Y:S01]  /*9010*/  IMAD.MOV.U32 R76, RZ, RZ, R66 ;  /* 0x000000ffff4c7224 */ /* 0x000fe200078e0042 */
[----:B------:R-:W-:-:S07]  /*9020*/  LOP3.LUT R100, R79, R100, R67, 0x96, !PT ;  /* 0x000000644f647212 */ /* 0x000fce00078e9643 */
.L_x_3712:
[----:B------:R-:W-:Y:S05]  /*9030*/  BSYNC.RECONVERGENT B1 ;  /* 0x0000000000017941 */ /* 0x000fea0003800200 */
.L_x_3711:
[----:B------:R-:W-:Y:S01]  /*9040*/  I2FP.F32.U32 R14, R14 ;  /* 0x0000000e000e7245 */ /* 0x000fe20000201000 */
[----:B------:R-:W-:Y:S02]  /*9050*/  HADD2.F32 R66, -RZ, R25.H0_H0 ;  /* 0x20000019ff427230 */ /* 0x000fe40000004100 */
[----:B------:R-:W-:Y:S02]  /*9060*/  IMAD.MOV.U32 R65, RZ, RZ, 0x2f800000 ;  /* 0x2f800000ff417424 */ /* 0x000fe400078e00ff */
[----:B------:R-:W-:Y:S02]  /*9070*/  HADD2.F32 R84, -RZ, R21.H0_H0 ;  /* 0x20000015ff547230 */ /* 0x000fe40000004100 */
[----:B------:R-:W-:Y:S01]  /*9080*/  FMUL.FTZ R66, R66, UR13 ;  /* 0x0000000d42427c20 */ /* 0x000fe20008410000 */
[----:B------:R-:W-:-:S03]  /*9090*/  FFMA.FTZ R14, R14, R65, 1.1641532182693481445e-10 ;  /* 0x2f0000000e0e7423 */ /* 0x000fc60000010041 */
[----:B------:R-:W-:Y:S01]  /*90a0*/  FMUL.FTZ R79, R66, UR12 ;  /* 0x0000000c424f7c20 */ /* 0x000fe20008410000 */
[----:B------:R-:W-:Y:S01]  /*90b0*/  HADD2.F32 R66, -RZ, R41.H0_H0 ;  /* 0x20000029ff427230 */ /* 0x000fe20000004100 */
[----:B------:R-:W-:-:S04]  /*90c0*/  FSETP.GTU.FTZ.AND P4, PT, R14, UR7, PT ;  /* 0x000000070e007c0b */ /* 0x000fc8000bf9c000 */
[----:B------:R-:W-:Y:S02]  /*90d0*/  FSEL R79, R79, RZ, !P4 ;  /* 0x000000ff4f4f7208 */ /* 0x000fe40006000000 */
[----:B------:R-:W-:-:S03]  /*90e0*/  SEL R14, RZ, 0x1, P4 ;  /* 0x00000001ff0e7807 */ /* 0x000fc60002000000 */
[----:B------:R-:W-:-:S07]  /*90f0*/  FFMA.FTZ R79, R79, R66, R84 ;  /* 0x000000424f4f7223 */ /* 0x000fce0000010054 */
.L_x_3710:
        /* <DEDUP_REMOVED lines=21> */
.L_x_3719:
        /* <DEDUP_REMOVED lines=13> */
.L_x_3721:
[----:B------:R-:W-:Y:S05]  /*9320*/  BSYNC.RECONVERGENT B2 ;  /* 0x0000000000027941 */ /* 0x000fea0003800200 */
.L_x_3720:
        /* <DEDUP_REMOVED lines=12> */
[----:B------:R-:W-:Y:S02]  /*93f0*/  IADD3 R67, PT, PT, R81, 0x76cf5d0a, RZ ;  /* 0x76cf5d0a51437810 */ /* 0x000fe40007ffe0ff */
[----:B------:R-:W-:Y:S01]  /*9400*/  IADD3 R83, PT, PT, R80, -0x255992d5, RZ ;  /* 0xdaa66d2b50537810 */ /* 0x000fe20007ffe0ff */
[----:B------:R-:W-:Y:S01]  /*9410*/  IMAD.WIDE.U32 R84, R85, -0x326172a9, RZ ;  /* 0xcd9e8d5755547825 */ /* 0x000fe200078e00ff */
[----:B------:R-:W-:-:S04]  /*9420*/  LOP3.LUT R67, R67, R66, R99, 0x96, !PT ;  /* 0x0000004243437212 */ /* 0x000fc800078e9663 */
        /* <DEDUP_REMOVED lines=8> */
[----:B------:R-:W-:Y:S02]  /*94b0*/  IADD3 R67, PT, PT, R81, -0x126145ec, RZ ;  /* 0xed9eba1451437810 */ /* 0x000fe40007ffe0ff */
[----:B------:R-:W-:Y:S01]  /*94c0*/  IADD3 R83, PT, PT, R80, 0x1715609d, RZ ;  /* 0x1715609d50537810 */ /* 0x000fe20007ffe0ff */
        /* <DEDUP_REMOVED lines=10> */
[----:B------:R-:W-:Y:S02]  /*9570*/  IADD3 R67, PT, PT, R81, 0x646e171e, RZ ;  /* 0x646e171e51437810 */ /* 0x000fe40007ffe0ff */
        /* <DEDUP_REMOVED lines=12> */
[----:B------:R-:W-:Y:S01]  /*9640*/  IADD3 R83, PT, PT, R80, -0x700cb87f, RZ ;  /* 0x8ff3478150537810 */ /* 0x000fe20007ffe0ff */
        /* <DEDUP_REMOVED lines=11> */
.L_x_3718:
[----:B------:R-:W-:Y:S05]  /*9700*/  BSYNC.RECONVERGENT B1 ;  /* 0x0000000000017941 */ /* 0x000fea0003800200 */
.L_x_3717:
        /* <DEDUP_REMOVED lines=12> */
.L_x_3716:
        /* <DEDUP_REMOVED lines=21> */
.L_x_3725:
        /* <DEDUP_REMOVED lines=13> */
.L_x_3727:
[----:B------:R-:W-:Y:S05]  /*99f0*/  BSYNC.RECONVERGENT B2 ;  /* 0x0000000000027941 */ /* 0x000fea0003800200 */
.L_x_3726:
        /* <DEDUP_REMOVED lines=61> */
.L_x_3724:
[----:B------:R-:W-:Y:S05]  /*9dd0*/  BSYNC.RECONVERGENT B1 ;  /* 0x0000000000017941 */ /* 0x000fea0003800200 */
.L_x_3723:
        /* <DEDUP_REMOVED lines=12> */
.L_x_3722:
        /* <DEDUP_REMOVED lines=21> */
.L_x_3731:
        /* <DEDUP_REMOVED lines=13> */
.L_x_3733:
[----:B------:R-:W-:Y:S05]  /*a0c0*/  BSYNC.RECONVERGENT B2 ;  /* 0x0000000000027941 */ /* 0x000fea0003800200 */
.L_x_3732:
        /* <DEDUP_REMOVED lines=11> */
[----:B------:R-:W-:Y:S02]  /*a180*/  IADD3 R67, PT, PT, R81, 0x76cf5d0a, RZ ;  /* 0x76cf5d0a51437810 */ /* 0x000fe40007ffe0ff */
[----:B------:R-:W-:Y:S01]  /*a190*/  IADD3 R87, PT, PT, R80, -0x255992d5, RZ ;  /* 0xdaa66d2b50577810 */ /* 0x000fe20007ffe0ff */
[----:B------:R-:W-:Y:S01]  /*a1a0*/  IMAD.WIDE.U32 R98, R89, -0x326172a9, RZ ;  /* 0xcd9e8d5759627825 */ /* 0x000fe200078e00ff */
[----:B------:R-:W-:-:S03]  /*a1b0*/  LOP3.LUT R67, R67, R66, R101, 0x96, !PT ;  /* 0x0000004243437212 */ /* 0x000fc600078e9665 */
        /* <DEDUP_REMOVED lines=8> */
[----:B------:R-:W-:Y:S02]  /*a240*/  IADD3 R67, PT, PT, R81, -0x126145ec, RZ ;  /* 0xed9eba1451437810 */ /* 0x000fe40007ffe0ff */
[----:B------:R-:W-:Y:S01]  /*a250*/  IADD3 R87, PT, PT, R80, 0x1715609d, RZ ;  /* 0x1715609d50577810 */ /* 0x000fe20007ffe0ff */
        /* <DEDUP_REMOVED lines=11> */
[----:B------:R-:W-:Y:S01]  /*a310*/  IADD3 R87, PT, PT, R80, 0x5384540f, RZ ;  /* 0x5384540f50577810 */ /* 0x000fe20007ffe0ff */
        /* <DEDUP_REMOVED lines=24> */
.L_x_3730:
[----:B------:R-:W-:Y:S05]  /*a4a0*/  BSYNC.RECONVERGENT B1 ;  /* 0x0000000000017941 */ /* 0x000fea0003800200 */
.L_x_3729:
        /* <DEDUP_REMOVED lines=12> */
.L_x_3728:
        /* <DEDUP_REMOVED lines=21> */
.L_x_3737:
        /* <DEDUP_REMOVED lines=13> */
.L_x_3739:
[----:B------:R-:W-:Y:S05]  /*a790*/  BSYNC.RECONVERGENT B2 ;  /* 0x0000000000027941 */ /* 0x000fea0003800200 */
.L_x_3738:
        /* <DEDUP_REMOVED lines=51> */
[----:B------:R-:W-:Y:S02]  /*aad0*/  LOP3.LUT R110, R65, R64, R101, 0x96, !PT ;  /* 0x00000040416e7212 */ /* 0x000fe400078e9665 */
[----:B------:R-:W-:Y:S01]  /*aae0*/  MOV R66, R84 ;  /* 0x0000005400427202 */ /* 0x000fe20000000f00 */
[----:B------:R-:W-:-:S04]  /*aaf0*/  IMAD.WIDE.U32 R64, R67, -0x326172a9, RZ ;  /* 0xcd9e8d5743407825 */ /* 0x000fc800078e00ff */
[----:B------:R-:W-:Y:S02]  /*ab00*/  VIADD R67, R80, 0x8ff34781 ;  /* 0x8ff3478150437836 */ /* 0x000fe40000000000 */
[----:B------:R-:W-:-:S03]  /*ab10*/  IMAD.WIDE.U32 R110, R110, -0x2daee0ad, RZ ;  /* 0xd2511f536e6e7825 */ /* 0x000fc600078e00ff */
[----:B------:R-:W-:Y:S01]  /*ab20*/  LOP3.LUT R100, R67, R100, R65, 0x96, !PT ;  /* 0x0000006443647212 */ /* 0x000fe200078e9641 */
[----:B------:R-:W-:Y:S01]  /*ab30*/  IMAD.MOV.U32 R76, RZ, RZ, R64 ;  /* 0x000000ffff4c7224 */ /* 0x000fe200078e0040 */
[----:B------:R-:W-:Y:S01]  /*ab40*/  LOP3.LUT R98, R89, R98, R111, 0x96, !PT ;  /* 0x0000006259627212 */ /* 0x000fe200078e966f */
[----:B------:R-:W-:-:S07]  /*ab50*/  IMAD.MOV.U32 R64, RZ, RZ, RZ ;  /* 0x000000ffff407224 */ /* 0x000fce00078e00ff */
.L_x_3736:
[----:B------:R-:W-:Y:S05]  /*ab60*/  BSYNC.RECONVERGENT B1 ;  /* 0x0000000000017941 */ /* 0x000fea0003800200 */
.L_x_3735:
[----:B------:R-:W-:Y:S01]  /*ab70*/  I2FP.F32.U32 R65, R66 ;  /* 0x0000004200417245 */ /* 0x000fe20000201000 */
[----:B------:R-:W-:Y:S02]  /*ab80*/  HFMA2 R66, -RZ, RZ, 0.1171875, 0 ;  /* 0x2f800000ff427431 */ /* 0x000fe400000001ff */
[----:B------:R-:W-:Y:S02]  /*ab90*/  HADD2.F32 R67, -RZ, R27.H0_H0 ;  /* 0x2000001bff437230 */ /* 0x000fe40000004100 */
        /* <DEDUP_REMOVED lines=9> */
.L_x_3734:
        /* <DEDUP_REMOVED lines=21> */
.L_x_3743:
        /* <DEDUP_REMOVED lines=13> */
.L_x_3745:
[----:B------:R-:W-:Y:S05]  /*ae50*/  BSYNC.RECONVERGENT B2 ;  /* 0x0000000000027941 */ /* 0x000fea0003800200 */
.L_x_3744:
[----:B------:R-:W-:Y:S01]  /*ae60*/  IMAD.WIDE.U32 R98, R5, -0x326172a9, RZ ;  /* 0xcd9e8d5705627825 */ /* 0x000fe200078e00ff */
[----:B------:R-:W-:-:S03]  /*ae70*/  LOP3.LUT R64, R8, R101, R81, 0x96, !PT ;  /* 0x0000006508407212 */ /* 0x000fc600078e9651 */
[----:B------:R-:W-:Y:S01]  /*ae80*/  HFMA2 R84, -RZ, RZ, 0, 0 ;  /* 0x00000000ff547431 */ /* 0x000fe200000001ff */
        /* <DEDUP_REMOVED lines=58> */
.L_x_3742:
[----:B------:R-:W-:Y:S05]  /*b230*/  BSYNC.RECONVERGENT B1 ;  /* 0x0000000000017941 */ /* 0x000fea0003800200 */
.L_x_3741:
[----:B------:R-:W-:Y:S01]  /*b240*/  I2FP.F32.U32 R64, R65 ;  /* 0x0000004100407245 */ /* 0x000fe20000201000 */
[----:B------:R-:W-:Y:S02]  /*b250*/  HADD2.F32 R66, -RZ, R27.H1_H1 ;  /* 0x3000001bff427230 */ /* 0x000fe40000004100 */
        /* <DEDUP_REMOVED lines=10> */
.L_x_3740:
[----:B------:R-:W-:Y:S02]  /*b300*/  F2FP.F16.F32.PACK_AB R67, RZ, R99 ;  /* 0x00000063ff43723e */ /* 0x000fe400000000ff */
[----:B------:R-:W-:Y:S02]  /*b310*/  PRMT R66, R106, 0x5410, R108 ;  /* 0x000054106a427816 */ /* 0x000fe4000000006c */
[----:B------:R-:W-:Y:S02]  /*b320*/  PRMT R65, R104, 0x5410, R102 ;  /* 0x0000541068417816 */ /* 0x000fe40000000066 */
[----:B------:R-:W-:Y:S02]  /*b330*/  PRMT R64, R96, 0x5410, R94 ;  /* 0x0000541060407816 */ /* 0x000fe4000000005e */
[----:B------:R-:W-:Y:S01]  /*b340*/  PRMT R67, R92, 0x5410, R67 ;  /* 0x000054105c437816 */ /* 0x000fe20000000043 */
[----:B------:R-:W-:Y:S06]  /*b350*/  BRA `(.L_x_3746) ;  /* 0x0000003400187947 */ /* 0x000fec0003800000 */
.L_x_3697:
        /* <DEDUP_REMOVED lines=20> */
.L_x_3750:
        /* <DEDUP_REMOVED lines=13> */
.L_x_3752:
[----:B------:R-:W-:Y:S05]  /*b570*/  BSYNC.RECONVERGENT B2 ;  /* 0x0000000000027941 */ /* 0x000fea0003800200 */
.L_x_3751:
        /* <DEDUP_REMOVED lines=60> */
.L_x_3749:
[----:B------:R-:W-:Y:S05]  /*b940*/  BSYNC.RECONVERGENT B1 ;  /* 0x0000000000017941 */ /* 0x000fea0003800200 */
.L_x_3748:
        /* <DEDUP_REMOVED lines=11> */
.L_x_3747:
        /* <DEDUP_REMOVED lines=17> */
.L_x_3756:
        /* <DEDUP_REMOVED lines=13> */
.L_x_3758:
[----:B------:R-:W-:Y:S05]  /*bbe0*/  BSYNC.RECONVERGENT B2 ;  /* 0x0000000000027941 */ /* 0x000fea0003800200 */
.L_x_3757:
        /* <DEDUP_REMOVED lines=59> */
[----:B------:R-:W-:-:S07]  /*bfa0*/  HFMA2 R65, -RZ, RZ, 0, 0 ;  /* 0x00000000ff417431 */ /* 0x000fce00000001ff */
.L_x_3755:
[----:B------:R-:W-:Y:S05]  /*bfb0*/  BSYNC.RECONVERGENT B1 ;  /* 0x0000000000017941 */ /* 0x000fea0003800200 */
.L_x_3754:
        /* <DEDUP_REMOVED lines=10> */
[----:B------:R-:W-:-:S07]  /*c060*/  FMUL.FTZ R77, R66, R77 ;  /* 0x0000004d424d7220 */ /* 0x000fce0000410000 */
.L_x_3753:
        /* <DEDUP_REMOVED lines=17> */
.L_x_3762:
        /* <DEDUP_REMOVED lines=13> */
.L_x_3764:
[----:B------:R-:W-:Y:S05]  /*c250*/  BSYNC.RECONVERGENT B2 ;  /* 0x0000000000027941 */ /* 0x000fea0003800200 */
.L_x_3763:
        /* <DEDUP_REMOVED lines=56> */
[----:B------:R-:W-:-:S03]  /*c5e0*/  LOP3.LUT R98, R83, R98, R65, 0x96, !PT ;  /* 0x0000006253627212 */ /* 0x000fc600078e9641 */
[----:B------:R-:W-:Y:S02]  /*c5f0*/  IMAD.MOV.U32 R90, RZ, RZ, R64 ;  /* 0x000000ffff5a7224 */ /* 0x000fe400078e0040 */
[----:B------:R-:W-:Y:S01]  /*c600*/  HFMA2 R64, -RZ, RZ, 0, 0 ;  /* 0x00000000ff407431 */ /* 0x000fe200000001ff */
[----:B------:R-:W-:Y:S01]  /*c610*/  LOP3.LUT R100, R79, R100, R67, 0x96, !PT ;  /* 0x000000644f647212 */ /* 0x000fe200078e9643 */
[----:B------:R-:W-:-:S07]  /*c620*/  IMAD.MOV.U32 R76, RZ, RZ, R66 ;  /* 0x000000ffff4c7224 */ /* 0x000fce00078e0042 */
.L_x_3761:
[----:B------:R-:W-:Y:S05]  /*c630*/  BSYNC.RECONVERGENT B1 ;  /* 0x0000000000017941 */ /* 0x000fea0003800200 */
.L_x_3760:
        /* <DEDUP_REMOVED lines=10> */
[----:B------:R-:W-:-:S07]  /*c6e0*/  FMUL.FTZ R79, R84, R79 ;  /* 0x0000004f544f7220 */ /* 0x000fce0000410000 */
.L_x_3759:
        /* <DEDUP_REMOVED lines=17> */
.L_x_3768:
        /* <DEDUP_REMOVED lines=13> */
.L_x_3770:
[----:B------:R-:W-:Y:S05]  /*c8d0*/  BSYNC.RECONVERGENT B2 ;  /* 0x0000000000027941 */ /* 0x000fea0003800200 */
.L_x_3769:
        /* <DEDUP_REMOVED lines=57> */
[----:B------:R-:W-:Y:S02]  /*cc70*/  HFMA2 R65, -RZ, RZ, 0, 0 ;  /* 0x00000000ff417431 */ /* 0x000fe400000001ff */
[----:B------:R-:W-:Y:S01]  /*cc80*/  IMAD.MOV.U32 R76, RZ, RZ, R66 ;  /* 0x000000ffff4c7224 */ /* 0x000fe200078e0042 */
[----:B------:R-:W-:Y:S01]  /*cc90*/  LOP3.LUT R100, R83, R100, R67, 0x96, !PT ;  /* 0x0000006453647212 */ /* 0x000fe200078e9643 */
[----:B------:R-:W-:-:S07]  /*cca0*/  IMAD.MOV.U32 R90, RZ, RZ, R64 ;  /* 0x000000ffff5a7224 */ /* 0x000fce00078e0040 */
.L_x_3767:
[----:B------:R-:W-:Y:S05]  /*ccb0*/  BSYNC.RECONVERGENT B1 ;  /* 0x0000000000017941 */ /* 0x000fea0003800200 */
.L_x_3766:
        /* <DEDUP_REMOVED lines=11> */
.L_x_3765:
        /* <DEDUP_REMOVED lines=17> */
.L_x_3774:
        /* <DEDUP_REMOVED lines=13> */
.L_x_3776:
[----:B------:R-:W-:Y:S05]  /*cf50*/  BSYNC.RECONVERGENT B2 ;  /* 0x0000000000027941 */ /* 0x000fea0003800200 */
.L_x_3775:
        /* <DEDUP_REMOVED lines=61> */
.L_x_3773:
[----:B------:R-:W-:Y:S05]  /*d330*/  BSYNC.RECONVERGENT B1 ;  /* 0x0000000000017941 */ /* 0x000fea0003800200 */
.L_x_3772:
        /* <DEDUP_REMOVED lines=11> */
.L_x_3771:
        /* <DEDUP_REMOVED lines=17> */
.L_x_3780:
        /* <DEDUP_REMOVED lines=13> */
.L_x_3782:
[----:B------:R-:W-:Y:S05]  /*d5d0*/  BSYNC.RECONVERGENT B2 ;  /* 0x0000000000027941 */ /* 0x000fea0003800200 */
.L_x_3781:
        /* <DEDUP_REMOVED lines=49> */
[----:B------:R-:W-:-:S04]  /*d8f0*/  IMAD.WIDE.U32 R100, R100, -0x326172a9, RZ ;  /* 0xcd9e8d5764647825 */ /* 0x000fc800078e00ff */
[----:B------:R-:W-:Y:S01]  /*d900*/  VIADD R67, R81, 0xdb3d7428 ;  /* 0xdb3d742851437836 */ /* 0x000fe20000000000 */
[----:B------:R-:W-:-:S04]  /*d910*/  LOP3.LUT R65, R65, R64, R101, 0x96, !PT ;  /* 0x0000004041417212 */ /* 0x000fc800078e9665 */
[----:B------:R-:W-:Y:S01]  /*d920*/  LOP3.LUT R67, R67, R66, R99, 0x96, !PT ;  /* 0x0000004243437212 */ /* 0x000fe200078e9663 */
        /* <DEDUP_REMOVED lines=8> */
.L_x_3779:
[----:B------:R-:W-:Y:S05]  /*d9b0*/  BSYNC.RECONVERGENT B1 ;  /* 0x0000000000017941 */ /* 0x000fea0003800200 */
.L_x_3778:
        /* <DEDUP_REMOVED lines=10> */
[----:B------:R-:W-:-:S07]  /*da60*/  FMUL.FTZ R87, R64, R87 ;  /* 0x0000005740577220 */ /* 0x000fce0000410000 */
.L_x_3777:
        /* <DEDUP_REMOVED lines=17> */
.L_x_3786:
        /* <DEDUP_REMOVED lines=13> */
.L_x_3788:
[----:B------:R-:W-:Y:S05]  /*dc50*/  BSYNC.RECONVERGENT B2 ;  /* 0x0000000000027941 */ /* 0x000fea0003800200 */
.L_x_3787:
        /* <DEDUP_REMOVED lines=44> */
[C---:B------:R-:W-:Y:S01]  /*df20*/  IADD3 R65, PT, PT, R80.reuse, -0xe443238, RZ ;  /* 0xf1bbcdc850417810 */ /* 0x040fe20007ffe0ff */
        /* <DEDUP_REMOVED lines=11> */
[----:B------:R-:W-:Y:S01]  /*dfe0*/  IMAD.MOV.U32 R76, RZ, RZ, R66 ;  /* 0x000000ffff4c7224 */ /* 0x000fe200078e0042 */
[----:B------:R-:W-:Y:S01]  /*dff0*/  MOV R66, R90 ;  /* 0x0000005a00427202 */ /* 0x000fe20000000f00 */
[----:B------:R-:W-:Y:S02]  /*e000*/  IMAD.MOV.U32 R90, RZ, RZ, R64 ;  /* 0x000000ffff5a7224 */ /* 0x000fe400078e0040 */
[----:B------:R-:W-:Y:S01]  /*e010*/  HFMA2 R64, -RZ, RZ, 0, 0 ;  /* 0x00000000ff407431 */ /* 0x000fe200000001ff */
[----:B------:R-:W-:-:S07]  /*e020*/  LOP3.LUT R98, R99, R98, R65, 0x96, !PT ;  /* 0x0000006263627212 */ /* 0x000fce00078e9641 */
.L_x_3785:
[----:B------:R-:W-:Y:S05]  /*e030*/  BSYNC.RECONVERGENT B1 ;  /* 0x0000000000017941 */ /* 0x000fea0003800200 */
.L_x_3784:
        /* <DEDUP_REMOVED lines=10> */
[----:B------:R-:W-:-:S07]  /*e0e0*/  FMUL.FTZ R89, R66, R89 ;  /* 0x0000005942597220 */ /* 0x000fce0000410000 */
.L_x_3783:
        /* <DEDUP_REMOVED lines=17> */
.L_x_3792:
        /* <DEDUP_REMOVED lines=13> */
.L_x_3794:
[----:B------:R-:W-:Y:S05]  /*e2d0*/  BSYNC.RECONVERGENT B2 ;  /* 0x0000000000027941 */ /* 0x000fea0003800200 */
.L_x_3793:
        /* <DEDUP_REMOVED lines=57> */
[----:B------:R-:W-:Y:S01]  /*e670*/  MOV R65, R90 ;  /* 0x0000005a00417202 */ /* 0x000fe20000000f00 */
[----:B------:R-:W-:Y:S01]  /*e680*/  IMAD.MOV.U32 R76, RZ, RZ, R64 ;  /* 0x000000ffff4c7224 */ /* 0x000fe200078e0040 */
[----:B------:R-:W-:Y:S01]  /*e690*/  LOP3.LUT R98, R101, R98, R67, 0x96, !PT ;  /* 0x0000006265627212 */ /* 0x000fe200078e9643 */
[----:B------:R-:W-:-:S07]  /*e6a0*/  IMAD.MOV.U32 R90, RZ, RZ, R66 ;  /* 0x000000ffff5a7224 */ /* 0x000fce00078e0042 */
.L_x_3791:
[----:B------:R-:W-:Y:S05]  /*e6b0*/  BSYNC.RECONVERGENT B1 ;  /* 0x0000000000017941 */ /* 0x000fea0003800200 */
.L_x_3790:
        /* <DEDUP_REMOVED lines=11> */
.L_x_3789:
[----:B------:R-:W-:Y:S02]  /*e770*/  F2FP.F16.F32.PACK_AB R67, RZ, R99 ;  /* 0x00000063ff43723e */ /* 0x000fe400000000ff */
[----:B------:R-:W-:Y:S02]  /*e780*/  PRMT R66, R106, 0x5410, R108 ;  /* 0x000054106a427816 */ /* 0x000fe4000000006c */
[----:B------:R-:W-:Y:S02]  /*e790*/  PRMT R65, R102, 0x5410, R104 ;  /* 0x0000541066417816 */ /* 0x000fe40000000068 */
[----:B------:R-:W-:Y:S02]  /*e7a0*/  PRMT R64, R96, 0x5410, R94 ;  /* 0x0000541060407816 */ /* 0x000fe4000000005e */
[----:B------:R-:W-:-:S07]  /*e7b0*/  PRMT R67, R92, 0x5410, R67 ;  /* 0x000054105c437816 */ /* 0x000fce0000000043 */
.L_x_3746:
        /* <DEDUP_REMOVED lines=25> */
.L_x_3795:
[----:B------:R-:W-:Y:S01]  /*e950*/  IADD3 R78, PT, PT, R78, 0x100, RZ ;  /* 0x000001004e4e7810 */ /* 0x000fe20007ffe0ff */
[----:B------:R-:W-:-:S07]  /*e960*/  VIADD R82, R82, 0x100 ;  /* 0x0000010052527836 */ /* 0x000fce0000000000 */
.L_x_3696:
[----:B------:R-:W-:Y:S05]  /*e970*/  BSYNC.RECONVERGENT B0 ;  /* 0x0000000000007941 */ /* 0x000fea0003800200 */
.L_x_3695:
[----:B------:R-:W-:Y:S01]  /*e980*/  ISETP.GE.U32.AND P4, PT, R2, 0x300, PT ;  /* 0x000003000200780c */ /* 0x000fe20003f86070 */
[----:B------:R-:W-:-:S12]  /*e990*/  BSSY.RECONVERGENT B0, `(.L_x_3796) ;  /* 0x00006d9000007945 */ /* 0x000fd80003800200 */
[----:B------:R-:W-:Y:S05]  /*e9a0*/  @!P4 BRA `(.L_x_3797) ;  /* 0x0000006c005cc947 */ /* 0x000fea0003800000 */
[----:B------:R-:W-:Y:S01]  /*e9b0*/  ISETP.NE.U32.AND P0, PT, RZ, UR10, PT ;  /* 0x0000000aff007c0c */ /* 0x000fe2000bf05070 */
[----:B012---:R-:W0:Y:S03]  /*e9c0*/  @P3 LDC.64 R66, c[0x0][0x390] ;  /* 0x0000e400ff423b82 */ /* 0x007e260000000a00 */
        /* <DEDUP_REMOVED lines=28> */
.L_x_3802:
        /* <DEDUP_REMOVED lines=13> */
.L_x_3804:
[----:B------:R-:W-:Y:S05]  /*ec60*/  BSYNC.RECONVERGENT B2 ;  /* 0x0000000000027941 */ /* 0x000fea0003800200 */
.L_x_3803:
[----:B0-----:R-:W-:Y:S01]  /*ec70*/  IMAD.WIDE.U32 R66, R5, -0x326172a9, RZ ;  /* 0xcd9e8d5705427825 */ /* 0x001fe200078e00ff */
        /* <DEDUP_REMOVED lines=46> */
[----:B------:R-:W-:Y:S02]  /*ef60*/  LOP3.LUT R7, R7, R94, R91, 0x96, !PT ;  /* 0x0000005e07077212 */ /* 0x000fe400078e965b */
[----:B------:R-:W-:Y:S01]  /*ef70*/  LOP3.LUT R90, R65, R90, R67, 0x96, !PT ;  /* 0x0000005a415a7212 */ /* 0x000fe200078e9643 */
[----:B------:R-:W-:Y:S02]  /*ef80*/  VIADD R67, R81, 0x96a522ad ;  /* 0x96a522ad51437836 */ /* 0x000fe40000000000 */
[----:B------:R-:W-:-:S04]  /*ef90*/  IMAD.WIDE.U32 R100, R7, -0x326172a9, RZ ;  /* 0xcd9e8d5707647825 */ /* 0x000fc800078e00ff */
[----:B------:R-:W-:Y:S02]  /*efa0*/  VIADD R7, R80, 0xf1bbcdc8 ;  /* 0xf1bbcdc850077836 */ /* 0x000fe40000000000 */
[----:B------:R-:W-:-:S03]  /*efb0*/  IMAD.WIDE.U32 R90, R90, -0x326172a9, RZ ;  /* 0xcd9e8d575a5a7825 */ /* 0x000fc600078e00ff */
[----:B------:R-:W-:Y:S02]  /*efc0*/  LOP3.LUT R64, R7, R64, R101, 0x96, !PT ;  /* 0x0000004007407212 */ /* 0x000fe400078e9665 */
[----:B------:R-:W-:Y:S02]  /*efd0*/  IADD3 R7, PT, PT, R80, -0x700cb87f, RZ ;  /* 0x8ff3478150077810 */ /* 0x000fe40007ffe0ff */
[----:B------:R-:W-:Y:S01]  /*efe0*/  MOV R76, R90 ;  /* 0x0000005a004c7202 */ /* 0x000fe20000000f00 */
[----:B------:R-:W-:Y:S01]  /*eff0*/  IMAD.WIDE.U32 R64, R64, -0x2daee0ad, RZ ;  /* 0xd2511f5340407825 */ /* 0x000fe200078e00ff */
[----:B------:R-:W-:-:S03]  /*f000*/  LOP3.LUT R100, R7, R100, R91, 0x96, !PT ;  /* 0x0000006407647212 */ /* 0x000fc600078e965b */
[----:B------:R-:W-:Y:S01]  /*f010*/  IMAD.MOV.U32 R88, RZ, RZ, R64 ;  /* 0x000000ffff587224 */ /* 0x000fe200078e0040 */
[----:B------:R-:W-:Y:S01]  /*f020*/  LOP3.LUT R98, R67, R66, R65, 0x96, !PT ;  /* 0x0000004243627212 */ /* 0x000fe200078e9641 */
[----:B------:R-:W-:-:S07]  /*f030*/  IMAD.MOV.U32 R7, RZ, RZ, RZ ;  /* 0x000000ffff077224 */ /* 0x000fce00078e00ff */
.L_x_3801:
[----:B------:R-:W-:Y:S05]  /*f040*/  BSYNC.RECONVERGENT B1 ;  /* 0x0000000000017941 */ /* 0x000fea0003800200 */
.L_x_3800:
[----:B------:R-:W-:Y:S01]  /*f050*/  I2FP.F32.U32 R10, R10 ;  /* 0x0000000a000a7245 */ /* 0x000fe20000201000 */
[----:B0-----:R-:W-:Y:S02]  /*f060*/  HFMA2 R65, -RZ, RZ, 0.1171875, 0 ;  /* 0x2f800000ff417431 */ /* 0x001fe400000001ff */
        /* <DEDUP_REMOVED lines=10> */
.L_x_3799:
[----:B------:R-:W-:Y:S01]  /*f110*/  F2FP.F16.F32.PACK_AB R94, RZ, R93 ;  /* 0x0000005dff5e723e */ /* 0x000fe200000000ff */
[----:B------:R-:W-:Y:S01]  /*f120*/  @!P0 HADD2.F32 R95, -RZ, R20.H1_H1 ;  /* 0x30000014ff5f8230 */ /* 0x000fe20000004100 */
        /* <DEDUP_REMOVED lines=19> */
.L_x_3808:
        /* <DEDUP_REMOVED lines=13> */
.L_x_3810:
[----:B------:R-:W-:Y:S05]  /*f330*/  BSYNC.RECONVERGENT B2 ;  /* 0x0000000000027941 */ /* 0x000fea0003800200 */
.L_x_3809:
        /* <DEDUP_REMOVED lines=58> */
[----:B------:R-:W-:Y:S01]  /*f6e0*/  MOV R84, R64 ;  /* 0x0000004000547202 */ /* 0x000fe20000000f00 */
[----:B------:R-:W-:Y:S01]  /*f6f0*/  HFMA2 R64, -RZ, RZ, 0, 0 ;  /* 0x00000000ff407431 */ /* 0x000fe200000001ff */
[----:B------:R-:W-:-:S07]  /*f700*/  LOP3.LUT R98, R67, R66, R65, 0x96, !PT ;  /* 0x0000004243627212 */ /* 0x000fce00078e9641 */
.L_x_3807:
[----:B------:R-:W-:Y:S05]  /*f710*/  BSYNC.RECONVERGENT B1 ;  /* 0x0000000000017941 */ /* 0x000fea0003800200 */
.L_x_3806:
[----:B------:R-:W-:Y:S01]  /*f720*/  I2FP.F32.U32 R7, R12 ;  /* 0x0000000c00077245 */ /* 0x000fe20000201000 */
[----:B------:R-:W-:Y:S02]  /*f730*/  HADD2.F32 R65, -RZ, R24.H1_H1 ;  /* 0x30000018ff417230 */ /* 0x000fe40000004100 */
        /* <DEDUP_REMOVED lines=10> */
.L_x_3805:
        /* <DEDUP_REMOVED lines=21> */
.L_x_3814:
        /* <DEDUP_REMOVED lines=13> */
.L_x_3816:
[----:B------:R-:W-:Y:S05]  /*fa00*/  BSYNC.RECONVERGENT B2 ;  /* 0x0000000000027941 */ /* 0x000fea0003800200 */
.L_x_3815:
        /* <DEDUP_REMOVED lines=61> */
.L_x_3813:
[----:B------:R-:W-:Y:S05]  /*fde0*/  BSYNC.RECONVERGENT B1 ;  /* 0x0000000000017941 */ /* 0x000fea0003800200 */
.L_x_3812:
        /* <DEDUP_REMOVED lines=12> */
.L_x_3811:
        /* <DEDUP_REMOVED lines=21> */
.L_x_3820:
        /* <DEDUP_REMOVED lines=13> */
.L_x_3822:
[----:B------:R-:W-:Y:S05]  /*100d0*/  BSYNC.RECONVERGENT B2 ;  /* 0x0000000000027941 */ /* 0x000fea0003800200 */
.L_x_3821:
        /* <DEDUP_REMOVED lines=56> */
[----:B------:R-:W-:Y:S01]  /*10460*/  MOV R84, R64 ;  /* 0x0000004000547202 */ /* 0x000fe20000000f00 */
[----:B------:R-:W-:Y:S02]  /*10470*/  HFMA2 R64, -RZ, RZ, 0, 0 ;  /* 0x00000000ff407431 */ /* 0x000fe400000001ff */
[----:B------:R-:W-:Y:S01]  /*10480*/  IMAD.MOV.U32 R76, RZ, RZ, R102 ;  /* 0x000000ffff4c7224 */ /* 0x000fe200078e0066 */
[----:B------:R-:W-:Y:S02]  /*10490*/  LOP3.LUT R98, R67, R66, R65, 0x96, !PT ;  /* 0x0000004243627212 */ /* 0x000fe400078e9641 */
[----:B------:R-:W-:-:S07]  /*104a0*/  LOP3.LUT R100, R7, R100, R103, 0x96, !PT ;  /* 0x0000006407647212 */ /* 0x000fce00078e9667 */
.L_x_3819:
[----:B------:R-:W-:Y:S05]  /*104b0*/  BSYNC.RECONVERGENT B1 ;  /* 0x0000000000017941 */ /* 0x000fea0003800200 */
.L_x_3818:
        /* <DEDUP_REMOVED lines=12> */
.L_x_3817:
        /* <DEDUP_REMOVED lines=21> */
.L_x_3826:
        /* <DEDUP_REMOVED lines=13> */
.L_x_3828:
[----:B------:R-:W-:Y:S05]  /*107a0*/  BSYNC.RECONVERGENT B2 ;  /* 0x0000000000027941 */ /* 0x000fea0003800200 */
.L_x_3827:
        /* <DEDUP_REMOVED lines=61> */
.L_x_3825:
[----:B------:R-:W-:Y:S05]  /*10b80*/  BSYNC.RECONVERGENT B1 ;  /* 0x0000000000017941 */ /* 0x000fea0003800200 */
.L_x_3824:
        /* <DEDUP_REMOVED lines=12> */
.L_x_3823:
        /* <DEDUP_REMOVED lines=21> */
.L_x_3832:
        /* <DEDUP_REMOVED lines=13> */
.L_x_3834:
[----:B------:R-:W-:Y:S05]  /*10e70*/  BSYNC.RECONVERGENT B2 ;  /* 0x0000000000027941 */ /* 0x000fea0003800200 */
.L_x_3833:
        /* <DEDUP_REMOVED lines=56> */
[----:B------:R-:W-:Y:S01]  /*11200*/  HFMA2 R64, -RZ, RZ, 0, 0 ;  /* 0x00000000ff407431 */ /* 0x000fe200000001ff */
[----:B------:R-:W-:Y:S01]  /*11210*/  LOP3.LUT R98, R67, R66, R65, 0x96, !PT ;  /* 0x0000004243627212 */ /* 0x000fe200078e9641 */
[----:B------:R-:W-:Y:S01]  /*11220*/  IMAD.MOV.U32 R76, RZ, RZ, R110 ;  /* 0x000000ffff4c7224 */ /* 0x000fe200078e006e */
[----:B------:R-:W-:Y:S01]  /*11230*/  LOP3.LUT R100, R7, R100, R111, 0x96, !PT ;  /* 0x0000006407647212 */ /* 0x000fe200078e966f */
[----:B------:R-:W-:-:S07]  /*11240*/  IMAD.MOV.U32 R65, RZ, RZ, R88 ;  /* 0x000000ffff417224 */ /* 0x000fce00078e0058 */
.L_x_3831:
[----:B------:R-:W-:Y:S05]  /*11250*/  BSYNC.RECONVERGENT B1 ;  /* 0x0000000000017941 */ /* 0x000fea0003800200 */
.L_x_3830:
        /* <DEDUP_REMOVED lines=12> */
.L_x_3829:
        /* <DEDUP_REMOVED lines=21> */
.L_x_3838:
        /* <DEDUP_REMOVED lines=13> */
.L_x_3840:
[----:B------:R-:W-:Y:S05]  /*11540*/  BSYNC.RECONVERGENT B2 ;  /* 0x0000000000027941 */ /* 0x000fea0003800200 */
.L_x_3839:
[----:B------:R-:W-:Y:S01]  /*11550*/  IMAD.WIDE.U32 R66, R5, -0x326172a9, RZ ;  /* 0xcd9e8d5705427825 */ /* 0x000fe200078e00ff */
[----:B------:R-:W-:Y:S02]  /*11560*/  LOP3.LUT R64, R8, R101, R81, 0x96, !PT ;  /* 0x0000006508407212 */ /* 0x000fe400078e9651 */
[----:B------:R-:W-:Y:S02]  /*11570*/  IADD3 R7, PT, PT, R80, -0x61c88647, RZ ;  /* 0x9e3779b950077810 */ /* 0x000fe40007ffe0ff */
        /* <DEDUP_REMOVED lines=53> */
[----:B------:R-:W-:Y:S02]  /*118d0*/  LOP3.LUT R100, R7, R100, R111, 0x96, !PT ;  /* 0x0000006407647212 */ /* 0x000fe400078e966f */
[----:B------:R-:W-:Y:S01]  /*118e0*/  MOV R7, R84 ;  /* 0x0000005400077202 */ /* 0x000fe20000000f00 */
[----:B------:R-:W-:Y:S01]  /*118f0*/  IMAD.MOV.U32 R104, RZ, RZ, R64 ;  /* 0x000000ffff687224 */ /* 0x000fe200078e0040 */
[----:B------:R-:W-:Y:S01]  /*11900*/  LOP3.LUT R98, R67, R66, R65, 0x96, !PT ;  /* 0x0000004243627212 */ /* 0x000fe200078e9641 */
[----:B------:R-:W-:-:S07]  /*11910*/  IMAD.MOV.U32 R65, RZ, RZ, RZ ;  /* 0x000000ffff417224 */ /* 0x000fce00078e00ff */
.L_x_3837:
[----:B------:R-:W-:Y:S05]  /*11920*/  BSYNC.RECONVERGENT B1 ;  /* 0x0000000000017941 */ /* 0x000fea0003800200 */
.L_x_3836:
        /* <DEDUP_REMOVED lines=12> */
.L_x_3835:
        /* <DEDUP_REMOVED lines=21> */
.L_x_3844:
        /* <DEDUP_REMOVED lines=13> */
.L_x_3846:
[----:B------:R-:W-:Y:S05]  /*11c10*/  BSYNC.RECONVERGENT B2 ;  /* 0x0000000000027941 */ /* 0x000fea0003800200 */
.L_x_3845:
        /* <DEDUP_REMOVED lines=61> */
.L_x_3843:
[----:B------:R-:W-:Y:S05]  /*11ff0*/  BSYNC.RECONVERGENT B1 ;  /* 0x0000000000017941 */ /* 0x000fea0003800200 */
.L_x_3842:
        /* <DEDUP_REMOVED lines=12> */
.L_x_3841:
[----:B------:R-:W-:Y:S02]  /*120c0*/  F2FP.F16.F32.PACK_AB R67, RZ, R7 ;  /* 0x00000007ff43723e */ /* 0x000fe400000000ff */
[----:B------:R-:W-:Y:S02]  /*120d0*/  PRMT R66, R106, 0x5410, R108 ;  /* 0x000054106a427816 */ /* 0x000fe4000000006c */
[----:B------:R-:W-:Y:S02]  /*120e0*/  PRMT R65, R96, 0x5410, R102 ;  /* 0x0000541060417816 */ /* 0x000fe40000000066 */
[----:B------:R-:W-:Y:S02]  /*120f0*/  PRMT R64, R94, 0x5410, R90 ;  /* 0x000054105e407816 */ /* 0x000fe4000000005a */
[----:B------:R-:W-:Y:S01]  /*12100*/  PRMT R67, R88, 0x5410, R67 ;  /* 0x0000541058437816 */ /* 0x000fe20000000043 */
[----:B------:R-:W-:Y:S06]  /*12110*/  BRA `(.L_x_3847) ;  /* 0x0000003400207947 */ /* 0x000fec0003800000 */
.L_x_3798:
[----:B------:R-:W-:Y:S01]  /*12120*/  MOV R93, RZ ;  /* 0x000000ff005d7202 */ /* 0x000fe20000000f00 */
[----:B------:R-:W-:Y:S01]  /*12130*/  IMAD.MOV.U32 R7, RZ, RZ, R84 ;  /* 0x000000ffff077224 */ /* 0x000fe200078e0054 */
        /* <DEDUP_REMOVED lines=18> */
.L_x_3851:
        /* <DEDUP_REMOVED lines=13> */
.L_x_3853:
[----:B------:R-:W-:Y:S05]  /*12330*/  BSYNC.RECONVERGENT B2 ;  /* 0x0000000000027941 */ /* 0x000fea0003800200 */
.L_x_3852:
[----:B0-----:R-:W-:Y:S01]  /*12340*/  IMAD.WIDE.U32 R64, R5, -0x326172a9, RZ ;  /* 0xcd9e8d5705407825 */ /* 0x001fe200078e00ff */
        /* <DEDUP_REMOVED lines=54> */
[----:B------:R-:W-:Y:S02]  /*126b0*/  IADD3 R7, PT, PT, R81, -0x695add53, RZ ;  /* 0x96a522ad51077810 */ /* 0x000fe40007ffe0ff */
[----:B------:R-:W-:Y:S01]  /*126c0*/  LOP3.LUT R100, R65, R100, R67, 0x96, !PT ;  /* 0x0000006441647212 */ /* 0x000fe200078e9643 */
[----:B------:R-:W-:Y:S01]  /*126d0*/  IMAD.MOV.U32 R76, RZ, RZ, R66 ;  /* 0x000000ffff4c7224 */ /* 0x000fe200078e0042 */
[----:B------:R-:W-:Y:S01]  /*126e0*/  LOP3.LUT R98, R7, R64, R105, 0x96, !PT ;  /* 0x0000004007627212 */ /* 0x000fe200078e9669 */
[----:B------:R-:W-:-:S07]  /*126f0*/  IMAD.MOV.U32 R7, RZ, RZ, RZ ;  /* 0x000000ffff077224 */ /* 0x000fce00078e00ff */
.L_x_3850:
[----:B------:R-:W-:Y:S05]  /*12700*/  BSYNC.RECONVERGENT B1 ;  /* 0x0000000000017941 */ /* 0x000fea0003800200 */
.L_x_3849:
[----:B------:R-:W-:Y:S01]  /*12710*/  I2FP.F32.U32 R10, R10 ;  /* 0x0000000a000a7245 */ /* 0x000fe20000201000 */
[----:B0-----:R-:W-:Y:S02]  /*12720*/  HFMA2 R65, -RZ, RZ, 0.1171875, 0 ;  /* 0x2f800000ff417431 */ /* 0x001fe400000001ff */
        /* <DEDUP_REMOVED lines=9> */
.L_x_3848:
[----:B------:R-:W-:Y:S01]  /*127c0*/  F2FP.F16.F32.PACK_AB R94, RZ, R93 ;  /* 0x0000005dff5e723e */ /* 0x000fe200000000ff */
[----:B------:R-:W-:Y:S01]  /*127d0*/  IMAD.MOV.U32 R95, RZ, RZ, RZ ;  /* 0x000000ffff5f7224 */ /* 0x000fe200078e00ff */
[----:B0-----:R-:W-:Y:S01]  /*127e0*/  MOV R64, R7 ;  /* 0x0000000700407202 */ /* 0x001fe20000000f00 */
        /* <DEDUP_REMOVED lines=14> */
.L_x_3857:
        /* <DEDUP_REMOVED lines=13> */
.L_x_3859:
[----:B------:R-:W-:Y:S05]  /*129a0*/  BSYNC.RECONVERGENT B2 ;  /* 0x0000000000027941 */ /* 0x000fea0003800200 */
.L_x_3858:
[----:B------:R-:W-:Y:S01]  /*129b0*/  IMAD.WIDE.U32 R66, R5, -0x326172a9, RZ ;  /* 0xcd9e8d5705427825 */ /* 0x000fe200078e00ff */
[----:B------:R-:W-:Y:S02]  /*129c0*/  LOP3.LUT R64, R8, R97, R81, 0x96, !PT ;  /* 0x0000006108407212 */ /* 0x000fe400078e9651 */
[----:B------:R-:W-:Y:S01]  /*129d0*/  IADD3 R7, PT, PT, R80, -0x61c88647, RZ ;  /* 0x9e3779b950077810 */ /* 0x000fe20007ffe0ff */
[----:B------:R-:W-:Y:S01]  /*129e0*/  IMAD.MOV.U32 R12, RZ, RZ, R104 ;  /* 0x000000ffff0c7224 */ /* 0x000fe200078e0068 */
        /* <DEDUP_REMOVED lines=53> */
[----:B------:R-:W-:Y:S02]  /*12d40*/  LOP3.LUT R100, R7, R100, R91, 0x96, !PT ;  /* 0x0000006407647212 */ /* 0x000fe400078e965b */
[----:B------:R-:W-:Y:S01]  /*12d50*/  MOV R104, R64 ;  /* 0x0000004000687202 */ /* 0x000fe20000000f00 */
[----:B------:R-:W-:Y:S01]  /*12d60*/  IMAD.MOV.U32 R64, RZ, RZ, RZ ;  /* 0x000000ffff407224 */ /* 0x000fe200078e00ff */
[----:B------:R-:W-:-:S07]  /*12d70*/  LOP3.LUT R98, R67, R66, R65, 0x96, !PT ;  /* 0x0000004243627212 */ /* 0x000fce00078e9641 */
.L_x_3856:
[----:B------:R-:W-:Y:S05]  /*12d80*/  BSYNC.RECONVERGENT B1 ;  /* 0x0000000000017941 */ /* 0x000fea0003800200 */
.L_x_3855:
        /* <DEDUP_REMOVED lines=11> */
.L_x_3854:
        /* <DEDUP_REMOVED lines=17> */
.L_x_3863:
        /* <DEDUP_REMOVED lines=13> */
.L_x_3865:
[----:B------:R-:W-:Y:S05]  /*13020*/  BSYNC.RECONVERGENT B2 ;  /* 0x0000000000027941 */ /* 0x000fea0003800200 */
.L_x_3864:
        /* <DEDUP_REMOVED lines=58> */
[----:B------:R-:W-:Y:S01]  /*133d0*/  IMAD.MOV.U32 R7, RZ, RZ, RZ ;  /* 0x000000ffff077224 */ /* 0x000fe200078e00ff */
[----:B------:R-:W-:Y:S02]  /*133e0*/  LOP3.LUT R98, R67, R66, R65, 0x96, !PT ;  /* 0x0000004243627212 */ /* 0x000fe400078e9641 */
[----:B------:R-:W-:-:S07]  /*133f0*/  MOV R104, R64 ;  /* 0x0000004000687202 */ /* 0x000fce0000000f00 */
.L_x_3862:
[----:B------:R-:W-:Y:S05]  /*13400*/  BSYNC.RECONVERGENT B1 ;  /* 0x0000000000017941 */ /* 0x000fea0003800200 */
.L_x_3861:
        /* <DEDUP_REMOVED lines=11> */
.L_x_3860:
        /* <DEDUP_REMOVED lines=17> */
.L_x_3869:
        /* <DEDUP_REMOVED lines=13> */
.L_x_3871:
[----:B------:R-:W-:Y:S05]  /*136a0*/  BSYNC.RECONVERGENT B2 ;  /* 0x0000000000027941 */ /* 0x000fea0003800200 */
.L_x_3870:
        /* <DEDUP_REMOVED lines=61> */
.L_x_3868:
[----:B------:R-:W-:Y:S05]  /*13a80*/  BSYNC.RECONVERGENT B1 ;  /* 0x0000000000017941 */ /* 0x000fea0003800200 */
.L_x_3867:
        /* <DEDUP_REMOVED lines=11> */
.L_x_3866:
        /* <DEDUP_REMOVED lines=17> */
.L_x_3875:
        /* <DEDUP_REMOVED lines=13> */
.L_x_3877:
[----:B------:R-:W-:Y:S05]  /*13d20*/  BSYNC.RECONVERGENT B2 ;  /* 0x0000000000027941 */ /* 0x000fea0003800200 */
.L_x_3876:
        /* <DEDUP_REMOVED lines=61> */
.L_x_3874:
[----:B------:R-:W-:Y:S05]  /*14100*/  BSYNC.RECONVERGENT B1 ;  /* 0x0000000000017941 */ /* 0x000fea0003800200 */
.L_x_3873:
        /* <DEDUP_REMOVED lines=11> */
.L_x_3872:
        /* <DEDUP_REMOVED lines=17> */
.L_x_3881:
        /* <DEDUP_REMOVED lines=13> */
.L_x_3883:
[----:B------:R-:W-:Y:S05]  /*143a0*/  BSYNC.RECONVERGENT B2 ;  /* 0x0000000000027941 */ /* 0x000fea0003800200 */
.L_x_3882:
        /* <DEDUP_REMOVED lines=56> */
[----:B------:R-:W-:-:S04]  /*14730*/  LOP3.LUT R100, R7, R100, R111, 0x96, !PT ;  /* 0x0000006407647212 */ /* 0x000fc800078e966f */
[----:B------:R-:W-:Y:S01]  /*14740*/  LOP3.LUT R98, R67, R66, R65, 0x96, !PT ;  /* 0x0000004243627212 */ /* 0x000fe200078e9641 */
[----:B------:R-:W-:Y:S01]  /*14750*/  IMAD.MOV.U32 R65, RZ, RZ, R104 ;  /* 0x000000ffff417224 */ /* 0x000fe200078e0068 */
[----:B------:R-:W-:Y:S01]  /*14760*/  MOV R104, R64 ;  /* 0x0000004000687202 */ /* 0x000fe20000000f00 */
[----:B------:R-:W-:-:S07]  /*14770*/  IMAD.MOV.U32 R64, RZ, RZ, RZ ;  /* 0x000000ffff407224 */ /* 0x000fce00078e00ff */
.L_x_3880:
[----:B------:R-:W-:Y:S05]  /*14780*/  BSYNC.RECONVERGENT B1 ;  /* 0x0000000000017941 */ /* 0x000fea0003800200 */
.L_x_3879:
        /* <DEDUP_REMOVED lines=11> */
.L_x_3878:
        /* <DEDUP_REMOVED lines=17> */
.L_x_3887:
        /* <DEDUP_REMOVED lines=13> */
.L_x_3889:
[----:B------:R-:W-:Y:S05]  /*14a20*/  BSYNC.RECONVERGENT B2 ;  /* 0x0000000000027941 */ /* 0x000fea0003800200 */
.L_x_3888:
        /* <DEDUP_REMOVED lines=59> */
[----:B------:R-:W-:Y:S01]  /*14de0*/  IMAD.MOV.U32 R65, RZ, RZ, RZ ;  /* 0x000000ffff417224 */ /* 0x000fe200078e00ff */
[----:B------:R-:W-:-:S07]  /*14df0*/  MOV R104, R64 ;  /* 0x0000004000687202 */ /* 0x000fce0000000f00 */
.L_x_3886:
[----:B------:R-:W-:Y:S05]  /*14e00*/  BSYNC.RECONVERGENT B1 ;  /* 0x0000000000017941 */ /* 0x000fea0003800200 */
.L_x_3885:
        /* <DEDUP_REMOVED lines=10> */
[----:B------:R-:W-:-:S07]  /*14eb0*/  FMUL.FTZ R91, R64, R91 ;  /* 0x0000005b405b7220 */ /* 0x000fce0000410000 */
.L_x_3884:
        /* <DEDUP_REMOVED lines=17> */
.L_x_3893:
        /* <DEDUP_REMOVED lines=13> */
.L_x_3895:
[----:B------:R-:W-:Y:S05]  /*150a0*/  BSYNC.RECONVERGENT B2 ;  /* 0x0000000000027941 */ /* 0x000fea0003800200 */
.L_x_3894:
[----:B------:R-:W-:Y:S01]  /*150b0*/  IMAD.WIDE.U32 R66, R5, -0x326172a9, RZ ;  /* 0xcd9e8d5705427825 */ /* 0x000fe200078e00ff */
[----:B------:R-:W-:Y:S02]  /*150c0*/  LOP3.LUT R64, R8, R101, R81, 0x96, !PT ;  /* 0x0000006508407212 */ /* 0x000fe400078e9651 */
[----:B------:R-:W-:Y:S01]  /*150d0*/  IADD3 R7, PT, PT, R80, -0x61c88647, RZ ;  /* 0x9e3779b950077810 */ /* 0x000fe20007ffe0ff */
        /* <DEDUP_REMOVED lines=56> */
[----:B------:R-:W-:Y:S02]  /*15460*/  LOP3.LUT R98, R67, R66, R65, 0x96, !PT ;  /* 0x0000004243627212 */ /* 0x000fe400078e9641 */
[----:B------:R-:W-:-:S07]  /*15470*/  MOV R104, R64 ;  /* 0x0000004000687202 */ /* 0x000fce0000000f00 */
.L_x_3892:
[----:B------:R-:W-:Y:S05]  /*15480*/  BSYNC.RECONVERGENT B1 ;  /* 0x0000000000017941 */ /* 0x000fea0003800200 */
.L_x_3891:
        /* <DEDUP_REMOVED lines=11> */
.L_x_3890:
[----:B------:R-:W-:Y:S01]  /*15540*/  F2FP.F16.F32.PACK_AB R67, RZ, R7 ;  /* 0x00000007ff43723e */ /* 0x000fe200000000ff */
[----:B------:R-:W-:Y:S01]  /*15550*/  IMAD.MOV.U32 R92, RZ, RZ, R104 ;  /* 0x000000ffff5c7224 */ /* 0x000fe200078e0068 */
[----:B------:R-:W-:Y:S02]  /*15560*/  PRMT R66, R106, 0x5410, R108 ;  /* 0x000054106a427816 */ /* 0x000fe4000000006c */
[----:B------:R-:W-:Y:S02]  /*15570*/  PRMT R65, R96, 0x5410, R102 ;  /* 0x0000541060417816 */ /* 0x000fe40000000066 */
[----:B------:R-:W-:Y:S02]  /*15580*/  PRMT R64, R94, 0x5410, R90 ;  /* 0x000054105e407816 */ /* 0x000fe4000000005a */
[----:B------:R-:W-:-:S07]  /*15590*/  PRMT R67, R88, 0x5410, R67 ;  /* 0x0000541058437816 */ /* 0x000fce0000000043 */
.L_x_3847:
[----:B------:R-:W0:Y:S02]  /*155a0*/  LDC.64 R110, c[0x0][0x3a8] ;  /* 0x0000ea00ff6e7b82 */ /* 0x000e240000000a00 */
[----:B0-----:R-:W-:-:S05]  /*155b0*/  IMAD.WIDE.U32 R110, R78, 0x10, R110 ;  /* 0x000000104e6e7825 */ /* 0x001fca00078e006e */
[----:B------:R3:W-:Y:S01]  /*155c0*/  STG.E.128 desc[UR8][R110.64], R64 ;  /* 0x000000406e007986 */ /* 0x0007e2000c101d08 */
[----:B------:R-:W-:Y:S05]  /*155d0*/  @!P3 BRA `(.L_x_3797) ;  /* 0x000000000050b947 */ /* 0x000fea0003800000 */
[----:B---3--:R-:W-:Y:S01]  /*155e0*/  SHF.L.U32 R67, R70, 0x10, RZ ;  /* 0x0000001046437819 */ /* 0x008fe200000006ff */
        /* <DEDUP_REMOVED lines=19> */
.L_x_3797:
[----:B------:R-:W-:Y:S05]  /*15720*/  BSYNC.RECONVERGENT B0 ;  /* 0x0000000000007941 */ /* 0x000fea0003800200 */
.L_x_3796:
[----:B01234-:R-:W-:Y:S01]  /*15730*/  FADD.FTZ R64, RZ, R11 ;  /* 0x0000000bff407221 */ /* 0x01ffe20000010000 */
        /* <DEDUP_REMOVED lines=109> */
.L_x_3897:
[----:B------:R-:W-:Y:S05]  /*15e10*/  BSYNC.RECONVERGENT B0 ;  /* 0x0000000000007941 */ /* 0x000fea0003800200 */
.L_x_3896:
        /* <DEDUP_REMOVED lines=12> */
.L_x_3899:
[----:B------:R-:W-:Y:S05]  /*15ee0*/  BSYNC.RECONVERGENT B0 ;  /* 0x0000000000007941 */ /* 0x000fea0003800200 */
.L_x_3898:
        /* <DEDUP_REMOVED lines=31> */
[----:B-1----:R-:W-:Y:S01]  /*160e0*/  FADD.FTZ R78, R65, R78 ;  /* 0x0000004e414e7221 */ /* 0x002fe20000010000 */
[----:B------:R-:W0:Y:S01]  /*160f0*/  LDC R88, c[0x0][0x448] ;  /* 0x00011200ff587b82 */ /* 0x000e220000000800 */
[----:B--2---:R-:W-:Y:S01]  /*16100*/  FMUL.FTZ R111, R67, R90 ;  /* 0x0000005a436f7220 */ /* 0x004fe20000410000 */
[----:B------:R-:W-:Y:S01]  /*16110*/  FMUL.FTZ R101, R66, R101 ;  /* 0x0000006542657220 */ /* 0x000fe20000410000 */
[-C--:B---3--:R-:W-:Y:S02]  /*16120*/  IADD3 R82, PT, PT, R82, R115.reuse, RZ ;  /* 0x0000007352527210 */ /* 0x088fe40007ffe0ff */
[----:B------:R-:W-:Y:S01]  /*16130*/  I2FP.F32.S32 R115, R115 ;  /* 0x0000007300737245 */ /* 0x000fe20000201400 */
[----:B------:R-:W1:Y:S01]  /*16140*/  SHFL.DOWN PT, R66, R111, 0x1, 0x1f ;  /* 0x08201f006f427f89 */ /* 0x000e6200000e0000 */
[----:B------:R-:W-:Y:S01]  /*16150*/  FMUL.FTZ R101, R101, R113 ;  /* 0x0000007165657220 */ /* 0x000fe20000410000 */
[----:B------:R-:W-:-:S03]  /*16160*/  I2FP.F32.S32 R82, R82 ;  /* 0x0000005200527245 */ /* 0x000fc60000201400 */
[----:B------:R-:W-:-:S03]  /*16170*/  FFMA.FTZ R78, R67, R101, R78 ;  /* 0x00000065434e7223 */ /* 0x000fc6000001004e */
[----:B------:R-:W2:Y:S02]  /*16180*/  MUFU.RCP R82, R82 ;  /* 0x0000005200527308 */ /* 0x000ea40000001000 */
[----:B------:R-:W3:Y:S01]  /*16190*/  SHFL.DOWN PT, R65, R78, 0x1, 0x1f ;  /* 0x08201f004e417f89 */ /* 0x000ee200000e0000 */
[----:B-1----:R-:W-:Y:S01]  /*161a0*/  FADD.FTZ R67, R111, -R66 ;  /* 0x800000426f437221 */ /* 0x002fe20000010000 */
[----:B------:R-:W-:-:S03]  /*161b0*/  FMUL.FTZ R101, R66, R115 ;  /* 0x0000007342657220 */ /* 0x000fc60000410000 */
[----:B------:R-:W-:Y:S01]  /*161c0*/  FMUL.FTZ R67, R67, R67 ;  /* 0x0000004343437220 */ /* 0x000fe20000410000 */
[----:B------:R-:W-:-:S03]  /*161d0*/  FFMA.FTZ R101, R64, R111, R101 ;  /* 0x0000006f40657223 */ /* 0x000fc60000010065 */
[----:B------:R-:W-:Y:S01]  /*161e0*/  FMUL.FTZ R67, R64, R67 ;  /* 0x0000004340437220 */ /* 0x000fe20000410000 */
[----:B--2---:R-:W-:Y:S01]  /*161f0*/  FMUL.FTZ R101, R82, R101 ;  /* 0x0000006552657220 */ /* 0x004fe20000410000 */
[----:B---3--:R-:W-:Y:S02]  /*16200*/  FADD.FTZ R65, R78, R65 ;  /* 0x000000414e417221 */ /* 0x008fe40000010000 */
[----:B------:R-:W-:Y:S02]  /*16210*/  FMUL.FTZ R67, R67, R115 ;  /* 0x0000007343437220 */ /* 0x000fe40000410000 */
[----:B------:R-:W1:Y:S02]  /*16220*/  SHFL.IDX PT, R113, R101, RZ, 0x1f ;  /* 0x00001fff65717589 */ /* 0x000e6400000e0000 */
        /* <DEDUP_REMOVED lines=34> */
[----:B------:R-:W-:Y:S02]  /*16450*/  HADD2.F32 R115, -RZ, R62.H0_H0 ;  /* 0x2000003eff737230 */ /* 0x000fe40000004100 */
[C---:B------:R-:W-:Y:S01]  /*16460*/  FMUL.FTZ R72, R101.reuse, R72 ;  /* 0x0000004865487220 */ /* 0x040fe20000410000 */
[----:B------:R-:W-:Y:S01]  /*16470*/  FFMA.FTZ R65, R66, R109, R113 ;  /* 0x0000006d42417223 */ /* 0x000fe20000010071 */
[----:B------:R-:W-:Y:S01]  /*16480*/  HADD2.F32 R117, -RZ, R58.H0_H0 ;  /* 0x2000003aff757230 */ /* 0x000fe20000004100 */
[----:B------:R-:W0:Y:S01]  /*16490*/  LDC.64 R108, c[0x0][0x428] ;  /* 0x00010a00ff6c7b82 */ /* 0x000e220000000a00 */
[----:B------:R-:W-:Y:S02]  /*164a0*/  HADD2.F32 R119, -RZ, R63.H0_H0 ;  /* 0x2000003fff777230 */ /* 0x000fe40000004100 */
[----:B------:R-:W-:Y:S01]  /*164b0*/  FMUL.FTZ R82, R101, R78 ;  /* 0x0000004e65527220 */ /* 0x000fe20000410000 */
[----:B------:R-:W-:-:S02]  /*164c0*/  HADD2.F32 R121, -RZ, R59.H0_H0 ;  /* 0x2000003bff797230 */ /* 0x000fc40000004100 */
[----:B------:R-:W-:Y:S01]  /*164d0*/  FFMA.FTZ R78, R72, R115, R117 ;  /* 0x00000073484e7223 */ /* 0x000fe20000010075 */
[--C-:B------:R-:W-:Y:S01]  /*164e0*/  FADD.FTZ R66, R13, -R74.reuse ;  /* 0x8000004a0d427221 */ /* 0x100fe20000010000 */
[--C-:B------:R-:W-:Y:S01]  /*164f0*/  FADD.FTZ R72, R17, -R74.reuse ;  /* 0x8000004a11487221 */ /* 0x100fe20000010000 */
[--C-:B------:R-:W-:Y:S01]  /*16500*/  FADD.FTZ R90, R73, -R74.reuse ;  /* 0x8000004a495a7221 */ /* 0x100fe20000010000 */
[----:B------:R-:W-:Y:S01]  /*16510*/  FFMA.FTZ R88, R82, R119, R121 ;  /* 0x0000007752587223 */ /* 0x000fe20000010079 */
[----:B------:R-:W-:Y:S01]  /*16520*/  FADD.FTZ R82, R69, -R74 ;  /* 0x8000004a45527221 */ /* 0x000fe20000010000 */
[----:B------:R-:W-:Y:S02]  /*16530*/  HADD2.F32 R67, -RZ, R60.H1_H1 ;  /* 0x3000003cff437230 */ /* 0x000fe40000004100 */
[C---:B------:R-:W-:Y:S01]  /*16540*/  FMUL.FTZ R90, R101.reuse, R90 ;  /* 0x0000005a655a7220 */ /* 0x040fe20000410000 */
[----:B------:R-:W-:Y:S02]  /*16550*/  HADD2.F32 R113, -RZ, R56.H1_H1 ;  /* 0x30000038ff717230 */ /* 0x000fe40000004100 */
[----:B------:R-:W-:Y:S01]  /*16560*/  FMUL.FTZ R82, R101, R82 ;  /* 0x0000005265527220 */ /* 0x000fe20000410000 */
[----:B------:R-:W-:-:S02]  /*16570*/  HADD2.F32 R115, -RZ, R61.H1_H1 ;  /* 0x3000003dff737230 */ /* 0x000fc40000004100 */
[C---:B------:R-:W-:Y:S01]  /*16580*/  FMUL.FTZ R72, R101.reuse, R72 ;  /* 0x0000004865487220 */ /* 0x040fe20000410000 */
[----:B------:R-:W-:Y:S02]  /*16590*/  HADD2.F32 R117, -RZ, R57.H1_H1 ;  /* 0x30000039ff757230 */ /* 0x000fe40000004100 */
[----:B------:R-:W-:Y:S01]  /*165a0*/  FMUL.FTZ R66, R101, R66 ;  /* 0x0000004265427220 */ /* 0x000fe20000410000 */
[----:B------:R-:W-:Y:S02]  /*165b0*/  HADD2.F32 R119, -RZ, R62.H1_H1 ;  /* 0x3000003eff777230 */ /* 0x000fe40000004100 */
[----:B------:R-:W-:Y:S02]  /*165c0*/  HADD2.F32 R121, -RZ, R58.H1_H1 ;  /* 0x3000003aff797230 */ /* 0x000fe40000004100 */
[----:B------:R-:W-:Y:S01]  /*165d0*/  FFMA.FTZ R72, R72, R115, R117 ;  /* 0x0000007348487223 */ /* 0x000fe20000010075 */
[----:B------:R-:W-:Y:S02]  /*165e0*/  HADD2.F32 R123, -RZ, R63.H1_H1 ;  /* 0x3000003fff7b7230 */ /* 0x000fe40000004100 */
[----:B------:R-:W-:Y:S01]  /*165f0*/  FFMA.FTZ R113, R66, R67, R113 ;  /* 0x0000004342717223 */ /* 0x000fe20000010071 */
[----:B------:R-:W-:-:S02]  /*16600*/  HADD2.F32 R125, -RZ, R59.H1_H1 ;  /* 0x3000003bff7d7230 */ /* 0x000fc40000004100 */
        /* <DEDUP_REMOVED lines=9> */
.L_x_3902:
[----:B------:R-:W-:Y:S05]  /*166a0*/  BSYNC.RECONVERGENT B0 ;  /* 0x0000000000007941 */ /* 0x000fea0003800200 */
.L_x_3901:
[----:B------:R-:W-:Y:S04]  /*166b0*/  BSSY.RECONVERGENT B0, `(.L_x_3903) ;  /* 0x0000032000007945 */ /* 0x000fe80003800200 */
[----:B------:R-:W-:Y:S05]  /*166c0*/  @!P1 BRA `(.L_x_3904) ;  /* 0x0000000000c09947 */ /* 0x000fea0003800000 */
[--C-:B0-----:R-:W-:Y:S01]  /*166d0*/  FADD.FTZ R64, R75, -R74.reuse ;  /* 0x8000004a4b407221 */ /* 0x101fe20000010000 */
        /* <DEDUP_REMOVED lines=47> */
.L_x_3904:
[----:B------:R-:W-:Y:S05]  /*169d0*/  BSYNC.RECONVERGENT B0 ;  /* 0x0000000000007941 */ /* 0x000fea0003800200 */
.L_x_3903:
        /* <DEDUP_REMOVED lines=10> */
[----:B------:R-:W-:Y:S02]  /*16a80*/  HADD2.F32 R67, -RZ, R36.H0_H0 ;  /* 0x20000024ff437230 */ /* 0x000fe40000004100 */
[----:B------:R-:W-:Y:S01]  /*16a90*/  FADD.FTZ R74, R7, -R74 ;  /* 0x8000004a074a7221 */ /* 0x000fe20000010000 */
        /* <DEDUP_REMOVED lines=11> */
[C---:B------:R-:W-:Y:S01]  /*16b50*/  FMUL.FTZ R94, R101.reuse, R94 ;  /* 0x0000005e655e7220 */ /* 0x040fe20000410000 */
[----:B------:R-:W-:Y:S01]  /*16b60*/  FMUL.FTZ R90, R101, R74 ;  /* 0x0000004a655a7220 */ /* 0x000fe20000410000 */
[----:B------:R-:W-:Y:S01]  /*16b70*/  FFMA.FTZ R72, R72, R67, R113 ;  /* 0x0000004348487223 */ /* 0x000fe20000010071 */
[----:B------:R-:W-:Y:S01]  /*16b80*/  FFMA.FTZ R78, R78, R115, R117 ;  /* 0x000000734e4e7223 */ /* 0x000fe20000010075 */
[----:B------:R-:W-:Y:S01]  /*16b90*/  FFMA.FTZ R88, R88, R119, R121 ;  /* 0x0000007758587223 */ /* 0x000fe20000010079 */
[----:B------:R-:W-:Y:S02]  /*16ba0*/  HADD2.F32 R67, -RZ, R36.H1_H1 ;  /* 0x30000024ff437230 */ /* 0x000fe40000004100 */
[----:B------:R-:W-:Y:S02]  /*16bb0*/  HADD2.F32 R74, -RZ, R37.H1_H1 ;  /* 0x30000025ff4a7230 */ /* 0x000fe40000004100 */
[----:B------:R-:W-:-:S02]  /*16bc0*/  HADD2.F32 R113, -RZ, R38.H1_H1 ;  /* 0x30000026ff717230 */ /* 0x000fc40000004100 */
[----:B------:R-:W-:Y:S02]  /*16bd0*/  HADD2.F32 R117, -RZ, R39.H0_H0 ;  /* 0x20000027ff757230 */ /* 0x000fe40000004100 */
[----:B------:R-:W-:Y:S02]  /*16be0*/  HADD2.F32 R119, -RZ, R35.H0_H0 ;  /* 0x20000023ff777230 */ /* 0x000fe40000004100 */
[----:B------:R-:W-:Y:S02]  /*16bf0*/  HADD2.F32 R121, -RZ, R39.H1_H1 ;  /* 0x30000027ff797230 */ /* 0x000fe40000004100 */
[----:B------:R-:W-:Y:S02]  /*16c00*/  HADD2.F32 R123, -RZ, R35.H1_H1 ;  /* 0x30000023ff7b7230 */ /* 0x000fe40000004100 */
[----:B------:R-:W-:Y:S01]  /*16c10*/  FFMA.FTZ R94, R94, R117, R119 ;  /* 0x000000755e5e7223 */ /* 0x000fe20000010077 */
[----:B------:R-:W-:Y:S02]  /*16c20*/  HADD2.F32 R115, -RZ, R34.H1_H1 ;  /* 0x30000022ff737230 */ /* 0x000fe40000004100 */
[----:B------:R-:W-:-:S02]  /*16c30*/  HADD2.F32 R82, -RZ, R33.H1_H1 ;  /* 0x30000021ff527230 */ /* 0x000fc40000004100 */
[----:B------:R-:W-:Y:S01]  /*16c40*/  FFMA.FTZ R121, R90, R121, R123 ;  /* 0x000000795a797223 */ /* 0x000fe2000001007b */
[----:B------:R-:W-:Y:S02]  /*16c50*/  HADD2.F32 R101, -RZ, R32.H1_H1 ;  /* 0x30000020ff657230 */ /* 0x000fe40000004100 */
[----:B------:R-:W-:Y:S01]  /*16c60*/  FFMA.FTZ R113, R66, R113, R115 ;  /* 0x0000007142717223 */ /* 0x000fe20000010073 */
[----:B0-----:R-:W-:-:S04]  /*16c70*/  IMAD.WIDE.U32 R108, R111, 0x10, R108 ;  /* 0x000000106f6c7825 */ /* 0x001fc800078e006c */
[----:B------:R-:W-:Y:S01]  /*16c80*/  FFMA.FTZ R65, R65, R74, R82 ;  /* 0x0000004a41417223 */ /* 0x000fe20000010052 */
[----:B------:R-:W-:Y:S01]  /*16c90*/  FFMA.FTZ R101, R64, R67, R101 ;  /* 0x0000004340657223 */ /* 0x000fe20000010065 */
[----:B------:R-:W-:Y:S02]  /*16ca0*/  F2FP.F16.F32.PACK_AB R67, R121, R94 ;  /* 0x0000005e7943723e */ /* 0x000fe400000000ff */
[----:B------:R-:W-:Y:S02]  /*16cb0*/  F2FP.F16.F32.PACK_AB R66, R113, R88 ;  /* 0x000000587142723e */ /* 0x000fe400000000ff */
[----:B------:R-:W-:Y:S02]  /*16cc0*/  F2FP.F16.F32.PACK_AB R65, R65, R78 ;  /* 0x0000004e4141723e */ /* 0x000fe400000000ff */
[----:B------:R-:W-:-:S05]  /*16cd0*/  F2FP.F16.F32.PACK_AB R64, R101, R72 ;  /* 0x000000486540723e */ /* 0x000fca00000000ff */
[----:B------:R2:W-:Y:S02]  /*16ce0*/  STG.E.128 desc[UR8][R108.64], R64 ;  /* 0x000000406c007986 */ /* 0x0005e4000c101d08 */
.L_x_3905:
[----:B------:R-:W-:Y:S05]  /*16cf0*/  BSYNC.RECONVERGENT B0 ;  /* 0x0000000000007941 */ /* 0x000fea0003800200 */
.L_x_3900:
[----:B012---:R-:W0:Y:S01]  /*16d00*/  LDC.64 R64, c[0x0][0x380] ;  /* 0x0000e000ff407b82 */ /* 0x007e220000000a00 */
[----:B------:R-:W-:Y:S01]  /*16d10*/  UPLOP3.LUT UP1, UPT, UPT, UPT, UP1, 0x40, 0x4 ;  /* 0x000000000004789c */ /* 0x000fe20003f2e810 */
[----:B0-----:R-:W-:-:S04]  /*16d20*/  IADD3 R0, PT, PT, R0, R64, RZ ;  /* 0x0000004000007210 */ /* 0x001fc80007ffe0ff */
[----:B------:R-:W-:-:S13]  /*16d30*/  ISETP.GE.AND P0, PT, R0, R65, PT ;  /* 0x000000410000720c */ /* 0x000fda0003f06270 */
[----:B------:R-:W-:Y:S05]  /*16d40*/  @!P0 BRA `(.L_x_3906) ;  /* 0xfffffe9c00e48947 */ /* 0x000fea000383ffff */
[----:B------:R-:W-:Y:S05]  /*16d50*/  EXIT ;  /* 0x000000000000794d */ /* 0x000fea0003800000 */
.L_x_3907:
        /* <DEDUP_REMOVED lines=10> */
.L_x_20933:


//--------------------- .text._ZN10layer_norm13ln_fwd_kernelINS_13Kernel_traitsI6__halfS2_S2_S2_fjLj6144ELj1ELj1ELj8ELj16ENS_18Kernel_traits_baseILj6144ES2_S2_S2_S2_fjLj256EEEEELb1ELb1ELb1ELb1EEEvNS_9FwdParamsE --------------------------
	.section	.text._ZN10layer_norm13ln_fwd_kernelINS_13Kernel_traitsI6__halfS2_S2_S2_fjLj6144ELj1ELj1ELj8ELj16ENS_18Kernel_traits_baseILj6144ES2_S2_S2_S2_fjLj256EEEEELb1ELb1ELb1ELb1EEEvNS_9FwdParamsE,"ax",@progbits
	.align	128
        .global         _ZN10layer_norm13ln_fwd_kernelINS_13Kernel_traitsI6__halfS2_S2_S2_fjLj6144ELj1ELj1ELj8ELj16ENS_18Kernel_traits_baseILj6144ES2_S2_S2_S2_fjLj256EEEEELb1ELb1ELb1ELb1EEEvNS_9FwdParamsE
        .type           _ZN10layer_norm13ln_fwd_kernelINS_13Kernel_traitsI6__halfS2_S2_S2_fjLj6144ELj1ELj1ELj8ELj16ENS_18Kernel_traits_baseILj6144ES2_S2_S2_S2_fjLj256EEEEELb1ELb1ELb1ELb1EEEvNS_9FwdParamsE,@function
        .size           _ZN10layer_norm13ln_fwd_kernelINS_13Kernel_traitsI6__halfS2_S2_S2_fjLj6144ELj1ELj1ELj8ELj16ENS_18Kernel_traits_baseILj6144ES2_S2_S2_S2_fjLj256EEEEELb1ELb1ELb1ELb1EEEvNS_9FwdParamsE,(.L_x_20934 - _ZN10layer_norm13ln_fwd_kernelINS_13Kernel_traitsI6__halfS2_S2_S2_fjLj6144ELj1ELj1ELj8ELj16ENS_18Kernel_traits_baseILj6144ES2_S2_S2_S2_fjLj256EEEEELb1ELb1ELb1ELb1EEEvNS_9FwdParamsE)
        .other          _ZN10layer_norm13ln_fwd_kernelINS_13Kernel_traitsI6__halfS2_S2_S2_fjLj6144ELj1ELj1ELj8ELj16ENS_18Kernel_traits_baseILj6144ES2_S2_S2_S2_fjLj256EEEEELb1ELb1ELb1ELb1EEEvNS_9FwdParamsE,@"STO_CUDA_ENTRY STV_DEFAULT"
_ZN10layer_norm13ln_fwd_kernelINS_13Kernel_traitsI6__halfS2_S2_S2_fjLj6144ELj1ELj1ELj8ELj16ENS_18Kernel_traits_baseILj6144ES2_S2_S2_S2_fjLj256EEEEELb1ELb1ELb1ELb1EEEvNS_9FwdParamsE:
.text._ZN10layer_norm13ln_fwd_kernelINS_13Kernel_traitsI6__halfS2_S2_S2_fjLj6144ELj1ELj1ELj8ELj16ENS_18Kernel_traits_baseILj6144ES2_S2_S2_S2_fjLj256EEEEELb1ELb1ELb1ELb1EEEvNS_9FwdParamsE:
[----:B------:R-:W-:Y:S01]  /*0000*/  LDC R1, c[0x0][0x37c] ;  /* 0x0000df00ff017b82 */ /* 0x000fe20000000800 */
[----:B------:R-:W0:Y:S01]  /*0010*/  LDCU.U8 UR4, c[0x0][0x464] ;  /* 0x00008c80ff0477ac */ /* 0x000e220008000000 */
[----:B------:R-:W1:Y:S06]  /*0020*/  S2R R47, SR_TID.X ;  /* 0x00000000002f7919 */ /* 0x000e6c0000002100 */
[----:B------:R-:W1:Y:S01]  /*0030*/  LDC.64 R4, c[0x0][0x3d0] ;  /* 0x0000f400ff047b82 */ /* 0x000e620000000a00 */
[----:B------:R-:W2:Y:S07]  /*0040*/  LDCU.64 UR6, c[0x0][0x358] ;  /* 0x00006b00ff0677ac */ /* 0x000eae0008000a00 */
[----:B------:R-:W3:Y:S01]  /*0050*/  LDC.64 R44, c[0x0][0x3e8] ;  /* 0x0000fa00ff2c7b82 */ /* 0x000ee20000000a00 */
[----:B0-----:R-:W-:Y:S01]  /*0060*/  ISETP.NE.AND P1, PT, RZ, UR4, PT ;  /* 0x00000004ff007c0c */ /* 0x001fe2000bf25270 */
[----:B------:R-:W0:Y:S06]  /*0070*/  LDCU.64 UR4, c[0x0][0x450] ;  /* 0x00008a00ff0477ac */ /* 0x000e2c0008000a00 */
[----:B------:R-:W4:Y:S08]  /*0080*/  LDC R84, c[0x0][0x458] ;  /* 0x00011600ff547b82 */ /* 0x000f300000000800 */
[----:B------:R-:W4:Y:S01]  /*0090*/  LDC R85, c[0x0][0x45c] ;  /* 0x00011700ff557b82 */ /* 0x000f220000000800 */
[----:B-1----:R-:W-:-:S07]  /*00a0*/  IMAD.WIDE.U32 R4, R47, 0x10, R4 ;  /* 0x000000102f047825 */ /* 0x002fce00078e0004 */
[----:B------:R-:W1:Y:S01]  /*00b0*/  @P1 LDC R49, c[0x0][0x460] ;  /* 0x00011800ff311b82 */ /* 0x000e620000000800 */
[----:B0-----:R-:W-:Y:S01]  /*00c0*/  IMAD.U32 R66, RZ, RZ, UR4 ;  /* 0x00000004ff427e24 */ /* 0x001fe2000f8e00ff */
[----:B--2---:R0:W5:Y:S01]  /*00d0*/  LDG.E.128 R8, desc[UR6][R4.64] ;  /* 0x0000000604087981 */ /* 0x004162000c1e1d00 */
[----:B------:R-:W-:Y:S01]  /*00e0*/  IMAD.U32 R67, RZ, RZ, UR5 ;  /* 0x00000005ff437e24 */ /* 0x000fe2000f8e00ff */
[----:B------:R-:W2:Y:S01]  /*00f0*/  LDCU.64 UR4, c[0x0][0x438] ;  /* 0x00008700ff0477ac */ /* 0x000ea20008000a00 */
[----:B---3--:R-:W-:Y:S01]  /*0100*/  IMAD.WIDE.U32 R44, R47, 0x10, R44 ;  /* 0x000000102f2c7825 */ /* 0x008fe200078e002c */
[----:B------:R0:W5:Y:S04]  /*0110*/  LDG.E.128 R16, desc[UR6][R4.64+0x1000] ;  /* 0x0010000604107981 */ /* 0x000168000c1e1d00 */
[----:B------:R-:W5:Y:S04]  /*0120*/  @P1 LDG.E.64 R66, desc[UR6][R66.64] ;  /* 0x0000000642421981 */ /* 0x000f68000c1e1b00 */
[----:B------:R0:W5:Y:S04]  /*0130*/  LDG.E.128 R12, desc[UR6][R44.64] ;  /* 0x000000062c0c7981 */ /* 0x000168000c1e1d00 */
[----:B----4-:R0:W5:Y:S01]  /*0140*/  @P1 LDG.E.64 R2, desc[UR6][R84.64] ;  /* 0x0000000654021981 */ /* 0x010162000c1e1b00 */
[----:B--2---:R-:W-:-:S03]  /*0150*/  ISETP.NE.U32.AND P0, PT, RZ, UR4, PT ;  /* 0x00000004ff007c0c */ /* 0x004fc6000bf05070 */
[----:B------:R0:W5:Y:S01]  /*0160*/  LDG.E.128 R20, desc[UR6][R44.64+0x1000] ;  /* 0x001000062c147981 */ /* 0x000162000c1e1d00 */
[----:B------:R-:W-:-:S03]  /*0170*/  ISETP.NE.AND.EX P0, PT, RZ, UR5, PT, P0 ;  /* 0x00000005ff007c0c */ /* 0x000fc6000bf05300 */
[----:B------:R0:W5:Y:S04]  /*0180*/  LDG.E.128 R40, desc[UR6][R4.64+0x2000] ;  /* 0x0020000604287981 */ /* 0x000168000c1e1d00 */
[----:B------:R0:W5:Y:S01]  /*0190*/  LDG.E.128 R36, desc[UR6][R44.64+0x2000] ;  /* 0x002000062c247981 */ /* 0x000162000c1e1d00 */
[----:B------:R-:W2:Y:S01]  /*01a0*/  S2UR UR4, SR_CTAID.X ;  /* 0x00000000000479c3 */ /* 0x000ea20000002500 */
[----:B------:R-:W3:Y:S07]  /*01b0*/  LDCU UR5, c[0x0][0x384] ;  /* 0x00007080ff0577ac */ /* 0x000eee0008000800 */
[----:B------:R-:W4:Y:S02]  /*01c0*/  @P0 LDC.64 R6, c[0x0][0x438] ;  /* 0x00010e00ff060b82 */ /* 0x000f240000000a00 */
[----:B----4-:R-:W-:-:S05]  /*01d0*/  @P0 IMAD.WIDE.U32 R6, R47, 0x10, R6 ;  /* 0x000000102f060825 */ /* 0x010fca00078e0006 */
[----:B------:R0:W5:Y:S04]  /*01e0*/  @P0 LDG.E.128 R32, desc[UR6][R6.64] ;  /* 0x0000000606200981 */ /* 0x000168000c1e1d00 */
[----:B------:R0:W5:Y:S04]  /*01f0*/  @P0 LDG.E.128 R28, desc[UR6][R6.64+0x1000] ;  /* 0x00100006061c0981 */ /* 0x000168000c1e1d00 */
[----:B------:R0:W5:Y:S01]  /*0200*/  @P0 LDG.E.128 R24, desc[UR6][R6.64+0x2000] ;  /* 0x0020000606180981 */ /* 0x000162000c1e1d00 */
[----:B--2---:R-:W-:-:S04]  /*0210*/  MOV R0, UR4 ;  /* 0x0000000400007c02 */ /* 0x004fc80008000f00 */
[----:B---3--:R-:W-:-:S13]  /*0220*/  ISETP.GE.AND P2, PT, R0, UR5, PT ;  /* 0x0000000500007c0c */ /* 0x008fda000bf46270 */
[----:B01----:R-:W-:Y:S05]  /*0230*/  @P2 EXIT ;  /* 0x000000000000294d */ /* 0x003fea0003800000 */
[----:B------:R-:W0:Y:S01]  /*0240*/  LDCU UR4, c[0x0][0x360] ;  /* 0x00006c00ff0477ac */ /* 0x000e220008000800 */
[----:B-----5:R-:W-:Y:S01]  /*0250*/  @P1 IADD3 R84, P2, PT, R2, R49, RZ ;  /* 0x0000003102541210 */ /* 0x020fe20007f5e0ff */
[----:B------:R-:W-:Y:S01]  /*0260*/  VIADD R48, R66, 0x9e3779b9 ;  /* 0x9e3779b942307836 */ /* 0x000fe20000000000 */
[----:B------:R-:W-:Y:S01]  /*0270*/  IADD3 R46, PT, PT, R67, -0x4498517b, RZ ;  /* 0xbb67ae85432e7810 */ /* 0x000fe20007ffe0ff */
[--C-:B------:R-:W-:Y:S01]  /*0280*/  @P0 IMAD.MOV.U32 R59, RZ, RZ, R42.reuse ;  /* 0x000000ffff3b0224 */ /* 0x100fe200078e002a */
[-C--:B------:R-:W-:Y:S01]  /*0290*/  @P0 MOV R58, R43.reuse ;  /* 0x0000002b003a0202 */ /* 0x080fe20000000f00 */
[----:B------:R-:W-:Y:S01]  /*02a0*/  @P1 IMAD.X R85, RZ, RZ, R3, P2 ;  /* 0x000000ffff551224 */ /* 0x000fe200010e0603 */
[-C--:B------:R-:W-:Y:S01]  /*02b0*/  @P0 MOV R61, R38.reuse ;  /* 0x00000026003d0202 */ /* 0x080fe20000000f00 */
[----:B------:R-:W-:Y:S01]  /*02c0*/  @P0 IMAD.MOV.U32 R62, RZ, RZ, R37 ;  /* 0x000000ffff3e0224 */ /* 0x000fe200078e0025 */
[----:B------:R-:W-:Y:S01]  /*02d0*/  @!P0 MOV R58, R43 ;  /* 0x0000002b003a8202 */ /* 0x000fe20000000f00 */
[----:B------:R-:W-:Y:S01]  /*02e0*/  @P0 IMAD.MOV.U32 R60, RZ, RZ, R39 ;  /* 0x000000ffff3c0224 */ /* 0x000fe200078e0027 */
[--C-:B------:R-:W-:Y:S01]  /*02f0*/  SHF.R.U64 R2, R84, 0x2, R85.reuse ;  /* 0x0000000254027819 */ /* 0x100fe20000001255 */
[----:B------:R-:W-:Y:S01]  /*0300*/  @!P0 IMAD.MOV.U32 R59, RZ, RZ, R42 ;  /* 0x000000ffff3b8224 */ /* 0x000fe200078e002a */
[----:B------:R-:W-:Y:S01]  /*0310*/  SHF.R.U32.HI R4, RZ, 0x2, R85 ;  /* 0x00000002ff047819 */ /* 0x000fe20000011655 */
[----:B------:R-:W-:Y:S01]  /*0320*/  @!P0 IMAD.MOV.U32 R62, RZ, RZ, R37 ;  /* 0x000000ffff3e8224 */ /* 0x000fe200078e0025 */
[----:B------:R-:W-:Y:S01]  /*0330*/  @!P0 MOV R61, R38 ;  /* 0x00000026003d8202 */ /* 0x000fe20000000f00 */
[----:B------:R-:W-:Y:S01]  /*0340*/  IMAD.HI.U32 R7, R2, -0x2daee0ad, RZ ;  /* 0xd2511f5302077827 */ /* 0x000fe200078e00ff */
[----:B------:R-:W-:-:S02]  /*0350*/  LOP3.LUT R84, R84, 0x3, RZ, 0xc0, !PT ;  /* 0x0000000354547812 */ /* 0x000fc400078ec0ff */
        /* <DEDUP_REMOVED lines=9> */
[----:B------:R-:W-:Y:S01]  /*03f0*/  @!P0 CS2R R24, SRZ ;  /* 0x0000000000188805 */ /* 0x000fe2000001ff00 */
[----:B------:R-:W-:Y:S01]  /*0400*/  IMAD R45, R3, -0x326172a9, RZ ;  /* 0xcd9e8d57032d7824 */ /* 0x000fe200078e02ff */
[----:B------:R-:W-:Y:S01]  /*0410*/  LOP3.LUT R5, R4, R5, R66, 0x96, !PT ;  /* 0x0000000504057212 */ /* 0x000fe200078e9642 */
[----:B------:R-:W-:Y:S01]  /*0420*/  IMAD.HI.U32 R6, R7, -0x326172a9, RZ ;  /* 0xcd9e8d5707067827 */ /* 0x000fe200078e00ff */
[----:B------:R-:W-:Y:S01]  /*0430*/  UPLOP3.LUT UP0, UPT, UPT, UPT, UPT, 0x40, 0x4 ;  /* 0x000000000004789c */ /* 0x000fe20003f0e870 */
[----:B------:R-:W0:Y:S02]  /*0440*/  LDCU UR10, c[0x0][0x404] ;  /* 0x00008080ff0a77ac */ /* 0x000e240008000800 */
[C---:B------:R-:W-:Y:S01]  /*0450*/  IMAD.HI.U32 R44, R5.reuse, -0x2daee0ad, RZ ;  /* 0xd2511f53052c7827 */ /* 0x040fe200078e00ff */
[----:B------:R-:W-:Y:S01]  /*0460*/  LOP3.LUT R6, R48, R45, R6, 0x96, !PT ;  /* 0x0000002d30067212 */ /* 0x000fe200078e9606 */
[----:B------:R-:W1:Y:S02]  /*0470*/  LDCU.U8 UR11, c[0x0][0x410] ;  /* 0x00008200ff0b77ac */ /* 0x000e640008000000 */
[----:B------:R-:W-:Y:S01]  /*0480*/  IMAD R48, R5, -0x2daee0ad, RZ ;  /* 0xd2511f5305307824 */ /* 0x000fe200078e02ff */
[----:B------:R-:W-:Y:S01]  /*0490*/  LOP3.LUT R44, R46, R47, R44, 0x96, !PT ;  /* 0x0000002f2e2c7212 */ /* 0x000fe200078e962c */
[----:B------:R-:W-:Y:S01]  /*04a0*/  VIADD R47, R67, 0x76cf5d0a ;  /* 0x76cf5d0a432f7836 */ /* 0x000fe20000000000 */
[----:B------:R-:W2:Y:S01]  /*04b0*/  LDCU UR14, c[0x0][0x400] ;  /* 0x00008000ff0e77ac */ /* 0x000ea20008000800 */
[----:B------:R-:W-:Y:S01]  /*04c0*/  IMAD.HI.U32 R45, R6, -0x2daee0ad, RZ ;  /* 0xd2511f53062d7827 */ /* 0x000fe200078e00ff */
[----:B------:R-:W3:Y:S03]  /*04d0*/  LDCU.64 UR12, c[0x0][0x408] ;  /* 0x00008100ff0c77ac */ /* 0x000ee60008000a00 */
[----:B------:R-:W-:Y:S01]  /*04e0*/  IMAD R46, R7, -0x326172a9, RZ ;  /* 0xcd9e8d57072e7824 */ /* 0x000fe200078e02ff */
[----:B------:R-:W-:Y:S01]  /*04f0*/  LOP3.LUT R45, R47, R48, R45, 0x96, !PT ;  /* 0x000000302f2d7212 */ /* 0x000fe200078e962d */
[----:B------:R-:W-:Y:S01]  /*0500*/  IMAD.HI.U32 R5, R44, -0x326172a9, RZ ;  /* 0xcd9e8d572c057827 */ /* 0x000fe200078e00ff */
[----:B------:R-:W4:Y:S03]  /*0510*/  LDCU.64 UR8, c[0x0][0x3a0] ;  /* 0x00007400ff0877ac */ /* 0x000f260008000a00 */
[----:B------:R-:W-:-:S02]  /*0520*/  VIADD R7, R66, 0x3c6ef372 ;  /* 0x3c6ef37242077836 */ /* 0x000fc40000000000 */
[----:B------:R-:W-:Y:S02]  /*0530*/  IMAD R44, R44, -0x326172a9, RZ ;  /* 0xcd9e8d572c2c7824 */ /* 0x000fe400078e02ff */
[----:B------:R-:W-:Y:S01]  /*0540*/  IMAD R47, R6, -0x2daee0ad, RZ ;  /* 0xd2511f53062f7824 */ /* 0x000fe200078e02ff */
[----:B------:R-:W-:Y:S01]  /*0550*/  LOP3.LUT R5, R7, R46, R5, 0x96, !PT ;  /* 0x0000002e07057212 */ /* 0x000fe200078e9605 */
[----:B------:R-:W-:Y:S01]  /*0560*/  IMAD.HI.U32 R7, R45, -0x326172a9, RZ ;  /* 0xcd9e8d572d077827 */ /* 0x000fe200078e00ff */
[----:B------:R-:W-:-:S03]  /*0570*/  IADD3 R46, PT, PT, R66, -0x255992d5, RZ ;  /* 0xdaa66d2b422e7810 */ /* 0x000fc60007ffe0ff */
[----:B------:R-:W-:Y:S01]  /*0580*/  IMAD.HI.U32 R6, R5, -0x2daee0ad, RZ ;  /* 0xd2511f5305067827 */ /* 0x000fe200078e00ff */
[----:B------:R-:W-:-:S03]  /*0590*/  LOP3.LUT R7, R46, R44, R7, 0x96, !PT ;  /* 0x0000002c2e077212 */ /* 0x000fc600078e9607 */
[----:B------:R-:W-:Y:S02]  /*05a0*/  VIADD R48, R67, 0x32370b8f ;  /* 0x32370b8f43307836 */ /* 0x000fe40000000000 */
[----:B------:R-:W-:-:S03]  /*05b0*/  IMAD.HI.U32 R46, R7, -0x2daee0ad, RZ ;  /* 0xd2511f53072e7827 */ /* 0x000fc600078e00ff */
[----:B------:R-:W-:Y:S01]  /*05c0*/  LOP3.LUT R6, R48, R47, R6, 0x96, !PT ;  /* 0x0000002f30067212 */ /* 0x000fe200078e9606 */
[----:B------:R-:W-:Y:S02]  /*05d0*/  VIADD R48, R67, 0xed9eba14 ;  /* 0xed9eba1443307836 */ /* 0x000fe40000000000 */
[----:B------:R-:W-:Y:S02]  /*05e0*/  IMAD R47, R5, -0x2daee0ad, RZ ;  /* 0xd2511f53052f7824 */ /* 0x000fe400078e02ff */
[----:B------:R-:W-:Y:S01]  /*05f0*/  IMAD R44, R45, -0x326172a9, RZ ;  /* 0xcd9e8d572d2c7824 */ /* 0x000fe200078e02ff */
[----:B------:R-:W-:Y:S01]  /*0600*/  IADD3 R45, PT, PT, R66, 0x78dde6e4, RZ ;  /* 0x78dde6e4422d7810 */ /* 0x000fe20007ffe0ff */
        /* <DEDUP_REMOVED lines=10> */
[----:B------:R-:W-:-:S03]  /*06b0*/  IMAD.HI.U32 R45, R6, -0x2daee0ad, RZ ;  /* 0xd2511f53062d7827 */ /* 0x000fc600078e00ff */
[----:B------:R-:W-:Y:S01]  /*06c0*/  LOP3.LUT R7, R47, R48, R7, 0x96, !PT ;  /* 0x000000302f077212 */ /* 0x000fe200078e9607 */
[----:B------:R-:W-:Y:S01]  /*06d0*/  IMAD R48, R5, -0x2daee0ad, RZ ;  /* 0xd2511f5305307824 */ /* 0x000fe200078e02ff */
[----:B------:R-:W-:Y:S01]  /*06e0*/  IADD3 R47, PT, PT, R67, 0x646e171e, RZ ;  /* 0x646e171e432f7810 */ /* 0x000fe20007ffe0ff */
[----:B------:R-:W-:Y:S02]  /*06f0*/  IMAD R46, R46, -0x326172a9, RZ ;  /* 0xcd9e8d572e2e7824 */ /* 0x000fe400078e02ff */
[----:B------:R-:W-:Y:S01]  /*0700*/  IMAD.HI.U32 R5, R7, -0x326172a9, RZ ;  /* 0xcd9e8d5707057827 */ /* 0x000fe200078e00ff */
[----:B------:R-:W-:-:S03]  /*0710*/  LOP3.LUT R45, R47, R48, R45, 0x96, !PT ;  /* 0x000000302f2d7212 */ /* 0x000fc600078e962d */
[C---:B------:R-:W-:Y:S02]  /*0720*/  VIADD R44, R66.reuse, 0xb54cda56 ;  /* 0xb54cda56422c7836 */ /* 0x040fe40000000000 */
[----:B------:R-:W-:Y:S02]  /*0730*/  VIADD R48, R66, 0x5384540f ;  /* 0x5384540f42307836 */ /* 0x000fe40000000000 */
[----:B------:R-:W-:Y:S01]  /*0740*/  IMAD R47, R6, -0x2daee0ad, RZ ;  /* 0xd2511f53062f7824 */ /* 0x000fe200078e02ff */
[----:B------:R-:W-:Y:S01]  /*0750*/  LOP3.LUT R5, R44, R46, R5, 0x96, !PT ;  /* 0x0000002e2c057212 */ /* 0x000fe200078e9605 */
[----:B------:R-:W-:Y:S01]  /*0760*/  IMAD R44, R7, -0x326172a9, RZ ;  /* 0xcd9e8d57072c7824 */ /* 0x000fe200078e02ff */
[----:B------:R-:W-:Y:S01]  /*0770*/  IADD3 R46, PT, PT, R67, 0x1fd5c5a3, RZ ;  /* 0x1fd5c5a3432e7810 */ /* 0x000fe20007ffe0ff */
[----:B------:R-:W-:-:S04]  /*0780*/  IMAD.HI.U32 R7, R45, -0x326172a9, RZ ;  /* 0xcd9e8d572d077827 */ /* 0x000fc800078e00ff */
[----:B------:R-:W-:Y:S01]  /*0790*/  IMAD.HI.U32 R6, R5, -0x2daee0ad, RZ ;  /* 0xd2511f5305067827 */ /* 0x000fe200078e00ff */
[----:B------:R-:W-:-:S03]  /*07a0*/  LOP3.LUT R7, R48, R44, R7, 0x96, !PT ;  /* 0x0000002c30077212 */ /* 0x000fc600078e9607 */
[----:B------:R-:W-:Y:S01]  /*07b0*/  VIADD R48, R67, 0xdb3d7428 ;  /* 0xdb3d742843307836 */ /* 0x000fe20000000000 */
[----:B------:R-:W-:Y:S01]  /*07c0*/  LOP3.LUT R6, R46, R47, R6, 0x96, !PT ;  /* 0x0000002f2e067212 */ /* 0x000fe200078e9606 */
[----:B------:R-:W-:Y:S02]  /*07d0*/  IMAD R47, R5, -0x2daee0ad, RZ ;  /* 0xd2511f53052f7824 */ /* 0x000fe400078e02ff */
[----:B------:R-:W-:-:S04]  /*07e0*/  IMAD.HI.U32 R46, R7, -0x2daee0ad, RZ ;  /* 0xd2511f53072e7827 */ /* 0x000fc800078e00ff */
[----:B------:R-:W-:Y:S01]  /*07f0*/  IMAD R44, R45, -0x326172a9, RZ ;  /* 0xcd9e8d572d2c7824 */ /* 0x000fe200078e02ff */
[----:B------:R-:W-:Y:S01]  /*0800*/  LOP3.LUT R46, R48, R47, R46, 0x96, !PT ;  /* 0x0000002f302e7212 */ /* 0x000fe200078e962e */
[----:B------:R-:W-:-:S04]  /*0810*/  IMAD.HI.U32 R5, R6, -0x326172a9, RZ ;  /* 0xcd9e8d5706057827 */ /* 0x000fc800078e00ff */
[----:B------:R-:W-:Y:S02]  /*0820*/  VIADD R45, R66, 0xf1bbcdc8 ;  /* 0xf1bbcdc8422d7836 */ /* 0x000fe40000000000 */
[----:B------:R-:W-:Y:S02]  /*0830*/  IMAD R6, R6, -0x326172a9, RZ ;  /* 0xcd9e8d5706067824 */ /* 0x000fe400078e02ff */
[----:B------:R-:W-:Y:S01]  /*0840*/  IMAD.HI.U32 R57, R46, -0x326172a9, RZ ;  /* 0xcd9e8d572e397827 */ /* 0x000fe200078e00ff */
[----:B------:R-:W-:Y:S02]  /*0850*/  LOP3.LUT R44, R45, R44, R5, 0x96, !PT ;  /* 0x0000002c2d2c7212 */ /* 0x000fe400078e9605 */
[----:B------:R-:W-:Y:S01]  /*0860*/  IADD3 R45, PT, PT, R66, -0x700cb87f, RZ ;  /* 0x8ff34781422d7810 */ /* 0x000fe20007ffe0ff */
[----:B------:R-:W-:Y:S02]  /*0870*/  IMAD R7, R7, -0x2daee0ad, RZ ;  /* 0xd2511f5307077824 */ /* 0x000fe400078e02ff */
[----:B------:R-:W-:Y:S01]  /*0880*/  IMAD.HI.U32 R56, R44, -0x2daee0ad, RZ ;  /* 0xd2511f532c387827 */ /* 0x000fe200078e00ff */
[----:B------:R-:W-:-:S02]  /*0890*/  LOP3.LUT R57, R45, R6, R57, 0x96, !PT ;  /* 0x000000062d397212 */ /* 0x000fc400078e9639 */
[-C--:B------:R-:W-:Y:S01]  /*08a0*/  @P0 MOV R6, R9.reuse ;  /* 0x0000000900060202 */ /* 0x080fe20000000f00 */
[----:B------:R-:W-:Y:S01]  /*08b0*/  VIADD R47, R67, 0x96a522ad ;  /* 0x96a522ad432f7836 */ /* 0x000fe20000000000 */
[----:B------:R-:W-:Y:S01]  /*08c0*/  @!P0 MOV R6, R9 ;  /* 0x0000000900068202 */ /* 0x000fe20000000f00 */
[----:B------:R-:W-:Y:S02]  /*08d0*/  @P0 IMAD.MOV.U32 R5, RZ, RZ, R8 ;  /* 0x000000ffff050224 */ /* 0x000fe400078e0008 */
[----:B------:R-:W-:Y:S01]  /*08e0*/  @P0 IMAD.MOV.U32 R9, RZ, RZ, R12 ;  /* 0x000000ffff090224 */ /* 0x000fe200078e000c */
[----:B------:R-:W-:Y:S01]  /*08f0*/  LOP3.LUT R56, R47, R7, R56, 0x96, !PT ;  /* 0x000000072f387212 */ /* 0x000fe200078e9638 */
[----:B------:R-:W-:Y:S01]  /*0900*/  @P0 IMAD.MOV.U32 R7, RZ, RZ, R10 ;  /* 0x000000ffff070224 */ /* 0x000fe200078e000a */
[----:B------:R-:W-:Y:S01]  /*0910*/  @!P0 MOV R7, R10 ;  /* 0x0000000a00078202 */ /* 0x000fe20000000f00 */
[----:B------:R-:W-:Y:S01]  /*0920*/  @!P0 IMAD.MOV.U32 R5, RZ, RZ, R8 ;  /* 0x000000ffff058224 */ /* 0x000fe200078e0008 */
[----:B------:R-:W-:Y:S01]  /*0930*/  @!P0 MOV R9, R12 ;  /* 0x0000000c00098202 */ /* 0x000fe20000000f00 */
[----:B------:R-:W-:Y:S01]  /*0940*/  @P0 IMAD.MOV.U32 R8, RZ, RZ, R11 ;  /* 0x000000ffff080224 */ /* 0x000fe200078e000b */
[----:B------:R-:W-:Y:S01]  /*0950*/  @P0 MOV R12, R15 ;  /* 0x0000000f000c0202 */ /* 0x000fe20000000f00 */
[----:B------:R-:W-:-:S02]  /*0960*/  @P0 IMAD.MOV.U32 R10, RZ, RZ, R13 ;  /* 0x000000ffff0a0224 */ /* 0x000fc400078e000d */
[----:B------:R-:W-:Y:S02]  /*0970*/  @!P0 IMAD.MOV.U32 R8, RZ, RZ, R11 ;  /* 0x000000ffff088224 */ /* 0x000fe400078e000b */
[----:B------:R-:W-:Y:S02]  /*0980*/  @!P0 IMAD.MOV.U32 R10, RZ, RZ, R13 ;  /* 0x000000ffff0a8224 */ /* 0x000fe400078e000d */
[----:B------:R-:W-:Y:S01]  /*0990*/  @!P0 IMAD.MOV.U32 R12, RZ, RZ, R15 ;  /* 0x000000ffff0c8224 */ /* 0x000fe200078e000f */
[----:B------:R-:W-:Y:S01]  /*09a0*/  @P0 MOV R15, R18 ;  /* 0x00000012000f0202 */ /* 0x000fe20000000f00 */
[----:B------:R-:W-:Y:S02]  /*09b0*/  @P0 IMAD.MOV.U32 R11, RZ, RZ, R14 ;  /* 0x000000ffff0b0224 */ /* 0x000fe400078e000e */
[----:B------:R-:W-:Y:S02]  /*09c0*/  @P0 IMAD.MOV.U32 R13, RZ, RZ, R16 ;  /* 0x000000ffff0d0224 */ /* 0x000fe400078e0010 */
[----:B------:R-:W-:Y:S01]  /*09d0*/  @!P0 IMAD.MOV.U32 R11, RZ, RZ, R14 ;  /* 0x000000ffff0b8224 */ /* 0x000fe200078e000e */
[----:B------:R-:W-:Y:S01]  /*09e0*/  @P0 MOV R14, R17 ;  /* 0x00000011000e0202 */ /* 0x000fe20000000f00 */
[----:B------:R-:W-:-:S02]  /*09f0*/  @!P0 IMAD.MOV.U32 R13, RZ, RZ, R16 ;  /* 0x000000ffff0d8224 */ /* 0x000fc400078e0010 */
[----:B------:R-:W-:Y:S02]  /*0a00*/  @!P0 IMAD.MOV.U32 R15, RZ, RZ, R18 ;  /* 0x000000ffff0f8224 */ /* 0x000fe400078e0012 */
[----:B------:R-:W-:Y:S01]  /*0a10*/  @P0 IMAD.MOV.U32 R16, RZ, RZ, R19 ;  /* 0x000000ffff100224 */ /* 0x000fe200078e0013 */
[----:B------:R-:W-:Y:S01]  /*0a20*/  @!P0 MOV R16, R19 ;  /* 0x0000001300108202 */ /* 0x000fe20000000f00 */
[----:B------:R-:W-:Y:S01]  /*0a30*/  @P0 IMAD.MOV.U32 R18, RZ, RZ, R21 ;  /* 0x000000ffff120224 */ /* 0x000fe200078e0015 */
[----:B------:R-:W-:Y:S01]  /*0a40*/  @!P0 MOV R18, R21 ;  /* 0x0000001500128202 */ /* 0x000fe20000000f00 */
[----:B------:R-:W-:Y:S01]  /*0a50*/  @!P0 IMAD.MOV.U32 R14, RZ, RZ, R17 ;  /* 0x000000ffff0e8224 */ /* 0x000fe200078e0011 */
[----:B------:R-:W-:Y:S01]  /*0a60*/  @P0 MOV R17, R20 ;  /* 0x0000001400110202 */ /* 0x000fe20000000f00 */
[----:B------:R-:W-:Y:S01]  /*0a70*/  @P0 IMAD.MOV.U32 R19, RZ, RZ, R22 ;  /* 0x000000ffff130224 */ /* 0x000fe200078e0016 */
[----:B------:R-:W-:Y:S01]  /*0a80*/  @!P0 MOV R19, R22 ;  /* 0x0000001600138202 */ /* 0x000fe20000000f00 */
[----:B------:R-:W-:-:S02]  /*0a90*/  @P0 IMAD.MOV.U32 R21, RZ, RZ, R23 ;  /* 0x000000ffff150224 */ /* 0x000fc400078e0017 */
[----:B------:R-:W-:Y:S02]  /*0aa0*/  @!P0 IMAD.MOV.U32 R17, RZ, RZ, R20 ;  /* 0x000000ffff118224 */ /* 0x000fe400078e0014 */
[----:B------:R-:W-:Y:S02]  /*0ab0*/  @!P0 IMAD.MOV.U32 R21, RZ, RZ, R23 ;  /* 0x000000ffff158224 */ /* 0x000fe400078e0017 */
[----:B------:R-:W-:Y:S01]  /*0ac0*/  @P0 IMAD.MOV.U32 R20, RZ, RZ, R40 ;  /* 0x000000ffff140224 */ /* 0x000fe200078e0028 */
[----:B------:R-:W-:Y:S01]  /*0ad0*/  @!P0 MOV R20, R40 ;  /* 0x0000002800148202 */ /* 0x000fe20000000f00 */
[--C-:B------:R-:W-:Y:S02]  /*0ae0*/  @P0 IMAD.MOV.U32 R22, RZ, RZ, R41.reuse ;  /* 0x000000ffff160224 */ /* 0x100fe400078e0029 */
[----:B------:R-:W-:Y:S02]  /*0af0*/  @P0 IMAD.MOV.U32 R23, RZ, RZ, R36 ;  /* 0x000000ffff170224 */ /* 0x000fe400078e0024 */
[----:B------:R-:W-:-:S02]  /*0b00*/  @!P0 IMAD.MOV.U32 R22, RZ, RZ, R41 ;  /* 0x000000ffff168224 */ /* 0x000fc400078e0029 */
[----:B------:R-:W-:Y:S02]  /*0b10*/  @!P0 IMAD.MOV.U32 R23, RZ, RZ, R36 ;  /* 0x000000ffff178224 */ /* 0x000fe400078e0024 */
[----:B------:R-:W-:Y:S02]  /*0b20*/  @!P0 IMAD.MOV.U32 R60, RZ, RZ, R39 ;  /* 0x000000ffff3c8224 */ /* 0x000fe400078e0027 */
[----:B------:R-:W-:Y:S02]  /*0b30*/  IMAD.MOV.U32 R73, RZ, RZ, RZ ;  /* 0x000000ffff497224 */ /* 0x000fe400078e00ff */
[----:B------:R-:W-:Y:S02]  /*0b40*/  IMAD R78, R46, -0x326172a9, RZ ;  /* 0xcd9e8d572e4e7824 */ /* 0x000fe400078e02ff */
[----:B01234-:R-:W-:-:S07]  /*0b50*/  IMAD R72, R44, -0x2daee0ad, RZ ;  /* 0xd2511f532c487824 */ /* 0x01ffce00078e02ff */
.L_x_4114:
[----:B------:R-:W0:Y:S01]  /*0b60*/  LDC.64 R48, c[0x0][0x3f0] ;  /* 0x0000fc00ff307b82 */ /* 0x000e220000000a00 */
[----:B------:R-:W1:Y:S07]  /*0b70*/  S2R R50, SR_TID.X ;  /* 0x0000000000327919 */ /* 0x000e6e0000002100 */
[----:B------:R-:W2:Y:S08]  /*0b80*/  LDC R87, c[0x0][0x388] ;  /* 0x0000e200ff577b82 */ /* 0x000eb00000000800 */
[----:B------:R-:W3:Y:S01]  /*0b90*/  LDC.64 R46, c[0x0][0x3f8] ;  /* 0x0000fe00ff2e7b82 */ /* 0x000ee20000000a00 */
[----:B0-----:R-:W-:-:S05]  /*0ba0*/  IMAD.WIDE R48, R0, 0x4, R48 ;  /* 0x0000000400307825 */ /* 0x001fca00078e0230 */
[----:B------:R-:W4:Y:S01]  /*0bb0*/  LDG.E R86, desc[UR6][R48.64] ;  /* 0x0000000630567981 */ /* 0x000f22000c1e1900 */
[----:B------:R-:W-:Y:S02]  /*0bc0*/  IMAD.MOV.U32 R88, RZ, RZ, RZ ;  /* 0x000000ffff587224 */ /* 0x000fe400078e00ff */
[----:B---3--:R-:W-:-:S05]  /*0bd0*/  IMAD.WIDE R46, R0, 0x4, R46 ;  /* 0x00000004002e7825 */ /* 0x008fca00078e022e */
[----:B-----5:R0:W5:Y:S01]  /*0be0*/  LDG.E R48, desc[UR6][R46.64] ;  /* 0x000000062e307981 */ /* 0x020162000c1e1900 */
[----:B----4-:R-:W-:-:S13]  /*0bf0*/  ISETP.GE.AND P1, PT, R86, 0x1, PT ;  /* 0x000000015600780c */ /* 0x010fda0003f26270 */
[----:B------:R-:W3:Y:S01]  /*0c00*/  @P1 LDC.64 R44, c[0x0][0x390] ;  /* 0x0000e400ff2c1b82 */ /* 0x000ee20000000a00 */
[----:B------:R-:W-:-:S05]  /*0c10*/  @P1 IADD3 R52, PT, PT, R86, -0x1, RZ ;  /* 0xffffffff56341810 */ /* 0x000fca0007ffe0ff */
[----:B--2---:R-:W-:-:S05]  /*0c20*/  @P1 IMAD R52, R52, R87, RZ ;  /* 0x0000005734341224 */ /* 0x004fca00078e02ff */
[----:B------:R-:W-:-:S04]  /*0c30*/  @P1 SHF.R.S32.HI R51, RZ, 0x1f, R52 ;  /* 0x0000001fff331819 */ /* 0x000fc80000011434 */
[----:B------:R-:W-:-:S04]  /*0c40*/  @P1 LEA.HI R51, R51, R52, RZ, 0x3 ;  /* 0x0000003433331211 */ /* 0x000fc800078f18ff */
        /* <DEDUP_REMOVED lines=11> */
[C---:B------:R-:W-:Y:S01]  /*0d00*/  IADD3 R125, PT, PT, R66.reuse, -0x61c88647, RZ ;  /* 0x9e3779b9427d7810 */ /* 0x040fe20007ffe0ff */
[----:B------:R-:W-:Y:S01]  /*0d10*/  VIADD R121, R66, 0x78dde6e4 ;  /* 0x78dde6e442797836 */ /* 0x000fe20000000000 */
[----:B------:R-:W-:Y:S02]  /*0d20*/  IADD3 R54, PT, PT, R67, -0x695add53, RZ ;  /* 0x96a522ad43367810 */ /* 0x000fe40007ffe0ff */
[----:B------:R-:W-:Y:S01]  /*0d30*/  LEA.HI.SX32 R119, R119, R50, 0x1d ;  /* 0x0000003277777211 */ /* 0x000fe200078feaff */
[----:B0-----:R-:W-:Y:S06]  /*0d40*/  @!P0 BRA `(.L_x_3908) ;  /* 0x0000003000708947 */ /* 0x001fec0003800000 */
[----:B------:R-:W0:Y:S02]  /*0d50*/  LDC.64 R40, c[0x0][0x3a0] ;  /* 0x0000e800ff287b82 */ /* 0x000e240000000a00 */
        /* <DEDUP_REMOVED lines=22> */
.L_x_3911:
        /* <DEDUP_REMOVED lines=12> */
.L_x_3912:
        /* <DEDUP_REMOVED lines=54> */
.L_x_3910:
[----:B------:R-:W-:Y:S01]  /*12e0*/  I2FP.F32.U32 R45, R45 ;  /* 0x0000002d002d7245 */ /* 0x000fe20000201000 */
[----:B------:R-:W-:Y:S02]  /*12f0*/  HFMA2 R52, -RZ, RZ, 0.1171875, 0 ;  /* 0x2f800000ff347431 */ /* 0x000fe400000001ff */
[----:B-----5:R-:W-:Y:S02]  /*1300*/  HADD2.F32 R46, -RZ, R36.H0_H0 ;  /* 0x20000024ff2e7230 */ /* 0x020fe40000004100 */
        /* <DEDUP_REMOVED lines=9> */
.L_x_3909:
        /* <DEDUP_REMOVED lines=20> */
.L_x_3915:
        /* <DEDUP_REMOVED lines=12> */
.L_x_3916:
[----:B------:R-:W-:Y:S01]  /*15a0*/  IMAD.WIDE.U32 R46, R3, -0x326172a9, RZ ;  /* 0xcd9e8d57032e7825 */ /* 0x000fe200078e00ff */
[----:B------:R-:W-:Y:S02]  /*15b0*/  LOP3.LUT R44, R73, R57, R67, 0x96, !PT ;  /* 0x00000039492c7212 */ /* 0x000fe400078e9643 */
[----:B------:R-:W-:Y:S02]  /*15c0*/  IADD3 R51, PT, PT, R67, 0x32370b8f, RZ ;  /* 0x32370b8f43337810 */ /* 0x000fe40007ffe0ff */
        /* <DEDUP_REMOVED lines=23> */
[----:B------:R-:W-:-:S03]  /*1740*/  IADD3 R47, PT, PT, R66, 0x1715609d, RZ ;  /* 0x1715609d422f7810 */ /* 0x000fc60007ffe0ff */
[----:B------:R-:W-:Y:S01]  /*1750*/  IMAD.WIDE.U32 R52, R52, -0x2daee0ad, RZ ;  /* 0xd2511f5334347825 */ /* 0x000fe200078e00ff */
[----:B------:R-:W-:Y:S02]  /*1760*/  LOP3.LUT R47, R47, R46, R45, 0x96, !PT ;  /* 0x0000002e2f2f7212 */ /* 0x000fe400078e962d */
[----:B------:R-:W-:Y:S02]  /*1770*/  IADD3 R45, PT, PT, R66, -0x4ab325aa, RZ ;  /* 0xb54cda56422d7810 */ /* 0x000fe40007ffe0ff */
        /* <DEDUP_REMOVED lines=24> */
.L_x_3914:
[----:B------:R-:W-:Y:S01]  /*1900*/  I2FP.F32.U32 R44, R46 ;  /* 0x0000002e002c7245 */ /* 0x000fe20000201000 */
[----:B------:R-:W-:Y:S02]  /*1910*/  HFMA2 R47, -RZ, RZ, 0.1171875, 0 ;  /* 0x2f800000ff2f7431 */ /* 0x000fe400000001ff */
[----:B-----5:R-:W-:Y:S02]  /*1920*/  HADD2.F32 R46, -RZ, R36.H1_H1 ;  /* 0x30000024ff2e7230 */ /* 0x020fe40000004100 */
[----:B------:R-:W-:Y:S02]  /*1930*/  HADD2.F32 R81, -RZ, R9.H1_H1 ;  /* 0x30000009ff517230 */ /* 0x000fe40000004100 */
[----:B------:R-:W-:Y:S01]  /*1940*/  FFMA.FTZ R44, R44, R47, 1.1641532182693481445e-10 ;  /* 0x2f0000002c2c7423 */ /* 0x000fe2000001002f */
[----:B------:R-:W-:Y:S01]  /*1950*/  FMUL.FTZ R46, R46, UR13 ;  /* 0x0000000d2e2e7c20 */ /* 0x000fe20008410000 */
[----:B------:R-:W-:-:S03]  /*1960*/  HADD2.F32 R47, -RZ, R40.H1_H1 ;  /* 0x30000028ff2f7230 */ /* 0x000fc60000004100 */
[----:B------:R-:W-:Y:S01]  /*1970*/  FMUL.FTZ R46, R46, UR12 ;  /* 0x0000000c2e2e7c20 */ /* 0x000fe20008410000 */
[----:B------:R-:W-:-:S04]  /*1980*/  FSETP.GTU.FTZ.AND P3, PT, R44, UR10, PT ;  /* 0x0000000a2c007c0b */ /* 0x000fc8000bf7c000 */
[----:B------:R-:W-:Y:S02]  /*1990*/  FSEL R46, R46, RZ, !P3 ;  /* 0x000000ff2e2e7208 */ /* 0x000fe40005800000 */
[----:B------:R-:W-:-:S03]  /*19a0*/  SEL R70, RZ, 0x1, P3 ;  /* 0x00000001ff467807 */ /* 0x000fc60001800000 */
[----:B------:R-:W-:-:S07]  /*19b0*/  FFMA.FTZ R81, R46, R81, R47 ;  /* 0x000000512e517223 */ /* 0x000fce000001002f */
.L_x_3913:
        /* <DEDUP_REMOVED lines=20> */
.L_x_3919:
        /* <DEDUP_REMOVED lines=12> */
.L_x_3920:
        /* <DEDUP_REMOVED lines=54> */
.L_x_3918:
        /* <DEDUP_REMOVED lines=12> */
.L_x_3917:
        /* <DEDUP_REMOVED lines=20> */
.L_x_3923:
        /* <DEDUP_REMOVED lines=12> */
.L_x_3924:
[----:B------:R-:W-:Y:S01]  /*21e0*/  IMAD.WIDE.U32 R52, R3, -0x326172a9, RZ ;  /* 0xcd9e8d5703347825 */ /* 0x000fe200078e00ff */
[----:B------:R-:W-:Y:S02]  /*21f0*/  LOP3.LUT R44, R73, R57, R67, 0x96, !PT ;  /* 0x00000039492c7212 */ /* 0x000fe400078e9643 */
[C---:B------:R-:W-:Y:S01]  /*2200*/  IADD3 R51, PT, PT, R67.reuse, 0x32370b8f, RZ ;  /* 0x32370b8f43337810 */ /* 0x040fe20007ffe0ff */
        /* <DEDUP_REMOVED lines=42> */
[----:B------:R-:W-:-:S04]  /*24b0*/  LOP3.LUT R45, R45, R44, R53, 0x96, !PT ;  /* 0x0000002c2d2d7212 */ /* 0x000fc800078e9635 */
[----:B------:R-:W-:Y:S01]  /*24c0*/  LOP3.LUT R47, R47, R46, R57, 0x96, !PT ;  /* 0x0000002e2f2f7212 */ /* 0x000fe200078e9639 */
[----:B------:R-:W-:-:S04]  /*24d0*/  IMAD.WIDE.U32 R44, R45, -0x2daee0ad, RZ ;  /* 0xd2511f532d2c7825 */ /* 0x000fc800078e00ff */
[----:B------:R-:W-:Y:S01]  /*24e0*/  IMAD.WIDE.U32 R46, R47, -0x326172a9, RZ ;  /* 0xcd9e8d572f2e7825 */ /* 0x000fe200078e00ff */
[----:B------:R-:W-:-:S03]  /*24f0*/  LOP3.LUT R56, R54, R56, R45, 0x96, !PT ;  /* 0x0000003836387212 */ /* 0x000fc600078e962d */
[----:B------:R-:W-:Y:S01]  /*2500*/  HFMA2 R45, -RZ, RZ, 0, 0 ;  /* 0x00000000ff2d7431 */ /* 0x000fe200000001ff */
[----:B------:R-:W-:Y:S01]  /*2510*/  MOV R49, R44 ;  /* 0x0000002c00317202 */ /* 0x000fe20000000f00 */
[----:B------:R-:W-:Y:S01]  /*2520*/  IMAD.MOV.U32 R78, RZ, RZ, R46 ;  /* 0x000000ffff4e7224 */ /* 0x000fe200078e002e */
[----:B------:R-:W-:Y:S01]  /*2530*/  LOP3.LUT R57, R82, R52, R47, 0x96, !PT ;  /* 0x0000003452397212 */ /* 0x000fe200078e962f */
[----:B------:R-:W-:-:S07]  /*2540*/  IMAD.MOV.U32 R46, RZ, RZ, R55 ;  /* 0x000000ffff2e7224 */ /* 0x000fce00078e0037 */
.L_x_3922:
        /* <DEDUP_REMOVED lines=12> */
.L_x_3921:
        /* <DEDUP_REMOVED lines=20> */
.L_x_3927:
        /* <DEDUP_REMOVED lines=12> */
.L_x_3928:
        /* <DEDUP_REMOVED lines=55> */
.L_x_3926:
[----:B------:R-:W-:Y:S01]  /*2b80*/  I2FP.F32.U32 R45, R46 ;  /* 0x0000002e002d7245 */ /* 0x000fe20000201000 */
[----:B-----5:R-:W-:Y:S01]  /*2b90*/  HADD2.F32 R46, -RZ, R38.H0_H0 ;  /* 0x20000026ff2e7230 */ /* 0x020fe20000004100 */
[----:B------:R-:W-:Y:S01]  /*2ba0*/  MOV R52, 0x2f800000 ;  /* 0x2f80000000347802 */ /* 0x000fe20000000f00 */
[----:B------:R-:W-:-:S03]  /*2bb0*/  HADD2.F32 R55, -RZ, R11.H0_H0 ;  /* 0x2000000bff377230 */ /* 0x000fc60000004100 */
[----:B------:R-:W-:Y:S01]  /*2bc0*/  FMUL.FTZ R46, R46, UR13 ;  /* 0x0000000d2e2e7c20 */ /* 0x000fe20008410000 */
[----:B------:R-:W-:-:S03]  /*2bd0*/  FFMA.FTZ R45, R45, R52, 1.1641532182693481445e-10 ;  /* 0x2f0000002d2d7423 */ /* 0x000fc60000010034 */
[----:B------:R-:W-:Y:S02]  /*2be0*/  FMUL.FTZ R46, R46, UR12 ;  /* 0x0000000c2e2e7c20 */ /* 0x000fe40008410000 */
[----:B------:R-:W-:Y:S01]  /*2bf0*/  FSETP.GTU.FTZ.AND P3, PT, R45, UR10, PT ;  /* 0x0000000a2d007c0b */ /* 0x000fe2000bf7c000 */
[----:B------:R-:W-:-:S03]  /*2c00*/  HADD2.F32 R45, -RZ, R42.H0_H0 ;  /* 0x2000002aff2d7230 */ /* 0x000fc60000004100 */
[----:B------:R-:W-:Y:S02]  /*2c10*/  FSEL R46, R46, RZ, !P3 ;  /* 0x000000ff2e2e7208 */ /* 0x000fe40005800000 */
[----:B------:R-:W-:-:S03]  /*2c20*/  SEL R65, RZ, 0x1, P3 ;  /* 0x00000001ff417807 */ /* 0x000fc60001800000 */
[----:B------:R-:W-:-:S07]  /*2c30*/  FFMA.FTZ R55, R46, R55, R45 ;  /* 0x000000372e377223 */ /* 0x000fce000001002d */
.L_x_3925:
        /* <DEDUP_REMOVED lines=20> */
.L_x_3931:
        /* <DEDUP_REMOVED lines=12> */
.L_x_3932:
        /* <DEDUP_REMOVED lines=54> */
.L_x_3930:
        /* <DEDUP_REMOVED lines=12> */
.L_x_3929:
        /* <DEDUP_REMOVED lines=20> */
.L_x_3935:
        /* <DEDUP_REMOVED lines=12> */
.L_x_3936:
        /* <DEDUP_REMOVED lines=54> */
.L_x_3934:
        /* <DEDUP_REMOVED lines=12> */
.L_x_3933:
        /* <DEDUP_REMOVED lines=20> */
.L_x_3939:
        /* <DEDUP_REMOVED lines=12> */
.L_x_3940:
[----:B------:R-:W-:Y:S01]  /*3a80*/  IMAD.WIDE.U32 R56, R3, -0x326172a9, RZ ;  /* 0xcd9e8d5703387825 */ /* 0x000fe200078e00ff */
[----:B------:R-:W-:-:S03]  /*3a90*/  LOP3.LUT R44, R73, R77, R67, 0x96, !PT ;  /* 0x0000004d492c7212 */ /* 0x000fc600078e9643 */
[----:B------:R-:W-:Y:S02]  /*3aa0*/  HFMA2 R96, -RZ, RZ, 0, 0 ;  /* 0x00000000ff607431 */ /* 0x000fe400000001ff */
        /* <DEDUP_REMOVED lines=51> */
[----:B------:R-:W-:-:S07]  /*3de0*/  IMAD.MOV.U32 R45, RZ, RZ, R94 ;  /* 0x000000ffff2d7224 */ /* 0x000fce00078e005e */
.L_x_3938:
        /* <DEDUP_REMOVED lines=12> */
.L_x_3937:
[----:B------:R-:W-:Y:S02]  /*3eb0*/  F2FP.F16.F32.PACK_AB R47, RZ, R49 ;  /* 0x00000031ff2f723e */ /* 0x000fe400000000ff */
[----:B------:R-:W-:Y:S02]  /*3ec0*/  PRMT R46, R91, 0x5410, R92 ;  /* 0x000054105b2e7816 */ /* 0x000fe4000000005c */
[----:B------:R-:W-:Y:S02]  /*3ed0*/  PRMT R45, R90, 0x5410, R89 ;  /* 0x000054105a2d7816 */ /* 0x000fe40000000059 */
[----:B------:R-:W-:Y:S02]  /*3ee0*/  PRMT R44, R85, 0x5410, R84 ;  /* 0x00005410552c7816 */ /* 0x000fe40000000054 */
[----:B------:R-:W-:Y:S01]  /*3ef0*/  PRMT R47, R72, 0x5410, R47 ;  /* 0x00005410482f7816 */ /* 0x000fe2000000002f */
[----:B------:R-:W-:Y:S06]  /*3f00*/  BRA `(.L_x_3941) ;  /* 0x0000002c00d07947 */ /* 0x000fec0003800000 */
.L_x_3908:
[----:B------:R-:W-:Y:S01]  /*3f10*/  MOV R83, RZ ;  /* 0x000000ff00537202 */ /* 0x000fe20000000f00 */
[----:B------:R-:W-:Y:S01]  /*3f20*/  IMAD.MOV.U32 R44, RZ, RZ, R84 ;  /* 0x000000ffff2c7224 */ /* 0x000fe200078e0054 */
        /* <DEDUP_REMOVED lines=17> */
.L_x_3944:
        /* <DEDUP_REMOVED lines=12> */
.L_x_3945:
        /* <DEDUP_REMOVED lines=50> */
[----:B------:R-:W-:Y:S02]  /*4420*/  HFMA2 R44, -RZ, RZ, 0, 0 ;  /* 0x00000000ff2c7431 */ /* 0x000fe400000001ff */
[----:B------:R-:W-:Y:S01]  /*4430*/  IMAD.MOV.U32 R45, RZ, RZ, R72 ;  /* 0x000000ffff2d7224 */ /* 0x000fe200078e0048 */
[----:B------:R-:W-:-:S07]  /*4440*/  LOP3.LUT R56, R54, R56, R53, 0x96, !PT ;  /* 0x0000003836387212 */ /* 0x000fce00078e9635 */
.L_x_3943:
        /* <DEDUP_REMOVED lines=11> */
.L_x_3942:
        /* <DEDUP_REMOVED lines=16> */
.L_x_3948:
        /* <DEDUP_REMOVED lines=12> */
.L_x_3949:
        /* <DEDUP_REMOVED lines=54> */
.L_x_3947:
        /* <DEDUP_REMOVED lines=11> */
.L_x_3946:
        /* <DEDUP_REMOVED lines=16> */
.L_x_3952:
        /* <DEDUP_REMOVED lines=12> */
.L_x_3953:
[----:B------:R-:W-:Y:S01]  /*4c90*/  IMAD.WIDE.U32 R46, R3, -0x326172a9, RZ ;  /* 0xcd9e8d57032e7825 */ /* 0x000fe200078e00ff */
[----:B------:R-:W-:-:S03]  /*4ca0*/  LOP3.LUT R44, R73, R57, R67, 0x96, !PT ;  /* 0x00000039492c7212 */ /* 0x000fc600078e9643 */
[C---:B------:R-:W-:Y:S01]  /*4cb0*/  VIADD R49, R67.reuse, 0x32370b8f ;  /* 0x32370b8f43317836 */ /* 0x040fe20000000000 */
        /* <DEDUP_REMOVED lines=48> */
[----:B------:R-:W-:Y:S02]  /*4fc0*/  IMAD.MOV.U32 R52, RZ, RZ, R44 ;  /* 0x000000ffff347224 */ /* 0x000fe400078e002c */
[----:B------:R-:W-:Y:S01]  /*4fd0*/  HFMA2 R44, -RZ, RZ, 0, 0 ;  /* 0x00000000ff2c7431 */ /* 0x000fe200000001ff */
[----:B------:R-:W-:-:S07]  /*4fe0*/  LOP3.LUT R56, R54, R56, R45, 0x96, !PT ;  /* 0x0000003836387212 */ /* 0x000fce00078e962d */
.L_x_3951:
        /* <DEDUP_REMOVED lines=11> */
.L_x_3950:
        /* <DEDUP_REMOVED lines=16> */
.L_x_3956:
        /* <DEDUP_REMOVED lines=12> */
.L_x_3957:
        /* <DEDUP_REMOVED lines=55> */
.L_x_3955:
        /* <DEDUP_REMOVED lines=11> */
.L_x_3954:
        /* <DEDUP_REMOVED lines=16> */
.L_x_3960:
        /* <DEDUP_REMOVED lines=12> */
.L_x_3961:
        /* <DEDUP_REMOVED lines=55> */
.L_x_3959:
        /* <DEDUP_REMOVED lines=11> */
.L_x_3958:
        /* <DEDUP_REMOVED lines=16> */
.L_x_3964:
        /* <DEDUP_REMOVED lines=12> */
.L_x_3965:
        /* <DEDUP_REMOVED lines=55> */
.L_x_3963:
        /* <DEDUP_REMOVED lines=11> */
.L_x_3962:
        /* <DEDUP_REMOVED lines=16> */
.L_x_3968:
        /* <DEDUP_REMOVED lines=12> */
.L_x_3969:
        /* <DEDUP_REMOVED lines=55> */
.L_x_3967:
        /* <DEDUP_REMOVED lines=11> */
.L_x_3966:
        /* <DEDUP_REMOVED lines=16> */
.L_x_3972:
        /* <DEDUP_REMOVED lines=12> */
.L_x_3973:
        /* <DEDUP_REMOVED lines=55> */
.L_x_3971:
        /* <DEDUP_REMOVED lines=11> */
.L_x_3970:
[----:B------:R-:W-:Y:S02]  /*6e00*/  F2FP.F16.F32.PACK_AB R47, RZ, R49 ;  /* 0x00000031ff2f723e */ /* 0x000fe400000000ff */
[----:B------:R-:W-:Y:S02]  /*6e10*/  PRMT R46, R91, 0x5410, R92 ;  /* 0x000054105b2e7816 */ /* 0x000fe4000000005c */
[----:B------:R-:W-:Y:S02]  /*6e20*/  PRMT R45, R89, 0x5410, R90 ;  /* 0x00005410592d7816 */ /* 0x000fe4000000005a */
[----:B------:R-:W-:Y:S02]  /*6e30*/  PRMT R44, R85, 0x5410, R84 ;  /* 0x00005410552c7816 */ /* 0x000fe40000000054 */
[----:B------:R-:W-:-:S07]  /*6e40*/  PRMT R47, R72, 0x5410, R47 ;  /* 0x00005410482f7816 */ /* 0x000fce000000002f */
.L_x_3941:
        /* <DEDUP_REMOVED lines=30> */
.L_x_3974:
[----:B-----5:R2:W5:Y:S04]  /*7030*/  @P1 LDG.E.128 R36, desc[UR6][R90.64] ;  /* 0x000000065a241981 */ /* 0x020568000c1e1d00 */
[----:B------:R2:W5:Y:S01]  /*7040*/  @P0 LDG.E.128 R40, desc[UR6][R84.64] ;  /* 0x0000000654280981 */ /* 0x000562000c1e1d00 */
[----:B------:R-:W-:Y:S05]  /*7050*/  @!P0 BRA `(.L_x_3975) ;  /* 0x0000003000748947 */ /* 0x000fea0003800000 */
[----:B------:R-:W-:-:S13]  /*7060*/  ISETP.GT.AND P2, PT, R86, RZ, PT ;  /* 0x000000ff5600720c */ /* 0x000fda0003f44270 */
[----:B-----5:R-:W-:Y:S01]  /*7070*/  @!P2 HADD2.F32 R89, -RZ, R40.H0_H0 ;  /* 0x20000028ff59a230 */ /* 0x020fe20000004100 */
[----:B------:R-:W-:Y:S01]  /*7080*/  @!P2 MOV R72, R52 ;  /* 0x000000340048a202 */ /* 0x000fe20000000f00 */
[----:B01----:R-:W-:Y:S01]  /*7090*/  @!P2 IMAD.MOV.U32 R44, RZ, RZ, R96 ;  /* 0x000000ffff2ca224 */ /* 0x003fe200078e0060 */
        /* <DEDUP_REMOVED lines=16> */
.L_x_3978:
[----:B------:R-:W-:-:S04]  /*71a0*/  IADD3 R2, PT, PT, R2, 0x1, RZ ;  /* 0x0000000102027810 */ /* 0x000fc80007ffe0ff */
[C---:B------:R-:W-:Y:S01]  /*71b0*/  ISETP.NE.AND P3, PT, R2.reuse, RZ, PT ;  /* 0x000000ff0200720c */ /* 0x040fe20003f65270 */
[----:B--2---:R-:W-:-:S12]  /*71c0*/  IMAD.WIDE.U32 R84, R2, -0x2daee0ad, RZ ;  /* 0xd2511f5302547825 */ /* 0x004fd800078e00ff */
        /* <DEDUP_REMOVED lines=9> */
.L_x_3979:
        /* <DEDUP_REMOVED lines=52> */
[----:B------:R-:W-:Y:S01]  /*75a0*/  IMAD.MOV.U32 R78, RZ, RZ, R46 ;  /* 0x000000ffff4e7224 */ /* 0x000fe200078e002e */
[----:B------:R-:W-:Y:S01]  /*75b0*/  LOP3.LUT R57, R82, R84, R47, 0x96, !PT ;  /* 0x0000005452397212 */ /* 0x000fe200078e962f */
[----:B------:R-:W-:-:S07]  /*75c0*/  IMAD.MOV.U32 R45, RZ, RZ, R52 ;  /* 0x000000ffff2d7224 */ /* 0x000fce00078e0034 */
.L_x_3977:
[----:B------:R-:W-:Y:S01]  /*75d0*/  I2FP.F32.U32 R45, R45 ;  /* 0x0000002d002d7245 */ /* 0x000fe20000201000 */
[----:B------:R-:W-:Y:S02]  /*75e0*/  HADD2.F32 R47, -RZ, R36.H0_H0 ;  /* 0x20000024ff2f7230 */ /* 0x000fe40000004100 */
        /* <DEDUP_REMOVED lines=10> */
.L_x_3976:
[----:B------:R-:W-:Y:S01]  /*7690*/  F2FP.F16.F32.PACK_AB R92, RZ, R89 ;  /* 0x00000059ff5c723e */ /* 0x000fe200000000ff */
[----:B--2---:R-:W-:Y:S01]  /*76a0*/  @!P2 HADD2.F32 R91, -RZ, R40.H1_H1 ;  /* 0x30000028ff5ba230 */ /* 0x004fe20000004100 */
        /* <DEDUP_REMOVED lines=18> */
.L_x_3982:
        /* <DEDUP_REMOVED lines=12> */
.L_x_3983:
        /* <DEDUP_REMOVED lines=55> */
.L_x_3981:
[----:B------:R-:W-:Y:S01]  /*7c00*/  I2FP.F32.U32 R44, R46 ;  /* 0x0000002e002c7245 */ /* 0x000fe20000201000 */
[----:B------:R-:W-:Y:S01]  /*7c10*/  HADD2.F32 R46, -RZ, R36.H1_H1 ;  /* 0x30000024ff2e7230 */ /* 0x000fe20000004100 */
[----:B------:R-:W-:Y:S01]  /*7c20*/  MOV R47, 0x2f800000 ;  /* 0x2f800000002f7802 */ /* 0x000fe20000000f00 */
[----:B------:R-:W-:-:S03]  /*7c30*/  HADD2.F32 R72, -RZ, R40.H1_H1 ;  /* 0x30000028ff487230 */ /* 0x000fc60000004100 */
        /* <DEDUP_REMOVED lines=8> */
.L_x_3980:
        /* <DEDUP_REMOVED lines=20> */
.L_x_3986:
        /* <DEDUP_REMOVED lines=12> */
.L_x_3987:
        /* <DEDUP_REMOVED lines=55> */
.L_x_3985:
        /* <DEDUP_REMOVED lines=12> */
.L_x_3984:
        /* <DEDUP_REMOVED lines=20> */
.L_x_3990:
        /* <DEDUP_REMOVED lines=12> */
.L_x_3991:
        /* <DEDUP_REMOVED lines=55> */
.L_x_3989:
        /* <DEDUP_REMOVED lines=12> */
.L_x_3988:
        /* <DEDUP_REMOVED lines=20> */
.L_x_3994:
        /* <DEDUP_REMOVED lines=12> */
.L_x_3995:
        /* <DEDUP_REMOVED lines=55> */
.L_x_3993:
        /* <DEDUP_REMOVED lines=12> */
.L_x_3992:
        /* <DEDUP_REMOVED lines=20> */
.L_x_3998:
        /* <DEDUP_REMOVED lines=12> */
.L_x_3999:
        /* <DEDUP_REMOVED lines=55> */
.L_x_3997:
        /* <DEDUP_REMOVED lines=12> */
.L_x_3996:
        /* <DEDUP_REMOVED lines=20> */
.L_x_4002:
        /* <DEDUP_REMOVED lines=12> */
.L_x_4003:
        /* <DEDUP_REMOVED lines=54> */
.L_x_4001:
        /* <DEDUP_REMOVED lines=12> */
.L_x_4000:
        /* <DEDUP_REMOVED lines=20> */
.L_x_4006:
        /* <DEDUP_REMOVED lines=12> */
.L_x_4007:
[----:B------:R-:W-:Y:S01]  /*9da0*/  IMAD.WIDE.U32 R56, R3, -0x326172a9, RZ ;  /* 0xcd9e8d5703387825 */ /* 0x000fe200078e00ff */
[----:B------:R-:W-:-:S03]  /*9db0*/  LOP3.LUT R44, R73, R85, R67, 0x96, !PT ;  /* 0x00000055492c7212 */ /* 0x000fc600078e9643 */
[----:B------:R-:W-:Y:S01]  /*9dc0*/  HFMA2 R94, -RZ, RZ, 0, 0 ;  /* 0x00000000ff5e7431 */ /* 0x000fe200000001ff */
        /* <DEDUP_REMOVED lines=52> */
.L_x_4005:
        /* <DEDUP_REMOVED lines=12> */
.L_x_4004:
[----:B------:R-:W-:Y:S02]  /*a1d0*/  F2FP.F16.F32.PACK_AB R47, RZ, R103 ;  /* 0x00000067ff2f723e */ /* 0x000fe400000000ff */
[----:B------:R-:W-:Y:S02]  /*a1e0*/  PRMT R46, R100, 0x5410, R102 ;  /* 0x00005410642e7816 */ /* 0x000fe40000000066 */
[----:B------:R-:W-:Y:S02]  /*a1f0*/  PRMT R45, R96, 0x5410, R98 ;  /* 0x00005410602d7816 */ /* 0x000fe40000000062 */
[----:B------:R-:W-:Y:S02]  /*a200*/  PRMT R44, R92, 0x5410, R72 ;  /* 0x000054105c2c7816 */ /* 0x000fe40000000048 */
[----:B------:R-:W-:Y:S01]  /*a210*/  PRMT R47, R52, 0x5410, R47 ;  /* 0x00005410342f7816 */ /* 0x000fe2000000002f */
[----:B------:R-:W-:Y:S06]  /*a220*/  BRA `(.L_x_4008) ;  /* 0x0000002c00dc7947 */ /* 0x000fec0003800000 */
.L_x_3975:
[----:B------:R-:W-:Y:S01]  /*a230*/  MOV R89, RZ ;  /* 0x000000ff00597202 */ /* 0x000fe20000000f00 */
[----:B01----:R-:W-:Y:S01]  /*a240*/  IMAD.MOV.U32 R44, RZ, RZ, R96 ;  /* 0x000000ffff2c7224 */ /* 0x003fe200078e0060 */
[----:B--2---:R-:W-:Y:S01]  /*a250*/  MOV R90, R52 ;  /* 0x00000034005a7202 */ /* 0x004fe20000000f00 */
        /* <DEDUP_REMOVED lines=16> */
.L_x_4011:
        /* <DEDUP_REMOVED lines=12> */
.L_x_4012:
        /* <DEDUP_REMOVED lines=54> */
.L_x_4010:
        /* <DEDUP_REMOVED lines=11> */
.L_x_4009:
        /* <DEDUP_REMOVED lines=16> */
.L_x_4015:
        /* <DEDUP_REMOVED lines=12> */
.L_x_4016:
        /* <DEDUP_REMOVED lines=55> */
.L_x_4014:
        /* <DEDUP_REMOVED lines=11> */
.L_x_4013:
        /* <DEDUP_REMOVED lines=16> */
.L_x_4019:
        /* <DEDUP_REMOVED lines=12> */
.L_x_4020:
        /* <DEDUP_REMOVED lines=52> */
[----:B------:R-:W-:Y:S01]  /*b310*/  MOV R90, R44 ;  /* 0x0000002c005a7202 */ /* 0x000fe20000000f00 */
[----:B------:R-:W-:Y:S01]  /*b320*/  IMAD.MOV.U32 R44, RZ, RZ, RZ ;  /* 0x000000ffff2c7224 */ /* 0x000fe200078e00ff */
[----:B------:R-:W-:-:S07]  /*b330*/  LOP3.LUT R56, R54, R56, R45, 0x96, !PT ;  /* 0x0000003836387212 */ /* 0x000fce00078e962d */
.L_x_4018:
        /* <DEDUP_REMOVED lines=11> */
.L_x_4017:
        /* <DEDUP_REMOVED lines=16> */
.L_x_4023:
        /* <DEDUP_REMOVED lines=12> */
.L_x_4024:
        /* <DEDUP_REMOVED lines=55> */
.L_x_4022:
        /* <DEDUP_REMOVED lines=11> */
.L_x_4021:
        /* <DEDUP_REMOVED lines=16> */
.L_x_4027:
        /* <DEDUP_REMOVED lines=12> */
.L_x_4028:
        /* <DEDUP_REMOVED lines=55> */
.L_x_4026:
        /* <DEDUP_REMOVED lines=11> */
.L_x_4025:
        /* <DEDUP_REMOVED lines=16> */
.L_x_4031:
        /* <DEDUP_REMOVED lines=12> */
.L_x_4032:
        /* <DEDUP_REMOVED lines=55> */
.L_x_4030:
        /* <DEDUP_REMOVED lines=11> */
.L_x_4029:
        /* <DEDUP_REMOVED lines=16> */
.L_x_4035:
        /* <DEDUP_REMOVED lines=12> */
.L_x_4036:
        /* <DEDUP_REMOVED lines=55> */
.L_x_4034:
        /* <DEDUP_REMOVED lines=11> */
.L_x_4033:
        /* <DEDUP_REMOVED lines=16> */
.L_x_4039:
        /* <DEDUP_REMOVED lines=12> */
.L_x_4040:
        /* <DEDUP_REMOVED lines=55> */
.L_x_4038:
        /* <DEDUP_REMOVED lines=11> */
.L_x_4037:
[----:B------:R-:W-:Y:S02]  /*d150*/  F2FP.F16.F32.PACK_AB R47, RZ, R103 ;  /* 0x00000067ff2f723e */ /* 0x000fe400000000ff */
[----:B------:R-:W-:Y:S02]  /*d160*/  PRMT R46, R100, 0x5410, R102 ;  /* 0x00005410642e7816 */ /* 0x000fe40000000066 */
[----:B------:R-:W-:Y:S02]  /*d170*/  PRMT R45, R98, 0x5410, R96 ;  /* 0x00005410622d7816 */ /* 0x000fe40000000060 */
[----:B------:R-:W-:Y:S02]  /*d180*/  PRMT R44, R92, 0x5410, R72 ;  /* 0x000054105c2c7816 */ /* 0x000fe40000000048 */
[----:B------:R-:W-:-:S07]  /*d190*/  PRMT R47, R52, 0x5410, R47 ;  /* 0x00005410342f7816 */ /* 0x000fce000000002f */
.L_x_4008:
[C---:B------:R-:W-:Y:S01]  /*d1a0*/  VIADD R107, R119.reuse, 0x100 ;  /* 0x00000100776b7836 */ /* 0x040fe20000000000 */
        /* <DEDUP_REMOVED lines=24> */
[----:B------:R-:W-:Y:S01]  /*d330*/  VIADD R107, R88, 0x100 ;  /* 0x00000100586b7836 */ /* 0x000fe20000000000 */
[----:B------:R-:W-:Y:S02]  /*d340*/  LOP3.LUT R46, R46, R108, R106, 0xfe, !PT ;  /* 0x0000006c2e2e7212 */ /* 0x000fe400078efe6a */
[----:B------:R-:W-:Y:S01]  /*d350*/  LOP3.LUT R47, R111, R47, RZ, 0xfc, !PT ;  /* 0x0000002f6f2f7212 */ /* 0x000fe200078efcff */
[----:B0-----:R-:W-:Y:S01]  /*d360*/  IMAD.WIDE.U32 R44, R107, 0x8, R44 ;  /* 0x000000086b2c7825 */ /* 0x001fe200078e002c */
[----:B------:R-:W-:-:S05]  /*d370*/  LOP3.LUT R46, R46, 0xff, R71, 0xf8, !PT ;  /* 0x000000ff2e2e7812 */ /* 0x000fca00078ef847 */
[----:B------:R0:W-:Y:S02]  /*d380*/  STG.E.64 desc[UR6][R44.64], R46 ;  /* 0x0000002e2c007986 */ /* 0x0001e4000c101b06 */
.L_x_4041:
[----:B-----5:R1:W5:Y:S04]  /*d390*/  @P1 LDG.E.128 R36, desc[UR6][R104.64] ;  /* 0x0000000668241981 */ /* 0x020368000c1e1d00 */
[----:B------:R1:W5:Y:S01]  /*d3a0*/  @P0 LDG.E.128 R40, desc[UR6][R84.64] ;  /* 0x0000000654280981 */ /* 0x000362000c1e1d00 */
[----:B------:R-:W-:Y:S05]  /*d3b0*/  @!P0 BRA `(.L_x_4042) ;  /* 0x0000003000788947 */ /* 0x000fea0003800000 */
[----:B------:R-:W-:-:S13]  /*d3c0*/  ISETP.GT.AND P0, PT, R86, RZ, PT ;  /* 0x000000ff5600720c */ /* 0x000fda0003f04270 */
[----:B-----5:R-:W-:Y:S01]  /*d3d0*/  @!P0 HADD2.F32 R117, -RZ, R40.H0_H0 ;  /* 0x20000028ff758230 */ /* 0x020fe20000004100 */
[----:B0-----:R-:W-:Y:S01]  /*d3e0*/  @!P0 MOV R44, R94 ;  /* 0x0000005e002c8202 */ /* 0x001fe20000000f00 */
        /* <DEDUP_REMOVED lines=17> */
.L_x_4045:
[----:B------:R-:W-:-:S04]  /*d500*/  VIADD R2, R2, 0x1 ;  /* 0x0000000102027836 */ /* 0x000fc80000000000 */
[C---:B-1----:R-:W-:Y:S01]  /*d510*/  IMAD.WIDE.U32 R84, R2.reuse, -0x2daee0ad, RZ ;  /* 0xd2511f5302547825 */ /* 0x042fe200078e00ff */
        /* <DEDUP_REMOVED lines=10> */
.L_x_4046:
        /* <DEDUP_REMOVED lines=55> */
.L_x_4044:
[----:B------:R-:W-:Y:S01]  /*d930*/  I2FP.F32.U32 R45, R45 ;  /* 0x0000002d002d7245 */ /* 0x000fe20000201000 */
[----:B------:R-:W-:Y:S01]  /*d940*/  HADD2.F32 R47, -RZ, R36.H0_H0 ;  /* 0x20000024ff2f7230 */ /* 0x000fe20000004100 */
[----:B------:R-:W-:Y:S01]  /*d950*/  MOV R46, 0x2f800000 ;  /* 0x2f800000002e7802 */ /* 0x000fe20000000f00 */
[----:B------:R-:W-:-:S03]  /*d960*/  HADD2.F32 R72, -RZ, R40.H0_H0 ;  /* 0x20000028ff487230 */ /* 0x000fc60000004100 */
[----:B------:R-:W-:Y:S01]  /*d970*/  FMUL.FTZ R47, R47, UR13 ;  /* 0x0000000d2f2f7c20 */ /* 0x000fe20008410000 */
[----:B------:R-:W-:Y:S01]  /*d980*/  FFMA.FTZ R45, R45, R46, 1.1641532182693481445e-10 ;  /* 0x2f0000002d2d7423 */ /* 0x000fe2000001002e */
[----:B------:R-:W-:Y:S02]  /*d990*/  HADD2.F32 R46, -RZ, R23.H0_H0 ;  /* 0x20000017ff2e7230 */ /* 0x000fe40000004100 */
[----:B------:R-:W-:Y:S02]  /*d9a0*/  FMUL.FTZ R47, R47, UR12 ;  /* 0x0000000c2f2f7c20 */ /* 0x000fe40008410000 */
[----:B------:R-:W-:-:S04]  /*d9b0*/  FSETP.GTU.FTZ.AND P2, PT, R45, UR10, PT ;  /* 0x0000000a2d007c0b */ /* 0x000fc8000bf5c000 */
[----:B------:R-:W-:Y:S02]  /*d9c0*/  FSEL R117, R47, RZ, !P2 ;  /* 0x000000ff2f757208 */ /* 0x000fe40005000000 */
[----:B------:R-:W-:-:S03]  /*d9d0*/  SEL R71, RZ, 0x1, P2 ;  /* 0x00000001ff477807 */ /* 0x000fc60001000000 */
[----:B------:R-:W-:-:S07]  /*d9e0*/  FFMA.FTZ R117, R117, R46, R72 ;  /* 0x0000002e75757223 */ /* 0x000fce0000010048 */
.L_x_4043:
        /* <DEDUP_REMOVED lines=20> */
.L_x_4049:
[----:B------:R-:W-:-:S04]  /*db30*/  IADD3 R2, PT, PT, R2, 0x1, RZ ;  /* 0x0000000102027810 */ /* 0x000fc80007ffe0ff */
[C---:B------:R-:W-:Y:S01]  /*db40*/  ISETP.NE.AND P2, PT, R2.reuse, RZ, PT ;  /* 0x000000ff0200720c */ /* 0x040fe20003f45270 */
[----:B-1----:R-:W-:-:S12]  /*db50*/  IMAD.WIDE.U32 R84, R2, -0x2daee0ad, RZ ;  /* 0xd2511f5302547825 */ /* 0x002fd800078e00ff */
        /* <DEDUP_REMOVED lines=9> */
.L_x_4050:
        /* <DEDUP_REMOVED lines=55> */
.L_x_4048:
[----:B------:R-:W-:Y:S01]  /*df60*/  I2FP.F32.U32 R44, R46 ;  /* 0x0000002e002c7245 */ /* 0x000fe20000201000 */
[----:B------:R-:W-:Y:S02]  /*df70*/  HADD2.F32 R46, -RZ, R36.H1_H1 ;  /* 0x30000024ff2e7230 */ /* 0x000fe40000004100 */
[----:B------:R-:W-:Y:S02]  /*df80*/  IMAD.MOV.U32 R47, RZ, RZ, 0x2f800000 ;  /* 0x2f800000ff2f7424 */ /* 0x000fe400078e00ff */
[----:B-1----:R-:W-:Y:S02]  /*df90*/  HADD2.F32 R84, -RZ, R40.H1_H1 ;  /* 0x30000028ff547230 */ /* 0x002fe40000004100 */
        /* <DEDUP_REMOVED lines=8> */
.L_x_4047:
        /* <DEDUP_REMOVED lines=20> */
.L_x_4053:
        /* <DEDUP_REMOVED lines=12> */
.L_x_4054:
        /* <DEDUP_REMOVED lines=55> */
.L_x_4052:
        /* <DEDUP_REMOVED lines=12> */
.L_x_4051:
        /* <DEDUP_REMOVED lines=20> */
.L_x_4057:
        /* <DEDUP_REMOVED lines=12> */
.L_x_4058:
        /* <DEDUP_REMOVED lines=55> */
.L_x_4056:
        /* <DEDUP_REMOVED lines=12> */
.L_x_4055:
        /* <DEDUP_REMOVED lines=20> */
.L_x_4061:
        /* <DEDUP_REMOVED lines=12> */
.L_x_4062:
        /* <DEDUP_REMOVED lines=55> */
.L_x_4060:
        /* <DEDUP_REMOVED lines=12> */
.L_x_4059:
        /* <DEDUP_REMOVED lines=20> */
.L_x_4065:
        /* <DEDUP_REMOVED lines=12> */
.L_x_4066:
        /* <DEDUP_REMOVED lines=55> */
.L_x_4064:
        /* <DEDUP_REMOVED lines=12> */
.L_x_4063:
[----:B------:R-:W-:Y:S01]  /*f8e0*/  F2FP.F16.F32.PACK_AB R100, RZ, R107 ;  /* 0x0000006bff64723e */ /* 0x000fe200000000ff */
[----:B-1----:R-:W-:Y:S01]  /*f8f0*/  @!P0 HADD2.F32 R105, -RZ, R43.H0_H0 ;  /* 0x2000002bff698230 */ /* 0x002fe20000004100 */
        /* <DEDUP_REMOVED lines=18> */
.L_x_4069:
        /* <DEDUP_REMOVED lines=12> */
.L_x_4070:
        /* <DEDUP_REMOVED lines=55> */
.L_x_4068:
        /* <DEDUP_REMOVED lines=12> */
.L_x_4067:
        /* <DEDUP_REMOVED lines=20> */
.L_x_4073:
        /* <DEDUP_REMOVED lines=12> */
.L_x_4074:
        /* <DEDUP_REMOVED lines=52> */
[----:B------:R-:W-:Y:S01]  /*10450*/  LOP3.LUT R56, R54, R56, R45, 0x96, !PT ;  /* 0x0000003836387212 */ /* 0x000fe200078e962d */
[----:B------:R-:W-:Y:S01]  /*10460*/  IMAD.MOV.U32 R45, RZ, RZ, R96 ;  /* 0x000000ffff2d7224 */ /* 0x000fe200078e0060 */
[----:B------:R-:W-:-:S07]  /*10470*/  MOV R72, R44 ;  /* 0x0000002c00487202 */ /* 0x000fce0000000f00 */
.L_x_4072:
        /* <DEDUP_REMOVED lines=12> */
.L_x_4071:
[----:B------:R-:W-:Y:S02]  /*10540*/  F2FP.F16.F32.PACK_AB R47, RZ, R85 ;  /* 0x00000055ff2f723e */ /* 0x000fe400000000ff */
[----:B------:R-:W-:Y:S02]  /*10550*/  PRMT R46, R98, 0x5410, R100 ;  /* 0x00005410622e7816 */ /* 0x000fe40000000064 */
[----:B------:R-:W-:Y:S02]  /*10560*/  PRMT R45, R92, 0x5410, R94 ;  /* 0x000054105c2d7816 */ /* 0x000fe4000000005e */
[----:B------:R-:W-:Y:S02]  /*10570*/  PRMT R44, R90, 0x5410, R88 ;  /* 0x000054105a2c7816 */ /* 0x000fe40000000058 */
[----:B------:R-:W-:Y:S01]  /*10580*/  PRMT R47, R86, 0x5410, R47 ;  /* 0x00005410562f7816 */ /* 0x000fe2000000002f */
[----:B------:R-:W-:Y:S06]  /*10590*/  BRA `(.L_x_4075) ;  /* 0x0000002c00e07947 */ /* 0x000fec0003800000 */
.L_x_4042:
        /* <DEDUP_REMOVED lines=19> */
.L_x_4078:
        /* <DEDUP_REMOVED lines=12> */
.L_x_4079:
        /* <DEDUP_REMOVED lines=55> */
.L_x_4077:
        /* <DEDUP_REMOVED lines=11> */
.L_x_4076:
        /* <DEDUP_REMOVED lines=16> */
.L_x_4082:
        /* <DEDUP_REMOVED lines=12> */
.L_x_4083:
        /* <DEDUP_REMOVED lines=55> */
.L_x_4081:
        /* <DEDUP_REMOVED lines=11> */
.L_x_4080:
        /* <DEDUP_REMOVED lines=16> */
.L_x_4086:
        /* <DEDUP_REMOVED lines=12> */
.L_x_4087:
        /* <DEDUP_REMOVED lines=55> */
.L_x_4085:
        /* <DEDUP_REMOVED lines=11> */
.L_x_4084:
        /* <DEDUP_REMOVED lines=16> */
.L_x_4090:
        /* <DEDUP_REMOVED lines=12> */
.L_x_4091:
        /* <DEDUP_REMOVED lines=55> */
.L_x_4089:
        /* <DEDUP_REMOVED lines=11> */
.L_x_4088:
        /* <DEDUP_REMOVED lines=16> */
.L_x_4094:
        /* <DEDUP_REMOVED lines=12> */
.L_x_4095:
        /* <DEDUP_REMOVED lines=55> */
.L_x_4093:
        /* <DEDUP_REMOVED lines=11> */
.L_x_4092:
        /* <DEDUP_REMOVED lines=16> */
.L_x_4098:
        /* <DEDUP_REMOVED lines=12> */
.L_x_4099:
        /* <DEDUP_REMOVED lines=55> */
.L_x_4097:
        /* <DEDUP_REMOVED lines=11> */
.L_x_4096:
[----:B------:R-:W-:Y:S01]  /*12910*/  F2FP.F16.F32.PACK_AB R98, RZ, R107 ;  /* 0x0000006bff62723e */ /* 0x000fe200000000ff */
[----:B------:R-:W-:Y:S01]  /*12920*/  IMAD.MOV.U32 R44, RZ, RZ, R45 ;  /* 0x000000ffff2c7224 */ /* 0x000fe200078e002d */
[----:B-1----:R-:W-:Y:S01]  /*12930*/  MOV R105, RZ ;  /* 0x000000ff00697202 */ /* 0x002fe20000000f00 */
        /* <DEDUP_REMOVED lines=13> */
.L_x_4102:
        /* <DEDUP_REMOVED lines=12> */
.L_x_4103:
        /* <DEDUP_REMOVED lines=55> */
.L_x_4101:
        /* <DEDUP_REMOVED lines=11> */
.L_x_4100:
        /* <DEDUP_REMOVED lines=16> */
.L_x_4106:
        /* <DEDUP_REMOVED lines=12> */
.L_x_4107:
        /* <DEDUP_REMOVED lines=52> */
[----:B------:R-:W-:Y:S02]  /*133f0*/  LOP3.LUT R56, R54, R56, R45, 0x96, !PT ;  /* 0x0000003836387212 */ /* 0x000fe400078e962d */
[----:B------:R-:W-:Y:S01]  /*13400*/  MOV R45, R72 ;  /* 0x00000048002d7202 */ /* 0x000fe20000000f00 */
[----:B------:R-:W-:-:S07]  /*13410*/  IMAD.MOV.U32 R72, RZ, RZ, R44 ;  /* 0x000000ffff487224 */ /* 0x000fce00078e002c */
.L_x_4105:
        /* <DEDUP_REMOVED lines=11> */
.L_x_4104:
[----:B------:R-:W-:Y:S02]  /*134d0*/  F2FP.F16.F32.PACK_AB R47, RZ, R85 ;  /* 0x00000055ff2f723e */ /* 0x000fe400000000ff */
[----:B------:R-:W-:Y:S02]  /*134e0*/  PRMT R46, R96, 0x5410, R98 ;  /* 0x00005410602e7816 */ /* 0x000fe40000000062 */
[----:B------:R-:W-:Y:S02]  /*134f0*/  PRMT R45, R92, 0x5410, R94 ;  /* 0x000054105c2d7816 */ /* 0x000fe4000000005e */
[----:B------:R-:W-:Y:S02]  /*13500*/  PRMT R44, R90, 0x5410, R88 ;  /* 0x000054105a2c7816 */ /* 0x000fe40000000058 */
[----:B------:R-:W-:-:S07]  /*13510*/  PRMT R47, R86, 0x5410, R47 ;  /* 0x00005410562f7816 */ /* 0x000fce000000002f */
.L_x_4075:
        /* <DEDUP_REMOVED lines=47> */
.L_x_4108:
[----:B0-----:R-:W0:Y:S01]  /*13810*/  SHFL.BFLY PT, R45, R54, 0x1, 0x1f ;  /* 0x0c201f00362d7f89 */ /* 0x001e2200000e0000 */
[----:B------:R-:W-:Y:S01]  /*13820*/  LOP3.LUT P0, RZ, R50, 0x1f, RZ, 0xc0, !PT ;  /* 0x0000001f32ff7812 */ /* 0x000fe2000780c0ff */
[----:B------:R-:W-:Y:S01]  /*13830*/  BSSY.RECONVERGENT B0, `(.L_x_4109) ;  /* 0x0000050000007945 */ /* 0x000fe20003800200 */
        /* <DEDUP_REMOVED lines=10> */
[----:B------:R-:W-:Y:S01]  /*138e0*/  FMUL.FTZ R44, R44, 0.001302083372138440609 ;  /* 0x3aaaaaab2c2c7820 */ /* 0x000fe20000410000 */
[----:B------:R-:W-:Y:S01]  /*138f0*/  ISETP.GT.U32.AND P1, PT, R76, 0x7, PT ;  /* 0x000000074c00780c */ /* 0x000fe20003f24070 */
[----:B------:R-:W-:Y:S02]  /*13900*/  IMAD.MOV.U32 R76, RZ, RZ, RZ ;  /* 0x000000ffff4c7224 */ /* 0x000fe400078e00ff */
        /* <DEDUP_REMOVED lines=66> */
.L_x_4110:
[----:B------:R-:W-:Y:S05]  /*13d30*/  BSYNC.RECONVERGENT B0 ;  /* 0x0000000000007941 */ /* 0x000fea0003800200 */
.L_x_4109:
        /* <DEDUP_REMOVED lines=12> */
.L_x_4112:
[----:B------:R-:W-:Y:S05]  /*13e00*/  BSYNC.RECONVERGENT B0 ;  /* 0x0000000000007941 */ /* 0x000fea0003800200 */
.L_x_4111:
        /* <DEDUP_REMOVED lines=50> */
[----:B------:R-:W-:Y:S02]  /*14130*/  FMUL.FTZ R46, R46, R123 ;  /* 0x0000007b2e2e7220 */ /* 0x000fe40000410000 */
[----:B------:R-:W1:Y:S02]  /*14140*/  SHFL.IDX PT, R121, R77, RZ, 0x1f ;  /* 0x00001fff4d797589 */ /* 0x000e6400000e0000 */
[----:B------:R-:W-:-:S02]  /*14150*/  FFMA.FTZ R52, R52, R46, R45 ;  /* 0x0000002e34347223 */ /* 0x000fc4000001002d */
        /* <DEDUP_REMOVED lines=15> */
[----:B------:R-:W-:-:S04]  /*14250*/  VIADD R48, R48, 0xffffffff ;  /* 0xffffffff30307836 */ /* 0x000fc80000000000 */
[----:B------:R-:W-:Y:S02]  /*14260*/  IMAD R87, R48, R87, RZ ;  /* 0x0000005730577224 */ /* 0x000fe400078e02ff */
        /* <DEDUP_REMOVED lines=24> */
[----:B------:R-:W-:-:S02]  /*143f0*/  HADD2.F32 R49, -RZ, R5.H0_H0 ;  /* 0x20000005ff317230 */ /* 0x000fc40000004100 */
[C---:B------:R-:W-:Y:S01]  /*14400*/  FMUL.FTZ R44, R77.reuse, R46 ;  /* 0x0000002e4d2c7220 */ /* 0x040fe20000410000 */
[--C-:B------:R-:W-:Y:S02]  /*14410*/  HADD2.F32 R91, -RZ, R32.reuse.H0_H0 ;  /* 0x20000020ff5b7230 */ /* 0x100fe40000004100 */
[C---:B------:R-:W-:Y:S01]  /*14420*/  FMUL.FTZ R92, R77.reuse, R48 ;  /* 0x000000304d5c7220 */ /* 0x040fe20000410000 */
[----:B------:R-:W-:Y:S02]  /*14430*/  HADD2.F32 R93, -RZ, R5.H1_H1 ;  /* 0x30000005ff5d7230 */ /* 0x000fe40000004100 */
[----:B------:R-:W-:Y:S01]  /*14440*/  FMUL.FTZ R83, R77, R94 ;  /* 0x0000005e4d537220 */ /* 0x000fe20000410000 */
[----:B------:R-:W-:Y:S02]  /*14450*/  HADD2.F32 R95, -RZ, R32.H1_H1 ;  /* 0x30000020ff5f7230 */ /* 0x000fe40000004100 */
[----:B------:R-:W-:Y:S01]  /*14460*/  FFMA.FTZ R44, R44, R49, R91 ;  /* 0x000000312c2c7223 */ /* 0x000fe2000001005b */
[----:B------:R-:W-:-:S02]  /*14470*/  HADD2.F32 R94, -RZ, R33.H1_H1 ;  /* 0x30000021ff5e7230 */ /* 0x000fc40000004100 */
[C---:B------:R-:W-:Y:S01]  /*14480*/  FMUL.FTZ R55, R77.reuse, R54 ;  /* 0x000000364d377220 */ /* 0x040fe20000410000 */
[--C-:B------:R-:W-:Y:S02]  /*14490*/  HADD2.F32 R91, -RZ, R6.reuse.H0_H0 ;  /* 0x20000006ff5b7230 */ /* 0x100fe40000004100 */
[----:B------:R-:W-:Y:S01]  /*144a0*/  FFMA.FTZ R49, R92, R93, R95 ;  /* 0x0000005d5c317223 */ /* 0x000fe2000001005f */
[----:B------:R-:W-:Y:S02]  /*144b0*/  HADD2.F32 R92, -RZ, R6.H1_H1 ;  /* 0x30000006ff5c7230 */ /* 0x000fe40000004100 */
[C---:B------:R-:W-:Y:S01]  /*144c0*/  FMUL.FTZ R52, R77.reuse, R52 ;  /* 0x000000344d347220 */ /* 0x040fe20000410000 */
[----:B------:R-:W-:Y:S02]  /*144d0*/  HADD2.F32 R93, -RZ, R33.H0_H0 ;  /* 0x20000021ff5d7230 */ /* 0x000fe40000004100 */
[----:B------:R-:W-:Y:S01]  /*144e0*/  FMUL.FTZ R86, R77, R86 ;  /* 0x000000564d567220 */ /* 0x000fe20000410000 */
[----:B------:R-:W-:-:S02]  /*144f0*/  HADD2.F32 R95, -RZ, R7.H1_H1 ;  /* 0x30000007ff5f7230 */ /* 0x000fc40000004100 */
[----:B------:R-:W-:Y:S01]  /*14500*/  FMUL.FTZ R85, R77, R82 ;  /* 0x000000524d557220 */ /* 0x000fe20000410000 */
[----:B------:R-:W-:Y:S02]  /*14510*/  HADD2.F32 R97, -RZ, R34.H1_H1 ;  /* 0x30000022ff617230 */ /* 0x000fe40000004100 */
[----:B------:R-:W-:Y:S01]  /*14520*/  FFMA.FTZ R55, R55, R92, R94 ;  /* 0x0000005c37377223 */ /* 0x000fe2000001005e */
[C---:B------:R-:W-:Y:S01]  /*14530*/  FMUL.FTZ R89, R77.reuse, R80 ;  /* 0x000000504d597220 */ /* 0x040fe20000410000 */
[C---:B------:R-:W-:Y:S01]  /*14540*/  FMUL.FTZ R82, R77.reuse, R96 ;  /* 0x000000604d527220 */ /* 0x040fe20000410000 */
[C---:B------:R-:W-:Y:S01]  /*14550*/  FMUL.FTZ R81, R77.reuse, R98 ;  /* 0x000000624d517220 */ /* 0x040fe20000410000 */
[----:B------:R-:W-:Y:S01]  /*14560*/  FFMA.FTZ R52, R52, R91, R93 ;  /* 0x0000005b34347223 */ /* 0x000fe2000001005d */
[----:B------:R-:W-:Y:S01]  /*14570*/  FFMA.FTZ R86, R86, R95, R97 ;  /* 0x0000005f56567223 */ /* 0x000fe20000010061 */
[----:B------:R-:W-:Y:S02]  /*14580*/  HADD2.F32 R92, -RZ, R8.H1_H1 ;  /* 0x30000008ff5c7230 */ /* 0x000fe40000004100 */
[----:B------:R-:W-:Y:S01]  /*14590*/  FMUL.FTZ R80, R77, R100 ;  /* 0x000000644d507220 */ /* 0x000fe20000410000 */
[----:B------:R-:W-:-:S02]  /*145a0*/  HADD2.F32 R94, -RZ, R35.H1_H1 ;  /* 0x30000023ff5e7230 */ /* 0x000fc40000004100 */
[C---:B------:R-:W-:Y:S01]  /*145b0*/  FMUL.FTZ R79, R77.reuse, R102 ;  /* 0x000000664d4f7220 */ /* 0x040fe20000410000 */
[----:B------:R-:W-:Y:S02]  /*145c0*/  HADD2.F32 R96, -RZ, R7.H0_H0 ;  /* 0x20000007ff607230 */ /* 0x000fe40000004100 */
[C---:B------:R-:W-:Y:S01]  /*145d0*/  FMUL.FTZ R75, R77.reuse, R76 ;  /* 0x0000004c4d4b7220 */ /* 0x040fe20000410000 */
[----:B------:R-:W-:Y:S02]  /*145e0*/  HADD2.F32 R98, -RZ, R34.H0_H0 ;  /* 0x20000022ff627230 */ /* 0x000fe40000004100 */
[----:B------:R-:W-:Y:S01]  /*145f0*/  FMUL.FTZ R88, R77, R88 ;  /* 0x000000584d587220 */ /* 0x000fe20000410000 */
[----:B------:R-:W-:Y:S02]  /*14600*/  HADD2.F32 R91, -RZ, R13.H0_H0 ;  /* 0x2000000dff5b7230 */ /* 0x000fe40000004100 */
[----:B------:R-:W-:Y:S01]  /*14610*/  FFMA.FTZ R89, R89, R92, R94 ;  /* 0x0000005c59597223 */ /* 0x000fe2000001005e */
[----:B------:R-:W-:-:S02]  /*14620*/  HADD2.F32 R93, -RZ, R28.H0_H0 ;  /* 0x2000001cff5d7230 */ /* 0x000fc40000004100 */
[----:B------:R-:W-:Y:S01]  /*14630*/  FFMA.FTZ R75, R75, R96, R98 ;  /* 0x000000604b4b7223 */ /* 0x000fe20000010062 */
[--C-:B------:R-:W-:Y:S02]  /*14640*/  HADD2.F32 R95, -RZ, R14.reuse.H1_H1 ;  /* 0x3000000eff5f7230 */ /* 0x100fe40000004100 */
[C---:B------:R-:W-:Y:S01]  /*14650*/  FMUL.FTZ R90, R77.reuse, R90 ;  /* 0x0000005a4d5a7220 */ /* 0x040fe20000410000 */
[--C-:B------:R-:W-:Y:S02]  /*14660*/  HADD2.F32 R97, -RZ, R29.reuse.H1_H1 ;  /* 0x3000001dff617230 */ /* 0x100fe40000004100 */
[----:B------:R-:W-:Y:S01]  /*14670*/  FFMA.FTZ R88, R88, R91, R93 ;  /* 0x0000005b58587223 */ /* 0x000fe2000001005d */
[----:B------:R-:W-:Y:S02]  /*14680*/  HADD2.F32 R100, -RZ, R14.H0_H0 ;  /* 0x2000000eff647230 */ /* 0x000fe40000004100 */
[----:B------:R-:W-:Y:S01]  /*14690*/  FMUL.FTZ R54, R77, R106 ;  /* 0x0000006a4d367220 */ /* 0x000fe20000410000 */
[----:B------:R-:W-:-:S02]  /*146a0*/  HADD2.F32 R102, -RZ, R29.H0_H0 ;  /* 0x2000001dff667230 */ /* 0x000fc40000004100 */
[----:B------:R-:W-:Y:S01]  /*146b0*/  FFMA.FTZ R92, R82, R95, R97 ;  /* 0x0000005f525c7223 */ /* 0x000fe20000010061 */
[----:B------:R-:W-:Y:S02]  /*146c0*/  HADD2.F32 R96, -RZ, R13.H1_H1 ;  /* 0x3000000dff607230 */ /* 0x000fe40000004100 */
[----:B------:R-:W-:Y:S01]  /*146d0*/  FMUL.FTZ R76, R77, R104 ;  /* 0x000000684d4c7220 */ /* 0x000fe20000410000 */
[----:B------:R-:W-:Y:S02]  /*146e0*/  HADD2.F32 R98, -RZ, R28.H1_H1 ;  /* 0x3000001cff627230 */ /* 0x000fe40000004100 */
[----:B------:R-:W-:Y:S01]  /*146f0*/  FFMA.FTZ R91, R83, R100, R102 ;  /* 0x00000064535b7223 */ /* 0x000fe20000010066 */
[----:B------:R-:W-:Y:S02]  /*14700*/  HADD2.F32 R82, -RZ, R15.H0_H0 ;  /* 0x2000000fff527230 */ /* 0x000fe40000004100 */
[----:B------:R-:W-:Y:S01]  /*14710*/  FMUL.FTZ R53, R77, R108 ;  /* 0x0000006c4d357220 */ /* 0x000fe20000410000 */
[----:B------:R-:W-:-:S02]  /*14720*/  HADD2.F32 R94, -RZ, R30.H0_H0 ;  /* 0x2000001eff5e7230 */ /* 0x000fc40000004100 */
        /* <DEDUP_REMOVED lines=13> */
[----:B------:R-:W-:Y:S01]  /*14800*/  HADD2.F32 R101, -RZ, R20.H0_H0 ;  /* 0x20000014ff657230 */ /* 0x000fe20000004100 */
[----:B------:R-:W0:Y:S01]  /*14810*/  LDC.64 R82, c[0x0][0x428] ;  /* 0x00010a00ff527b82 */ /* 0x000e220000000a00 */
[----:B------:R-:W-:Y:S02]  /*14820*/  HADD2.F32 R103, -RZ, R24.H0_H0 ;  /* 0x20000018ff677230 */ /* 0x000fe40000004100 */
[----:B------:R-:W-:Y:S01]  /*14830*/  FFMA.FTZ R95, R79, R96, R98 ;  /* 0x000000604f5f7223 */ /* 0x000fe20000010062 */
[----:B------:R-:W-:-:S02]  /*14840*/  HADD2.F32 R97, -RZ, R16.H1_H1 ;  /* 0x30000010ff617230 */ /* 0x000fc40000004100 */
[C---:B------:R-:W-:Y:S01]  /*14850*/  FMUL.FTZ R45, R77.reuse, R116 ;  /* 0x000000744d2d7220 */ /* 0x040fe20000410000 */
[----:B------:R-:W-:Y:S02]  /*14860*/  HADD2.F32 R99, -RZ, R31.H1_H1 ;  /* 0x3000001fff637230 */ /* 0x000fe40000004100 */
[----:B------:R-:W-:Y:S01]  /*14870*/  FFMA.FTZ R79, R54, R101, R103 ;  /* 0x00000065364f7223 */ /* 0x000fe20000010067 */
[----:B------:R-:W-:Y:S01]  /*14880*/  SHF.R.S32.HI R54, RZ, 0x1f, R87 ;  /* 0x0000001fff367819 */ /* 0x000fe20000011457 */
[----:B------:R-:W-:Y:S02]  /*14890*/  HADD2.F32 R96, -RZ, R20.H1_H1 ;  /* 0x30000014ff607230 */ /* 0x000fe40000004100 */
[----:B------:R-:W-:Y:S01]  /*148a0*/  FMUL.FTZ R46, R77, R118 ;  /* 0x000000764d2e7220 */ /* 0x000fe20000410000 */
[----:B------:R-:W-:Y:S01]  /*148b0*/  FFMA.FTZ R98, R76, R97, R99 ;  /* 0x000000614c627223 */ /* 0x000fe20000010063 */
[----:B------:R-:W-:Y:S01]  /*148c0*/  HADD2.F32 R76, -RZ, R24.H1_H1 ;  /* 0x30000018ff4c7230 */ /* 0x000fe20000004100 */
[----:B------:R-:W-:Y:S01]  /*148d0*/  LEA.HI R87, R54, R87, RZ, 0x3 ;  /* 0x0000005736577211 */ /* 0x000fe200078f18ff */
[----:B------:R-:W-:-:S02]  /*148e0*/  HADD2.F32 R80, -RZ, R22.H0_H0 ;  /* 0x20000016ff507230 */ /* 0x000fc40000004100 */
[----:B------:R-:W-:Y:S01]  /*148f0*/  FMUL.FTZ R77, R77, R120 ;  /* 0x000000784d4d7220 */ /* 0x000fe20000410000 */
[--C-:B------:R-:W-:Y:S02]  /*14900*/  HADD2.F32 R100, -RZ, R25.reuse.H0_H0 ;  /* 0x20000019ff647230 */ /* 0x100fe40000004100 */
[----:B------:R-:W-:Y:S01]  /*14910*/  FFMA.FTZ R96, R53, R96, R76 ;  /* 0x0000006035607223 */ /* 0x000fe2000001004c */
[----:B------:R-:W-:Y:S01]  /*14920*/  HADD2.F32 R81, -RZ, R22.H1_H1 ;  /* 0x30000016ff517230 */ /* 0x000fe20000004100 */
[----:B------:R-:W-:Y:S01]  /*14930*/  LEA.HI.SX32 R87, R87, R50, 0x1d ;  /* 0x0000003257577211 */ /* 0x000fe200078feaff */
[----:B------:R-:W-:Y:S02]  /*14940*/  HADD2.F32 R97, -RZ, R25.H1_H1 ;  /* 0x30000019ff617230 */ /* 0x000fe40000004100 */
[----:B------:R-:W-:Y:S01]  /*14950*/  FFMA.FTZ R53, R51, R80, R100 ;  /* 0x0000005033357223 */ /* 0x000fe20000010064 */
[----:B------:R-:W-:Y:S01]  /*14960*/  HADD2.F32 R102, -RZ, R59.H0_H0 ;  /* 0x2000003bff667230 */ /* 0x000fe20000004100 */
[----:B------:R-:W-:Y:S01]  /*14970*/  F2FP.F16.F32.PACK_AB R44, R49, R44 ;  /* 0x0000002c312c723e */ /* 0x000fe200000000ff */
[----:B------:R-:W-:-:S02]  /*14980*/  HADD2.F32 R104, -RZ, R26.H0_H0 ;  /* 0x2000001aff687230 */ /* 0x000fc40000004100 */
[----:B------:R-:W-:Y:S01]  /*14990*/  FFMA.FTZ R100, R48, R81, R97 ;  /* 0x0000005130647223 */ /* 0x000fe20000010061 */
[----:B------:R-:W-:Y:S01]  /*149a0*/  HADD2.F32 R48, -RZ, R59.H1_H1 ;  /* 0x3000003bff307230 */ /* 0x000fe20000004100 */
[----:B------:R-:W-:Y:S01]  /*149b0*/  IADD3 R81, PT, PT, R87, 0x100, RZ ;  /* 0x0000010057517810 */ /* 0x000fe20007ffe0ff */
[----:B------:R-:W-:Y:S02]  /*149c0*/  HADD2.F32 R50, -RZ, R26.H1_H1 ;  /* 0x3000001aff327230 */ /* 0x000fe40000004100 */
[----:B------:R-:W-:Y:S01]  /*149d0*/  FFMA.FTZ R54, R47, R102, R104 ;  /* 0x000000662f367223 */ /* 0x000fe20000010068 */
[--C-:B------:R-:W-:Y:S01]  /*149e0*/  HADD2.F32 R47, -RZ, R58.reuse.H0_H0 ;  /* 0x2000003aff2f7230 */ /* 0x100fe20000004100 */
[----:B------:R-:W-:Y:S01]  /*149f0*/  F2FP.F16.F32.PACK_AB R49, R92, R91 ;  /* 0x0000005b5c31723e */ /* 0x000fe200000000ff */
[--C-:B------:R-:W-:Y:S02]  /*14a00*/  HADD2.F32 R51, -RZ, R27.reuse.H0_H0 ;  /* 0x2000001bff337230 */ /* 0x100fe40000004100 */
[----:B------:R-:W-:Y:S01]  /*14a10*/  FFMA.FTZ R97, R45, R48, R50 ;  /* 0x000000302d617223 */ /* 0x000fe20000010032 */
[----:B------:R-:W-:Y:S01]  /*14a20*/  HADD2.F32 R76, -RZ, R58.H1_H1 ;  /* 0x3000003aff4c7230 */ /* 0x000fe20000004100 */
[----:B------:R-:W-:Y:S01]  /*14a30*/  F2FP.F16.F32.PACK_AB R50, R94, R93 ;  /* 0x0000005d5e32723e */ /* 0x000fe200000000ff */
[----:B------:R-:W-:-:S02]  /*14a40*/  HADD2.F32 R80, -RZ, R27.H1_H1 ;  /* 0x3000001bff507230 */ /* 0x000fc40000004100 */
[----:B------:R-:W-:Y:S01]  /*14a50*/  FFMA.FTZ R99, R46, R47, R51 ;  /* 0x0000002f2e637223 */ /* 0x000fe20000010033 */
[----:B------:R-:W-:Y:S01]  /*14a60*/  VIADD R45, R87, 0x200 ;  /* 0x00000200572d7836 */ /* 0x000fe20000000000 */
[----:B------:R-:W-:Y:S01]  /*14a70*/  F2FP.F16.F32.PACK_AB R47, R89, R90 ;  /* 0x0000005a592f723e */ /* 0x000fe200000000ff */
[----:B------:R-:W-:Y:S01]  /*14a80*/  FFMA.FTZ R102, R77, R76, R80 ;  /* 0x0000004c4d667223 */ /* 0x000fe20000010050 */
[--C-:B0-----:R-:W-:Y:S01]  /*14a90*/  IMAD.WIDE.U32 R76, R87, 0x10, R82.reuse ;  /* 0x00000010574c7825 */ /* 0x101fe200078e0052 */
[----:B------:R-:W-:Y:S02]  /*14aa0*/  F2FP.F16.F32.PACK_AB R46, R86, R75 ;  /* 0x0000004b562e723e */ /* 0x000fe400000000ff */
[----:B------:R-:W-:Y:S01]  /*14ab0*/  F2FP.F16.F32.PACK_AB R51, R98, R95 ;  /* 0x0000005f6233723e */ /* 0x000fe200000000ff */
[--C-:B------:R-:W-:Y:S01]  /*14ac0*/  IMAD.WIDE.U32 R80, R81, 0x10, R82.reuse ;  /* 0x0000001051507825 */ /* 0x100fe200078e0052 */
[----:B------:R-:W-:Y:S02]  /*14ad0*/  F2FP.F16.F32.PACK_AB R48, R85, R88 ;  /* 0x000000585530723e */ /* 0x000fe400000000ff */
[----:B------:R-:W-:Y:S01]  /*14ae0*/  F2FP.F16.F32.PACK_AB R54, R97, R54 ;  /* 0x000000366136723e */ /* 0x000fe200000000ff */
[----:B------:R-:W-:Y:S01]  /*14af0*/  IMAD.WIDE.U32 R82, R45, 0x10, R82 ;  /* 0x000000102d527825 */ /* 0x000fe200078e0052 */
[----:B------:R-:W-:-:S02]  /*14b00*/  F2FP.F16.F32.PACK_AB R45, R55, R52 ;  /* 0x00000034372d723e */ /* 0x000fc400000000ff */
[----:B------:R-:W-:Y:S02]  /*14b10*/  F2FP.F16.F32.PACK_AB R55, R102, R99 ;  /* 0x000000636637723e */ /* 0x000fe400000000ff */
[----:B------:R-:W-:Y:S01]  /*14b20*/  F2FP.F16.F32.PACK_AB R53, R100, R53 ;  /* 0x000000356435723e */ /* 0x000fe200000000ff */
[----:B------:R0:W-:Y:S01]  /*14b30*/  STG.E.128 desc[UR6][R76.64], R44 ;  /* 0x0000002c4c007986 */ /* 0x0001e2000c101d06 */
[----:B------:R-:W-:-:S03]  /*14b40*/  F2FP.F16.F32.PACK_AB R52, R96, R79 ;  /* 0x0000004f6034723e */ /* 0x000fc600000000ff */
[----:B------:R0:W-:Y:S04]  /*14b50*/  STG.E.128 desc[UR6][R80.64], R48 ;  /* 0x0000003050007986 */ /* 0x0001e8000c101d06 */
[----:B------:R0:W-:Y:S02]  /*14b60*/  STG.E.128 desc[UR6][R82.64], R52 ;  /* 0x0000003452007986 */ /* 0x0001e4000c101d06 */
.L_x_4113:
[----:B0-----:R-:W0:Y:S01]  /*14b70*/  LDC.64 R44, c[0x0][0x380] ;  /* 0x0000e000ff2c7b82 */ /* 0x001e220000000a00 */
[----:B------:R-:W-:Y:S01]  /*14b80*/  UPLOP3.LUT UP0, UPT, UPT, UPT, UP0, 0x40, 0x4 ;  /* 0x000000000004789c */ /* 0x000fe20003f0e800 */
[----:B0-----:R-:W-:-:S04]  /*14b90*/  IADD3 R0, PT, PT, R0, R44, RZ ;  /* 0x0000002c00007210 */ /* 0x001fc80007ffe0ff */
[----:B------:R-:W-:-:S13]  /*14ba0*/  ISETP.GE.AND P0, PT, R0, R45, PT ;  /* 0x0000002d0000720c */ /* 0x000fda0003f06270 */
[----:B------:R-:W-:Y:S05]  /*14bb0*/  @!P0 BRA `(.L_x_4114) ;  /* 0xfffffebc00e88947 */ /* 0x000fea000383ffff */
[----:B------:R-:W-:Y:S05]  /*14bc0*/  EXIT ;  /* 0x000000000000794d */ /* 0x000fea0003800000 */
.L_x_4115:
        /* <DEDUP_REMOVED lines=11> */
.L_x_20934:


//--------------------- .text._ZN10layer_norm13ln_fwd_kernelINS_13Kernel_traitsIf13__nv_bfloat16S2_S2_fjLj6144ELj1ELj1ELj8ELj16ENS_18Kernel_traits_baseILj6144EfS2_S2_S2_fjLj256EEEEELb0ELb0ELb0ELb0EEEvNS_9FwdParamsE --------------------------
	.section	.text._ZN10layer_norm13ln_fwd_kernelINS_13Kernel_traitsIf13__nv_bfloat16S2_S2_fjLj6144ELj1ELj1ELj8ELj16ENS_18Kernel_traits_baseILj6144EfS2_S2_S2_fjLj256EEEEELb0ELb0ELb0ELb0EEEvNS_9FwdParamsE,"ax",@progbits
	.align	128
        .global         _ZN10layer_norm13ln_fwd_kernelINS_13Kernel_traitsIf13__nv_bfloat16S2_S2_fjLj6144ELj1ELj1ELj8ELj16ENS_18Kernel_traits_baseILj6144EfS2_S2_S2_fjLj256EEEEELb0ELb0ELb0ELb0EEEvNS_9FwdParamsE
        .type           _ZN10layer_norm13ln_fwd_kernelINS_13Kernel_traitsIf13__nv_bfloat16S2_S2_fjLj6144ELj1ELj1ELj8ELj16ENS_18Kernel_traits_baseILj6144EfS2_S2_S2_fjLj256EEEEELb0ELb0ELb0ELb0EEEvNS_9FwdParamsE,@function
        .size           _ZN10layer_norm13ln_fwd_kernelINS_13Kernel_traitsIf13__nv_bfloat16S2_S2_fjLj6144ELj1ELj1ELj8ELj16ENS_18Kernel_traits_baseILj6144EfS2_S2_S2_fjLj256EEEEELb0ELb0ELb0ELb0EEEvNS_9FwdParamsE,(.L_x_20935 - _ZN10layer_norm13ln_fwd_kernelINS_13Kernel_traitsIf13__nv_bfloat16S2_S2_fjLj6144ELj1ELj1ELj8ELj16ENS_18Kernel_traits_baseILj6144EfS2_S2_S2_fjLj256EEEEELb0ELb0ELb0ELb0EEEvNS_9FwdParamsE)
        .other          _ZN10layer_norm13ln_fwd_kernelINS_13Kernel_traitsIf13__nv_bfloat16S2_S2_fjLj6144ELj1ELj1ELj8ELj16ENS_18Kernel_traits_baseILj6144EfS2_S2_S2_fjLj256EEEEELb0ELb0ELb0ELb0EEEvNS_9FwdParamsE,@"STO_CUDA_ENTRY STV_DEFAULT"
_ZN10layer_norm13ln_fwd_kernelINS_13Kernel_traitsIf13__nv_bfloat16S2_S2_fjLj6144ELj1ELj1ELj8ELj16ENS_18Kernel_traits_baseILj6144EfS2_S2_S2_fjLj256EEEEELb0ELb0ELb0ELb0EEEvNS_9FwdParamsE:
.text._ZN10layer_norm13ln_fwd_kernelINS_13Kernel_traitsIf13__nv_bfloat16S2_S2_fjLj6144ELj1ELj1ELj8ELj16ENS_18Kernel_traits_baseILj6144EfS2_S2_S2_fjLj256EEEEELb0ELb0ELb0ELb0EEEvNS_9FwdParamsE:
        /* <DEDUP_REMOVED lines=29> */
[----:B------:R-:W-:Y:S02]  /*01d0*/  @P1 LOP3.LUT R55, R55, 0x100, RZ, 0xfc, !PT ;  /* 0x0000010037371812 */ /* 0x000fe400078efcff */
[----:B------:R0:W5:Y:S04]  /*01e0*/  @P1 LDG.E.128 R44, desc[UR6][R2.64+0x10] ;  /* 0x00001006022c1981 */ /* 0x000168000c1e1d00 */
[----:B------:R0:W5:Y:S01]  /*01f0*/  @P1 LD.E.128 R40, desc[UR6][R4.64] ;  /* 0x0000000604281980 */ /* 0x000162000c101d00 */
[----:B--2---:R-:W-:-:S03]  /*0200*/  @P2 IMAD.WIDE.U32 R6, R55, 0x20, R6 ;  /* 0x0000002037062825 */ /* 0x004fc600078e0006 */
[----:B------:R0:W5:Y:S04]  /*0210*/  @P1 LD.E.128 R36, desc[UR6][R4.64+0x10] ;  /* 0x0000100604241980 */ /* 0x000168000c101d00 */
[----:B------:R0:W5:Y:S01]  /*0220*/  @P2 LDG.E.128 R32, desc[UR6][R6.64] ;  /* 0x0000000606202981 */ /* 0x000162000c1e1d00 */
[----:B---3--:R-:W-:-:S03]  /*0230*/  @P2 IMAD.WIDE.U32 R8, R55, 0x20, R8 ;  /* 0x0000002037082825 */ /* 0x008fc600078e0008 */
[----:B------:R0:W5:Y:S04]  /*0240*/  @P2 LDG.E.128 R28, desc[UR6][R6.64+0x10] ;  /* 0x00001006061c2981 */ /* 0x000168000c1e1d00 */
[----:B------:R0:W5:Y:S04]  /*0250*/  @P2 LD.E.128 R24, desc[UR6][R8.64] ;  /* 0x0000000608182980 */ /* 0x000168000c101d00 */
[----:B------:R0:W5:Y:S01]  /*0260*/  @P2 LD.E.128 R20, desc[UR6][R8.64+0x10] ;  /* 0x0000100608142980 */ /* 0x000162000c101d00 */
[----:B------:R-:W-:Y:S02]  /*0270*/  ISETP.GE.U32.AND P1, PT, R64, 0x300, PT ;  /* 0x000003004000780c */ /* 0x000fe40003f26070 */
[----:B------:R-:W-:-:S11]  /*0280*/  @P2 IADD3 R55, PT, PT, R55, 0x100, RZ ;  /* 0x0000010037372810 */ /* 0x000fd60007ffe0ff */
[----:B0-----:R-:W-:Y:S05]  /*0290*/  @!P1 BRA `(.L_x_4118) ;  /* 0x0000000000989947 */ /* 0x001fea0003800000 */
[----:B------:R-:W0:Y:S08]  /*02a0*/  LDC.64 R2, c[0x0][0x3d0] ;  /* 0x0000f400ff027b82 */ /* 0x000e300000000a00 */
[----:B------:R-:W1:Y:S01]  /*02b0*/  LDC.64 R52, c[0x0][0x438] ;  /* 0x00010e00ff347b82 */ /* 0x000e620000000a00 */
[----:B0-----:R-:W-:-:S05]  /*02c0*/  IMAD.WIDE.U32 R2, R55, 0x20, R2 ;  /* 0x0000002037027825 */ /* 0x001fca00078e0002 */
[----:B------:R0:W5:Y:S01]  /*02d0*/  LDG.E.128 R16, desc[UR6][R2.64] ;  /* 0x0000000602107981 */ /* 0x000162000c1e1d00 */
[----:B-1----:R-:W-:-:S03]  /*02e0*/  IMAD.WIDE.U32 R52, R55, 0x20, R52 ;  /* 0x0000002037347825 */ /* 0x002fc600078e0034 */
[----:B------:R0:W5:Y:S04]  /*02f0*/  LDG.E.128 R12, desc[UR6][R2.64+0x10] ;  /* 0x00001006020c7981 */ /* 0x000168000c1e1d00 */
[----:B------:R0:W5:Y:S04]  /*0300*/  LD.E.128 R8, desc[UR6][R52.64] ;  /* 0x0000000634087980 */ /* 0x000168000c101d00 */
[----:B------:R0:W5:Y:S01]  /*0310*/  LD.E.128 R4, desc[UR6][R52.64+0x10] ;  /* 0x0000100634047980 */ /* 0x000162000c101d00 */
[----:B------:R-:W-:Y:S05]  /*0320*/  BRA `(.L_x_4118) ;  /* 0x0000000000747947 */ /* 0x000fea0003800000 */
.L_x_4117:
[C---:B------:R-:W-:Y:S02]  /*0330*/  ISETP.GE.U32.AND P1, PT, R64.reuse, 0x100, PT ;  /* 0x000001004000780c */ /* 0x040fe40003f26070 */
[C---:B------:R-:W-:Y:S02]  /*0340*/  ISETP.GE.U32.AND P2, PT, R64.reuse, 0x200, PT ;  /* 0x000002004000780c */ /* 0x040fe40003f46070 */
[----:B------:R-:W-:-:S09]  /*0350*/  ISETP.GE.U32.AND P3, PT, R64, 0x300, PT ;  /* 0x000003004000780c */ /* 0x000fd20003f66070 */
[----:B------:R-:W0:Y:S08]  /*0360*/  @P1 LDC.64 R2, c[0x0][0x3d0] ;  /* 0x0000f400ff021b82 */ /* 0x000e300000000a00 */
[----:B------:R-:W1:Y:S08]  /*0370*/  @P2 LDC.64 R20, c[0x0][0x3d0] ;  /* 0x0000f400ff142b82 */ /* 0x000e700000000a00 */
[----:B------:R-:W2:Y:S01]  /*0380*/  @P3 LDC.64 R22, c[0x0][0x3d0] ;  /* 0x0000f400ff163b82 */ /* 0x000ea20000000a00 */
[C---:B0-----:R-:W-:Y:S01]  /*0390*/  @P1 IMAD.WIDE.U32 R24, R55.reuse, 0x20, R2 ;  /* 0x0000002037181825 */ /* 0x041fe200078e0002 */
[----:B------:R-:W-:-:S02]  /*03a0*/  @P1 LOP3.LUT R55, R55, 0x100, RZ, 0xfc, !PT ;  /* 0x0000010037371812 */ /* 0x000fc400078efcff */
[----:B------:R-:W-:Y:S02]  /*03b0*/  CS2R R26, SRZ ;  /* 0x00000000001a7805 */ /* 0x000fe4000001ff00 */
[----:B------:R-:W-:Y:S02]  /*03c0*/  CS2R R38, SRZ ;  /* 0x0000000000267805 */ /* 0x000fe4000001ff00 */
[----:B------:R-:W-:Y:S01]  /*03d0*/  CS2R R42, SRZ ;  /* 0x00000000002a7805 */ /* 0x000fe2000001ff00 */
[----:B------:R-:W5:Y:S01]  /*03e0*/  @P1 LDG.E.128 R48, desc[UR6][R24.64] ;  /* 0x0000000618301981 */ /* 0x000f62000c1e1d00 */
[C---:B-1----:R-:W-:Y:S01]  /*03f0*/  @P2 IMAD.WIDE.U32 R36, R55.reuse, 0x20, R20 ;  /* 0x0000002037242825 */ /* 0x042fe200078e0014 */
[----:B------:R-:W-:Y:S02]  /*0400*/  @P2 IADD3 R55, PT, PT, R55, 0x100, RZ ;  /* 0x0000010037372810 */ /* 0x000fe40007ffe0ff */
[----:B------:R0:W5:Y:S01]  /*0410*/  @P1 LDG.E.128 R44, desc[UR6][R24.64+0x10] ;  /* 0x00001006182c1981 */ /* 0x000162000c1e1d00 */
[----:B------:R-:W-:-:S02]  /*0420*/  CS2R R20, SRZ ;  /* 0x0000000000147805 */ /* 0x000fc4000001ff00 */
[----:B------:R-:W-:Y:S02]  /*0430*/  CS2R R40, SRZ ;  /* 0x0000000000287805 */ /* 0x000fe4000001ff00 */
[----:B------:R-:W-:Y:S01]  /*0440*/  @P3 CS2R R6, SRZ ;  /* 0x0000000000063805 */ /* 0x000fe2000001ff00 */
[----:B------:R-:W5:Y:S01]  /*0450*/  @P2 LDG.E.128 R32, desc[UR6][R36.64] ;  /* 0x0000000624202981 */ /* 0x000f62000c1e1d00 */
[----:B--2---:R-:W-:Y:S01]  /*0460*/  @P3 IMAD.WIDE.U32 R2, R55, 0x20, R22 ;  /* 0x0000002037023825 */ /* 0x004fe200078e0016 */
[----:B------:R-:W-:Y:S02]  /*0470*/  @P3 CS2R R4, SRZ ;  /* 0x0000000000043805 */ /* 0x000fe4000001ff00 */
[----:B------:R1:W5:Y:S04]  /*0480*/  @P2 LDG.E.128 R28, desc[UR6][R36.64+0x10] ;  /* 0x00001006241c2981 */ /* 0x000368000c1e1d00 */
[----:B------:R2:W5:Y:S04]  /*0490*/  @P3 LDG.E.128 R16, desc[UR6][R2.64] ;  /* 0x0000000602103981 */ /* 0x000568000c1e1d00 */
[----:B------:R2:W5:Y:S01]  /*04a0*/  @P3 LDG.E.128 R12, desc[UR6][R2.64+0x10] ;  /* 0x00001006020c3981 */ /* 0x000562000c1e1d00 */
[----:B------:R-:W-:-:S02]  /*04b0*/  CS2R R22, SRZ ;  /* 0x0000000000167805 */ /* 0x000fc4000001ff00 */
[----:B0-----:R-:W-:Y:S02]  /*04c0*/  CS2R R24, SRZ ;  /* 0x0000000000187805 */ /* 0x001fe4000001ff00 */
[----:B-1----:R-:W-:Y:S02]  /*04d0*/  CS2R R36, SRZ ;  /* 0x0000000000247805 */ /* 0x002fe4000001ff00 */
[----:B------:R-:W-:Y:S02]  /*04e0*/  @P3 CS2R R10, SRZ ;  /* 0x00000000000a3805 */ /* 0x000fe4000001ff00 */
[----:B------:R-:W-:-:S07]  /*04f0*/  @P3 CS2R R8, SRZ ;  /* 0x0000000000083805 */ /* 0x000fce000001ff00 */
.L_x_4118:
[----:B------:R-:W-:Y:S05]  /*0500*/  BSYNC.RECONVERGENT B0 ;  /* 0x0000000000007941 */ /* 0x000fea0003800200 */
.L_x_4116:
[----:B------:R-:W1:Y:S02]  /*0510*/  LDCU UR4, c[0x0][0x384] ;  /* 0x00007080ff0477ac */ /* 0x000e640008000800 */
[----:B-1----:R-:W-:-:S13]  /*0520*/  ISETP.GE.AND P1, PT, R66, UR4, PT ;  /* 0x0000000442007c0c */ /* 0x002fda000bf26270 */
[----:B------:R-:W-:Y:S05]  /*0530*/  @P1 EXIT ;  /* 0x000000000000194d */ /* 0x000fea0003800000 */
[----:B------:R-:W-:Y:S01]  /*0540*/  SHF.R.S32.HI R0, RZ, 0x3, R0 ;  /* 0x00000003ff007819 */ /* 0x000fe20000011400 */
[----:B------:R-:W1:Y:S01]  /*0550*/  LDCU UR10, c[0x0][0x388] ;  /* 0x00007100ff0a77ac */ /* 0x000e620008000800 */
[----:B0-2---:R-:W-:Y:S02]  /*0560*/  LOP3.LUT R3, R54, 0xe0, RZ, 0xc0, !PT ;  /* 0x000000e036037812 */ /* 0x005fe400078ec0ff */
[C---:B------:R-:W-:Y:S01]  /*0570*/  LOP3.LUT R2, R0.reuse, 0xff, RZ, 0xc0, !PT ;  /* 0x000000ff00027812 */ /* 0x040fe200078ec0ff */
[----:B------:R-:W0:Y:S01]  /*0580*/  LDCU.U8 UR8, c[0x0][0x410] ;  /* 0x00008200ff0877ac */ /* 0x000e220008000000 */
        /* <DEDUP_REMOVED lines=17> */
.L_x_4144:
[----:B------:R-:W1:Y:S02]  /*06a0*/  @P1 LDC.64 R56, c[0x0][0x3e0] ;  /* 0x0000f800ff381b82 */ /* 0x000e640000000a00 */
[----:B-1----:R-:W-:-:S06]  /*06b0*/  @P1 IMAD.WIDE R56, R66, 0x2, R56 ;  /* 0x0000000242381825 */ /* 0x002fcc00078e0238 */
[----:B------:R-:W2:Y:S01]  /*06c0*/  @P1 LDG.E.U16 R56, desc[UR6][R56.64] ;  /* 0x0000000638381981 */ /* 0x000ea2000c1e1500 */
[----:B------:R-:W-:Y:S01]  /*06d0*/  IMAD R0, R66, UR10, RZ ;  /* 0x0000000a42007c24 */ /* 0x000fe2000f8e02ff */
[----:B------:R-:W-:Y:S01]  /*06e0*/  ISETP.GE.U32.AND P2, PT, R64, 0x100, PT ;  /* 0x000001004000780c */ /* 0x000fe20003f46070 */
[----:B------:R-:W-:Y:S01]  /*06f0*/  BSSY.RECONVERGENT B0, `(.L_x_4119) ;  /* 0x000006c000007945 */ /* 0x000fe20003800200 */
[----:B------:R-:W1:Y:S02]  /*0700*/  S2R R83, SR_TID.X ;  /* 0x0000000000537919 */ /* 0x000e640000002100 */
[----:B------:R-:W-:-:S04]  /*0710*/  SHF.R.S32.HI R59, RZ, 0x1f, R0 ;  /* 0x0000001fff3b7819 */ /* 0x000fc80000011400 */
[----:B------:R-:W-:Y:S01]  /*0720*/  LEA.HI R2, R59, R0, RZ, 0x3 ;  /* 0x000000003b027211 */ /* 0x000fe200078f18ff */
[----:B------:R-:W-:-:S03]  /*0730*/  HFMA2 R0, -RZ, RZ, 1.875, 0 ;  /* 0x3f800000ff007431 */ /* 0x000fc600000001ff */
[----:B-1----:R-:W-:-:S04]  /*0740*/  LEA.HI.SX32 R2, R2, R83, 0x1d ;  /* 0x0000005302027211 */ /* 0x002fc800078feaff */
[----:B------:R-:W-:Y:S02]  /*0750*/  MOV R85, R2 ;  /* 0x0000000200557202 */ /* 0x000fe40000000f00 */
[----:B--2---:R-:W-:Y:S01]  /*0760*/  @P1 SHF.L.U32 R0, R56, 0x10, RZ ;  /* 0x0000001038001819 */ /* 0x004fe200000006ff */
[----:B------:R-:W-:Y:S06]  /*0770*/  @!P2 BRA `(.L_x_4120) ;  /* 0x00000004008ca947 */ /* 0x000fec0003800000 */
[----:B------:R-:W1:Y:S02]  /*0780*/  LDC.64 R56, c[0x0][0x390] ;  /* 0x0000e400ff387b82 */ /* 0x000e640000000a00 */
[----:B-1----:R-:W-:-:S06]  /*0790*/  IMAD.WIDE.U32 R56, R2, 0x10, R56 ;  /* 0x0000001002387825 */ /* 0x002fcc00078e0038 */
[----:B------:R-:W5:Y:S01]  /*07a0*/  LDG.E.128 R56, desc[UR6][R56.64] ;  /* 0x0000000638387981 */ /* 0x000f62000c1e1d00 */
[----:B---3--:R-:W-:-:S04]  /*07b0*/  UISETP.NE.U32.AND UP0, UPT, UR12, URZ, UPT ;  /* 0x000000ff0c00728c */ /* 0x008fc8000bf05070 */
[----:B------:R-:W-:-:S09]  /*07c0*/  UISETP.NE.AND.EX UP0, UPT, UR13, URZ, UPT, UP0 ;  /* 0x000000ff0d00728c */ /* 0x000fd2000bf05300 */
[----:B------:R-:W-:Y:S05]  /*07d0*/  BRA.U !UP0, `(.L_x_4121) ;  /* 0x0000000108a07547 */ /* 0x000fea000b800000 */
[----:B------:R-:W1:Y:S02]  /*07e0*/  LDC.64 R52, c[0x0][0x3a0] ;  /* 0x0000e800ff347b82 */ /* 0x000e640000000a00 */
[----:B-1----:R-:W-:-:S06]  /*07f0*/  IMAD.WIDE.U32 R52, R2, 0x10, R52 ;  /* 0x0000001002347825 */ /* 0x002fcc00078e0034 */
[----:B------:R-:W2:Y:S01]  /*0800*/  LDG.E.128 R52, desc[UR6][R52.64] ;  /* 0x0000000634347981 */ /* 0x000ea2000c1e1d00 */
[----:B-----5:R-:W-:Y:S02]  /*0810*/  SHF.L.U32 R81, R56, 0x10, RZ ;  /* 0x0000001038517819 */ /* 0x020fe400000006ff */
[----:B------:R-:W-:Y:S02]  /*0820*/  SHF.L.U32 R79, R57, 0x10, RZ ;  /* 0x00000010394f7819 */ /* 0x000fe400000006ff */
[----:B------:R-:W-:Y:S02]  /*0830*/  SHF.L.U32 R77, R58, 0x10, RZ ;  /* 0x000000103a4d7819 */ /* 0x000fe400000006ff */
[----:B------:R-:W-:Y:S02]  /*0840*/  SHF.L.U32 R75, R59, 0x10, RZ ;  /* 0x000000103b4b7819 */ /* 0x000fe400000006ff */
[----:B------:R-:W-:Y:S02]  /*0850*/  PRMT R56, R56, 0x7632, R56 ;  /* 0x0000763238387816 */ /* 0x000fe40000000038 */
[----:B------:R-:W-:-:S02]  /*0860*/  PRMT R57, R57, 0x7632, R57 ;  /* 0x0000763239397816 */ /* 0x000fc40000000039 */
[----:B------:R-:W-:Y:S02]  /*0870*/  PRMT R58, R58, 0x7632, R58 ;  /* 0x000076323a3a7816 */ /* 0x000fe4000000003a */
[----:B------:R-:W-:Y:S02]  /*0880*/  SHF.L.U32 R57, R57, 0x10, RZ ;  /* 0x0000001039397819 */ /* 0x000fe400000006ff */
[C---:B--2---:R-:W-:Y:S02]  /*0890*/  SHF.L.U32 R76, R52.reuse, 0x10, RZ ;  /* 0x00000010344c7819 */ /* 0x044fe400000006ff */
[----:B------:R-:W-:Y:S02]  /*08a0*/  SHF.L.U32 R78, R53, 0x10, RZ ;  /* 0x00000010354e7819 */ /* 0x000fe400000006ff */
[----:B------:R-:W-:Y:S01]  /*08b0*/  PRMT R52, R52, 0x7632, R52 ;  /* 0x0000763234347816 */ /* 0x000fe20000000034 */
[-C--:B------:R-:W-:Y:S01]  /*08c0*/  FFMA.FTZ R81, R81, R0.reuse, R76 ;  /* 0x0000000051517223 */ /* 0x080fe2000001004c */
[----:B------:R-:W-:Y:S01]  /*08d0*/  SHF.L.U32 R76, R54, 0x10, RZ ;  /* 0x00000010364c7819 */ /* 0x000fe200000006ff */
[----:B------:R-:W-:Y:S01]  /*08e0*/  FFMA.FTZ R79, R79, R0, R78 ;  /* 0x000000004f4f7223 */ /* 0x000fe2000001004e */
[----:B------:R-:W-:-:S02]  /*08f0*/  PRMT R54, R53, 0x7632, R54 ;  /* 0x0000763235367816 */ /* 0x000fc40000000036 */
[----:B------:R-:W-:Y:S01]  /*0900*/  SHF.L.U32 R78, R55, 0x10, RZ ;  /* 0x00000010374e7819 */ /* 0x000fe200000006ff */
[-CC-:B------:R-:W-:Y:S01]  /*0910*/  FFMA.FTZ R77, R77, R0.reuse, R76.reuse ;  /* 0x000000004d4d7223 */ /* 0x180fe2000001004c */
[----:B------:R-:W-:Y:S02]  /*0920*/  PRMT R55, R54, 0x7632, R55 ;  /* 0x0000763236377816 */ /* 0x000fe40000000037 */
[----:B------:R-:W-:Y:S01]  /*0930*/  PRMT R76, R59, 0x7632, R76 ;  /* 0x000076323b4c7816 */ /* 0x000fe2000000004c */
[--C-:B------:R-:W-:Y:S01]  /*0940*/  FFMA.FTZ R75, R75, R0, R78.reuse ;  /* 0x000000004b4b7223 */ /* 0x100fe2000001004e */
[----:B------:R-:W-:Y:S02]  /*0950*/  PRMT R78, R55, 0x7632, R78 ;  /* 0x00007632374e7816 */ /* 0x000fe4000000004e */
[----:B------:R-:W-:Y:S02]  /*0960*/  SHF.L.U32 R85, R76, 0x10, RZ ;  /* 0x000000104c557819 */ /* 0x000fe400000006ff */
[----:B------:R-:W-:-:S02]  /*0970*/  SHF.L.U32 R76, R78, 0x10, RZ ;  /* 0x000000104e4c7819 */ /* 0x000fc400000006ff */
[----:B------:R-:W-:Y:S02]  /*0980*/  SHF.L.U32 R53, R56, 0x10, RZ ;  /* 0x0000001038357819 */ /* 0x000fe400000006ff */
[----:B------:R-:W-:Y:S01]  /*0990*/  SHF.L.U32 R59, R58, 0x10, RZ ;  /* 0x000000103a3b7819 */ /* 0x000fe200000006ff */
[-C--:B------:R-:W-:Y:S01]  /*09a0*/  FFMA.FTZ R76, R85, R0.reuse, R76 ;  /* 0x00000000554c7223 */ /* 0x080fe2000001004c */
[----:B------:R-:W-:Y:S02]  /*09b0*/  SHF.L.U32 R78, R55, 0x10, RZ ;  /* 0x00000010374e7819 */ /* 0x000fe400000006ff */
[----:B------:R-:W-:Y:S02]  /*09c0*/  SHF.L.U32 R54, R54, 0x10, RZ ;  /* 0x0000001036367819 */ /* 0x000fe400000006ff */
[----:B------:R-:W-:Y:S01]  /*09d0*/  SHF.L.U32 R52, R52, 0x10, RZ ;  /* 0x0000001034347819 */ /* 0x000fe200000006ff */
[-C--:B------:R-:W-:Y:S01]  /*09e0*/  FFMA.FTZ R78, R59, R0.reuse, R78 ;  /* 0x000000003b4e7223 */ /* 0x080fe2000001004e */
[----:B------:R-:W-:Y:S01]  /*09f0*/  F2FP.BF16.F32.PACK_AB R55, R76, R75 ;  /* 0x0000004b4c37723e */ /* 0x000fe200000010ff */
[----:B------:R-:W-:-:S02]  /*0a00*/  FFMA.FTZ R80, R57, R0, R54 ;  /* 0x0000000039507223 */ /* 0x000fc40000010036 */
[----:B------:R-:W-:Y:S01]  /*0a10*/  FFMA.FTZ R82, R53, R0, R52 ;  /* 0x0000000035527223 */ /* 0x000fe20000010034 */
[----:B------:R-:W-:Y:S02]  /*0a20*/  F2FP.BF16.F32.PACK_AB R54, R78, R77 ;  /* 0x0000004d4e36723e */ /* 0x000fe400000010ff */
[----:B------:R-:W-:Y:S02]  /*0a30*/  F2FP.BF16.F32.PACK_AB R53, R80, R79 ;  /* 0x0000004f5035723e */ /* 0x000fe400000010ff */
[----:B------:R-:W-:Y:S01]  /*0a40*/  F2FP.BF16.F32.PACK_AB R52, R82, R81 ;  /* 0x000000515234723e */ /* 0x000fe200000010ff */
[----:B------:R-:W-:Y:S06]  /*0a50*/  BRA `(.L_x_4122) ;  /* 0x0000000000c47947 */ /* 0x000fec0003800000 */
.L_x_4121:
[----:B----4-:R-:W-:-:S04]  /*0a60*/  UISETP.NE.U32.AND UP0, UPT, UR14, URZ, UPT ;  /* 0x000000ff0e00728c */ /* 0x010fc8000bf05070 */
[----:B------:R-:W-:-:S06]  /*0a70*/  UISETP.NE.AND.EX UP0, UPT, UR15, URZ, UPT, UP0 ;  /* 0x000000ff0f00728c */ /* 0x000fcc000bf05300 */
[----:B------:R-:W-:-:S13]  /*0a80*/  PLOP3.LUT P1, PT, PT, PT, UP0, 0x80, 0x8 ;  /* 0x000000000008781c */ /* 0x000fda0003f2f008 */
[----:B------:R-:W-:Y:S05]  /*0a90*/  @!P1 BRA `(.L_x_4123) ;  /* 0x0000000000649947 */ /* 0x000fea0003800000 */
[C---:B-----5:R-:W-:Y:S02]  /*0aa0*/  PRMT R54, R57.reuse, 0x7632, R54 ;  /* 0x0000763239367816 */ /* 0x060fe40000000036 */
[----:B------:R-:W-:Y:S02]  /*0ab0*/  SHF.L.U32 R57, R57, 0x10, RZ ;  /* 0x0000001039397819 */ /* 0x000fe400000006ff */
[C---:B------:R-:W-:Y:S02]  /*0ac0*/  PRMT R52, R56.reuse, 0x7632, R52 ;  /* 0x0000763238347816 */ /* 0x040fe40000000034 */
[----:B------:R-:W-:Y:S01]  /*0ad0*/  SHF.L.U32 R81, R56, 0x10, RZ ;  /* 0x0000001038517819 */ /* 0x000fe200000006ff */
[-C--:B------:R-:W-:Y:S01]  /*0ae0*/  FMUL.FTZ R79, R57, R0.reuse ;  /* 0x00000000394f7220 */ /* 0x080fe20000410000 */
[----:B------:R-:W-:Y:S02]  /*0af0*/  PRMT R55, R58, 0x7632, R55 ;  /* 0x000076323a377816 */ /* 0x000fe40000000037 */
        /* <DEDUP_REMOVED lines=17> */
[----:B------:R-:W-:Y:S01]  /*0c10*/  F2FP.BF16.F32.PACK_AB R53, R80, R79 ;  /* 0x0000004f5035723e */ /* 0x000fe200000010ff */
[----:B------:R-:W-:Y:S06]  /*0c20*/  BRA `(.L_x_4122) ;  /* 0x0000000000507947 */ /* 0x000fec0003800000 */
.L_x_4123:
        /* <DEDUP_REMOVED lines=19> */
[----:B------:R-:W-:-:S07]  /*0d60*/  FMUL.FTZ R76, R89, R0 ;  /* 0x00000000594c7220 */ /* 0x000fce0000410000 */
.L_x_4122:
[----:B------:R-:W1:Y:S01]  /*0d70*/  @P0 LDC.64 R56, c[0x0][0x3a8] ;  /* 0x0000ea00ff380b82 */ /* 0x000e620000000a00 */
[C---:B------:R-:W-:Y:S01]  /*0d80*/  IADD3 R85, PT, PT, R2.reuse, 0x100, RZ ;  /* 0x0000010002557810 */ /* 0x040fe20007ffe0ff */
[----:B-1----:R-:W-:-:S05]  /*0d90*/  @P0 IMAD.WIDE.U32 R56, R2, 0x10, R56 ;  /* 0x0000001002380825 */ /* 0x002fca00078e0038 */
[----:B------:R1:W-:Y:S02]  /*0da0*/  @P0 STG.E.128 desc[UR6][R56.64], R52 ;  /* 0x0000003438000986 */ /* 0x0003e4000c101d06 */
.L_x_4120:
[----:B0--34-:R-:W-:Y:S05]  /*0db0*/  BSYNC.RECONVERGENT B0 ;  /* 0x0000000000007941 */ /* 0x019fea0003800200 */
.L_x_4119:
[----:B------:R-:W-:Y:S01]  /*0dc0*/  ISETP.GE.U32.AND P3, PT, R64, 0x200, PT ;  /* 0x000002004000780c */ /* 0x000fe20003f66070 */
[----:B------:R-:W-:-:S12]  /*0dd0*/  BSSY.RECONVERGENT B0, `(.L_x_4124) ;  /* 0x0000064000007945 */ /* 0x000fd80003800200 */
[----:B------:R-:W-:Y:S05]  /*0de0*/  @!P3 BRA `(.L_x_4125) ;  /* 0x000000040088b947 */ /* 0x000fea0003800000 */
[----:B-1----:R-:W0:Y:S02]  /*0df0*/  LDC.64 R56, c[0x0][0x390] ;  /* 0x0000e400ff387b82 */ /* 0x002e240000000a00 */
        /* <DEDUP_REMOVED lines=45> */
.L_x_4126:
        /* <DEDUP_REMOVED lines=24> */
.L_x_4128:
        /* <DEDUP_REMOVED lines=24> */
.L_x_4127:
[----:B------:R-:W0:Y:S02]  /*13d0*/  @P0 LDC.64 R56, c[0x0][0x3a8] ;  /* 0x0000ea00ff380b82 */ /* 0x000e240000000a00 */
[C---:B0-----:R-:W-:Y:S01]  /*13e0*/  @P0 IMAD.WIDE.U32 R56, R85.reuse, 0x10, R56 ;  /* 0x0000001055380825 */ /* 0x041fe200078e0038 */
[----:B------:R-:W-:-:S04]  /*13f0*/  IADD3 R85, PT, PT, R85, 0x100, RZ ;  /* 0x0000010055557810 */ /* 0x000fc80007ffe0ff */
[----:B------:R0:W-:Y:S03]  /*1400*/  @P0 STG.E.128 desc[UR6][R56.64], R52 ;  /* 0x0000003438000986 */ /* 0x0001e6000c101d06 */
.L_x_4125:
[----:B------:R-:W-:Y:S05]  /*1410*/  BSYNC.RECONVERGENT B0 ;  /* 0x0000000000007941 */ /* 0x000fea0003800200 */
.L_x_4124:
        /* <DEDUP_REMOVED lines=19> */
[----:B------:R-:W-:Y:S02]  /*1550*/  PRMT R58, R58, 0x7632, R58 ;  /* 0x000076323a3a7816 */ /* 0x000fe4000000003a */
[----:B------:R-:W-:Y:S02]  /*1560*/  SHF.L.U32 R87, R59, 0x10, RZ ;  /* 0x000000103b577819 */ /* 0x000fe400000006ff */
[----:B------:R-:W-:Y:S02]  /*1570*/  SHF.L.U32 R57, R57, 0x10, RZ ;  /* 0x0000001039397819 */ /* 0x000fe400000006ff */
[----:B------:R-:W-:Y:S02]  /*1580*/  SHF.L.U32 R59, R58, 0x10, RZ ;  /* 0x000000103a3b7819 */ /* 0x000fe400000006ff */
[----:B--2---:R-:W-:-:S02]  /*1590*/  SHF.L.U32 R68, R52, 0x10, RZ ;  /* 0x0000001034447819 */ /* 0x004fc400000006ff */
[----:B------:R-:W-:Y:S02]  /*15a0*/  SHF.L.U32 R70, R55, 0x10, RZ ;  /* 0x0000001037467819 */ /* 0x000fe400000006ff */
[----:B------:R-:W-:Y:S01]  /*15b0*/  PRMT R52, R52, 0x7632, R52 ;  /* 0x0000763234347816 */ /* 0x000fe20000000034 */
[-C--:B------:R-:W-:Y:S01]  /*15c0*/  FFMA.FTZ R63, R63, R0.reuse, R68 ;  /* 0x000000003f3f7223 */ /* 0x080fe20000010044 */
[----:B------:R-:W-:Y:S01]  /*15d0*/  SHF.L.U32 R68, R53, 0x10, RZ ;  /* 0x0000001035447819 */ /* 0x000fe200000006ff */
[-C--:B------:R-:W-:Y:S01]  /*15e0*/  FFMA.FTZ R65, R65, R0.reuse, R70 ;  /* 0x0000000041417223 */ /* 0x080fe20000010046 */
[----:B------:R-:W-:Y:S02]  /*15f0*/  SHF.L.U32 R70, R54, 0x10, RZ ;  /* 0x0000001036467819 */ /* 0x000fe400000006ff */
[----:B------:R-:W-:Y:S01]  /*1600*/  PRMT R54, R53, 0x7632, R54 ;  /* 0x0000763235367816 */ /* 0x000fe20000000036 */
[-CC-:B------:R-:W-:Y:S01]  /*1610*/  FFMA.FTZ R61, R61, R0.reuse, R68.reuse ;  /* 0x000000003d3d7223 */ /* 0x180fe20000010044 */
[----:B------:R-:W-:Y:S01]  /*1620*/  PRMT R68, R55, 0x7632, R68 ;  /* 0x0000763237447816 */ /* 0x000fe20000000044 */
[----:B------:R-:W-:Y:S01]  /*1630*/  FFMA.FTZ R3, R3, R0, R70 ;  /* 0x0000000003037223 */ /* 0x000fe20000010046 */
[----:B------:R-:W-:-:S02]  /*1640*/  PRMT R55, R54, 0x7632, R55 ;  /* 0x0000763236377816 */ /* 0x000fc40000000037 */
[----:B------:R-:W-:Y:S02]  /*1650*/  SHF.L.U32 R72, R68, 0x10, RZ ;  /* 0x0000001044487819 */ /* 0x000fe400000006ff */
[----:B------:R-:W-:Y:S02]  /*1660*/  SHF.L.U32 R53, R56, 0x10, RZ ;  /* 0x0000001038357819 */ /* 0x000fe400000006ff */
[----:B------:R-:W-:Y:S01]  /*1670*/  SHF.L.U32 R68, R55, 0x10, RZ ;  /* 0x0000001037447819 */ /* 0x000fe200000006ff */
[-C--:B------:R-:W-:Y:S01]  /*1680*/  FFMA.FTZ R72, R87, R0.reuse, R72 ;  /* 0x0000000057487223 */ /* 0x080fe20000010048 */
        /* <DEDUP_REMOVED lines=10> */
.L_x_4131:
        /* <DEDUP_REMOVED lines=24> */
.L_x_4133:
[----:B-----5:R-:W-:Y:S02]  /*18b0*/  PRMT R53, R59, 0x7632, R53 ;  /* 0x000076323b357816 */ /* 0x020fe40000000035 */
[----:B------:R-:W-:Y:S02]  /*18c0*/  PRMT R3, R56, 0x7632, R3 ;  /* 0x0000763238037816 */ /* 0x000fe40000000003 */
[----:B------:R-:W-:Y:S02]  /*18d0*/  PRMT R52, R57, 0x7632, R52 ;  /* 0x0000763239347816 */ /* 0x000fe40000000034 */
[----:B------:R-:W-:Y:S02]  /*18e0*/  PRMT R54, R58, 0x7632, R54 ;  /* 0x000076323a367816 */ /* 0x000fe40000000036 */
[----:B------:R-:W-:Y:S02]  /*18f0*/  SHF.L.U32 R65, R59, 0x10, RZ ;  /* 0x000000103b417819 */ /* 0x000fe400000006ff */
        /* <DEDUP_REMOVED lines=12> */
[----:B------:R-:W-:-:S02]  /*19c0*/  FMUL.FTZ R74, R53, R0 ;  /* 0x00000000354a7220 */ /* 0x000fc40000410000 */
[-C--:B------:R-:W-:Y:S02]  /*19d0*/  FMUL.FTZ R68, R87, R0.reuse ;  /* 0x0000000057447220 */ /* 0x080fe40000410000 */
[----:B------:R-:W-:Y:S01]  /*19e0*/  FMUL.FTZ R70, R55, R0 ;  /* 0x0000000037467220 */ /* 0x000fe20000410000 */
[----:B------:R-:W-:Y:S02]  /*19f0*/  F2FP.BF16.F32.PACK_AB R55, R72, R65 ;  /* 0x000000414837723e */ /* 0x000fe400000010ff */
[----:B------:R-:W-:Y:S02]  /*1a00*/  F2FP.BF16.F32.PACK_AB R54, R68, R3 ;  /* 0x000000034436723e */ /* 0x000fe400000010ff */
[----:B------:R-:W-:Y:S02]  /*1a10*/  F2FP.BF16.F32.PACK_AB R53, R70, R61 ;  /* 0x0000003d4635723e */ /* 0x000fe400000010ff */
[----:B------:R-:W-:-:S07]  /*1a20*/  F2FP.BF16.F32.PACK_AB R52, R74, R63 ;  /* 0x0000003f4a34723e */ /* 0x000fce00000010ff */
.L_x_4132:
[----:B------:R-:W0:Y:S02]  /*1a30*/  @P0 LDC.64 R56, c[0x0][0x3a8] ;  /* 0x0000ea00ff380b82 */ /* 0x000e240000000a00 */
[----:B0-----:R-:W-:-:S05]  /*1a40*/  @P0 IMAD.WIDE.U32 R56, R85, 0x10, R56 ;  /* 0x0000001055380825 */ /* 0x001fca00078e0038 */
[----:B------:R2:W-:Y:S02]  /*1a50*/  @P0 STG.E.128 desc[UR6][R56.64], R52 ;  /* 0x0000003438000986 */ /* 0x0005e4000c101d06 */
.L_x_4130:
[----:B------:R-:W-:Y:S05]  /*1a60*/  BSYNC.RECONVERGENT B0 ;  /* 0x0000000000007941 */ /* 0x000fea0003800200 */
.L_x_4129:
        /* <DEDUP_REMOVED lines=73> */
[----:B------:R-:W-:-:S03]  /*1f00*/  FADD.FTZ R58, R74, -R56 ;  /* 0x800000384a3a7221 */ /* 0x000fc60000010000 */
        /* <DEDUP_REMOVED lines=24> */
[----:B------:R-:W0:Y:S01]  /*2090*/  SHFL.BFLY PT, R94, R85, 0x10, 0x1f ;  /* 0x0e001f00555e7f89 */ /* 0x000e2200000e0000 */
[----:B------:R-:W-:Y:S01]  /*20a0*/  ISETP.GT.U32.AND P6, PT, R57, 0x7, PT ;  /* 0x000000073900780c */ /* 0x000fe20003fc4070 */
[----:B0-----:R-:W-:Y:S01]  /*20b0*/  FADD.FTZ R57, R85, R94 ;  /* 0x0000005e55397221 */ /* 0x001fe20000010000 */
[----:B------:R-:W-:Y:S11]  /*20c0*/  @P5 BRA `(.L_x_4135) ;  /* 0x00000000001c5947 */ /* 0x000ff60003800000 */
[----:B------:R-:W0:Y:S01]  /*20d0*/  S2UR UR5, SR_CgaCtaId ;  /* 0x00000000000579c3 */ /* 0x000e220000008800 */
[----:B------:R-:W-:Y:S01]  /*20e0*/  UMOV UR4, 0x400 ;  /* 0x0000040000047882 */ /* 0x000fe20000000000 */
[----:B------:R-:W-:-:S04]  /*20f0*/  SHF.R.U32.HI R0, RZ, 0x2, R83 ;  /* 0x00000002ff007819 */ /* 0x000fc80000011653 */
[----:B------:R-:W-:Y:S01]  /*2100*/  LOP3.LUT R0, R0, 0x38, RZ, 0xc0, !PT ;  /* 0x0000003800007812 */ /* 0x000fe200078ec0ff */
[----:B0-----:R-:W-:-:S04]  /*2110*/  ULEA UR4, UR5, UR4, 0x18 ;  /* 0x0000000405047291 */ /* 0x001fc8000f8ec0ff */
[----:B------:R-:W-:-:S09]  /*2120*/  @UP1 UIADD3 UR4, UPT, UPT, UR4, 0x40, URZ ;  /* 0x0000004004041890 */ /* 0x000fd2000fffe0ff */
[----:B------:R0:W-:Y:S03]  /*2130*/  STS.64 [R0+UR4], R56 ;  /* 0x0000003800007988 */ /* 0x0001e60008000a04 */
.L_x_4135:
[----:B------:R-:W-:Y:S05]  /*2140*/  BSYNC.RECONVERGENT B0 ;  /* 0x0000000000007941 */ /* 0x000fea0003800200 */
.L_x_4134:
[----:B------:R-:W-:Y:S01]  /*2150*/  BAR.SYNC.DEFER_BLOCKING 0x0 ;  /* 0x0000000000007b1d */ /* 0x000fe20000010000 */
[----:B0-----:R-:W-:Y:S01]  /*2160*/  HFMA2 R0, -RZ, RZ, 0, 0 ;  /* 0x00000000ff007431 */ /* 0x001fe200000001ff */
[----:B------:R-:W-:-:S04]  /*2170*/  CS2R R56, SRZ ;  /* 0x0000000000387805 */ /* 0x000fc8000001ff00 */
[----:B------:R-:W-:Y:S04]  /*2180*/  BSSY.RECONVERGENT B0, `(.L_x_4136) ;  /* 0x000000a000007945 */ /* 0x000fe80003800200 */
[----:B------:R-:W-:Y:S05]  /*2190*/  @P6 BRA `(.L_x_4137) ;  /* 0x0000000000206947 */ /* 0x000fea0003800000 */
[----:B------:R-:W0:Y:S01]  /*21a0*/  S2UR UR5, SR_CgaCtaId ;  /* 0x00000000000579c3 */ /* 0x000e220000008800 */
[----:B------:R-:W-:Y:S01]  /*21b0*/  UMOV UR4, 0x400 ;  /* 0x0000040000047882 */ /* 0x000fe20000000000 */
[----:B------:R-:W-:-:S04]  /*21c0*/  SHF.L.U32 R0, R83, 0x3, RZ ;  /* 0x0000000353007819 */ /* 0x000fc800000006ff */
[----:B------:R-:W-:Y:S02]  /*21d0*/  LOP3.LUT R56, R0, 0xf8, RZ, 0xc0, !PT ;  /* 0x000000f800387812 */ /* 0x000fe400078ec0ff */
[----:B------:R-:W-:Y:S01]  /*21e0*/  MOV R0, R60 ;  /* 0x0000003c00007202 */ /* 0x000fe20000000f00 */
[----:B0-----:R-:W-:-:S04]  /*21f0*/  ULEA UR4, UR5, UR4, 0x18 ;  /* 0x0000000405047291 */ /* 0x001fc8000f8ec0ff */
[----:B------:R-:W-:-:S09]  /*2200*/  @UP1 UIADD3 UR4, UPT, UPT, UR4, 0x40, URZ ;  /* 0x0000004004041890 */ /* 0x000fd2000fffe0ff */
[----:B------:R-:W0:Y:S03]  /*2210*/  LDS.64 R56, [R56+UR4] ;  /* 0x0000000438387984 */ /* 0x000e260008000a00 */
.L_x_4137:
[----:B------:R-:W-:Y:S05]  /*2220*/  BSYNC.RECONVERGENT B0 ;  /* 0x0000000000007941 */ /* 0x000fea0003800200 */
.L_x_4136:
[----:B------:R-:W1:Y:S01]  /*2230*/  SHFL.DOWN PT, R59, R0, 0x4, 0x1f ;  /* 0x08801f00003b7f89 */ /* 0x000e6200000e0000 */
[----:B------:R-:W-:Y:S01]  /*2240*/  ISETP.NE.AND P5, PT, R83, RZ, PT ;  /* 0x000000ff5300720c */ /* 0x000fe20003fa5270 */
[----:B------:R-:W-:Y:S01]  /*2250*/  BSSY.RECONVERGENT B0, `(.L_x_4138) ;  /* 0x0000062000007945 */ /* 0x000fe20003800200 */
[----:B------:R-:W-:Y:S01]  /*2260*/  ISETP.NE.AND P6, PT, RZ, UR8, PT ;  /* 0x00000008ff007c0c */ /* 0x000fe2000bfc5270 */
[----:B0-----:R-:W0:Y:S01]  /*2270*/  SHFL.DOWN PT, R85, R56, 0x4, 0x1f ;  /* 0x08801f0038557f89 */ /* 0x001e2200000e0000 */
[----:B-1----:R-:W-:Y:S02]  /*2280*/  I2FP.F32.S32 R92, R59 ;  /* 0x0000003b005c7245 */ /* 0x002fe40000201400 */
[-C--:B------:R-:W-:Y:S02]  /*2290*/  IADD3 R58, PT, PT, R59, R0.reuse, RZ ;  /* 0x000000003b3a7210 */ /* 0x080fe40007ffe0ff */
[----:B------:R-:W-:Y:S01]  /*22a0*/  I2FP.F32.S32 R59, R0 ;  /* 0x00000000003b7245 */ /* 0x000fe20000201400 */
[C---:B0-----:R-:W-:Y:S01]  /*22b0*/  FMUL.FTZ R94, R85.reuse, R92 ;  /* 0x0000005c555e7220 */ /* 0x041fe20000410000 */
[----:B------:R-:W-:Y:S01]  /*22c0*/  FADD.FTZ R87, -R85, R56 ;  /* 0x0000003855577221 */ /* 0x000fe20000010100 */
[----:B------:R-:W-:-:S02]  /*22d0*/  I2FP.F32.S32 R0, R58 ;  /* 0x0000003a00007245 */ /* 0x000fc40000201400 */
[----:B------:R-:W-:Y:S01]  /*22e0*/  FFMA.FTZ R94, R59, R56, R94 ;  /* 0x000000383b5e7223 */ /* 0x000fe2000001005e */
[----:B------:R-:W-:Y:S01]  /*22f0*/  FMUL.FTZ R87, R87, R87 ;  /* 0x0000005757577220 */ /* 0x000fe20000410000 */
[----:B------:R-:W0:Y:S03]  /*2300*/  SHFL.DOWN PT, R56, R57, 0x4, 0x1f ;  /* 0x08801f0039387f89 */ /* 0x000e2600000e0000 */
[----:B------:R-:W-:Y:S02]  /*2310*/  FMUL.FTZ R87, R87, R59 ;  /* 0x0000003b57577220 */ /* 0x000fe40000410000 */
[----:B------:R-:W1:Y:S02]  /*2320*/  MUFU.RCP R59, R0 ;  /* 0x00000000003b7308 */ /* 0x000e640000001000 */
[----:B------:R-:W-:Y:S01]  /*2330*/  FMUL.FTZ R87, R87, R92 ;  /* 0x0000005c57577220 */ /* 0x000fe20000410000 */
[----:B-1----:R-:W-:Y:S01]  /*2340*/  FMUL.FTZ R85, R59, R94 ;  /* 0x0000005e3b557220 */ /* 0x002fe20000410000 */
[----:B0-----:R-:W-:-:S04]  /*2350*/  FADD.FTZ R56, R56, R57 ;  /* 0x0000003938387221 */ /* 0x001fc80000010000 */
[----:B------:R-:W-:Y:S01]  /*2360*/  FFMA.FTZ R56, R59, R87, R56 ;  /* 0x000000573b387223 */ /* 0x000fe20000010038 */
[----:B------:R-:W0:Y:S04]  /*2370*/  SHFL.DOWN PT, R92, R85, 0x2, 0x1f ;  /* 0x08401f00555c7f89 */ /* 0x000e2800000e0000 */
[----:B------:R-:W1:Y:S01]  /*2380*/  SHFL.DOWN PT, R59, R58, 0x2, 0x1f ;  /* 0x08401f003a3b7f89 */ /* 0x000e6200000e0000 */
[----:B0-----:R-:W-:Y:S01]  /*2390*/  FADD.FTZ R89, R85, -R92 ;  /* 0x8000005c55597221 */ /* 0x001fe20000010000 */
[----:B-1----:R-:W-:-:S03]  /*23a0*/  IADD3 R87, PT, PT, R58, R59, RZ ;  /* 0x0000003b3a577210 */ /* 0x002fc60007ffe0ff */
[----:B------:R-:W-:Y:S01]  /*23b0*/  FMUL.FTZ R89, R89, R89 ;  /* 0x0000005959597220 */ /* 0x000fe20000410000 */
[----:B------:R-:W-:-:S03]  /*23c0*/  I2FP.F32.S32 R59, R59 ;  /* 0x0000003b003b7245 */ /* 0x000fc60000201400 */
[----:B------:R-:W-:Y:S02]  /*23d0*/  FMUL.FTZ R89, R0, R89 ;  /* 0x0000005900597220 */ /* 0x000fe40000410000 */
[-C--:B------:R-:W-:Y:S02]  /*23e0*/  FMUL.FTZ R57, R92, R59.reuse ;  /* 0x0000003b5c397220 */ /* 0x080fe40000410000 */
[----:B------:R-:W-:Y:S02]  /*23f0*/  FMUL.FTZ R89, R89, R59 ;  /* 0x0000003b59597220 */ /* 0x000fe40000410000 */
[----:B------:R-:W-:Y:S01]  /*2400*/  FFMA.FTZ R91, R0, R85, R57 ;  /* 0x00000055005b7223 */ /* 0x000fe20000010039 */
[----:B------:R-:W-:Y:S01]  /*2410*/  I2FP.F32.S32 R0, R87 ;  /* 0x0000005700007245 */ /* 0x000fe20000201400 */
[----:B------:R-:W0:Y:S03]  /*2420*/  SHFL.DOWN PT, R57, R56, 0x2, 0x1f ;  /* 0x08401f0038397f89 */ /* 0x000e2600000e0000 */
[----:B------:R-:W1:Y:S02]  /*2430*/  MUFU.RCP R58, R0 ;  /* 0x00000000003a7308 */ /* 0x000e640000001000 */
[----:B-1----:R-:W-:Y:S01]  /*2440*/  FMUL.FTZ R91, R58, R91 ;  /* 0x0000005b3a5b7220 */ /* 0x002fe20000410000 */
[----:B0-----:R-:W-:-:S04]  /*2450*/  FADD.FTZ R57, R56, R57 ;  /* 0x0000003938397221 */ /* 0x001fc80000010000 */
[----:B------:R-:W0:Y:S01]  /*2460*/  SHFL.DOWN PT, R92, R91, 0x1, 0x1f ;  /* 0x08201f005b5c7f89 */ /* 0x000e2200000e0000 */
[----:B------:R-:W-:-:S03]  /*2470*/  FFMA.FTZ R57, R58, R89, R57 ;  /* 0x000000593a397223 */ /* 0x000fc60000010039 */
        /* <DEDUP_REMOVED lines=12> */
[----:B------:R-:W-:-:S04]  /*2540*/  FFMA.FTZ R0, R0, R91, R89 ;  /* 0x0000005b00007223 */ /* 0x000fc80000010059 */
[C---:B0-----:R-:W-:Y:S01]  /*2550*/  FMUL.FTZ R87, R59.reuse, R0 ;  /* 0x000000003b577220 */ /* 0x041fe20000410000 */
[----:B------:R-:W-:Y:S01]  /*2560*/  FFMA.FTZ R85, R59, R85, R56 ;  /* 0x000000553b557223 */ /* 0x000fe20000010038 */
[----:B------:R-:W0:Y:S04]  /*2570*/  LDC R0, c[0x0][0x448] ;  /* 0x00011200ff007b82 */ /* 0x000e280000000800 */
[----:B------:R-:W1:Y:S04]  /*2580*/  SHFL.IDX PT, R87, R87, RZ, 0x1f ;  /* 0x00001fff57577589 */ /* 0x000e6800000e0000 */
[----:B------:R-:W0:Y:S01]  /*2590*/  SHFL.IDX PT, R85, R85, RZ, 0x1f ;  /* 0x00001fff55557589 */ /* 0x000e2200000e0000 */
[----:B------:R-:W2:Y:S01]  /*25a0*/  @!P5 LDC.64 R56, c[0x0][0x3c0] ;  /* 0x0000f000ff38db82 */ /* 0x000ea20000000a00 */
[----:B-1----:R-:W-:Y:S01]  /*25b0*/  FMUL.FTZ R58, R87, R87 ;  /* 0x00000057573a7220 */ /* 0x002fe20000410000 */
[----:B0-----:R-:W-:-:S04]  /*25c0*/  FFMA.FTZ R0, R85, UR9, R0 ;  /* 0x0000000955007c23 */ /* 0x001fc80008010000 */
[----:B------:R-:W-:Y:S01]  /*25d0*/  FSEL R83, R58, RZ, P6 ;  /* 0x000000ff3a537208 */ /* 0x000fe20003000000 */
[----:B--2---:R-:W-:Y:S01]  /*25e0*/  @!P5 IMAD.WIDE R56, R66, 0x4, R56 ;  /* 0x000000044238d825 */ /* 0x004fe200078e0238 */
[----:B------:R-:W0:Y:S03]  /*25f0*/  @!P5 LDC.64 R58, c[0x0][0x3c8] ;  /* 0x0000f200ff3adb82 */ /* 0x000e260000000a00 */
[----:B------:R-:W-:Y:S01]  /*2600*/  FADD.FTZ R0, R0, R83 ;  /* 0x0000005300007221 */ /* 0x000fe20000010000 */
[----:B------:R1:W-:Y:S01]  /*2610*/  @!P5 STG.E desc[UR6][R56.64], R87 ;  /* 0x000000573800d986 */ /* 0x0003e2000c101906 */
[----:B------:R-:W-:-:S04]  /*2620*/  FSEL R83, R87, RZ, !P6 ;  /* 0x000000ff57537208 */ /* 0x000fc80007000000 */
[----:B------:R-:W2:Y:S01]  /*2630*/  MUFU.RSQ R0, R0 ;  /* 0x0000000000007308 */ /* 0x000ea20000001400 */
[----:B0-----:R-:W-:-:S05]  /*2640*/  @!P5 IMAD.WIDE R58, R66, 0x4, R58 ;  /* 0x00000004423ad825 */ /* 0x001fca00078e023a */
[----:B--2---:R1:W-:Y:S01]  /*2650*/  @!P5 STG.E desc[UR6][R58.64], R0 ;  /* 0x000000003a00d986 */ /* 0x0043e2000c101906 */
[----:B------:R-:W-:Y:S05]  /*2660*/  @!P2 BRA `(.L_x_4139) ;  /* 0x000000000080a947 */ /* 0x000fea0003800000 */
[--C-:B-1----:R-:W-:Y:S01]  /*2670*/  FADD.FTZ R57, R81, -R83.reuse ;  /* 0x8000005351397221 */ /* 0x102fe20000010000 */
[--C-:B------:R-:W-:Y:S01]  /*2680*/  FADD.FTZ R59, R82, -R83.reuse ;  /* 0x80000053523b7221 */ /* 0x100fe20000010000 */
[--C-:B------:R-:W-:Y:S01]  /*2690*/  FADD.FTZ R85, R79, -R83.reuse ;  /* 0x800000534f557221 */ /* 0x100fe20000010000 */
[----:B------:R-:W-:Y:S01]  /*26a0*/  FADD.FTZ R87, R80, -R83 ;  /* 0x8000005350577221 */ /* 0x000fe20000010000 */
[C---:B------:R-:W-:Y:S01]  /*26b0*/  FMUL.FTZ R57, R0.reuse, R57 ;  /* 0x0000003900397220 */ /* 0x040fe20000410000 */
[C---:B------:R-:W-:Y:S01]  /*26c0*/  FMUL.FTZ R58, R0.reuse, R59 ;  /* 0x0000003b003a7220 */ /* 0x040fe20000410000 */
[C---:B------:R-:W-:Y:S01]  /*26d0*/  FMUL.FTZ R85, R0.reuse, R85 ;  /* 0x0000005500557220 */ /* 0x040fe20000410000 */
[----:B------:R-:W-:Y:S01]  /*26e0*/  FMUL.FTZ R92, R0, R87 ;  /* 0x00000057005c7220 */ /* 0x000fe20000410000 */
[----:B-----5:R-:W-:Y:S01]  /*26f0*/  FFMA.FTZ R56, R57, R48, R40 ;  /* 0x0000003039387223 */ /* 0x020fe20000010028 */
[----:B------:R-:W-:Y:S01]  /*2700*/  FFMA.FTZ R57, R58, R49, R41 ;  /* 0x000000313a397223 */ /* 0x000fe20000010029 */
[----:B------:R-:W-:Y:S01]  /*2710*/  FFMA.FTZ R85, R85, R50, R42 ;  /* 0x0000003255557223 */ /* 0x000fe2000001002a */
[----:B------:R-:W-:Y:S01]  /*2720*/  FFMA.FTZ R92, R92, R51, R43 ;  /* 0x000000335c5c7223 */ /* 0x000fe2000001002b */
[--C-:B------:R-:W-:Y:S01]  /*2730*/  FADD.FTZ R59, R77, -R83.reuse ;  /* 0x800000534d3b7221 */ /* 0x100fe20000010000 */
[--C-:B------:R-:W-:Y:S01]  /*2740*/  FADD.FTZ R87, R75, -R83.reuse ;  /* 0x800000534b577221 */ /* 0x100fe20000010000 */
[----:B------:R-:W-:Y:S01]  /*2750*/  F2FP.BF16.F32.PACK_AB R56, R57, R56 ;  /* 0x000000383938723e */ /* 0x000fe200000010ff */
[--C-:B------:R-:W-:Y:S01]  /*2760*/  FADD.FTZ R89, R76, -R83.reuse ;  /* 0x800000534c597221 */ /* 0x100fe20000010000 */
[----:B------:R-:W-:Y:S01]  /*2770*/  F2FP.BF16.F32.PACK_AB R57, R92, R85 ;  /* 0x000000555c39723e */ /* 0x000fe200000010ff */
[----:B------:R-:W-:Y:S01]  /*2780*/  FADD.FTZ R85, R78, -R83 ;  /* 0x800000534e557221 */ /* 0x000fe20000010000 */
[C---:B------:R-:W-:Y:S01]  /*2790*/  FMUL.FTZ R59, R0.reuse, R59 ;  /* 0x0000003b003b7220 */ /* 0x040fe20000410000 */
[C---:B------:R-:W-:Y:S01]  /*27a0*/  FMUL.FTZ R87, R0.reuse, R87 ;  /* 0x0000005700577220 */ /* 0x040fe20000410000 */
[C---:B------:R-:W-:Y:S01]  /*27b0*/  FMUL.FTZ R94, R0.reuse, R89 ;  /* 0x00000059005e7220 */ /* 0x040fe20000410000 */
[----:B------:R-:W-:Y:S01]  /*27c0*/  FMUL.FTZ R92, R0, R85 ;  /* 0x00000055005c7220 */ /* 0x000fe20000410000 */
[----:B------:R-:W-:Y:S01]  /*27d0*/  FFMA.FTZ R58, R59, R44, R36 ;  /* 0x0000002c3b3a7223 */ /* 0x000fe20000010024 */
[----:B------:R-:W-:Y:S01]  /*27e0*/  FFMA.FTZ R87, R87, R46, R38 ;  /* 0x0000002e57577223 */ /* 0x000fe20000010026 */
[----:B------:R-:W-:Y:S01]  /*27f0*/  FFMA.FTZ R94, R94, R47, R39 ;  /* 0x0000002f5e5e7223 */ /* 0x000fe20000010027 */
[----:B------:R-:W-:-:S02]  /*2800*/  FFMA.FTZ R59, R92, R45, R37 ;  /* 0x0000002d5c3b7223 */ /* 0x000fc40000010025 */
[----:B------:R-:W0:Y:S03]  /*2810*/  LDC.64 R92, c[0x0][0x428] ;  /* 0x00010a00ff5c7b82 */ /* 0x000e260000000a00 */
[----:B------:R-:W-:Y:S02]  /*2820*/  F2FP.BF16.F32.PACK_AB R58, R59, R58 ;  /* 0x0000003a3b3a723e */ /* 0x000fe400000010ff */
[----:B------:R-:W-:Y:S01]  /*2830*/  F2FP.BF16.F32.PACK_AB R59, R94, R87 ;  /* 0x000000575e3b723e */ /* 0x000fe200000010ff */
[C---:B0-----:R-:W-:Y:S01]  /*2840*/  IMAD.WIDE.U32 R92, R2.reuse, 0x10, R92 ;  /* 0x00000010025c7825 */ /* 0x041fe200078e005c */
[----:B------:R-:W-:-:S04]  /*2850*/  IADD3 R2, PT, PT, R2, 0x100, RZ ;  /* 0x0000010002027810 */ /* 0x000fc80007ffe0ff */
[----:B------:R0:W-:Y:S03]  /*2860*/  STG.E.128 desc[UR6][R92.64], R56 ;  /* 0x000000385c007986 */ /* 0x0001e6000c101d06 */
.L_x_4139:
[----:B------:R-:W-:Y:S05]  /*2870*/  BSYNC.RECONVERGENT B0 ;  /* 0x0000000000007941 */ /* 0x000fea0003800200 */
.L_x_4138:
[----:B------:R-:W-:Y:S04]  /*2880*/  BSSY.RECONVERGENT B0, `(.L_x_4140) ;  /* 0x0000022000007945 */ /* 0x000fe80003800200 */
[----:B------:R-:W-:Y:S05]  /*2890*/  @!P3 BRA `(.L_x_4141) ;  /* 0x000000000080b947 */ /* 0x000fea0003800000 */
[--C-:B01----:R-:W-:Y:S01]  /*28a0*/  FADD.FTZ R57, R73, -R83.reuse ;  /* 0x8000005349397221 */ /* 0x103fe20000010000 */
        /* <DEDUP_REMOVED lines=31> */
.L_x_4141:
[----:B------:R-:W-:Y:S05]  /*2aa0*/  BSYNC.RECONVERGENT B0 ;  /* 0x0000000000007941 */ /* 0x000fea0003800200 */
.L_x_4140:
[----:B------:R-:W-:Y:S04]  /*2ab0*/  BSSY.RECONVERGENT B0, `(.L_x_4142) ;  /* 0x0000021000007945 */ /* 0x000fe80003800200 */
[----:B------:R-:W-:Y:S05]  /*2ac0*/  @!P4 BRA `(.L_x_4143) ;  /* 0x00000000007cc947 */ /* 0x000fea0003800000 */
[--C-:B0-2---:R-:W-:Y:S01]  /*2ad0*/  FADD.FTZ R93, R65, -R83.reuse ;  /* 0x80000053415d7221 */ /* 0x105fe20000010000 */
[--C-:B-1----:R-:W-:Y:S01]  /*2ae0*/  FADD.FTZ R59, R74, -R83.reuse ;  /* 0x800000534a3b7221 */ /* 0x102fe20000010000 */
[--C-:B------:R-:W-:Y:S01]  /*2af0*/  FADD.FTZ R89, R3, -R83.reuse ;  /* 0x8000005303597221 */ /* 0x100fe20000010000 */
[--C-:B------:R-:W-:Y:S01]  /*2b00*/  FADD.FTZ R91, R68, -R83.reuse ;  /* 0x80000053445b7221 */ /* 0x100fe20000010000 */
[C---:B------:R-:W-:Y:S01]  /*2b10*/  FMUL.FTZ R93, R0.reuse, R93 ;  /* 0x0000005d005d7220 */ /* 0x040fe20000410000 */
[----:B------:R-:W-:Y:S01]  /*2b20*/  FMUL.FTZ R94, R0, R59 ;  /* 0x0000003b005e7220 */ /* 0x000fe20000410000 */
[--C-:B------:R-:W-:Y:S01]  /*2b30*/  FADD.FTZ R57, R63, -R83.reuse ;  /* 0x800000533f397221 */ /* 0x100fe20000010000 */
[--C-:B------:R-:W-:Y:S01]  /*2b40*/  FADD.FTZ R85, R61, -R83.reuse ;  /* 0x800000533d557221 */ /* 0x100fe20000010000 */
[----:B-----5:R-:W-:Y:S01]  /*2b50*/  FFMA.FTZ R59, R93, R14, R6 ;  /* 0x0000000e5d3b7223 */ /* 0x020fe20000010006 */
[--C-:B------:R-:W-:Y:S01]  /*2b60*/  FADD.FTZ R87, R70, -R83.reuse ;  /* 0x8000005346577221 */ /* 0x100fe20000010000 */
[----:B------:R-:W0:Y:S01]  /*2b70*/  LDC.64 R92, c[0x0][0x428] ;  /* 0x00010a00ff5c7b82 */ /* 0x000e220000000a00 */
[----:B------:R-:W-:Y:S01]  /*2b80*/  FADD.FTZ R83, R72, -R83 ;  /* 0x8000005348537221 */ /* 0x000fe20000010000 */
        /* <DEDUP_REMOVED lines=12> */
[----:B------:R-:W-:Y:S01]  /*2c50*/  F2FP.BF16.F32.PACK_AB R58, R83, R58 ;  /* 0x0000003a533a723e */ /* 0x000fe200000010ff */
[----:B------:R-:W-:Y:S01]  /*2c60*/  FFMA.FTZ R83, R94, R17, R9 ;  /* 0x000000115e537223 */ /* 0x000fe20000010009 */
[----:B------:R-:W-:-:S02]  /*2c70*/  F2FP.BF16.F32.PACK_AB R59, R0, R59 ;  /* 0x0000003b003b723e */ /* 0x000fc400000010ff */
[----:B------:R-:W-:Y:S02]  /*2c80*/  F2FP.BF16.F32.PACK_AB R57, R96, R57 ;  /* 0x000000396039723e */ /* 0x000fe400000010ff */
[----:B------:R-:W-:Y:S01]  /*2c90*/  F2FP.BF16.F32.PACK_AB R56, R83, R56 ;  /* 0x000000385338723e */ /* 0x000fe200000010ff */
[----:B0-----:R-:W-:-:S05]  /*2ca0*/  IMAD.WIDE.U32 R92, R2, 0x10, R92 ;  /* 0x00000010025c7825 */ /* 0x001fca00078e005c */
[----:B------:R3:W-:Y:S02]  /*2cb0*/  STG.E.128 desc[UR6][R92.64], R56 ;  /* 0x000000385c007986 */ /* 0x0007e4000c101d06 */
.L_x_4143:
[----:B------:R-:W-:Y:S05]  /*2cc0*/  BSYNC.RECONVERGENT B0 ;  /* 0x0000000000007941 */ /* 0x000fea0003800200 */
.L_x_4142:
[----:B0123--:R-:W0:Y:S01]  /*2cd0*/  LDC.64 R56, c[0x0][0x380] ;  /* 0x0000e000ff387b82 */ /* 0x00fe220000000a00 */
[----:B------:R-:W-:Y:S01]  /*2ce0*/  UPLOP3.LUT UP1, UPT, UPT, UPT, UP1, 0x40, 0x4 ;  /* 0x000000000004789c */ /* 0x000fe20003f2e810 */
[----:B0-----:R-:W-:-:S04]  /*2cf0*/  IADD3 R66, PT, PT, R66, R56, RZ ;  /* 0x0000003842427210 */ /* 0x001fc80007ffe0ff */
[----:B------:R-:W-:-:S13]  /*2d00*/  ISETP.GE.AND P2, PT, R66, R57, PT ;  /* 0x000000394200720c */ /* 0x000fda0003f46270 */
[----:B------:R-:W-:Y:S05]  /*2d10*/  @!P2 BRA `(.L_x_4144) ;  /* 0xffffffd80060a947 */ /* 0x000fea000383ffff */
[----:B------:R-:W-:Y:S05]  /*2d20*/  EXIT ;  /* 0x000000000000794d */ /* 0x000fea0003800000 */
.L_x_4145:
        /* <DEDUP_REMOVED lines=13> */
.L_x_20935:


//--------------------- .text._ZN10layer_norm13ln_fwd_kernelINS_13Kernel_traitsIf13__nv_bfloat16S2_S2_fjLj6144ELj1ELj1ELj8ELj16ENS_18Kernel_traits_baseILj6144EfS2_S2_S2_fjLj256EEEEELb0ELb0ELb0ELb1EEEvNS_9FwdParamsE --------------------------
	.section	.text._ZN10layer_norm13ln_fwd_kernelINS_13Kernel_traitsIf13__nv_bfloat16S2_S2_fjLj6144ELj1ELj1ELj8ELj16ENS_18Kernel_traits_baseILj6144EfS2_S2_S2_fjLj256EEEEELb0ELb0ELb0ELb1EEEvNS_9FwdParamsE,"ax",@progbits
	.align	128
        .global         _ZN10layer_norm13ln_fwd_kernelINS_13Kernel_traitsIf13__nv_bfloat16S2_S2_fjLj6144ELj1ELj1ELj8ELj16ENS_18Kernel_traits_baseILj6144EfS2_S2_S2_fjLj256EEEEELb0ELb0ELb0ELb1EEEvNS_9FwdParamsE
        .type           _ZN10layer_norm13ln_fwd_kernelINS_13Kernel_traitsIf13__nv_bfloat16S2_S2_fjLj6144ELj1ELj1ELj8ELj16ENS_18Kernel_traits_baseILj6144EfS2_S2_S2_fjLj256EEEEELb0ELb0ELb0ELb1EEEvNS_9FwdParamsE,@function
        .size           _ZN10layer_norm13ln_fwd_kernelINS_13Kernel_traitsIf13__nv_bfloat16S2_S2_fjLj6144ELj1ELj1ELj8ELj16ENS_18Kernel_traits_baseILj6144EfS2_S2_S2_fjLj256EEEEELb0ELb0ELb0ELb1EEEvNS_9FwdParamsE,(.L_x_20936 - _ZN10layer_norm13ln_fwd_kernelINS_13Kernel_traitsIf13__nv_bfloat16S2_S2_fjLj6144ELj1ELj1ELj8ELj16ENS_18Kernel_traits_baseILj6144EfS2_S2_S2_fjLj256EEEEELb0ELb0ELb0ELb1EEEvNS_9FwdParamsE)
        .other          _ZN10layer_norm13ln_fwd_kernelINS_13Kernel_traitsIf13__nv_bfloat16S2_S2_fjLj6144ELj1ELj1ELj8ELj16ENS_18Kernel_traits_baseILj6144EfS2_S2_S2_fjLj256EEEEELb0ELb0ELb0ELb1EEEvNS_9FwdParamsE,@"STO_CUDA_ENTRY STV_DEFAULT"
_ZN10layer_norm13ln_fwd_kernelINS_13Kernel_traitsIf13__nv_bfloat16S2_S2_fjLj6144ELj1ELj1ELj8ELj16ENS_18Kernel_traits_baseILj6144EfS2_S2_S2_fjLj256EEEEELb0ELb0ELb0ELb1EEEvNS_9FwdParamsE:
.text._ZN10layer_norm13ln_fwd_kernelINS_13Kernel_traitsIf13__nv_bfloat16S2_S2_fjLj6144ELj1ELj1ELj8ELj16ENS_18Kernel_traits_baseILj6144EfS2_S2_S2_fjLj256EEEEELb0ELb0ELb0ELb1EEEvNS_9FwdParamsE:
[----:B------:R-:W-:Y:S01]  /*0000*/  LDC R1, c[0x0][0x37c] ;  /* 0x0000df00ff017b82 */ /* 0x000fe20000000800 */
[----:B------:R-:W0:Y:S01]  /*0010*/  LDCU.64 UR4, c[0x0][0x438] ;  /* 0x00008700ff0477ac */ /* 0x000e220008000a00 */
[----:B------:R-:W1:Y:S06]  /*0020*/  S2R R55, SR_TID.X ;  /* 0x0000000000377919 */ /* 0x000e6c0000002100 */
[----:B------:R-:W2:Y:S01]  /*0030*/  LDC.64 R56, c[0x0][0x3e0] ;  /* 0x0000f800ff387b82 */ /* 0x000ea20000000a00 */
[----:B------:R-:W3:Y:S01]  /*0040*/  LDCU.64 UR6, c[0x0][0x358] ;  /* 0x00006b00ff0677ac */ /* 0x000ee20008000a00 */
[----:B------:R-:W4:Y:S01]  /*0050*/  LDCU.64 UR8, c[0x0][0x3a0] ;  /* 0x00007400ff0877ac */ /* 0x000f220008000a00 */
[----:B0-----:R-:W-:-:S04]  /*0060*/  ISETP.NE.U32.AND P0, PT, RZ, UR4, PT ;  /* 0x00000004ff007c0c */ /* 0x001fc8000bf05070 */
[----:B------:R-:W-:Y:S01]  /*0070*/  ISETP.NE.AND.EX P0, PT, RZ, UR5, PT, P0 ;  /* 0x00000005ff007c0c */ /* 0x000fe2000bf05300 */
[----:B------:R-:W0:Y:S01]  /*0080*/  S2UR UR4, SR_CTAID.X ;  /* 0x00000000000479c3 */ /* 0x000e220000002500 */
[----:B------:R-:W4:Y:S11]  /*0090*/  LDCU UR5, c[0x0][0x384] ;  /* 0x00007080ff0577ac */ /* 0x000f360008000800 */
[----:B------:R-:W1:Y:S08]  /*00a0*/  @P0 LDC.64 R52, c[0x0][0x438] ;  /* 0x00010e00ff340b82 */ /* 0x000e700000000a00 */
[----:B------:R-:W4:Y:S01]  /*00b0*/  @P0 LDC.64 R2, c[0x0][0x3d0] ;  /* 0x0000f400ff020b82 */ /* 0x000f220000000a00 */
[----:B-1----:R-:W-:-:S05]  /*00c0*/  @P0 IMAD.WIDE.U32 R52, R55, 0x20, R52 ;  /* 0x0000002037340825 */ /* 0x002fca00078e0034 */
[----:B---3--:R-:W5:Y:S01]  /*00d0*/  @P0 LDG.E.128 R24, desc[UR6][R52.64] ;  /* 0x0000000634180981 */ /* 0x008f62000c1e1d00 */
[----:B----4-:R-:W-:-:S03]  /*00e0*/  @P0 IMAD.WIDE.U32 R2, R55, 0x20, R2 ;  /* 0x0000002037020825 */ /* 0x010fc600078e0002 */
[----:B------:R-:W5:Y:S04]  /*00f0*/  @P0 LDG.E.128 R20, desc[UR6][R52.64+0x10] ;  /* 0x0000100634140981 */ /* 0x000f68000c1e1d00 */
        /* <DEDUP_REMOVED lines=9> */
[----:B------:R0:W5:Y:S02]  /*0190*/  @P0 LDG.E.128 R28, desc[UR6][R2.64+0x4010] ;  /* 0x00401006021c0981 */ /* 0x000164000c1e1d00 */
[----:B0-----:R-:W-:-:S04]  /*01a0*/  MOV R2, UR4 ;  /* 0x0000000400027c02 */ /* 0x001fc80008000f00 */
[----:B------:R-:W-:Y:S01]  /*01b0*/  ISETP.GE.AND P1, PT, R2, UR5, PT ;  /* 0x0000000502007c0c */ /* 0x000fe2000bf26270 */
[----:B--2---:R-:W-:-:S12]  /*01c0*/  @P0 BRA `(.L_x_4146) ;  /* 0x0000000000500947 */ /* 0x004fd80003800000 */
[----:B-----5:R-:W0:Y:S01]  /*01d0*/  LDC.64 R4, c[0x0][0x3d0] ;  /* 0x0000f400ff047b82 */ /* 0x020e220000000a00 */
[----:B------:R-:W-:Y:S02]  /*01e0*/  CS2R R6, SRZ ;  /* 0x0000000000067805 */ /* 0x000fe4000001ff00 */
[----:B------:R-:W-:Y:S02]  /*01f0*/  CS2R R10, SRZ ;  /* 0x00000000000a7805 */ /* 0x000fe4000001ff00 */
[----:B------:R-:W-:Y:S02]  /*0200*/  CS2R R8, SRZ ;  /* 0x0000000000087805 */ /* 0x000fe4000001ff00 */
[----:B------:R-:W-:Y:S02]  /*0210*/  CS2R R14, SRZ ;  /* 0x00000000000e7805 */ /* 0x000fe4000001ff00 */
[----:B------:R-:W-:Y:S02]  /*0220*/  CS2R R18, SRZ ;  /* 0x0000000000127805 */ /* 0x000fe4000001ff00 */
[----:B------:R-:W-:-:S02]  /*0230*/  CS2R R16, SRZ ;  /* 0x0000000000107805 */ /* 0x000fc4000001ff00 */
[----:B------:R-:W-:Y:S02]  /*0240*/  CS2R R22, SRZ ;  /* 0x0000000000167805 */ /* 0x000fe4000001ff00 */
[----:B------:R-:W-:Y:S02]  /*0250*/  CS2R R20, SRZ ;  /* 0x0000000000147805 */ /* 0x000fe4000001ff00 */
[----:B------:R-:W-:Y:S02]  /*0260*/  CS2R R26, SRZ ;  /* 0x00000000001a7805 */ /* 0x000fe4000001ff00 */
[----:B------:R-:W-:Y:S01]  /*0270*/  CS2R R24, SRZ ;  /* 0x0000000000187805 */ /* 0x000fe2000001ff00 */
[----:B0-----:R-:W-:Y:S01]  /*0280*/  IMAD.WIDE.U32 R12, R55, 0x20, R4 ;  /* 0x00000020370c7825 */ /* 0x001fe200078e0004 */
[----:B------:R-:W-:-:S04]  /*0290*/  CS2R R4, SRZ ;  /* 0x0000000000047805 */ /* 0x000fc8000001ff00 */
[----:B------:R-:W5:Y:S04]  /*02a0*/  LDG.E.128 R48, desc[UR6][R12.64] ;  /* 0x000000060c307981 */ /* 0x000f68000c1e1d00 */
[----:B------:R-:W5:Y:S04]  /*02b0*/  LDG.E.128 R44, desc[UR6][R12.64+0x10] ;  /* 0x000010060c2c7981 */ /* 0x000f68000c1e1d00 */
[----:B------:R-:W5:Y:S04]  /*02c0*/  LDG.E.128 R40, desc[UR6][R12.64+0x2000] ;  /* 0x002000060c287981 */ /* 0x000f68000c1e1d00 */
[----:B------:R-:W5:Y:S04]  /*02d0*/  LDG.E.128 R36, desc[UR6][R12.64+0x2010] ;  /* 0x002010060c247981 */ /* 0x000f68000c1e1d00 */
[----:B------:R-:W5:Y:S04]  /*02e0*/  LDG.E.128 R32, desc[UR6][R12.64+0x4000] ;  /* 0x004000060c207981 */ /* 0x000f68000c1e1d00 */
[----:B------:R0:W5:Y:S02]  /*02f0*/  LDG.E.128 R28, desc[UR6][R12.64+0x4010] ;  /* 0x004010060c1c7981 */ /* 0x000164000c1e1d00 */
[----:B0-----:R-:W-:-:S07]  /*0300*/  CS2R R12, SRZ ;  /* 0x00000000000c7805 */ /* 0x001fce000001ff00 */
.L_x_4146:
[----:B------:R-:W-:Y:S05]  /*0310*/  @P1 EXIT ;  /* 0x000000000000194d */ /* 0x000fea0003800000 */
[C---:B------:R-:W-:Y:S01]  /*0320*/  LOP3.LUT P0, RZ, R56.reuse, UR8, RZ, 0xfc, !PT ;  /* 0x0000000838ff7c12 */ /* 0x040fe2000f80fcff */
[----:B------:R-:W0:Y:S01]  /*0330*/  LDCU UR10, c[0x0][0x388] ;  /* 0x00007100ff0a77ac */ /* 0x000e220008000800 */
[----:B------:R-:W-:Y:S02]  /*0340*/  ISETP.NE.U32.AND P1, PT, R56, RZ, PT ;  /* 0x000000ff3800720c */ /* 0x000fe40003f25070 */
[C---:B------:R-:W-:Y:S01]  /*0350*/  LOP3.LUT P0, RZ, R57.reuse, UR9, RZ, 0xfc, P0 ;  /* 0x0000000939ff7c12 */ /* 0x040fe2000800fcff */
[----:B------:R-:W1:Y:S01]  /*0360*/  LDCU.U8 UR16, c[0x0][0x410] ;  /* 0x00008200ff1077ac */ /* 0x000e620008000000 */
[----:B------:R-:W-:Y:S01]  /*0370*/  ISETP.NE.AND.EX P1, PT, R57, RZ, PT, P1 ;  /* 0x000000ff3900720c */ /* 0x000fe20003f25310 */
[----:B------:R-:W2:Y:S01]  /*0380*/  LDCU UR11, c[0x0][0x400] ;  /* 0x00008000ff0b77ac */ /* 0x000ea20008000800 */
[----:B------:R-:W3:Y:S01]  /*0390*/  LDCU.64 UR14, c[0x0][0x3e0] ;  /* 0x00007c00ff0e77ac */ /* 0x000ee20008000a00 */
[----:B------:R-:W4:Y:S01]  /*03a0*/  LDCU.64 UR12, c[0x0][0x3a0] ;  /* 0x00007400ff0c77ac */ /* 0x000f220008000a00 */
[----:B------:R-:W-:-:S11]  /*03b0*/  UPLOP3.LUT UP2, UPT, UPT, UPT, UPT, 0x40, 0x4 ;  /* 0x000000000004789c */ /* 0x000fd60003f4e870 */
.L_x_4160:
[----:B0-----:R-:W1:Y:S01]  /*03c0*/  S2R R61, SR_TID.X ;  /* 0x00000000003d7919 */ /* 0x001e620000002100 */
[----:B------:R-:W2:Y:S01]  /*03d0*/  @P1 LDC.64 R58, c[0x0][0x3e0] ;  /* 0x0000f800ff3a1b82 */ /* 0x000ea20000000a00 */
[----:B0-----:R-:W-:-:S05]  /*03e0*/  IMAD R0, R2, UR10, RZ ;  /* 0x0000000a02007c24 */ /* 0x001fca000f8e02ff */
[----:B------:R-:W-:Y:S02]  /*03f0*/  SHF.R.S32.HI R3, RZ, 0x1f, R0 ;  /* 0x0000001fff037819 */ /* 0x000fe40000011400 */
[----:B------:R-:W0:Y:S02]  /*0400*/  LDC.64 R56, c[0x0][0x390] ;  /* 0x0000e400ff387b82 */ /* 0x000e240000000a00 */
[----:B------:R-:W-:Y:S01]  /*0410*/  LEA.HI R0, R3, R0, RZ, 0x3 ;  /* 0x0000000003007211 */ /* 0x000fe200078f18ff */
[----:B--2---:R-:W-:-:S06]  /*0420*/  @P1 IMAD.WIDE R58, R2, 0x2, R58 ;  /* 0x00000002023a1825 */ /* 0x004fcc00078e023a */
[----:B------:R-:W2:Y:S01]  /*0430*/  @P1 LDG.E.U16 R58, desc[UR6][R58.64] ;  /* 0x000000063a3a1981 */ /* 0x000ea2000c1e1500 */
[----:B-1----:R-:W-:-:S05]  /*0440*/  LEA.HI.SX32 R3, R0, R61, 0x1d ;  /* 0x0000003d00037211 */ /* 0x002fca00078feaff */
[----:B0-----:R-:W-:-:S06]  /*0450*/  IMAD.WIDE.U32 R64, R3, 0x10, R56 ;  /* 0x0000001003407825 */ /* 0x001fcc00078e0038 */
[----:B-----5:R-:W5:Y:S01]  /*0460*/  LDG.E.128 R64, desc[UR6][R64.64] ;  /* 0x0000000640407981 */ /* 0x020f62000c1e1d00 */
[----:B----4-:R-:W-:-:S04]  /*0470*/  UISETP.NE.U32.AND UP0, UPT, UR12, URZ, UPT ;  /* 0x000000ff0c00728c */ /* 0x010fc8000bf05070 */
[----:B------:R-:W-:Y:S01]  /*0480*/  UISETP.NE.AND.EX UP0, UPT, UR13, URZ, UPT, UP0 ;  /* 0x000000ff0d00728c */ /* 0x000fe2000bf05300 */
[----:B------:R-:W-:Y:S01]  /*0490*/  HFMA2 R0, -RZ, RZ, 1.875, 0 ;  /* 0x3f800000ff007431 */ /* 0x000fe200000001ff */
[----:B--2---:R-:W-:-:S07]  /*04a0*/  @P1 SHF.L.U32 R0, R58, 0x10, RZ ;  /* 0x000000103a001819 */ /* 0x004fce00000006ff */
[----:B------:R-:W-:Y:S05]  /*04b0*/  BRA.U !UP0, `(.L_x_4147) ;  /* 0x0000000108a07547 */ /* 0x000fea000b800000 */
[----:B------:R-:W0:Y:S02]  /*04c0*/  LDC.64 R52, c[0x0][0x3a0] ;  /* 0x0000e800ff347b82 */ /* 0x000e240000000a00 */
[----:B0-----:R-:W-:-:S06]  /*04d0*/  IMAD.WIDE.U32 R52, R3, 0x10, R52 ;  /* 0x0000001003347825 */ /* 0x001fcc00078e0034 */
[----:B------:R-:W2:Y:S01]  /*04e0*/  LDG.E.128 R52, desc[UR6][R52.64] ;  /* 0x0000000634347981 */ /* 0x000ea2000c1e1d00 */
[C---:B-----5:R-:W-:Y:S02]  /*04f0*/  PRMT R58, R64.reuse, 0x7632, R58 ;  /* 0x00007632403a7816 */ /* 0x060fe4000000003a */
[----:B------:R-:W-:Y:S02]  /*0500*/  SHF.L.U32 R69, R64, 0x10, RZ ;  /* 0x0000001040457819 */ /* 0x000fe400000006ff */
[C---:B------:R-:W-:Y:S02]  /*0510*/  PRMT R62, R65.reuse, 0x7632, R62 ;  /* 0x00007632413e7816 */ /* 0x040fe4000000003e */
[----:B------:R-:W-:Y:S02]  /*0520*/  SHF.L.U32 R65, R65, 0x10, RZ ;  /* 0x0000001041417819 */ /* 0x000fe400000006ff */
[C---:B------:R-:W-:Y:S02]  /*0530*/  PRMT R63, R66.reuse, 0x7632, R63 ;  /* 0x00007632423f7816 */ /* 0x040fe4000000003f */
[----:B------:R-:W-:-:S02]  /*0540*/  SHF.L.U32 R73, R66, 0x10, RZ ;  /* 0x0000001042497819 */ /* 0x000fc400000006ff */
[C---:B------:R-:W-:Y:S02]  /*0550*/  PRMT R68, R67.reuse, 0x7632, R68 ;  /* 0x0000763243447816 */ /* 0x040fe40000000044 */
[----:B------:R-:W-:Y:S02]  /*0560*/  SHF.L.U32 R67, R67, 0x10, RZ ;  /* 0x0000001043437819 */ /* 0x000fe400000006ff */
[----:B------:R-:W-:Y:S02]  /*0570*/  SHF.L.U32 R63, R63, 0x10, RZ ;  /* 0x000000103f3f7819 */ /* 0x000fe400000006ff */
[----:B--2---:R-:W-:Y:S02]  /*0580*/  SHF.L.U32 R64, R53, 0x10, RZ ;  /* 0x0000001035407819 */ /* 0x004fe400000006ff */
[C---:B------:R-:W-:Y:S02]  /*0590*/  PRMT R59, R52.reuse, 0x7632, R59 ;  /* 0x00007632343b7816 */ /* 0x040fe4000000003b */
[----:B------:R-:W-:Y:S01]  /*05a0*/  SHF.L.U32 R60, R52, 0x10, RZ ;  /* 0x00000010343c7819 */ /* 0x000fe200000006ff */
[----:B------:R-:W-:Y:S01]  /*05b0*/  FFMA.FTZ R71, R65, R0, R64 ;  /* 0x0000000041477223 */ /* 0x000fe20000010040 */
[----:B------:R-:W-:-:S02]  /*05c0*/  PRMT R70, R55, 0x7632, R70 ;  /* 0x0000763237467816 */ /* 0x000fc40000000046 */
[----:B------:R-:W-:Y:S01]  /*05d0*/  PRMT R52, R53, 0x7632, R52 ;  /* 0x0000763235347816 */ /* 0x000fe20000000034 */
[-C--:B------:R-:W-:Y:S01]  /*05e0*/  FFMA.FTZ R69, R69, R0.reuse, R60 ;  /* 0x0000000045457223 */ /* 0x080fe2000001003c */
[----:B------:R-:W-:Y:S02]  /*05f0*/  PRMT R66, R54, 0x7632, R66 ;  /* 0x0000763236427816 */ /* 0x000fe40000000042 */
[----:B------:R-:W-:Y:S02]  /*0600*/  SHF.L.U32 R74, R55, 0x10, RZ ;  /* 0x00000010374a7819 */ /* 0x000fe400000006ff */
[----:B------:R-:W-:Y:S02]  /*0610*/  SHF.L.U32 R65, R68, 0x10, RZ ;  /* 0x0000001044417819 */ /* 0x000fe400000006ff */
[----:B------:R-:W-:Y:S01]  /*0620*/  SHF.L.U32 R70, R70, 0x10, RZ ;  /* 0x0000001046467819 */ /* 0x000fe200000006ff */
[----:B------:R-:W-:Y:S01]  /*0630*/  FFMA.FTZ R75, R67, R0, R74 ;  /* 0x00000000434b7223 */ /* 0x000fe2000001004a */
[----:B------:R-:W-:-:S02]  /*0640*/  SHF.L.U32 R54, R54, 0x10, RZ ;  /* 0x0000001036367819 */ /* 0x000fc400000006ff */
[----:B------:R-:W-:Y:S02]  /*0650*/  SHF.L.U32 R53, R58, 0x10, RZ ;  /* 0x000000103a357819 */ /* 0x000fe400000006ff */
[----:B------:R-:W-:Y:S01]  /*0660*/  SHF.L.U32 R55, R62, 0x10, RZ ;  /* 0x000000103e377819 */ /* 0x000fe200000006ff */
[-C--:B------:R-:W-:Y:S01]  /*0670*/  FFMA.FTZ R62, R65, R0.reuse, R70 ;  /* 0x00000000413e7223 */ /* 0x080fe20000010046 */
[----:B------:R-:W-:Y:S01]  /*0680*/  SHF.L.U32 R66, R66, 0x10, RZ ;  /* 0x0000001042427819 */ /* 0x000fe200000006ff */
[-C--:B------:R-:W-:Y:S01]  /*0690*/  FFMA.FTZ R73, R73, R0.reuse, R54 ;  /* 0x0000000049497223 */ /* 0x080fe20000010036 */
[----:B------:R-:W-:Y:S02]  /*06a0*/  SHF.L.U32 R52, R52, 0x10, RZ ;  /* 0x0000001034347819 */ /* 0x000fe400000006ff */
        /* <DEDUP_REMOVED lines=9> */
.L_x_4147:
[----:B------:R-:W0:Y:S02]  /*0740*/  LDC.64 R58, c[0x0][0x3e0] ;  /* 0x0000f800ff3a7b82 */ /* 0x000e240000000a00 */
[----:B0-----:R-:W-:-:S04]  /*0750*/  ISETP.NE.U32.AND P1, PT, R58, RZ, PT ;  /* 0x000000ff3a00720c */ /* 0x001fc80003f25070 */
[----:B------:R-:W-:-:S13]  /*0760*/  ISETP.NE.AND.EX P1, PT, R59, RZ, PT, P1 ;  /* 0x000000ff3b00720c */ /* 0x000fda0003f25310 */
[----:B------:R-:W-:Y:S05]  /*0770*/  @!P1 BRA `(.L_x_4149) ;  /* 0x0000000000649947 */ /* 0x000fea0003800000 */
[----:B-----5:R-:W-:Y:S02]  /*0780*/  PRMT R55, R66, 0x7632, R55 ;  /* 0x0000763242377816 */ /* 0x020fe40000000037 */
[C---:B------:R-:W-:Y:S02]  /*0790*/  PRMT R52, R64.reuse, 0x7632, R52 ;  /* 0x0000763240347816 */ /* 0x040fe40000000034 */
        /* <DEDUP_REMOVED lines=23> */
.L_x_4149:
[C---:B-----5:R-:W-:Y:S02]  /*0910*/  PRMT R60, R65.reuse, 0x7632, R60 ;  /* 0x00007632413c7816 */ /* 0x060fe4000000003c */
[----:B------:R-:W-:Y:S02]  /*0920*/  SHF.L.U32 R65, R65, 0x10, RZ ;  /* 0x0000001041417819 */ /* 0x000fe400000006ff */
[C---:B------:R-:W-:Y:S02]  /*0930*/  PRMT R58, R64.reuse, 0x7632, R58 ;  /* 0x00007632403a7816 */ /* 0x040fe4000000003a */
[----:B------:R-:W-:Y:S01]  /*0940*/  SHF.L.U32 R69, R64, 0x10, RZ ;  /* 0x0000001040457819 */ /* 0x000fe200000006ff */
[-C--:B------:R-:W-:Y:S01]  /*0950*/  FMUL.FTZ R71, R65, R0.reuse ;  /* 0x0000000041477220 */ /* 0x080fe20000410000 */
[C---:B------:R-:W-:Y:S02]  /*0960*/  PRMT R62, R66.reuse, 0x7632, R62 ;  /* 0x00007632423e7816 */ /* 0x040fe4000000003e */
        /* <DEDUP_REMOVED lines=14> */
.L_x_4148:
        /* <DEDUP_REMOVED lines=10> */
[C---:B-----5:R-:W-:Y:S02]  /*0af0*/  PRMT R63, R65.reuse, 0x7632, R63 ;  /* 0x00007632413f7816 */ /* 0x060fe4000000003f */
[C---:B------:R-:W-:Y:S02]  /*0b00*/  PRMT R74, R66.reuse, 0x7632, R74 ;  /* 0x00007632424a7816 */ /* 0x040fe4000000004a */
[----:B------:R-:W-:Y:S02]  /*0b10*/  SHF.L.U32 R79, R66, 0x10, RZ ;  /* 0x00000010424f7819 */ /* 0x000fe400000006ff */
        /* <DEDUP_REMOVED lines=11> */
[----:B------:R-:W-:Y:S01]  /*0bd0*/  SHF.L.U32 R64, R52, 0x10, RZ ;  /* 0x0000001034407819 */ /* 0x000fe200000006ff */
[-C--:B------:R-:W-:Y:S01]  /*0be0*/  FFMA.FTZ R65, R79, R0.reuse, R54 ;  /* 0x000000004f417223 */ /* 0x080fe20000010036 */
[----:B------:R-:W-:Y:S02]  /*0bf0*/  PRMT R52, R53, 0x7632, R52 ;  /* 0x0000763235347816 */ /* 0x000fe40000000034 */
[----:B------:R-:W-:Y:S01]  /*0c00*/  PRMT R80, R55, 0x7632, R80 ;  /* 0x0000763237507816 */ /* 0x000fe20000000050 */
[-C--:B------:R-:W-:Y:S01]  /*0c10*/  FFMA.FTZ R77, R77, R0.reuse, R64 ;  /* 0x000000004d4d7223 */ /* 0x080fe20000010040 */
        /* <DEDUP_REMOVED lines=8> */
[----:B------:R-:W-:Y:S02]  /*0ca0*/  SHF.L.U32 R52, R52, 0x10, RZ ;  /* 0x0000001034347819 */ /* 0x000fe400000006ff */
[----:B------:R-:W-:Y:S01]  /*0cb0*/  SHF.L.U32 R76, R59, 0x10, RZ ;  /* 0x000000103b4c7819 */ /* 0x000fe200000006ff */
[-C--:B------:R-:W-:Y:S01]  /*0cc0*/  FFMA.FTZ R79, R79, R0.reuse, R80 ;  /* 0x000000004f4f7223 */ /* 0x080fe20000010050 */
[----:B------:R-:W-:Y:S01]  /*0cd0*/  F2FP.BF16.F32.PACK_AB R54, R66, R65 ;  /* 0x000000414236723e */ /* 0x000fe200000010ff */
[-C--:B------:R-:W-:Y:S02]  /*0ce0*/  FFMA.FTZ R74, R63, R0.reuse, R52 ;  /* 0x000000003f4a7223 */ /* 0x080fe40000010034 */
[----:B------:R-:W-:Y:S01]  /*0cf0*/  FFMA.FTZ R76, R53, R0, R76 ;  /* 0x00000000354c7223 */ /* 0x000fe2000001004c */
[----:B------:R-:W-:-:S02]  /*0d00*/  F2FP.BF16.F32.PACK_AB R55, R79, R64 ;  /* 0x000000404f37723e */ /* 0x000fc400000010ff */
[----:B------:R-:W-:Y:S02]  /*0d10*/  F2FP.BF16.F32.PACK_AB R53, R74, R67 ;  /* 0x000000434a35723e */ /* 0x000fe400000010ff */
[----:B------:R-:W-:Y:S01]  /*0d20*/  F2FP.BF16.F32.PACK_AB R52, R76, R77 ;  /* 0x0000004d4c34723e */ /* 0x000fe200000010ff */
[----:B------:R-:W-:Y:S06]  /*0d30*/  BRA `(.L_x_4151) ;  /* 0x0000000000c07947 */ /* 0x000fec0003800000 */
.L_x_4150:
[----:B---3--:R-:W-:-:S04]  /*0d40*/  UISETP.NE.U32.AND UP1, UPT, UR14, URZ, UPT ;  /* 0x000000ff0e00728c */ /* 0x008fc8000bf25070 */
[----:B------:R-:W-:-:S09]  /*0d50*/  UISETP.NE.AND.EX UP1, UPT, UR15, URZ, UPT, UP1 ;  /* 0x000000ff0f00728c */ /* 0x000fd2000bf25310 */
[----:B------:R-:W-:Y:S05]  /*0d60*/  BRA.U UP1, `(.L_x_4152) ;  /* 0x0000000101547547 */ /* 0x000fea000b800000 */
[C---:B-----5:R-:W-:Y:S02]  /*0d70*/  PRMT R63, R65.reuse, 0x7632, R63 ;  /* 0x00007632413f7816 */ /* 0x060fe4000000003f */
[----:B------:R-:W-:Y:S02]  /*0d80*/  SHF.L.U32 R65, R65, 0x10, RZ ;  /* 0x0000001041417819 */ /* 0x000fe400000006ff */
[----:B------:R-:W-:Y:S02]  /*0d90*/  SHF.L.U32 R79, R66, 0x10, RZ ;  /* 0x00000010424f7819 */ /* 0x000fe400000006ff */
[C---:B0-----:R-:W-:Y:S02]  /*0da0*/  PRMT R58, R64.reuse, 0x7632, R58 ;  /* 0x00007632403a7816 */ /* 0x041fe4000000003a */
[----:B------:R-:W-:Y:S02]  /*0db0*/  SHF.L.U32 R77, R64, 0x10, RZ ;  /* 0x00000010404d7819 */ /* 0x000fe400000006ff */
[----:B------:R-:W-:-:S02]  /*0dc0*/  PRMT R64, R66, 0x7632, R64 ;  /* 0x0000763242407816 */ /* 0x000fc40000000040 */
[----:B------:R-:W-:Y:S01]  /*0dd0*/  PRMT R66, R67, 0x7632, R66 ;  /* 0x0000763243427816 */ /* 0x000fe20000000042 */
[-C--:B------:R-:W-:Y:S01]  /*0de0*/  FMUL.FTZ R77, R77, R0.reuse ;  /* 0x000000004d4d7220 */ /* 0x080fe20000410000 */
[----:B------:R-:W-:Y:S01]  /*0df0*/  SHF.L.U32 R81, R67, 0x10, RZ ;  /* 0x0000001043517819 */ /* 0x000fe200000006ff */
[-C--:B------:R-:W-:Y:S01]  /*0e00*/  FMUL.FTZ R67, R65, R0.reuse ;  /* 0x0000000041437220 */ /* 0x080fe20000410000 */
[-C--:B------:R-:W-:Y:S01]  /*0e10*/  FMUL.FTZ R65, R79, R0.reuse ;  /* 0x000000004f417220 */ /* 0x080fe20000410000 */
[----:B------:R-:W-:Y:S02]  /*0e20*/  SHF.L.U32 R79, R64, 0x10, RZ ;  /* 0x00000010404f7819 */ /* 0x000fe400000006ff */
[----:B------:R-:W-:Y:S01]  /*0e30*/  SHF.L.U32 R59, R58, 0x10, RZ ;  /* 0x000000103a3b7819 */ /* 0x000fe200000006ff */
[-C--:B------:R-:W-:Y:S01]  /*0e40*/  FMUL.FTZ R64, R81, R0.reuse ;  /* 0x0000000051407220 */ /* 0x080fe20000410000 */
[----:B------:R-:W-:Y:S02]  /*0e50*/  SHF.L.U32 R63, R63, 0x10, RZ ;  /* 0x000000103f3f7819 */ /* 0x000fe400000006ff */
[----:B------:R-:W-:Y:S01]  /*0e60*/  SHF.L.U32 R83, R66, 0x10, RZ ;  /* 0x0000001042537819 */ /* 0x000fe200000006ff */
[-C--:B------:R-:W-:Y:S01]  /*0e70*/  FMUL.FTZ R66, R79, R0.reuse ;  /* 0x000000004f427220 */ /* 0x080fe20000410000 */
[-C--:B------:R-:W-:Y:S01]  /*0e80*/  FMUL.FTZ R76, R59, R0.reuse ;  /* 0x000000003b4c7220 */ /* 0x080fe20000410000 */
[----:B------:R-:W-:-:S02]  /*0e90*/  FMUL.FTZ R74, R63, R0 ;  /* 0x000000003f4a7220 */ /* 0x000fc40000410000 */
[----:B------:R-:W-:Y:S01]  /*0ea0*/  FMUL.FTZ R79, R83, R0 ;  /* 0x00000000534f7220 */ /* 0x000fe20000410000 */
[----:B------:R-:W-:Y:S06]  /*0eb0*/  BRA `(.L_x_4151) ;  /* 0x0000000000607947 */ /* 0x000fec0003800000 */
.L_x_4152:
[----:B0----5:R-:W-:Y:S02]  /*0ec0*/  PRMT R55, R66, 0x7632, R55 ;  /* 0x0000763242377816 */ /* 0x021fe40000000037 */
        /* <DEDUP_REMOVED lines=17> */
[-C--:B------:R-:W-:Y:S01]  /*0fe0*/  FMUL.FTZ R79, R81, R0.reuse ;  /* 0x00000000514f7220 */ /* 0x080fe20000410000 */
[----:B------:R-:W-:Y:S01]  /*0ff0*/  F2FP.BF16.F32.PACK_AB R54, R66, R65 ;  /* 0x000000414236723e */ /* 0x000fe200000010ff */
[----:B------:R-:W-:Y:S01]  /*1000*/  FMUL.FTZ R74, R55, R0 ;  /* 0x00000000374a7220 */ /* 0x000fe20000410000 */
[----:B------:R-:W-:Y:S02]  /*1010*/  F2FP.BF16.F32.PACK_AB R52, R76, R77 ;  /* 0x0000004d4c34723e */ /* 0x000fe400000010ff */
[----:B------:R-:W-:Y:S02]  /*1020*/  F2FP.BF16.F32.PACK_AB R55, R79, R64 ;  /* 0x000000404f37723e */ /* 0x000fe400000010ff */
[----:B------:R-:W-:-:S07]  /*1030*/  F2FP.BF16.F32.PACK_AB R53, R74, R67 ;  /* 0x000000434a35723e */ /* 0x000fce00000010ff */
.L_x_4151:
        /* <DEDUP_REMOVED lines=16> */
[----:B--2---:R-:W-:Y:S02]  /*1140*/  SHF.L.U32 R78, R52, 0x10, RZ ;  /* 0x00000010344e7819 */ /* 0x004fe400000006ff */
[----:B------:R-:W-:Y:S02]  /*1150*/  SHF.L.U32 R80, R55, 0x10, RZ ;  /* 0x0000001037507819 */ /* 0x000fe400000006ff */
[----:B------:R-:W-:Y:S01]  /*1160*/  PRMT R55, R57, 0x7632, R55 ;  /* 0x0000763239377816 */ /* 0x000fe20000000037 */
[-C--:B------:R-:W-:Y:S01]  /*1170*/  FFMA.FTZ R59, R83, R0.reuse, R78 ;  /* 0x00000000533b7223 */ /* 0x080fe2000001004e */
[----:B------:R-:W-:Y:S01]  /*1180*/  SHF.L.U32 R83, R57, 0x10, RZ ;  /* 0x0000001039537819 */ /* 0x000fe200000006ff */
[--C-:B------:R-:W-:Y:S01]  /*1190*/  FFMA.FTZ R81, R81, R0, R80.reuse ;  /* 0x0000000051517223 */ /* 0x100fe20000010050 */
[----:B------:R-:W-:Y:S02]  /*11a0*/  SHF.L.U32 R78, R53, 0x10, RZ ;  /* 0x00000010354e7819 */ /* 0x000fe400000006ff */
[----:B------:R-:W-:-:S02]  /*11b0*/  PRMT R80, R58, 0x7632, R80 ;  /* 0x000076323a507816 */ /* 0x000fc40000000050 */
[----:B------:R-:W-:Y:S01]  /*11c0*/  PRMT R52, R52, 0x7632, R52 ;  /* 0x0000763234347816 */ /* 0x000fe20000000034 */
[--C-:B------:R-:W-:Y:S01]  /*11d0*/  FFMA.FTZ R57, R83, R0, R78.reuse ;  /* 0x0000000053397223 */ /* 0x100fe2000001004e */
[----:B------:R-:W-:Y:S02]  /*11e0*/  PRMT R78, R54, 0x7632, R78 ;  /* 0x00007632364e7816 */ /* 0x000fe4000000004e */
[----:B------:R-:W-:Y:S02]  /*11f0*/  PRMT R83, R55, 0x7632, R83 ;  /* 0x0000763237537816 */ /* 0x000fe40000000053 */
[----:B------:R-:W-:Y:S02]  /*1200*/  PRMT R58, R53, 0x7632, R58 ;  /* 0x00007632353a7816 */ /* 0x000fe4000000003a */
[----:B------:R-:W-:Y:S02]  /*1210*/  SHF.L.U32 R87, R80, 0x10, RZ ;  /* 0x0000001050577819 */ /* 0x000fe400000006ff */
[----:B------:R-:W-:-:S02]  /*1220*/  SHF.L.U32 R53, R56, 0x10, RZ ;  /* 0x0000001038357819 */ /* 0x000fc400000006ff */
[----:B------:R-:W-:Y:S02]  /*1230*/  SHF.L.U32 R80, R78, 0x10, RZ ;  /* 0x000000104e507819 */ /* 0x000fe400000006ff */
[----:B------:R-:W-:Y:S02]  /*1240*/  SHF.L.U32 R54, R54, 0x10, RZ ;  /* 0x0000001036367819 */ /* 0x000fe400000006ff */
[----:B------:R-:W-:Y:S02]  /*1250*/  SHF.L.U32 R55, R55, 0x10, RZ ;  /* 0x0000001037377819 */ /* 0x000fe400000006ff */
[----:B------:R-:W-:Y:S01]  /*1260*/  SHF.L.U32 R56, R83, 0x10, RZ ;  /* 0x0000001053387819 */ /* 0x000fe200000006ff */
[-C--:B------:R-:W-:Y:S01]  /*1270*/  FFMA.FTZ R83, R85, R0.reuse, R54 ;  /* 0x0000000055537223 */ /* 0x080fe20000010036 */
[----:B------:R-:W-:Y:S01]  /*1280*/  SHF.L.U32 R78, R58, 0x10, RZ ;  /* 0x000000103a4e7819 */ /* 0x000fe200000006ff */
[-C--:B------:R-:W-:Y:S01]  /*1290*/  FFMA.FTZ R58, R87, R0.reuse, R80 ;  /* 0x00000000573a7223 */ /* 0x080fe20000010050 */
[----:B------:R-:W-:Y:S01]  /*12a0*/  SHF.L.U32 R52, R52, 0x10, RZ ;  /* 0x0000001034347819 */ /* 0x000fe200000006ff */
[----:B------:R-:W-:-:S02]  /*12b0*/  FFMA.FTZ R56, R89, R0, R56 ;  /* 0x0000000059387223 */ /* 0x000fc40000010038 */
[-C--:B------:R-:W-:Y:S01]  /*12c0*/  FFMA.FTZ R78, R55, R0.reuse, R78 ;  /* 0x00000000374e7223 */ /* 0x080fe2000001004e */
[----:B------:R-:W-:Y:S01]  /*12d0*/  F2FP.BF16.F32.PACK_AB R54, R58, R83 ;  /* 0x000000533a36723e */ /* 0x000fe200000010ff */
[----:B------:R-:W-:Y:S01]  /*12e0*/  FFMA.FTZ R80, R53, R0, R52 ;  /* 0x0000000035507223 */ /* 0x000fe20000010034 */
[----:B------:R-:W-:Y:S02]  /*12f0*/  F2FP.BF16.F32.PACK_AB R55, R56, R81 ;  /* 0x000000513837723e */ /* 0x000fe400000010ff */
[----:B------:R-:W-:Y:S02]  /*1300*/  F2FP.BF16.F32.PACK_AB R53, R78, R57 ;  /* 0x000000394e35723e */ /* 0x000fe400000010ff */
[----:B------:R-:W-:Y:S01]  /*1310*/  F2FP.BF16.F32.PACK_AB R52, R80, R59 ;  /* 0x0000003b5034723e */ /* 0x000fe200000010ff */
[----:B------:R-:W-:Y:S06]  /*1320*/  BRA `(.L_x_4154) ;  /* 0x0000000000c07947 */ /* 0x000fec0003800000 */
.L_x_4153:
[----:B---3--:R-:W-:-:S04]  /*1330*/  UISETP.NE.U32.AND UP0, UPT, UR14, URZ, UPT ;  /* 0x000000ff0e00728c */ /* 0x008fc8000bf05070 */
[----:B------:R-:W-:-:S09]  /*1340*/  UISETP.NE.AND.EX UP0, UPT, UR15, URZ, UPT, UP0 ;  /* 0x000000ff0f00728c */ /* 0x000fd2000bf05300 */
[----:B------:R-:W-:Y:S05]  /*1350*/  BRA.U UP0, `(.L_x_4155) ;  /* 0x0000000100547547 */ /* 0x000fea000b800000 */
[C---:B-----5:R-:W-:Y:S02]  /*1360*/  PRMT R82, R59.reuse, 0x7632, R82 ;  /* 0x000076323b527816 */ /* 0x060fe40000000052 */
[----:B0-----:R-:W-:Y:S02]  /*1370*/  SHF.L.U32 R81, R59, 0x10, RZ ;  /* 0x000000103b517819 */ /* 0x001fe400000006ff */
        /* <DEDUP_REMOVED lines=19> */
.L_x_4155:
        /* <DEDUP_REMOVED lines=23> */
[----:B------:R-:W-:-:S07]  /*1620*/  F2FP.BF16.F32.PACK_AB R52, R80, R59 ;  /* 0x0000003b5034723e */ /* 0x000fce00000010ff */
.L_x_4154:
        /* <DEDUP_REMOVED lines=106> */
.L_x_4157:
[----:B---3--:R-:W-:Y:S05]  /*1cd0*/  BSYNC.RECONVERGENT B0 ;  /* 0x0000000000007941 */ /* 0x008fea0003800200 */
.L_x_4156:
        /* <DEDUP_REMOVED lines=15> */
.L_x_4159:
[----:B------:R-:W-:Y:S05]  /*1dd0*/  BSYNC.RECONVERGENT B0 ;  /* 0x0000000000007941 */ /* 0x000fea0003800200 */
.L_x_4158:
        /* <DEDUP_REMOVED lines=18> */
[----:B------:R-:W-:Y:S01]  /*1f00*/  SHFL.DOWN PT, R86, R93, 0x2, 0x1f ;  /* 0x08401f005d567f89 */ /* 0x000fe200000e0000 */
[----:B-1----:R-:W-:-:S03]  /*1f10*/  FADD.FTZ R89, R82, R85 ;  /* 0x0000005552597221 */ /* 0x002fc60000010000 */
[----:B------:R-:W0:Y:S01]  /*1f20*/  SHFL.DOWN PT, R82, R87, 0x2, 0x1f ;  /* 0x08401f0057527f89 */ /* 0x000e2200000e0000 */
[----:B------:R-:W-:Y:S01]  /*1f30*/  FFMA.FTZ R89, R84, R91, R89 ;  /* 0x0000005b54597223 */ /* 0x000fe20000010059 */
[-C--:B0-----:R-:W-:Y:S02]  /*1f40*/  IADD3 R84, PT, PT, R87, R82.reuse, RZ ;  /* 0x0000005257547210 */ /* 0x081fe40007ffe0ff */
[----:B------:R-:W-:Y:S01]  /*1f50*/  I2FP.F32.S32 R91, R82 ;  /* 0x00000052005b7245 */ /* 0x000fe20000201400 */
[----:B------:R-:W-:-:S04]  /*1f60*/  FADD.FTZ R82, R93, -R86 ;  /* 0x800000565d527221 */ /* 0x000fc80000010000 */
[----:B------:R-:W-:Y:S01]  /*1f70*/  FMUL.FTZ R95, R86, R91 ;  /* 0x0000005b565f7220 */ /* 0x000fe20000410000 */
[----:B------:R-:W-:Y:S01]  /*1f80*/  FMUL.FTZ R85, R82, R82 ;  /* 0x0000005252557220 */ /* 0x000fe20000410000 */
[----:B------:R-:W-:Y:S02]  /*1f90*/  I2FP.F32.S32 R82, R84 ;  /* 0x0000005400527245 */ /* 0x000fe40000201400 */
[C---:B------:R-:W-:Y:S01]  /*1fa0*/  FFMA.FTZ R88, R0.reuse, R93, R95 ;  /* 0x0000005d00587223 */ /* 0x040fe2000001005f */
[----:B------:R-:W-:Y:S02]  /*1fb0*/  FMUL.FTZ R86, R0, R85 ;  /* 0x0000005500567220 */ /* 0x000fe40000410000 */
[----:B------:R-:W0:Y:S01]  /*1fc0*/  SHFL.DOWN PT, R0, R89, 0x2, 0x1f ;  /* 0x08401f0059007f89 */ /* 0x000e2200000e0000 */
[----:B------:R-:W1:Y:S01]  /*1fd0*/  MUFU.RCP R85, R82 ;  /* 0x0000005200557308 */ /* 0x000e620000001000 */
        /* <DEDUP_REMOVED lines=8> */
[----:B------:R-:W1:Y:S01]  /*2060*/  LDC R84, c[0x0][0x448] ;  /* 0x00011200ff547b82 */ /* 0x000e620000000800 */
[----:B------:R-:W2:Y:S01]  /*2070*/  SHFL.DOWN PT, R85, R0, 0x1, 0x1f ;  /* 0x08201f0000557f89 */ /* 0x000ea200000e0000 */
[----:B------:R-:W-:-:S06]  /*2080*/  I2FP.F32.S32 R86, R86 ;  /* 0x0000005600567245 */ /* 0x000fcc0000201400 */
[----:B------:R-:W3:Y:S01]  /*2090*/  MUFU.RCP R86, R86 ;  /* 0x0000005600567308 */ /* 0x000ee20000001000 */
[----:B0-----:R-:W-:Y:S01]  /*20a0*/  FADD.FTZ R89, R87, -R88 ;  /* 0x8000005857597221 */ /* 0x001fe20000010000 */
[----:B------:R-:W-:-:S03]  /*20b0*/  FMUL.FTZ R93, R88, R91 ;  /* 0x0000005b585d7220 */ /* 0x000fc60000410000 */
[----:B------:R-:W-:Y:S01]  /*20c0*/  FMUL.FTZ R89, R89, R89 ;  /* 0x0000005959597220 */ /* 0x000fe20000410000 */
[----:B------:R-:W-:-:S03]  /*20d0*/  FFMA.FTZ R93, R82, R87, R93 ;  /* 0x00000057525d7223 */ /* 0x000fc6000001005d */
[----:B------:R-:W-:Y:S01]  /*20e0*/  FMUL.FTZ R89, R82, R89 ;  /* 0x0000005952597220 */ /* 0x000fe20000410000 */
[----:B--2---:R-:W-:Y:S01]  /*20f0*/  FADD.FTZ R85, R0, R85 ;  /* 0x0000005500557221 */ /* 0x004fe20000010000 */
[----:B---3--:R-:W-:Y:S02]  /*2100*/  FMUL.FTZ R0, R86, R93 ;  /* 0x0000005d56007220 */ /* 0x008fe40000410000 */
[----:B------:R-:W-:-:S04]  /*2110*/  FMUL.FTZ R89, R89, R91 ;  /* 0x0000005b59597220 */ /* 0x000fc80000410000 */
[----:B------:R-:W-:Y:S01]  /*2120*/  FFMA.FTZ R85, R86, R89, R85 ;  /* 0x0000005956557223 */ /* 0x000fe20000010055 */
[----:B------:R-:W0:Y:S05]  /*2130*/  SHFL.IDX PT, R0, R0, RZ, 0x1f ;  /* 0x00001fff00007589 */ /* 0x000e2a00000e0000 */
[----:B------:R-:W1:Y:S01]  /*2140*/  SHFL.IDX PT, R85, R85, RZ, 0x1f ;  /* 0x00001fff55557589 */ /* 0x000e6200000e0000 */
[----:B0-----:R-:W-:-:S05]  /*2150*/  FMUL.FTZ R82, R0, R0 ;  /* 0x0000000000527220 */ /* 0x001fca0000410000 */
[----:B------:R-:W-:Y:S01]  /*2160*/  FSEL R82, R82, RZ, P3 ;  /* 0x000000ff52527208 */ /* 0x000fe20001800000 */
[----:B-1----:R-:W-:Y:S01]  /*2170*/  FFMA.FTZ R61, R85, UR11, R84 ;  /* 0x0000000b553d7c23 */ /* 0x002fe20008010054 */
[----:B------:R-:W-:-:S03]  /*2180*/  FSEL R84, R0, RZ, !P3 ;  /* 0x000000ff00547208 */ /* 0x000fc60005800000 */
[----:B------:R-:W-:Y:S02]  /*2190*/  FADD.FTZ R61, R61, R82 ;  /* 0x000000523d3d7221 */ /* 0x000fe40000010000 */
[C---:B------:R-:W-:Y:S01]  /*21a0*/  FADD.FTZ R94, -R84.reuse, R69 ;  /* 0x00000045545e7221 */ /* 0x040fe20000010100 */
        /* <DEDUP_REMOVED lines=22> */
[C---:B-1----:R-:W-:Y:S01]  /*2310*/  FMUL.FTZ R57, R75.reuse, R70 ;  /* 0x000000464b397220 */ /* 0x042fe20000410000 */
[C---:B------:R-:W-:Y:S01]  /*2320*/  FMUL.FTZ R72, R75.reuse, R72 ;  /* 0x000000484b487220 */ /* 0x040fe20000410000 */
[----:B------:R-:W-:Y:S01]  /*2330*/  FMUL.FTZ R76, R75, R76 ;  /* 0x0000004c4b4c7220 */ /* 0x000fe20000410000 */
[----:B------:R-:W-:Y:S01]  /*2340*/  FADD.FTZ R74, -R84, R83 ;  /* 0x00000053544a7221 */ /* 0x000fe20000010100 */
[----:B------:R-:W-:Y:S01]  /*2350*/  FFMA.FTZ R57, R57, R46, R22 ;  /* 0x0000002e39397223 */ /* 0x000fe20000010016 */
[----:B------:R-:W-:Y:S01]  /*2360*/  FFMA.FTZ R56, R72, R47, R23 ;  /* 0x0000002f48387223 */ /* 0x000fe20000010017 */
[----:B0-----:R-:W-:-:S04]  /*2370*/  IMAD.WIDE.U32 R70, R3, 0x10, R68 ;  /* 0x0000001003467825 */ /* 0x001fc800078e0044 */
[C---:B------:R-:W-:Y:S01]  /*2380*/  FADD.FTZ R82, -R84.reuse, R58 ;  /* 0x0000003a54527221 */ /* 0x040fe20000010100 */
[----:B------:R-:W-:Y:S01]  /*2390*/  FADD.FTZ R110, -R84, R81 ;  /* 0x00000051546e7221 */ /* 0x000fe20000010100 */
[----:B------:R-:W-:Y:S01]  /*23a0*/  FMUL.FTZ R3, R75, R94 ;  /* 0x0000005e4b037220 */ /* 0x000fe20000410000 */
[----:B------:R-:W-:-:S04]  /*23b0*/  IMAD.WIDE.U32 R72, R60, 0x10, R68 ;  /* 0x000000103c487825 */ /* 0x000fc800078e0044 */
[----:B------:R-:W-:Y:S01]  /*23c0*/  FMUL.FTZ R96, R75, R96 ;  /* 0x000000604b607220 */ /* 0x000fe20000410000 */
[----:B------:R-:W0:Y:S01]  /*23d0*/  @!P2 LDC.64 R84, c[0x0][0x3c0] ;  /* 0x0000f000ff54ab82 */ /* 0x000e220000000a00 */
[----:B------:R-:W-:Y:S01]  /*23e0*/  FFMA.FTZ R60, R76, R41, R17 ;  /* 0x000000294c3c7223 */ /* 0x000fe20000010011 */
[----:B------:R-:W-:Y:S01]  /*23f0*/  F2FP.BF16.F32.PACK_AB R59, R56, R57 ;  /* 0x00000039383b723e */ /* 0x000fe200000010ff */
[----:B------:R-:W-:Y:S01]  /*2400*/  FFMA.FTZ R3, R3, R48, R24 ;  /* 0x0000003003037223 */ /* 0x000fe20000010018 */
[----:B------:R-:W-:Y:S01]  /*2410*/  FFMA.FTZ R56, R96, R49, R25 ;  /* 0x0000003160387223 */ /* 0x000fe20000010019 */
[C---:B------:R-:W-:Y:S01]  /*2420*/  FMUL.FTZ R61, R75.reuse, R102 ;  /* 0x000000664b3d7220 */ /* 0x040fe20000410000 */
[C---:B------:R-:W-:Y:S01]  /*2430*/  FMUL.FTZ R104, R75.reuse, R104 ;  /* 0x000000684b687220 */ /* 0x040fe20000410000 */
[C---:B------:R-:W-:Y:S01]  /*2440*/  FMUL.FTZ R65, R75.reuse, R86 ;  /* 0x000000564b417220 */ /* 0x040fe20000410000 */
[----:B------:R-:W1:Y:S01]  /*2450*/  @!P2 LDC.64 R76, c[0x0][0x3c8] ;  /* 0x0000f200ff4cab82 */ /* 0x000e620000000a00 */
[----:B------:R-:W-:Y:S01]  /*2460*/  F2FP.BF16.F32.PACK_AB R56, R56, R3 ;  /* 0x000000033838723e */ /* 0x000fe200000010ff */
[C---:B------:R-:W-:Y:S01]  /*2470*/  FMUL.FTZ R3, R75.reuse, R62 ;  /* 0x0000003e4b037220 */ /* 0x040fe20000410000 */
[----:B------:R-:W-:Y:S01]  /*2480*/  FMUL.FTZ R90, R75, R90 ;  /* 0x0000005a4b5a7220 */ /* 0x000fe20000410000 */
[----:B------:R-:W-:Y:S01]  /*2490*/  FFMA.FTZ R58, R61, R44, R20 ;  /* 0x0000002c3d3a7223 */ /* 0x000fe20000010014 */
[----:B------:R-:W-:Y:S01]  /*24a0*/  FFMA.FTZ R61, R104, R45, R21 ;  /* 0x0000002d683d7223 */ /* 0x000fe20000010015 */
[----:B------:R-:W-:Y:S01]  /*24b0*/  FFMA.FTZ R62, R65, R36, R12 ;  /* 0x00000024413e7223 */ /* 0x000fe2000001000c */
[----:B------:R-:W-:Y:S01]  /*24c0*/  FFMA.FTZ R3, R3, R40, R16 ;  /* 0x0000002803037223 */ /* 0x000fe20000010010 */
[----:B------:R-:W2:Y:S01]  /*24d0*/  LDC.64 R86, c[0x0][0x380] ;  /* 0x0000e000ff567b82 */ /* 0x000ea20000000a00 */
[----:B------:R-:W-:Y:S01]  /*24e0*/  FFMA.FTZ R65, R90, R37, R13 ;  /* 0x000000255a417223 */ /* 0x000fe2000001000d */
[----:B------:R-:W-:-:S04]  /*24f0*/  IMAD.WIDE.U32 R68, R63, 0x10, R68 ;  /* 0x000000103f447825 */ /* 0x000fc800078e0044 */
[C---:B------:R-:W-:Y:S01]  /*2500*/  FMUL.FTZ R57, R75.reuse, R98 ;  /* 0x000000624b397220 */ /* 0x040fe20000410000 */
[----:B------:R-:W-:Y:S01]  /*2510*/  FMUL.FTZ R100, R75, R100 ;  /* 0x000000644b647220 */ /* 0x000fe20000410000 */
[----:B------:R-:W-:Y:S01]  /*2520*/  F2FP.BF16.F32.PACK_AB R58, R61, R58 ;  /* 0x0000003a3d3a723e */ /* 0x000fe200000010ff */
[C---:B------:R-:W-:Y:S01]  /*2530*/  FMUL.FTZ R63, R75.reuse, R106 ;  /* 0x0000006a4b3f7220 */ /* 0x040fe20000410000 */
[C---:B------:R-:W-:Y:S01]  /*2540*/  FMUL.FTZ R108, R75.reuse, R108 ;  /* 0x0000006c4b6c7220 */ /* 0x040fe20000410000 */
[C---:B------:R-:W-:Y:S01]  /*2550*/  FMUL.FTZ R61, R75.reuse, R92 ;  /* 0x0000005c4b3d7220 */ /* 0x040fe20000410000 */
[----:B------:R-:W-:Y:S01]  /*2560*/  FMUL.FTZ R88, R75, R88 ;  /* 0x000000584b587220 */ /* 0x000fe20000410000 */
[----:B------:R-:W-:Y:S01]  /*2570*/  F2FP.BF16.F32.PACK_AB R62, R65, R62 ;  /* 0x0000003e413e723e */ /* 0x000fe200000010ff */
[C---:B------:R-:W-:Y:S01]  /*2580*/  FMUL.FTZ R79, R75.reuse, R74 ;  /* 0x0000004a4b4f7220 */ /* 0x040fe20000410000 */
        /* <DEDUP_REMOVED lines=29> */
[----:B------:R-:W-:Y:S01]  /*2760*/  F2FP.BF16.F32.PACK_AB R66, R79, R66 ;  /* 0x000000424f42723e */ /* 0x000fe200000010ff */
[----:B------:R0:W-:Y:S01]  /*2770*/  @!P2 STG.E desc[UR6][R76.64], R75 ;  /* 0x0000004b4c00a986 */ /* 0x0001e2000c101906 */
[----:B------:R-:W-:Y:S02]  /*2780*/  F2FP.BF16.F32.PACK_AB R65, R78, R65 ;  /* 0x000000414e41723e */ /* 0x000fe400000010ff */
[----:B------:R-:W-:Y:S01]  /*2790*/  F2FP.BF16.F32.PACK_AB R64, R64, R3 ;  /* 0x000000034040723e */ /* 0x000fe200000010ff */
[----:B------:R0:W-:Y:S01]  /*27a0*/  STG.E.128 desc[UR6][R70.64], R56 ;  /* 0x0000003846007986 */ /* 0x0001e2000c101d06 */
[----:B--2---:R-:W-:-:S03]  /*27b0*/  IADD3 R2, PT, PT, R2, R86, RZ ;  /* 0x0000005602027210 */ /* 0x004fc60007ffe0ff */
[----:B------:R0:W-:Y:S01]  /*27c0*/  STG.E.128 desc[UR6][R72.64], R60 ;  /* 0x0000003c48007986 */ /* 0x0001e2000c101d06 */
[----:B------:R-:W-:-:S03]  /*27d0*/  ISETP.GE.AND P2, PT, R2, R87, PT ;  /* 0x000000570200720c */ /* 0x000fc60003f46270 */
[----:B------:R0:W-:Y:S10]  /*27e0*/  STG.E.128 desc[UR6][R68.64], R64 ;  /* 0x0000004044007986 */ /* 0x0001f4000c101d06 */
[----:B------:R-:W-:Y:S05]  /*27f0*/  @!P2 BRA `(.L_x_4160) ;  /* 0xffffffd800f0a947 */ /* 0x000fea000383ffff */
[----:B------:R-:W-:Y:S05]  /*2800*/  EXIT ;  /* 0x000000000000794d */ /* 0x000fea0003800000 */
.L_x_4161:
        /* <DEDUP_REMOVED lines=15> */
.L_x_20936:


//--------------------- .text._ZN10layer_norm13ln_fwd_kernelINS_13Kernel_traitsIf13__nv_bfloat16S2_S2_fjLj6144ELj1ELj1ELj8ELj16ENS_18Kernel_traits_baseILj6144EfS2_S2_S2_fjLj256EEEEELb0ELb0ELb1ELb0EEEvNS_9FwdParamsE --------------------------
	.section	.text._ZN10layer_norm13ln_fwd_kernelINS_13Kernel_traitsIf13__nv_bfloat16S2_S2_fjLj6144ELj1ELj1ELj8ELj16ENS_18Kernel_traits_baseILj6144EfS2_S2_S2_fjLj256EEEEELb0ELb0ELb1ELb0EEEvNS_9FwdParamsE,"ax",@progbits
	.align	128
        .global         _ZN10layer_norm13ln_fwd_kernelINS_13Kernel_traitsIf13__nv_bfloat16S2_S2_fjLj6144ELj1ELj1ELj8ELj16ENS_18Kernel_traits_baseILj6144EfS2_S2_S2_fjLj256EEEEELb0ELb0ELb1ELb0EEEvNS_9FwdParamsE
        .type           _ZN10layer_norm13ln_fwd_kernelINS_13Kernel_traitsIf13__nv_bfloat16S2_S2_fjLj6144ELj1ELj1ELj8ELj16ENS_18Kernel_traits_baseILj6144EfS2_S2_S2_fjLj256EEEEELb0ELb0ELb1ELb0EEEvNS_9FwdParamsE,@function
        .size           _ZN10layer_norm13ln_fwd_kernelINS_13Kernel_traitsIf13__nv_bfloat16S2_S2_fjLj6144ELj1ELj1ELj8ELj16ENS_18Kernel_traits_baseILj6144EfS2_S2_S2_fjLj256EEEEELb0ELb0ELb1ELb0EEEvNS_9FwdParamsE,(.L_x_20937 - _ZN10layer_norm13ln_fwd_kernelINS_13Kernel_traitsIf13__nv_bfloat16S2_S2_fjLj6144ELj1ELj1ELj8ELj16ENS_18Kernel_traits_baseILj6144EfS2_S2_S2_fjLj256EEEEELb0ELb0ELb1ELb0EEEvNS_9FwdParamsE)
        .other          _ZN10layer_norm13ln_fwd_kernelINS_13Kernel_traitsIf13__nv_bfloat16S2_S2_fjLj6144ELj1ELj1ELj8ELj16ENS_18Kernel_traits_baseILj6144EfS2_S2_S2_fjLj256EEEEELb0ELb0ELb1ELb0EEEvNS_9FwdParamsE,@"STO_CUDA_ENTRY STV_DEFAULT"
_ZN10layer_norm13ln_fwd_kernelINS_13Kernel_traitsIf13__nv_bfloat16S2_S2_fjLj6144ELj1ELj1ELj8ELj16ENS_18Kernel_traits_baseILj6144EfS2_S2_S2_fjLj256EEEEELb0ELb0ELb1ELb0EEEvNS_9FwdParamsE:
.text._ZN10layer_norm13ln_fwd_kernelINS_13Kernel_traitsIf13__nv_bfloat16S2_S2_fjLj6144ELj1ELj1ELj8ELj16ENS_18Kernel_traits_baseILj6144EfS2_S2_S2_fjLj256EEEEELb0ELb0ELb1ELb0EEEvNS_9FwdParamsE:
        /* <DEDUP_REMOVED lines=26> */
[----:B-1----:R-:W-:-:S03]  /*01a0*/  @P1 IMAD.WIDE.U32 R8, R11, 0x20, R8 ;  /* 0x000000200b081825 */ /* 0x002fc600078e0008 */
[----:B------:R3:W5:Y:S04]  /*01b0*/  @P1 LDG.E.128 R32, desc[UR6][R6.64+0x10] ;  /* 0x0000100606201981 */ /* 0x000768000c1e1d00 */
[----:B------:R3:W5:Y:S01]  /*01c0*/  @P1 LD.E.128 R28, desc[UR6][R8.64] ;  /* 0x00000006081c1980 */ /* 0x000762000c101d00 */
[----:B--2---:R-:W-:-:S03]  /*01d0*/  @P0 IMAD.WIDE.U32 R2, R57, 0x20, R2 ;  /* 0x0000002039020825 */ /* 0x004fc600078e0002 */
[----:B------:R3:W5:Y:S04]  /*01e0*/  @P1 LD.E.128 R24, desc[UR6][R8.64+0x10] ;  /* 0x0000100608181980 */ /* 0x000768000c101d00 */
[----:B------:R3:W5:Y:S01]  /*01f0*/  @P0 LDG.E.128 R52, desc[UR6][R2.64] ;  /* 0x0000000602340981 */ /* 0x000762000c1e1d00 */
[----:B0-----:R-:W-:-:S03]  /*0200*/  @P0 IMAD.WIDE.U32 R4, R57, 0x20, R4 ;  /* 0x0000002039040825 */ /* 0x001fc600078e0004 */
[----:B------:R3:W5:Y:S04]  /*0210*/  @P0 LDG.E.128 R48, desc[UR6][R2.64+0x10] ;  /* 0x0000100602300981 */ /* 0x000768000c1e1d00 */
[----:B------:R3:W5:Y:S04]  /*0220*/  @P0 LD.E.128 R44, desc[UR6][R4.64] ;  /* 0x00000006042c0980 */ /* 0x000768000c101d00 */
[----:B------:R3:W5:Y:S01]  /*0230*/  @P0 LD.E.128 R40, desc[UR6][R4.64+0x10] ;  /* 0x0000100604280980 */ /* 0x000762000c101d00 */
[----:B------:R-:W-:Y:S02]  /*0240*/  ISETP.GE.U32.AND P0, PT, R60, 0x300, PT ;  /* 0x000003003c00780c */ /* 0x000fe40003f06070 */
[----:B------:R-:W-:-:S11]  /*0250*/  @P1 IADD3 R11, PT, PT, R11, 0x100, RZ ;  /* 0x000001000b0b1810 */ /* 0x000fd60007ffe0ff */
[----:B---3--:R-:W-:Y:S05]  /*0260*/  @!P0 BRA `(.L_x_4164) ;  /* 0x00000000009c8947 */ /* 0x008fea0003800000 */
        /* <DEDUP_REMOVED lines=9> */
.L_x_4163:
        /* <DEDUP_REMOVED lines=11> */
[----:B-1----:R-:W-:-:S03]  /*03b0*/  @P0 IMAD.WIDE.U32 R6, R57, 0x20, R4 ;  /* 0x0000002039060825 */ /* 0x002fc600078e0004 */
[----:B------:R0:W5:Y:S04]  /*03c0*/  @P1 LDG.E.128 R32, desc[UR6][R2.64+0x10] ;  /* 0x0000100602201981 */ /* 0x000168000c1e1d00 */
[----:B------:R0:W5:Y:S01]  /*03d0*/  @P0 LDG.E.128 R52, desc[UR6][R6.64] ;  /* 0x0000000606340981 */ /* 0x000162000c1e1d00 */
[----:B--2---:R-:W-:-:S03]  /*03e0*/  @P2 IMAD.WIDE.U32 R4, R27, 0x20, R24 ;  /* 0x000000201b042825 */ /* 0x004fc600078e0018 */
[----:B------:R0:W5:Y:S04]  /*03f0*/  @P0 LDG.E.128 R48, desc[UR6][R6.64+0x10] ;  /* 0x0000100606300981 */ /* 0x000168000c1e1d00 */
[----:B------:R0:W5:Y:S04]  /*0400*/  @P2 LDG.E.128 R20, desc[UR6][R4.64] ;  /* 0x0000000604142981 */ /* 0x000168000c1e1d00 */
[----:B------:R0:W5:Y:S01]  /*0410*/  @P2 LDG.E.128 R16, desc[UR6][R4.64+0x10] ;  /* 0x0000100604102981 */ /* 0x000162000c1e1d00 */
[----:B------:R-:W-:Y:S02]  /*0420*/  CS2R R26, SRZ ;  /* 0x00000000001a7805 */ /* 0x000fe4000001ff00 */
[----:B------:R-:W-:-:S02]  /*0430*/  CS2R R24, SRZ ;  /* 0x0000000000187805 */ /* 0x000fc4000001ff00 */
[----:B------:R-:W-:Y:S02]  /*0440*/  CS2R R30, SRZ ;  /* 0x00000000001e7805 */ /* 0x000fe4000001ff00 */
[----:B------:R-:W-:Y:S02]  /*0450*/  CS2R R28, SRZ ;  /* 0x00000000001c7805 */ /* 0x000fe4000001ff00 */
[----:B------:R-:W-:Y:S02]  /*0460*/  CS2R R42, SRZ ;  /* 0x00000000002a7805 */ /* 0x000fe4000001ff00 */
[----:B------:R-:W-:Y:S02]  /*0470*/  CS2R R40, SRZ ;  /* 0x0000000000287805 */ /* 0x000fe4000001ff00 */
[----:B------:R-:W-:Y:S02]  /*0480*/  CS2R R46, SRZ ;  /* 0x00000000002e7805 */ /* 0x000fe4000001ff00 */
[----:B------:R-:W-:-:S02]  /*0490*/  CS2R R44, SRZ ;  /* 0x00000000002c7805 */ /* 0x000fc4000001ff00 */
[----:B------:R-:W-:Y:S02]  /*04a0*/  @P2 CS2R R10, SRZ ;  /* 0x00000000000a2805 */ /* 0x000fe4000001ff00 */
[----:B------:R-:W-:Y:S02]  /*04b0*/  @P2 CS2R R8, SRZ ;  /* 0x0000000000082805 */ /* 0x000fe4000001ff00 */
[----:B------:R-:W-:Y:S02]  /*04c0*/  @P2 CS2R R14, SRZ ;  /* 0x00000000000e2805 */ /* 0x000fe4000001ff00 */
[----:B0-----:R-:W-:-:S07]  /*04d0*/  @P2 CS2R R12, SRZ ;  /* 0x00000000000c2805 */ /* 0x001fce000001ff00 */
.L_x_4164:
[----:B------:R-:W-:Y:S05]  /*04e0*/  BSYNC.RECONVERGENT B0 ;  /* 0x0000000000007941 */ /* 0x000fea0003800200 */
.L_x_4162:
[----:B------:R-:W1:Y:S02]  /*04f0*/  LDCU UR4, c[0x0][0x384] ;  /* 0x00007080ff0477ac */ /* 0x000e640008000800 */
[----:B-1----:R-:W-:-:S13]  /*0500*/  ISETP.GE.AND P0, PT, R61, UR4, PT ;  /* 0x000000043d007c0c */ /* 0x002fda000bf06270 */
[----:B------:R-:W-:Y:S05]  /*0510*/  @P0 EXIT ;  /* 0x000000000000094d */ /* 0x000fea0003800000 */
[----:B------:R-:W-:Y:S01]  /*0520*/  SHF.R.S32.HI R56, RZ, 0x3, R56 ;  /* 0x00000003ff387819 */ /* 0x000fe20000011438 */
[----:B------:R-:W1:Y:S03]  /*0530*/  LDCU.U8 UR10, c[0x0][0x410] ;  /* 0x00008200ff0a77ac */ /* 0x000e660008000000 */
[C---:B0-----:R-:W-:Y:S01]  /*0540*/  LOP3.LUT R5, R56.reuse, 0xff, RZ, 0xc0, !PT ;  /* 0x000000ff38057812 */ /* 0x041fe200078ec0ff */
[----:B------:R-:W0:Y:S01]  /*0550*/  LDCU UR11, c[0x0][0x400] ;  /* 0x00008000ff0b77ac */ /* 0x000e220008000800 */
[----:B------:R-:W-:Y:S02]  /*0560*/  LOP3.LUT R2, R56, 0xffffff00, RZ, 0xc0, !PT ;  /* 0xffffff0038027812 */ /* 0x000fe400078ec0ff */
[----:B------:R-:W-:Y:S01]  /*0570*/  VIADDMNMX R0, R5, -R0, RZ, !PT ;  /* 0x8000000005007246 */ /* 0x000fe200078001ff */
[----:B------:R-:W2:Y:S03]  /*0580*/  LDCU.64 UR8, c[0x0][0x3a0] ;  /* 0x00007400ff0877ac */ /* 0x000ea60008000a00 */
[----:B------:R-:W-:Y:S01]  /*0590*/  VIMNMX R3, PT, PT, R0, 0x20, PT ;  /* 0x0000002000037848 */ /* 0x000fe20003fe0100 */
[----:B------:R-:W-:Y:S01]  /*05a0*/  UPLOP3.LUT UP1, UPT, UPT, UPT, UPT, 0x40, 0x4 ;  /* 0x000000000004789c */ /* 0x000fe20003f2e870 */
[----:B------:R-:W-:-:S02]  /*05b0*/  SHF.L.U32 R0, R57, 0x5, RZ ;  /* 0x0000000539007819 */ /* 0x000fc400000006ff */
[----:B------:R-:W-:Y:S02]  /*05c0*/  LEA R3, R3, R2, 0x3 ;  /* 0x0000000203037211 */ /* 0x000fe400078e18ff */
[----:B------:R-:W-:Y:S02]  /*05d0*/  LOP3.LUT R0, R0, 0x3e0, RZ, 0xc0, !PT ;  /* 0x000003e000007812 */ /* 0x000fe400078ec0ff */
[----:B------:R-:W-:Y:S02]  /*05e0*/  I2FP.F32.U32 R3, R3 ;  /* 0x0000000300037245 */ /* 0x000fe40000201000 */
[----:B------:R-:W-:-:S04]  /*05f0*/  VIADDMNMX R0, R5, -R0, RZ, !PT ;  /* 0x8000000005007246 */ /* 0x000fc800078001ff */
[----:B------:R-:W3:Y:S01]  /*0600*/  MUFU.RCP R3, R3 ;  /* 0x0000000300037308 */ /* 0x000ee20000001000 */
[----:B------:R-:W-:-:S05]  /*0610*/  VIMNMX R5, PT, PT, R0, 0x20, PT ;  /* 0x0000002000057848 */ /* 0x000fca0003fe0100 */
[----:B012---:R-:W-:-:S07]  /*0620*/  IMAD R2, R5, 0x8, R2 ;  /* 0x0000000805027824 */ /* 0x007fce00078e0202 */
.L_x_4190:
[----:B------:R-:W0:Y:S08]  /*0630*/  LDC.64 R56, c[0x0][0x3f0] ;  /* 0x0000fc00ff387b82 */ /* 0x000e300000000a00 */
[----:B------:R-:W1:Y:S08]  /*0640*/  LDC.64 R58, c[0x0][0x3f8] ;  /* 0x0000fe00ff3a7b82 */ /* 0x000e700000000a00 */
[----:B------:R-:W2:Y:S01]  /*0650*/  LDC R64, c[0x0][0x388] ;  /* 0x0000e200ff407b82 */ /* 0x000ea20000000800 */
[----:B0-----:R-:W-:-:S05]  /*0660*/  IMAD.WIDE R56, R61, 0x4, R56 ;  /* 0x000000043d387825 */ /* 0x001fca00078e0238 */
[----:B------:R-:W4:Y:S01]  /*0670*/  LDG.E R0, desc[UR6][R56.64] ;  /* 0x0000000638007981 */ /* 0x000f22000c1e1900 */
[----:B-1----:R-:W-:-:S05]  /*0680*/  IMAD.WIDE R58, R61, 0x4, R58 ;  /* 0x000000043d3a7825 */ /* 0x002fca00078e023a */
[----:B-----5:R0:W5:Y:S01]  /*0690*/  LDG.E R62, desc[UR6][R58.64] ;  /* 0x000000063a3e7981 */ /* 0x020162000c1e1900 */
[----:B------:R-:W-:Y:S01]  /*06a0*/  ISETP.GE.U32.AND P0, PT, R60, 0x100, PT ;  /* 0x000001003c00780c */ /* 0x000fe20003f06070 */
[----:B------:R-:W-:Y:S01]  /*06b0*/  BSSY.RECONVERGENT B0, `(.L_x_4165) ;  /* 0x0000083000007945 */ /* 0x000fe20003800200 */
[----:B--2---:R-:W-:Y:S01]  /*06c0*/  IMAD R68, R61, R64, RZ ;  /* 0x000000403d447224 */ /* 0x004fe200078e02ff */
[----:B------:R-:W1:Y:S01]  /*06d0*/  S2R R66, SR_TID.X ;  /* 0x0000000000427919 */ /* 0x000e620000002100 */
[----:B----4-:R-:W-:-:S13]  /*06e0*/  ISETP.GE.AND P3, PT, R0, 0x1, PT ;  /* 0x000000010000780c */ /* 0x010fda0003f66270 */
[----:B------:R-:W-:-:S05]  /*06f0*/  @P3 IADD3 R111, PT, PT, R0, -0x1, RZ ;  /* 0xffffffff006f3810 */ /* 0x000fca0007ffe0ff */
[----:B------:R-:W-:Y:S01]  /*0700*/  @P3 IMAD R70, R111, R64, RZ ;  /* 0x000000406f463224 */ /* 0x000fe200078e02ff */
[----:B------:R-:W-:-:S04]  /*0710*/  SHF.R.S32.HI R111, RZ, 0x1f, R68 ;  /* 0x0000001fff6f7819 */ /* 0x000fc80000011444 */
[----:B------:R-:W-:Y:S02]  /*0720*/  @P3 SHF.R.S32.HI R57, RZ, 0x1f, R70 ;  /* 0x0000001fff393819 */ /* 0x000fe40000011446 */
[----:B------:R-:W-:Y:S01]  /*0730*/  LEA.HI R111, R111, R68, RZ, 0x3 ;  /* 0x000000446f6f7211 */ /* 0x000fe200078f18ff */
[----:B------:R-:W-:Y:S01]  /*0740*/  HFMA2 R68, -RZ, RZ, 0, 0 ;  /* 0x00000000ff447431 */ /* 0x000fe200000001ff */
        /* <DEDUP_REMOVED lines=10> */
.L_x_4167:
[----:B------:R-:W-:Y:S05]  /*07f0*/  BRA.U !UP0, `(.L_x_4168) ;  /* 0x0000000108e47547 */ /* 0x000fea000b800000 */
[----:B------:R-:W0:Y:S02]  /*0800*/  LDC.64 R56, c[0x0][0x3a0] ;  /* 0x0000e800ff387b82 */ /* 0x000e240000000a00 */
[----:B0-----:R-:W-:-:S06]  /*0810*/  IMAD.WIDE.U32 R56, R113, 0x10, R56 ;  /* 0x0000001071387825 */ /* 0x001fcc00078e0038 */
[----:B------:R-:W2:Y:S01]  /*0820*/  LDG.E.128 R56, desc[UR6][R56.64] ;  /* 0x0000000638387981 */ /* 0x000ea2000c1e1d00 */
[----:B------:R-:W-:-:S13]  /*0830*/  ISETP.GT.AND P1, PT, R0, RZ, PT ;  /* 0x000000ff0000720c */ /* 0x000fda0003f24270 */
[----:B------:R-:W0:Y:S01]  /*0840*/  @P1 LDC R72, c[0x0][0x40c] ;  /* 0x00010300ff481b82 */ /* 0x000e220000000800 */
[----:B-----5:R-:W-:-:S05]  /*0850*/  @P1 PRMT R65, R4, 0x7632, R65 ;  /* 0x0000763204411816 */ /* 0x020fca0000000041 */
[----:B------:R-:W-:Y:S02]  /*0860*/  @P1 IMAD.U32 R70, R65, 0x10000, RZ ;  /* 0x0001000041461824 */ /* 0x000fe400078e00ff */
[----:B------:R-:W1:Y:S08]  /*0870*/  @P1 LDC R73, c[0x0][0x40c] ;  /* 0x00010300ff491b82 */ /* 0x000e700000000800 */
[----:B------:R-:W4:Y:S01]  /*0880*/  @P1 LDC R74, c[0x0][0x40c] ;  /* 0x00010300ff4a1b82 */ /* 0x000f220000000800 */
[----:B--2---:R-:W-:-:S02]  /*0890*/  PRMT R63, R56, 0x7632, R63 ;  /* 0x00007632383f7816 */ /* 0x004fc4000000003f */
[----:B------:R-:W-:Y:S02]  /*08a0*/  SHF.L.U32 R65, R57, 0x10, RZ ;  /* 0x0000001039417819 */ /* 0x000fe400000006ff */
[----:B------:R-:W-:Y:S02]  /*08b0*/  SHF.L.U32 R63, R63, 0x10, RZ ;  /* 0x000000103f3f7819 */ /* 0x000fe400000006ff */
[----:B------:R-:W-:Y:S02]  /*08c0*/  PRMT R57, R57, 0x7632, R57 ;  /* 0x0000763239397816 */ /* 0x000fe40000000039 */
[----:B------:R-:W-:Y:S01]  /*08d0*/  SHF.L.U32 R75, R58, 0x10, RZ ;  /* 0x000000103a4b7819 */ /* 0x000fe200000006ff */
[----:B0-----:R-:W-:Y:S01]  /*08e0*/  @P1 FFMA.FTZ R63, R70, R72, R63 ;  /* 0x00000048463f1223 */ /* 0x001fe2000001003f */
[----:B------:R-:W-:Y:S01]  /*08f0*/  @P1 SHF.L.U32 R70, R5, 0x10, RZ ;  /* 0x0000001005461819 */ /* 0x000fe200000006ff */
[----:B------:R-:W0:Y:S01]  /*0900*/  @P1 LDC R72, c[0x0][0x40c] ;  /* 0x00010300ff481b82 */ /* 0x000e220000000800 */
[----:B------:R-:W-:-:S02]  /*0910*/  PRMT R58, R58, 0x7632, R58 ;  /* 0x000076323a3a7816 */ /* 0x000fc4000000003a */
[----:B------:R-:W-:Y:S01]  /*0920*/  SHF.L.U32 R99, R56, 0x10, RZ ;  /* 0x0000001038637819 */ /* 0x000fe200000006ff */
[----:B-1----:R-:W-:Y:S01]  /*0930*/  @P1 FFMA.FTZ R65, R70, R73, R65 ;  /* 0x0000004946411223 */ /* 0x002fe20000010041 */
[----:B------:R-:W-:Y:S01]  /*0940*/  SHF.L.U32 R73, R57, 0x10, RZ ;  /* 0x0000001039497819 */ /* 0x000fe200000006ff */
[----:B------:R-:W-:Y:S01]  /*0950*/  @P1 IMAD.U32 R56, R4, 0x10000, RZ ;  /* 0x0001000004381824 */ /* 0x000fe200078e00ff */
[----:B------:R-:W-:Y:S02]  /*0960*/  @P1 PRMT R57, R5, 0x7632, R57 ;  /* 0x0000763205391816 */ /* 0x000fe40000000039 */
[----:B------:R-:W-:Y:S02]  /*0970*/  SHF.L.U32 R85, R58, 0x10, RZ ;  /* 0x000000103a557819 */ /* 0x000fe400000006ff */
[----:B------:R-:W-:Y:S01]  /*0980*/  SHF.L.U32 R87, R59, 0x10, RZ ;  /* 0x000000103b577819 */ /* 0x000fe200000006ff */
[----:B------:R-:W-:Y:S01]  /*0990*/  @P1 IMAD.U32 R70, R57, 0x10000, RZ ;  /* 0x0001000039461824 */ /* 0x000fe200078e00ff */
[----:B------:R-:W-:-:S02]  /*09a0*/  @P1 PRMT R57, R6, 0x7632, R57 ;  /* 0x0000763206391816 */ /* 0x000fc40000000039 */
[----:B------:R-:W-:-:S03]  /*09b0*/  PRMT R59, R59, 0x7632, R59 ;  /* 0x000076323b3b7816 */ /* 0x000fc6000000003b */
[----:B------:R-:W-:Y:S01]  /*09c0*/  @P1 IMAD.U32 R58, R57, 0x10000, RZ ;  /* 0x00010000393a1824 */ /* 0x000fe200078e00ff */
[----:B------:R-:W-:Y:S01]  /*09d0*/  SHF.L.U32 R105, R59, 0x10, RZ ;  /* 0x000000103b697819 */ /* 0x000fe200000006ff */
[----:B------:R-:W1:Y:S01]  /*09e0*/  @P1 LDC R57, c[0x0][0x40c] ;  /* 0x00010300ff391b82 */ /* 0x000e620000000800 */
[----:B0-----:R-:W-:Y:S01]  /*09f0*/  @P1 FFMA.FTZ R73, R70, R72, R73 ;  /* 0x0000004846491223 */ /* 0x001fe20000010049 */
[----:B------:R-:W-:-:S06]  /*0a00*/  @P1 SHF.L.U32 R70, R6, 0x10, RZ ;  /* 0x0000001006461819 */ /* 0x000fcc00000006ff */
[----:B------:R-:W0:Y:S01]  /*0a10*/  @P1 LDC R72, c[0x0][0x40c] ;  /* 0x00010300ff481b82 */ /* 0x000e220000000800 */
[----:B----4-:R-:W-:-:S07]  /*0a20*/  @P1 FFMA.FTZ R75, R70, R74, R75 ;  /* 0x0000004a464b1223 */ /* 0x010fce000001004b */
[----:B------:R-:W2:Y:S01]  /*0a30*/  @P1 LDC R70, c[0x0][0x40c] ;  /* 0x00010300ff461b82 */ /* 0x000ea20000000800 */
[----:B-1----:R-:W-:Y:S01]  /*0a40*/  @P1 FFMA.FTZ R99, R56, R57, R99 ;  /* 0x0000003938631223 */ /* 0x002fe20000010063 */
[----:B------:R-:W-:-:S06]  /*0a50*/  @P1 PRMT R56, R7, 0x7632, R56 ;  /* 0x0000763207381816 */ /* 0x000fcc0000000038 */
[----:B------:R-:W1:Y:S01]  /*0a60*/  @P1 LDC R57, c[0x0][0x40c] ;  /* 0x00010300ff391b82 */ /* 0x000e620000000800 */
[----:B------:R-:W-:Y:S01]  /*0a70*/  @P1 SHF.L.U32 R56, R56, 0x10, RZ ;  /* 0x0000001038381819 */ /* 0x000fe200000006ff */
[----:B--2---:R-:W-:Y:S01]  /*0a80*/  @P1 FFMA.FTZ R85, R58, R70, R85 ;  /* 0x000000463a551223 */ /* 0x004fe20000010055 */
[----:B------:R-:W-:Y:S02]  /*0a90*/  @P1 SHF.L.U32 R58, R7, 0x10, RZ ;  /* 0x00000010073a1819 */ /* 0x000fe400000006ff */
[----:B------:R-:W-:Y:S02]  /*0aa0*/  F2FP.BF16.F32.PACK_AB R70, RZ, R63 ;  /* 0x0000003fff46723e */ /* 0x000fe400000010ff */
[----:B------:R-:W-:Y:S01]  /*0ab0*/  F2FP.BF16.F32.PACK_AB R74, RZ, R85 ;  /* 0x00000055ff4a723e */ /* 0x000fe200000010ff */
[----:B0-----:R-:W-:Y:S01]  /*0ac0*/  @P1 FFMA.FTZ R87, R58, R72, R87 ;  /* 0x000000483a571223 */ /* 0x001fe20000010057 */
[----:B------:R-:W-:Y:S02]  /*0ad0*/  F2FP.BF16.F32.PACK_AB R58, RZ, R73 ;  /* 0x00000049ff3a723e */ /* 0x000fe400000010ff */
[----:B------:R-:W-:Y:S01]  /*0ae0*/  F2FP.BF16.F32.PACK_AB R72, RZ, R75 ;  /* 0x0000004bff48723e */ /* 0x000fe200000010ff */
[----:B-1----:R-:W-:Y:S01]  /*0af0*/  @P1 FFMA.FTZ R105, R56, R57, R105 ;  /* 0x0000003938691223 */ /* 0x002fe20000010069 */
[----:B------:R-:W-:-:S02]  /*0b00*/  F2FP.BF16.F32.PACK_AB R57, RZ, R65 ;  /* 0x00000041ff39723e */ /* 0x000fc400000010ff */
        /* <DEDUP_REMOVED lines=8> */
.L_x_4168:
[----:B------:R-:W0:Y:S01]  /*0b90*/  @P3 LDC R59, c[0x0][0x40c] ;  /* 0x00010300ff3b3b82 */ /* 0x000e220000000800 */
[----:B-----5:R-:W-:Y:S01]  /*0ba0*/  @P3 PRMT R56, R4, 0x7632, R56 ;  /* 0x0000763204383816 */ /* 0x020fe20000000038 */
[----:B------:R-:W-:Y:S01]  /*0bb0*/  HFMA2 R73, -RZ, RZ, 0, 0 ;  /* 0x00000000ff497431 */ /* 0x000fe200000001ff */
[----:B------:R-:W-:Y:S01]  /*0bc0*/  MOV R63, RZ ;  /* 0x000000ff003f7202 */ /* 0x000fe20000000f00 */
[----:B------:R-:W-:Y:S01]  /*0bd0*/  IMAD.MOV.U32 R85, RZ, RZ, RZ ;  /* 0x000000ffff557224 */ /* 0x000fe200078e00ff */
[----:B------:R-:W-:Y:S01]  /*0be0*/  @P3 SHF.L.U32 R56, R56, 0x10, RZ ;  /* 0x0000001038383819 */ /* 0x000fe200000006ff */
[----:B------:R-:W-:Y:S01]  /*0bf0*/  HFMA2 R99, -RZ, RZ, 0, 0 ;  /* 0x00000000ff637431 */ /* 0x000fe200000001ff */
[----:B------:R-:W-:Y:S01]  /*0c00*/  @P3 PRMT R57, R5, 0x7632, R57 ;  /* 0x0000763205393816 */ /* 0x000fe20000000039 */
[----:B------:R-:W1:Y:S01]  /*0c10*/  @P3 LDC R58, c[0x0][0x40c] ;  /* 0x00010300ff3a3b82 */ /* 0x000e620000000800 */
[----:B------:R-:W-:Y:S01]  /*0c20*/  MOV R105, RZ ;  /* 0x000000ff00697202 */ /* 0x000fe20000000f00 */
[----:B------:R-:W-:-:S02]  /*0c30*/  HFMA2 R75, -RZ, RZ, 0, 0 ;  /* 0x00000000ff4b7431 */ /* 0x000fc400000001ff */
[----:B------:R-:W-:-:S04]  /*0c40*/  @P3 IMAD.U32 R57, R57, 0x10000, RZ ;  /* 0x0001000039393824 */ /* 0x000fc800078e00ff */
        /* <DEDUP_REMOVED lines=10> */
[----:B------:R-:W-:Y:S02]  /*0cf0*/  MOV R65, RZ ;  /* 0x000000ff00417202 */ /* 0x000fe40000000f00 */
[----:B------:R-:W-:Y:S02]  /*0d00*/  @P3 SHF.L.U32 R56, R56, 0x10, RZ ;  /* 0x0000001038383819 */ /* 0x000fe400000006ff */
[----:B------:R-:W-:-:S03]  /*0d10*/  F2FP.BF16.F32.PACK_AB R72, RZ, R85 ;  /* 0x00000055ff48723e */ /* 0x000fc600000010ff */
[----:B0-----:R-:W-:Y:S01]  /*0d20*/  @P3 FMUL.FTZ R105, R56, R59 ;  /* 0x0000003b38693220 */ /* 0x001fe20000410000 */
[----:B------:R-:W-:Y:S01]  /*0d30*/  @P3 IMAD.U32 R56, R4, 0x10000, RZ ;  /* 0x0001000004383824 */ /* 0x000fe200078e00ff */
[----:B------:R-:W0:Y:S03]  /*0d40*/  @P3 LDC R59, c[0x0][0x40c] ;  /* 0x00010300ff3b3b82 */ /* 0x000e260000000800 */
[----:B------:R-:W-:Y:S01]  /*0d50*/  F2FP.BF16.F32.PACK_AB R76, RZ, R105 ;  /* 0x00000069ff4c723e */ /* 0x000fe200000010ff */
[----:B-1----:R-:W-:Y:S01]  /*0d60*/  @P3 FMUL.FTZ R99, R56, R57 ;  /* 0x0000003938633220 */ /* 0x002fe20000410000 */
[----:B------:R-:W-:-:S03]  /*0d70*/  @P3 SHF.L.U32 R56, R5, 0x10, RZ ;  /* 0x0000001005383819 */ /* 0x000fc600000006ff */
[----:B------:R-:W1:Y:S02]  /*0d80*/  @P3 LDC R57, c[0x0][0x40c] ;  /* 0x00010300ff393b82 */ /* 0x000e640000000800 */
[----:B0-----:R-:W-:Y:S01]  /*0d90*/  @P3 FMUL.FTZ R65, R56, R59 ;  /* 0x0000003b38413220 */ /* 0x001fe20000410000 */
[----:B------:R-:W-:Y:S01]  /*0da0*/  @P3 IMAD.U32 R56, R6, 0x10000, RZ ;  /* 0x0001000006383824 */ /* 0x000fe200078e00ff */
[----:B------:R-:W-:-:S03]  /*0db0*/  F2FP.BF16.F32.PACK_AB R59, RZ, R73 ;  /* 0x00000049ff3b723e */ /* 0x000fc600000010ff */
[----:B--2---:R-:W-:Y:S01]  /*0dc0*/  @P3 FMUL.FTZ R75, R56, R87 ;  /* 0x00000057384b3220 */ /* 0x004fe20000410000 */
[----:B------:R-:W-:Y:S02]  /*0dd0*/  @P3 SHF.L.U32 R56, R7, 0x10, RZ ;  /* 0x0000001007383819 */ /* 0x000fe400000006ff */
[----:B------:R-:W-:Y:S02]  /*0de0*/  MOV R87, RZ ;  /* 0x000000ff00577202 */ /* 0x000fe40000000f00 */
[----:B------:R-:W-:Y:S01]  /*0df0*/  F2FP.BF16.F32.PACK_AB R58, RZ, R65 ;  /* 0x00000041ff3a723e */ /* 0x000fe200000010ff */
[----:B-1----:R-:W-:Y:S01]  /*0e00*/  @P3 FMUL.FTZ R87, R56, R57 ;  /* 0x0000003938573220 */ /* 0x002fe20000410000 */
        /* <DEDUP_REMOVED lines=8> */
.L_x_4169:
[----:B------:R-:W0:Y:S01]  /*0e90*/  LDC.64 R110, c[0x0][0x3a8] ;  /* 0x0000ea00ff6e7b82 */ /* 0x000e220000000a00 */
[----:B------:R-:W-:Y:S01]  /*0ea0*/  IADD3 R68, PT, PT, R68, 0x100, RZ ;  /* 0x0000010044447810 */ /* 0x000fe20007ffe0ff */
[----:B0-----:R-:W-:-:S04]  /*0eb0*/  IMAD.WIDE.U32 R110, R113, 0x10, R110 ;  /* 0x00000010716e7825 */ /* 0x001fc800078e006e */
[----:B------:R-:W-:Y:S01]  /*0ec0*/  VIADD R113, R113, 0x100 ;  /* 0x0000010071717836 */ /* 0x000fe20000000000 */
[----:B------:R0:W-:Y:S06]  /*0ed0*/  STG.E.128 desc[UR6][R110.64], R56 ;  /* 0x000000386e007986 */ /* 0x0001ec000c101d06 */
.L_x_4166:
[----:B------:R-:W-:Y:S05]  /*0ee0*/  BSYNC.RECONVERGENT B0 ;  /* 0x0000000000007941 */ /* 0x000fea0003800200 */
.L_x_4165:
        /* <DEDUP_REMOVED lines=9> */
.L_x_4172:
[----:B------:R-:W-:Y:S05]  /*0f80*/  BRA.U !UP0, `(.L_x_4173) ;  /* 0x0000000108e47547 */ /* 0x000fea000b800000 */
[----:B0-----:R-:W0:Y:S02]  /*0f90*/  LDC.64 R56, c[0x0][0x3a0] ;  /* 0x0000e800ff387b82 */ /* 0x001e240000000a00 */
[----:B0-----:R-:W-:-:S06]  /*0fa0*/  IMAD.WIDE.U32 R56, R113, 0x10, R56 ;  /* 0x0000001071387825 */ /* 0x001fcc00078e0038 */
[----:B------:R-:W2:Y:S01]  /*0fb0*/  LDG.E.128 R56, desc[UR6][R56.64] ;  /* 0x0000000638387981 */ /* 0x000ea2000c1e1d00 */
[----:B------:R-:W-:-:S13]  /*0fc0*/  ISETP.GT.AND P2, PT, R0, RZ, PT ;  /* 0x000000ff0000720c */ /* 0x000fda0003f44270 */
[----:B------:R-:W0:Y:S01]  /*0fd0*/  @P2 LDC R72, c[0x0][0x40c] ;  /* 0x00010300ff482b82 */ /* 0x000e220000000800 */
[----:B-----5:R-:W-:-:S04]  /*0fe0*/  @P2 PRMT R69, R4, 0x7632, R69 ;  /* 0x0000763204452816 */ /* 0x020fc80000000045 */
[----:B------:R-:W-:-:S03]  /*0ff0*/  @P2 SHF.L.U32 R70, R69, 0x10, RZ ;  /* 0x0000001045462819 */ /* 0x000fc600000006ff */
[----:B------:R-:W1:Y:S01]  /*1000*/  @P2 LDC R74, c[0x0][0x40c] ;  /* 0x00010300ff4a2b82 */ /* 0x000e620000000800 */
[----:B--2---:R-:W-:Y:S02]  /*1010*/  PRMT R67, R56, 0x7632, R67 ;  /* 0x0000763238437816 */ /* 0x004fe40000000043 */
[----:B------:R-:W-:Y:S02]  /*1020*/  SHF.L.U32 R69, R57, 0x10, RZ ;  /* 0x0000001039457819 */ /* 0x000fe400000006ff */
[----:B------:R-:W-:Y:S02]  /*1030*/  SHF.L.U32 R67, R67, 0x10, RZ ;  /* 0x0000001043437819 */ /* 0x000fe400000006ff */
[----:B------:R-:W-:Y:S02]  /*1040*/  PRMT R57, R57, 0x7632, R57 ;  /* 0x0000763239397816 */ /* 0x000fe40000000039 */
[----:B------:R-:W-:Y:S01]  /*1050*/  SHF.L.U32 R79, R58, 0x10, RZ ;  /* 0x000000103a4f7819 */ /* 0x000fe200000006ff */
[----:B0-----:R-:W-:Y:S01]  /*1060*/  @P2 FFMA.FTZ R67, R70, R72, R67 ;  /* 0x0000004846432223 */ /* 0x001fe20000010043 */
[----:B------:R-:W-:Y:S01]  /*1070*/  @P2 IMAD.U32 R70, R5, 0x10000, RZ ;  /* 0x0001000005462824 */ /* 0x000fe200078e00ff */
[----:B------:R-:W-:Y:S01]  /*1080*/  SHF.L.U32 R77, R57, 0x10, RZ ;  /* 0x00000010394d7819 */ /* 0x000fe200000006ff */
[----:B------:R-:W0:Y:S01]  /*1090*/  @P2 LDC R72, c[0x0][0x40c] ;  /* 0x00010300ff482b82 */ /* 0x000e220000000800 */
[----:B------:R-:W-:Y:S01]  /*10a0*/  @P2 PRMT R57, R5, 0x7632, R57 ;  /* 0x0000763205392816 */ /* 0x000fe20000000039 */
[----:B-1----:R-:W-:Y:S01]  /*10b0*/  @P2 FFMA.FTZ R69, R70, R74, R69 ;  /* 0x0000004a46452223 */ /* 0x002fe20000010045 */
[----:B------:R-:W-:-:S02]  /*10c0*/  PRMT R58, R58, 0x7632, R58 ;  /* 0x000076323a3a7816 */ /* 0x000fc4000000003a */
[----:B------:R-:W-:Y:S02]  /*10d0*/  @P2 SHF.L.U32 R70, R57, 0x10, RZ ;  /* 0x0000001039462819 */ /* 0x000fe400000006ff */
[----:B------:R-:W-:Y:S01]  /*10e0*/  @P2 PRMT R57, R6, 0x7632, R57 ;  /* 0x0000763206392816 */ /* 0x000fe20000000039 */
[----:B------:R-:W1:Y:S01]  /*10f0*/  @P2 LDC R74, c[0x0][0x40c] ;  /* 0x00010300ff4a2b82 */ /* 0x000e620000000800 */
[----:B------:R-:W-:Y:S02]  /*1100*/  SHF.L.U32 R89, R58, 0x10, RZ ;  /* 0x000000103a597819 */ /* 0x000fe400000006ff */
[----:B------:R-:W-:Y:S02]  /*1110*/  @P2 SHF.L.U32 R58, R57, 0x10, RZ ;  /* 0x00000010393a2819 */ /* 0x000fe400000006ff */
[----:B------:R-:W-:Y:S02]  /*1120*/  SHF.L.U32 R101, R56, 0x10, RZ ;  /* 0x0000001038657819 */ /* 0x000fe400000006ff */
[----:B------:R-:W-:Y:S01]  /*1130*/  @P2 SHF.L.U32 R56, R4, 0x10, RZ ;  /* 0x0000001004382819 */ /* 0x000fe200000006ff */
[----:B------:R-:W2:Y:S01]  /*1140*/  @P2 LDC R57, c[0x0][0x40c] ;  /* 0x00010300ff392b82 */ /* 0x000ea20000000800 */
[----:B------:R-:W-:-:S02]  /*1150*/  SHF.L.U32 R91, R59, 0x10, RZ ;  /* 0x000000103b5b7819 */ /* 0x000fc400000006ff */
[----:B------:R-:W-:-:S04]  /*1160*/  PRMT R59, R59, 0x7632, R59 ;  /* 0x000076323b3b7816 */ /* 0x000fc8000000003b */
[----:B------:R-:W-:Y:S01]  /*1170*/  SHF.L.U32 R107, R59, 0x10, RZ ;  /* 0x000000103b6b7819 */ /* 0x000fe200000006ff */
[----:B0-----:R-:W-:Y:S01]  /*1180*/  @P2 FFMA.FTZ R77, R70, R72, R77 ;  /* 0x00000048464d2223 */ /* 0x001fe2000001004d */
[----:B------:R-:W-:Y:S01]  /*1190*/  @P2 IMAD.U32 R70, R6, 0x10000, RZ ;  /* 0x0001000006462824 */ /* 0x000fe200078e00ff */
[----:B------:R-:W0:Y:S03]  /*11a0*/  @P2 LDC R72, c[0x0][0x40c] ;  /* 0x00010300ff482b82 */ /* 0x000e260000000800 */
[----:B-1----:R-:W-:-:S05]  /*11b0*/  @P2 FFMA.FTZ R79, R70, R74, R79 ;  /* 0x0000004a464f2223 */ /* 0x002fca000001004f */
[----:B------:R-:W1:Y:S01]  /*11c0*/  @P2 LDC R70, c[0x0][0x40c] ;  /* 0x00010300ff462b82 */ /* 0x000e620000000800 */
[----:B--2---:R-:W-:Y:S01]  /*11d0*/  @P2 FFMA.FTZ R101, R56, R57, R101 ;  /* 0x0000003938652223 */ /* 0x004fe20000010065 */
[----:B------:R-:W-:-:S06]  /*11e0*/  @P2 PRMT R56, R7, 0x7632, R56 ;  /* 0x0000763207382816 */ /* 0x000fcc0000000038 */
[----:B------:R-:W2:Y:S01]  /*11f0*/  @P2 LDC R57, c[0x0][0x40c] ;  /* 0x00010300ff392b82 */ /* 0x000ea20000000800 */
[----:B------:R-:W-:Y:S02]  /*1200*/  @P2 IMAD.U32 R56, R56, 0x10000, RZ ;  /* 0x0001000038382824 */ /* 0x000fe400078e00ff */
[----:B-1----:R-:W-:Y:S01]  /*1210*/  @P2 FFMA.FTZ R89, R58, R70, R89 ;  /* 0x000000463a592223 */ /* 0x002fe20000010059 */
[----:B------:R-:W-:Y:S01]  /*1220*/  @P2 IMAD.U32 R58, R7, 0x10000, RZ ;  /* 0x00010000073a2824 */ /* 0x000fe200078e00ff */
[----:B------:R-:W-:-:S03]  /*1230*/  F2FP.BF16.F32.PACK_AB R70, RZ, R67 ;  /* 0x00000043ff46723e */ /* 0x000fc600000010ff */
[----:B0-----:R-:W-:Y:S01]  /*1240*/  @P2 FFMA.FTZ R91, R58, R72, R91 ;  /* 0x000000483a5b2223 */ /* 0x001fe2000001005b */
[----:B------:R-:W-:Y:S01]  /*1250*/  F2FP.BF16.F32.PACK_AB R58, RZ, R77 ;  /* 0x0000004dff3a723e */ /* 0x000fe200000010ff */
[----:B--2---:R-:W-:Y:S01]  /*1260*/  @P2 FFMA.FTZ R107, R56, R57, R107 ;  /* 0x00000039386b2223 */ /* 0x004fe2000001006b */
        /* <DEDUP_REMOVED lines=9> */
[----:B------:R-:W-:Y:S01]  /*1300*/  PRMT R59, R76, 0x5410, R59 ;  /* 0x000054104c3b7816 */ /* 0x000fe2000000003b */
[----:B------:R-:W-:Y:S06]  /*1310*/  BRA `(.L_x_4174) ;  /* 0x0000000000c07947 */ /* 0x000fec0003800000 */
.L_x_4173:
[----:B0-----:R-:W0:Y:S01]  /*1320*/  @P3 LDC R59, c[0x0][0x40c] ;  /* 0x00010300ff3b3b82 */ /* 0x001e220000000800 */
[----:B-----5:R-:W-:Y:S01]  /*1330*/  @P3 PRMT R56, R4, 0x7632, R56 ;  /* 0x0000763204383816 */ /* 0x020fe20000000038 */
[----:B------:R-:W-:Y:S01]  /*1340*/  HFMA2 R67, -RZ, RZ, 0, 0 ;  /* 0x00000000ff437431 */ /* 0x000fe200000001ff */
[----:B------:R-:W-:Y:S01]  /*1350*/  @P3 PRMT R57, R5, 0x7632, R57 ;  /* 0x0000763205393816 */ /* 0x000fe20000000039 */
[----:B------:R-:W-:Y:S01]  /*1360*/  IMAD.MOV.U32 R77, RZ, RZ, RZ ;  /* 0x000000ffff4d7224 */ /* 0x000fe200078e00ff */
[----:B------:R-:W-:Y:S01]  /*1370*/  @P3 SHF.L.U32 R56, R56, 0x10, RZ ;  /* 0x0000001038383819 */ /* 0x000fe200000006ff */
[----:B------:R-:W-:Y:S01]  /*1380*/  IMAD.MOV.U32 R107, RZ, RZ, RZ ;  /* 0x000000ffff6b7224 */ /* 0x000fe200078e00ff */
[----:B------:R-:W-:Y:S01]  /*1390*/  @P3 SHF.L.U32 R57, R57, 0x10, RZ ;  /* 0x0000001039393819 */ /* 0x000fe200000006ff */
[----:B------:R-:W1:Y:S01]  /*13a0*/  @P3 LDC R58, c[0x0][0x40c] ;  /* 0x00010300ff3a3b82 */ /* 0x000e620000000800 */
[----:B------:R-:W-:Y:S01]  /*13b0*/  MOV R89, RZ ;  /* 0x000000ff00597202 */ /* 0x000fe20000000f00 */
[----:B------:R-:W-:-:S02]  /*13c0*/  HFMA2 R101, -RZ, RZ, 0, 0 ;  /* 0x00000000ff657431 */ /* 0x000fc400000001ff */
[----:B------:R-:W-:-:S04]  /*13d0*/  HFMA2 R79, -RZ, RZ, 0, 0 ;  /* 0x00000000ff4f7431 */ /* 0x000fc800000001ff */
        /* <DEDUP_REMOVED lines=14> */
[----:B------:R-:W-:Y:S01]  /*14c0*/  @P3 SHF.L.U32 R56, R4, 0x10, RZ ;  /* 0x0000001004383819 */ /* 0x000fe200000006ff */
[----:B------:R-:W0:Y:S03]  /*14d0*/  @P3 LDC R59, c[0x0][0x40c] ;  /* 0x00010300ff3b3b82 */ /* 0x000e260000000800 */
[----:B------:R-:W-:Y:S01]  /*14e0*/  F2FP.BF16.F32.PACK_AB R76, RZ, R107 ;  /* 0x0000006bff4c723e */ /* 0x000fe200000010ff */
[----:B-1----:R-:W-:Y:S01]  /*14f0*/  @P3 FMUL.FTZ R101, R56, R57 ;  /* 0x0000003938653220 */ /* 0x002fe20000410000 */
[----:B------:R-:W-:-:S03]  /*1500*/  @P3 IMAD.U32 R56, R5, 0x10000, RZ ;  /* 0x0001000005383824 */ /* 0x000fc600078e00ff */
[----:B------:R-:W1:Y:S01]  /*1510*/  @P3 LDC R57, c[0x0][0x40c] ;  /* 0x00010300ff393b82 */ /* 0x000e620000000800 */
[----:B0-----:R-:W-:Y:S01]  /*1520*/  @P3 FMUL.FTZ R69, R56, R59 ;  /* 0x0000003b38453220 */ /* 0x001fe20000410000 */
[----:B------:R-:W-:Y:S02]  /*1530*/  @P3 SHF.L.U32 R56, R6, 0x10, RZ ;  /* 0x0000001006383819 */ /* 0x000fe400000006ff */
[----:B------:R-:W-:Y:S02]  /*1540*/  F2FP.BF16.F32.PACK_AB R59, RZ, R77 ;  /* 0x0000004dff3b723e */ /* 0x000fe400000010ff */
[----:B------:R-:W-:Y:S01]  /*1550*/  F2FP.BF16.F32.PACK_AB R58, RZ, R69 ;  /* 0x00000045ff3a723e */ /* 0x000fe200000010ff */
[----:B--2---:R-:W-:Y:S01]  /*1560*/  @P3 FMUL.FTZ R79, R56, R91 ;  /* 0x0000005b384f3220 */ /* 0x004fe20000410000 */
[----:B------:R-:W-:Y:S01]  /*1570*/  @P3 IMAD.U32 R56, R7, 0x10000, RZ ;  /* 0x0001000007383824 */ /* 0x000fe200078e00ff */
[----:B------:R-:W-:-:S03]  /*1580*/  MOV R91, RZ ;  /* 0x000000ff005b7202 */ /* 0x000fc60000000f00 */
[----:B-1----:R-:W-:Y:S01]  /*1590*/  @P3 FMUL.FTZ R91, R56, R57 ;  /* 0x00000039385b3220 */ /* 0x002fe20000410000 */
[----:B------:R-:W-:Y:S02]  /*15a0*/  F2FP.BF16.F32.PACK_AB R57, RZ, R67 ;  /* 0x00000043ff39723e */ /* 0x000fe400000010ff */
[----:B------:R-:W-:Y:S02]  /*15b0*/  F2FP.BF16.F32.PACK_AB R56, RZ, R101 ;  /* 0x00000065ff38723e */ /* 0x000fe400000010ff */
[----:B------:R-:W-:Y:S02]  /*15c0*/  F2FP.BF16.F32.PACK_AB R74, RZ, R91 ;  /* 0x0000005bff4a723e */ /* 0x000fe400000010ff */
[----:B------:R-:W-:Y:S02]  /*15d0*/  F2FP.BF16.F32.PACK_AB R70, RZ, R79 ;  /* 0x0000004fff46723e */ /* 0x000fe400000010ff */
[----:B------:R-:W-:Y:S02]  /*15e0*/  PRMT R56, R56, 0x5410, R57 ;  /* 0x0000541038387816 */ /* 0x000fe40000000039 */
[----:B------:R-:W-:-:S02]  /*15f0*/  PRMT R57, R58, 0x5410, R59 ;  /* 0x000054103a397816 */ /* 0x000fc4000000003b */
[----:B------:R-:W-:Y:S02]  /*1600*/  PRMT R58, R70, 0x5410, R72 ;  /* 0x00005410463a7816 */ /* 0x000fe40000000048 */
[----:B------:R-:W-:-:S07]  /*1610*/  PRMT R59, R74, 0x5410, R76 ;  /* 0x000054104a3b7816 */ /* 0x000fce000000004c */
.L_x_4174:
[----:B------:R-:W0:Y:S01]  /*1620*/  LDC.64 R110, c[0x0][0x3a8] ;  /* 0x0000ea00ff6e7b82 */ /* 0x000e220000000a00 */
[----:B------:R-:W-:Y:S01]  /*1630*/  IADD3 R68, PT, PT, R68, 0x100, RZ ;  /* 0x0000010044447810 */ /* 0x000fe20007ffe0ff */
[C---:B0-----:R-:W-:Y:S01]  /*1640*/  IMAD.WIDE.U32 R110, R113.reuse, 0x10, R110 ;  /* 0x00000010716e7825 */ /* 0x041fe200078e006e */
[----:B------:R-:W-:-:S04]  /*1650*/  IADD3 R113, PT, PT, R113, 0x100, RZ ;  /* 0x0000010071717810 */ /* 0x000fc80007ffe0ff */
[----:B------:R1:W-:Y:S03]  /*1660*/  STG.E.128 desc[UR6][R110.64], R56 ;  /* 0x000000386e007986 */ /* 0x0003e6000c101d06 */
.L_x_4171:
[----:B------:R-:W-:Y:S05]  /*1670*/  BSYNC.RECONVERGENT B0 ;  /* 0x0000000000007941 */ /* 0x000fea0003800200 */
.L_x_4170:
        /* <DEDUP_REMOVED lines=9> */
.L_x_4177:
        /* <DEDUP_REMOVED lines=8> */
[----:B------:R-:W4:Y:S01]  /*1790*/  @P3 LDC R72, c[0x0][0x40c] ;  /* 0x00010300ff483b82 */ /* 0x000f220000000800 */
[----:B--2---:R-:W-:Y:S01]  /*17a0*/  SHF.L.U32 R71, R57, 0x10, RZ ;  /* 0x0000001039477819 */ /* 0x004fe200000006ff */
[----:B------:R-:W-:Y:S01]  /*17b0*/  IMAD.U32 R103, R56, 0x10000, RZ ;  /* 0x0001000038677824 */ /* 0x000fe200078e00ff */
[----:B------:R-:W-:-:S02]  /*17c0*/  SHF.L.U32 R83, R58, 0x10, RZ ;  /* 0x000000103a537819 */ /* 0x000fc400000006ff */
[----:B------:R-:W-:Y:S01]  /*17d0*/  PRMT R58, R58, 0x7632, R58 ;  /* 0x000076323a3a7816 */ /* 0x000fe2000000003a */
[----:B0-----:R-:W-:Y:S01]  /*17e0*/  @P3 FFMA.FTZ R71, R0, R68, R71 ;  /* 0x0000004400473223 */ /* 0x001fe20000010047 */
[----:B------:R-:W-:Y:S02]  /*17f0*/  PRMT R0, R57, 0x7632, R0 ;  /* 0x0000763239007816 */ /* 0x000fe40000000000 */
[----:B------:R-:W-:Y:S01]  /*1800*/  @P3 PRMT R68, R5, 0x7632, R68 ;  /* 0x0000763205443816 */ /* 0x000fe20000000044 */
[----:B------:R-:W0:Y:S01]  /*1810*/  @P3 LDC R57, c[0x0][0x40c] ;  /* 0x00010300ff393b82 */ /* 0x000e220000000800 */
[----:B------:R-:W-:Y:S01]  /*1820*/  SHF.L.U32 R93, R58, 0x10, RZ ;  /* 0x000000103a5d7819 */ /* 0x000fe200000006ff */
[----:B------:R-:W-:Y:S01]  /*1830*/  IMAD.U32 R81, R0, 0x10000, RZ ;  /* 0x0001000000517824 */ /* 0x000fe200078e00ff */
[----:B------:R-:W-:Y:S02]  /*1840*/  @P3 SHF.L.U32 R68, R68, 0x10, RZ ;  /* 0x0000001044443819 */ /* 0x000fe400000006ff */
[----:B------:R-:W-:-:S02]  /*1850*/  @P3 SHF.L.U32 R0, R6, 0x10, RZ ;  /* 0x0000001006003819 */ /* 0x000fc400000006ff */
[C---:B------:R-:W-:Y:S01]  /*1860*/  SHF.L.U32 R95, R59.reuse, 0x10, RZ ;  /* 0x000000103b5f7819 */ /* 0x040fe200000006ff */
[----:B-1----:R-:W-:Y:S01]  /*1870*/  @P3 FFMA.FTZ R81, R68, R70, R81 ;  /* 0x0000004644513223 */ /* 0x002fe20000010051 */
[----:B------:R-:W1:Y:S01]  /*1880*/  @P3 LDC R58, c[0x0][0x40c] ;  /* 0x00010300ff3a3b82 */ /* 0x000e620000000800 */
[----:B----4-:R-:W-:Y:S01]  /*1890*/  @P3 FFMA.FTZ R83, R0, R72, R83 ;  /* 0x0000004800533223 */ /* 0x010fe20000010053 */
[----:B------:R-:W-:Y:S02]  /*18a0*/  @P3 PRMT R0, R6, 0x7632, R0 ;  /* 0x0000763206003816 */ /* 0x000fe40000000000 */
[----:B------:R-:W-:-:S03]  /*18b0*/  PRMT R59, R59, 0x7632, R59 ;  /* 0x000076323b3b7816 */ /* 0x000fc6000000003b */
[----:B------:R-:W-:Y:S01]  /*18c0*/  @P3 IMAD.U32 R0, R0, 0x10000, RZ ;  /* 0x0001000000003824 */ /* 0x000fe200078e00ff */
[----:B------:R-:W2:Y:S01]  /*18d0*/  @P3 LDC R68, c[0x0][0x40c] ;  /* 0x00010300ff443b82 */ /* 0x000ea20000000800 */
[----:B------:R-:W-:Y:S02]  /*18e0*/  SHF.L.U32 R109, R59, 0x10, RZ ;  /* 0x000000103b6d7819 */ /* 0x000fe400000006ff */
[----:B0-----:R-:W-:Y:S01]  /*18f0*/  @P3 FFMA.FTZ R93, R0, R57, R93 ;  /* 0x00000039005d3223 */ /* 0x001fe2000001005d */
[----:B------:R-:W-:-:S04]  /*1900*/  @P3 SHF.L.U32 R0, R7, 0x10, RZ ;  /* 0x0000001007003819 */ /* 0x000fc800000006ff */
[----:B------:R-:W0:Y:S01]  /*1910*/  @P3 LDC R57, c[0x0][0x40c] ;  /* 0x00010300ff393b82 */ /* 0x000e220000000800 */
[----:B------:R-:W-:Y:S01]  /*1920*/  F2FP.BF16.F32.PACK_AB R70, RZ, R93 ;  /* 0x0000005dff46723e */ /* 0x000fe200000010ff */
[----:B--2---:R-:W-:Y:S01]  /*1930*/  @P3 FFMA.FTZ R95, R0, R68, R95 ;  /* 0x00000044005f3223 */ /* 0x004fe2000001005f */
[----:B------:R-:W-:-:S05]  /*1940*/  PRMT R0, R56, 0x7632, R0 ;  /* 0x0000763238007816 */ /* 0x000fca0000000000 */
[----:B------:R-:W2:Y:S01]  /*1950*/  @P3 LDC R56, c[0x0][0x40c] ;  /* 0x00010300ff383b82 */ /* 0x000ea20000000800 */
[----:B------:R-:W-:Y:S02]  /*1960*/  F2FP.BF16.F32.PACK_AB R68, RZ, R83 ;  /* 0x00000053ff44723e */ /* 0x000fe400000010ff */
[----:B------:R-:W-:Y:S02]  /*1970*/  SHF.L.U32 R97, R0, 0x10, RZ ;  /* 0x0000001000617819 */ /* 0x000fe400000006ff */
[----:B------:R-:W-:Y:S02]  /*1980*/  @P3 PRMT R0, R4, 0x7632, R0 ;  /* 0x0000763204003816 */ /* 0x000fe40000000000 */
[----:B------:R-:W-:Y:S02]  /*1990*/  F2FP.BF16.F32.PACK_AB R72, RZ, R95 ;  /* 0x0000005fff48723e */ /* 0x000fe400000010ff */
[----:B------:R-:W-:-:S05]  /*19a0*/  @P3 SHF.L.U32 R0, R0, 0x10, RZ ;  /* 0x0000001000003819 */ /* 0x000fca00000006ff */
[----:B-1----:R-:W-:Y:S01]  /*19b0*/  @P3 FFMA.FTZ R97, R0, R58, R97 ;  /* 0x0000003a00613223 */ /* 0x002fe20000010061 */
[----:B------:R-:W-:Y:S02]  /*19c0*/  @P3 SHF.L.U32 R0, R4, 0x10, RZ ;  /* 0x0000001004003819 */ /* 0x000fe400000006ff */
[----:B------:R-:W-:-:S03]  /*19d0*/  F2FP.BF16.F32.PACK_AB R58, RZ, R81 ;  /* 0x00000051ff3a723e */ /* 0x000fc600000010ff */
[----:B0-----:R-:W-:Y:S01]  /*19e0*/  @P3 FFMA.FTZ R103, R0, R57, R103 ;  /* 0x0000003900673223 */ /* 0x001fe20000010067 */
[----:B------:R-:W-:Y:S02]  /*19f0*/  @P3 PRMT R0, R7, 0x7632, R0 ;  /* 0x0000763207003816 */ /* 0x000fe40000000000 */
[----:B------:R-:W-:Y:S02]  /*1a00*/  F2FP.BF16.F32.PACK_AB R57, RZ, R71 ;  /* 0x00000047ff39723e */ /* 0x000fe400000010ff */
[----:B------:R-:W-:Y:S02]  /*1a10*/  @P3 SHF.L.U32 R0, R0, 0x10, RZ ;  /* 0x0000001000003819 */ /* 0x000fe400000006ff */
[----:B------:R-:W-:Y:S02]  /*1a20*/  PRMT R57, R57, 0x5410, R58 ;  /* 0x0000541039397816 */ /* 0x000fe4000000003a */
[----:B------:R-:W-:Y:S01]  /*1a30*/  PRMT R58, R68, 0x5410, R70 ;  /* 0x00005410443a7816 */ /* 0x000fe20000000046 */
[----:B--2---:R-:W-:Y:S01]  /*1a40*/  @P3 FFMA.FTZ R109, R0, R56, R109 ;  /* 0x00000038006d3223 */ /* 0x004fe2000001006d */
[----:B------:R-:W-:-:S02]  /*1a50*/  F2FP.BF16.F32.PACK_AB R0, RZ, R97 ;  /* 0x00000061ff00723e */ /* 0x000fc400000010ff */
[----:B------:R-:W-:Y:S02]  /*1a60*/  F2FP.BF16.F32.PACK_AB R56, RZ, R103 ;  /* 0x00000067ff38723e */ /* 0x000fe400000010ff */
[----:B------:R-:W-:Y:S02]  /*1a70*/  F2FP.BF16.F32.PACK_AB R59, RZ, R109 ;  /* 0x0000006dff3b723e */ /* 0x000fe400000010ff */
[----:B------:R-:W-:Y:S02]  /*1a80*/  PRMT R56, R56, 0x5410, R0 ;  /* 0x0000541038387816 */ /* 0x000fe40000000000 */
[----:B------:R-:W-:Y:S01]  /*1a90*/  PRMT R59, R72, 0x5410, R59 ;  /* 0x00005410483b7816 */ /* 0x000fe2000000003b */
[----:B------:R-:W-:Y:S06]  /*1aa0*/  BRA `(.L_x_4179) ;  /* 0x0000000000c07947 */ /* 0x000fec0003800000 */
.L_x_4178:
        /* <DEDUP_REMOVED lines=10> */
[----:B------:R-:W-:-:S06]  /*1b50*/  IMAD.MOV.U32 R109, RZ, RZ, RZ ;  /* 0x000000ffff6d7224 */ /* 0x000fcc00078e00ff */
[----:B------:R-:W2:Y:S01]  /*1b60*/  @P3 LDC R71, c[0x0][0x40c] ;  /* 0x00010300ff473b82 */ /* 0x000ea20000000800 */
[----:B0-----:R-:W-:Y:S01]  /*1b70*/  @P3 FMUL.FTZ R97, R0, R57 ;  /* 0x0000003900613220 */ /* 0x001fe20000410000 */
[----:B------:R-:W-:-:S06]  /*1b80*/  @P3 PRMT R0, R6, 0x7632, R0 ;  /* 0x0000763206003816 */ /* 0x000fcc0000000000 */
[----:B------:R-:W0:Y:S01]  /*1b90*/  @P3 LDC R57, c[0x0][0x40c] ;  /* 0x00010300ff393b82 */ /* 0x000e220000000800 */
[----:B------:R-:W-:Y:S01]  /*1ba0*/  @P3 SHF.L.U32 R0, R0, 0x10, RZ ;  /* 0x0000001000003819 */ /* 0x000fe200000006ff */
[----:B-1----:R-:W-:Y:S01]  /*1bb0*/  @P3 FMUL.FTZ R81, R56, R59 ;  /* 0x0000003b38513220 */ /* 0x002fe20000410000 */
[----:B------:R-:W-:-:S05]  /*1bc0*/  @P3 PRMT R56, R7, 0x7632, R56 ;  /* 0x0000763207383816 */ /* 0x000fca0000000038 */
[----:B------:R-:W1:Y:S01]  /*1bd0*/  @P3 LDC R59, c[0x0][0x40c] ;  /* 0x00010300ff3b3b82 */ /* 0x000e620000000800 */
[----:B------:R-:W-:Y:S02]  /*1be0*/  @P3 SHF.L.U32 R56, R56, 0x10, RZ ;  /* 0x0000001038383819 */ /* 0x000fe400000006ff */
[----:B------:R-:W-:Y:S01]  /*1bf0*/  F2FP.BF16.F32.PACK_AB R58, RZ, R81 ;  /* 0x00000051ff3a723e */ /* 0x000fe200000010ff */
[----:B--2---:R-:W-:Y:S01]  /*1c00*/  @P3 FMUL.FTZ R93, R0, R71 ;  /* 0x00000047005d3220 */ /* 0x004fe20000410000 */
[----:B------:R-:W-:-:S03]  /*1c10*/  @P3 SHF.L.U32 R0, R4, 0x10, RZ ;  /* 0x0000001004003819 */ /* 0x000fc600000006ff */
[----:B------:R-:W2:Y:S01]  /*1c20*/  @P3 LDC R83, c[0x0][0x40c] ;  /* 0x00010300ff533b82 */ /* 0x000ea20000000800 */
[----:B------:R-:W-:Y:S01]  /*1c30*/  HFMA2 R71, -RZ, RZ, 0, 0 ;  /* 0x00000000ff477431 */ /* 0x000fe200000001ff */
[----:B------:R-:W-:-:S06]  /*1c40*/  F2FP.BF16.F32.PACK_AB R68, RZ, R93 ;  /* 0x0000005dff44723e */ /* 0x000fcc00000010ff */
[----:B------:R-:W4:Y:S01]  /*1c50*/  @P3 LDC R95, c[0x0][0x40c] ;  /* 0x00010300ff5f3b82 */ /* 0x000f220000000800 */
[----:B0-----:R-:W-:Y:S01]  /*1c60*/  @P3 FMUL.FTZ R103, R0, R57 ;  /* 0x0000003900673220 */ /* 0x001fe20000410000 */
[----:B------:R-:W-:-:S06]  /*1c70*/  @P3 IMAD.U32 R0, R5, 0x10000, RZ ;  /* 0x0001000005003824 */ /* 0x000fcc00078e00ff */
[----:B------:R-:W0:Y:S01]  /*1c80*/  @P3 LDC R57, c[0x0][0x40c] ;  /* 0x00010300ff393b82 */ /* 0x000e220000000800 */
[----:B-1----:R-:W-:Y:S01]  /*1c90*/  @P3 FMUL.FTZ R71, R0, R59 ;  /* 0x0000003b00473220 */ /* 0x002fe20000410000 */
[----:B------:R-:W-:Y:S01]  /*1ca0*/  @P3 SHF.L.U32 R0, R6, 0x10, RZ ;  /* 0x0000001006003819 */ /* 0x000fe200000006ff */
[----:B--2---:R-:W-:Y:S01]  /*1cb0*/  @P3 FMUL.FTZ R109, R56, R83 ;  /* 0x00000053386d3220 */ /* 0x004fe20000410000 */
[----:B------:R-:W-:Y:S02]  /*1cc0*/  MOV R83, RZ ;  /* 0x000000ff00537202 */ /* 0x000fe40000000f00 */
[----:B------:R-:W-:Y:S02]  /*1cd0*/  F2FP.BF16.F32.PACK_AB R56, RZ, R103 ;  /* 0x00000067ff38723e */ /* 0x000fe400000010ff */
[----:B------:R-:W-:Y:S01]  /*1ce0*/  F2FP.BF16.F32.PACK_AB R72, RZ, R109 ;  /* 0x0000006dff48723e */ /* 0x000fe200000010ff */
[----:B----4-:R-:W-:Y:S01]  /*1cf0*/  @P3 FMUL.FTZ R83, R0, R95 ;  /* 0x0000005f00533220 */ /* 0x010fe20000410000 */
[----:B------:R-:W-:Y:S01]  /*1d00*/  @P3 SHF.L.U32 R0, R7, 0x10, RZ ;  /* 0x0000001007003819 */ /* 0x000fe200000006ff */
[----:B------:R-:W-:-:S03]  /*1d10*/  HFMA2 R95, -RZ, RZ, 0, 0 ;  /* 0x00000000ff5f7431 */ /* 0x000fc600000001ff */
[----:B------:R-:W-:Y:S01]  /*1d20*/  F2FP.BF16.F32.PACK_AB R59, RZ, R83 ;  /* 0x00000053ff3b723e */ /* 0x000fe200000010ff */
[----:B0-----:R-:W-:Y:S01]  /*1d30*/  @P3 FMUL.FTZ R95, R0, R57 ;  /* 0x00000039005f3220 */ /* 0x001fe20000410000 */
[----:B------:R-:W-:Y:S02]  /*1d40*/  F2FP.BF16.F32.PACK_AB R57, RZ, R71 ;  /* 0x00000047ff39723e */ /* 0x000fe400000010ff */
[----:B------:R-:W-:Y:S02]  /*1d50*/  F2FP.BF16.F32.PACK_AB R0, RZ, R97 ;  /* 0x00000061ff00723e */ /* 0x000fe400000010ff */
[----:B------:R-:W-:Y:S02]  /*1d60*/  F2FP.BF16.F32.PACK_AB R70, RZ, R95 ;  /* 0x0000005fff46723e */ /* 0x000fe400000010ff */
[----:B------:R-:W-:Y:S02]  /*1d70*/  PRMT R57, R57, 0x5410, R58 ;  /* 0x0000541039397816 */ /* 0x000fe4000000003a */
[----:B------:R-:W-:-:S02]  /*1d80*/  PRMT R58, R59, 0x5410, R68 ;  /* 0x000054103b3a7816 */ /* 0x000fc40000000044 */
[----:B------:R-:W-:Y:S02]  /*1d90*/  PRMT R56, R56, 0x5410, R0 ;  /* 0x0000541038387816 */ /* 0x000fe40000000000 */
[----:B------:R-:W-:-:S07]  /*1da0*/  PRMT R59, R70, 0x5410, R72 ;  /* 0x00005410463b7816 */ /* 0x000fce0000000048 */
.L_x_4179:
[----:B------:R-:W0:Y:S02]  /*1db0*/  LDC.64 R110, c[0x0][0x3a8] ;  /* 0x0000ea00ff6e7b82 */ /* 0x000e240000000a00 */
[----:B0-----:R-:W-:-:S05]  /*1dc0*/  IMAD.WIDE.U32 R110, R113, 0x10, R110 ;  /* 0x00000010716e7825 */ /* 0x001fca00078e006e */
[----:B------:R2:W-:Y:S02]  /*1dd0*/  STG.E.128 desc[UR6][R110.64], R56 ;  /* 0x000000386e007986 */ /* 0x0005e4000c101d06 */
.L_x_4176:
[----:B------:R-:W-:Y:S05]  /*1de0*/  BSYNC.RECONVERGENT B0 ;  /* 0x0000000000007941 */ /* 0x000fea0003800200 */
.L_x_4175:
        /* <DEDUP_REMOVED lines=39> */
[----:B---3--:R-:W-:-:S04]  /*2060*/  FMUL.FTZ R56, R3, R56 ;  /* 0x0000003803387220 */ /* 0x008fc80000410000 */
        /* <DEDUP_REMOVED lines=69> */
.L_x_4181:
[----:B------:R-:W-:Y:S05]  /*24c0*/  BSYNC.RECONVERGENT B0 ;  /* 0x0000000000007941 */ /* 0x000fea0003800200 */
.L_x_4180:
[----:B------:R-:W-:Y:S01]  /*24d0*/  BAR.SYNC.DEFER_BLOCKING 0x0 ;  /* 0x0000000000007b1d */ /* 0x000fe20000010000 */
[----:B0-----:R-:W-:Y:S01]  /*24e0*/  IMAD.MOV.U32 R0, RZ, RZ, RZ ;  /* 0x000000ffff007224 */ /* 0x001fe200078e00ff */
        /* <DEDUP_REMOVED lines=11> */
.L_x_4183:
[----:B------:R-:W-:Y:S05]  /*25a0*/  BSYNC.RECONVERGENT B0 ;  /* 0x0000000000007941 */ /* 0x000fea0003800200 */
.L_x_4182:
        /* <DEDUP_REMOVED lines=9> */
[----:B------:R-:W-:Y:S01]  /*2640*/  FMUL.FTZ R68, R68, R113 ;  /* 0x0000007144447220 */ /* 0x000fe20000410000 */
[----:B------:R-:W-:-:S03]  /*2650*/  I2FP.F32.S32 R0, R58 ;  /* 0x0000003a00007245 */ /* 0x000fc60000201400 */
[-C--:B------:R-:W-:Y:S01]  /*2660*/  FMUL.FTZ R70, R111, R59.reuse ;  /* 0x0000003b6f467220 */ /* 0x080fe20000410000 */
[----:B------:R-:W-:Y:S01]  /*2670*/  FMUL.FTZ R68, R68, R59 ;  /* 0x0000003b44447220 */ /* 0x000fe20000410000 */
[----:B------:R-:W-:Y:S02]  /*2680*/  SHFL.DOWN PT, R111, R58, 0x2, 0x1f ;  /* 0x08401f003a6f7f89 */ /* 0x000fe400000e0000 */
[----:B------:R-:W-:Y:S02]  /*2690*/  FFMA.FTZ R113, R113, R56, R70 ;  /* 0x0000003871717223 */ /* 0x000fe40000010046 */
[----:B------:R-:W0:Y:S02]  /*26a0*/  SHFL.DOWN PT, R56, R57, 0x4, 0x1f ;  /* 0x08801f0039387f89 */ /* 0x000e2400000e0000 */
[----:B0-----:R-:W-:Y:S02]  /*26b0*/  FADD.FTZ R59, R56, R57 ;  /* 0x00000039383b7221 */ /* 0x001fe40000010000 */
[----:B------:R-:W0:Y:S02]  /*26c0*/  MUFU.RCP R56, R0 ;  /* 0x0000000000387308 */ /* 0x000e240000001000 */
[C---:B0-----:R-:W-:Y:S01]  /*26d0*/  FMUL.FTZ R113, R56.reuse, R113 ;  /* 0x0000007138717220 */ /* 0x041fe20000410000 */
[----:B------:R-:W-:-:S04]  /*26e0*/  FFMA.FTZ R59, R56, R68, R59 ;  /* 0x00000044383b7223 */ /* 0x000fc8000001003b */
        /* <DEDUP_REMOVED lines=21> */
[----:B------:R-:W-:Y:S02]  /*2840*/  FMUL.FTZ R115, R0, R115 ;  /* 0x0000007300737220 */ /* 0x000fe40000410000 */
[----:B------:R-:W-:Y:S02]  /*2850*/  I2FP.F32.S32 R58, R58 ;  /* 0x0000003a003a7245 */ /* 0x000fe40000201400 */
[-C--:B------:R-:W-:Y:S01]  /*2860*/  FMUL.FTZ R115, R115, R113.reuse ;  /* 0x0000007173737220 */ /* 0x080fe20000410000 */
[----:B------:R-:W-:-:S03]  /*2870*/  FMUL.FTZ R113, R56, R113 ;  /* 0x0000007138717220 */ /* 0x000fc60000410000 */
[----:B------:R-:W0:Y:S01]  /*2880*/  MUFU.RCP R58, R58 ;  /* 0x0000003a003a7308 */ /* 0x000e220000001000 */
[----:B------:R-:W-:Y:S02]  /*2890*/  FFMA.FTZ R113, R0, R111, R113 ;  /* 0x0000006f00717223 */ /* 0x000fe40000010071 */
[----:B------:R-:W1:Y:S02]  /*28a0*/  SHFL.DOWN PT, R0, R57, 0x1, 0x1f ;  /* 0x08201f0039007f89 */ /* 0x000e6400000e0000 */
[----:B0-----:R-:W-:-:S06]  /*28b0*/  FMUL.FTZ R113, R58, R113 ;  /* 0x000000713a717220 */ /* 0x001fcc0000410000 */
[----:B------:R-:W0:Y:S01]  /*28c0*/  SHFL.IDX PT, R113, R113, RZ, 0x1f ;  /* 0x00001fff71717589 */ /* 0x000e2200000e0000 */
[----:B-1----:R-:W-:Y:S02]  /*28d0*/  FADD.FTZ R59, R57, R0 ;  /* 0x00000000393b7221 */ /* 0x002fe40000010000 */
[----:B------:R-:W1:Y:S02]  /*28e0*/  LDC R0, c[0x0][0x448] ;  /* 0x00011200ff007b82 */ /* 0x000e640000000800 */
[----:B------:R-:W-:-:S06]  /*28f0*/  FFMA.FTZ R115, R58, R115, R59 ;  /* 0x000000733a737223 */ /* 0x000fcc000001003b */
[----:B------:R-:W1:Y:S01]  /*2900*/  SHFL.IDX PT, R115, R115, RZ, 0x1f ;  /* 0x00001fff73737589 */ /* 0x000e6200000e0000 */
[----:B------:R-:W2:Y:S01]  /*2910*/  @!P4 LDC.64 R58, c[0x0][0x3c0] ;  /* 0x0000f000ff3acb82 */ /* 0x000ea20000000a00 */
[----:B0-----:R-:W-:-:S05]  /*2920*/  FMUL.FTZ R56, R113, R113 ;  /* 0x0000007171387220 */ /* 0x001fca0000410000 */
[----:B------:R-:W-:Y:S01]  /*2930*/  FSEL R57, R56, RZ, P3 ;  /* 0x000000ff38397208 */ /* 0x000fe20001800000 */
[----:B-1----:R-:W-:Y:S01]  /*2940*/  FFMA.FTZ R0, R115, UR11, R0 ;  /* 0x0000000b73007c23 */ /* 0x002fe20008010000 */
[----:B--2---:R-:W-:-:S04]  /*2950*/  @!P4 IMAD.WIDE R58, R61, 0x4, R58 ;  /* 0x000000043d3ac825 */ /* 0x004fc800078e023a */
[----:B------:R-:W-:Y:S02]  /*2960*/  FADD.FTZ R0, R0, R57 ;  /* 0x0000003900007221 */ /* 0x000fe40000010000 */
[----:B------:R-:W0:Y:S01]  /*2970*/  @!P4 LDC.64 R56, c[0x0][0x3c8] ;  /* 0x0000f200ff38cb82 */ /* 0x000e220000000a00 */
[----:B------:R1:W-:Y:S03]  /*2980*/  @!P4 STG.E desc[UR6][R58.64], R113 ;  /* 0x000000713a00c986 */ /* 0x0003e6000c101906 */
[----:B------:R-:W2:Y:S01]  /*2990*/  MUFU.RSQ R0, R0 ;  /* 0x0000000000007308 */ /* 0x000ea20000001400 */
[----:B0-----:R-:W-:-:S05]  /*29a0*/  @!P4 IMAD.WIDE R56, R61, 0x4, R56 ;  /* 0x000000043d38c825 */ /* 0x001fca00078e0238 */
[----:B--2---:R1:W-:Y:S01]  /*29b0*/  @!P4 STG.E desc[UR6][R56.64], R0 ;  /* 0x000000003800c986 */ /* 0x0043e2000c101906 */
[----:B-----5:R-:W-:-:S13]  /*29c0*/  ISETP.GE.AND P4, PT, R62, 0x1, PT ;  /* 0x000000013e00780c */ /* 0x020fda0003f86270 */
[----:B-1----:R-:W-:Y:S05]  /*29d0*/  @!P4 BRA `(.L_x_4184) ;  /* 0x0000000400b8c947 */ /* 0x002fea0003800000 */
        /* <DEDUP_REMOVED lines=9> */
[--C-:B------:R-:W-:Y:S01]  /*2a70*/  FADD.FTZ R59, R63, -R62.reuse ;  /* 0x8000003e3f3b7221 */ /* 0x100fe20000010000 */
[--C-:B------:R-:W-:Y:S01]  /*2a80*/  FADD.FTZ R111, R65, -R62.reuse ;  /* 0x8000003e416f7221 */ /* 0x100fe20000010000 */
        /* <DEDUP_REMOVED lines=20> */
[----:B------:R-:W0:Y:S01]  /*2bd0*/  LDC.64 R110, c[0x0][0x428] ;  /* 0x00010a00ff6e7b82 */ /* 0x000e220000000a00 */
[----:B------:R-:W-:Y:S01]  /*2be0*/  FFMA.FTZ R113, R113, R50, R42 ;  /* 0x0000003271717223 */ /* 0x000fe2000001002a */
[----:B------:R-:W-:Y:S01]  /*2bf0*/  FFMA.FTZ R59, R64, R49, R41 ;  /* 0x00000031403b7223 */ /* 0x000fe20000010029 */
[----:B------:R-:W-:-:S04]  /*2c00*/  FFMA.FTZ R68, R68, R51, R43 ;  /* 0x0000003344447223 */ /* 0x000fc8000001002b */
[----:B------:R-:W-:Y:S02]  /*2c10*/  F2FP.BF16.F32.PACK_AB R58, R59, R58 ;  /* 0x0000003a3b3a723e */ /* 0x000fe400000010ff */
[----:B------:R-:W-:Y:S01]  /*2c20*/  F2FP.BF16.F32.PACK_AB R59, R68, R113 ;  /* 0x00000071443b723e */ /* 0x000fe200000010ff */
[C---:B0-----:R-:W-:Y:S01]  /*2c30*/  IMAD.WIDE.U32 R110, R66.reuse, 0x10, R110 ;  /* 0x00000010426e7825 */ /* 0x041fe200078e006e */
[----:B------:R-:W-:-:S04]  /*2c40*/  IADD3 R66, PT, PT, R66, 0x100, RZ ;  /* 0x0000010042427810 */ /* 0x000fc80007ffe0ff */
[----:B------:R0:W-:Y:S03]  /*2c50*/  STG.E.128 desc[UR6][R110.64], R56 ;  /* 0x000000386e007986 */ /* 0x0001e6000c101d06 */
.L_x_4186:
[----:B------:R-:W-:Y:S05]  /*2c60*/  BSYNC.RECONVERGENT B0 ;  /* 0x0000000000007941 */ /* 0x000fea0003800200 */
.L_x_4185:
[----:B------:R-:W-:Y:S04]  /*2c70*/  BSSY.RECONVERGENT B0, `(.L_x_4187) ;  /* 0x0000022000007945 */ /* 0x000fe80003800200 */
[----:B------:R-:W-:Y:S05]  /*2c80*/  @!P1 BRA `(.L_x_4188) ;  /* 0x0000000000809947 */ /* 0x000fea0003800000 */
[--C-:B0-----:R-:W-:Y:S01]  /*2c90*/  FADD.FTZ R57, R101, -R62.reuse ;  /* 0x8000003e65397221 */ /* 0x101fe20000010000 */
        /* <DEDUP_REMOVED lines=31> */
.L_x_4188:
[----:B------:R-:W-:Y:S05]  /*2e90*/  BSYNC.RECONVERGENT B0 ;  /* 0x0000000000007941 */ /* 0x000fea0003800200 */
.L_x_4187:
[----:B------:R-:W-:Y:S04]  /*2ea0*/  BSSY.RECONVERGENT B0, `(.L_x_4184) ;  /* 0x0000021000007945 */ /* 0x000fe80003800200 */
[----:B------:R-:W-:Y:S05]  /*2eb0*/  @!P2 BRA `(.L_x_4189) ;  /* 0x00000000007ca947 */ /* 0x000fea0003800000 */
[--C-:B------:R-:W-:Y:S01]  /*2ec0*/  FADD.FTZ R117, R83, -R62.reuse ;  /* 0x8000003e53757221 */ /* 0x100fe20000010000 */
[--C-:B------:R-:W-:Y:S01]  /*2ed0*/  FADD.FTZ R119, R93, -R62.reuse ;  /* 0x8000003e5d777221 */ /* 0x100fe20000010000 */
[--C-:B01----:R-:W-:Y:S01]  /*2ee0*/  FADD.FTZ R111, R71, -R62.reuse ;  /* 0x8000003e476f7221 */ /* 0x103fe20000010000 */
[--C-:B------:R-:W-:Y:S01]  /*2ef0*/  FADD.FTZ R57, R103, -R62.reuse ;  /* 0x8000003e67397221 */ /* 0x100fe20000010000 */
[C---:B------:R-:W-:Y:S01]  /*2f00*/  FMUL.FTZ R117, R0.reuse, R117 ;  /* 0x0000007500757220 */ /* 0x040fe20000410000 */
[C---:B------:R-:W-:Y:S01]  /*2f10*/  FMUL.FTZ R56, R0.reuse, R119 ;  /* 0x0000007700387220 */ /* 0x040fe20000410000 */
[----:B------:R-:W-:Y:S01]  /*2f20*/  FMUL.FTZ R113, R0, R111 ;  /* 0x0000006f00717220 */ /* 0x000fe20000410000 */
[----:B------:R-:W-:Y:S01]  /*2f30*/  FADD.FTZ R59, R97, -R62 ;  /* 0x8000003e613b7221 */ /* 0x000fe20000010000 */
[----:B------:R-:W-:Y:S01]  /*2f40*/  FFMA.FTZ R58, R117, R16, R8 ;  /* 0x00000010753a7223 */ /* 0x000fe20000010008 */
[----:B------:R-:W-:Y:S01]  /*2f50*/  FFMA.FTZ R111, R56, R17, R9 ;  /* 0x00000011386f7223 */ /* 0x000fe20000010009 */
[--C-:B------:R-:W-:Y:S01]  /*2f60*/  FADD.FTZ R115, R81, -R62.reuse ;  /* 0x8000003e51737221 */ /* 0x100fe20000010000 */
[--C-:B------:R-:W-:Y:S01]  /*2f70*/  FADD.FTZ R121, R95, -R62.reuse ;  /* 0x8000003e5f797221 */ /* 0x100fe20000010000 */
[----:B------:R-:W-:Y:S01]  /*2f80*/  FADD.FTZ R123, R109, -R62 ;  /* 0x8000003e6d7b7221 */ /* 0x000fe20000010000 */
[C---:B------:R-:W-:Y:S01]  /*2f90*/  FMUL.FTZ R57, R0.reuse, R57 ;  /* 0x0000003900397220 */ /* 0x040fe20000410000 */
[----:B------:R-:W-:Y:S01]  /*2fa0*/  F2FP.BF16.F32.PACK_AB R58, R111, R58 ;  /* 0x0000003a6f3a723e */ /* 0x000fe200000010ff */
[C---:B------:R-:W-:Y:S01]  /*2fb0*/  FMUL.FTZ R62, R0.reuse, R59 ;  /* 0x0000003b003e7220 */ /* 0x040fe20000410000 */
[----:B------:R-:W0:Y:S01]  /*2fc0*/  LDC.64 R110, c[0x0][0x428] ;  /* 0x00010a00ff6e7b82 */ /* 0x000e220000000a00 */
        /* <DEDUP_REMOVED lines=8> */
[----:B------:R-:W-:-:S03]  /*3050*/  FFMA.FTZ R113, R62, R21, R13 ;  /* 0x000000153e717223 */ /* 0x000fc6000001000d */
[----:B------:R-:W-:Y:S02]  /*3060*/  F2FP.BF16.F32.PACK_AB R59, R0, R59 ;  /* 0x0000003b003b723e */ /* 0x000fe400000010ff */
[----:B------:R-:W-:Y:S02]  /*3070*/  F2FP.BF16.F32.PACK_AB R57, R64, R57 ;  /* 0x000000394039723e */ /* 0x000fe400000010ff */
[----:B------:R-:W-:Y:S01]  /*3080*/  F2FP.BF16.F32.PACK_AB R56, R113, R56 ;  /* 0x000000387138723e */ /* 0x000fe200000010ff */
[----:B0-----:R-:W-:-:S05]  /*3090*/  IMAD.WIDE.U32 R110, R66, 0x10, R110 ;  /* 0x00000010426e7825 */ /* 0x001fca00078e006e */
[----:B------:R2:W-:Y:S02]  /*30a0*/  STG.E.128 desc[UR6][R110.64], R56 ;  /* 0x000000386e007986 */ /* 0x0005e4000c101d06 */
.L_x_4189:
[----:B------:R-:W-:Y:S05]  /*30b0*/  BSYNC.RECONVERGENT B0 ;  /* 0x0000000000007941 */ /* 0x000fea0003800200 */
.L_x_4184:
[----:B012---:R-:W0:Y:S01]  /*30c0*/  LDC.64 R56, c[0x0][0x380] ;  /* 0x0000e000ff387b82 */ /* 0x007e220000000a00 */
[----:B------:R-:W-:Y:S01]  /*30d0*/  UPLOP3.LUT UP1, UPT, UPT, UPT, UP1, 0x40, 0x4 ;  /* 0x000000000004789c */ /* 0x000fe20003f2e810 */
[----:B0-----:R-:W-:-:S04]  /*30e0*/  IADD3 R61, PT, PT, R61, R56, RZ ;  /* 0x000000383d3d7210 */ /* 0x001fc80007ffe0ff */
[----:B------:R-:W-:-:S13]  /*30f0*/  ISETP.GE.AND P0, PT, R61, R57, PT ;  /* 0x000000393d00720c */ /* 0x000fda0003f06270 */
[----:B------:R-:W-:Y:S05]  /*3100*/  @!P0 BRA `(.L_x_4190) ;  /* 0xffffffd400488947 */ /* 0x000fea000383ffff */
[----:B------:R-:W-:Y:S05]  /*3110*/  EXIT ;  /* 0x000000000000794d */ /* 0x000fea0003800000 */
.L_x_4191:
        /* <DEDUP_REMOVED lines=14> */
.L_x_20937:


//--------------------- .text._ZN10layer_norm13ln_fwd_kernelINS_13Kernel_traitsIf13__nv_bfloat16S2_S2_fjLj6144ELj1ELj1ELj8ELj16ENS_18Kernel_traits_baseILj6144EfS2_S2_S2_fjLj256EEEEELb0ELb0ELb1ELb1EEEvNS_9FwdParamsE --------------------------
	.section	.text._ZN10layer_norm13ln_fwd_kernelINS_13Kernel_traitsIf13__nv_bfloat16S2_S2_fjLj6144ELj1ELj1ELj8ELj16ENS_18Kernel_traits_baseILj6144EfS2_S2_S2_fjLj256EEEEELb0ELb0ELb1ELb1EEEvNS_9FwdParamsE,"ax",@progbits
	.align	128
        .global         _ZN10layer_norm13ln_fwd_kernelINS_13Kernel_traitsIf13__nv_bfloat16S2_S2_fjLj6144ELj1ELj1ELj8ELj16ENS_18Kernel_traits_baseILj6144EfS2_S2_S2_fjLj256EEEEELb0ELb0ELb1ELb1EEEvNS_9FwdParamsE
        .type           _ZN10layer_norm13ln_fwd_kernelINS_13Kernel_traitsIf13__nv_bfloat16S2_S2_fjLj6144ELj1ELj1ELj8ELj16ENS_18Kernel_traits_baseILj6144EfS2_S2_S2_fjLj256EEEEELb0ELb0ELb1ELb1EEEvNS_9FwdParamsE,@function
        .size           _ZN10layer_norm13ln_fwd_kernelINS_13Kernel_traitsIf13__nv_bfloat16S2_S2_fjLj6144ELj1ELj1ELj8ELj16ENS_18Kernel_traits_baseILj6144EfS2_S2_S2_fjLj256EEEEELb0ELb0ELb1ELb1EEEvNS_9FwdParamsE,(.L_x_20938 - _ZN10layer_norm13ln_fwd_kernelINS_13Kernel_traitsIf13__nv_bfloat16S2_S2_fjLj6144ELj1ELj1ELj8ELj16ENS_18Kernel_traits_baseILj6144EfS2_S2_S2_fjLj256EEEEELb0ELb0ELb1ELb1EEEvNS_9FwdParamsE)
        .other          _ZN10layer_norm13ln_fwd_kernelINS_13Kernel_traitsIf13__nv_bfloat16S2_S2_fjLj6144ELj1ELj1ELj8ELj16ENS_18Kernel_traits_baseILj6144EfS2_S2_S2_fjLj256EEEEELb0ELb0ELb1ELb1EEEvNS_9FwdParamsE,@"STO_CUDA_ENTRY STV_DEFAULT"
_ZN10layer_norm13ln_fwd_kernelINS_13Kernel_traitsIf13__nv_bfloat16S2_S2_fjLj6144ELj1ELj1ELj8ELj16ENS_18Kernel_traits_baseILj6144EfS2_S2_S2_fjLj256EEEEELb0ELb0ELb1ELb1EEEvNS_9FwdParamsE:
.text._ZN10layer_norm13ln_fwd_kernelINS_13Kernel_traitsIf13__nv_bfloat16S2_S2_fjLj6144ELj1ELj1ELj8ELj16ENS_18Kernel_traits_baseILj6144EfS2_S2_S2_fjLj256EEEEELb0ELb0ELb1ELb1EEEvNS_9FwdParamsE:
[----:B------:R-:W-:Y:S01]  /*0000*/  LDC R1, c[0x0][0x37c] ;  /* 0x0000df00ff017b82 */ /* 0x000fe20000000800 */
[----:B------:R-:W0:Y:S07]  /*0010*/  LDCU.64 UR8, c[0x0][0x438] ;  /* 0x00008700ff0877ac */ /* 0x000e2e0008000a00 */
[----:B------:R-:W1:Y:S01]  /*0020*/  S2UR UR4, SR_CTAID.X ;  /* 0x00000000000479c3 */ /* 0x000e620000002500 */
[----:B------:R-:W2:Y:S01]  /*0030*/  S2R R0, SR_TID.X ;  /* 0x0000000000007919 */ /* 0x000ea20000002100 */
[----:B------:R-:W3:Y:S01]  /*0040*/  LDCU.64 UR6, c[0x0][0x358] ;  /* 0x00006b00ff0677ac */ /* 0x000ee20008000a00 */
[----:B0-----:R-:W-:-:S04]  /*0050*/  UISETP.NE.U32.AND UP0, UPT, UR8, URZ, UPT ;  /* 0x000000ff0800728c */ /* 0x001fc8000bf05070 */
[----:B------:R-:W-:Y:S01]  /*0060*/  UISETP.NE.AND.EX UP0, UPT, UR9, URZ, UPT, UP0 ;  /* 0x000000ff0900728c */ /* 0x000fe2000bf05300 */
[----:B-1----:R-:W-:-:S08]  /*0070*/  MOV R60, UR4 ;  /* 0x00000004003c7c02 */ /* 0x002fd00008000f00 */
[----:B---3--:R-:W-:Y:S05]  /*0080*/  BRA.U !UP0, `(.L_x_4192) ;  /* 0x0000000108447547 */ /* 0x008fea000b800000 */
[----:B------:R-:W2:Y:S08]  /*0090*/  LDC.64 R2, c[0x0][0x3d0] ;  /* 0x0000f400ff027b82 */ /* 0x000eb00000000a00 */
[----:B------:R-:W0:Y:S01]  /*00a0*/  LDC.64 R4, c[0x0][0x438] ;  /* 0x00010e00ff047b82 */ /* 0x000e220000000a00 */
[----:B--2---:R-:W-:-:S05]  /*00b0*/  IMAD.WIDE.U32 R2, R0, 0x20, R2 ;  /* 0x0000002000027825 */ /* 0x004fca00078e0002 */
[----:B------:R1:W5:Y:S01]  /*00c0*/  LDG.E.128 R52, desc[UR6][R2.64] ;  /* 0x0000000602347981 */ /* 0x000362000c1e1d00 */
[----:B0-----:R-:W-:-:S03]  /*00d0*/  IMAD.WIDE.U32 R4, R0, 0x20, R4 ;  /* 0x0000002000047825 */ /* 0x001fc600078e0004 */
[----:B------:R1:W5:Y:S04]  /*00e0*/  LDG.E.128 R48, desc[UR6][R2.64+0x10] ;  /* 0x0000100602307981 */ /* 0x000368000c1e1d00 */
        /* <DEDUP_REMOVED lines=9> */
[----:B------:R1:W5:Y:S01]  /*0180*/  LDG.E.128 R8, desc[UR6][R4.64+0x4010] ;  /* 0x0040100604087981 */ /* 0x000362000c1e1d00 */
[----:B------:R-:W-:Y:S05]  /*0190*/  BRA `(.L_x_4193) ;  /* 0x0000000000507947 */ /* 0x000fea0003800000 */
.L_x_4192:
[----:B------:R-:W2:Y:S02]  /*01a0*/  LDC.64 R2, c[0x0][0x3d0] ;  /* 0x0000f400ff027b82 */ /* 0x000ea40000000a00 */
[----:B--2---:R-:W-:-:S05]  /*01b0*/  IMAD.WIDE.U32 R2, R0, 0x20, R2 ;  /* 0x0000002000027825 */ /* 0x004fca00078e0002 */
[----:B------:R0:W5:Y:S04]  /*01c0*/  LDG.E.128 R52, desc[UR6][R2.64] ;  /* 0x0000000602347981 */ /* 0x000168000c1e1d00 */
[----:B------:R0:W5:Y:S04]  /*01d0*/  LDG.E.128 R48, desc[UR6][R2.64+0x10] ;  /* 0x0000100602307981 */ /* 0x000168000c1e1d00 */
[----:B------:R0:W5:Y:S04]  /*01e0*/  LDG.E.128 R44, desc[UR6][R2.64+0x2000] ;  /* 0x00200006022c7981 */ /* 0x000168000c1e1d00 */
[----:B------:R0:W5:Y:S04]  /*01f0*/  LDG.E.128 R40, desc[UR6][R2.64+0x2010] ;  /* 0x0020100602287981 */ /* 0x000168000c1e1d00 */
[----:B------:R0:W5:Y:S04]  /*0200*/  LDG.E.128 R36, desc[UR6][R2.64+0x4000] ;  /* 0x0040000602247981 */ /* 0x000168000c1e1d00 */
[----:B------:R0:W5:Y:S01]  /*0210*/  LDG.E.128 R32, desc[UR6][R2.64+0x4010] ;  /* 0x0040100602207981 */ /* 0x000162000c1e1d00 */
[----:B------:R-:W-:-:S02]  /*0220*/  CS2R R10, SRZ ;  /* 0x00000000000a7805 */ /* 0x000fc4000001ff00 */
        /* <DEDUP_REMOVED lines=9> */
[----:B------:R-:W-:Y:S02]  /*02c0*/  CS2R R30, SRZ ;  /* 0x00000000001e7805 */ /* 0x000fe4000001ff00 */
[----:B0-----:R-:W-:-:S07]  /*02d0*/  CS2R R28, SRZ ;  /* 0x00000000001c7805 */ /* 0x001fce000001ff00 */
.L_x_4193:
[----:B------:R-:W0:Y:S02]  /*02e0*/  LDCU UR4, c[0x0][0x384] ;  /* 0x00007080ff0477ac */ /* 0x000e240008000800 */
[----:B0-----:R-:W-:-:S13]  /*02f0*/  ISETP.GE.AND P0, PT, R60, UR4, PT ;  /* 0x000000043c007c0c */ /* 0x001fda000bf06270 */
[----:B------:R-:W-:Y:S05]  /*0300*/  @P0 EXIT ;  /* 0x000000000000094d */ /* 0x000fea0003800000 */
[----:B------:R-:W0:Y:S01]  /*0310*/  LDCU.U8 UR10, c[0x0][0x410] ;  /* 0x00008200ff0a77ac */ /* 0x000e220008000000 */
[----:B------:R-:W2:Y:S01]  /*0320*/  LDCU UR11, c[0x0][0x400] ;  /* 0x00008000ff0b77ac */ /* 0x000ea20008000800 */
[----:B------:R-:W3:Y:S01]  /*0330*/  LDCU.64 UR8, c[0x0][0x3a0] ;  /* 0x00007400ff0877ac */ /* 0x000ee20008000a00 */
[----:B------:R-:W-:-:S11]  /*0340*/  UPLOP3.LUT UP1, UPT, UPT, UPT, UPT, 0x40, 0x4 ;  /* 0x000000000004789c */ /* 0x000fd60003f2e870 */
.L_x_4205:
[----:B------:R-:W4:Y:S08]  /*0350*/  LDC.64 R64, c[0x0][0x3f0] ;  /* 0x0000fc00ff407b82 */ /* 0x000f300000000a00 */
[----:B------:R-:W0:Y:S08]  /*0360*/  LDC R61, c[0x0][0x388] ;  /* 0x0000e200ff3d7b82 */ /* 0x000e300000000800 */
[----:B------:R-:W1:Y:S01]  /*0370*/  LDC.64 R62, c[0x0][0x3f8] ;  /* 0x0000fe00ff3e7b82 */ /* 0x000e620000000a00 */
[----:B----4-:R-:W-:-:S06]  /*0380*/  IMAD.WIDE R64, R60, 0x4, R64 ;  /* 0x000000043c407825 */ /* 0x010fcc00078e0240 */
[----:B------:R-:W4:Y:S01]  /*0390*/  LDG.E R64, desc[UR6][R64.64] ;  /* 0x0000000640407981 */ /* 0x000f22000c1e1900 */
[----:B------:R-:W-:Y:S02]  /*03a0*/  HFMA2 R66, -RZ, RZ, 0, 0 ;  /* 0x00000000ff427431 */ /* 0x000fe400000001ff */
[----:B-1----:R-:W-:-:S06]  /*03b0*/  IMAD.WIDE R62, R60, 0x4, R62 ;  /* 0x000000043c3e7825 */ /* 0x002fcc00078e023e */
[----:B-----5:R1:W5:Y:S01]  /*03c0*/  LDG.E R62, desc[UR6][R62.64] ;  /* 0x000000063e3e7981 */ /* 0x020362000c1e1900 */
[----:B----4-:R-:W-:-:S13]  /*03d0*/  ISETP.GE.AND P0, PT, R64, 0x1, PT ;  /* 0x000000014000780c */ /* 0x010fda0003f06270 */
[----:B------:R-:W4:Y:S01]  /*03e0*/  @P0 LDC.64 R2, c[0x0][0x390] ;  /* 0x0000e400ff020b82 */ /* 0x000f220000000a00 */
[----:B------:R-:W-:-:S05]  /*03f0*/  @P0 IADD3 R56, PT, PT, R64, -0x1, RZ ;  /* 0xffffffff40380810 */ /* 0x000fca0007ffe0ff */
[----:B0-----:R-:W-:-:S05]  /*0400*/  @P0 IMAD R56, R56, R61, RZ ;  /* 0x0000003d38380224 */ /* 0x001fca00078e02ff */
[----:B------:R-:W-:-:S04]  /*0410*/  @P0 SHF.R.S32.HI R57, RZ, 0x1f, R56 ;  /* 0x0000001fff390819 */ /* 0x000fc80000011438 */
[----:B------:R-:W-:-:S04]  /*0420*/  @P0 LEA.HI R57, R57, R56, RZ, 0x3 ;  /* 0x0000003839390211 */ /* 0x000fc800078f18ff */
[----:B------:R-:W-:-:S05]  /*0430*/  @P0 LEA.HI.SX32 R66, R57, R0, 0x1d ;  /* 0x0000000039420211 */ /* 0x000fca00078feaff */
[----:B----4-:R-:W-:-:S05]  /*0440*/  @P0 IMAD.WIDE.U32 R2, R66, 0x10, R2 ;  /* 0x0000001042020825 */ /* 0x010fca00078e0002 */
[----:B------:R1:W5:Y:S01]  /*0450*/  @P0 LDG.E.128 R4, desc[UR6][R2.64] ;  /* 0x0000000602040981 */ /* 0x000362000c1e1d00 */
[----:B---3--:R-:W-:Y:S01]  /*0460*/  UISETP.NE.U32.AND UP0, UPT, UR8, URZ, UPT ;  /* 0x000000ff0800728c */ /* 0x008fe2000bf05070 */
[----:B------:R-:W-:-:S03]  /*0470*/  IMAD R56, R60, R61, RZ ;  /* 0x0000003d3c387224 */ /* 0x000fc600078e02ff */
[----:B------:R-:W-:Y:S02]  /*0480*/  UISETP.NE.AND.EX UP0, UPT, UR9, URZ, UPT, UP0 ;  /* 0x000000ff0900728c */ /* 0x000fe4000bf05300 */
[----:B------:R-:W-:-:S04]  /*0490*/  SHF.R.S32.HI R57, RZ, 0x1f, R56 ;  /* 0x0000001fff397819 */ /* 0x000fc80000011438 */
[----:B------:R-:W-:-:S04]  /*04a0*/  LEA.HI R57, R57, R56, RZ, 0x3 ;  /* 0x0000003839397211 */ /* 0x000fc800078f18ff */
[----:B------:R-:W-:Y:S01]  /*04b0*/  LEA.HI.SX32 R91, R57, R0, 0x1d ;  /* 0x00000000395b7211 */ /* 0x000fe200078feaff */
[----:B-1----:R-:W-:Y:S06]  /*04c0*/  BRA.U !UP0, `(.L_x_4194) ;  /* 0x0000000108e47547 */ /* 0x002fec000b800000 */
[----:B------:R-:W0:Y:S02]  /*04d0*/  LDC.64 R56, c[0x0][0x3a0] ;  /* 0x0000e800ff387b82 */ /* 0x000e240000000a00 */
[----:B0-----:R-:W-:-:S06]  /*04e0*/  IMAD.WIDE.U32 R56, R91, 0x10, R56 ;  /* 0x000000105b387825 */ /* 0x001fcc00078e0038 */
[----:B------:R-:W3:Y:S01]  /*04f0*/  LDG.E.128 R56, desc[UR6][R56.64] ;  /* 0x0000000638387981 */ /* 0x000ee2000c1e1d00 */
[----:B------:R-:W-:-:S13]  /*0500*/  ISETP.GT.AND P1, PT, R64, RZ, PT ;  /* 0x000000ff4000720c */ /* 0x000fda0003f24270 */
[----:B------:R-:W0:Y:S01]  /*0510*/  @P1 LDC R71, c[0x0][0x40c] ;  /* 0x00010300ff471b82 */ /* 0x000e220000000800 */
[----:B-----5:R-:W-:Y:S02]  /*0520*/  @P1 PRMT R0, R4, 0x7632, R0 ;  /* 0x0000763204001816 */ /* 0x020fe40000000000 */
[C---:B------:R-:W-:Y:S02]  /*0530*/  @P1 PRMT R3, R5.reuse, 0x7632, R3 ;  /* 0x0000763205031816 */ /* 0x040fe40000000003 */
[----:B------:R-:W-:Y:S02]  /*0540*/  @P1 SHF.L.U32 R2, R0, 0x10, RZ ;  /* 0x0000001000021819 */ /* 0x000fe400000006ff */
[----:B------:R-:W-:Y:S01]  /*0550*/  @P1 SHF.L.U32 R68, R5, 0x10, RZ ;  /* 0x0000001005441819 */ /* 0x000fe200000006ff */
[----:B------:R-:W1:Y:S01]  /*0560*/  @P1 LDC R74, c[0x0][0x40c] ;  /* 0x00010300ff4a1b82 */ /* 0x000e620000000800 */
[----:B------:R-:W-:Y:S02]  /*0570*/  @P1 SHF.L.U32 R70, R3, 0x10, RZ ;  /* 0x0000001003461819 */ /* 0x000fe400000006ff */
[----:B------:R-:W-:-:S05]  /*0580*/  @P1 PRMT R3, R6, 0x7632, R3 ;  /* 0x0000763206031816 */ /* 0x000fca0000000003 */
[----:B------:R-:W4:Y:S08]  /*0590*/  @P1 LDC R76, c[0x0][0x40c] ;  /* 0x00010300ff4c1b82 */ /* 0x000f300000000800 */
[----:B------:R-:W2:Y:S08]  /*05a0*/  @P1 LDC R78, c[0x0][0x40c] ;  /* 0x00010300ff4e1b82 */ /* 0x000eb00000000800 */
[----:B------:R-:W2:Y:S08]  /*05b0*/  @P1 LDC R79, c[0x0][0x40c] ;  /* 0x00010300ff4f1b82 */ /* 0x000eb00000000800 */
[----:B------:R-:W2:Y:S08]  /*05c0*/  @P1 LDC R80, c[0x0][0x40c] ;  /* 0x00010300ff501b82 */ /* 0x000eb00000000800 */
[----:B------:R-:W2:Y:S08]  /*05d0*/  @P1 LDC R72, c[0x0][0x40c] ;  /* 0x00010300ff481b82 */ /* 0x000eb00000000800 */
[----:B------:R-:W2:Y:S01]  /*05e0*/  @P1 LDC R81, c[0x0][0x40c] ;  /* 0x00010300ff511b82 */ /* 0x000ea20000000800 */
[----:B---3--:R-:W-:-:S02]  /*05f0*/  PRMT R0, R56, 0x7632, R0 ;  /* 0x0000763238007816 */ /* 0x008fc40000000000 */
[C---:B------:R-:W-:Y:S02]  /*0600*/  SHF.L.U32 R65, R57.reuse, 0x10, RZ ;  /* 0x0000001039417819 */ /* 0x040fe400000006ff */
[----:B------:R-:W-:Y:S01]  /*0610*/  PRMT R57, R57, 0x7632, R57 ;  /* 0x0000763239397816 */ /* 0x000fe20000000039 */
[----:B------:R-:W-:Y:S01]  /*0620*/  IMAD.U32 R63, R0, 0x10000, RZ ;  /* 0x00010000003f7824 */ /* 0x000fe200078e00ff */
[----:B------:R-:W-:Y:S01]  /*0630*/  SHF.L.U32 R69, R58, 0x10, RZ ;  /* 0x000000103a457819 */ /* 0x000fe200000006ff */
[----:B-1----:R-:W-:Y:S01]  /*0640*/  @P1 FFMA.FTZ R65, R68, R74, R65 ;  /* 0x0000004a44411223 */ /* 0x002fe20000010041 */
[----:B------:R-:W-:Y:S01]  /*0650*/  PRMT R58, R58, 0x7632, R58 ;  /* 0x000076323a3a7816 */ /* 0x000fe2000000003a */
[----:B0-----:R-:W-:Y:S01]  /*0660*/  @P1 FFMA.FTZ R63, R2, R71, R63 ;  /* 0x00000047023f1223 */ /* 0x001fe2000001003f */
[----:B------:R-:W-:Y:S02]  /*0670*/  SHF.L.U32 R67, R57, 0x10, RZ ;  /* 0x0000001039437819 */ /* 0x000fe400000006ff */
[C---:B------:R-:W-:Y:S01]  /*0680*/  SHF.L.U32 R73, R59.reuse, 0x10, RZ ;  /* 0x000000103b497819 */ /* 0x040fe200000006ff */
[----:B------:R-:W-:Y:S01]  /*0690*/  IMAD.U32 R71, R58, 0x10000, RZ ;  /* 0x000100003a477824 */ /* 0x000fe200078e00ff */
[----:B------:R-:W-:Y:S01]  /*06a0*/  PRMT R59, R59, 0x7632, R59 ;  /* 0x000076323b3b7816 */ /* 0x000fe2000000003b */
[----:B----4-:R-:W-:Y:S01]  /*06b0*/  @P1 FFMA.FTZ R67, R70, R76, R67 ;  /* 0x0000004c46431223 */ /* 0x010fe20000010043 */
[----:B------:R-:W-:-:S02]  /*06c0*/  @P1 PRMT R57, R7, 0x7632, R57 ;  /* 0x0000763207391816 */ /* 0x000fc40000000039 */
[----:B------:R-:W-:Y:S02]  /*06d0*/  SHF.L.U32 R75, R56, 0x10, RZ ;  /* 0x00000010384b7819 */ /* 0x000fe400000006ff */
[----:B------:R-:W-:Y:S02]  /*06e0*/  @P1 SHF.L.U32 R2, R6, 0x10, RZ ;  /* 0x0000001006021819 */ /* 0x000fe400000006ff */
[----:B------:R-:W-:Y:S02]  /*06f0*/  @P1 SHF.L.U32 R68, R7, 0x10, RZ ;  /* 0x0000001007441819 */ /* 0x000fe400000006ff */
[----:B------:R-:W-:Y:S01]  /*0700*/  @P1 SHF.L.U32 R0, R4, 0x10, RZ ;  /* 0x0000001004001819 */ /* 0x000fe200000006ff */
[----:B--2---:R-:W-:Y:S01]  /*0710*/  @P1 FFMA.FTZ R69, R2, R78, R69 ;  /* 0x0000004e02451223 */ /* 0x004fe20000010045 */
[----:B------:R-:W-:Y:S01]  /*0720*/  @P1 SHF.L.U32 R56, R3, 0x10, RZ ;  /* 0x0000001003381819 */ /* 0x000fe200000006ff */
[----:B------:R-:W-:Y:S01]  /*0730*/  @P1 FFMA.FTZ R73, R68, R80, R73 ;  /* 0x0000005044491223 */ /* 0x000fe20000010049 */
[----:B------:R-:W-:Y:S01]  /*0740*/  @P1 SHF.L.U32 R58, R57, 0x10, RZ ;  /* 0x00000010393a1819 */ /* 0x000fe200000006ff */
[----:B------:R-:W-:Y:S01]  /*0750*/  @P1 FFMA.FTZ R75, R0, R72, R75 ;  /* 0x00000048004b1223 */ /* 0x000fe2000001004b */
[----:B------:R-:W-:Y:S01]  /*0760*/  SHF.L.U32 R77, R59, 0x10, RZ ;  /* 0x000000103b4d7819 */ /* 0x000fe200000006ff */
[----:B------:R-:W-:Y:S01]  /*0770*/  @P1 FFMA.FTZ R71, R56, R79, R71 ;  /* 0x0000004f38471223 */ /* 0x000fe20000010047 */
[----:B------:R-:W-:-:S02]  /*0780*/  F2FP.BF16.F32.PACK_AB R0, RZ, R63 ;  /* 0x0000003fff00723e */ /* 0x000fc400000010ff */
[----:B------:R-:W-:Y:S01]  /*0790*/  F2FP.BF16.F32.PACK_AB R57, RZ, R65 ;  /* 0x00000041ff39723e */ /* 0x000fe200000010ff */
[----:B------:R-:W-:Y:S01]  /*07a0*/  @P1 FFMA.FTZ R77, R58, R81, R77 ;  /* 0x000000513a4d1223 */ /* 0x000fe2000001004d */
        /* <DEDUP_REMOVED lines=11> */
.L_x_4194:
[----:B------:R-:W0:Y:S01]  /*0860*/  @P0 LDC R59, c[0x0][0x40c] ;  /* 0x00010300ff3b0b82 */ /* 0x000e220000000800 */
[----:B-----5:R-:W-:Y:S01]  /*0870*/  @P0 PRMT R0, R4, 0x7632, R0 ;  /* 0x0000763204000816 */ /* 0x020fe20000000000 */
[----:B------:R-:W-:Y:S01]  /*0880*/  IMAD.MOV.U32 R73, RZ, RZ, RZ ;  /* 0x000000ffff497224 */ /* 0x000fe200078e00ff */
[----:B------:R-:W-:Y:S02]  /*0890*/  @P0 PRMT R2, R5, 0x7632, R2 ;  /* 0x0000763205020816 */ /* 0x000fe40000000002 */
[----:B------:R-:W-:Y:S02]  /*08a0*/  @P0 PRMT R3, R6, 0x7632, R3 ;  /* 0x0000763206030816 */ /* 0x000fe40000000003 */
[----:B------:R-:W-:Y:S01]  /*08b0*/  @P0 SHF.L.U32 R0, R0, 0x10, RZ ;  /* 0x0000001000000819 */ /* 0x000fe200000006ff */
[----:B------:R-:W1:Y:S01]  /*08c0*/  @P0 LDC R65, c[0x0][0x40c] ;  /* 0x00010300ff410b82 */ /* 0x000e620000000800 */
[----:B------:R-:W-:Y:S01]  /*08d0*/  MOV R63, RZ ;  /* 0x000000ff003f7202 */ /* 0x000fe20000000f00 */
[----:B------:R-:W-:Y:S01]  /*08e0*/  @P0 IMAD.U32 R3, R3, 0x10000, RZ ;  /* 0x0001000003030824 */ /* 0x000fe200078e00ff */
[----:B------:R-:W-:-:S02]  /*08f0*/  @P0 SHF.L.U32 R2, R2, 0x10, RZ ;  /* 0x0000001002020819 */ /* 0x000fc400000006ff */
[----:B------:R-:W-:Y:S02]  /*0900*/  MOV R67, RZ ;  /* 0x000000ff00437202 */ /* 0x000fe40000000f00 */
[----:B------:R-:W-:Y:S01]  /*0910*/  MOV R71, RZ ;  /* 0x000000ff00477202 */ /* 0x000fe20000000f00 */
[----:B------:R-:W3:Y:S01]  /*0920*/  @P0 LDC R58, c[0x0][0x40c] ;  /* 0x00010300ff3a0b82 */ /* 0x000ee20000000800 */
[----:B------:R-:W-:Y:S02]  /*0930*/  MOV R77, RZ ;  /* 0x000000ff004d7202 */ /* 0x000fe40000000f00 */
[----:B------:R-:W-:Y:S02]  /*0940*/  MOV R75, RZ ;  /* 0x000000ff004b7202 */ /* 0x000fe40000000f00 */
[----:B------:R-:W-:-:S03]  /*0950*/  MOV R69, RZ ;  /* 0x000000ff00457202 */ /* 0x000fc60000000f00 */
[----:B------:R-:W4:Y:S01]  /*0960*/  @P0 LDC R81, c[0x0][0x40c] ;  /* 0x00010300ff510b82 */ /* 0x000f220000000800 */
[----:B0-----:R-:W-:Y:S01]  /*0970*/  @P0 FMUL.FTZ R63, R0, R59 ;  /* 0x0000003b003f0220 */ /* 0x001fe20000410000 */
[C---:B------:R-:W-:Y:S02]  /*0980*/  @P0 PRMT R0, R7.reuse, 0x7632, R0 ;  /* 0x0000763207000816 */ /* 0x040fe40000000000 */
[----:B------:R-:W-:Y:S02]  /*0990*/  @P0 SHF.L.U32 R59, R7, 0x10, RZ ;  /* 0x00000010073b0819 */ /* 0x000fe400000006ff */
[----:B------:R-:W-:Y:S02]  /*09a0*/  @P0 SHF.L.U32 R0, R0, 0x10, RZ ;  /* 0x0000001000000819 */ /* 0x000fe400000006ff */
[----:B------:R-:W0:Y:S01]  /*09b0*/  @P0 LDC R57, c[0x0][0x40c] ;  /* 0x00010300ff390b82 */ /* 0x000e220000000800 */
[----:B-1----:R-:W-:Y:S01]  /*09c0*/  @P0 FMUL.FTZ R67, R2, R65 ;  /* 0x0000004102430220 */ /* 0x002fe20000410000 */
[----:B------:R-:W-:-:S02]  /*09d0*/  @P0 SHF.L.U32 R2, R4, 0x10, RZ ;  /* 0x0000001004020819 */ /* 0x000fc400000006ff */
[----:B------:R-:W-:-:S04]  /*09e0*/  MOV R65, RZ ;  /* 0x000000ff00417202 */ /* 0x000fc80000000f00 */
[----:B------:R-:W1:Y:S01]  /*09f0*/  @P0 LDC R56, c[0x0][0x40c] ;  /* 0x00010300ff380b82 */ /* 0x000e620000000800 */
[----:B---3--:R-:W-:Y:S01]  /*0a00*/  @P0 FMUL.FTZ R71, R3, R58 ;  /* 0x0000003a03470220 */ /* 0x008fe20000410000 */
[----:B------:R-:W-:Y:S02]  /*0a10*/  @P0 SHF.L.U32 R3, R5, 0x10, RZ ;  /* 0x0000001005030819 */ /* 0x000fe400000006ff */
[----:B------:R-:W-:-:S04]  /*0a20*/  @P0 SHF.L.U32 R58, R6, 0x10, RZ ;  /* 0x00000010063a0819 */ /* 0x000fc800000006ff */
[----:B------:R-:W3:Y:S01]  /*0a30*/  @P0 LDC R79, c[0x0][0x40c] ;  /* 0x00010300ff4f0b82 */ /* 0x000ee20000000800 */
[----:B----4-:R-:W-:Y:S01]  /*0a40*/  @P0 FMUL.FTZ R77, R0, R81 ;  /* 0x00000051004d0220 */ /* 0x010fe20000410000 */
[----:B------:R-:W-:-:S06]  /*0a50*/  F2FP.BF16.F32.PACK_AB R0, RZ, R63 ;  /* 0x0000003fff00723e */ /* 0x000fcc00000010ff */
[----:B------:R-:W4:Y:S01]  /*0a60*/  @P0 LDC R68, c[0x0][0x40c] ;  /* 0x00010300ff440b82 */ /* 0x000f220000000800 */
[----:B0-----:R-:W-:Y:S01]  /*0a70*/  @P0 FMUL.FTZ R75, R2, R57 ;  /* 0x00000039024b0220 */ /* 0x001fe20000410000 */
[----:B------:R-:W-:Y:S01]  /*0a80*/  F2FP.BF16.F32.PACK_AB R2, RZ, R67 ;  /* 0x00000043ff02723e */ /* 0x000fe200000010ff */
[----:B-1----:R-:W-:Y:S01]  /*0a90*/  @P0 FMUL.FTZ R65, R3, R56 ;  /* 0x0000003803410220 */ /* 0x002fe20000410000 */
[----:B------:R-:W-:Y:S02]  /*0aa0*/  F2FP.BF16.F32.PACK_AB R3, RZ, R71 ;  /* 0x00000047ff03723e */ /* 0x000fe400000010ff */
[----:B------:R-:W-:Y:S02]  /*0ab0*/  F2FP.BF16.F32.PACK_AB R56, RZ, R75 ;  /* 0x0000004bff38723e */ /* 0x000fe400000010ff */
[----:B------:R-:W-:Y:S02]  /*0ac0*/  F2FP.BF16.F32.PACK_AB R57, RZ, R65 ;  /* 0x00000041ff39723e */ /* 0x000fe400000010ff */
[----:B------:R-:W-:Y:S01]  /*0ad0*/  PRMT R56, R56, 0x5410, R0 ;  /* 0x0000541038387816 */ /* 0x000fe20000000000 */
[----:B---3--:R-:W-:Y:S01]  /*0ae0*/  @P0 FMUL.FTZ R69, R58, R79 ;  /* 0x0000004f3a450220 */ /* 0x008fe20000410000 */
[----:B------:R-:W-:-:S04]  /*0af0*/  PRMT R57, R57, 0x5410, R2 ;  /* 0x0000541039397816 */ /* 0x000fc80000000002 */
[----:B------:R-:W-:Y:S01]  /*0b00*/  F2FP.BF16.F32.PACK_AB R58, RZ, R69 ;  /* 0x00000045ff3a723e */ /* 0x000fe200000010ff */
[----:B----4-:R-:W-:Y:S01]  /*0b10*/  @P0 FMUL.FTZ R73, R59, R68 ;  /* 0x000000443b490220 */ /* 0x010fe20000410000 */
[----:B------:R-:W-:Y:S02]  /*0b20*/  F2FP.BF16.F32.PACK_AB R68, RZ, R77 ;  /* 0x0000004dff44723e */ /* 0x000fe400000010ff */
[----:B------:R-:W-:Y:S02]  /*0b30*/  PRMT R58, R58, 0x5410, R3 ;  /* 0x000054103a3a7816 */ /* 0x000fe40000000003 */
[----:B------:R-:W-:-:S04]  /*0b40*/  F2FP.BF16.F32.PACK_AB R59, RZ, R73 ;  /* 0x00000049ff3b723e */ /* 0x000fc800000010ff */
[----:B------:R-:W-:-:S07]  /*0b50*/  PRMT R59, R59, 0x5410, R68 ;  /* 0x000054103b3b7816 */ /* 0x000fce0000000044 */
.L_x_4195:
[----:B------:R-:W0:Y:S01]  /*0b60*/  LDC.64 R2, c[0x0][0x3a8] ;  /* 0x0000ea00ff027b82 */ /* 0x000e220000000a00 */
[----:B------:R-:W-:-:S07]  /*0b70*/  @P0 IADD3 R83, PT, PT, R66, 0x100, RZ ;  /* 0x0000010042530810 */ /* 0x000fce0007ffe0ff */
[----:B------:R-:W1:Y:S01]  /*0b80*/  @P0 LDC.64 R80, c[0x0][0x390] ;  /* 0x0000e400ff500b82 */ /* 0x000e620000000a00 */
[----:B0-----:R-:W-:-:S05]  /*0b90*/  IMAD.WIDE.U32 R78, R91, 0x10, R2 ;  /* 0x000000105b4e7825 */ /* 0x001fca00078e0002 */
[----:B------:R0:W-:Y:S01]  /*0ba0*/  STG.E.128 desc[UR6][R78.64], R56 ;  /* 0x000000384e007986 */ /* 0x0001e2000c101d06 */
[----:B-1----:R-:W-:-:S05]  /*0bb0*/  @P0 IMAD.WIDE.U32 R80, R83, 0x10, R80 ;  /* 0x0000001053500825 */ /* 0x002fca00078e0050 */
[----:B------:R0:W5:Y:S01]  /*0bc0*/  @P0 LDG.E.128 R4, desc[UR6][R80.64] ;  /* 0x0000000650040981 */ /* 0x000162000c1e1d00 */
[----:B------:R-:W-:Y:S05]  /*0bd0*/  BRA.U !UP0, `(.L_x_4196) ;  /* 0x0000000108e87547 */ /* 0x000fea000b800000 */
[----:B0-----:R-:W0:Y:S01]  /*0be0*/  LDC.64 R56, c[0x0][0x3a0] ;  /* 0x0000e800ff387b82 */ /* 0x001e220000000a00 */
[----:B------:R-:W-:-:S05]  /*0bf0*/  IADD3 R59, PT, PT, R91, 0x100, RZ ;  /* 0x000001005b3b7810 */ /* 0x000fca0007ffe0ff */
[----:B0-----:R-:W-:-:S06]  /*0c00*/  IMAD.WIDE.U32 R56, R59, 0x10, R56 ;  /* 0x000000103b387825 */ /* 0x001fcc00078e0038 */
[----:B------:R-:W3:Y:S01]  /*0c10*/  LDG.E.128 R56, desc[UR6][R56.64] ;  /* 0x0000000638387981 */ /* 0x000ee2000c1e1d00 */
[----:B------:R-:W-:-:S13]  /*0c20*/  ISETP.GT.AND P1, PT, R64, RZ, PT ;  /* 0x000000ff4000720c */ /* 0x000fda0003f24270 */
[----:B------:R-:W0:Y:S01]  /*0c30*/  @P1 LDC R70, c[0x0][0x40c] ;  /* 0x00010300ff461b82 */ /* 0x000e220000000800 */
[----:B-----5:R-:W-:-:S04]  /*0c40*/  @P1 PRMT R68, R4, 0x7632, R68 ;  /* 0x0000763204441816 */ /* 0x020fc80000000044 */
[----:B------:R-:W-:-:S03]  /*0c50*/  @P1 SHF.L.U32 R68, R68, 0x10, RZ ;  /* 0x0000001044441819 */ /* 0x000fc600000006ff */
[----:B------:R-:W1:Y:S08]  /*0c60*/  @P1 LDC R72, c[0x0][0x40c] ;  /* 0x00010300ff481b82 */ /* 0x000e700000000800 */
[----:B------:R-:W4:Y:S08]  /*0c70*/  @P1 LDC R74, c[0x0][0x40c] ;  /* 0x00010300ff4a1b82 */ /* 0x000f300000000800 */
[----:B------:R-:W2:Y:S08]  /*0c80*/  @P1 LDC R76, c[0x0][0x40c] ;  /* 0x00010300ff4c1b82 */ /* 0x000eb00000000800 */
[----:B------:R-:W2:Y:S01]  /*0c90*/  @P1 LDC R78, c[0x0][0x40c] ;  /* 0x00010300ff4e1b82 */ /* 0x000ea20000000800 */
[----:B---3--:R-:W-:-:S02]  /*0ca0*/  PRMT R0, R56, 0x7632, R0 ;  /* 0x0000763238007816 */ /* 0x008fc40000000000 */
[C---:B------:R-:W-:Y:S02]  /*0cb0*/  SHF.L.U32 R81, R57.reuse, 0x10, RZ ;  /* 0x0000001039517819 */ /* 0x040fe400000006ff */
[----:B------:R-:W-:Y:S02]  /*0cc0*/  SHF.L.U32 R79, R0, 0x10, RZ ;  /* 0x00000010004f7819 */ /* 0x000fe400000006ff */
[----:B------:R-:W-:Y:S02]  /*0cd0*/  PRMT R0, R57, 0x7632, R0 ;  /* 0x0000763239007816 */ /* 0x000fe40000000000 */
[----:B------:R-:W-:Y:S01]  /*0ce0*/  SHF.L.U32 R85, R58, 0x10, RZ ;  /* 0x000000103a557819 */ /* 0x000fe200000006ff */
[----:B0-----:R-:W-:Y:S01]  /*0cf0*/  @P1 FFMA.FTZ R79, R68, R70, R79 ;  /* 0x00000046444f1223 */ /* 0x001fe2000001004f */
[----:B------:R-:W-:Y:S01]  /*0d00*/  SHF.L.U32 R83, R0, 0x10, RZ ;  /* 0x0000001000537819 */ /* 0x000fe200000006ff */
[----:B------:R-:W0:Y:S01]  /*0d10*/  @P1 LDC R70, c[0x0][0x40c] ;  /* 0x00010300ff461b82 */ /* 0x000e220000000800 */
[----:B------:R-:W-:-:S02]  /*0d20*/  @P1 SHF.L.U32 R0, R5, 0x10, RZ ;  /* 0x0000001005001819 */ /* 0x000fc400000006ff */
[----:B------:R-:W-:Y:S02]  /*0d30*/  @P1 PRMT R68, R5, 0x7632, R68 ;  /* 0x0000763205441816 */ /* 0x000fe40000000044 */
[----:B------:R-:W-:Y:S01]  /*0d40*/  @P1 PRMT R57, R6, 0x7632, R57 ;  /* 0x0000763206391816 */ /* 0x000fe20000000039 */
[----:B-1----:R-:W-:Y:S01]  /*0d50*/  @P1 FFMA.FTZ R81, R0, R72, R81 ;  /* 0x0000004800511223 */ /* 0x002fe20000010051 */
[----:B------:R-:W-:Y:S01]  /*0d60*/  PRMT R0, R58, 0x7632, R0 ;  /* 0x000076323a007816 */ /* 0x000fe20000000000 */
[----:B------:R-:W1:Y:S01]  /*0d70*/  @P1 LDC R72, c[0x0][0x40c] ;  /* 0x00010300ff481b82 */ /* 0x000e620000000800 */
[----:B------:R-:W-:Y:S01]  /*0d80*/  @P1 IMAD.U32 R68, R68, 0x10000, RZ ;  /* 0x0001000044441824 */ /* 0x000fe200078e00ff */
[----:B------:R-:W-:Y:S02]  /*0d90*/  SHF.L.U32 R89, R59, 0x10, RZ ;  /* 0x000000103b597819 */ /* 0x000fe400000006ff */
[----:B------:R-:W-:Y:S01]  /*0da0*/  SHF.L.U32 R87, R0, 0x10, RZ ;  /* 0x0000001000577819 */ /* 0x000fe200000006ff */
[----:B----4-:R-:W-:Y:S01]  /*0db0*/  @P1 FFMA.FTZ R83, R68, R74, R83 ;  /* 0x0000004a44531223 */ /* 0x010fe20000010053 */
[----:B------:R-:W-:-:S02]  /*0dc0*/  @P1 SHF.L.U32 R0, R57, 0x10, RZ ;  /* 0x0000001039001819 */ /* 0x000fc400000006ff */
[----:B------:R-:W3:Y:S01]  /*0dd0*/  @P1 LDC R58, c[0x0][0x40c] ;  /* 0x00010300ff3a1b82 */ /* 0x000ee20000000800 */
[----:B------:R-:W-:Y:S02]  /*0de0*/  @P1 SHF.L.U32 R68, R6, 0x10, RZ ;  /* 0x0000001006441819 */ /* 0x000fe400000006ff */
[----:B--2---:R-:W-:Y:S01]  /*0df0*/  @P1 FFMA.FTZ R87, R0, R76, R87 ;  /* 0x0000004c00571223 */ /* 0x004fe20000010057 */
[----:B------:R-:W-:Y:S02]  /*0e00*/  PRMT R59, R59, 0x7632, R59 ;  /* 0x000076323b3b7816 */ /* 0x000fe4000000003b */
[C---:B------:R-:W-:Y:S01]  /*0e10*/  @P1 PRMT R0, R7.reuse, 0x7632, R0 ;  /* 0x0000763207001816 */ /* 0x040fe20000000000 */
[----:B0-----:R-:W-:Y:S01]  /*0e20*/  @P1 FFMA.FTZ R85, R68, R70, R85 ;  /* 0x0000004644551223 */ /* 0x001fe20000010055 */
[----:B------:R-:W-:Y:S02]  /*0e30*/  @P1 SHF.L.U32 R68, R7, 0x10, RZ ;  /* 0x0000001007441819 */ /* 0x000fe400000006ff */
[----:B------:R-:W-:Y:S01]  /*0e40*/  SHF.L.U32 R93, R56, 0x10, RZ ;  /* 0x00000010385d7819 */ /* 0x000fe200000006ff */
[----:B------:R-:W-:Y:S01]  /*0e50*/  @P1 IMAD.U32 R56, R4, 0x10000, RZ ;  /* 0x0001000004381824 */ /* 0x000fe200078e00ff */
[----:B------:R-:W-:Y:S01]  /*0e60*/  SHF.L.U32 R95, R59, 0x10, RZ ;  /* 0x000000103b5f7819 */ /* 0x000fe200000006ff */
[----:B------:R-:W-:Y:S01]  /*0e70*/  @P1 FFMA.FTZ R89, R68, R78, R89 ;  /* 0x0000004e44591223 */ /* 0x000fe20000010059 */
[----:B------:R-:W-:-:S02]  /*0e80*/  @P1 SHF.L.U32 R0, R0, 0x10, RZ ;  /* 0x0000001000001819 */ /* 0x000fc400000006ff */
[----:B------:R-:W-:Y:S02]  /*0e90*/  F2FP.BF16.F32.PACK_AB R57, RZ, R81 ;  /* 0x00000051ff39723e */ /* 0x000fe400000010ff */
[----:B------:R-:W-:Y:S01]  /*0ea0*/  F2FP.BF16.F32.PACK_AB R68, RZ, R85 ;  /* 0x00000055ff44723e */ /* 0x000fe200000010ff */
[----:B-1----:R-:W-:Y:S01]  /*0eb0*/  @P1 FFMA.FTZ R95, R0, R72, R95 ;  /* 0x00000048005f1223 */ /* 0x002fe2000001005f */
[----:B------:R-:W-:Y:S02]  /*0ec0*/  F2FP.BF16.F32.PACK_AB R0, RZ, R79 ;  /* 0x0000004fff00723e */ /* 0x000fe400000010ff */
[----:B------:R-:W-:Y:S01]  /*0ed0*/  F2FP.BF16.F32.PACK_AB R70, RZ, R87 ;  /* 0x00000057ff46723e */ /* 0x000fe200000010ff */
[----:B---3--:R-:W-:Y:S01]  /*0ee0*/  @P1 FFMA.FTZ R93, R56, R58, R93 ;  /* 0x0000003a385d1223 */ /* 0x008fe2000001005d */
[----:B------:R-:W-:Y:S02]  /*0ef0*/  F2FP.BF16.F32.PACK_AB R58, RZ, R83 ;  /* 0x00000053ff3a723e */ /* 0x000fe400000010ff */
[----:B------:R-:W-:-:S02]  /*0f00*/  F2FP.BF16.F32.PACK_AB R72, RZ, R89 ;  /* 0x00000059ff48723e */ /* 0x000fc400000010ff */
[----:B------:R-:W-:Y:S02]  /*0f10*/  F2FP.BF16.F32.PACK_AB R56, RZ, R93 ;  /* 0x0000005dff38723e */ /* 0x000fe400000010ff */
[----:B------:R-:W-:Y:S02]  /*0f20*/  F2FP.BF16.F32.PACK_AB R59, RZ, R95 ;  /* 0x0000005fff3b723e */ /* 0x000fe400000010ff */
[----:B------:R-:W-:Y:S02]  /*0f30*/  PRMT R57, R57, 0x5410, R58 ;  /* 0x0000541039397816 */ /* 0x000fe4000000003a */
[----:B------:R-:W-:Y:S02]  /*0f40*/  PRMT R58, R68, 0x5410, R70 ;  /* 0x00005410443a7816 */ /* 0x000fe40000000046 */
[----:B------:R-:W-:Y:S02]  /*0f50*/  PRMT R56, R56, 0x5410, R0 ;  /* 0x0000541038387816 */ /* 0x000fe40000000000 */
[----:B------:R-:W-:Y:S01]  /*0f60*/  PRMT R59, R72, 0x5410, R59 ;  /* 0x00005410483b7816 */ /* 0x000fe2000000003b */
[----:B------:R-:W-:Y:S06]  /*0f70*/  BRA `(.L_x_4197) ;  /* 0x0000000000c07947 */ /* 0x000fec0003800000 */
.L_x_4196:
[----:B------:R-:W1:Y:S01]  /*0f80*/  @P0 LDC R85, c[0x0][0x40c] ;  /* 0x00010300ff550b82 */ /* 0x000e620000000800 */
[----:B0----5:R-:W-:Y:S01]  /*0f90*/  @P0 PRMT R56, R5, 0x7632, R56 ;  /* 0x0000763205380816 */ /* 0x021fe20000000038 */
[----:B------:R-:W-:Y:S01]  /*0fa0*/  HFMA2 R83, -RZ, RZ, 0, 0 ;  /* 0x00000000ff537431 */ /* 0x000fe200000001ff */
[----:B------:R-:W-:Y:S01]  /*0fb0*/  @P0 PRMT R57, R6, 0x7632, R57 ;  /* 0x0000763206390816 */ /* 0x000fe20000000039 */
[----:B------:R-:W-:Y:S01]  /*0fc0*/  IMAD.MOV.U32 R95, RZ, RZ, RZ ;  /* 0x000000ffff5f7224 */ /* 0x000fe200078e00ff */
[----:B------:R-:W-:Y:S01]  /*0fd0*/  @P0 PRMT R0, R4, 0x7632, R0 ;  /* 0x0000763204000816 */ /* 0x000fe20000000000 */
[----:B------:R-:W-:Y:S01]  /*0fe0*/  HFMA2 R93, -RZ, RZ, 0, 0 ;  /* 0x00000000ff5d7431 */ /* 0x000fe200000001ff */
[----:B------:R-:W-:Y:S01]  /*0ff0*/  @P0 PRMT R58, R7, 0x7632, R58 ;  /* 0x00007632073a0816 */ /* 0x000fe2000000003a */
[----:B------:R-:W0:Y:S01]  /*1000*/  @P0 LDC R70, c[0x0][0x40c] ;  /* 0x00010300ff460b82 */ /* 0x000e220000000800 */
[----:B------:R-:W-:Y:S02]  /*1010*/  @P0 SHF.L.U32 R56, R56, 0x10, RZ ;  /* 0x0000001038380819 */ /* 0x000fe400000006ff */
[----:B------:R-:W-:-:S02]  /*1020*/  @P0 SHF.L.U32 R57, R57, 0x10, RZ ;  /* 0x0000001039390819 */ /* 0x000fc400000006ff */
[----:B------:R-:W-:Y:S02]  /*1030*/  @P0 SHF.L.U32 R0, R0, 0x10, RZ ;  /* 0x0000001000000819 */ /* 0x000fe400000006ff */
[----:B------:R-:W-:Y:S01]  /*1040*/  @P0 SHF.L.U32 R58, R58, 0x10, RZ ;  /* 0x000000103a3a0819 */ /* 0x000fe200000006ff */
[----:B------:R-:W3:Y:S01]  /*1050*/  @P0 LDC R81, c[0x0][0x40c] ;  /* 0x00010300ff510b82 */ /* 0x000ee20000000800 */
[----:B------:R-:W-:Y:S02]  /*1060*/  MOV R87, RZ ;  /* 0x000000ff00577202 */ /* 0x000fe40000000f00 */
[----:B------:R-:W-:-:S05]  /*1070*/  MOV R79, RZ ;  /* 0x000000ff004f7202 */ /* 0x000fca0000000f00 */
[----:B------:R-:W4:Y:S01]  /*1080*/  @P0 LDC R89, c[0x0][0x40c] ;  /* 0x00010300ff590b82 */ /* 0x000f220000000800 */
[----:B-1----:R-:W-:Y:S01]  /*1090*/  @P0 FMUL.FTZ R83, R56, R85 ;  /* 0x0000005538530220 */ /* 0x002fe20000410000 */
[----:B------:R-:W-:Y:S01]  /*10a0*/  @P0 SHF.L.U32 R56, R5, 0x10, RZ ;  /* 0x0000001005380819 */ /* 0x000fe200000006ff */
[----:B------:R-:W-:-:S05]  /*10b0*/  HFMA2 R85, -RZ, RZ, 0, 0 ;  /* 0x00000000ff557431 */ /* 0x000fca00000001ff */
[----:B------:R-:W1:Y:S01]  /*10c0*/  @P0 LDC R97, c[0x0][0x40c] ;  /* 0x00010300ff610b82 */ /* 0x000e620000000800 */
[----:B0-----:R-:W-:Y:S01]  /*10d0*/  @P0 FMUL.FTZ R87, R57, R70 ;  /* 0x0000004639570220 */ /* 0x001fe20000410000 */
[----:B------:R-:W-:-:S06]  /*10e0*/  @P0 SHF.L.U32 R57, R6, 0x10, RZ ;  /* 0x0000001006390819 */ /* 0x000fcc00000006ff */
[----:B------:R-:W0:Y:S01]  /*10f0*/  @P0 LDC R68, c[0x0][0x40c] ;  /* 0x00010300ff440b82 */ /* 0x000e220000000800 */
[----:B---3--:R-:W-:Y:S01]  /*1100*/  @P0 FMUL.FTZ R79, R0, R81 ;  /* 0x00000051004f0220 */ /* 0x008fe20000410000 */
[----:B------:R-:W-:Y:S02]  /*1110*/  @P0 SHF.L.U32 R0, R4, 0x10, RZ ;  /* 0x0000001004000819 */ /* 0x000fe400000006ff */
[----:B------:R-:W-:-:S04]  /*1120*/  MOV R81, RZ ;  /* 0x000000ff00517202 */ /* 0x000fc80000000f00 */
[----:B------:R-:W3:Y:S01]  /*1130*/  @P0 LDC R59, c[0x0][0x40c] ;  /* 0x00010300ff3b0b82 */ /* 0x000ee20000000800 */
[----:B----4-:R-:W-:Y:S01]  /*1140*/  @P0 FMUL.FTZ R95, R58, R89 ;  /* 0x000000593a5f0220 */ /* 0x010fe20000410000 */
[----:B------:R-:W-:Y:S02]  /*1150*/  @P0 SHF.L.U32 R58, R7, 0x10, RZ ;  /* 0x00000010073a0819 */ /* 0x000fe400000006ff */
[----:B------:R-:W-:Y:S02]  /*1160*/  MOV R89, RZ ;  /* 0x000000ff00597202 */ /* 0x000fe40000000f00 */
[----:B------:R-:W-:Y:S02]  /*1170*/  F2FP.BF16.F32.PACK_AB R72, RZ, R95 ;  /* 0x0000005fff48723e */ /* 0x000fe400000010ff */
[----:B------:R-:W4:Y:S01]  /*1180*/  @P0 LDC R99, c[0x0][0x40c] ;  /* 0x00010300ff630b82 */ /* 0x000f220000000800 */
[----:B-1----:R-:W-:Y:S01]  /*1190*/  @P0 FMUL.FTZ R81, R56, R97 ;  /* 0x0000006138510220 */ /* 0x002fe20000410000 */
[----:B0-----:R-:W-:-:S04]  /*11a0*/  @P0 FMUL.FTZ R85, R57, R68 ;  /* 0x0000004439550220 */ /* 0x001fc80000410000 */
[----:B------:R-:W-:Y:S02]  /*11b0*/  F2FP.BF16.F32.PACK_AB R57, RZ, R81 ;  /* 0x00000051ff39723e */ /* 0x000fe400000010ff */
[----:B------:R-:W-:Y:S01]  /*11c0*/  F2FP.BF16.F32.PACK_AB R68, RZ, R87 ;  /* 0x00000057ff44723e */ /* 0x000fe200000010ff */
[----:B---3--:R-:W-:Y:S01]  /*11d0*/  @P0 FMUL.FTZ R93, R0, R59 ;  /* 0x0000003b005d0220 */ /* 0x008fe20000410000 */
[----:B------:R-:W-:Y:S02]  /*11e0*/  F2FP.BF16.F32.PACK_AB R59, RZ, R85 ;  /* 0x00000055ff3b723e */ /* 0x000fe400000010ff */
[----:B------:R-:W-:Y:S02]  /*11f0*/  F2FP.BF16.F32.PACK_AB R0, RZ, R79 ;  /* 0x0000004fff00723e */ /* 0x000fe400000010ff */
[----:B------:R-:W-:Y:S01]  /*1200*/  F2FP.BF16.F32.PACK_AB R56, RZ, R93 ;  /* 0x0000005dff38723e */ /* 0x000fe200000010ff */
[----:B----4-:R-:W-:Y:S01]  /*1210*/  @P0 FMUL.FTZ R89, R58, R99 ;  /* 0x000000633a590220 */ /* 0x010fe20000410000 */
[----:B------:R-:W-:-:S02]  /*1220*/  F2FP.BF16.F32.PACK_AB R58, RZ, R83 ;  /* 0x00000053ff3a723e */ /* 0x000fc400000010ff */
[----:B------:R-:W-:Y:S02]  /*1230*/  PRMT R56, R56, 0x5410, R0 ;  /* 0x0000541038387816 */ /* 0x000fe40000000000 */
[----:B------:R-:W-:Y:S02]  /*1240*/  F2FP.BF16.F32.PACK_AB R70, RZ, R89 ;  /* 0x00000059ff46723e */ /* 0x000fe400000010ff */
[----:B------:R-:W-:Y:S02]  /*1250*/  PRMT R57, R57, 0x5410, R58 ;  /* 0x0000541039397816 */ /* 0x000fe4000000003a */
[----:B------:R-:W-:Y:S02]  /*1260*/  PRMT R58, R59, 0x5410, R68 ;  /* 0x000054103b3a7816 */ /* 0x000fe40000000044 */
[----:B------:R-:W-:-:S07]  /*1270*/  PRMT R59, R70, 0x5410, R72 ;  /* 0x00005410463b7816 */ /* 0x000fce0000000048 */
.L_x_4197:
[----:B------:R-:W0:Y:S01]  /*1280*/  @P0 LDC.64 R100, c[0x0][0x390] ;  /* 0x0000e400ff640b82 */ /* 0x000e220000000a00 */
[----:B------:R-:W-:Y:S01]  /*1290*/  VIADD R97, R91, 0x100 ;  /* 0x000001005b617836 */ /* 0x000fe20000000000 */
[----:B------:R-:W-:-:S03]  /*12a0*/  @P0 IADD3 R99, PT, PT, R66, 0x200, RZ ;  /* 0x0000020042630810 */ /* 0x000fc60007ffe0ff */
[----:B------:R-:W-:-:S05]  /*12b0*/  IMAD.WIDE.U32 R96, R97, 0x10, R2 ;  /* 0x0000001061607825 */ /* 0x000fca00078e0002 */
[----:B------:R1:W-:Y:S01]  /*12c0*/  STG.E.128 desc[UR6][R96.64], R56 ;  /* 0x0000003860007986 */ /* 0x0003e2000c101d06 */
[----:B0-----:R-:W-:-:S05]  /*12d0*/  @P0 IMAD.WIDE.U32 R100, R99, 0x10, R100 ;  /* 0x0000001063640825 */ /* 0x001fca00078e0064 */
[----:B------:R1:W5:Y:S01]  /*12e0*/  @P0 LDG.E.128 R4, desc[UR6][R100.64] ;  /* 0x0000000664040981 */ /* 0x000362000c1e1d00 */
[----:B------:R-:W-:Y:S01]  /*12f0*/  IADD3 R99, PT, PT, R91, 0x200, RZ ;  /* 0x000002005b637810 */ /* 0x000fe20007ffe0ff */
[----:B------:R-:W-:Y:S06]  /*1300*/  BRA.U !UP0, `(.L_x_4198) ;  /* 0x0000000108e47547 */ /* 0x000fec000b800000 */
[----:B-1----:R-:W0:Y:S02]  /*1310*/  LDC.64 R56, c[0x0][0x3a0] ;  /* 0x0000e800ff387b82 */ /* 0x002e240000000a00 */
[----:B0-----:R-:W-:-:S06]  /*1320*/  IMAD.WIDE.U32 R56, R99, 0x10, R56 ;  /* 0x0000001063387825 */ /* 0x001fcc00078e0038 */
[----:B------:R-:W3:Y:S01]  /*1330*/  LDG.E.128 R56, desc[UR6][R56.64] ;  /* 0x0000000638387981 */ /* 0x000ee2000c1e1d00 */
[----:B------:R-:W-:-:S13]  /*1340*/  ISETP.GT.AND P0, PT, R64, RZ, PT ;  /* 0x000000ff4000720c */ /* 0x000fda0003f04270 */
[----:B------:R-:W0:Y:S01]  /*1350*/  @P0 LDC R66, c[0x0][0x40c] ;  /* 0x00010300ff420b82 */ /* 0x000e220000000800 */
[----:B-----5:R-:W-:-:S07]  /*1360*/  @P0 SHF.L.U32 R64, R5, 0x10, RZ ;  /* 0x0000001005400819 */ /* 0x020fce00000006ff */
[----:B------:R-:W1:Y:S08]  /*1370*/  @P0 LDC R68, c[0x0][0x40c] ;  /* 0x00010300ff440b82 */ /* 0x000e700000000800 */
[----:B------:R-:W4:Y:S01]  /*1380*/  @P0 LDC R70, c[0x0][0x40c] ;  /* 0x00010300ff460b82 */ /* 0x000f220000000800 */
[C---:B---3--:R-:W-:Y:S02]  /*1390*/  SHF.L.U32 R91, R57.reuse, 0x10, RZ ;  /* 0x00000010395b7819 */ /* 0x048fe400000006ff */
[----:B------:R-:W-:-:S05]  /*13a0*/  PRMT R0, R57, 0x7632, R0 ;  /* 0x0000763239007816 */ /* 0x000fca0000000000 */
[----:B------:R-:W3:Y:S01]  /*13b0*/  @P0 LDC R57, c[0x0][0x40c] ;  /* 0x00010300ff390b82 */ /* 0x000ee20000000800 */
[----:B0-----:R-:W-:Y:S01]  /*13c0*/  @P0 FFMA.FTZ R91, R64, R66, R91 ;  /* 0x00000042405b0223 */ /* 0x001fe2000001005b */
[----:B------:R-:W-:Y:S02]  /*13d0*/  @P0 PRMT R64, R5, 0x7632, R64 ;  /* 0x0000763205400816 */ /* 0x000fe40000000040 */
[----:B------:R-:W-:Y:S02]  /*13e0*/  SHF.L.U32 R97, R0, 0x10, RZ ;  /* 0x0000001000617819 */ /* 0x000fe400000006ff */
[----:B------:R-:W-:Y:S02]  /*13f0*/  @P0 SHF.L.U32 R64, R64, 0x10, RZ ;  /* 0x0000001040400819 */ /* 0x000fe400000006ff */
[----:B------:R-:W-:Y:S02]  /*1400*/  SHF.L.U32 R103, R58, 0x10, RZ ;  /* 0x000000103a677819 */ /* 0x000fe400000006ff */
[----:B------:R-:W-:Y:S01]  /*1410*/  @P0 SHF.L.U32 R0, R6, 0x10, RZ ;  /* 0x0000001006000819 */ /* 0x000fe200000006ff */
[----:B-1----:R-:W-:Y:S01]  /*1420*/  @P0 FFMA.FTZ R97, R64, R68, R97 ;  /* 0x0000004440610223 */ /* 0x002fe20000010061 */
[----:B------:R-:W-:Y:S01]  /*1430*/  PRMT R58, R58, 0x7632, R58 ;  /* 0x000076323a3a7816 */ /* 0x000fe2000000003a */
[----:B------:R-:W0:Y:S01]  /*1440*/  @P0 LDC R64, c[0x0][0x40c] ;  /* 0x00010300ff400b82 */ /* 0x000e220000000800 */
[----:B------:R-:W-:Y:S01]  /*1450*/  SHF.L.U32 R107, R59, 0x10, RZ ;  /* 0x000000103b6b7819 */ /* 0x000fe200000006ff */
[----:B----4-:R-:W-:Y:S01]  /*1460*/  @P0 FFMA.FTZ R103, R0, R70, R103 ;  /* 0x0000004600670223 */ /* 0x010fe20000010067 */
[----:B------:R-:W-:Y:S01]  /*1470*/  @P0 PRMT R0, R6, 0x7632, R0 ;  /* 0x0000763206000816 */ /* 0x000fe20000000000 */
[----:B------:R-:W-:Y:S01]  /*1480*/  IMAD.U32 R101, R58, 0x10000, RZ ;  /* 0x000100003a657824 */ /* 0x000fe200078e00ff */
[----:B------:R-:W-:-:S02]  /*1490*/  SHF.L.U32 R109, R56, 0x10, RZ ;  /* 0x00000010386d7819 */ /* 0x000fc400000006ff */
[----:B------:R-:W-:Y:S01]  /*14a0*/  @P0 SHF.L.U32 R0, R0, 0x10, RZ ;  /* 0x0000001000000819 */ /* 0x000fe200000006ff */
[----:B------:R-:W1:Y:S01]  /*14b0*/  @P0 LDC R58, c[0x0][0x40c] ;  /* 0x00010300ff3a0b82 */ /* 0x000e620000000800 */
[----:B------:R-:W-:-:S03]  /*14c0*/  PRMT R59, R59, 0x7632, R59 ;  /* 0x000076323b3b7816 */ /* 0x000fc6000000003b */
[----:B---3--:R-:W-:Y:S01]  /*14d0*/  @P0 FFMA.FTZ R101, R0, R57, R101 ;  /* 0x0000003900650223 */ /* 0x008fe20000010065 */
[----:B------:R-:W-:Y:S02]  /*14e0*/  @P0 SHF.L.U32 R0, R7, 0x10, RZ ;  /* 0x0000001007000819 */ /* 0x000fe400000006ff */
[----:B------:R-:W-:Y:S01]  /*14f0*/  SHF.L.U32 R111, R59, 0x10, RZ ;  /* 0x000000103b6f7819 */ /* 0x000fe200000006ff */
[----:B------:R-:W3:Y:S01]  /*1500*/  @P0 LDC R57, c[0x0][0x40c] ;  /* 0x00010300ff390b82 */ /* 0x000ee20000000800 */
[----:B------:R-:W-:Y:S01]  /*1510*/  F2FP.BF16.F32.PACK_AB R66, RZ, R101 ;  /* 0x00000065ff42723e */ /* 0x000fe200000010ff */
[----:B0-----:R-:W-:Y:S01]  /*1520*/  @P0 FFMA.FTZ R107, R0, R64, R107 ;  /* 0x00000040006b0223 */ /* 0x001fe2000001006b */
[----:B------:R-:W-:Y:S02]  /*1530*/  PRMT R0, R56, 0x7632, R0 ;  /* 0x0000763238007816 */ /* 0x000fe40000000000 */
[----:B------:R-:W-:Y:S02]  /*1540*/  F2FP.BF16.F32.PACK_AB R64, RZ, R103 ;  /* 0x00000067ff40723e */ /* 0x000fe400000010ff */
[----:B------:R-:W-:-:S02]  /*1550*/  SHF.L.U32 R105, R0, 0x10, RZ ;  /* 0x0000001000697819 */ /* 0x000fc400000006ff */
[----:B------:R-:W-:Y:S02]  /*1560*/  @P0 PRMT R0, R4, 0x7632, R0 ;  /* 0x0000763204000816 */ /* 0x000fe40000000000 */
[----:B------:R-:W-:Y:S02]  /*1570*/  F2FP.BF16.F32.PACK_AB R68, RZ, R107 ;  /* 0x0000006bff44723e */ /* 0x000fe400000010ff */
[----:B------:R-:W-:-:S05]  /*1580*/  @P0 SHF.L.U32 R0, R0, 0x10, RZ ;  /* 0x0000001000000819 */ /* 0x000fca00000006ff */
[----:B-1----:R-:W-:Y:S01]  /*1590*/  @P0 FFMA.FTZ R105, R0, R58, R105 ;  /* 0x0000003a00690223 */ /* 0x002fe20000010069 */
[----:B------:R-:W-:Y:S01]  /*15a0*/  @P0 SHF.L.U32 R0, R4, 0x10, RZ ;  /* 0x0000001004000819 */ /* 0x000fe200000006ff */
[----:B------:R-:W0:Y:S04]  /*15b0*/  @P0 LDC R58, c[0x0][0x40c] ;  /* 0x00010300ff3a0b82 */ /* 0x000e280000000800 */
[----:B---3--:R-:W-:Y:S01]  /*15c0*/  @P0 FFMA.FTZ R109, R0, R57, R109 ;  /* 0x00000039006d0223 */ /* 0x008fe2000001006d */
[----:B------:R-:W-:Y:S02]  /*15d0*/  @P0 PRMT R0, R7, 0x7632, R0 ;  /* 0x0000763207000816 */ /* 0x000fe40000000000 */
[----:B------:R-:W-:Y:S02]  /*15e0*/  F2FP.BF16.F32.PACK_AB R57, RZ, R91 ;  /* 0x0000005bff39723e */ /* 0x000fe400000010ff */
[----:B------:R-:W-:Y:S01]  /*15f0*/  F2FP.BF16.F32.PACK_AB R56, RZ, R109 ;  /* 0x0000006dff38723e */ /* 0x000fe200000010ff */
[----:B------:R-:W-:-:S04]  /*1600*/  @P0 IMAD.U32 R0, R0, 0x10000, RZ ;  /* 0x0001000000000824 */ /* 0x000fc800078e00ff */
[----:B0-----:R-:W-:Y:S01]  /*1610*/  @P0 FFMA.FTZ R111, R0, R58, R111 ;  /* 0x0000003a006f0223 */ /* 0x001fe2000001006f */
        /* <DEDUP_REMOVED lines=8> */
.L_x_4198:
[----:B------:R-:W0:Y:S01]  /*16a0*/  @P0 LDC R103, c[0x0][0x40c] ;  /* 0x00010300ff670b82 */ /* 0x000e220000000800 */
[----:B-1---5:R-:W-:Y:S01]  /*16b0*/  @P0 PRMT R56, R5, 0x7632, R56 ;  /* 0x0000763205380816 */ /* 0x022fe20000000038 */
[----:B------:R-:W-:Y:S01]  /*16c0*/  HFMA2 R105, -RZ, RZ, 0, 0 ;  /* 0x00000000ff697431 */ /* 0x000fe200000001ff */
[----:B------:R-:W-:Y:S01]  /*16d0*/  @P0 PRMT R0, R4, 0x7632, R0 ;  /* 0x0000763204000816 */ /* 0x000fe20000000000 */
[----:B------:R-:W-:Y:S01]  /*16e0*/  HFMA2 R101, -RZ, RZ, 0, 0 ;  /* 0x00000000ff657431 */ /* 0x000fe200000001ff */
[----:B------:R-:W-:Y:S01]  /*16f0*/  @P0 SHF.L.U32 R56, R56, 0x10, RZ ;  /* 0x0000001038380819 */ /* 0x000fe200000006ff */
[----:B------:R-:W-:Y:S01]  /*1700*/  IMAD.MOV.U32 R109, RZ, RZ, RZ ;  /* 0x000000ffff6d7224 */ /* 0x000fe200078e00ff */
[----:B------:R-:W-:Y:S01]  /*1710*/  @P0 PRMT R57, R6, 0x7632, R57 ;  /* 0x0000763206390816 */ /* 0x000fe20000000039 */
[----:B------:R-:W1:Y:S01]  /*1720*/  @P0 LDC R91, c[0x0][0x40c] ;  /* 0x00010300ff5b0b82 */ /* 0x000e620000000800 */
[----:B------:R-:W-:Y:S02]  /*1730*/  @P0 SHF.L.U32 R0, R0, 0x10, RZ ;  /* 0x0000001000000819 */ /* 0x000fe400000006ff */
[----:B------:R-:W-:-:S02]  /*1740*/  MOV R97, RZ ;  /* 0x000000ff00617202 */ /* 0x000fc40000000f00 */
[----:B------:R-:W-:Y:S02]  /*1750*/  @P0 SHF.L.U32 R57, R57, 0x10, RZ ;  /* 0x0000001039390819 */ /* 0x000fe400000006ff */
[----:B------:R-:W-:Y:S01]  /*1760*/  MOV R111, RZ ;  /* 0x000000ff006f7202 */ /* 0x000fe20000000f00 */
[----:B------:R-:W3:Y:S08]  /*1770*/  @P0 LDC R58, c[0x0][0x40c] ;  /* 0x00010300ff3a0b82 */ /* 0x000ef00000000800 */
[----:B------:R-:W4:Y:S01]  /*1780*/  @P0 LDC R107, c[0x0][0x40c] ;  /* 0x00010300ff6b0b82 */ /* 0x000f220000000800 */
[----:B0-----:R-:W-:-:S07]  /*1790*/  @P0 FMUL.FTZ R97, R56, R103 ;  /* 0x0000006738610220 */ /* 0x001fce0000410000 */
[----:B------:R-:W0:Y:S01]  /*17a0*/  @P0 LDC R59, c[0x0][0x40c] ;  /* 0x00010300ff3b0b82 */ /* 0x000e220000000800 */
[----:B-1----:R-:W-:Y:S01]  /*17b0*/  @P0 FMUL.FTZ R105, R0, R91 ;  /* 0x0000005b00690220 */ /* 0x002fe20000410000 */
[----:B------:R-:W-:Y:S01]  /*17c0*/  @P0 PRMT R0, R7, 0x7632, R0 ;  /* 0x0000763207000816 */ /* 0x000fe20000000000 */
[----:B------:R-:W-:-:S03]  /*17d0*/  HFMA2 R91, -RZ, RZ, 0, 0 ;  /* 0x00000000ff5b7431 */ /* 0x000fc600000001ff */
[----:B------:R-:W-:Y:S02]  /*17e0*/  @P0 SHF.L.U32 R0, R0, 0x10, RZ ;  /* 0x0000001000000819 */ /* 0x000fe400000006ff */
[----:B------:R-:W1:Y:S01]  /*17f0*/  @P0 LDC R103, c[0x0][0x40c] ;  /* 0x00010300ff670b82 */ /* 0x000e620000000800 */
[----:B---3--:R-:W-:Y:S01]  /*1800*/  @P0 FMUL.FTZ R101, R57, R58 ;  /* 0x0000003a39650220 */ /* 0x008fe20000410000 */
[----:B------:R-:W-:-:S04]  /*1810*/  F2FP.BF16.F32.PACK_AB R58, RZ, R97 ;  /* 0x00000061ff3a723e */ /* 0x000fc800000010ff */
[----:B------:R-:W-:Y:S02]  /*1820*/  F2FP.BF16.F32.PACK_AB R64, RZ, R101 ;  /* 0x00000065ff40723e */ /* 0x000fe400000010ff */
[----:B------:R-:W3:Y:S01]  /*1830*/  @P0 LDC R57, c[0x0][0x40c] ;  /* 0x00010300ff390b82 */ /* 0x000ee20000000800 */
[----:B----4-:R-:W-:Y:S01]  /*1840*/  @P0 FMUL.FTZ R111, R0, R107 ;  /* 0x0000006b006f0220 */ /* 0x010fe20000410000 */
[----:B------:R-:W-:Y:S01]  /*1850*/  @P0 SHF.L.U32 R0, R4, 0x10, RZ ;  /* 0x0000001004000819 */ /* 0x000fe200000006ff */
[----:B------:R-:W-:-:S03]  /*1860*/  HFMA2 R107, -RZ, RZ, 0, 0 ;  /* 0x00000000ff6b7431 */ /* 0x000fc600000001ff */
[----:B------:R-:W-:Y:S02]  /*1870*/  F2FP.BF16.F32.PACK_AB R68, RZ, R111 ;  /* 0x0000006fff44723e */ /* 0x000fe400000010ff */
[----:B------:R-:W4:Y:S01]  /*1880*/  @P0 LDC R113, c[0x0][0x40c] ;  /* 0x00010300ff710b82 */ /* 0x000f220000000800 */
[----:B0-----:R-:W-:Y:S01]  /*1890*/  @P0 FMUL.FTZ R109, R0, R59 ;  /* 0x0000003b006d0220 */ /* 0x001fe20000410000 */
[----:B------:R-:W-:-:S04]  /*18a0*/  @P0 SHF.L.U32 R0, R5, 0x10, RZ ;  /* 0x0000001005000819 */ /* 0x000fc800000006ff */
[----:B------:R-:W-:Y:S01]  /*18b0*/  F2FP.BF16.F32.PACK_AB R56, RZ, R109 ;  /* 0x0000006dff38723e */ /* 0x000fe200000010ff */
[----:B-1----:R-:W-:Y:S01]  /*18c0*/  @P0 FMUL.FTZ R91, R0, R103 ;  /* 0x00000067005b0220 */ /* 0x002fe20000410000 */
[----:B------:R-:W-:Y:S02]  /*18d0*/  @P0 SHF.L.U32 R0, R6, 0x10, RZ ;  /* 0x0000001006000819 */ /* 0x000fe400000006ff */
[----:B------:R-:W-:-:S03]  /*18e0*/  MOV R103, RZ ;  /* 0x000000ff00677202 */ /* 0x000fc60000000f00 */
[----:B---3--:R-:W-:Y:S01]  /*18f0*/  @P0 FMUL.FTZ R103, R0, R57 ;  /* 0x0000003900670220 */ /* 0x008fe20000410000 */
[----:B------:R-:W-:Y:S02]  /*1900*/  @P0 SHF.L.U32 R0, R7, 0x10, RZ ;  /* 0x0000001007000819 */ /* 0x000fe400000006ff */
[----:B------:R-:W-:Y:S02]  /*1910*/  F2FP.BF16.F32.PACK_AB R57, RZ, R91 ;  /* 0x0000005bff39723e */ /* 0x000fe400000010ff */
[----:B------:R-:W-:Y:S02]  /*1920*/  F2FP.BF16.F32.PACK_AB R59, RZ, R103 ;  /* 0x00000067ff3b723e */ /* 0x000fe400000010ff */
[----:B------:R-:W-:Y:S01]  /*1930*/  PRMT R57, R57, 0x5410, R58 ;  /* 0x0000541039397816 */ /* 0x000fe2000000003a */
[----:B----4-:R-:W-:Y:S01]  /*1940*/  @P0 FMUL.FTZ R107, R0, R113 ;  /* 0x00000071006b0220 */ /* 0x010fe20000410000 */
[----:B------:R-:W-:Y:S02]  /*1950*/  F2FP.BF16.F32.PACK_AB R0, RZ, R105 ;  /* 0x00000069ff00723e */ /* 0x000fe400000010ff */
[----:B------:R-:W-:-:S02]  /*1960*/  PRMT R58, R59, 0x5410, R64 ;  /* 0x000054103b3a7816 */ /* 0x000fc40000000040 */
[----:B------:R-:W-:Y:S02]  /*1970*/  F2FP.BF16.F32.PACK_AB R66, RZ, R107 ;  /* 0x0000006bff42723e */ /* 0x000fe400000010ff */
[----:B------:R-:W-:Y:S02]  /*1980*/  PRMT R56, R56, 0x5410, R0 ;  /* 0x0000541038387816 */ /* 0x000fe40000000000 */
[----:B------:R-:W-:-:S07]  /*1990*/  PRMT R59, R66, 0x5410, R68 ;  /* 0x00005410423b7816 */ /* 0x000fce0000000044 */
.L_x_4199:
        /* <DEDUP_REMOVED lines=108> */
.L_x_4201:
[----:B--2---:R-:W-:Y:S05]  /*2060*/  BSYNC.RECONVERGENT B0 ;  /* 0x0000000000007941 */ /* 0x004fea0003800200 */
.L_x_4200:
[----:B------:R-:W-:Y:S01]  /*2070*/  BAR.SYNC.DEFER_BLOCKING 0x0 ;  /* 0x0000000000007b1d */ /* 0x000fe20000010000 */
[----:B------:R-:W-:Y:S02]  /*2080*/  MOV R56, RZ ;  /* 0x000000ff00387202 */ /* 0x000fe40000000f00 */
[----:B0-----:R-:W-:-:S03]  /*2090*/  CS2R R2, SRZ ;  /* 0x0000000000027805 */ /* 0x001fc6000001ff00 */
        /* <DEDUP_REMOVED lines=10> */
.L_x_4203:
[----:B------:R-:W-:Y:S05]  /*2140*/  BSYNC.RECONVERGENT B0 ;  /* 0x0000000000007941 */ /* 0x000fea0003800200 */
.L_x_4202:
[----:B------:R-:W1:Y:S01]  /*2150*/  SHFL.DOWN PT, R57, R56, 0x4, 0x1f ;  /* 0x08801f0038397f89 */ /* 0x000e6200000e0000 */
[----:B------:R-:W-:Y:S02]  /*2160*/  ISETP.NE.AND P1, PT, R0, RZ, PT ;  /* 0x000000ff0000720c */ /* 0x000fe40003f25270 */
[----:B------:R-:W-:Y:S01]  /*2170*/  ISETP.NE.AND P0, PT, RZ, UR10, PT ;  /* 0x0000000aff007c0c */ /* 0x000fe2000bf05270 */
[----:B0-----:R-:W0:Y:S01]  /*2180*/  SHFL.DOWN PT, R59, R2, 0x4, 0x1f ;  /* 0x08801f00023b7f89 */ /* 0x001e2200000e0000 */
[----:B-1----:R-:W-:Y:S02]  /*2190*/  IADD3 R58, PT, PT, R57, R56, RZ ;  /* 0x00000038393a7210 */ /* 0x002fe40007ffe0ff */
[----:B------:R-:W-:Y:S02]  /*21a0*/  I2FP.F32.S32 R70, R57 ;  /* 0x0000003900467245 */ /* 0x000fe40000201400 */
[----:B------:R-:W-:Y:S01]  /*21b0*/  I2FP.F32.S32 R64, R58 ;  /* 0x0000003a00407245 */ /* 0x000fe20000201400 */
[C---:B0-----:R-:W-:Y:S01]  /*21c0*/  FADD.FTZ R68, -R59.reuse, R2 ;  /* 0x000000023b447221 */ /* 0x041fe20000010100 */
[----:B------:R-:W-:Y:S01]  /*21d0*/  I2FP.F32.U32 R57, R56 ;  /* 0x0000003800397245 */ /* 0x000fe20000201000 */
[----:B------:R-:W-:Y:S01]  /*21e0*/  FMUL.FTZ R72, R59, R70 ;  /* 0x000000463b487220 */ /* 0x000fe20000410000 */
[----:B------:R-:W0:Y:S01]  /*21f0*/  MUFU.RCP R66, R64 ;  /* 0x0000004000427308 */ /* 0x000e220000001000 */
[----:B------:R-:W-:Y:S01]  /*2200*/  FMUL.FTZ R68, R68, R68 ;  /* 0x0000004444447220 */ /* 0x000fe20000410000 */
[----:B------:R-:W-:Y:S03]  /*2210*/  SHFL.DOWN PT, R99, R58, 0x2, 0x1f ;  /* 0x08401f003a637f89 */ /* 0x000fe600000e0000 */
[----:B------:R-:W-:Y:S01]  /*2220*/  FMUL.FTZ R68, R68, R57 ;  /* 0x0000003944447220 */ /* 0x000fe20000410000 */
[----:B------:R-:W-:-:S02]  /*2230*/  FFMA.FTZ R57, R57, R2, R72 ;  /* 0x0000000239397223 */ /* 0x000fc40000010048 */
[----:B------:R-:W1:Y:S01]  /*2240*/  SHFL.DOWN PT, R2, R3, 0x4, 0x1f ;  /* 0x08801f0003027f89 */ /* 0x000e6200000e0000 */
[----:B------:R-:W-:Y:S01]  /*2250*/  FMUL.FTZ R68, R68, R70 ;  /* 0x0000004644447220 */ /* 0x000fe20000410000 */
[----:B0-----:R-:W-:-:S05]  /*2260*/  FMUL.FTZ R59, R66, R57 ;  /* 0x00000039423b7220 */ /* 0x001fca0000410000 */
[----:B------:R-:W0:Y:S01]  /*2270*/  SHFL.DOWN PT, R56, R59, 0x2, 0x1f ;  /* 0x08401f003b387f89 */ /* 0x000e2200000e0000 */
[----:B-1----:R-:W-:-:S04]  /*2280*/  FADD.FTZ R57, R2, R3 ;  /* 0x0000000302397221 */ /* 0x002fc80000010000 */
[----:B------:R-:W-:Y:S01]  /*2290*/  FFMA.FTZ R57, R66, R68, R57 ;  /* 0x0000004442397223 */ /* 0x000fe20000010039 */
[-C--:B------:R-:W-:Y:S02]  /*22a0*/  I2FP.F32.S32 R68, R99.reuse ;  /* 0x0000006300447245 */ /* 0x080fe40000201400 */
[----:B------:R-:W-:Y:S02]  /*22b0*/  IADD3 R99, PT, PT, R58, R99, RZ ;  /* 0x000000633a637210 */ /* 0x000fe40007ffe0ff */
[----:B------:R-:W1:Y:S02]  /*22c0*/  SHFL.DOWN PT, R2, R57, 0x2, 0x1f ;  /* 0x08401f0039027f89 */ /* 0x000e6400000e0000 */
[----:B------:R-:W-:Y:S01]  /*22d0*/  I2FP.F32.S32 R3, R99 ;  /* 0x0000006300037245 */ /* 0x000fe20000201400 */
[----:B0-----:R-:W-:Y:S01]  /*22e0*/  FMUL.FTZ R113, R56, R68 ;  /* 0x0000004438717220 */ /* 0x001fe20000410000 */
[----:B------:R-:W-:Y:S02]  /*22f0*/  FADD.FTZ R66, R59, -R56 ;  /* 0x800000383b427221 */ /* 0x000fe40000010000 */
[----:B------:R-:W0:Y:S01]  /*2300*/  MUFU.RCP R56, R3 ;  /* 0x0000000300387308 */ /* 0x000e220000001000 */
[----:B------:R-:W-:Y:S01]  /*2310*/  FFMA.FTZ R113, R64, R59, R113 ;  /* 0x0000003b40717223 */ /* 0x000fe20000010071 */
[----:B------:R-:W-:-:S04]  /*2320*/  FMUL.FTZ R59, R66, R66 ;  /* 0x00000042423b7220 */ /* 0x000fc80000410000 */
[----:B------:R-:W-:Y:S02]  /*2330*/  FMUL.FTZ R59, R64, R59 ;  /* 0x0000003b403b7220 */ /* 0x000fe40000410000 */
[----:B------:R-:W2:Y:S02]  /*2340*/  SHFL.DOWN PT, R64, R99, 0x1, 0x1f ;  /* 0x08201f0063407f89 */ /* 0x000ea400000e0000 */
[----:B------:R-:W-:Y:S01]  /*2350*/  FMUL.FTZ R68, R59, R68 ;  /* 0x000000443b447220 */ /* 0x000fe20000410000 */
[----:B-1----:R-:W-:Y:S01]  /*2360*/  FADD.FTZ R59, R57, R2 ;  /* 0x00000002393b7221 */ /* 0x002fe20000010000 */
[----:B0-----:R-:W-:-:S03]  /*2370*/  FMUL.FTZ R58, R56, R113 ;  /* 0x00000071383a7220 */ /* 0x001fc60000410000 */
[----:B------:R-:W-:Y:S02]  /*2380*/  FFMA.FTZ R59, R56, R68, R59 ;  /* 0x00000044383b7223 */ /* 0x000fe4000001003b */
[----:B------:R-:W0:Y:S04]  /*2390*/  SHFL.DOWN PT, R113, R58, 0x1, 0x1f ;  /* 0x08201f003a717f89 */ /* 0x000e2800000e0000 */
[----:B------:R-:W1:Y:S01]  /*23a0*/  SHFL.DOWN PT, R2, R59, 0x1, 0x1f ;  /* 0x08201f003b027f89 */ /* 0x000e6200000e0000 */
[-C--:B--2---:R-:W-:Y:S02]  /*23b0*/  IADD3 R56, PT, PT, R99, R64.reuse, RZ ;  /* 0x0000004063387210 */ /* 0x084fe40007ffe0ff */
[----:B------:R-:W-:Y:S02]  /*23c0*/  I2FP.F32.S32 R66, R64 ;  /* 0x0000004000427245 */ /* 0x000fe40000201400 */
[----:B------:R-:W-:-:S06]  /*23d0*/  I2FP.F32.S32 R56, R56 ;  /* 0x0000003800387245 */ /* 0x000fcc0000201400 */
[----:B------:R-:W2:Y:S01]  /*23e0*/  MUFU.RCP R56, R56 ;  /* 0x0000003800387308 */ /* 0x000ea20000001000 */
[----:B0-----:R-:W-:Y:S01]  /*23f0*/  FADD.FTZ R57, R58, -R113 ;  /* 0x800000713a397221 */ /* 0x001fe20000010000 */
[----:B------:R-:W-:-:S03]  /*2400*/  FMUL.FTZ R68, R113, R66 ;  /* 0x0000004271447220 */ /* 0x000fc60000410000 */
[----:B------:R-:W-:Y:S01]  /*2410*/  FMUL.FTZ R64, R57, R57 ;  /* 0x0000003939407220 */ /* 0x000fe20000410000 */
[----:B-1----:R-:W-:-:S03]  /*2420*/  FADD.FTZ R59, R59, R2 ;  /* 0x000000023b3b7221 */ /* 0x002fc60000010000 */
[C---:B------:R-:W-:Y:S01]  /*2430*/  FMUL.FTZ R64, R3.reuse, R64 ;  /* 0x0000004003407220 */ /* 0x040fe20000410000 */
[----:B------:R-:W-:-:S03]  /*2440*/  FFMA.FTZ R3, R3, R58, R68 ;  /* 0x0000003a03037223 */ /* 0x000fc60000010044 */
[----:B------:R-:W-:Y:S01]  /*2450*/  FMUL.FTZ R64, R64, R66 ;  /* 0x0000004240407220 */ /* 0x000fe20000410000 */
[----:B--2---:R-:W-:-:S03]  /*2460*/  FMUL.FTZ R57, R56, R3 ;  /* 0x0000000338397220 */ /* 0x004fc60000410000 */
[----:B------:R-:W-:Y:S02]  /*2470*/  FFMA.FTZ R64, R56, R64, R59 ;  /* 0x0000004038407223 */ /* 0x000fe4000001003b */
[----:B------:R-:W0:Y:S01]  /*2480*/  LDC R56, c[0x0][0x448] ;  /* 0x00011200ff387b82 */ /* 0x000e220000000800 */
[----:B------:R-:W1:Y:S04]  /*2490*/  SHFL.IDX PT, R57, R57, RZ, 0x1f ;  /* 0x00001fff39397589 */ /* 0x000e6800000e0000 */
[----:B------:R-:W0:Y:S01]  /*24a0*/  SHFL.IDX PT, R3, R64, RZ, 0x1f ;  /* 0x00001fff40037589 */ /* 0x000e2200000e0000 */
[----:B-1----:R-:W-:Y:S01]  /*24b0*/  FMUL.FTZ R58, R57, R57 ;  /* 0x00000039393a7220 */ /* 0x002fe20000410000 */
[----:B0-----:R-:W-:-:S04]  /*24c0*/  FFMA.FTZ R56, R3, UR11, R56 ;  /* 0x0000000b03387c23 */ /* 0x001fc80008010038 */
[----:B------:R-:W-:Y:S01]  /*24d0*/  FSEL R99, R58, RZ, P0 ;  /* 0x000000ff3a637208 */ /* 0x000fe20000000000 */
[----:B------:R-:W0:Y:S04]  /*24e0*/  @!P1 LDC.64 R2, c[0x0][0x3c0] ;  /* 0x0000f000ff029b82 */ /* 0x000e280000000a00 */
[----:B------:R-:W-:-:S04]  /*24f0*/  FADD.FTZ R56, R56, R99 ;  /* 0x0000006338387221 */ /* 0x000fc80000010000 */
[----:B------:R-:W1:Y:S02]  /*2500*/  @!P1 LDC.64 R58, c[0x0][0x3c8] ;  /* 0x0000f200ff3a9b82 */ /* 0x000e640000000a00 */
[----:B------:R-:W2:Y:S01]  /*2510*/  MUFU.RSQ R56, R56 ;  /* 0x0000003800387308 */ /* 0x000ea20000001400 */
[----:B0-----:R-:W-:-:S05]  /*2520*/  @!P1 IMAD.WIDE R2, R60, 0x4, R2 ;  /* 0x000000043c029825 */ /* 0x001fca00078e0202 */
[----:B------:R0:W-:Y:S01]  /*2530*/  @!P1 STG.E desc[UR6][R2.64], R57 ;  /* 0x0000003902009986 */ /* 0x0001e2000c101906 */
[----:B-1----:R-:W-:-:S05]  /*2540*/  @!P1 IMAD.WIDE R58, R60, 0x4, R58 ;  /* 0x000000043c3a9825 */ /* 0x002fca00078e023a */
[----:B--2---:R0:W-:Y:S01]  /*2550*/  @!P1 STG.E desc[UR6][R58.64], R56 ;  /* 0x000000383a009986 */ /* 0x0041e2000c101906 */
[----:B------:R-:W-:-:S13]  /*2560*/  ISETP.GE.AND P1, PT, R62, 0x1, PT ;  /* 0x000000013e00780c */ /* 0x000fda0003f26270 */
[----:B0-----:R-:W-:Y:S05]  /*2570*/  @!P1 BRA `(.L_x_4204) ;  /* 0x00000004008c9947 */ /* 0x001fea0003800000 */
[----:B------:R-:W-:Y:S02]  /*2580*/  IADD3 R62, PT, PT, R62, -0x1, RZ ;  /* 0xffffffff3e3e7810 */ /* 0x000fe40007ffe0ff */
[----:B------:R-:W-:-:S03]  /*2590*/  FSEL R2, R57, RZ, !P0 ;  /* 0x000000ff39027208 */ /* 0x000fc60004000000 */
[----:B------:R-:W-:Y:S02]  /*25a0*/  IMAD R62, R62, R61, RZ ;  /* 0x0000003d3e3e7224 */ /* 0x000fe400078e02ff */
[C---:B------:R-:W-:Y:S01]  /*25b0*/  FADD.FTZ R75, -R2.reuse, R75 ;  /* 0x0000004b024b7221 */ /* 0x040fe20000010100 */
[C---:B------:R-:W-:Y:S01]  /*25c0*/  FADD.FTZ R63, -R2.reuse, R63 ;  /* 0x0000003f023f7221 */ /* 0x040fe20000010100 */
[C---:B------:R-:W-:Y:S01]  /*25d0*/  FADD.FTZ R65, -R2.reuse, R65 ;  /* 0x0000004102417221 */ /* 0x040fe20000010100 */
[----:B------:R-:W-:Y:S01]  /*25e0*/  SHF.R.S32.HI R3, RZ, 0x1f, R62 ;  /* 0x0000001fff037819 */ /* 0x000fe2000001143e */
        /* <DEDUP_REMOVED lines=21> */
[----:B------:R-:W-:Y:S01]  /*2740*/  LEA.HI R57, R3, R62, RZ, 0x3 ;  /* 0x0000003e03397211 */ /* 0x000fe200078f18ff */
[C---:B------:R-:W-:Y:S01]  /*2750*/  FMUL.FTZ R59, R56.reuse, R59 ;  /* 0x0000003b383b7220 */ /* 0x040fe20000410000 */
[----:B------:R-:W0:Y:S01]  /*2760*/  LDC.64 R2, c[0x0][0x428] ;  /* 0x00010a00ff027b82 */ /* 0x000e220000000a00 */
[C---:B------:R-:W-:Y:S01]  /*2770*/  FMUL.FTZ R62, R56.reuse, R71 ;  /* 0x00000047383e7220 */ /* 0x040fe20000410000 */
[C---:B------:R-:W-:Y:S01]  /*2780*/  FMUL.FTZ R73, R56.reuse, R73 ;  /* 0x0000004938497220 */ /* 0x040fe20000410000 */
[C---:B------:R-:W-:Y:S01]  /*2790*/  FMUL.FTZ R64, R56.reuse, R77 ;  /* 0x0000004d38407220 */ /* 0x040fe20000410000 */
[----:B------:R-:W-:Y:S01]  /*27a0*/  LEA.HI.SX32 R57, R57, R0, 0x1d ;  /* 0x0000000039397211 */ /* 0x000fe200078feaff */
        /* <DEDUP_REMOVED lines=22> */
[C---:B------:R-:W-:Y:S01]  /*2910*/  IADD3 R65, PT, PT, R57.reuse, 0x100, RZ ;  /* 0x0000010039417810 */ /* 0x040fe20007ffe0ff */
[----:B------:R-:W-:Y:S01]  /*2920*/  FFMA.FTZ R56, R64, R51, R27 ;  /* 0x0000003340387223 */ /* 0x000fe2000001001b */
[----:B------:R-:W-:Y:S01]  /*2930*/  FFMA.FTZ R67, R62, R49, R25 ;  /* 0x000000313e437223 */ /* 0x000fe20000010019 */
[C---:B------:R-:W-:Y:S01]  /*2940*/  IADD3 R71, PT, PT, R57.reuse, 0x200, RZ ;  /* 0x0000020039477810 */ /* 0x040fe20007ffe0ff */
[----:B0-----:R-:W-:-:S04]  /*2950*/  IMAD.WIDE.U32 R62, R57, 0x10, R2 ;  /* 0x00000010393e7825 */ /* 0x001fc800078e0002 */
[----:B------:R-:W-:Y:S01]  /*2960*/  FFMA.FTZ R57, R69, R54, R30 ;  /* 0x0000003645397223 */ /* 0x000fe2000001001e */
[----:B------:R-:W-:Y:S01]  /*2970*/  FFMA.FTZ R72, R72, R55, R31 ;  /* 0x0000003748487223 */ /* 0x000fe2000001001f */
[----:B------:R-:W-:Y:S01]  /*2980*/  F2FP.BF16.F32.PACK_AB R59, R56, R59 ;  /* 0x0000003b383b723e */ /* 0x000fe200000010ff */
[----:B------:R-:W-:Y:S01]  /*2990*/  IMAD.WIDE.U32 R64, R65, 0x10, R2 ;  /* 0x0000001041407825 */ /* 0x000fe200078e0002 */
[----:B------:R-:W-:-:S03]  /*29a0*/  F2FP.BF16.F32.PACK_AB R58, R67, R58 ;  /* 0x0000003a433a723e */ /* 0x000fc600000010ff */
        /* <DEDUP_REMOVED lines=22> */
[----:B------:R-:W-:Y:S01]  /*2b10*/  F2FP.BF16.F32.PACK_AB R70, R73, R70 ;  /* 0x000000464946723e */ /* 0x000fe200000010ff */
[----:B------:R0:W-:Y:S01]  /*2b20*/  STG.E.128 desc[UR6][R62.64], R56 ;  /* 0x000000383e007986 */ /* 0x0001e2000c101d06 */
[----:B------:R-:W-:Y:S02]  /*2b30*/  F2FP.BF16.F32.PACK_AB R69, R74, R69 ;  /* 0x000000454a45723e */ /* 0x000fe400000010ff */
[----:B------:R-:W-:Y:S02]  /*2b40*/  F2FP.BF16.F32.PACK_AB R68, R66, R61 ;  /* 0x0000003d4244723e */ /* 0x000fe400000010ff */
[----:B------:R-:W-:Y:S02]  /*2b50*/  F2FP.BF16.F32.PACK_AB R75, R84, R107 ;  /* 0x0000006b544b723e */ /* 0x000fe400000010ff */
[----:B------:R-:W-:Y:S01]  /*2b60*/  F2FP.BF16.F32.PACK_AB R74, R82, R103 ;  /* 0x00000067524a723e */ /* 0x000fe200000010ff */
[----:B------:R0:W-:Y:S01]  /*2b70*/  STG.E.128 desc[UR6][R64.64], R68 ;  /* 0x0000004440007986 */ /* 0x0001e2000c101d06 */
[----:B------:R-:W-:-:S02]  /*2b80*/  F2FP.BF16.F32.PACK_AB R73, R80, R91 ;  /* 0x0000005b5049723e */ /* 0x000fc400000010ff */
[----:B------:R-:W-:-:S05]  /*2b90*/  F2FP.BF16.F32.PACK_AB R72, R72, R109 ;  /* 0x0000006d4848723e */ /* 0x000fca00000010ff */
[----:B------:R0:W-:Y:S02]  /*2ba0*/  STG.E.128 desc[UR6][R2.64], R72 ;  /* 0x0000004802007986 */ /* 0x0001e4000c101d06 */
.L_x_4204:
[----:B0-----:R-:W0:Y:S01]  /*2bb0*/  LDC.64 R2, c[0x0][0x380] ;  /* 0x0000e000ff027b82 */ /* 0x001e220000000a00 */
[----:B------:R-:W-:Y:S01]  /*2bc0*/  UPLOP3.LUT UP1, UPT, UPT, UPT, UP1, 0x40, 0x4 ;  /* 0x000000000004789c */ /* 0x000fe20003f2e810 */
[----:B0-----:R-:W-:-:S04]  /*2bd0*/  IADD3 R60, PT, PT, R60, R2, RZ ;  /* 0x000000023c3c7210 */ /* 0x001fc80007ffe0ff */
[----:B------:R-:W-:-:S13]  /*2be0*/  ISETP.GE.AND P0, PT, R60, R3, PT ;  /* 0x000000033c00720c */ /* 0x000fda0003f06270 */
[----:B------:R-:W-:Y:S05]  /*2bf0*/  @!P0 BRA `(.L_x_4205) ;  /* 0xffffffd400d48947 */ /* 0x000fea000383ffff */
[----:B------:R-:W-:Y:S05]  /*2c00*/  EXIT ;  /* 0x000000000000794d */ /* 0x000fea0003800000 */
.L_x_4206:
        /* <DEDUP_REMOVED lines=15> */
.L_x_20938:


//--------------------- .text._ZN10layer_norm13ln_fwd_kernelINS_13Kernel_traitsIf13__nv_bfloat16S2_S2_fjLj6144ELj1ELj1ELj8ELj16ENS_18Kernel_traits_baseILj6144EfS2_S2_S2_fjLj256EEEEELb0ELb1ELb0ELb0EEEvNS_9FwdParamsE --------------------------
	.section	.text._ZN10layer_norm13ln_fwd_kernelINS_13Kernel_traitsIf13__nv_bfloat16S2_S2_fjLj6144ELj1ELj1ELj8ELj16ENS_18Kernel_traits_baseILj6144EfS2_S2_S2_fjLj256EEEEELb0ELb1ELb0ELb0EEEvNS_9FwdParamsE,"ax",@progbits
	.align	128
        .global         _ZN10layer_norm13ln_fwd_kernelINS_13Kernel_traitsIf13__nv_bfloat16S2_S2_fjLj6144ELj1ELj1ELj8ELj16ENS_18Kernel_traits_baseILj6144EfS2_S2_S2_fjLj256EEEEELb0ELb1ELb0ELb0EEEvNS_9FwdParamsE
        .type           _ZN10layer_norm13ln_fwd_kernelINS_13Kernel_traitsIf13__nv_bfloat16S2_S2_fjLj6144ELj1ELj1ELj8ELj16ENS_18Kernel_traits_baseILj6144EfS2_S2_S2_fjLj256EEEEELb0ELb1ELb0ELb0EEEvNS_9FwdParamsE,@function
        .size           _ZN10layer_norm13ln_fwd_kernelINS_13Kernel_traitsIf13__nv_bfloat16S2_S2_fjLj6144ELj1ELj1ELj8ELj16ENS_18Kernel_traits_baseILj6144EfS2_S2_S2_fjLj256EEEEELb0ELb1ELb0ELb0EEEvNS_9FwdParamsE,(.L_x_20939 - _ZN10layer_norm13ln_fwd_kernelINS_13Kernel_traitsIf13__nv_bfloat16S2_S2_fjLj6144ELj1ELj1ELj8ELj16ENS_18Kernel_traits_baseILj6144EfS2_S2_S2_fjLj256EEEEELb0ELb1ELb0ELb0EEEvNS_9FwdParamsE)
        .other          _ZN10layer_norm13ln_fwd_kernelINS_13Kernel_traitsIf13__nv_bfloat16S2_S2_fjLj6144ELj1ELj1ELj8ELj16ENS_18Kernel_traits_baseILj6144EfS2_S2_S2_fjLj256EEEEELb0ELb1ELb0ELb0EEEvNS_9FwdParamsE,@"STO_CUDA_ENTRY STV_DEFAULT"
_ZN10layer_norm13ln_fwd_kernelINS_13Kernel_traitsIf13__nv_bfloat16S2_S2_fjLj6144ELj1ELj1ELj8ELj16ENS_18Kernel_traits_baseILj6144EfS2_S2_S2_fjLj256EEEEELb0ELb1ELb0ELb0EEEvNS_9FwdParamsE:
.text._ZN10layer_norm13ln_fwd_kernelINS_13Kernel_traitsIf13__nv_bfloat16S2_S2_fjLj6144ELj1ELj1ELj8ELj16ENS_18Kernel_traits_baseILj6144EfS2_S2_S2_fjLj256EEEEELb0ELb1ELb0ELb0EEEvNS_9FwdParamsE:
[----:B------:R-:W-:Y:S01]  /*0000*/  LDC R1, c[0x0][0x37c] ;  /* 0x0000df00ff017b82 */ /* 0x000fe20000000800 */
[----:B------:R-:W0:Y:S01]  /*0010*/  S2R R94, SR_TID.X ;  /* 0x00000000005e7919 */ /* 0x000e220000002100 */
[----:B------:R-:W1:Y:S06]  /*0020*/  LDCU.64 UR10, c[0x0][0x438] ;  /* 0x00008700ff0a77ac */ /* 0x000e6c0008000a00 */
[----:B------:R-:W2:Y:S01]  /*0030*/  S2UR UR6, SR_CTAID.X ;  /* 0x00000000000679c3 */ /* 0x000ea20000002500 */
[----:B------:R-:W-:Y:S01]  /*0040*/  BSSY.RECONVERGENT B0, `(.L_x_4207) ;  /* 0x0000064000007945 */ /* 0x000fe20003800200 */
[----:B------:R-:W3:Y:S01]  /*0050*/  LDCU UR5, c[0x0][0x388] ;  /* 0x00007100ff0577ac */ /* 0x000ee20008000800 */
[----:B------:R-:W4:Y:S01]  /*0060*/  LDCU.64 UR8, c[0x0][0x358] ;  /* 0x00006b00ff0877ac */ /* 0x000f220008000a00 */
[----:B-1----:R-:W-:-:S02]  /*0070*/  UISETP.NE.U32.AND UP0, UPT, UR10, URZ, UPT ;  /* 0x000000ff0a00728c */ /* 0x002fc4000bf05070 */
[----:B---3--:R-:W-:Y:S02]  /*0080*/  USHF.R.S32.HI UR4, URZ, 0x1f, UR5 ;  /* 0x0000001fff047899 */ /* 0x008fe40008011405 */
[----:B------:R-:W-:Y:S02]  /*0090*/  UISETP.NE.AND.EX UP0, UPT, UR11, URZ, UPT, UP0 ;  /* 0x000000ff0b00728c */ /* 0x000fe4000bf05300 */
[----:B------:R-:W-:Y:S01]  /*00a0*/  ULEA.HI UR4, UR4, UR5, URZ, 0x3 ;  /* 0x0000000504047291 */ /* 0x000fe2000f8f18ff */
[----:B0-----:R-:W-:-:S05]  /*00b0*/  LOP3.LUT R3, R94, 0xe0, RZ, 0xc0, !PT ;  /* 0x000000e05e037812 */ /* 0x001fca00078ec0ff */
[----:B------:R-:W-:Y:S02]  /*00c0*/  MOV R5, UR4 ;  /* 0x0000000400057c02 */ /* 0x000fe40008000f00 */
[----:B------:R-:W-:Y:S02]  /*00d0*/  LOP3.LUT R93, R3, 0x1f, R94, 0xf8, !PT ;  /* 0x0000001f035d7812 */ /* 0x000fe400078ef85e */
[----:B------:R-:W-:Y:S02]  /*00e0*/  LOP3.LUT R11, R94, 0x1f, RZ, 0xc0, !PT ;  /* 0x0000001f5e0b7812 */ /* 0x000fe400078ec0ff */
[----:B------:R-:W-:-:S04]  /*00f0*/  LOP3.LUT R92, R93, 0xff, RZ, 0x3c, !PT ;  /* 0x000000ff5d5c7812 */ /* 0x000fc800078e3cff */
[----:B------:R-:W-:Y:S01]  /*0100*/  LEA.HI.SX32 R92, R5, R92, 0x1d ;  /* 0x0000005c055c7211 */ /* 0x000fe200078feaff */
[----:B--2-4-:R-:W-:Y:S06]  /*0110*/  BRA.U !UP0, `(.L_x_4208) ;  /* 0x0000000108b07547 */ /* 0x014fec000b800000 */
        /* <DEDUP_REMOVED lines=11> */
[----:B------:R3:W5:Y:S03]  /*01d0*/  @P1 LDG.E.128 R56, desc[UR8][R12.64+0x10] ;  /* 0x000010080c381981 */ /* 0x000766000c1e1d00 */
[----:B------:R-:W1:Y:S01]  /*01e0*/  @P0 LDC.64 R6, c[0x0][0x438] ;  /* 0x00010e00ff060b82 */ /* 0x000e620000000a00 */
[----:B------:R3:W5:Y:S01]  /*01f0*/  @P1 LD.E.128 R52, desc[UR8][R14.64] ;  /* 0x000000080e341980 */ /* 0x000762000c101d00 */
[----:B--2---:R-:W-:-:S03]  /*0200*/  @P1 IMAD.WIDE.U32 R16, R19, 0x20, R16 ;  /* 0x0000002013101825 */ /* 0x004fc600078e0010 */
[----:B------:R3:W5:Y:S03]  /*0210*/  @P1 LD.E.128 R48, desc[UR8][R14.64+0x10] ;  /* 0x000010080e301980 */ /* 0x000766000c101d00 */
[----:B------:R-:W2:Y:S01]  /*0220*/  @P0 LDC.64 R8, c[0x0][0x3e8] ;  /* 0x0000fa00ff080b82 */ /* 0x000ea20000000a00 */
[----:B------:R3:W5:Y:S04]  /*0230*/  @P1 LDG.E.128 R44, desc[UR8][R16.64] ;  /* 0x00000008102c1981 */ /* 0x000768000c1e1d00 */
[----:B------:R3:W5:Y:S01]  /*0240*/  @P1 LDG.E.128 R40, desc[UR8][R16.64+0x10] ;  /* 0x0000100810281981 */ /* 0x000762000c1e1d00 */
[----:B0-----:R-:W-:-:S05]  /*0250*/  @P0 IMAD.WIDE.U32 R4, R93, 0x20, R4 ;  /* 0x000000205d040825 */ /* 0x001fca00078e0004 */
[----:B------:R3:W5:Y:S01]  /*0260*/  @P0 LDG.E.128 R84, desc[UR8][R4.64] ;  /* 0x0000000804540981 */ /* 0x000762000c1e1d00 */
[----:B-1----:R-:W-:-:S03]  /*0270*/  @P0 IMAD.WIDE.U32 R6, R93, 0x20, R6 ;  /* 0x000000205d060825 */ /* 0x002fc600078e0006 */
[----:B------:R3:W5:Y:S04]  /*0280*/  @P0 LDG.E.128 R80, desc[UR8][R4.64+0x10] ;  /* 0x0000100804500981 */ /* 0x000768000c1e1d00 */
[----:B------:R3:W5:Y:S01]  /*0290*/  @P0 LD.E.128 R76, desc[UR8][R6.64] ;  /* 0x00000008064c0980 */ /* 0x000762000c101d00 */
[----:B--2---:R-:W-:-:S03]  /*02a0*/  @P0 IMAD.WIDE.U32 R8, R93, 0x20, R8 ;  /* 0x000000205d080825 */ /* 0x004fc600078e0008 */
[----:B------:R3:W5:Y:S04]  /*02b0*/  @P0 LD.E.128 R72, desc[UR8][R6.64+0x10] ;  /* 0x0000100806480980 */ /* 0x000768000c101d00 */
[----:B------:R3:W5:Y:S04]  /*02c0*/  @P0 LDG.E.128 R68, desc[UR8][R8.64] ;  /* 0x0000000808440981 */ /* 0x000768000c1e1d00 */
[----:B------:R3:W5:Y:S01]  /*02d0*/  @P0 LDG.E.128 R64, desc[UR8][R8.64+0x10] ;  /* 0x0000100808400981 */ /* 0x000762000c1e1d00 */
[----:B------:R-:W-:Y:S02]  /*02e0*/  ISETP.GE.U32.AND P0, PT, R92, 0x300, PT ;  /* 0x000003005c00780c */ /* 0x000fe40003f06070 */
[----:B------:R-:W-:-:S11]  /*02f0*/  @P1 IADD3 R19, PT, PT, R19, 0x100, RZ ;  /* 0x0000010013131810 */ /* 0x000fd60007ffe0ff */
[----:B---3--:R-:W-:Y:S05]  /*0300*/  @!P0 BRA `(.L_x_4209) ;  /* 0x0000000000dc8947 */ /* 0x008fea0003800000 */
[----:B------:R-:W0:Y:S08]  /*0310*/  LDC.64 R4, c[0x0][0x3d0] ;  /* 0x0000f400ff047b82 */ /* 0x000e300000000a00 */
[----:B------:R-:W1:Y:S08]  /*0320*/  LDC.64 R6, c[0x0][0x438] ;  /* 0x00010e00ff067b82 */ /* 0x000e700000000a00 */
[----:B------:R-:W2:Y:S01]  /*0330*/  LDC.64 R8, c[0x0][0x3e8] ;  /* 0x0000fa00ff087b82 */ /* 0x000ea20000000a00 */
[----:B0-----:R-:W-:-:S05]  /*0340*/  IMAD.WIDE.U32 R4, R19, 0x20, R4 ;  /* 0x0000002013047825 */ /* 0x001fca00078e0004 */
[----:B------:R0:W5:Y:S01]  /*0350*/  LDG.E.128 R36, desc[UR8][R4.64] ;  /* 0x0000000804247981 */ /* 0x000162000c1e1d00 */
[----:B-1----:R-:W-:-:S03]  /*0360*/  IMAD.WIDE.U32 R6, R19, 0x20, R6 ;  /* 0x0000002013067825 */ /* 0x002fc600078e0006 */
[----:B------:R0:W5:Y:S04]  /*0370*/  LDG.E.128 R32, desc[UR8][R4.64+0x10] ;  /* 0x0000100804207981 */ /* 0x000168000c1e1d00 */
[----:B------:R0:W5:Y:S01]  /*0380*/  LD.E.128 R28, desc[UR8][R6.64] ;  /* 0x00000008061c7980 */ /* 0x000162000c101d00 */
[----:B--2---:R-:W-:-:S03]  /*0390*/  IMAD.WIDE.U32 R8, R19, 0x20, R8 ;  /* 0x0000002013087825 */ /* 0x004fc600078e0008 */
[----:B------:R0:W5:Y:S04]  /*03a0*/  LD.E.128 R24, desc[UR8][R6.64+0x10] ;  /* 0x0000100806187980 */ /* 0x000168000c101d00 */
[----:B------:R0:W5:Y:S04]  /*03b0*/  LDG.E.128 R20, desc[UR8][R8.64] ;  /* 0x0000000808147981 */ /* 0x000168000c1e1d00 */
[----:B------:R0:W5:Y:S01]  /*03c0*/  LDG.E.128 R16, desc[UR8][R8.64+0x10] ;  /* 0x0000100808107981 */ /* 0x000162000c1e1d00 */
[----:B------:R-:W-:Y:S05]  /*03d0*/  BRA `(.L_x_4209) ;  /* 0x0000000000a87947 */ /* 0x000fea0003800000 */
.L_x_4208:
[C---:B------:R-:W-:Y:S02]  /*03e0*/  ISETP.GE.U32.AND P1, PT, R92.reuse, 0x200, PT ;  /* 0x000002005c00780c */ /* 0x040fe40003f26070 */
[C---:B------:R-:W-:Y:S02]  /*03f0*/  ISETP.GE.U32.AND P0, PT, R92.reuse, 0x100, PT ;  /* 0x000001005c00780c */ /* 0x040fe40003f06070 */
[----:B------:R-:W-:Y:S02]  /*0400*/  ISETP.GE.U32.AND P2, PT, R92, 0x300, PT ;  /* 0x000003005c00780c */ /* 0x000fe40003f46070 */
[----:B------:R-:W-:-:S07]  /*0410*/  MOV R55, R93 ;  /* 0x0000005d00377202 */ /* 0x000fce0000000f00 */
[----:B------:R-:W0:Y:S02]  /*0420*/  @P1 LDC.64 R4, c[0x0][0x3d0] ;  /* 0x0000f400ff041b82 */ /* 0x000e240000000a00 */
[----:B------:R-:W-:-:S06]  /*0430*/  @P0 LOP3.LUT R55, R93, 0x100, RZ, 0xfc, !PT ;  /* 0x000001005d370812 */ /* 0x000fcc00078efcff */
[----:B------:R-:W1:Y:S08]  /*0440*/  @P1 LDC.64 R6, c[0x0][0x3e8] ;  /* 0x0000fa00ff061b82 */ /* 0x000e700000000a00 */
[----:B------:R-:W2:Y:S08]  /*0450*/  @P0 LDC.64 R8, c[0x0][0x3d0] ;  /* 0x0000f400ff080b82 */ /* 0x000eb00000000a00 */
[----:B------:R-:W3:Y:S01]  /*0460*/  @P0 LDC.64 R12, c[0x0][0x3e8] ;  /* 0x0000fa00ff0c0b82 */ /* 0x000ee20000000a00 */
[----:B0-----:R-:W-:-:S05]  /*0470*/  @P1 IMAD.WIDE.U32 R4, R55, 0x20, R4 ;  /* 0x0000002037041825 */ /* 0x001fca00078e0004 */
[----:B------:R-:W5:Y:S02]  /*0480*/  @P1 LDG.E.128 R60, desc[UR8][R4.64] ;  /* 0x00000008043c1981 */ /* 0x000f64000c1e1d00 */
[----:B------:R-:W0:Y:S01]  /*0490*/  @P2 LDC.64 R50, c[0x0][0x3d0] ;  /* 0x0000f400ff322b82 */ /* 0x000e220000000a00 */
[C---:B-1----:R-:W-:Y:S01]  /*04a0*/  @P1 IMAD.WIDE.U32 R6, R55.reuse, 0x20, R6 ;  /* 0x0000002037061825 */ /* 0x042fe200078e0006 */
[----:B------:R-:W-:Y:S01]  /*04b0*/  @P1 IADD3 R55, PT, PT, R55, 0x100, RZ ;  /* 0x0000010037371810 */ /* 0x000fe20007ffe0ff */
[----:B------:R-:W5:Y:S04]  /*04c0*/  @P1 LDG.E.128 R56, desc[UR8][R4.64+0x10] ;  /* 0x0000100804381981 */ /* 0x000f68000c1e1d00 */
[----:B------:R-:W5:Y:S01]  /*04d0*/  @P1 LDG.E.128 R44, desc[UR8][R6.64] ;  /* 0x00000008062c1981 */ /* 0x000f62000c1e1d00 */
[----:B------:R-:W1:Y:S01]  /*04e0*/  @P2 LDC.64 R52, c[0x0][0x3e8] ;  /* 0x0000fa00ff342b82 */ /* 0x000e620000000a00 */
[----:B--2---:R-:W-:-:S02]  /*04f0*/  @P0 IMAD.WIDE.U32 R14, R93, 0x20, R8 ;  /* 0x000000205d0e0825 */ /* 0x004fc400078e0008 */
[----:B------:R-:W5:Y:S04]  /*0500*/  @P1 LDG.E.128 R40, desc[UR8][R6.64+0x10] ;  /* 0x0000100806281981 */ /* 0x000f68000c1e1d00 */
[----:B------:R-:W5:Y:S01]  /*0510*/  @P0 LDG.E.128 R84, desc[UR8][R14.64] ;  /* 0x000000080e540981 */ /* 0x000f62000c1e1d00 */
[----:B---3--:R-:W-:-:S03]  /*0520*/  @P0 IMAD.WIDE.U32 R48, R93, 0x20, R12 ;  /* 0x000000205d300825 */ /* 0x008fc600078e000c */
[----:B------:R-:W5:Y:S01]  /*0530*/  @P0 LDG.E.128 R80, desc[UR8][R14.64+0x10] ;  /* 0x000010080e500981 */ /* 0x000f62000c1e1d00 */
[----:B------:R-:W-:Y:S02]  /*0540*/  CS2R R74, SRZ ;  /* 0x00000000004a7805 */ /* 0x000fe4000001ff00 */
[----:B------:R-:W-:Y:S02]  /*0550*/  CS2R R72, SRZ ;  /* 0x0000000000487805 */ /* 0x000fe4000001ff00 */
[----:B------:R-:W-:Y:S01]  /*0560*/  CS2R R78, SRZ ;  /* 0x00000000004e7805 */ /* 0x000fe2000001ff00 */
[----:B------:R-:W5:Y:S01]  /*0570*/  @P0 LDG.E.128 R68, desc[UR8][R48.64] ;  /* 0x0000000830440981 */ /* 0x000f62000c1e1d00 */
[C---:B0-----:R-:W-:Y:S01]  /*0580*/  @P2 IMAD.WIDE.U32 R8, R55.reuse, 0x20, R50 ;  /* 0x0000002037082825 */ /* 0x041fe200078e0032 */
[----:B------:R-:W-:Y:S02]  /*0590*/  CS2R R76, SRZ ;  /* 0x00000000004c7805 */ /* 0x000fe4000001ff00 */
[----:B------:R-:W-:Y:S01]  /*05a0*/  @P2 CS2R R26, SRZ ;  /* 0x00000000001a2805 */ /* 0x000fe2000001ff00 */
[----:B------:R0:W5:Y:S04]  /*05b0*/  @P0 LDG.E.128 R64, desc[UR8][R48.64+0x10] ;  /* 0x0000100830400981 */ /* 0x000168000c1e1d00 */
[----:B------:R2:W5:Y:S01]  /*05c0*/  @P2 LDG.E.128 R36, desc[UR8][R8.64] ;  /* 0x0000000808242981 */ /* 0x000562000c1e1d00 */
[----:B-1----:R-:W-:-:S03]  /*05d0*/  @P2 IMAD.WIDE.U32 R12, R55, 0x20, R52 ;  /* 0x00000020370c2825 */ /* 0x002fc600078e0034 */
[----:B------:R2:W5:Y:S04]  /*05e0*/  @P2 LDG.E.128 R32, desc[UR8][R8.64+0x10] ;  /* 0x0000100808202981 */ /* 0x000568000c1e1d00 */
[----:B------:R2:W5:Y:S04]  /*05f0*/  @P2 LDG.E.128 R20, desc[UR8][R12.64] ;  /* 0x000000080c142981 */ /* 0x000568000c1e1d00 */
[----:B------:R2:W5:Y:S01]  /*0600*/  @P2 LDG.E.128 R16, desc[UR8][R12.64+0x10] ;  /* 0x000010080c102981 */ /* 0x000562000c1e1d00 */
[----:B------:R-:W-:Y:S02]  /*0610*/  CS2R R50, SRZ ;  /* 0x0000000000327805 */ /* 0x000fe4000001ff00 */
[----:B0-----:R-:W-:-:S02]  /*0620*/  CS2R R48, SRZ ;  /* 0x0000000000307805 */ /* 0x001fc4000001ff00 */
[----:B------:R-:W-:Y:S02]  /*0630*/  CS2R R54, SRZ ;  /* 0x0000000000367805 */ /* 0x000fe4000001ff00 */
[----:B------:R-:W-:Y:S02]  /*0640*/  CS2R R52, SRZ ;  /* 0x0000000000347805 */ /* 0x000fe4000001ff00 */
[----:B------:R-:W-:Y:S02]  /*0650*/  @P2 CS2R R24, SRZ ;  /* 0x0000000000182805 */ /* 0x000fe4000001ff00 */
[----:B------:R-:W-:Y:S02]  /*0660*/  @P2 CS2R R30, SRZ ;  /* 0x00000000001e2805 */ /* 0x000fe4000001ff00 */
[----:B--2---:R-:W-:-:S07]  /*0670*/  @P2 CS2R R28, SRZ ;  /* 0x00000000001c2805 */ /* 0x004fce000001ff00 */
.L_x_4209:
[----:B------:R-:W-:Y:S05]  /*0680*/  BSYNC.RECONVERGENT B0 ;  /* 0x0000000000007941 */ /* 0x000fea0003800200 */
.L_x_4207:
[----:B------:R-:W1:Y:S02]  /*0690*/  LDCU UR5, c[0x0][0x384] ;  /* 0x00007080ff0577ac */ /* 0x000e640008000800 */
[----:B-1----:R-:W-:-:S06]  /*06a0*/  UISETP.GE.AND UP0, UPT, UR6, UR5, UPT ;  /* 0x000000050600728c */ /* 0x002fcc000bf06270 */
[----:B------:R-:W-:-:S13]  /*06b0*/  PLOP3.LUT P0, PT, PT, PT, UP0, 0x80, 0x8 ;  /* 0x000000000008781c */ /* 0x000fda0003f0f008 */
[----:B------:R-:W-:Y:S05]  /*06c0*/  @P0 EXIT ;  /* 0x000000000000094d */ /* 0x000fea0003800000 */
[----:B------:R-:W-:Y:S01]  /*06d0*/  USHF.R.S32.HI UR5, URZ, 0x3, UR4 ;  /* 0x00000003ff057899 */ /* 0x000fe20008011404 */
[----:B------:R-:W-:Y:S01]  /*06e0*/  IADD3 R0, PT, PT, RZ, -R3, RZ ;  /* 0x80000003ff007210 */ /* 0x000fe20007ffe0ff */
[----:B------:R-:W1:Y:S02]  /*06f0*/  LDCU.64 UR10, c[0x0][0x3e0] ;  /* 0x00007c00ff0a77ac */ /* 0x000e640008000a00 */
[----:B------:R-:W-:Y:S02]  /*0700*/  ULOP3.LUT UR7, UR5, 0xff, URZ, 0xc0, !UPT ;  /* 0x000000ff05077892 */ /* 0x000fe4000f8ec0ff */
[----:B------:R-:W-:Y:S01]  /*0710*/  ULOP3.LUT UR5, UR5, 0xffffff00, URZ, 0xc0, !UPT ;  /* 0xffffff0005057892 */ /* 0x000fe2000f8ec0ff */
[----:B------:R-:W2:Y:S03]  /*0720*/  LDCU UR18, c[0x0][0x388] ;  /* 0x00007100ff1277ac */ /* 0x000ea60008000800 */
[----:B------:R-:W-:-:S02]  /*0730*/  VIADDMNMX R0, R0, UR7, RZ, !PT ;  /* 0x0000000700007c46 */ /* 0x000fc4000f8001ff */
[----:B------:R-:W-:Y:S01]  /*0740*/  MOV R2, UR7 ;  /* 0x0000000700027c02 */ /* 0x000fe20008000f00 */
[----:B------:R-:W3:Y:S01]  /*0750*/  LDCU.U8 UR14, c[0x0][0x410] ;  /* 0x00008200ff0e77ac */ /* 0x000ee20008000000 */
[----:B------:R-:W-:-:S03]  /*0760*/  VIMNMX R0, PT, PT, R0, 0x20, PT ;  /* 0x0000002000007848 */ /* 0x000fc60003fe0100 */
[----:B------:R-:W-:Y:S01]  /*0770*/  IMAD R2, R11, -0x20, R2 ;  /* 0xffffffe00b027824 */ /* 0x000fe200078e0202 */
[----:B------:R-:W-:Y:S01]  /*0780*/  LEA R0, R0, UR5, 0x3 ;  /* 0x0000000500007c11 */ /* 0x000fe2000f8e18ff */
[----:B-1----:R-:W-:Y:S01]  /*0790*/  UISETP.NE.U32.AND UP0, UPT, UR10, URZ, UPT ;  /* 0x000000ff0a00728c */ /* 0x002fe2000bf05070 */
[----:B------:R-:W1:Y:S02]  /*07a0*/  LDCU UR15, c[0x0][0x400] ;  /* 0x00008000ff0f77ac */ /* 0x000e640008000800 */
[----:B------:R-:W-:Y:S02]  /*07b0*/  I2FP.F32.U32 R0, R0 ;  /* 0x0000000000007245 */ /* 0x000fe40000201000 */
[----:B------:R-:W-:Y:S01]  /*07c0*/  VIMNMX R2, PT, PT, RZ, R2, !PT ;  /* 0x00000002ff027248 */ /* 0x000fe20007fe0100 */
[----:B------:R-:W4:Y:S01]  /*07d0*/  LDCU.64 UR12, c[0x0][0x3a0] ;  /* 0x00007400ff0c77ac */ /* 0x000f220008000a00 */
[----:B------:R1:W1:Y:S02]  /*07e0*/  MUFU.RCP R10, R0 ;  /* 0x00000000000a7308 */ /* 0x0002640000001000 */
[----:B------:R-:W-:Y:S01]  /*07f0*/  VIMNMX R2, PT, PT, R2, 0x20, PT ;  /* 0x0000002002027848 */ /* 0x000fe20003fe0100 */
[----:B------:R-:W1:Y:S03]  /*0800*/  LDCU.64 UR16, c[0x0][0x380] ;  /* 0x00007000ff1077ac */ /* 0x000e660008000a00 */
[----:B0-----:R-:W-:Y:S01]  /*0810*/  LEA R8, R2, UR5, 0x3 ;  /* 0x0000000502087c11 */ /* 0x001fe2000f8e18ff */
[----:B------:R-:W-:-:S02]  /*0820*/  UISETP.NE.AND.EX UP0, UPT, UR11, URZ, UPT, UP0 ;  /* 0x000000ff0b00728c */ /* 0x000fc4000bf05300 */
[----:B--23--:R-:W-:-:S11]  /*0830*/  UPLOP3.LUT UP2, UPT, UPT, UPT, UPT, 0x40, 0x4 ;  /* 0x000000000004789c */ /* 0x00cfd60003f4e870 */
.L_x_4230:
        /* <DEDUP_REMOVED lines=13> */
[----:B------:R-:W-:-:S04]  /*0910*/  LEA.HI.SX32 R95, R90, R93, 0x1d ;  /* 0x0000005d5a5f7211 */ /* 0x000fc800078feaff */
[----:B------:R-:W-:Y:S02]  /*0920*/  MOV R112, R95 ;  /* 0x0000005f00707202 */ /* 0x000fe40000000f00 */
[----:B--2---:R-:W-:-:S13]  /*0930*/  @P0 R2UR UR7, R88 ;  /* 0x00000000580702ca */ /* 0x004fda00000e0000 */
[----:B------:R-:W-:Y:S01]  /*0940*/  @UP0 USHF.L.U32 UR4, UR7, 0x10, URZ ;  /* 0x0000001007040899 */ /* 0x000fe200080006ff */
[----:B------:R-:W-:Y:S11]  /*0950*/  @!P2 BRA `(.L_x_4211) ;  /* 0x000000040068a947 */ /* 0x000ff60003800000 */
[----:B------:R-:W0:Y:S02]  /*0960*/  LDC.64 R4, c[0x0][0x390] ;  /* 0x0000e400ff047b82 */ /* 0x000e240000000a00 */
[----:B0-----:R-:W-:-:S06]  /*0970*/  IMAD.WIDE.U32 R4, R95, 0x10, R4 ;  /* 0x000000105f047825 */ /* 0x001fcc00078e0004 */
[----:B------:R-:W5:Y:S01]  /*0980*/  LDG.E.128 R4, desc[UR8][R4.64] ;  /* 0x0000000804047981 */ /* 0x000f62000c1e1d00 */
[----:B----4-:R-:W-:-:S04]  /*0990*/  UISETP.NE.U32.AND UP1, UPT, UR12, URZ, UPT ;  /* 0x000000ff0c00728c */ /* 0x010fc8000bf25070 */
[----:B------:R-:W-:-:S09]  /*09a0*/  UISETP.NE.AND.EX UP1, UPT, UR13, URZ, UPT, UP1 ;  /* 0x000000ff0d00728c */ /* 0x000fd2000bf25310 */
[----:B------:R-:W-:Y:S05]  /*09b0*/  BRA.U !UP1, `(.L_x_4212) ;  /* 0x0000000109c07547 */ /* 0x000fea000b800000 */
[----:B------:R-:W0:Y:S02]  /*09c0*/  LDC.64 R12, c[0x0][0x3a0] ;  /* 0x0000e800ff0c7b82 */ /* 0x000e240000000a00 */
[----:B0-----:R-:W-:-:S06]  /*09d0*/  IMAD.WIDE.U32 R12, R95, 0x10, R12 ;  /* 0x000000105f0c7825 */ /* 0x001fcc00078e000c */
[----:B------:R-:W2:Y:S01]  /*09e0*/  LDG.E.128 R12, desc[UR8][R12.64] ;  /* 0x000000080c0c7981 */ /* 0x000ea2000c1e1d00 */
[C---:B-----5:R-:W-:Y:S02]  /*09f0*/  PRMT R3, R4.reuse, 0x7632, R3 ;  /* 0x0000763204037816 */ /* 0x060fe40000000003 */
[----:B------:R-:W-:Y:S02]  /*0a00*/  SHF.L.U32 R4, R4, 0x10, RZ ;  /* 0x0000001004047819 */ /* 0x000fe400000006ff */
[C---:B------:R-:W-:Y:S02]  /*0a10*/  SHF.L.U32 R2, R5.reuse, 0x10, RZ ;  /* 0x0000001005027819 */ /* 0x040fe400000006ff */
[----:B-1----:R-:W-:Y:S01]  /*0a20*/  PRMT R0, R5, 0x7632, R0 ;  /* 0x0000763205007816 */ /* 0x002fe20000000000 */
[----:B------:R-:W-:Y:S01]  /*0a30*/  FMUL.FTZ R5, R4, UR4 ;  /* 0x0000000404057c20 */ /* 0x000fe20008410000 */
[----:B------:R-:W-:Y:S01]  /*0a40*/  PRMT R88, R6, 0x7632, R88 ;  /* 0x0000763206587816 */ /* 0x000fe20000000058 */
[----:B------:R-:W-:Y:S01]  /*0a50*/  FMUL.FTZ R9, R2, UR4 ;  /* 0x0000000402097c20 */ /* 0x000fe20008410000 */
[----:B------:R-:W-:-:S02]  /*0a60*/  SHF.L.U32 R89, R6, 0x10, RZ ;  /* 0x0000001006597819 */ /* 0x000fc400000006ff */
[C---:B------:R-:W-:Y:S02]  /*0a70*/  PRMT R90, R7.reuse, 0x7632, R90 ;  /* 0x00007632075a7816 */ /* 0x040fe4000000005a */
[----:B------:R-:W-:Y:S01]  /*0a80*/  SHF.L.U32 R7, R7, 0x10, RZ ;  /* 0x0000001007077819 */ /* 0x000fe200000006ff */
[----:B------:R-:W-:Y:S01]  /*0a90*/  FMUL.FTZ R89, R89, UR4 ;  /* 0x0000000459597c20 */ /* 0x000fe20008410000 */
[----:B------:R-:W-:Y:S02]  /*0aa0*/  SHF.L.U32 R88, R88, 0x10, RZ ;  /* 0x0000001058587819 */ /* 0x000fe400000006ff */
[----:B--2---:R-:W-:Y:S02]  /*0ab0*/  SHF.L.U32 R6, R12, 0x10, RZ ;  /* 0x000000100c067819 */ /* 0x004fe400000006ff */
[----:B------:R-:W-:Y:S02]  /*0ac0*/  SHF.L.U32 R4, R13, 0x10, RZ ;  /* 0x000000100d047819 */ /* 0x000fe400000006ff */
[----:B------:R-:W-:Y:S01]  /*0ad0*/  SHF.L.U32 R112, R15, 0x10, RZ ;  /* 0x000000100f707819 */ /* 0x000fe200000006ff */
[----:B------:R-:W-:Y:S01]  /*0ae0*/  FFMA.FTZ R6, R5, R68, R6 ;  /* 0x0000004405067223 */ /* 0x000fe20000010006 */
[----:B------:R-:W-:Y:S01]  /*0af0*/  FMUL.FTZ R5, R7, UR4 ;  /* 0x0000000407057c20 */ /* 0x000fe20008410000 */
[----:B------:R-:W-:Y:S01]  /*0b00*/  FFMA.FTZ R4, R9, R70, R4 ;  /* 0x0000004609047223 */ /* 0x000fe20000010004 */
[----:B------:R-:W-:-:S02]  /*0b10*/  SHF.L.U32 R7, R0, 0x10, RZ ;  /* 0x0000001000077819 */ /* 0x000fc400000006ff */
[----:B------:R-:W-:Y:S01]  /*0b20*/  SHF.L.U32 R9, R90, 0x10, RZ ;  /* 0x000000105a097819 */ /* 0x000fe200000006ff */
[----:B------:R-:W-:Y:S01]  /*0b30*/  FFMA.FTZ R0, R5, R66, R112 ;  /* 0x0000004205007223 */ /* 0x000fe20000010070 */
[----:B------:R-:W-:Y:S01]  /*0b40*/  SHF.L.U32 R2, R14, 0x10, RZ ;  /* 0x000000100e027819 */ /* 0x000fe200000006ff */
[----:B------:R-:W-:Y:S01]  /*0b50*/  FMUL.FTZ R90, R7, UR4 ;  /* 0x00000004075a7c20 */ /* 0x000fe20008410000 */
[----:B------:R-:W-:Y:S01]  /*0b60*/  SHF.L.U32 R5, R3, 0x10, RZ ;  /* 0x0000001003057819 */ /* 0x000fe200000006ff */
[----:B------:R-:W-:Y:S01]  /*0b70*/  FMUL.FTZ R112, R88, UR4 ;  /* 0x0000000458707c20 */ /* 0x000fe20008410000 */
[----:B------:R-:W-:Y:S01]  /*0b80*/  FMUL.FTZ R114, R9, UR4 ;  /* 0x0000000409727c20 */ /* 0x000fe20008410000 */
[----:B------:R-:W-:Y:S01]  /*0b90*/  PRMT R88, R15, 0x7632, R88 ;  /* 0x000076320f587816 */ /* 0x000fe20000000058 */
[----:B------:R-:W-:Y:S01]  /*0ba0*/  FFMA.FTZ R2, R89, R64, R2 ;  /* 0x0000004059027223 */ /* 0x000fe20000010002 */
[----:B------:R-:W-:Y:S02]  /*0bb0*/  PRMT R9, R14, 0x7632, R9 ;  /* 0x000076320e097816 */ /* 0x000fe40000000009 */
[----:B------:R-:W-:-:S02]  /*0bc0*/  PRMT R7, R13, 0x7632, R7 ;  /* 0x000076320d077816 */ /* 0x000fc40000000007 */
[----:B------:R-:W-:Y:S02]  /*0bd0*/  PRMT R3, R12, 0x7632, R3 ;  /* 0x000076320c037816 */ /* 0x000fe40000000003 */
[----:B------:R-:W-:Y:S01]  /*0be0*/  SHF.L.U32 R113, R88, 0x10, RZ ;  /* 0x0000001058717819 */ /* 0x000fe200000006ff */
[----:B------:R-:W-:Y:S01]  /*0bf0*/  FMUL.FTZ R88, R5, UR4 ;  /* 0x0000000405587c20 */ /* 0x000fe20008410000 */
[----:B------:R-:W-:Y:S02]  /*0c00*/  SHF.L.U32 R91, R9, 0x10, RZ ;  /* 0x00000010095b7819 */ /* 0x000fe400000006ff */
[----:B------:R-:W-:Y:S01]  /*0c10*/  SHF.L.U32 R89, R7, 0x10, RZ ;  /* 0x0000001007597819 */ /* 0x000fe200000006ff */
[----:B------:R-:W-:Y:S01]  /*0c20*/  FFMA.FTZ R9, R114, R67, R113 ;  /* 0x0000004372097223 */ /* 0x000fe20000010071 */
        /* <DEDUP_REMOVED lines=9> */
.L_x_4212:
[----:B-1---5:R-:W-:Y:S02]  /*0cc0*/  PRMT R0, R4, 0x7632, R0 ;  /* 0x0000763204007816 */ /* 0x022fe40000000000 */
[----:B------:R-:W-:Y:S02]  /*0cd0*/  PRMT R2, R5, 0x7632, R2 ;  /* 0x0000763205027816 */ /* 0x000fe40000000002 */
[----:B------:R-:W-:Y:S02]  /*0ce0*/  PRMT R9, R6, 0x7632, R9 ;  /* 0x0000763206097816 */ /* 0x000fe40000000009 */
[----:B------:R-:W-:Y:S02]  /*0cf0*/  PRMT R88, R7, 0x7632, R88 ;  /* 0x0000763207587816 */ /* 0x000fe40000000058 */
[----:B------:R-:W-:Y:S02]  /*0d00*/  SHF.L.U32 R4, R4, 0x10, RZ ;  /* 0x0000001004047819 */ /* 0x000fe400000006ff */
[----:B------:R-:W-:-:S02]  /*0d10*/  SHF.L.U32 R5, R5, 0x10, RZ ;  /* 0x0000001005057819 */ /* 0x000fc400000006ff */
        /* <DEDUP_REMOVED lines=11> */
[----:B------:R-:W-:Y:S01]  /*0dd0*/  FMUL.FTZ R88, R0, UR4 ;  /* 0x0000000400587c20 */ /* 0x000fe20008410000 */
[----:B------:R-:W-:Y:S01]  /*0de0*/  FMUL.FTZ R90, R2, UR4 ;  /* 0x00000004025a7c20 */ /* 0x000fe20008410000 */
[----:B------:R-:W-:Y:S01]  /*0df0*/  FMUL.FTZ R112, R9, UR4 ;  /* 0x0000000409707c20 */ /* 0x000fe20008410000 */
[----:B------:R-:W-:Y:S01]  /*0e00*/  FMUL.FTZ R4, R5, R70 ;  /* 0x0000004605047220 */ /* 0x000fe20000410000 */
[----:B------:R-:W-:Y:S01]  /*0e10*/  FMUL.FTZ R114, R91, UR4 ;  /* 0x000000045b727c20 */ /* 0x000fe20008410000 */
[----:B------:R-:W-:Y:S01]  /*0e20*/  FMUL.FTZ R2, R7, R64 ;  /* 0x0000004007027220 */ /* 0x000fe20000410000 */
        /* <DEDUP_REMOVED lines=9> */
.L_x_4213:
[----:B------:R-:W0:Y:S02]  /*0ec0*/  LDC.64 R112, c[0x0][0x3a8] ;  /* 0x0000ea00ff707b82 */ /* 0x000e240000000a00 */
[C---:B0-----:R-:W-:Y:S01]  /*0ed0*/  IMAD.WIDE.U32 R114, R95.reuse, 0x10, R112 ;  /* 0x000000105f727825 */ /* 0x041fe200078e0070 */
[----:B------:R-:W-:-:S04]  /*0ee0*/  IADD3 R112, PT, PT, R95, 0x100, RZ ;  /* 0x000001005f707810 */ /* 0x000fc80007ffe0ff */
[----:B------:R0:W-:Y:S03]  /*0ef0*/  STG.E.128 desc[UR8][R114.64], R88 ;  /* 0x0000005872007986 */ /* 0x0001e6000c101d08 */
.L_x_4211:
[----:B-1--4-:R-:W-:Y:S05]  /*0f00*/  BSYNC.RECONVERGENT B0 ;  /* 0x0000000000007941 */ /* 0x012fea0003800200 */
.L_x_4210:
        /* <DEDUP_REMOVED lines=12> */
[C---:B0----5:R-:W-:Y:S02]  /*0fd0*/  SHF.L.U32 R97, R88.reuse, 0x10, RZ ;  /* 0x0000001058617819 */ /* 0x061fe400000006ff */
[----:B------:R-:W-:Y:S02]  /*0fe0*/  PRMT R98, R88, 0x7632, R98 ;  /* 0x0000763258627816 */ /* 0x000fe40000000062 */
[----:B------:R-:W-:Y:S01]  /*0ff0*/  PRMT R96, R89, 0x7632, R96 ;  /* 0x0000763259607816 */ /* 0x000fe20000000060 */
[----:B------:R-:W-:Y:S01]  /*1000*/  FMUL.FTZ R97, R97, UR4 ;  /* 0x0000000461617c20 */ /* 0x000fe20008410000 */
[----:B------:R-:W-:Y:S02]  /*1010*/  SHF.L.U32 R99, R89, 0x10, RZ ;  /* 0x0000001059637819 */ /* 0x000fe400000006ff */
[C---:B------:R-:W-:Y:S02]  /*1020*/  PRMT R88, R90.reuse, 0x7632, R88 ;  /* 0x000076325a587816 */ /* 0x040fe40000000058 */
[----:B------:R-:W-:Y:S01]  /*1030*/  SHF.L.U32 R101, R90, 0x10, RZ ;  /* 0x000000105a657819 */ /* 0x000fe200000006ff */
[----:B------:R-:W-:Y:S01]  /*1040*/  FMUL.FTZ R99, R99, UR4 ;  /* 0x0000000463637c20 */ /* 0x000fe20008410000 */
[----:B------:R-:W-:-:S02]  /*1050*/  PRMT R89, R91, 0x7632, R89 ;  /* 0x000076325b597816 */ /* 0x000fc40000000059 */
[----:B------:R-:W-:Y:S01]  /*1060*/  SHF.L.U32 R91, R91, 0x10, RZ ;  /* 0x000000105b5b7819 */ /* 0x000fe200000006ff */
[----:B------:R-:W-:Y:S01]  /*1070*/  FMUL.FTZ R101, R101, UR4 ;  /* 0x0000000465657c20 */ /* 0x000fe20008410000 */
[----:B------:R-:W-:Y:S02]  /*1080*/  SHF.L.U32 R90, R12, 0x10, RZ ;  /* 0x000000100c5a7819 */ /* 0x000fe400000006ff */
[----:B------:R-:W-:Y:S01]  /*1090*/  SHF.L.U32 R100, R13, 0x10, RZ ;  /* 0x000000100d647819 */ /* 0x000fe200000006ff */
[----:B------:R-:W-:Y:S01]  /*10a0*/  FMUL.FTZ R91, R91, UR4 ;  /* 0x000000045b5b7c20 */ /* 0x000fe20008410000 */
[----:B------:R-:W-:Y:S01]  /*10b0*/  SHF.L.U32 R114, R15, 0x10, RZ ;  /* 0x000000100f727819 */ /* 0x000fe200000006ff */
[----:B------:R-:W-:Y:S01]  /*10c0*/  FFMA.FTZ R97, R97, R44, R90 ;  /* 0x0000002c61617223 */ /* 0x000fe2000001005a */
[----:B------:R-:W-:Y:S01]  /*10d0*/  SHF.L.U32 R102, R14, 0x10, RZ ;  /* 0x000000100e667819 */ /* 0x000fe200000006ff */
[----:B------:R-:W-:Y:S01]  /*10e0*/  FFMA.FTZ R99, R99, R46, R100 ;  /* 0x0000002e63637223 */ /* 0x000fe20000010064 */
[----:B------:R-:W-:Y:S01]  /*10f0*/  PRMT R90, R12, 0x7632, R90 ;  /* 0x000076320c5a7816 */ /* 0x000fe2000000005a */
[----:B------:R-:W-:Y:S01]  /*1100*/  FFMA.FTZ R103, R91, R42, R114 ;  /* 0x0000002a5b677223 */ /* 0x000fe20000010072 */
[----:B------:R-:W-:Y:S01]  /*1110*/  PRMT R100, R13, 0x7632, R100 ;  /* 0x000076320d647816 */ /* 0x000fe20000000064 */
[----:B------:R-:W-:Y:S01]  /*1120*/  FFMA.FTZ R101, R101, R40, R102 ;  /* 0x0000002865657223 */ /* 0x000fe20000010066 */
[----:B------:R-:W-:-:S02]  /*1130*/  SHF.L.U32 R88, R88, 0x10, RZ ;  /* 0x0000001058587819 */ /* 0x000fc400000006ff */
[----:B------:R-:W-:Y:S02]  /*1140*/  SHF.L.U32 R91, R90, 0x10, RZ ;  /* 0x000000105a5b7819 */ /* 0x000fe400000006ff */
[----:B------:R-:W-:Y:S02]  /*1150*/  SHF.L.U32 R96, R96, 0x10, RZ ;  /* 0x0000001060607819 */ /* 0x000fe400000006ff */
        /* <DEDUP_REMOVED lines=10> */
[----:B------:R-:W-:Y:S01]  /*1200*/  FMUL.FTZ R96, R98, UR4 ;  /* 0x0000000462607c20 */ /* 0x000fe20008410000 */
[----:B------:R-:W-:Y:S01]  /*1210*/  FFMA.FTZ R100, R100, R41, R113 ;  /* 0x0000002964647223 */ /* 0x000fe20000010071 */
[----:B------:R-:W-:Y:S01]  /*1220*/  FFMA.FTZ R98, R88, R47, R89 ;  /* 0x0000002f58627223 */ /* 0x000fe20000010059 */
[----:B------:R-:W-:Y:S01]  /*1230*/  FFMA.FTZ R102, R90, R43, R115 ;  /* 0x0000002b5a667223 */ /* 0x000fe20000010073 */
[----:B------:R-:W-:-:S02]  /*1240*/  FFMA.FTZ R96, R96, R45, R91 ;  /* 0x0000002d60607223 */ /* 0x000fc4000001005b */
[----:B------:R-:W-:Y:S02]  /*1250*/  F2FP.BF16.F32.PACK_AB R90, R100, R101 ;  /* 0x00000065645a723e */ /* 0x000fe400000010ff */
[----:B------:R-:W-:Y:S02]  /*1260*/  F2FP.BF16.F32.PACK_AB R91, R102, R103 ;  /* 0x00000067665b723e */ /* 0x000fe400000010ff */
[----:B------:R-:W-:Y:S02]  /*1270*/  F2FP.BF16.F32.PACK_AB R89, R98, R99 ;  /* 0x000000636259723e */ /* 0x000fe400000010ff */
[----:B------:R-:W-:Y:S01]  /*1280*/  F2FP.BF16.F32.PACK_AB R88, R96, R97 ;  /* 0x000000616058723e */ /* 0x000fe200000010ff */
[----:B------:R-:W-:Y:S06]  /*1290*/  BRA `(.L_x_4217) ;  /* 0x0000000000807947 */ /* 0x000fec0003800000 */
.L_x_4216:
[C---:B0----5:R-:W-:Y:S02]  /*12a0*/  PRMT R96, R88.reuse, 0x7632, R96 ;  /* 0x0000763258607816 */ /* 0x061fe40000000060 */
[----:B------:R-:W-:Y:S02]  /*12b0*/  SHF.L.U32 R88, R88, 0x10, RZ ;  /* 0x0000001058587819 */ /* 0x000fe400000006ff */
[----:B------:R-:W-:Y:S02]  /*12c0*/  PRMT R100, R91, 0x7632, R100 ;  /* 0x000076325b647816 */ /* 0x000fe40000000064 */
[----:B------:R-:W-:Y:S01]  /*12d0*/  PRMT R98, R89, 0x7632, R98 ;  /* 0x0000763259627816 */ /* 0x000fe20000000062 */
[----:B------:R-:W-:Y:S01]  /*12e0*/  FMUL.FTZ R97, R88, UR4 ;  /* 0x0000000458617c20 */ /* 0x000fe20008410000 */
[----:B------:R-:W-:Y:S02]  /*12f0*/  PRMT R99, R90, 0x7632, R99 ;  /* 0x000076325a637816 */ /* 0x000fe40000000063 */
[----:B------:R-:W-:Y:S01]  /*1300*/  SHF.L.U32 R100, R100, 0x10, RZ ;  /* 0x0000001064647819 */ /* 0x000fe200000006ff */
[----:B------:R-:W-:Y:S01]  /*1310*/  FMUL.FTZ R97, R97, R44 ;  /* 0x0000002c61617220 */ /* 0x000fe20000410000 */
        /* <DEDUP_REMOVED lines=11> */
[----:B------:R-:W-:Y:S01]  /*13d0*/  FMUL.FTZ R102, R100, R43 ;  /* 0x0000002b64667220 */ /* 0x000fe20000410000 */
[----:B------:R-:W-:Y:S01]  /*13e0*/  FMUL.FTZ R98, R98, UR4 ;  /* 0x0000000462627c20 */ /* 0x000fe20008410000 */
[----:B------:R-:W-:Y:S01]  /*13f0*/  FMUL.FTZ R99, R89, R46 ;  /* 0x0000002e59637220 */ /* 0x000fe20000410000 */
[----:B------:R-:W-:Y:S01]  /*1400*/  FMUL.FTZ R88, R88, UR4 ;  /* 0x0000000458587c20 */ /* 0x000fe20008410000 */
        /* <DEDUP_REMOVED lines=9> */
.L_x_4217:
[----:B------:R-:W0:Y:S02]  /*14a0*/  LDC.64 R114, c[0x0][0x3a8] ;  /* 0x0000ea00ff727b82 */ /* 0x000e240000000a00 */
[C---:B0-----:R-:W-:Y:S01]  /*14b0*/  IMAD.WIDE.U32 R114, R112.reuse, 0x10, R114 ;  /* 0x0000001070727825 */ /* 0x041fe200078e0072 */
[----:B------:R-:W-:-:S04]  /*14c0*/  IADD3 R112, PT, PT, R112, 0x100, RZ ;  /* 0x0000010070707810 */ /* 0x000fc80007ffe0ff */
[----:B------:R1:W-:Y:S03]  /*14d0*/  STG.E.128 desc[UR8][R114.64], R88 ;  /* 0x0000005872007986 */ /* 0x0003e6000c101d08 */
.L_x_4215:
[----:B------:R-:W-:Y:S05]  /*14e0*/  BSYNC.RECONVERGENT B0 ;  /* 0x0000000000007941 */ /* 0x000fea0003800200 */
.L_x_4214:
        /* <DEDUP_REMOVED lines=12> */
[C---:B-----5:R-:W-:Y:S02]  /*15b0*/  PRMT R106, R88.reuse, 0x7632, R106 ;  /* 0x00007632586a7816 */ /* 0x060fe4000000006a */
[----:B0-----:R-:W-:Y:S02]  /*15c0*/  SHF.L.U32 R105, R88, 0x10, RZ ;  /* 0x0000001058697819 */ /* 0x001fe400000006ff */
[C---:B------:R-:W-:Y:S02]  /*15d0*/  PRMT R104, R89.reuse, 0x7632, R104 ;  /* 0x0000763259687816 */ /* 0x040fe40000000068 */
[----:B------:R-:W-:Y:S01]  /*15e0*/  SHF.L.U32 R107, R89, 0x10, RZ ;  /* 0x00000010596b7819 */ /* 0x000fe200000006ff */
[----:B------:R-:W-:Y:S01]  /*15f0*/  FMUL.FTZ R105, R105, UR4 ;  /* 0x0000000469697c20 */ /* 0x000fe20008410000 */
[C---:B------:R-:W-:Y:S02]  /*1600*/  PRMT R88, R90.reuse, 0x7632, R88 ;  /* 0x000076325a587816 */ /* 0x040fe40000000058 */
[----:B------:R-:W-:Y:S01]  /*1610*/  PRMT R89, R91, 0x7632, R89 ;  /* 0x000076325b597816 */ /* 0x000fe20000000059 */
[----:B------:R-:W-:Y:S01]  /*1620*/  FMUL.FTZ R107, R107, UR4 ;  /* 0x000000046b6b7c20 */ /* 0x000fe20008410000 */
[----:B------:R-:W-:-:S02]  /*1630*/  SHF.L.U32 R90, R90, 0x10, RZ ;  /* 0x000000105a5a7819 */ /* 0x000fc400000006ff */
[----:B------:R-:W-:Y:S02]  /*1640*/  SHF.L.U32 R91, R91, 0x10, RZ ;  /* 0x000000105b5b7819 */ /* 0x000fe400000006ff */
[----:B------:R-:W-:Y:S01]  /*1650*/  SHF.L.U32 R108, R12, 0x10, RZ ;  /* 0x000000100c6c7819 */ /* 0x000fe200000006ff */
[----:B------:R-:W-:Y:S01]  /*1660*/  FMUL.FTZ R109, R90, UR4 ;  /* 0x000000045a6d7c20 */ /* 0x000fe20008410000 */
        /* <DEDUP_REMOVED lines=33> */
.L_x_4220:
        /* <DEDUP_REMOVED lines=32> */
.L_x_4221:
[----:B------:R-:W0:Y:S02]  /*1a80*/  LDC.64 R114, c[0x0][0x3a8] ;  /* 0x0000ea00ff727b82 */ /* 0x000e240000000a00 */
[----:B0-----:R-:W-:-:S05]  /*1a90*/  IMAD.WIDE.U32 R114, R112, 0x10, R114 ;  /* 0x0000001070727825 */ /* 0x001fca00078e0072 */
[----:B------:R2:W-:Y:S02]  /*1aa0*/  STG.E.128 desc[UR8][R114.64], R88 ;  /* 0x0000005872007986 */ /* 0x0005e4000c101d08 */
.L_x_4219:
[----:B------:R-:W-:Y:S05]  /*1ab0*/  BSYNC.RECONVERGENT B0 ;  /* 0x0000000000007941 */ /* 0x000fea0003800200 */
.L_x_4218:
        /* <DEDUP_REMOVED lines=97> */
[----:B------:R-:W0:Y:S02]  /*20d0*/  SHFL.BFLY PT, R112, R89, 0x2, 0x1f ;  /* 0x0c401f0059707f89 */ /* 0x000e2400000e0000 */
[----:B0-----:R-:W-:-:S05]  /*20e0*/  FADD.FTZ R112, R89, R112 ;  /* 0x0000007059707221 */ /* 0x001fca0000010000 */
[----:B------:R-:W0:Y:S02]  /*20f0*/  SHFL.BFLY PT, R91, R112, 0x4, 0x1f ;  /* 0x0c801f00705b7f89 */ /* 0x000e2400000e0000 */
[----:B0-----:R-:W-:Y:S01]  /*2100*/  FADD.FTZ R91, R112, R91 ;  /* 0x0000005b705b7221 */ /* 0x001fe20000010000 */
[----:B-1----:R-:W-:Y:S02]  /*2110*/  @!P0 LEA R112, R115, R88, 0x18 ;  /* 0x0000005873708211 */ /* 0x002fe400078ec0ff */
[----:B------:R-:W-:Y:S02]  /*2120*/  CS2R R88, SRZ ;  /* 0x0000000000587805 */ /* 0x000fe4000001ff00 */
[----:B------:R-:W0:Y:S01]  /*2130*/  SHFL.BFLY PT, R114, R91, 0x8, 0x1f ;  /* 0x0d001f005b727f89 */ /* 0x000e2200000e0000 */
[----:B------:R-:W-:-:S04]  /*2140*/  @P4 IADD3 R112, PT, PT, R112, 0x40, RZ ;  /* 0x0000004070704810 */ /* 0x000fc80007ffe0ff */
[----:B------:R-:W-:Y:S01]  /*2150*/  @!P0 LEA R115, R11, R112, 0x3 ;  /* 0x000000700b738211 */ /* 0x000fe200078e18ff */
        /* <DEDUP_REMOVED lines=11> */
.L_x_4223:
[----:B------:R-:W-:Y:S05]  /*2210*/  BSYNC.RECONVERGENT B0 ;  /* 0x0000000000007941 */ /* 0x000fea0003800200 */
.L_x_4222:
[----:B------:R-:W-:Y:S01]  /*2220*/  BAR.SYNC.DEFER_BLOCKING 0x0 ;  /* 0x0000000000007b1d */ /* 0x000fe20000010000 */
[----:B0-----:R-:W-:Y:S01]  /*2230*/  HFMA2 R112, -RZ, RZ, 0, 0 ;  /* 0x00000000ff707431 */ /* 0x001fe200000001ff */
[----:B------:R-:W-:Y:S02]  /*2240*/  @!P0 MOV R112, R8 ;  /* 0x0000000800708202 */ /* 0x000fe40000000f00 */
[----:B------:R-:W-:Y:S02]  /*2250*/  ISETP.NE.AND P4, PT, R94, RZ, PT ;  /* 0x000000ff5e00720c */ /* 0x000fe40003f85270 */
[----:B------:R-:W-:Y:S01]  /*2260*/  I2FP.F32.S32 R116, R112 ;  /* 0x0000007000747245 */ /* 0x000fe20000201400 */
[----:B------:R-:W-:Y:S01]  /*2270*/  BSSY.RECONVERGENT B0, `(.L_x_4224) ;  /* 0x0000065000007945 */ /* 0x000fe20003800200 */
[----:B------:R-:W0:Y:S04]  /*2280*/  SHFL.DOWN PT, R91, R112, 0x4, 0x1f ;  /* 0x08801f00705b7f89 */ /* 0x000e2800000e0000 */
[----:B------:R1:W2:Y:S01]  /*2290*/  @!P0 LDS.64 R88, [R115] ;  /* 0x0000000073588984 */ /* 0x0002a20000000a00 */
[----:B------:R-:W-:-:S02]  /*22a0*/  ISETP.NE.AND P0, PT, RZ, UR14, PT ;  /* 0x0000000eff007c0c */ /* 0x000fc4000bf05270 */
[----:B0-----:R-:W-:Y:S02]  /*22b0*/  I2FP.F32.S32 R117, R91 ;  /* 0x0000005b00757245 */ /* 0x001fe40000201400 */
[----:B------:R-:W-:-:S04]  /*22c0*/  IADD3 R91, PT, PT, R91, R112, RZ ;  /* 0x000000705b5b7210 */ /* 0x000fc80007ffe0ff */
[----:B------:R-:W-:Y:S01]  /*22d0*/  I2FP.F32.S32 R90, R91 ;  /* 0x0000005b005a7245 */ /* 0x000fe20000201400 */
[----:B------:R-:W-:Y:S03]  /*22e0*/  SHFL.DOWN PT, R112, R91, 0x2, 0x1f ;  /* 0x08401f005b707f89 */ /* 0x000fe600000e0000 */
[----:B-1----:R-:W0:Y:S01]  /*22f0*/  MUFU.RCP R115, R90 ;  /* 0x0000005a00737308 */ /* 0x002e220000001000 */
[----:B--2---:R-:W1:Y:S04]  /*2300*/  SHFL.DOWN PT, R113, R88, 0x4, 0x1f ;  /* 0x08801f0058717f89 */ /* 0x004e6800000e0000 */
[----:B------:R-:W2:Y:S01]  /*2310*/  SHFL.DOWN PT, R114, R89, 0x4, 0x1f ;  /* 0x08801f0059727f89 */ /* 0x000ea200000e0000 */
[C---:B-1----:R-:W-:Y:S01]  /*2320*/  FMUL.FTZ R119, R113.reuse, R117 ;  /* 0x0000007571777220 */ /* 0x042fe20000410000 */
[----:B------:R-:W-:-:S03]  /*2330*/  FADD.FTZ R113, -R113, R88 ;  /* 0x0000005871717221 */ /* 0x000fc60000010100 */
[----:B------:R-:W-:Y:S01]  /*2340*/  FFMA.FTZ R118, R116, R88, R119 ;  /* 0x0000005874767223 */ /* 0x000fe20000010077 */
[----:B------:R-:W-:Y:S01]  /*2350*/  FMUL.FTZ R113, R113, R113 ;  /* 0x0000007171717220 */ /* 0x000fe20000410000 */
[----:B--2---:R-:W-:Y:S01]  /*2360*/  FADD.FTZ R114, R114, R89 ;  /* 0x0000005972727221 */ /* 0x004fe20000010000 */
[----:B------:R-:W-:Y:S02]  /*2370*/  IADD3 R88, PT, PT, R91, R112, RZ ;  /* 0x000000705b587210 */ /* 0x000fe40007ffe0ff */
[----:B------:R-:W-:Y:S01]  /*2380*/  FMUL.FTZ R116, R113, R116 ;  /* 0x0000007471747220 */ /* 0x000fe20000410000 */
[----:B0-----:R-:W-:-:S03]  /*2390*/  FMUL.FTZ R113, R115, R118 ;  /* 0x0000007673717220 */ /* 0x001fc60000410000 */
[----:B------:R-:W-:Y:S01]  /*23a0*/  FMUL.FTZ R116, R116, R117 ;  /* 0x0000007574747220 */ /* 0x000fe20000410000 */
[----:B------:R-:W-:Y:S01]  /*23b0*/  I2FP.F32.S32 R117, R112 ;  /* 0x0000007000757245 */ /* 0x000fe20000201400 */
[----:B------:R-:W0:Y:S02]  /*23c0*/  SHFL.DOWN PT, R118, R113, 0x2, 0x1f ;  /* 0x08401f0071767f89 */ /* 0x000e2400000e0000 */
[----:B------:R-:W-:Y:S01]  /*23d0*/  FFMA.FTZ R115, R115, R116, R114 ;  /* 0x0000007473737223 */ /* 0x000fe20000010072 */
[----:B------:R-:W-:-:S04]  /*23e0*/  I2FP.F32.S32 R114, R88 ;  /* 0x0000005800727245 */ /* 0x000fc80000201400 */
[----:B------:R-:W1:Y:S01]  /*23f0*/  SHFL.DOWN PT, R112, R115, 0x2, 0x1f ;  /* 0x08401f0073707f89 */ /* 0x000e6200000e0000 */
[----:B------:R-:W2:Y:S01]  /*2400*/  MUFU.RCP R89, R114 ;  /* 0x0000007200597308 */ /* 0x000ea20000001000 */
[----:B0-----:R-:W-:Y:S01]  /*2410*/  FMUL.FTZ R91, R118, R117 ;  /* 0x00000075765b7220 */ /* 0x001fe20000410000 */
[----:B------:R-:W-:-:S03]  /*2420*/  FADD.FTZ R118, R113, -R118 ;  /* 0x8000007671767221 */ /* 0x000fc60000010000 */
[----:B------:R-:W-:Y:S01]  /*2430*/  FFMA.FTZ R116, R90, R113, R91 ;  /* 0x000000715a747223 */ /* 0x000fe2000001005b */
[----:B------:R-:W-:Y:S01]  /*2440*/  FMUL.FTZ R113, R118, R118 ;  /* 0x0000007676717220 */ /* 0x000fe20000410000 */
[----:B------:R-:W0:Y:S01]  /*2450*/  SHFL.DOWN PT, R91, R88, 0x1, 0x1f ;  /* 0x08201f00585b7f89 */ /* 0x000e2200000e0000 */
[----:B-1----:R-:W-:Y:S02]  /*2460*/  FADD.FTZ R112, R115, R112 ;  /* 0x0000007073707221 */ /* 0x002fe40000010000 */
[----:B------:R-:W-:Y:S01]  /*2470*/  FMUL.FTZ R90, R90, R113 ;  /* 0x000000715a5a7220 */ /* 0x000fe20000410000 */
[----:B--2---:R-:W-:-:S03]  /*2480*/  FMUL.FTZ R113, R89, R116 ;  /* 0x0000007459717220 */ /* 0x004fc60000410000 */
[----:B------:R-:W-:Y:S02]  /*2490*/  FMUL.FTZ R90, R90, R117 ;  /* 0x000000755a5a7220 */ /* 0x000fe40000410000 */
        /* <DEDUP_REMOVED lines=12> */
[----:B------:R-:W-:-:S04]  /*2560*/  FMUL.FTZ R91, R114, R91 ;  /* 0x0000005b725b7220 */ /* 0x000fc80000410000 */
[----:B------:R-:W-:Y:S01]  /*2570*/  FMUL.FTZ R91, R91, R115 ;  /* 0x000000735b5b7220 */ /* 0x000fe20000410000 */
[----:B0-----:R-:W-:-:S03]  /*2580*/  FMUL.FTZ R113, R112, R117 ;  /* 0x0000007570717220 */ /* 0x001fc60000410000 */
[----:B------:R-:W-:Y:S02]  /*2590*/  FFMA.FTZ R115, R112, R91, R89 ;  /* 0x0000005b70737223 */ /* 0x000fe40000010059 */
[----:B------:R-:W0:Y:S01]  /*25a0*/  LDC R112, c[0x0][0x448] ;  /* 0x00011200ff707b82 */ /* 0x000e220000000800 */
[----:B------:R-:W1:Y:S04]  /*25b0*/  SHFL.IDX PT, R113, R113, RZ, 0x1f ;  /* 0x00001fff71717589 */ /* 0x000e6800000e0000 */
[----:B------:R-:W0:Y:S03]  /*25c0*/  SHFL.IDX PT, R115, R115, RZ, 0x1f ;  /* 0x00001fff73737589 */ /* 0x000e2600000e0000 */
[----:B------:R-:W2:Y:S08]  /*25d0*/  @!P4 LDC.64 R90, c[0x0][0x3c0] ;  /* 0x0000f000ff5acb82 */ /* 0x000eb00000000a00 */
[----:B------:R-:W3:Y:S01]  /*25e0*/  @!P4 LDC.64 R88, c[0x0][0x3c8] ;  /* 0x0000f200ff58cb82 */ /* 0x000ee20000000a00 */
[----:B-1----:R-:W-:Y:S01]  /*25f0*/  FMUL.FTZ R114, R113, R113 ;  /* 0x0000007171727220 */ /* 0x002fe20000410000 */
[----:B0-----:R-:W-:-:S04]  /*2600*/  FFMA.FTZ R112, R115, UR15, R112 ;  /* 0x0000000f73707c23 */ /* 0x001fc80008010070 */
[----:B------:R-:W-:Y:S02]  /*2610*/  FSEL R117, R114, RZ, P0 ;  /* 0x000000ff72757208 */ /* 0x000fe40000000000 */
[----:B------:R-:W-:-:S03]  /*2620*/  MOV R115, UR6 ;  /* 0x0000000600737c02 */ /* 0x000fc60008000f00 */
[----:B------:R-:W-:Y:S01]  /*2630*/  FADD.FTZ R112, R112, R117 ;  /* 0x0000007570707221 */ /* 0x000fe20000010000 */
[----:B------:R-:W-:Y:S01]  /*2640*/  MOV R117, UR6 ;  /* 0x0000000600757c02 */ /* 0x000fe20008000f00 */
[----:B---3--:R-:W-:Y:S02]  /*2650*/  @!P4 IMAD.WIDE R88, R115, 0x4, R88 ;  /* 0x000000047358c825 */ /* 0x008fe400078e0258 */
[----:B------:R-:W0:Y:S01]  /*2660*/  MUFU.RSQ R114, R112 ;  /* 0x0000007000727308 */ /* 0x000e220000001400 */
[----:B------:R-:W-:Y:S01]  /*2670*/  FSEL R115, R113, RZ, !P0 ;  /* 0x000000ff71737208 */ /* 0x000fe20004000000 */
[----:B--2---:R-:W-:-:S05]  /*2680*/  @!P4 IMAD.WIDE R90, R117, 0x4, R90 ;  /* 0x00000004755ac825 */ /* 0x004fca00078e025a */
[----:B------:R1:W-:Y:S04]  /*2690*/  @!P4 STG.E desc[UR8][R90.64], R113 ;  /* 0x000000715a00c986 */ /* 0x0003e8000c101908 */
[----:B0-----:R1:W-:Y:S01]  /*26a0*/  @!P4 STG.E desc[UR8][R88.64], R114 ;  /* 0x000000725800c986 */ /* 0x0013e2000c101908 */
[----:B------:R-:W-:Y:S05]  /*26b0*/  @!P2 BRA `(.L_x_4225) ;  /* 0x000000000080a947 */ /* 0x000fea0003800000 */
[--C-:B-1----:R-:W-:Y:S01]  /*26c0*/  FADD.FTZ R89, R6, -R115.reuse ;  /* 0x8000007306597221 */ /* 0x102fe20000010000 */
[--C-:B------:R-:W-:Y:S01]  /*26d0*/  FADD.FTZ R91, R3, -R115.reuse ;  /* 0x80000073035b7221 */ /* 0x100fe20000010000 */
[----:B------:R-:W0:Y:S01]  /*26e0*/  LDC.64 R112, c[0x0][0x428] ;  /* 0x00010a00ff707b82 */ /* 0x000e220000000a00 */
[--C-:B------:R-:W-:Y:S01]  /*26f0*/  FADD.FTZ R117, R5, -R115.reuse ;  /* 0x8000007305757221 */ /* 0x100fe20000010000 */
[C---:B------:R-:W-:Y:S01]  /*2700*/  FMUL.FTZ R89, R114.reuse, R89 ;  /* 0x0000005972597220 */ /* 0x040fe20000410000 */
[----:B------:R-:W-:Y:S01]  /*2710*/  FMUL.FTZ R90, R114, R91 ;  /* 0x0000005b725a7220 */ /* 0x000fe20000410000 */
[--C-:B------:R-:W-:Y:S01]  /*2720*/  FADD.FTZ R91, R4, -R115.reuse ;  /* 0x80000073045b7221 */ /* 0x100fe20000010000 */
[----:B------:R-:W-:Y:S01]  /*2730*/  FADD.FTZ R119, R0, -R115 ;  /* 0x8000007300777221 */ /* 0x000fe20000010000 */
[----:B-----5:R-:W-:Y:S01]  /*2740*/  FFMA.FTZ R88, R89, R84, R76 ;  /* 0x0000005459587223 */ /* 0x020fe2000001004c */
[----:B------:R-:W-:Y:S01]  /*2750*/  FFMA.FTZ R89, R90, R85, R77 ;  /* 0x000000555a597223 */ /* 0x000fe2000001004d */
[C---:B------:R-:W-:Y:S01]  /*2760*/  FMUL.FTZ R90, R114.reuse, R117 ;  /* 0x00000075725a7220 */ /* 0x040fe20000410000 */
[--C-:B------:R-:W-:Y:S01]  /*2770*/  FADD.FTZ R121, R9, -R115.reuse ;  /* 0x8000007309797221 */ /* 0x100fe20000010000 */
[C---:B------:R-:W-:Y:S01]  /*2780*/  FMUL.FTZ R91, R114.reuse, R91 ;  /* 0x0000005b725b7220 */ /* 0x040fe20000410000 */
[----:B------:R-:W-:Y:S01]  /*2790*/  FMUL.FTZ R119, R114, R119 ;  /* 0x0000007772777220 */ /* 0x000fe20000410000 */
[----:B------:R-:W-:Y:S01]  /*27a0*/  F2FP.BF16.F32.PACK_AB R88, R89, R88 ;  /* 0x000000585958723e */ /* 0x000fe200000010ff */
[----:B------:R-:W-:Y:S01]  /*27b0*/  FADD.FTZ R89, R2, -R115 ;  /* 0x8000007302597221 */ /* 0x000fe20000010000 */
[----:B------:R-:W-:Y:S01]  /*27c0*/  FMUL.FTZ R118, R114, R121 ;  /* 0x0000007972767220 */ /* 0x000fe20000410000 */
[----:B------:R-:W-:-:S02]  /*27d0*/  FFMA.FTZ R90, R90, R87, R79 ;  /* 0x000000575a5a7223 */ /* 0x000fc4000001004f */
[----:B------:R-:W-:Y:S01]  /*27e0*/  FMUL.FTZ R117, R114, R89 ;  /* 0x0000005972757220 */ /* 0x000fe20000410000 */
[----:B------:R-:W-:Y:S01]  /*27f0*/  FADD.FTZ R89, R7, -R115 ;  /* 0x8000007307597221 */ /* 0x000fe20000010000 */
[----:B------:R-:W-:Y:S02]  /*2800*/  FFMA.FTZ R118, R118, R83, R75 ;  /* 0x0000005376767223 */ /* 0x000fe4000001004b */
[----:B------:R-:W-:Y:S01]  /*2810*/  FFMA.FTZ R117, R117, R80, R72 ;  /* 0x0000005075757223 */ /* 0x000fe20000010048 */
[----:B------:R-:W-:Y:S01]  /*2820*/  FMUL.FTZ R116, R114, R89 ;  /* 0x0000005972747220 */ /* 0x000fe20000410000 */
[----:B------:R-:W-:Y:S01]  /*2830*/  FFMA.FTZ R89, R91, R86, R78 ;  /* 0x000000565b597223 */ /* 0x000fe2000001004e */
[----:B------:R-:W-:Y:S01]  /*2840*/  FFMA.FTZ R91, R119, R82, R74 ;  /* 0x00000052775b7223 */ /* 0x000fe2000001004a */
[----:B0-----:R-:W-:-:S04]  /*2850*/  IMAD.WIDE.U32 R112, R95, 0x10, R112 ;  /* 0x000000105f707825 */ /* 0x001fc800078e0070 */
[----:B------:R-:W-:Y:S01]  /*2860*/  FFMA.FTZ R116, R116, R81, R73 ;  /* 0x0000005174747223 */ /* 0x000fe20000010049 */
[----:B------:R-:W-:Y:S02]  /*2870*/  IADD3 R95, PT, PT, R95, 0x100, RZ ;  /* 0x000001005f5f7810 */ /* 0x000fe40007ffe0ff */
[----:B------:R-:W-:Y:S02]  /*2880*/  F2FP.BF16.F32.PACK_AB R89, R90, R89 ;  /* 0x000000595a59723e */ /* 0x000fe400000010ff */
[----:B------:R-:W-:Y:S02]  /*2890*/  F2FP.BF16.F32.PACK_AB R90, R116, R117 ;  /* 0x00000075745a723e */ /* 0x000fe400000010ff */
[----:B------:R-:W-:-:S05]  /*28a0*/  F2FP.BF16.F32.PACK_AB R91, R118, R91 ;  /* 0x0000005b765b723e */ /* 0x000fca00000010ff */
[----:B------:R0:W-:Y:S02]  /*28b0*/  STG.E.128 desc[UR8][R112.64], R88 ;  /* 0x0000005870007986 */ /* 0x0001e4000c101d08 */
.L_x_4225:
[----:B------:R-:W-:Y:S05]  /*28c0*/  BSYNC.RECONVERGENT B0 ;  /* 0x0000000000007941 */ /* 0x000fea0003800200 */
.L_x_4224:
[----:B------:R-:W-:Y:S04]  /*28d0*/  BSSY.RECONVERGENT B0, `(.L_x_4226) ;  /* 0x0000022000007945 */ /* 0x000fe80003800200 */
[----:B------:R-:W-:Y:S05]  /*28e0*/  @!P1 BRA `(.L_x_4227) ;  /* 0x0000000000809947 */ /* 0x000fea0003800000 */
[--C-:B01----:R-:W-:Y:S01]  /*28f0*/  FADD.FTZ R89, R97, -R115.reuse ;  /* 0x8000007361597221 */ /* 0x103fe20000010000 */
        /* <DEDUP_REMOVED lines=9> */
[----:B------:R-:W-:Y:S01]  /*2990*/  FMUL.FTZ R90, R114, R117 ;  /* 0x00000075725a7220 */ /* 0x000fe20000410000 */
[--C-:B------:R-:W-:Y:S01]  /*29a0*/  FADD.FTZ R121, R102, -R115.reuse ;  /* 0x8000007366797221 */ /* 0x100fe20000010000 */
[C---:B------:R-:W-:Y:S01]  /*29b0*/  FMUL.FTZ R91, R114.reuse, R91 ;  /* 0x0000005b725b7220 */ /* 0x040fe20000410000 */
[C---:B------:R-:W-:Y:S01]  /*29c0*/  FMUL.FTZ R119, R114.reuse, R119 ;  /* 0x0000007772777220 */ /* 0x040fe20000410000 */
        /* <DEDUP_REMOVED lines=18> */
.L_x_4227:
[----:B------:R-:W-:Y:S05]  /*2af0*/  BSYNC.RECONVERGENT B0 ;  /* 0x0000000000007941 */ /* 0x000fea0003800200 */
.L_x_4226:
[----:B------:R-:W-:Y:S04]  /*2b00*/  BSSY.RECONVERGENT B0, `(.L_x_4228) ;  /* 0x0000021000007945 */ /* 0x000fe80003800200 */
[----:B------:R-:W-:Y:S05]  /*2b10*/  @!P3 BRA `(.L_x_4229) ;  /* 0x00000000007cb947 */ /* 0x000fea0003800000 */
[----:B012---:R-:W0:Y:S01]  /*2b20*/  LDC.64 R112, c[0x0][0x428] ;  /* 0x00010a00ff707b82 */ /* 0x007e220000000a00 */
        /* <DEDUP_REMOVED lines=14> */
[----:B------:R-:W-:Y:S01]  /*2c10*/  FMUL.FTZ R125, R114, R125 ;  /* 0x0000007d727d7220 */ /* 0x000fe20000410000 */
[----:B------:R-:W-:Y:S01]  /*2c20*/  FFMA.FTZ R118, R116, R35, R27 ;  /* 0x0000002374767223 */ /* 0x000fe2000001001b */
[C---:B------:R-:W-:Y:S01]  /*2c30*/  FMUL.FTZ R116, R114.reuse, R119 ;  /* 0x0000007772747220 */ /* 0x040fe20000410000 */
[C---:B------:R-:W-:Y:S01]  /*2c40*/  FMUL.FTZ R117, R114.reuse, R117 ;  /* 0x0000007572757220 */ /* 0x040fe20000410000 */
[----:B------:R-:W-:Y:S01]  /*2c50*/  FMUL.FTZ R114, R114, R91 ;  /* 0x0000005b72727220 */ /* 0x000fe20000410000 */
[----:B------:R-:W-:Y:S01]  /*2c60*/  F2FP.BF16.F32.PACK_AB R90, R115, R90 ;  /* 0x0000005a735a723e */ /* 0x000fe200000010ff */
[----:B------:R-:W-:Y:S01]  /*2c70*/  FFMA.FTZ R125, R125, R34, R26 ;  /* 0x000000227d7d7223 */ /* 0x000fe2000001001a */
[----:B------:R-:W-:Y:S01]  /*2c80*/  FFMA.FTZ R117, R117, R38, R30 ;  /* 0x0000002675757223 */ /* 0x000fe2000001001e */
[----:B------:R-:W-:Y:S01]  /*2c90*/  FFMA.FTZ R114, R114, R39, R31 ;  /* 0x0000002772727223 */ /* 0x000fe2000001001f */
[----:B------:R-:W-:Y:S01]  /*2ca0*/  FFMA.FTZ R88, R89, R36, R28 ;  /* 0x0000002459587223 */ /* 0x000fe2000001001c */
[----:B------:R-:W-:Y:S01]  /*2cb0*/  FFMA.FTZ R115, R116, R37, R29 ;  /* 0x0000002574737223 */ /* 0x000fe2000001001d */
[----:B------:R-:W-:Y:S01]  /*2cc0*/  F2FP.BF16.F32.PACK_AB R91, R118, R125 ;  /* 0x0000007d765b723e */ /* 0x000fe200000010ff */
[----:B0-----:R-:W-:Y:S01]  /*2cd0*/  IMAD.WIDE.U32 R112, R95, 0x10, R112 ;  /* 0x000000105f707825 */ /* 0x001fe200078e0070 */
[----:B------:R-:W-:-:S02]  /*2ce0*/  F2FP.BF16.F32.PACK_AB R89, R114, R117 ;  /* 0x000000757259723e */ /* 0x000fc400000010ff */
[----:B------:R-:W-:-:S05]  /*2cf0*/  F2FP.BF16.F32.PACK_AB R88, R115, R88 ;  /* 0x000000587358723e */ /* 0x000fca00000010ff */
[----:B------:R3:W-:Y:S02]  /*2d00*/  STG.E.128 desc[UR8][R112.64], R88 ;  /* 0x0000005870007986 */ /* 0x0007e4000c101d08 */
.L_x_4229:
[----:B------:R-:W-:Y:S05]  /*2d10*/  BSYNC.RECONVERGENT B0 ;  /* 0x0000000000007941 */ /* 0x000fea0003800200 */
.L_x_4228:
[----:B------:R-:W-:Y:S02]  /*2d20*/  UIADD3 UR6, UPT, UPT, UR6, UR16, URZ ;  /* 0x0000001006067290 */ /* 0x000fe4000fffe0ff */
[----:B------:R-:W-:Y:S02]  /*2d30*/  UPLOP3.LUT UP2, UPT, UPT, UPT, UP2, 0x40, 0x4 ;  /* 0x000000000004789c */ /* 0x000fe40003f4e820 */
[----:B------:R-:W-:-:S09]  /*2d40*/  UISETP.GE.AND UP1, UPT, UR6, UR17, UPT ;  /* 0x000000110600728c */ /* 0x000fd2000bf26270 */
[----:B------:R-:W-:Y:S05]  /*2d50*/  BRA.U !UP1, `(.L_x_4230) ;  /* 0xffffffd909b87547 */ /* 0x000fea000b83ffff */
[----:B------:R-:W-:Y:S05]  /*2d60*/  EXIT ;  /* 0x000000000000794d */ /* 0x000fea0003800000 */
.L_x_4231:
        /* <DEDUP_REMOVED lines=9> */
.L_x_20939:


//--------------------- .text._ZN10layer_norm13ln_fwd_kernelINS_13Kernel_traitsIf13__nv_bfloat16S2_S2_fjLj6144ELj1ELj1ELj8ELj16ENS_18Kernel_traits_baseILj6144EfS2_S2_S2_fjLj256EEEEELb0ELb1ELb0ELb1EEEvNS_9FwdParamsE --------------------------
	.section	.text._ZN10layer_norm13ln_fwd_kernelINS_13Kernel_traitsIf13__nv_bfloat16S2_S2_fjLj6144ELj1ELj1ELj8ELj16ENS_18Kernel_traits_baseILj6144EfS2_S2_S2_fjLj256EEEEELb0ELb1ELb0ELb1EEEvNS_9FwdParamsE,"ax",@progbits
	.align	128
        .global         _ZN10layer_norm13ln_fwd_kernelINS_13Kernel_traitsIf13__nv_bfloat16S2_S2_fjLj6144ELj1ELj1ELj8ELj16ENS_18Kernel_traits_baseILj6144EfS2_S2_S2_fjLj256EEEEELb0ELb1ELb0ELb1EEEvNS_9FwdParamsE
        .type           _ZN10layer_norm13ln_fwd_kernelINS_13Kernel_traitsIf13__nv_bfloat16S2_S2_fjLj6144ELj1ELj1ELj8ELj16ENS_18Kernel_traits_baseILj6144EfS2_S2_S2_fjLj256EEEEELb0ELb1ELb0ELb1EEEvNS_9FwdParamsE,@function
        .size           _ZN10layer_norm13ln_fwd_kernelINS_13Kernel_traitsIf13__nv_bfloat16S2_S2_fjLj6144ELj1ELj1ELj8ELj16ENS_18Kernel_traits_baseILj6144EfS2_S2_S2_fjLj256EEEEELb0ELb1ELb0ELb1EEEvNS_9FwdParamsE,(.L_x_20940 - _ZN10layer_norm13ln_fwd_kernelINS_13Kernel_traitsIf13__nv_bfloat16S2_S2_fjLj6144ELj1ELj1ELj8ELj16ENS_18Kernel_traits_baseILj6144EfS2_S2_S2_fjLj256EEEEELb0ELb1ELb0ELb1EEEvNS_9FwdParamsE)
        .other          _ZN10layer_norm13ln_fwd_kernelINS_13Kernel_traitsIf13__nv_bfloat16S2_S2_fjLj6144ELj1ELj1ELj8ELj16ENS_18Kernel_traits_baseILj6144EfS2_S2_S2_fjLj256EEEEELb0ELb1ELb0ELb1EEEvNS_9FwdParamsE,@"STO_CUDA_ENTRY STV_DEFAULT"
_ZN10layer_norm13ln_fwd_kernelINS_13Kernel_traitsIf13__nv_bfloat16S2_S2_fjLj6144ELj1ELj1ELj8ELj16ENS_18Kernel_traits_baseILj6144EfS2_S2_S2_fjLj256EEEEELb0ELb1ELb0ELb1EEEvNS_9FwdParamsE:
.text._ZN10layer_norm13ln_fwd_kernelINS_13Kernel_traitsIf13__nv_bfloat16S2_S2_fjLj6144ELj1ELj1ELj8ELj16ENS_18Kernel_traits_baseILj6144EfS2_S2_S2_fjLj256EEEEELb0ELb1ELb0ELb1EEEvNS_9FwdParamsE:
[----:B------:R-:W-:Y:S01]  /*0000*/  LDC R1, c[0x0][0x37c] ;  /* 0x0000df00ff017b82 */ /* 0x000fe20000000800 */
[----:B------:R-:W0:Y:S01]  /*0010*/  LDCU.64 UR8, c[0x0][0x438] ;  /* 0x00008700ff0877ac */ /* 0x000e220008000a00 */
[----:B------:R-:W1:Y:S06]  /*0020*/  S2R R97, SR_TID.X ;  /* 0x0000000000617919 */ /* 0x000e6c0000002100 */
[----:B------:R-:W2:Y:S01]  /*0030*/  S2UR UR4, SR_CTAID.X ;  /* 0x00000000000479c3 */ /* 0x000ea20000002500 */
[----:B------:R-:W3:Y:S01]  /*0040*/  LDCU.64 UR6, c[0x0][0x358] ;  /* 0x00006b00ff0677ac */ /* 0x000ee20008000a00 */
[----:B0-----:R-:W-:-:S04]  /*0050*/  UISETP.NE.U32.AND UP0, UPT, UR8, URZ, UPT ;  /* 0x000000ff0800728c */ /* 0x001fc8000bf05070 */
[----:B------:R-:W-:Y:S01]  /*0060*/  UISETP.NE.AND.EX UP0, UPT, UR9, URZ, UPT, UP0 ;  /* 0x000000ff0900728c */ /* 0x000fe2000bf05300 */
[----:B--2---:R-:W-:Y:S02]  /*0070*/  MOV R11, UR4 ;  /* 0x00000004000b7c02 */ /* 0x004fe40008000f00 */
[----:B-1----:R-:W-:-:S06]  /*0080*/  LOP3.LUT R96, R97, 0x1f, RZ, 0xc0, !PT ;  /* 0x0000001f61607812 */ /* 0x002fcc00078ec0ff */
[----:B---3--:R-:W-:Y:S05]  /*0090*/  BRA.U !UP0, `(.L_x_4232) ;  /* 0x0000000108647547 */ /* 0x008fea000b800000 */
[----:B------:R-:W0:Y:S08]  /*00a0*/  LDC.64 R2, c[0x0][0x3d0] ;  /* 0x0000f400ff027b82 */ /* 0x000e300000000a00 */
[----:B------:R-:W1:Y:S08]  /*00b0*/  LDC.64 R4, c[0x0][0x438] ;  /* 0x00010e00ff047b82 */ /* 0x000e700000000a00 */
[----:B------:R-:W2:Y:S01]  /*00c0*/  LDC.64 R6, c[0x0][0x3e8] ;  /* 0x0000fa00ff067b82 */ /* 0x000ea20000000a00 */
[----:B0-----:R-:W-:-:S05]  /*00d0*/  IMAD.WIDE.U32 R2, R97, 0x20, R2 ;  /* 0x0000002061027825 */ /* 0x001fca00078e0002 */
[----:B------:R0:W5:Y:S01]  /*00e0*/  LDG.E.128 R84, desc[UR6][R2.64] ;  /* 0x0000000602547981 */ /* 0x000162000c1e1d00 */
[----:B-1----:R-:W-:-:S03]  /*00f0*/  IMAD.WIDE.U32 R4, R97, 0x20, R4 ;  /* 0x0000002061047825 */ /* 0x002fc600078e0004 */
[----:B------:R0:W5:Y:S04]  /*0100*/  LDG.E.128 R80, desc[UR6][R2.64+0x10] ;  /* 0x0000100602507981 */ /* 0x000168000c1e1d00 */
[----:B------:R0:W5:Y:S01]  /*0110*/  LDG.E.128 R76, desc[UR6][R2.64+0x2000] ;  /* 0x00200006024c7981 */ /* 0x000162000c1e1d00 */
[----:B--2---:R-:W-:-:S03]  /*0120*/  IMAD.WIDE.U32 R6, R97, 0x20, R6 ;  /* 0x0000002061067825 */ /* 0x004fc600078e0006 */
        /* <DEDUP_REMOVED lines=16> */
.L_x_4232:
[----:B------:R-:W0:Y:S08]  /*0230*/  LDC.64 R2, c[0x0][0x3d0] ;  /* 0x0000f400ff027b82 */ /* 0x000e300000000a00 */
[----:B------:R-:W1:Y:S01]  /*0240*/  LDC.64 R4, c[0x0][0x3e8] ;  /* 0x0000fa00ff047b82 */ /* 0x000e620000000a00 */
[----:B0-----:R-:W-:-:S05]  /*0250*/  IMAD.WIDE.U32 R2, R97, 0x20, R2 ;  /* 0x0000002061027825 */ /* 0x001fca00078e0002 */
[----:B------:R0:W5:Y:S01]  /*0260*/  LDG.E.128 R84, desc[UR6][R2.64] ;  /* 0x0000000602547981 */ /* 0x000162000c1e1d00 */
[----:B-1----:R-:W-:-:S03]  /*0270*/  IMAD.WIDE.U32 R4, R97, 0x20, R4 ;  /* 0x0000002061047825 */ /* 0x002fc600078e0004 */
        /* <DEDUP_REMOVED lines=23> */
.L_x_4233:
[----:B------:R-:W1:Y:S02]  /*03f0*/  LDCU UR4, c[0x0][0x384] ;  /* 0x00007080ff0477ac */ /* 0x000e640008000800 */
[----:B-1----:R-:W-:-:S13]  /*0400*/  ISETP.GE.AND P0, PT, R11, UR4, PT ;  /* 0x000000040b007c0c */ /* 0x002fda000bf06270 */
[----:B------:R-:W-:Y:S05]  /*0410*/  @P0 EXIT ;  /* 0x000000000000094d */ /* 0x000fea0003800000 */
[----:B0-----:R-:W0:Y:S01]  /*0420*/  LDC.64 R2, c[0x0][0x3e0] ;  /* 0x0000f800ff027b82 */ /* 0x001e220000000a00 */
[----:B------:R-:W1:Y:S01]  /*0430*/  LDCU.U8 UR4, c[0x0][0x410] ;  /* 0x00008200ff0477ac */ /* 0x000e620008000000 */
[----:B------:R-:W2:Y:S01]  /*0440*/  LDCU UR10, c[0x0][0x388] ;  /* 0x00007100ff0a77ac */ /* 0x000ea20008000800 */
[----:B------:R-:W3:Y:S01]  /*0450*/  LDCU UR11, c[0x0][0x400] ;  /* 0x00008000ff0b77ac */ /* 0x000ee20008000800 */
[----:B------:R-:W4:Y:S01]  /*0460*/  LDCU.64 UR8, c[0x0][0x3a0] ;  /* 0x00007400ff0877ac */ /* 0x000f220008000a00 */
[----:B------:R-:W-:Y:S01]  /*0470*/  UPLOP3.LUT UP0, UPT, UPT, UPT, UPT, 0x40, 0x4 ;  /* 0x000000000004789c */ /* 0x000fe20003f0e870 */
[----:B-1----:R-:W-:Y:S02]  /*0480*/  ISETP.NE.AND P2, PT, RZ, UR4, PT ;  /* 0x00000004ff007c0c */ /* 0x002fe4000bf45270 */
[----:B0-----:R-:W-:-:S04]  /*0490*/  ISETP.NE.U32.AND P0, PT, R2, RZ, PT ;  /* 0x000000ff0200720c */ /* 0x001fc80003f05070 */
[----:B--234-:R-:W-:-:S13]  /*04a0*/  ISETP.NE.AND.EX P0, PT, R3, RZ, PT, P0 ;  /* 0x000000ff0300720c */ /* 0x01cfda0003f05300 */
.L_x_4242:
        /* <DEDUP_REMOVED lines=11> */
[----:B-----5:R-:W5:Y:S01]  /*0560*/  LDG.E.128 R4, desc[UR6][R4.64] ;  /* 0x0000000604047981 */ /* 0x020f62000c1e1d00 */
[----:B------:R-:W-:Y:S01]  /*0570*/  ISETP.NE.U32.AND P1, PT, RZ, UR8, PT ;  /* 0x00000008ff007c0c */ /* 0x000fe2000bf25070 */
[----:B------:R-:W-:-:S03]  /*0580*/  HFMA2 R113, -RZ, RZ, 1.875, 0 ;  /* 0x3f800000ff717431 */ /* 0x000fc600000001ff */
[----:B------:R-:W-:Y:S02]  /*0590*/  ISETP.NE.AND.EX P1, PT, RZ, UR9, PT, P1 ;  /* 0x00000009ff007c0c */ /* 0x000fe4000bf25310 */
[----:B--2---:R-:W-:-:S11]  /*05a0*/  @P0 SHF.L.U32 R113, R2, 0x10, RZ ;  /* 0x0000001002710819 */ /* 0x004fd600000006ff */
[----:B------:R-:W-:Y:S05]  /*05b0*/  @!P1 BRA `(.L_x_4234) ;  /* 0x0000000000c09947 */ /* 0x000fea0003800000 */
[----:B------:R-:W0:Y:S02]  /*05c0*/  LDC.64 R12, c[0x0][0x3a0] ;  /* 0x0000e800ff0c7b82 */ /* 0x000e240000000a00 */
[----:B0-----:R-:W-:-:S06]  /*05d0*/  IMAD.WIDE.U32 R12, R10, 0x10, R12 ;  /* 0x000000100a0c7825 */ /* 0x001fcc00078e000c */
[----:B------:R-:W2:Y:S01]  /*05e0*/  LDG.E.128 R12, desc[UR6][R12.64] ;  /* 0x000000060c0c7981 */ /* 0x000ea2000c1e1d00 */
[C---:B-----5:R-:W-:Y:S02]  /*05f0*/  SHF.L.U32 R8, R5.reuse, 0x10, RZ ;  /* 0x0000001005087819 */ /* 0x060fe400000006ff */
[----:B------:R-:W-:Y:S02]  /*0600*/  PRMT R0, R4, 0x7632, R0 ;  /* 0x0000763204007816 */ /* 0x000fe40000000000 */
[----:B------:R-:W-:Y:S02]  /*0610*/  SHF.L.U32 R88, R6, 0x10, RZ ;  /* 0x0000001006587819 */ /* 0x000fe400000006ff */
[----:B------:R-:W-:Y:S02]  /*0620*/  SHF.L.U32 R4, R4, 0x10, RZ ;  /* 0x0000001004047819 */ /* 0x000fe400000006ff */
[----:B------:R-:W-:Y:S01]  /*0630*/  PRMT R2, R5, 0x7632, R2 ;  /* 0x0000763205027816 */ /* 0x000fe20000000002 */
[-C--:B------:R-:W-:Y:S01]  /*0640*/  FMUL.FTZ R5, R8, R113.reuse ;  /* 0x0000007108057220 */ /* 0x080fe20000410000 */
[-C--:B------:R-:W-:Y:S01]  /*0650*/  FMUL.FTZ R89, R88, R113.reuse ;  /* 0x0000007158597220 */ /* 0x080fe20000410000 */
[----:B------:R-:W-:Y:S01]  /*0660*/  FMUL.FTZ R3, R4, R113 ;  /* 0x0000007104037220 */ /* 0x000fe20000410000 */
[----:B------:R-:W-:-:S02]  /*0670*/  SHF.L.U32 R88, R7, 0x10, RZ ;  /* 0x0000001007587819 */ /* 0x000fc400000006ff */
[----:B------:R-:W-:Y:S02]  /*0680*/  PRMT R9, R6, 0x7632, R9 ;  /* 0x0000763206097816 */ /* 0x000fe40000000009 */
[----:B------:R-:W-:Y:S02]  /*0690*/  PRMT R91, R7, 0x7632, R91 ;  /* 0x00007632075b7816 */ /* 0x000fe4000000005b */
[----:B------:R-:W-:Y:S02]  /*06a0*/  SHF.L.U32 R90, R2, 0x10, RZ ;  /* 0x00000010025a7819 */ /* 0x000fe400000006ff */
[----:B------:R-:W-:Y:S02]  /*06b0*/  SHF.L.U32 R92, R9, 0x10, RZ ;  /* 0x00000010095c7819 */ /* 0x000fe400000006ff */
[----:B------:R-:W-:Y:S01]  /*06c0*/  SHF.L.U32 R98, R91, 0x10, RZ ;  /* 0x000000105b627819 */ /* 0x000fe200000006ff */
[-C--:B------:R-:W-:Y:S02]  /*06d0*/  FMUL.FTZ R90, R90, R113.reuse ;  /* 0x000000715a5a7220 */ /* 0x080fe40000410000 */
[----:B------:R-:W-:-:S02]  /*06e0*/  FMUL.FTZ R92, R92, R113 ;  /* 0x000000715c5c7220 */ /* 0x000fc40000410000 */
[-C--:B------:R-:W-:Y:S01]  /*06f0*/  FMUL.FTZ R98, R98, R113.reuse ;  /* 0x0000007162627220 */ /* 0x080fe20000410000 */
[----:B--2---:R-:W-:Y:S02]  /*0700*/  SHF.L.U32 R8, R12, 0x10, RZ ;  /* 0x000000100c087819 */ /* 0x004fe400000006ff */
[----:B------:R-:W-:Y:S02]  /*0710*/  SHF.L.U32 R6, R13, 0x10, RZ ;  /* 0x000000100d067819 */ /* 0x000fe400000006ff */
[----:B------:R-:W-:Y:S01]  /*0720*/  SHF.L.U32 R94, R15, 0x10, RZ ;  /* 0x000000100f5e7819 */ /* 0x000fe200000006ff */
[----:B------:R-:W-:Y:S01]  /*0730*/  FFMA.FTZ R8, R3, R36, R8 ;  /* 0x0000002403087223 */ /* 0x000fe20000010008 */
[----:B------:R-:W-:Y:S01]  /*0740*/  FMUL.FTZ R3, R88, R113 ;  /* 0x0000007158037220 */ /* 0x000fe20000410000 */
[----:B------:R-:W-:Y:S01]  /*0750*/  FFMA.FTZ R6, R5, R38, R6 ;  /* 0x0000002605067223 */ /* 0x000fe20000010006 */
[----:B------:R-:W-:Y:S02]  /*0760*/  PRMT R7, R15, 0x7632, R7 ;  /* 0x000076320f077816 */ /* 0x000fe40000000007 */
[----:B------:R-:W-:Y:S01]  /*0770*/  FFMA.FTZ R2, R3, R34, R94 ;  /* 0x0000002203027223 */ /* 0x000fe2000001005e */
[----:B------:R-:W-:-:S02]  /*0780*/  PRMT R5, R14, 0x7632, R5 ;  /* 0x000076320e057816 */ /* 0x000fc40000000005 */
[----:B------:R-:W-:Y:S02]  /*0790*/  SHF.L.U32 R88, R0, 0x10, RZ ;  /* 0x0000001000587819 */ /* 0x000fe400000006ff */
[----:B------:R-:W-:Y:S02]  /*07a0*/  PRMT R3, R13, 0x7632, R3 ;  /* 0x000076320d037816 */ /* 0x000fe40000000003 */
[----:B------:R-:W-:Y:S01]  /*07b0*/  PRMT R0, R12, 0x7632, R0 ;  /* 0x000076320c007816 */ /* 0x000fe20000000000 */
[----:B------:R-:W-:Y:S01]  /*07c0*/  FMUL.FTZ R88, R88, R113 ;  /* 0x0000007158587220 */ /* 0x000fe20000410000 */
[----:B------:R-:W-:Y:S02]  /*07d0*/  SHF.L.U32 R9, R7, 0x10, RZ ;  /* 0x0000001007097819 */ /* 0x000fe400000006ff */
[----:B------:R-:W-:Y:S02]  /*07e0*/  SHF.L.U32 R7, R5, 0x10, RZ ;  /* 0x0000001005077819 */ /* 0x000fe400000006ff */
[----:B------:R-:W-:Y:S01]  /*07f0*/  SHF.L.U32 R5, R3, 0x10, RZ ;  /* 0x0000001003057819 */ /* 0x000fe200000006ff */
[----:B------:R-:W-:Y:S01]  /*0800*/  FFMA.FTZ R9, R98, R35, R9 ;  /* 0x0000002362097223 */ /* 0x000fe20000010009 */
[----:B------:R-:W-:Y:S01]  /*0810*/  SHF.L.U32 R4, R14, 0x10, RZ ;  /* 0x000000100e047819 */ /* 0x000fe200000006ff */
[----:B------:R-:W-:Y:S01]  /*0820*/  FFMA.FTZ R7, R92, R33, R7 ;  /* 0x000000215c077223 */ /* 0x000fe20000010007 */
        /* <DEDUP_REMOVED lines=9> */
.L_x_4234:
[C---:B-----5:R-:W-:Y:S02]  /*08c0*/  PRMT R0, R4.reuse, 0x7632, R0 ;  /* 0x0000763204007816 */ /* 0x060fe40000000000 */
[----:B------:R-:W-:Y:S02]  /*08d0*/  SHF.L.U32 R4, R4, 0x10, RZ ;  /* 0x0000001004047819 */ /* 0x000fe400000006ff */
[----:B------:R-:W-:Y:S02]  /*08e0*/  PRMT R9, R6, 0x7632, R9 ;  /* 0x0000763206097816 */ /* 0x000fe40000000009 */
[C---:B------:R-:W-:Y:S01]  /*08f0*/  SHF.L.U32 R90, R7.reuse, 0x10, RZ ;  /* 0x00000010075a7819 */ /* 0x040fe200000006ff */
[----:B------:R-:W-:Y:S01]  /*0900*/  FMUL.FTZ R3, R4, R113 ;  /* 0x0000007104037220 */ /* 0x000fe20000410000 */
[----:B------:R-:W-:Y:S02]  /*0910*/  PRMT R88, R7, 0x7632, R88 ;  /* 0x0000763207587816 */ /* 0x000fe40000000058 */
[----:B------:R-:W-:-:S02]  /*0920*/  PRMT R2, R5, 0x7632, R2 ;  /* 0x0000763205027816 */ /* 0x000fc40000000002 */
[----:B------:R-:W-:Y:S01]  /*0930*/  SHF.L.U32 R4, R9, 0x10, RZ ;  /* 0x0000001009047819 */ /* 0x000fe200000006ff */
[-C--:B------:R-:W-:Y:S01]  /*0940*/  FMUL.FTZ R9, R90, R113.reuse ;  /* 0x000000715a097220 */ /* 0x080fe20000410000 */
[----:B------:R-:W-:Y:S02]  /*0950*/  SHF.L.U32 R8, R5, 0x10, RZ ;  /* 0x0000001005087819 */ /* 0x000fe400000006ff */
        /* <DEDUP_REMOVED lines=9> */
[----:B------:R-:W-:Y:S01]  /*09f0*/  FMUL.FTZ R8, R3, R36 ;  /* 0x0000002403087220 */ /* 0x000fe20000410000 */
[----:B------:R-:W-:Y:S01]  /*0a00*/  FMUL.FTZ R88, R2, R113 ;  /* 0x0000007102587220 */ /* 0x000fe20000410000 */
[----:B------:R-:W-:Y:S01]  /*0a10*/  FMUL.FTZ R6, R5, R38 ;  /* 0x0000002605067220 */ /* 0x000fe20000410000 */
        /* <DEDUP_REMOVED lines=10> */
.L_x_4235:
        /* <DEDUP_REMOVED lines=10> */
[C---:B0----5:R-:W-:Y:S02]  /*0b60*/  PRMT R90, R93.reuse, 0x7632, R90 ;  /* 0x000076325d5a7816 */ /* 0x061fe4000000005a */
[----:B------:R-:W-:Y:S02]  /*0b70*/  SHF.L.U32 R100, R93, 0x10, RZ ;  /* 0x000000105d647819 */ /* 0x000fe400000006ff */
[----:B------:R-:W-:Y:S02]  /*0b80*/  PRMT R88, R92, 0x7632, R88 ;  /* 0x000076325c587816 */ /* 0x000fe40000000058 */
[----:B------:R-:W-:Y:S01]  /*0b90*/  PRMT R93, R94, 0x7632, R93 ;  /* 0x000076325e5d7816 */ /* 0x000fe2000000005d */
[----:B------:R-:W-:Y:S01]  /*0ba0*/  FMUL.FTZ R91, R100, R113 ;  /* 0x00000071645b7220 */ /* 0x000fe20000410000 */
[----:B------:R-:W-:Y:S02]  /*0bb0*/  SHF.L.U32 R92, R92, 0x10, RZ ;  /* 0x000000105c5c7819 */ /* 0x000fe400000006ff */
[----:B------:R-:W-:-:S02]  /*0bc0*/  SHF.L.U32 R94, R94, 0x10, RZ ;  /* 0x000000105e5e7819 */ /* 0x000fc400000006ff */
[C---:B------:R-:W-:Y:S01]  /*0bd0*/  PRMT R101, R95.reuse, 0x7632, R101 ;  /* 0x000076325f657816 */ /* 0x040fe20000000065 */
[-C--:B------:R-:W-:Y:S01]  /*0be0*/  FMUL.FTZ R89, R92, R113.reuse ;  /* 0x000000715c597220 */ /* 0x080fe20000410000 */
[----:B------:R-:W-:Y:S01]  /*0bf0*/  SHF.L.U32 R110, R95, 0x10, RZ ;  /* 0x000000105f6e7819 */ /* 0x000fe200000006ff */
[-C--:B------:R-:W-:Y:S01]  /*0c00*/  FMUL.FTZ R95, R94, R113.reuse ;  /* 0x000000715e5f7220 */ /* 0x080fe20000410000 */
[----:B------:R-:W-:Y:S02]  /*0c10*/  SHF.L.U32 R108, R12, 0x10, RZ ;  /* 0x000000100c6c7819 */ /* 0x000fe400000006ff */
[----:B------:R-:W-:Y:S01]  /*0c20*/  SHF.L.U32 R104, R13, 0x10, RZ ;  /* 0x000000100d687819 */ /* 0x000fe200000006ff */
[----:B------:R-:W-:Y:S01]  /*0c30*/  FMUL.FTZ R103, R110, R113 ;  /* 0x000000716e677220 */ /* 0x000fe20000410000 */
[----:B------:R-:W-:Y:S01]  /*0c40*/  SHF.L.U32 R102, R14, 0x10, RZ ;  /* 0x000000100e667819 */ /* 0x000fe200000006ff */
[----:B------:R-:W-:Y:S01]  /*0c50*/  FFMA.FTZ R108, R89, R28, R108 ;  /* 0x0000001c596c7223 */ /* 0x000fe2000001006c */
[----:B------:R-:W-:Y:S01]  /*0c60*/  PRMT R89, R12, 0x7632, R89 ;  /* 0x000076320c597816 */ /* 0x000fe20000000059 */
[----:B------:R-:W-:Y:S01]  /*0c70*/  FFMA.FTZ R104, R91, R30, R104 ;  /* 0x0000001e5b687223 */ /* 0x000fe20000010068 */
[----:B------:R-:W-:Y:S01]  /*0c80*/  PRMT R91, R13, 0x7632, R91 ;  /* 0x000076320d5b7816 */ /* 0x000fe2000000005b */
[----:B------:R-:W-:Y:S01]  /*0c90*/  FFMA.FTZ R102, R95, R24, R102 ;  /* 0x000000185f667223 */ /* 0x000fe20000010066 */
[----:B------:R-:W-:-:S02]  /*0ca0*/  PRMT R92, R14, 0x7632, R92 ;  /* 0x000076320e5c7816 */ /* 0x000fc4000000005c */
[----:B------:R-:W-:Y:S02]  /*0cb0*/  PRMT R95, R15, 0x7632, R95 ;  /* 0x000076320f5f7816 */ /* 0x000fe4000000005f */
        /* <DEDUP_REMOVED lines=21> */
[----:B------:R-:W-:Y:S01]  /*0e10*/  F2FP.BF16.F32.PACK_AB R91, R111, R100 ;  /* 0x000000646f5b723e */ /* 0x000fe200000010ff */
[----:B------:R-:W-:Y:S06]  /*0e20*/  BRA `(.L_x_4237) ;  /* 0x0000000000807947 */ /* 0x000fec0003800000 */
.L_x_4236:
[C---:B0----5:R-:W-:Y:S02]  /*0e30*/  PRMT R90, R93.reuse, 0x7632, R90 ;  /* 0x000076325d5a7816 */ /* 0x061fe4000000005a */
[----:B------:R-:W-:Y:S02]  /*0e40*/  SHF.L.U32 R100, R93, 0x10, RZ ;  /* 0x000000105d647819 */ /* 0x000fe400000006ff */
[----:B------:R-:W-:Y:S02]  /*0e50*/  PRMT R88, R92, 0x7632, R88 ;  /* 0x000076325c587816 */ /* 0x000fe40000000058 */
[----:B------:R-:W-:Y:S01]  /*0e60*/  PRMT R93, R94, 0x7632, R93 ;  /* 0x000076325e5d7816 */ /* 0x000fe2000000005d */
[-C--:B------:R-:W-:Y:S01]  /*0e70*/  FMUL.FTZ R91, R100, R113.reuse ;  /* 0x00000071645b7220 */ /* 0x080fe20000410000 */
[----:B------:R-:W-:Y:S02]  /*0e80*/  SHF.L.U32 R92, R92, 0x10, RZ ;  /* 0x000000105c5c7819 */ /* 0x000fe400000006ff */
[----:B------:R-:W-:Y:S01]  /*0e90*/  SHF.L.U32 R94, R94, 0x10, RZ ;  /* 0x000000105e5e7819 */ /* 0x000fe200000006ff */
[----:B------:R-:W-:Y:S01]  /*0ea0*/  FMUL.FTZ R104, R91, R30 ;  /* 0x0000001e5b687220 */ /* 0x000fe20000410000 */
[C---:B------:R-:W-:Y:S01]  /*0eb0*/  PRMT R101, R95.reuse, 0x7632, R101 ;  /* 0x000076325f657816 */ /* 0x040fe20000000065 */
[-C--:B------:R-:W-:Y:S01]  /*0ec0*/  FMUL.FTZ R89, R92, R113.reuse ;  /* 0x000000715c597220 */ /* 0x080fe20000410000 */
[----:B------:R-:W-:Y:S01]  /*0ed0*/  SHF.L.U32 R102, R95, 0x10, RZ ;  /* 0x000000105f667819 */ /* 0x000fe200000006ff */
[----:B------:R-:W-:Y:S01]  /*0ee0*/  FMUL.FTZ R95, R94, R113 ;  /* 0x000000715e5f7220 */ /* 0x000fe20000410000 */
[----:B------:R-:W-:Y:S01]  /*0ef0*/  SHF.L.U32 R88, R88, 0x10, RZ ;  /* 0x0000001058587819 */ /* 0x000fe200000006ff */
[----:B------:R-:W-:Y:S01]  /*0f00*/  FMUL.FTZ R108, R89, R28 ;  /* 0x0000001c596c7220 */ /* 0x000fe20000410000 */
[----:B------:R-:W-:-:S02]  /*0f10*/  SHF.L.U32 R90, R90, 0x10, RZ ;  /* 0x000000105a5a7819 */ /* 0x000fc400000006ff */
        /* <DEDUP_REMOVED lines=17> */
.L_x_4237:
        /* <DEDUP_REMOVED lines=9> */
[C---:B-----5:R-:W-:Y:S02]  /*10c0*/  SHF.L.U32 R106, R93.reuse, 0x10, RZ ;  /* 0x000000105d6a7819 */ /* 0x060fe400000006ff */
[C---:B-1----:R-:W-:Y:S02]  /*10d0*/  PRMT R88, R92.reuse, 0x7632, R88 ;  /* 0x000076325c587816 */ /* 0x042fe40000000058 */
        /* <DEDUP_REMOVED lines=8> */
[----:B------:R-:W-:Y:S01]  /*1160*/  FMUL.FTZ R107, R94, R113 ;  /* 0x000000715e6b7220 */ /* 0x000fe20000410000 */
[C---:B------:R-:W-:Y:S02]  /*1170*/  PRMT R114, R95.reuse, 0x7632, R114 ;  /* 0x000076325f727816 */ /* 0x040fe40000000072 */
[----:B------:R-:W-:Y:S01]  /*1180*/  SHF.L.U32 R106, R95, 0x10, RZ ;  /* 0x000000105f6a7819 */ /* 0x000fe200000006ff */
[----:B------:R-:W-:Y:S01]  /*1190*/  FFMA.FTZ R95, R91, R22, R112 ;  /* 0x000000165b5f7223 */ /* 0x000fe20000010070 */
[----:B------:R-:W-:Y:S01]  /*11a0*/  SHF.L.U32 R88, R88, 0x10, RZ ;  /* 0x0000001058587819 */ /* 0x000fe200000006ff */
[----:B------:R-:W-:Y:S01]  /*11b0*/  FFMA.FTZ R110, R89, R20, R110 ;  /* 0x00000014596e7223 */ /* 0x000fe2000001006e */
[----:B------:R-:W-:-:S02]  /*11c0*/  SHF.L.U32 R116, R14, 0x10, RZ ;  /* 0x000000100e747819 */ /* 0x000fc400000006ff */
[----:B------:R-:W-:Y:S01]  /*11d0*/  SHF.L.U32 R92, R90, 0x10, RZ ;  /* 0x000000105a5c7819 */ /* 0x000fe200000006ff */
[-C--:B------:R-:W-:Y:S01]  /*11e0*/  FMUL.FTZ R90, R88, R113.reuse ;  /* 0x00000071585a7220 */ /* 0x080fe20000410000 */
[----:B------:R-:W-:Y:S01]  /*11f0*/  SHF.L.U32 R94, R93, 0x10, RZ ;  /* 0x000000105d5e7819 */ /* 0x000fe200000006ff */
[-C--:B------:R-:W-:Y:S01]  /*1200*/  FMUL.FTZ R93, R106, R113.reuse ;  /* 0x000000716a5d7220 */ /* 0x080fe20000410000 */
[----:B------:R-:W-:Y:S01]  /*1210*/  SHF.L.U32 R114, R114, 0x10, RZ ;  /* 0x0000001072727819 */ /* 0x000fe200000006ff */
[----:B------:R-:W-:Y:S01]  /*1220*/  FFMA.FTZ R112, R107, R16, R116 ;  /* 0x000000106b707223 */ /* 0x000fe20000010074 */
[----:B------:R-:W-:Y:S01]  /*1230*/  PRMT R91, R14, 0x7632, R91 ;  /* 0x000076320e5b7816 */ /* 0x000fe2000000005b */
[-C--:B------:R-:W-:Y:S01]  /*1240*/  FMUL.FTZ R92, R92, R113.reuse ;  /* 0x000000715c5c7220 */ /* 0x080fe20000410000 */
[----:B------:R-:W-:Y:S01]  /*1250*/  PRMT R88, R12, 0x7632, R88 ;  /* 0x000076320c587816 */ /* 0x000fe20000000058 */
[-C--:B------:R-:W-:Y:S01]  /*1260*/  FMUL.FTZ R94, R94, R113.reuse ;  /* 0x000000715e5e7220 */ /* 0x080fe20000410000 */
[----:B------:R-:W-:Y:S01]  /*1270*/  PRMT R106, R15, 0x7632, R106 ;  /* 0x000076320f6a7816 */ /* 0x000fe2000000006a */
[----:B------:R-:W-:Y:S01]  /*1280*/  FMUL.FTZ R114, R114, R113 ;  /* 0x0000007172727220 */ /* 0x000fe20000410000 */
[----:B------:R-:W-:-:S02]  /*1290*/  PRMT R89, R13, 0x7632, R89 ;  /* 0x000076320d597816 */ /* 0x000fc40000000059 */
[----:B------:R-:W-:Y:S02]  /*12a0*/  SHF.L.U32 R91, R91, 0x10, RZ ;  /* 0x000000105b5b7819 */ /* 0x000fe400000006ff */
[----:B------:R-:W-:Y:S02]  /*12b0*/  SHF.L.U32 R116, R15, 0x10, RZ ;  /* 0x000000100f747819 */ /* 0x000fe400000006ff */
[----:B------:R-:W-:Y:S01]  /*12c0*/  SHF.L.U32 R113, R106, 0x10, RZ ;  /* 0x000000106a717819 */ /* 0x000fe200000006ff */
[----:B------:R-:W-:Y:S01]  /*12d0*/  FFMA.FTZ R115, R94, R17, R91 ;  /* 0x000000115e737223 */ /* 0x000fe2000001005b */
[----:B------:R-:W-:Y:S01]  /*12e0*/  SHF.L.U32 R89, R89, 0x10, RZ ;  /* 0x0000001059597819 */ /* 0x000fe200000006ff */
[----:B------:R-:W-:Y:S01]  /*12f0*/  FFMA.FTZ R106, R93, R18, R116 ;  /* 0x000000125d6a7223 */ /* 0x000fe20000010074 */
[----:B------:R-:W-:Y:S01]  /*1300*/  SHF.L.U32 R107, R88, 0x10, RZ ;  /* 0x00000010586b7819 */ /* 0x000fe200000006ff */
[----:B------:R-:W-:Y:S02]  /*1310*/  FFMA.FTZ R113, R114, R19, R113 ;  /* 0x0000001372717223 */ /* 0x000fe40000010071 */
[----:B------:R-:W-:-:S02]  /*1320*/  FFMA.FTZ R94, R92, R23, R89 ;  /* 0x000000175c5e7223 */ /* 0x000fc40000010059 */
[----:B------:R-:W-:Y:S01]  /*1330*/  FFMA.FTZ R107, R90, R21, R107 ;  /* 0x000000155a6b7223 */ /* 0x000fe2000001006b */
[----:B------:R-:W-:Y:S02]  /*1340*/  F2FP.BF16.F32.PACK_AB R91, R113, R106 ;  /* 0x0000006a715b723e */ /* 0x000fe400000010ff */
[----:B------:R-:W-:Y:S02]  /*1350*/  F2FP.BF16.F32.PACK_AB R90, R115, R112 ;  /* 0x00000070735a723e */ /* 0x000fe400000010ff */
[----:B------:R-:W-:Y:S02]  /*1360*/  F2FP.BF16.F32.PACK_AB R89, R94, R95 ;  /* 0x0000005f5e59723e */ /* 0x000fe400000010ff */
[----:B------:R-:W-:Y:S01]  /*1370*/  F2FP.BF16.F32.PACK_AB R88, R107, R110 ;  /* 0x0000006e6b58723e */ /* 0x000fe200000010ff */
[----:B------:R-:W-:Y:S06]  /*1380*/  BRA `(.L_x_4239) ;  /* 0x0000000000807947 */ /* 0x000fec0003800000 */
.L_x_4238:
[----:B-1---5:R-:W-:Y:S02]  /*1390*/  PRMT R91, R94, 0x7632, R91 ;  /* 0x000076325e5b7816 */ /* 0x022fe4000000005b */
[----:B------:R-:W-:Y:S02]  /*13a0*/  PRMT R88, R92, 0x7632, R88 ;  /* 0x000076325c587816 */ /* 0x000fe40000000058 */
[----:B------:R-:W-:Y:S02]  /*13b0*/  SHF.L.U32 R94, R94, 0x10, RZ ;  /* 0x000000105e5e7819 */ /* 0x000fe400000006ff */
[----:B------:R-:W-:Y:S02]  /*13c0*/  SHF.L.U32 R92, R92, 0x10, RZ ;  /* 0x000000105c5c7819 */ /* 0x000fe400000006ff */
[----:B------:R-:W-:Y:S02]  /*13d0*/  PRMT R107, R95, 0x7632, R107 ;  /* 0x000076325f6b7816 */ /* 0x000fe4000000006b */
        /* <DEDUP_REMOVED lines=10> */
[----:B------:R-:W-:Y:S01]  /*1480*/  FMUL.FTZ R95, R95, R22 ;  /* 0x000000165f5f7220 */ /* 0x000fe20000410000 */
        /* <DEDUP_REMOVED lines=16> */
.L_x_4239:
        /* <DEDUP_REMOVED lines=105> */
.L_x_4241:
[----:B------:R-:W-:Y:S05]  /*1c20*/  BSYNC.RECONVERGENT B0 ;  /* 0x0000000000007941 */ /* 0x000fea0003800200 */
.L_x_4240:
[----:B------:R-:W-:Y:S01]  /*1c30*/  BAR.SYNC.DEFER_BLOCKING 0x0 ;  /* 0x0000000000007b1d */ /* 0x000fe20000010000 */
[----:B------:R-:W-:Y:S01]  /*1c40*/  ISETP.GT.U32.AND P1, PT, R96, 0x7, PT ;  /* 0x000000076000780c */ /* 0x000fe20003f24070 */
[----:B------:R-:W-:Y:S01]  /*1c50*/  HFMA2 R98, -RZ, RZ, 0, 0 ;  /* 0x00000000ff627431 */ /* 0x000fe200000001ff */
        /* <DEDUP_REMOVED lines=60> */
[----:B------:R-:W-:Y:S02]  /*2020*/  FMUL.FTZ R89, R89, R99 ;  /* 0x0000006359597220 */ /* 0x000fe40000410000 */
[----:B------:R-:W0:Y:S02]  /*2030*/  SHFL.IDX PT, R90, R117, RZ, 0x1f ;  /* 0x00001fff755a7589 */ /* 0x000e2400000e0000 */
[----:B------:R-:W-:Y:S02]  /*2040*/  FFMA.FTZ R93, R92, R89, R93 ;  /* 0x000000595c5d7223 */ /* 0x000fe4000001005d */
[----:B------:R-:W1:Y:S04]  /*2050*/  LDC R92, c[0x0][0x448] ;  /* 0x00011200ff5c7b82 */ /* 0x000e680000000800 */
[----:B------:R-:W1:Y:S01]  /*2060*/  SHFL.IDX PT, R93, R93, RZ, 0x1f ;  /* 0x00001fff5d5d7589 */ /* 0x000e6200000e0000 */
[C---:B0-----:R-:W-:Y:S01]  /*2070*/  FMUL.FTZ R88, R90.reuse, R90 ;  /* 0x0000005a5a587220 */ /* 0x041fe20000410000 */
[----:B------:R-:W-:-:S04]  /*2080*/  FSEL R91, R90, RZ, !P2 ;  /* 0x000000ff5a5b7208 */ /* 0x000fc80005000000 */
[----:B------:R-:W-:Y:S01]  /*2090*/  FSEL R99, R88, RZ, P2 ;  /* 0x000000ff58637208 */ /* 0x000fe20001000000 */
[----:B------:R-:W-:Y:S01]  /*20a0*/  FADD.FTZ R8, -R91, R8 ;  /* 0x000000085b087221 */ /* 0x000fe20000010100 */
[----:B------:R-:W0:Y:S01]  /*20b0*/  LDC.64 R88, c[0x0][0x428] ;  /* 0x00010a00ff587b82 */ /* 0x000e220000000a00 */
[----:B-1----:R-:W-:Y:S01]  /*20c0*/  FFMA.FTZ R92, R93, UR11, R92 ;  /* 0x0000000b5d5c7c23 */ /* 0x002fe2000801005c */
[C---:B------:R-:W-:Y:S01]  /*20d0*/  FADD.FTZ R7, -R91.reuse, R7 ;  /* 0x000000075b077221 */ /* 0x040fe20000010100 */
[C---:B------:R-:W-:Y:S01]  /*20e0*/  FADD.FTZ R3, -R91.reuse, R3 ;  /* 0x000000035b037221 */ /* 0x040fe20000010100 */
[C---:B------:R-:W-:Y:S01]  /*20f0*/  FADD.FTZ R2, -R91.reuse, R2 ;  /* 0x000000025b027221 */ /* 0x040fe20000010100 */
[----:B------:R-:W-:Y:S01]  /*2100*/  FADD.FTZ R99, R92, R99 ;  /* 0x000000635c637221 */ /* 0x000fe20000010000 */
[C---:B------:R-:W-:Y:S01]  /*2110*/  FADD.FTZ R6, -R91.reuse, R6 ;  /* 0x000000065b067221 */ /* 0x040fe20000010100 */
[C---:B------:R-:W-:Y:S01]  /*2120*/  FADD.FTZ R4, -R91.reuse, R4 ;  /* 0x000000045b047221 */ /* 0x040fe20000010100 */
[C---:B------:R-:W-:Y:S01]  /*2130*/  FADD.FTZ R9, -R91.reuse, R9 ;  /* 0x000000095b097221 */ /* 0x040fe20000010100 */
[----:B------:R1:W2:Y:S01]  /*2140*/  MUFU.RSQ R93, R99 ;  /* 0x00000063005d7308 */ /* 0x0002a20000001400 */
        /* <DEDUP_REMOVED lines=8> */
[C---:B-1----:R-:W-:Y:S01]  /*21d0*/  FADD.FTZ R99, -R91.reuse, R106 ;  /* 0x0000006a5b637221 */ /* 0x042fe20000010100 */
[C---:B------:R-:W-:Y:S01]  /*21e0*/  FADD.FTZ R102, -R91.reuse, R102 ;  /* 0x000000665b667221 */ /* 0x040fe20000010100 */
[C---:B------:R-:W-:Y:S01]  /*21f0*/  FADD.FTZ R118, -R91.reuse, R109 ;  /* 0x0000006d5b767221 */ /* 0x040fe20000010100 */
[C---:B------:R-:W-:Y:S01]  /*2200*/  FADD.FTZ R100, -R91.reuse, R100 ;  /* 0x000000645b647221 */ /* 0x040fe20000010100 */
[C---:B------:R-:W-:Y:S01]  /*2210*/  FADD.FTZ R122, -R91.reuse, R111 ;  /* 0x0000006f5b7a7221 */ /* 0x040fe20000010100 */
[----:B------:R-:W-:Y:S01]  /*2220*/  FADD.FTZ R110, -R91, R110 ;  /* 0x0000006e5b6e7221 */ /* 0x000fe20000010100 */
[----:B0-----:R-:W-:-:S04]  /*2230*/  IMAD.WIDE.U32 R106, R0, 0x10, R88 ;  /* 0x00000010006a7825 */ /* 0x001fc800078e0058 */
[C---:B------:R-:W-:Y:S01]  /*2240*/  FADD.FTZ R112, -R91.reuse, R112 ;  /* 0x000000705b707221 */ /* 0x040fe20000010100 */
[----:B------:R-:W-:Y:S01]  /*2250*/  FADD.FTZ R124, -R91, R115 ;  /* 0x000000735b7c7221 */ /* 0x000fe20000010100 */
[C---:B--2---:R-:W-:Y:S01]  /*2260*/  FMUL.FTZ R103, R93.reuse, R8 ;  /* 0x000000085d677220 */ /* 0x044fe20000410000 */
[C---:B------:R-:W-:Y:S01]  /*2270*/  FMUL.FTZ R8, R93.reuse, R7 ;  /* 0x000000075d087220 */ /* 0x040fe20000410000 */
[C---:B------:R-:W-:Y:S01]  /*2280*/  FMUL.FTZ R0, R93.reuse, R3 ;  /* 0x000000035d007220 */ /* 0x040fe20000410000 */
[C---:B------:R-:W-:Y:S01]  /*2290*/  FMUL.FTZ R7, R93.reuse, R2 ;  /* 0x000000025d077220 */ /* 0x040fe20000410000 */
[C---:B------:R-:W-:Y:S01]  /*22a0*/  FMUL.FTZ R3, R93.reuse, R6 ;  /* 0x000000065d037220 */ /* 0x040fe20000410000 */
[C---:B------:R-:W-:Y:S01]  /*22b0*/  FMUL.FTZ R105, R93.reuse, R4 ;  /* 0x000000045d697220 */ /* 0x040fe20000410000 */
[C---:B------:R-:W-:Y:S01]  /*22c0*/  FMUL.FTZ R2, R93.reuse, R9 ;  /* 0x000000095d027220 */ /* 0x040fe20000410000 */
[----:B------:R-:W-:Y:S01]  /*22d0*/  FMUL.FTZ R6, R93, R5 ;  /* 0x000000055d067220 */ /* 0x000fe20000410000 */
        /* <DEDUP_REMOVED lines=8> */
[----:B------:R-:W-:Y:S01]  /*2360*/  IMAD.WIDE.U32 R88, R101, 0x10, R88 ;  /* 0x0000001065587825 */ /* 0x000fe200078e0058 */
[----:B------:R-:W-:-:S03]  /*2370*/  F2FP.BF16.F32.PACK_AB R6, R8, R105 ;  /* 0x000000690806723e */ /* 0x000fc600000010ff */
[----:B------:R-:W-:Y:S01]  /*2380*/  FMUL.FTZ R101, R93, R108 ;  /* 0x0000006c5d657220 */ /* 0x000fe20000410000 */
[----:B------:R-:W-:Y:S01]  /*2390*/  F2FP.BF16.F32.PACK_AB R5, R2, R5 ;  /* 0x000000050205723e */ /* 0x000fe200000010ff */
[----:B------:R-:W0:Y:S01]  /*23a0*/  @!P1 LDC.64 R8, c[0x0][0x3c0] ;  /* 0x0000f000ff089b82 */ /* 0x000e220000000a00 */
[----:B------:R-:W-:Y:S01]  /*23b0*/  F2FP.BF16.F32.PACK_AB R4, R3, R4 ;  /* 0x000000040304723e */ /* 0x000fe200000010ff */
[C---:B------:R-:W-:Y:S01]  /*23c0*/  FMUL.FTZ R103, R93.reuse, R104 ;  /* 0x000000685d677220 */ /* 0x040fe20000410000 */
[C---:B------:R-:W-:Y:S01]  /*23d0*/  FMUL.FTZ R98, R93.reuse, R98 ;  /* 0x000000625d627220 */ /* 0x040fe20000410000 */
[C---:B------:R-:W-:Y:S01]  /*23e0*/  FMUL.FTZ R105, R93.reuse, R102 ;  /* 0x000000665d697220 */ /* 0x040fe20000410000 */
[C---:B------:R-:W-:Y:S01]  /*23f0*/  FMUL.FTZ R118, R93.reuse, R118 ;  /* 0x000000765d767220 */ /* 0x040fe20000410000 */
[C---:B------:R-:W-:Y:S01]  /*2400*/  FMUL.FTZ R109, R93.reuse, R100 ;  /* 0x000000645d6d7220 */ /* 0x040fe20000410000 */
[----:B------:R-:W-:Y:S01]  /*2410*/  FMUL.FTZ R111, R93, R99 ;  /* 0x000000635d6f7220 */ /* 0x000fe20000410000 */
[----:B------:R-:W1:Y:S01]  /*2420*/  @!P1 LDC.64 R2, c[0x0][0x3c8] ;  /* 0x0000f200ff029b82 */ /* 0x000e620000000a00 */
[----:B------:R-:W-:Y:S01]  /*2430*/  FFMA.FTZ R100, R101, R76, R52 ;  /* 0x0000004c65647223 */ /* 0x000fe20000010034 */
[----:B------:R-:W-:Y:S01]  /*2440*/  FFMA.FTZ R101, R103, R78, R54 ;  /* 0x0000004e67657223 */ /* 0x000fe20000010036 */
[----:B------:R-:W-:Y:S01]  /*2450*/  FFMA.FTZ R102, R105, R72, R48 ;  /* 0x0000004869667223 */ /* 0x000fe20000010030 */
[----:B------:R-:W-:Y:S01]  /*2460*/  FFMA.FTZ R99, R118, R73, R49 ;  /* 0x0000004976637223 */ /* 0x000fe20000010031 */
[----:B------:R-:W-:Y:S01]  /*2470*/  FFMA.FTZ R98, R98, R79, R55 ;  /* 0x0000004f62627223 */ /* 0x000fe20000010037 */
[----:B------:R-:W-:Y:S01]  /*2480*/  FADD.FTZ R91, -R91, R113 ;  /* 0x000000715b5b7221 */ /* 0x000fe20000010100 */
[----:B------:R-:W-:Y:S01]  /*2490*/  FMUL.FTZ R92, R93, R92 ;  /* 0x0000005c5d5c7220 */ /* 0x000fe20000410000 */
[----:B------:R-:W-:Y:S01]  /*24a0*/  FFMA.FTZ R103, R109, R74, R50 ;  /* 0x0000004a6d677223 */ /* 0x000fe20000010032 */
[----:B------:R-:W-:Y:S01]  /*24b0*/  F2FP.BF16.F32.PACK_AB R102, R99, R102 ;  /* 0x000000666366723e */ /* 0x000fe200000010ff */
[C---:B------:R-:W-:Y:S01]  /*24c0*/  FMUL.FTZ R0, R93.reuse, R91 ;  /* 0x0000005b5d007220 */ /* 0x040fe20000410000 */
[----:B------:R-:W-:Y:S01]  /*24d0*/  F2FP.BF16.F32.PACK_AB R101, R98, R101 ;  /* 0x000000656265723e */ /* 0x000fe200000010ff */
[----:B------:R-:W-:Y:S01]  /*24e0*/  FFMA.FTZ R91, R92, R77, R53 ;  /* 0x0000004d5c5b7223 */ /* 0x000fe20000010035 */
[----:B------:R-:W2:Y:S01]  /*24f0*/  LDC.64 R98, c[0x0][0x380] ;  /* 0x0000e000ff627b82 */ /* 0x000ea20000000a00 */
[C---:B------:R-:W-:Y:S01]  /*2500*/  FMUL.FTZ R122, R93.reuse, R122 ;  /* 0x0000007a5d7a7220 */ /* 0x040fe20000410000 */
[C---:B------:R-:W-:Y:S01]  /*2510*/  FMUL.FTZ R109, R93.reuse, R112 ;  /* 0x000000705d6d7220 */ /* 0x040fe20000410000 */
[----:B------:R-:W-:Y:S01]  /*2520*/  FMUL.FTZ R124, R93, R124 ;  /* 0x0000007c5d7c7220 */ /* 0x000fe20000410000 */
[----:B------:R-:W-:Y:S01]  /*2530*/  F2FP.BF16.F32.PACK_AB R100, R91, R100 ;  /* 0x000000645b64723e */ /* 0x000fe200000010ff */
        /* <DEDUP_REMOVED lines=17> */
[C---:B-1----:R-:W-:Y:S01]  /*2650*/  @!P1 IMAD.WIDE R2, R11.reuse, 0x4, R2 ;  /* 0x000000040b029825 */ /* 0x042fe200078e0202 */
[----:B------:R-:W-:Y:S01]  /*2660*/  F2FP.BF16.F32.PACK_AB R110, R110, R109 ;  /* 0x0000006d6e6e723e */ /* 0x000fe200000010ff */
[----:B------:R0:W-:Y:S01]  /*2670*/  @!P1 STG.E desc[UR6][R8.64], R90 ;  /* 0x0000005a08009986 */ /* 0x0001e2000c101906 */
[----:B------:R-:W-:Y:S02]  /*2680*/  F2FP.BF16.F32.PACK_AB R111, R0, R111 ;  /* 0x0000006f006f723e */ /* 0x000fe400000010ff */
[----:B------:R-:W-:Y:S01]  /*2690*/  F2FP.BF16.F32.PACK_AB R109, R120, R105 ;  /* 0x00000069786d723e */ /* 0x000fe200000010ff */
[----:B------:R0:W-:Y:S01]  /*26a0*/  @!P1 STG.E desc[UR6][R2.64], R93 ;  /* 0x0000005d02009986 */ /* 0x0001e2000c101906 */
[----:B------:R-:W-:Y:S02]  /*26b0*/  F2FP.BF16.F32.PACK_AB R108, R108, R91 ;  /* 0x0000005b6c6c723e */ /* 0x000fe400000010ff */
[----:B--2---:R-:W-:Y:S01]  /*26c0*/  IADD3 R11, PT, PT, R11, R98, RZ ;  /* 0x000000620b0b7210 */ /* 0x004fe20007ffe0ff */
[----:B------:R0:W-:Y:S03]  /*26d0*/  STG.E.128 desc[UR6][R94.64], R4 ;  /* 0x000000045e007986 */ /* 0x0001e6000c101d06 */
[----:B------:R-:W-:Y:S01]  /*26e0*/  ISETP.GE.AND P1, PT, R11, R99, PT ;  /* 0x000000630b00720c */ /* 0x000fe20003f26270 */
[----:B------:R0:W-:Y:S04]  /*26f0*/  STG.E.128 desc[UR6][R106.64], R100 ;  /* 0x000000646a007986 */ /* 0x0001e8000c101d06 */
[----:B------:R0:W-:Y:S08]  /*2700*/  STG.E.128 desc[UR6][R88.64], R108 ;  /* 0x0000006c58007986 */ /* 0x0001f0000c101d06 */
[----:B------:R-:W-:Y:S05]  /*2710*/  @!P1 BRA `(.L_x_4242) ;  /* 0xffffffdc00649947 */ /* 0x000fea000383ffff */
[----:B------:R-:W-:Y:S05]  /*2720*/  EXIT ;  /* 0x000000000000794d */ /* 0x000fea0003800000 */
.L_x_4243:
        /* <DEDUP_REMOVED lines=13> */
.L_x_20940:


//--------------------- .text._ZN10layer_norm13ln_fwd_kernelINS_13Kernel_traitsIf13__nv_bfloat16S2_S2_fjLj6144ELj1ELj1ELj8ELj16ENS_18Kernel_traits_baseILj6144EfS2_S2_S2_fjLj256EEEEELb0ELb1ELb1ELb0EEEvNS_9FwdParamsE --------------------------
	.section	.text._ZN10layer_norm13ln_fwd_kernelINS_13Kernel_traitsIf13__nv_bfloat16S2_S2_fjLj6144ELj1ELj1ELj8ELj16ENS_18Kernel_traits_baseILj6144EfS2_S2_S2_fjLj256EEEEELb0ELb1ELb1ELb0EEEvNS_9FwdParamsE,"ax",@progbits
	.align	128
        .global         _ZN10layer_norm13ln_fwd_kernelINS_13Kernel_traitsIf13__nv_bfloat16S2_S2_fjLj6144ELj1ELj1ELj8ELj16ENS_18Kernel_traits_baseILj6144EfS2_S2_S2_fjLj256EEEEELb0ELb1ELb1ELb0EEEvNS_9FwdParamsE
        .type           _ZN10layer_norm13ln_fwd_kernelINS_13Kernel_traitsIf13__nv_bfloat16S2_S2_fjLj6144ELj1ELj1ELj8ELj16ENS_18Kernel_traits_baseILj6144EfS2_S2_S2_fjLj256EEEEELb0ELb1ELb1ELb0EEEvNS_9FwdParamsE,@function
        .size           _ZN10layer_norm13ln_fwd_kernelINS_13Kernel_traitsIf13__nv_bfloat16S2_S2_fjLj6144ELj1ELj1ELj8ELj16ENS_18Kernel_traits_baseILj6144EfS2_S2_S2_fjLj256EEEEELb0ELb1ELb1ELb0EEEvNS_9FwdParamsE,(.L_x_20941 - _ZN10layer_norm13ln_fwd_kernelINS_13Kernel_traitsIf13__nv_bfloat16S2_S2_fjLj6144ELj1ELj1ELj8ELj16ENS_18Kernel_traits_baseILj6144EfS2_S2_S2_fjLj256EEEEELb0ELb1ELb1ELb0EEEvNS_9FwdParamsE)
        .other          _ZN10layer_norm13ln_fwd_kernelINS_13Kernel_traitsIf13__nv_bfloat16S2_S2_fjLj6144ELj1ELj1ELj8ELj16ENS_18Kernel_traits_baseILj6144EfS2_S2_S2_fjLj256EEEEELb0ELb1ELb1ELb0EEEvNS_9FwdParamsE,@"STO_CUDA_ENTRY STV_DEFAULT"
_ZN10layer_norm13ln_fwd_kernelINS_13Kernel_traitsIf13__nv_bfloat16S2_S2_fjLj6144ELj1ELj1ELj8ELj16ENS_18Kernel_traits_baseILj6144EfS2_S2_S2_fjLj256EEEEELb0ELb1ELb1ELb0EEEvNS_9FwdParamsE:
.text._ZN10layer_norm13ln_fwd_kernelINS_13Kernel_traitsIf13__nv_bfloat16S2_S2_fjLj6144ELj1ELj1ELj8ELj16ENS_18Kernel_traits_baseILj6144EfS2_S2_S2_fjLj256EEEEELb0ELb1ELb1ELb0EEEvNS_9FwdParamsE:
        /* <DEDUP_REMOVED lines=62> */
.L_x_4245:
        /* <DEDUP_REMOVED lines=10> */
[----:B------:R0:W5:Y:S02]  /*0480*/  @P1 LDG.E.128 R64, desc[UR12][R4.64] ;  /* 0x0000000c04401981 */ /* 0x000164000c1e1d00 */
[----:B------:R-:W4:Y:S01]  /*0490*/  @P2 LDC.64 R16, c[0x0][0x3d0] ;  /* 0x0000f400ff102b82 */ /* 0x000f220000000a00 */
[C---:B-1----:R-:W-:Y:S01]  /*04a0*/  @P1 IMAD.WIDE.U32 R6, R3.reuse, 0x20, R6 ;  /* 0x0000002003061825 */ /* 0x042fe200078e0006 */
[----:B------:R-:W-:Y:S01]  /*04b0*/  @P1 IADD3 R3, PT, PT, R3, 0x100, RZ ;  /* 0x0000010003031810 */ /* 0x000fe20007ffe0ff */
[----:B------:R0:W5:Y:S04]  /*04c0*/  @P1 LDG.E.128 R60, desc[UR12][R4.64+0x10] ;  /* 0x0000100c043c1981 */ /* 0x000168000c1e1d00 */
[----:B------:R0:W5:Y:S01]  /*04d0*/  @P1 LDG.E.128 R48, desc[UR12][R6.64] ;  /* 0x0000000c06301981 */ /* 0x000162000c1e1d00 */
[----:B------:R-:W1:Y:S01]  /*04e0*/  @P2 LDC.64 R18, c[0x0][0x3e8] ;  /* 0x0000fa00ff122b82 */ /* 0x000e620000000a00 */
[----:B--2---:R-:W-:-:S02]  /*04f0*/  @P0 IMAD.WIDE.U32 R12, R113, 0x20, R8 ;  /* 0x00000020710c0825 */ /* 0x004fc400078e0008 */
[----:B------:R0:W5:Y:S04]  /*0500*/  @P1 LDG.E.128 R44, desc[UR12][R6.64+0x10] ;  /* 0x0000100c062c1981 */ /* 0x000168000c1e1d00 */
[----:B------:R0:W5:Y:S01]  /*0510*/  @P0 LDG.E.128 R88, desc[UR12][R12.64] ;  /* 0x0000000c0c580981 */ /* 0x000162000c1e1d00 */
[----:B---3--:R-:W-:-:S03]  /*0520*/  @P0 IMAD.WIDE.U32 R14, R113, 0x20, R10 ;  /* 0x00000020710e0825 */ /* 0x008fc600078e000a */
[----:B------:R0:W5:Y:S04]  /*0530*/  @P0 LDG.E.128 R84, desc[UR12][R12.64+0x10] ;  /* 0x0000100c0c540981 */ /* 0x000168000c1e1d00 */
[----:B------:R0:W5:Y:S01]  /*0540*/  @P0 LDG.E.128 R72, desc[UR12][R14.64] ;  /* 0x0000000c0e480981 */ /* 0x000162000c1e1d00 */
[----:B----4-:R-:W-:-:S03]  /*0550*/  @P2 IMAD.WIDE.U32 R8, R3, 0x20, R16 ;  /* 0x0000002003082825 */ /* 0x010fc600078e0010 */
[----:B------:R0:W5:Y:S04]  /*0560*/  @P0 LDG.E.128 R68, desc[UR12][R14.64+0x10] ;  /* 0x0000100c0e440981 */ /* 0x000168000c1e1d00 */
[----:B------:R0:W5:Y:S01]  /*0570*/  @P2 LDG.E.128 R40, desc[UR12][R8.64] ;  /* 0x0000000c08282981 */ /* 0x000162000c1e1d00 */
[----:B-1----:R-:W-:-:S03]  /*0580*/  @P2 IMAD.WIDE.U32 R10, R3, 0x20, R18 ;  /* 0x00000020030a2825 */ /* 0x002fc600078e0012 */
        /* <DEDUP_REMOVED lines=15> */
.L_x_4246:
[----:B------:R-:W-:Y:S05]  /*0680*/  BSYNC.RECONVERGENT B0 ;  /* 0x0000000000007941 */ /* 0x000fea0003800200 */
.L_x_4244:
[----:B------:R-:W1:Y:S02]  /*0690*/  LDCU UR5, c[0x0][0x384] ;  /* 0x00007080ff0577ac */ /* 0x000e640008000800 */
[----:B-1----:R-:W-:-:S06]  /*06a0*/  UISETP.GE.AND UP0, UPT, UR18, UR5, UPT ;  /* 0x000000051200728c */ /* 0x002fcc000bf06270 */
[----:B------:R-:W-:-:S13]  /*06b0*/  PLOP3.LUT P0, PT, PT, PT, UP0, 0x80, 0x8 ;  /* 0x000000000008781c */ /* 0x000fda0003f0f008 */
[----:B------:R-:W-:Y:S05]  /*06c0*/  @P0 EXIT ;  /* 0x000000000000094d */ /* 0x000fea0003800000 */
[----:B------:R-:W-:Y:S01]  /*06d0*/  USHF.R.S32.HI UR5, URZ, 0x3, UR4 ;  /* 0x00000003ff057899 */ /* 0x000fe20008011404 */
[----:B------:R-:W-:Y:S01]  /*06e0*/  IADD3 R0, PT, PT, RZ, -R0, RZ ;  /* 0x80000000ff007210 */ /* 0x000fe20007ffe0ff */
[----:B------:R-:W1:Y:S02]  /*06f0*/  LDCU UR22, c[0x0][0x388] ;  /* 0x00007100ff1677ac */ /* 0x000e640008000800 */
[----:B------:R-:W-:Y:S02]  /*0700*/  ULOP3.LUT UR6, UR5, 0xff, URZ, 0xc0, !UPT ;  /* 0x000000ff05067892 */ /* 0x000fe4000f8ec0ff */
[----:B------:R-:W-:Y:S01]  /*0710*/  ULOP3.LUT UR5, UR5, 0xffffff00, URZ, 0xc0, !UPT ;  /* 0xffffff0005057892 */ /* 0x000fe2000f8ec0ff */
[----:B------:R-:W2:Y:S03]  /*0720*/  LDCU.U8 UR19, c[0x0][0x410] ;  /* 0x00008200ff1377ac */ /* 0x000ea60008000000 */
[----:B------:R-:W-:-:S02]  /*0730*/  VIADDMNMX R0, R0, UR6, RZ, !PT ;  /* 0x0000000600007c46 */ /* 0x000fc4000f8001ff */
[----:B------:R-:W-:Y:S01]  /*0740*/  MOV R3, UR6 ;  /* 0x0000000600037c02 */ /* 0x000fe20008000f00 */
[----:B------:R-:W3:Y:S01]  /*0750*/  LDCU UR20, c[0x0][0x400] ;  /* 0x00008000ff1477ac */ /* 0x000ee20008000800 */
[----:B------:R-:W-:-:S03]  /*0760*/  VIMNMX R0, PT, PT, R0, 0x20, PT ;  /* 0x0000002000007848 */ /* 0x000fc60003fe0100 */
[----:B------:R-:W-:Y:S01]  /*0770*/  IMAD R2, R2, -0x20, R3 ;  /* 0xffffffe002027824 */ /* 0x000fe200078e0203 */
[----:B------:R-:W-:Y:S01]  /*0780*/  LEA R0, R0, UR5, 0x3 ;  /* 0x0000000500007c11 */ /* 0x000fe2000f8e18ff */
[----:B------:R-:W4:Y:S03]  /*0790*/  LDCU.64 UR14, c[0x0][0x3a0] ;  /* 0x00007400ff0e77ac */ /* 0x000f260008000a00 */
[----:B------:R-:W-:Y:S01]  /*07a0*/  I2FP.F32.U32 R0, R0 ;  /* 0x0000000000007245 */ /* 0x000fe20000201000 */
[----:B------:R-:W0:Y:S01]  /*07b0*/  LDCU.128 UR8, c[0x0][0x3f0] ;  /* 0x00007e00ff0877ac */ /* 0x000e220008000c00 */
[----:B------:R-:W-:Y:S02]  /*07c0*/  VIMNMX R2, PT, PT, RZ, R2, !PT ;  /* 0x00000002ff027248 */ /* 0x000fe40007fe0100 */
[----:B------:R0:W0:Y:S01]  /*07d0*/  MUFU.RCP R111, R0 ;  /* 0x00000000006f7308 */ /* 0x0000220000001000 */
[----:B------:R-:W0:Y:S01]  /*07e0*/  LDCU.64 UR16, c[0x0][0x380] ;  /* 0x00007000ff1077ac */ /* 0x000e220008000a00 */
[----:B------:R-:W-:Y:S01]  /*07f0*/  VIMNMX R2, PT, PT, R2, 0x20, PT ;  /* 0x0000002002027848 */ /* 0x000fe20003fe0100 */
[----:B------:R-:W-:-:S03]  /*0800*/  UPLOP3.LUT UP1, UPT, UPT, UPT, UPT, 0x40, 0x4 ;  /* 0x000000000004789c */ /* 0x000fc60003f2e870 */
[----:B-123--:R-:W-:-:S08]  /*0810*/  LEA R110, R2, UR5, 0x3 ;  /* 0x00000005026e7c11 */ /* 0x00efd0000f8e18ff */
.L_x_4270:
[----:B0-----:R-:W-:-:S06]  /*0820*/  UIMAD.WIDE UR4, UR18, 0x4, UR8 ;  /* 0x00000004120478a5 */ /* 0x001fcc000f8e0208 */
[----:B-123--:R-:W-:Y:S02]  /*0830*/  MOV R92, UR4 ;  /* 0x00000004005c7c02 */ /* 0x00efe40008000f00 */
[----:B------:R-:W-:-:S05]  /*0840*/  MOV R93, UR5 ;  /* 0x00000005005d7c02 */ /* 0x000fca0008000f00 */
        /* <DEDUP_REMOVED lines=8> */
[----:B------:R-:W-:Y:S01]  /*08d0*/  HFMA2 R117, -RZ, RZ, 0, 0 ;  /* 0x00000000ff757431 */ /* 0x000fe200000001ff */
        /* <DEDUP_REMOVED lines=15> */
[----:B----4-:R-:W-:-:S04]  /*09d0*/  UISETP.NE.U32.AND UP0, UPT, UR14, URZ, UPT ;  /* 0x000000ff0e00728c */ /* 0x010fc8000bf05070 */
[----:B------:R-:W-:Y:S01]  /*09e0*/  UISETP.NE.AND.EX UP0, UPT, UR15, URZ, UPT, UP0 ;  /* 0x000000ff0f00728c */ /* 0x000fe2000bf05300 */
[----:B------:R-:W-:Y:S10]  /*09f0*/  BRA.U !UP2, `(.L_x_4249) ;  /* 0x000000010a0c7547 */ /* 0x000ff4000b800000 */
[----:B------:R-:W0:Y:S02]  /*0a00*/  LDC.64 R16, c[0x0][0x390] ;  /* 0x0000e400ff107b82 */ /* 0x000e240000000a00 */
[----:B0-----:R-:W-:-:S06]  /*0a10*/  IMAD.WIDE.U32 R16, R117, 0x10, R16 ;  /* 0x0000001075107825 */ /* 0x001fcc00078e0010 */
[----:B------:R-:W5:Y:S02]  /*0a20*/  LDG.E.128 R16, desc[UR12][R16.64] ;  /* 0x0000000c10107981 */ /* 0x000f64000c1e1d00 */
.L_x_4249:
[----:B------:R-:W-:Y:S05]  /*0a30*/  BRA.U !UP0, `(.L_x_4250) ;  /* 0x0000000508347547 */ /* 0x000fea000b800000 */
[----:B------:R-:W0:Y:S02]  /*0a40*/  LDC.64 R12, c[0x0][0x3a0] ;  /* 0x0000e800ff0c7b82 */ /* 0x000e240000000a00 */
[----:B0-----:R-:W-:-:S06]  /*0a50*/  IMAD.WIDE.U32 R12, R116, 0x10, R12 ;  /* 0x00000010740c7825 */ /* 0x001fcc00078e000c */
[----:B------:R-:W2:Y:S01]  /*0a60*/  LDG.E.128 R12, desc[UR12][R12.64] ;  /* 0x0000000c0c0c7981 */ /* 0x000ea2000c1e1d00 */
[----:B------:R-:W-:-:S13]  /*0a70*/  ISETP.LT.AND P0, PT, RZ, UR21, PT ;  /* 0x00000015ff007c0c */ /* 0x000fda000bf01270 */
[----:B------:R-:W0:Y:S01]  /*0a80*/  @P0 LDC R101, c[0x0][0x40c] ;  /* 0x00010300ff650b82 */ /* 0x000e220000000800 */
[C---:B-----5:R-:W-:Y:S02]  /*0a90*/  @P0 PRMT R94, R16.reuse, 0x7632, R94 ;  /* 0x00007632105e0816 */ /* 0x060fe4000000005e */
[----:B------:R-:W-:Y:S02]  /*0aa0*/  @P0 SHF.L.U32 R92, R16, 0x10, RZ ;  /* 0x00000010105c0819 */ /* 0x000fe400000006ff */
[----:B------:R-:W-:-:S03]  /*0ab0*/  @P0 SHF.L.U32 R94, R94, 0x10, RZ ;  /* 0x000000105e5e0819 */ /* 0x000fc600000006ff */
[----:B------:R-:W1:Y:S08]  /*0ac0*/  @P0 LDC R95, c[0x0][0x40c] ;  /* 0x00010300ff5f0b82 */ /* 0x000e700000000800 */
[----:B------:R-:W3:Y:S08]  /*0ad0*/  @P0 LDC R103, c[0x0][0x40c] ;  /* 0x00010300ff670b82 */ /* 0x000ef00000000800 */
[----:B------:R-:W4:Y:S01]  /*0ae0*/  @P0 LDC R93, c[0x0][0x40c] ;  /* 0x00010300ff5d0b82 */ /* 0x000f220000000800 */
[----:B0-----:R-:W-:Y:S01]  /*0af0*/  @P0 FMUL.FTZ R94, R94, R101 ;  /* 0x000000655e5e0220 */ /* 0x001fe20000410000 */
[----:B-1----:R-:W-:-:S06]  /*0b00*/  @P0 FMUL.FTZ R95, R92, R95 ;  /* 0x0000005f5c5f0220 */ /* 0x002fcc0000410000 */
[----:B------:R-:W0:Y:S08]  /*0b10*/  @P0 LDC R115, c[0x0][0x40c] ;  /* 0x00010300ff730b82 */ /* 0x000e300000000800 */
[----:B------:R-:W1:Y:S01]  /*0b20*/  @P0 LDC R92, c[0x0][0x40c] ;  /* 0x00010300ff5c0b82 */ /* 0x000e620000000800 */
[C---:B--2---:R-:W-:Y:S01]  /*0b30*/  @P0 PRMT R98, R12.reuse, 0x7632, R98 ;  /* 0x000076320c620816 */ /* 0x044fe20000000062 */
[C---:B------:R-:W-:Y:S01]  /*0b40*/  @P0 IMAD.U32 R100, R12.reuse, 0x10000, RZ ;  /* 0x000100000c640824 */ /* 0x040fe200078e00ff */
[----:B------:R-:W-:-:S02]  /*0b50*/  @!P0 PRMT R104, R12, 0x7632, R104 ;  /* 0x000076320c688816 */ /* 0x000fc40000000068 */
[----:B------:R-:W-:Y:S02]  /*0b60*/  @P0 SHF.L.U32 R99, R98, 0x10, RZ ;  /* 0x0000001062630819 */ /* 0x000fe400000006ff */
[----:B------:R-:W-:Y:S02]  /*0b70*/  @!P0 SHF.L.U32 R104, R104, 0x10, RZ ;  /* 0x0000001068688819 */ /* 0x000fe400000006ff */
[C---:B------:R-:W-:Y:S01]  /*0b80*/  @P0 SHF.L.U32 R98, R17.reuse, 0x10, RZ ;  /* 0x0000001011620819 */ /* 0x040fe200000006ff */
[--C-:B------:R-:W-:Y:S01]  /*0b90*/  @P0 FFMA.FTZ R104, R94, R73, R99.reuse ;  /* 0x000000495e680223 */ /* 0x100fe20000010063 */
[----:B------:R-:W-:Y:S01]  /*0ba0*/  @P0 PRMT R99, R17, 0x7632, R99 ;  /* 0x0000763211630816 */ /* 0x000fe20000000063 */
[----:B------:R-:W2:Y:S01]  /*0bb0*/  @P0 LDC R94, c[0x0][0x40c] ;  /* 0x00010300ff5e0b82 */ /* 0x000ea20000000800 */
[----:B------:R-:W-:Y:S01]  /*0bc0*/  @!P0 SHF.L.U32 R105, R12, 0x10, RZ ;  /* 0x000000100c698819 */ /* 0x000fe200000006ff */
[----:B------:R-:W-:Y:S01]  /*0bd0*/  @P0 FFMA.FTZ R105, R95, R72, R100 ;  /* 0x000000485f690223 */ /* 0x000fe20000010064 */
[----:B---3--:R-:W-:Y:S01]  /*0be0*/  @P0 FMUL.FTZ R95, R98, R103 ;  /* 0x00000067625f0220 */ /* 0x008fe20000410000 */
[----:B------:R-:W-:-:S02]  /*0bf0*/  @P0 SHF.L.U32 R98, R99, 0x10, RZ ;  /* 0x0000001063620819 */ /* 0x000fc400000006ff */
[C---:B------:R-:W-:Y:S02]  /*0c00*/  @P0 PRMT R99, R13.reuse, 0x7632, R99 ;  /* 0x000076320d630816 */ /* 0x040fe40000000063 */
[----:B------:R-:W-:Y:S01]  /*0c10*/  @!P0 PRMT R102, R13, 0x7632, R102 ;  /* 0x000076320d668816 */ /* 0x000fe20000000066 */
[----:B----4-:R-:W-:Y:S01]  /*0c20*/  @P0 FMUL.FTZ R98, R98, R93 ;  /* 0x0000005d62620220 */ /* 0x010fe20000410000 */
[----:B------:R-:W-:Y:S02]  /*0c30*/  @P0 SHF.L.U32 R99, R99, 0x10, RZ ;  /* 0x0000001063630819 */ /* 0x000fe400000006ff */
[C---:B------:R-:W-:Y:S02]  /*0c40*/  @P0 SHF.L.U32 R100, R13.reuse, 0x10, RZ ;  /* 0x000000100d640819 */ /* 0x040fe400000006ff */
[----:B------:R-:W-:Y:S01]  /*0c50*/  @!P0 SHF.L.U32 R102, R102, 0x10, RZ ;  /* 0x0000001066668819 */ /* 0x000fe200000006ff */
[----:B------:R-:W-:Y:S01]  /*0c60*/  @P0 FFMA.FTZ R102, R98, R75, R99 ;  /* 0x0000004b62660223 */ /* 0x000fe20000010063 */
[----:B------:R-:W-:Y:S01]  /*0c70*/  @!P0 SHF.L.U32 R103, R13, 0x10, RZ ;  /* 0x000000100d678819 */ /* 0x000fe200000006ff */
[----:B------:R-:W3:Y:S01]  /*0c80*/  @P0 LDC R99, c[0x0][0x40c] ;  /* 0x00010300ff630b82 */ /* 0x000ee20000000800 */
[----:B------:R-:W-:Y:S01]  /*0c90*/  @P0 FFMA.FTZ R103, R95, R74, R100 ;  /* 0x0000004a5f670223 */ /* 0x000fe20000010064 */
[----:B------:R-:W-:-:S02]  /*0ca0*/  @P0 SHF.L.U32 R93, R18, 0x10, RZ ;  /* 0x00000010125d0819 */ /* 0x000fc400000006ff */
[----:B------:R-:W-:Y:S02]  /*0cb0*/  @P0 PRMT R95, R18, 0x7632, R95 ;  /* 0x00007632125f0816 */ /* 0x000fe4000000005f */
[C---:B------:R-:W-:Y:S01]  /*0cc0*/  @!P0 PRMT R101, R14.reuse, 0x7632, R101 ;  /* 0x000076320e658816 */ /* 0x040fe20000000065 */
[----:B-1----:R-:W-:Y:S01]  /*0cd0*/  @P0 FMUL.FTZ R93, R93, R92 ;  /* 0x0000005c5d5d0220 */ /* 0x002fe20000410000 */
[----:B------:R-:W-:Y:S02]  /*0ce0*/  @P0 SHF.L.U32 R95, R95, 0x10, RZ ;  /* 0x000000105f5f0819 */ /* 0x000fe400000006ff */
[C---:B------:R-:W-:Y:S02]  /*0cf0*/  @P0 PRMT R92, R14.reuse, 0x7632, R92 ;  /* 0x000076320e5c0816 */ /* 0x040fe4000000005c */
[----:B------:R-:W-:Y:S01]  /*0d00*/  @!P0 SHF.L.U32 R100, R14, 0x10, RZ ;  /* 0x000000100e648819 */ /* 0x000fe200000006ff */
[----:B--2---:R-:W-:Y:S01]  /*0d10*/  @P0 FMUL.FTZ R94, R95, R94 ;  /* 0x0000005e5f5e0220 */ /* 0x004fe20000410000 */
[----:B------:R-:W-:-:S02]  /*0d20*/  @P0 SHF.L.U32 R95, R92, 0x10, RZ ;  /* 0x000000105c5f0819 */ /* 0x000fc400000006ff */
[----:B------:R-:W-:Y:S02]  /*0d30*/  @P0 SHF.L.U32 R92, R14, 0x10, RZ ;  /* 0x000000100e5c0819 */ /* 0x000fe400000006ff */
[----:B------:R-:W-:Y:S01]  /*0d40*/  @!P0 SHF.L.U32 R101, R101, 0x10, RZ ;  /* 0x0000001065658819 */ /* 0x000fe200000006ff */
[----:B------:R-:W-:Y:S01]  /*0d50*/  @P0 FFMA.FTZ R101, R94, R69, R95 ;  /* 0x000000455e650223 */ /* 0x000fe2000001005f */
[----:B------:R-:W-:Y:S01]  /*0d60*/  @!P0 SHF.L.U32 R98, R15, 0x10, RZ ;  /* 0x000000100f628819 */ /* 0x000fe200000006ff */
[----:B------:R-:W-:Y:S01]  /*0d70*/  @P0 FFMA.FTZ R100, R93, R68, R92 ;  /* 0x000000445d640223 */ /* 0x000fe2000001005c */
[C---:B------:R-:W-:Y:S01]  /*0d80*/  @P0 PRMT R93, R19.reuse, 0x7632, R93 ;  /* 0x00007632135d0816 */ /* 0x040fe2000000005d */
[----:B------:R-:W-:Y:S01]  /*0d90*/  @P0 IMAD.U32 R92, R19, 0x10000, RZ ;  /* 0x00010000135c0824 */ /* 0x000fe200078e00ff */
[----:B------:R-:W-:Y:S02]  /*0da0*/  F2FP.BF16.F32.PACK_AB R114, RZ, R102 ;  /* 0x00000066ff72723e */ /* 0x000fe400000010ff */
[----:B------:R-:W-:Y:S01]  /*0db0*/  @P0 SHF.L.U32 R94, R93, 0x10, RZ ;  /* 0x000000105d5e0819 */ /* 0x000fe200000006ff */
[----:B---3--:R-:W-:Y:S01]  /*0dc0*/  @P0 FMUL.FTZ R93, R92, R99 ;  /* 0x000000635c5d0220 */ /* 0x008fe20000410000 */
[----:B------:R-:W-:-:S02]  /*0dd0*/  @P0 PRMT R92, R15, 0x7632, R92 ;  /* 0x000076320f5c0816 */ /* 0x000fc4000000005c */
[C---:B------:R-:W-:Y:S01]  /*0de0*/  @!P0 PRMT R99, R15.reuse, 0x7632, R99 ;  /* 0x000076320f638816 */ /* 0x040fe20000000063 */
[----:B0-----:R-:W-:Y:S01]  /*0df0*/  @P0 FMUL.FTZ R94, R94, R115 ;  /* 0x000000735e5e0220 */ /* 0x001fe20000410000 */
[----:B------:R-:W-:Y:S02]  /*0e00*/  @P0 SHF.L.U32 R95, R92, 0x10, RZ ;  /* 0x000000105c5f0819 */ /* 0x000fe400000006ff */
[----:B------:R-:W-:Y:S02]  /*0e10*/  @P0 SHF.L.U32 R92, R15, 0x10, RZ ;  /* 0x000000100f5c0819 */ /* 0x000fe400000006ff */
[----:B------:R-:W-:Y:S01]  /*0e20*/  @!P0 SHF.L.U32 R99, R99, 0x10, RZ ;  /* 0x0000001063638819 */ /* 0x000fe200000006ff */
        /* <DEDUP_REMOVED lines=14> */
.L_x_4250:
[----:B------:R-:W0:Y:S01]  /*0f10*/  @UP2 LDCU UR4, c[0x0][0x40c] ;  /* 0x00008180ff0427ac */ /* 0x000e220008000800 */
[----:B-----5:R-:W-:Y:S02]  /*0f20*/  @P1 SHF.L.U32 R92, R16, 0x10, RZ ;  /* 0x00000010105c1819 */ /* 0x020fe400000006ff */
[----:B------:R-:W-:Y:S02]  /*0f30*/  CS2R R104, SRZ ;  /* 0x0000000000687805 */ /* 0x000fe4000001ff00 */
[----:B------:R-:W-:Y:S01]  /*0f40*/  @P1 SHF.L.U32 R94, R17, 0x10, RZ ;  /* 0x00000010115e1819 */ /* 0x000fe200000006ff */
[----:B------:R-:W1:Y:S01]  /*0f50*/  @UP2 LDCU UR7, c[0x0][0x40c] ;  /* 0x00008180ff0727ac */ /* 0x000e620008000800 */
[----:B------:R-:W-:Y:S02]  /*0f60*/  CS2R R102, SRZ ;  /* 0x0000000000667805 */ /* 0x000fe4000001ff00 */
[----:B------:R-:W-:Y:S02]  /*0f70*/  CS2R R100, SRZ ;  /* 0x0000000000647805 */ /* 0x000fe4000001ff00 */
[----:B------:R-:W-:Y:S01]  /*0f80*/  CS2R R98, SRZ ;  /* 0x0000000000627805 */ /* 0x000fe2000001ff00 */
[----:B------:R-:W2:Y:S01]  /*0f90*/  @UP2 LDCU UR24, c[0x0][0x40c] ;  /* 0x00008180ff1827ac */ /* 0x000ea20008000800 */
[----:B------:R-:W3:Y:S01]  /*0fa0*/  @UP2 LDCU UR5, c[0x0][0x40c] ;  /* 0x00008180ff0527ac */ /* 0x000ee20008000800 */
[----:B------:R-:W4:Y:S01]  /*0fb0*/  @UP2 LDCU UR25, c[0x0][0x40c] ;  /* 0x00008180ff1927ac */ /* 0x000f220008000800 */
[----:B0-----:R-:W-:Y:S01]  /*0fc0*/  @P1 FMUL.FTZ R93, R92, UR4 ;  /* 0x000000045c5d1c20 */ /* 0x001fe20008410000 */
[----:B------:R-:W-:Y:S01]  /*0fd0*/  @P1 PRMT R92, R16, 0x7632, R92 ;  /* 0x00007632105c1816 */ /* 0x000fe2000000005c */
[----:B------:R-:W0:Y:S02]  /*0fe0*/  @UP2 LDCU UR23, c[0x0][0x40c] ;  /* 0x00008180ff1727ac */ /* 0x000e240008000800 */
[----:B------:R-:W-:Y:S01]  /*0ff0*/  @P1 FMUL.FTZ R105, R93, R72 ;  /* 0x000000485d691220 */ /* 0x000fe20000410000 */
[----:B------:R-:W-:Y:S01]  /*1000*/  @P1 SHF.L.U32 R93, R18, 0x10, RZ ;  /* 0x00000010125d1819 */ /* 0x000fe200000006ff */
[----:B-1----:R-:W-:Y:S01]  /*1010*/  @P1 FMUL.FTZ R95, R94, UR7 ;  /* 0x000000075e5f1c20 */ /* 0x002fe20008410000 */
[----:B------:R-:W-:Y:S01]  /*1020*/  @P1 SHF.L.U32 R92, R92, 0x10, RZ ;  /* 0x000000105c5c1819 */ /* 0x000fe200000006ff */
[----:B------:R-:W1:Y:S01]  /*1030*/  @UP2 LDCU UR4, c[0x0][0x40c] ;  /* 0x00008180ff0427ac */ /* 0x000e620008000800 */
[----:B------:R-:W-:Y:S01]  /*1040*/  @P1 SHF.L.U32 R94, R19, 0x10, RZ ;  /* 0x00000010135e1819 */ /* 0x000fe200000006ff */
[----:B--2---:R-:W-:Y:S01]  /*1050*/  @P1 FMUL.FTZ R93, R93, UR24 ;  /* 0x000000185d5d1c20 */ /* 0x004fe20008410000 */
[----:B------:R-:W-:Y:S01]  /*1060*/  @P1 FMUL.FTZ R103, R95, R74 ;  /* 0x0000004a5f671220 */ /* 0x000fe20000410000 */
[----:B------:R-:W2:Y:S01]  /*1070*/  @UP2 LDCU UR7, c[0x0][0x40c] ;  /* 0x00008180ff0727ac */ /* 0x000ea20008000800 */
[----:B---3--:R-:W-:Y:S01]  /*1080*/  @P1 FMUL.FTZ R92, R92, UR5 ;  /* 0x000000055c5c1c20 */ /* 0x008fe20008410000 */
[----:B------:R-:W-:Y:S01]  /*1090*/  @P1 FMUL.FTZ R100, R93, R68 ;  /* 0x000000445d641220 */ /* 0x000fe20000410000 */
[----:B------:R-:W-:Y:S01]  /*10a0*/  @P1 PRMT R93, R17, 0x7632, R93 ;  /* 0x00007632115d1816 */ /* 0x000fe2000000005d */
[----:B----4-:R-:W-:Y:S01]  /*10b0*/  @P1 FMUL.FTZ R95, R94, UR25 ;  /* 0x000000195e5f1c20 */ /* 0x010fe20008410000 */
[----:B------:R-:W-:Y:S01]  /*10c0*/  @P1 FMUL.FTZ R104, R92, R73 ;  /* 0x000000495c681220 */ /* 0x000fe20000410000 */
[----:B------:R-:W-:-:S02]  /*10d0*/  @P1 PRMT R94, R18, 0x7632, R94 ;  /* 0x00007632125e1816 */ /* 0x000fc4000000005e */
[----:B------:R-:W-:Y:S01]  /*10e0*/  @P1 PRMT R92, R19, 0x7632, R92 ;  /* 0x00007632135c1816 */ /* 0x000fe2000000005c */
[----:B------:R-:W-:Y:S01]  /*10f0*/  @P1 FMUL.FTZ R98, R95, R70 ;  /* 0x000000465f621220 */ /* 0x000fe20000410000 */
[----:B------:R-:W-:Y:S02]  /*1100*/  @P1 SHF.L.U32 R93, R93, 0x10, RZ ;  /* 0x000000105d5d1819 */ /* 0x000fe400000006ff */
[----:B------:R-:W-:Y:S02]  /*1110*/  @P1 SHF.L.U32 R94, R94, 0x10, RZ ;  /* 0x000000105e5e1819 */ /* 0x000fe400000006ff */
[----:B------:R-:W-:Y:S01]  /*1120*/  @P1 SHF.L.U32 R95, R92, 0x10, RZ ;  /* 0x000000105c5f1819 */ /* 0x000fe200000006ff */
[----:B0-----:R-:W-:Y:S01]  /*1130*/  @P1 FMUL.FTZ R92, R93, UR23 ;  /* 0x000000175d5c1c20 */ /* 0x001fe20008410000 */
[----:B------:R-:W-:Y:S01]  /*1140*/  F2FP.BF16.F32.PACK_AB R93, RZ, R104 ;  /* 0x00000068ff5d723e */ /* 0x000fe200000010ff */
[----:B-1----:R-:W-:Y:S01]  /*1150*/  @P1 FMUL.FTZ R94, R94, UR4 ;  /* 0x000000045e5e1c20 */ /* 0x002fe20008410000 */
[----:B------:R-:W-:Y:S01]  /*1160*/  F2FP.BF16.F32.PACK_AB R115, RZ, R100 ;  /* 0x00000064ff73723e */ /* 0x000fe200000010ff */
[----:B--2---:R-:W-:Y:S01]  /*1170*/  @P1 FMUL.FTZ R114, R95, UR7 ;  /* 0x000000075f721c20 */ /* 0x004fe20008410000 */
[----:B------:R-:W-:Y:S01]  /*1180*/  @P1 FMUL.FTZ R102, R92, R75 ;  /* 0x0000004b5c661220 */ /* 0x000fe20000410000 */
[----:B------:R-:W-:Y:S01]  /*1190*/  @P1 FMUL.FTZ R101, R94, R69 ;  /* 0x000000455e651220 */ /* 0x000fe20000410000 */
[----:B------:R-:W-:Y:S01]  /*11a0*/  F2FP.BF16.F32.PACK_AB R92, RZ, R105 ;  /* 0x00000069ff5c723e */ /* 0x000fe200000010ff */
[----:B------:R-:W-:Y:S01]  /*11b0*/  @P1 FMUL.FTZ R99, R114, R71 ;  /* 0x0000004772631220 */ /* 0x000fe20000410000 */
        /* <DEDUP_REMOVED lines=9> */
.L_x_4251:
[----:B------:R-:W0:Y:S01]  /*1250*/  LDC.64 R114, c[0x0][0x3a8] ;  /* 0x0000ea00ff727b82 */ /* 0x000e220000000a00 */
[----:B------:R-:W-:Y:S01]  /*1260*/  IADD3 R117, PT, PT, R117, 0x100, RZ ;  /* 0x0000010075757810 */ /* 0x000fe20007ffe0ff */
[----:B0-----:R-:W-:-:S04]  /*1270*/  IMAD.WIDE.U32 R114, R116, 0x10, R114 ;  /* 0x0000001074727825 */ /* 0x001fc800078e0072 */
[----:B------:R-:W-:Y:S01]  /*1280*/  VIADD R116, R116, 0x100 ;  /* 0x0000010074747836 */ /* 0x000fe20000000000 */
[----:B------:R0:W-:Y:S06]  /*1290*/  STG.E.128 desc[UR12][R114.64], R92 ;  /* 0x0000005c72007986 */ /* 0x0001ec000c101d0c */
.L_x_4248:
[----:B----4-:R-:W-:Y:S05]  /*12a0*/  BSYNC.RECONVERGENT B0 ;  /* 0x0000000000007941 */ /* 0x010fea0003800200 */
.L_x_4247:
[----:B------:R-:W-:Y:S01]  /*12b0*/  ISETP.GE.U32.AND P3, PT, R112, 0x200, PT ;  /* 0x000002007000780c */ /* 0x000fe20003f66070 */
[----:B------:R-:W-:-:S12]  /*12c0*/  BSSY.RECONVERGENT B0, `(.L_x_4252) ;  /* 0x0000086000007945 */ /* 0x000fd80003800200 */
[----:B------:R-:W-:Y:S05]  /*12d0*/  @!P3 BRA `(.L_x_4253) ;  /* 0x000000080010b947 */ /* 0x000fea0003800000 */
[----:B------:R-:W-:Y:S01]  /*12e0*/  ISETP.NE.U32.AND P0, PT, RZ, UR14, PT ;  /* 0x0000000eff007c0c */ /* 0x000fe2000bf05070 */
[----:B------:R-:W1:Y:S01]  /*12f0*/  @UP2 LDCU.64 UR4, c[0x0][0x390] ;  /* 0x00007200ff0427ac */ /* 0x000e620008000a00 */
[----:B------:R-:W-:Y:S02]  /*1300*/  MOV R8, 0x10 ;  /* 0x0000001000087802 */ /* 0x000fe40000000f00 */
[----:B------:R-:W-:-:S13]  /*1310*/  ISETP.NE.AND.EX P0, PT, RZ, UR15, PT, P0 ;  /* 0x0000000fff007c0c */ /* 0x000fda000bf05300 */
[----:B------:R-:W2:Y:S01]  /*1320*/  @P0 LDC.64 R6, c[0x0][0x3a0] ;  /* 0x0000e800ff060b82 */ /* 0x000ea20000000a00 */
[----:B-1----:R-:W-:-:S05]  /*1330*/  @P1 IMAD.WIDE.U32 R8, R117, R8, UR4 ;  /* 0x0000000475081e25 */ /* 0x002fca000f8e0008 */
[----:B------:R1:W5:Y:S01]  /*1340*/  @P1 LDG.E.128 R16, desc[UR12][R8.64] ;  /* 0x0000000c08101981 */ /* 0x000362000c1e1d00 */
[----:B--2---:R-:W-:-:S05]  /*1350*/  @P0 IMAD.WIDE.U32 R6, R116, 0x10, R6 ;  /* 0x0000001074060825 */ /* 0x004fca00078e0006 */
[----:B------:R1:W5:Y:S01]  /*1360*/  @P0 LDG.E.128 R12, desc[UR12][R6.64] ;  /* 0x0000000c060c0981 */ /* 0x000362000c1e1d00 */
[----:B------:R-:W-:Y:S05]  /*1370*/  @!P0 BRA `(.L_x_4254) ;  /* 0x0000000000f88947 */ /* 0x000fea0003800000 */
[----:B------:R-:W-:Y:S02]  /*1380*/  ISETP.LT.AND P0, PT, RZ, UR21, PT ;  /* 0x00000015ff007c0c */ /* 0x000fe4000bf01270 */
[----:B-1---5:R-:W-:Y:S02]  /*1390*/  PRMT R6, R12, 0x7632, R6 ;  /* 0x000076320c067816 */ /* 0x022fe40000000006 */
[----:B------:R-:W-:Y:S02]  /*13a0*/  SHF.L.U32 R96, R13, 0x10, RZ ;  /* 0x000000100d607819 */ /* 0x000fe400000006ff */
[----:B------:R-:W-:-:S07]  /*13b0*/  SHF.L.U32 R97, R6, 0x10, RZ ;  /* 0x0000001006617819 */ /* 0x000fce00000006ff */
[----:B------:R-:W1:Y:S01]  /*13c0*/  @P0 LDC R8, c[0x0][0x40c] ;  /* 0x00010300ff080b82 */ /* 0x000e620000000800 */
[----:B------:R-:W-:Y:S02]  /*13d0*/  @P0 PRMT R7, R16, 0x7632, R7 ;  /* 0x0000763210070816 */ /* 0x000fe40000000007 */
[----:B0-----:R-:W-:Y:S02]  /*13e0*/  @P0 SHF.L.U32 R95, R19, 0x10, RZ ;  /* 0x00000010135f0819 */ /* 0x001fe400000006ff */
[----:B------:R-:W-:-:S03]  /*13f0*/  @P0 SHF.L.U32 R7, R7, 0x10, RZ ;  /* 0x0000001007070819 */ /* 0x000fc600000006ff */
[----:B------:R-:W0:Y:S08]  /*1400*/  @P0 LDC R10, c[0x0][0x40c] ;  /* 0x00010300ff0a0b82 */ /* 0x000e300000000800 */
[----:B------:R-:W2:Y:S08]  /*1410*/  @P0 LDC R93, c[0x0][0x40c] ;  /* 0x00010300ff5d0b82 */ /* 0x000eb00000000800 */
[----:B------:R-:W3:Y:S01]  /*1420*/  @P0 LDC R92, c[0x0][0x40c] ;  /* 0x00010300ff5c0b82 */ /* 0x000ee20000000800 */
[----:B-1----:R-:W-:Y:S01]  /*1430*/  @P0 FMUL.FTZ R6, R7, R8 ;  /* 0x0000000807060220 */ /* 0x002fe20000410000 */
[----:B------:R-:W-:-:S02]  /*1440*/  @P0 SHF.L.U32 R7, R17, 0x10, RZ ;  /* 0x0000001011070819 */ /* 0x000fc400000006ff */
[----:B------:R-:W-:Y:S01]  /*1450*/  @P0 PRMT R8, R17, 0x7632, R8 ;  /* 0x0000763211080816 */ /* 0x000fe20000000008 */
[----:B------:R-:W-:Y:S01]  /*1460*/  @P0 FFMA.FTZ R97, R6, R49, R97 ;  /* 0x0000003106610223 */ /* 0x000fe20000010061 */
[----:B------:R-:W-:Y:S01]  /*1470*/  PRMT R6, R13, 0x7632, R6 ;  /* 0x000076320d067816 */ /* 0x000fe20000000006 */
[----:B0-----:R-:W-:Y:S01]  /*1480*/  @P0 FMUL.FTZ R9, R7, R10 ;  /* 0x0000000a07090220 */ /* 0x001fe20000410000 */
[----:B------:R-:W-:Y:S01]  /*1490*/  @P0 SHF.L.U32 R8, R8, 0x10, RZ ;  /* 0x0000001008080819 */ /* 0x000fe200000006ff */
[----:B------:R-:W0:Y:S01]  /*14a0*/  @P0 LDC R7, c[0x0][0x40c] ;  /* 0x00010300ff070b82 */ /* 0x000e220000000800 */
[----:B------:R-:W-:Y:S01]  /*14b0*/  SHF.L.U32 R11, R6, 0x10, RZ ;  /* 0x00000010060b7819 */ /* 0x000fe200000006ff */
[----:B------:R-:W-:Y:S01]  /*14c0*/  @P0 FFMA.FTZ R96, R9, R50, R96 ;  /* 0x0000003209600223 */ /* 0x000fe20000010060 */
[----:B------:R-:W-:Y:S02]  /*14d0*/  @P0 SHF.L.U32 R9, R18, 0x10, RZ ;  /* 0x0000001012090819 */ /* 0x000fe400000006ff */
[----:B------:R-:W-:Y:S01]  /*14e0*/  SHF.L.U32 R10, R14, 0x10, RZ ;  /* 0x000000100e0a7819 */ /* 0x000fe200000006ff */
[----:B--2---:R-:W-:Y:S01]  /*14f0*/  @P0 FMUL.FTZ R8, R8, R93 ;  /* 0x0000005d08080220 */ /* 0x004fe20000410000 */
[----:B------:R-:W-:Y:S01]  /*1500*/  F2FP.BF16.F32.PACK_AB R114, RZ, R97 ;  /* 0x00000061ff72723e */ /* 0x000fe200000010ff */
[----:B------:R-:W1:Y:S02]  /*1510*/  @P0 LDC R6, c[0x0][0x40c] ;  /* 0x00010300ff060b82 */ /* 0x000e640000000800 */
[----:B------:R-:W-:Y:S01]  /*1520*/  @P0 FFMA.FTZ R11, R8, R51, R11 ;  /* 0x00000033080b0223 */ /* 0x000fe2000001000b */
[----:B------:R-:W-:Y:S01]  /*1530*/  @P0 PRMT R8, R18, 0x7632, R8 ;  /* 0x0000763212080816 */ /* 0x000fe20000000008 */
[----:B---3--:R-:W-:-:S03]  /*1540*/  @P0 FMUL.FTZ R9, R9, R92 ;  /* 0x0000005c09090220 */ /* 0x008fc60000410000 */
[----:B------:R-:W-:Y:S01]  /*1550*/  @P0 SHF.L.U32 R94, R8, 0x10, RZ ;  /* 0x00000010085e0819 */ /* 0x000fe200000006ff */
[----:B------:R-:W2:Y:S01]  /*1560*/  @P0 LDC R92, c[0x0][0x40c] ;  /* 0x00010300ff5c0b82 */ /* 0x000ea20000000800 */
[----:B------:R-:W-:Y:S01]  /*1570*/  PRMT R8, R14, 0x7632, R8 ;  /* 0x000076320e087816 */ /* 0x000fe20000000008 */
[----:B------:R-:W-:-:S03]  /*1580*/  @P0 FFMA.FTZ R10, R9, R44, R10 ;  /* 0x0000002c090a0223 */ /* 0x000fc6000001000a */
[----:B------:R-:W-:Y:S02]  /*1590*/  SHF.L.U32 R9, R8, 0x10, RZ ;  /* 0x0000001008097819 */ /* 0x000fe400000006ff */
[----:B------:R-:W-:Y:S01]  /*15a0*/  SHF.L.U32 R8, R15, 0x10, RZ ;  /* 0x000000100f087819 */ /* 0x000fe200000006ff */
[----:B------:R-:W3:Y:S01]  /*15b0*/  @P0 LDC R93, c[0x0][0x40c] ;  /* 0x00010300ff5d0b82 */ /* 0x000ee20000000800 */
[----:B0-----:R-:W-:Y:S01]  /*15c0*/  @P0 FMUL.FTZ R94, R94, R7 ;  /* 0x000000075e5e0220 */ /* 0x001fe20000410000 */
[----:B------:R-:W-:Y:S02]  /*15d0*/  @P0 PRMT R7, R19, 0x7632, R7 ;  /* 0x0000763213070816 */ /* 0x000fe40000000007 */
[----:B------:R-:W-:Y:S01]  /*15e0*/  F2FP.BF16.F32.PACK_AB R115, RZ, R10 ;  /* 0x0000000aff73723e */ /* 0x000fe200000010ff */
[----:B------:R-:W-:Y:S02]  /*15f0*/  @P0 FFMA.FTZ R9, R94, R45, R9 ;  /* 0x0000002d5e090223 */ /* 0x000fe40000010009 */
[----:B------:R-:W-:-:S02]  /*1600*/  @P0 IMAD.U32 R94, R7, 0x10000, RZ ;  /* 0x00010000075e0824 */ /* 0x000fc400078e00ff */
[----:B-1----:R-:W-:Y:S01]  /*1610*/  @P0 FMUL.FTZ R95, R95, R6 ;  /* 0x000000065f5f0220 */ /* 0x002fe20000410000 */
[----:B------:R-:W-:Y:S02]  /*1620*/  PRMT R6, R15, 0x7632, R6 ;  /* 0x000076320f067816 */ /* 0x000fe40000000006 */
[----:B------:R-:W-:Y:S01]  /*1630*/  SHF.L.U32 R7, R12, 0x10, RZ ;  /* 0x000000100c077819 */ /* 0x000fe200000006ff */
[----:B------:R-:W-:Y:S01]  /*1640*/  @P0 FFMA.FTZ R8, R95, R46, R8 ;  /* 0x0000002e5f080223 */ /* 0x000fe20000010008 */
[----:B------:R-:W-:Y:S02]  /*1650*/  @P0 SHF.L.U32 R95, R16, 0x10, RZ ;  /* 0x00000010105f0819 */ /* 0x000fe400000006ff */
[----:B------:R-:W-:Y:S02]  /*1660*/  SHF.L.U32 R6, R6, 0x10, RZ ;  /* 0x0000001006067819 */ /* 0x000fe400000006ff */
[----:B------:R-:W-:Y:S01]  /*1670*/  F2FP.BF16.F32.PACK_AB R118, RZ, R9 ;  /* 0x00000009ff76723e */ /* 0x000fe200000010ff */
[----:B--2---:R-:W-:Y:S01]  /*1680*/  @P0 FMUL.FTZ R92, R95, R92 ;  /* 0x0000005c5f5c0220 */ /* 0x004fe20000410000 */
[----:B------:R-:W-:-:S03]  /*1690*/  F2FP.BF16.F32.PACK_AB R119, RZ, R8 ;  /* 0x00000008ff77723e */ /* 0x000fc600000010ff */
[----:B------:R-:W-:Y:S01]  /*16a0*/  @P0 FFMA.FTZ R7, R92, R48, R7 ;  /* 0x000000305c070223 */ /* 0x000fe20000010007 */
[----:B---3--:R-:W-:Y:S01]  /*16b0*/  @P0 FMUL.FTZ R93, R94, R93 ;  /* 0x0000005d5e5d0220 */ /* 0x008fe20000410000 */
[----:B------:R-:W-:-:S03]  /*16c0*/  F2FP.BF16.F32.PACK_AB R94, RZ, R11 ;  /* 0x0000000bff5e723e */ /* 0x000fc600000010ff */
[----:B------:R-:W-:Y:S01]  /*16d0*/  F2FP.BF16.F32.PACK_AB R92, RZ, R7 ;  /* 0x00000007ff5c723e */ /* 0x000fe200000010ff */
[----:B------:R-:W-:Y:S01]  /*16e0*/  @P0 FFMA.FTZ R6, R93, R47, R6 ;  /* 0x0000002f5d060223 */ /* 0x000fe20000010006 */
[----:B------:R-:W-:Y:S02]  /*16f0*/  F2FP.BF16.F32.PACK_AB R93, RZ, R96 ;  /* 0x00000060ff5d723e */ /* 0x000fe400000010ff */
[----:B------:R-:W-:Y:S02]  /*1700*/  PRMT R92, R92, 0x5410, R114 ;  /* 0x000054105c5c7816 */ /* 0x000fe40000000072 */
[----:B------:R-:W-:Y:S02]  /*1710*/  F2FP.BF16.F32.PACK_AB R95, RZ, R6 ;  /* 0x00000006ff5f723e */ /* 0x000fe400000010ff */
[----:B------:R-:W-:Y:S02]  /*1720*/  PRMT R93, R93, 0x5410, R94 ;  /* 0x000054105d5d7816 */ /* 0x000fe4000000005e */
[----:B------:R-:W-:-:S02]  /*1730*/  PRMT R94, R115, 0x5410, R118 ;  /* 0x00005410735e7816 */ /* 0x000fc40000000076 */
[----:B------:R-:W-:Y:S01]  /*1740*/  PRMT R95, R119, 0x5410, R95 ;  /* 0x00005410775f7816 */ /* 0x000fe2000000005f */
[----:B------:R-:W-:Y:S06]  /*1750*/  BRA `(.L_x_4255) ;  /* 0x0000000000dc7947 */ /* 0x000fec0003800000 */
.L_x_4254:
[----:B------:R-:W2:Y:S01]  /*1760*/  @UP2 LDCU UR7, c[0x0][0x40c] ;  /* 0x00008180ff0727ac */ /* 0x000ea20008000800 */
[----:B-1---5:R-:W-:Y:S02]  /*1770*/  @P1 SHF.L.U32 R8, R17, 0x10, RZ ;  /* 0x0000001011081819 */ /* 0x022fe400000006ff */
[----:B------:R-:W-:Y:S02]  /*1780*/  CS2R R96, SRZ ;  /* 0x0000000000607805 */ /* 0x000fe4000001ff00 */
[----:B------:R-:W-:Y:S01]  /*1790*/  @P1 SHF.L.U32 R6, R16, 0x10, RZ ;  /* 0x0000001010061819 */ /* 0x000fe200000006ff */
[----:B------:R-:W1:Y:S01]  /*17a0*/  @UP2 LDCU UR4, c[0x0][0x40c] ;  /* 0x00008180ff0427ac */ /* 0x000e620008000800 */
[----:B------:R-:W-:Y:S01]  /*17b0*/  HFMA2 R7, -RZ, RZ, 0, 0 ;  /* 0x00000000ff077431 */ /* 0x000fe200000001ff */
[----:B------:R-:W-:Y:S01]  /*17c0*/  MOV R10, RZ ;  /* 0x000000ff000a7202 */ /* 0x000fe20000000f00 */
[----:B------:R-:W3:Y:S01]  /*17d0*/  @UP2 LDCU UR24, c[0x0][0x40c] ;  /* 0x00008180ff1827ac */ /* 0x000ee20008000800 */
[----:B0-----:R-:W-:Y:S01]  /*17e0*/  @P1 PRMT R92, R19, 0x7632, R92 ;  /* 0x00007632135c1816 */ /* 0x001fe2000000005c */
[----:B------:R-:W0:Y:S03]  /*17f0*/  @UP2 LDCU UR25, c[0x0][0x40c] ;  /* 0x00008180ff1927ac */ /* 0x000e260008000800 */
[----:B------:R-:W-:Y:S01]  /*1800*/  @P1 SHF.L.U32 R95, R92, 0x10, RZ ;  /* 0x000000105c5f1819 */ /* 0x000fe200000006ff */
[----:B------:R-:W4:Y:S01]  /*1810*/  @UP2 LDCU UR5, c[0x0][0x40c] ;  /* 0x00008180ff0527ac */ /* 0x000f220008000800 */
[----:B--2---:R-:W-:Y:S01]  /*1820*/  @P1 FMUL.FTZ R11, R8, UR7 ;  /* 0x00000007080b1c20 */ /* 0x004fe20008410000 */
[----:B------:R-:W-:Y:S01]  /*1830*/  @P1 SHF.L.U32 R8, R18, 0x10, RZ ;  /* 0x0000001012081819 */ /* 0x000fe200000006ff */
[----:B------:R-:W2:Y:S01]  /*1840*/  @UP2 LDCU UR23, c[0x0][0x40c] ;  /* 0x00008180ff1727ac */ /* 0x000ea20008000800 */
[----:B-1----:R-:W-:Y:S01]  /*1850*/  @P1 FMUL.FTZ R9, R6, UR4 ;  /* 0x0000000406091c20 */ /* 0x002fe20008410000 */
[----:B------:R-:W-:Y:S01]  /*1860*/  @P1 FMUL.FTZ R96, R11, R50 ;  /* 0x000000320b601220 */ /* 0x000fe20000410000 */
[----:B------:R-:W-:Y:S01]  /*1870*/  @P1 PRMT R6, R16, 0x7632, R6 ;  /* 0x0000763210061816 */ /* 0x000fe20000000006 */
[----:B------:R-:W1:Y:S01]  /*1880*/  @UP2 LDCU UR4, c[0x0][0x40c] ;  /* 0x00008180ff0427ac */ /* 0x000e620008000800 */
[----:B------:R-:W-:Y:S01]  /*1890*/  @P1 SHF.L.U32 R11, R19, 0x10, RZ ;  /* 0x00000010130b1819 */ /* 0x000fe200000006ff */
[----:B------:R-:W-:Y:S01]  /*18a0*/  @P1 FMUL.FTZ R7, R9, R48 ;  /* 0x0000003009071220 */ /* 0x000fe20000410000 */
[----:B------:R-:W-:Y:S01]  /*18b0*/  @P1 SHF.L.U32 R6, R6, 0x10, RZ ;  /* 0x0000001006061819 */ /* 0x000fe200000006ff */
[----:B------:R-:W1:Y:S01]  /*18c0*/  @UP2 LDCU UR7, c[0x0][0x40c] ;  /* 0x00008180ff0727ac */ /* 0x000e620008000800 */
[----:B---3--:R-:W-:Y:S01]  /*18d0*/  @P1 FMUL.FTZ R9, R8, UR24 ;  /* 0x0000001808091c20 */ /* 0x008fe20008410000 */
[----:B0-----:R-:W-:Y:S01]  /*18e0*/  @P1 FMUL.FTZ R11, R11, UR25 ;  /* 0x000000190b0b1c20 */ /* 0x001fe20008410000 */
[----:B------:R-:W-:-:S02]  /*18f0*/  HFMA2 R8, -RZ, RZ, 0, 0 ;  /* 0x00000000ff087431 */ /* 0x000fc400000001ff */
[----:B------:R-:W-:Y:S01]  /*1900*/  @P1 FMUL.FTZ R10, R9, R44 ;  /* 0x0000002c090a1220 */ /* 0x000fe20000410000 */
[----:B----4-:R-:W-:Y:S01]  /*1910*/  @P1 FMUL.FTZ R6, R6, UR5 ;  /* 0x0000000506061c20 */ /* 0x010fe20008410000 */
[----:B------:R-:W-:Y:S01]  /*1920*/  @P1 FMUL.FTZ R8, R11, R46 ;  /* 0x0000002e0b081220 */ /* 0x000fe20000410000 */
[----:B------:R-:W-:Y:S02]  /*1930*/  @P1 PRMT R9, R17, 0x7632, R9 ;  /* 0x0000763211091816 */ /* 0x000fe40000000009 */
[----:B------:R-:W-:Y:S01]  /*1940*/  @P1 PRMT R11, R18, 0x7632, R11 ;  /* 0x00007632120b1816 */ /* 0x000fe2000000000b */
[----:B------:R-:W-:Y:S01]  /*1950*/  @P1 FMUL.FTZ R97, R6, R49 ;  /* 0x0000003106611220 */ /* 0x000fe20000410000 */
[----:B------:R-:W-:Y:S01]  /*1960*/  @P1 SHF.L.U32 R6, R9, 0x10, RZ ;  /* 0x0000001009061819 */ /* 0x000fe200000006ff */
[----:B------:R-:W-:Y:S01]  /*1970*/  HFMA2 R9, -RZ, RZ, 0, 0 ;  /* 0x00000000ff097431 */ /* 0x000fe200000001ff */
[----:B------:R-:W-:Y:S02]  /*1980*/  @P1 SHF.L.U32 R93, R11, 0x10, RZ ;  /* 0x000000100b5d1819 */ /* 0x000fe400000006ff */
[----:B------:R-:W-:Y:S01]  /*1990*/  MOV R11, RZ ;  /* 0x000000ff000b7202 */ /* 0x000fe20000000f00 */
[----:B--2---:R-:W-:Y:S01]  /*19a0*/  @P1 FMUL.FTZ R92, R6, UR23 ;  /* 0x00000017065c1c20 */ /* 0x004fe20008410000 */
[----:B-1----:R-:W-:Y:S01]  /*19b0*/  @P1 FMUL.FTZ R114, R95, UR7 ;  /* 0x000000075f721c20 */ /* 0x002fe20008410000 */
[----:B------:R-:W-:Y:S01]  /*19c0*/  @P1 FMUL.FTZ R94, R93, UR4 ;  /* 0x000000045d5e1c20 */ /* 0x000fe20008410000 */
[----:B------:R-:W-:-:S02]  /*19d0*/  IMAD.MOV.U32 R6, RZ, RZ, RZ ;  /* 0x000000ffff067224 */ /* 0x000fc400078e00ff */
[----:B------:R-:W-:Y:S01]  /*19e0*/  @P1 FMUL.FTZ R11, R92, R51 ;  /* 0x000000335c0b1220 */ /* 0x000fe20000410000 */
[----:B------:R-:W-:Y:S01]  /*19f0*/  @P1 FMUL.FTZ R6, R114, R47 ;  /* 0x0000002f72061220 */ /* 0x000fe20000410000 */
[----:B------:R-:W-:Y:S01]  /*1a00*/  @P1 FMUL.FTZ R9, R94, R45 ;  /* 0x0000002d5e091220 */ /* 0x000fe20000410000 */
[----:B------:R-:W-:Y:S02]  /*1a10*/  F2FP.BF16.F32.PACK_AB R92, RZ, R7 ;  /* 0x00000007ff5c723e */ /* 0x000fe400000010ff */
        /* <DEDUP_REMOVED lines=11> */
.L_x_4255:
[----:B------:R-:W0:Y:S01]  /*1ad0*/  LDC.64 R114, c[0x0][0x3a8] ;  /* 0x0000ea00ff727b82 */ /* 0x000e220000000a00 */
[----:B------:R-:W-:Y:S01]  /*1ae0*/  IADD3 R117, PT, PT, R117, 0x100, RZ ;  /* 0x0000010075757810 */ /* 0x000fe20007ffe0ff */
[C---:B0-----:R-:W-:Y:S01]  /*1af0*/  IMAD.WIDE.U32 R114, R116.reuse, 0x10, R114 ;  /* 0x0000001074727825 */ /* 0x041fe200078e0072 */
[----:B------:R-:W-:-:S04]  /*1b00*/  IADD3 R116, PT, PT, R116, 0x100, RZ ;  /* 0x0000010074747810 */ /* 0x000fc80007ffe0ff */
[----:B------:R1:W-:Y:S03]  /*1b10*/  STG.E.128 desc[UR12][R114.64], R92 ;  /* 0x0000005c72007986 */ /* 0x0003e6000c101d0c */
.L_x_4253:
[----:B------:R-:W-:Y:S05]  /*1b20*/  BSYNC.RECONVERGENT B0 ;  /* 0x0000000000007941 */ /* 0x000fea0003800200 */
.L_x_4252:
[----:B------:R-:W-:Y:S01]  /*1b30*/  ISETP.GE.U32.AND P4, PT, R112, 0x300, PT ;  /* 0x000003007000780c */ /* 0x000fe20003f86070 */
[----:B------:R-:W-:-:S12]  /*1b40*/  BSSY.RECONVERGENT B0, `(.L_x_4256) ;  /* 0x0000087000007945 */ /* 0x000fd80003800200 */
[----:B------:R-:W-:Y:S05]  /*1b50*/  @!P4 BRA `(.L_x_4257) ;  /* 0x000000080014c947 */ /* 0x000fea0003800000 */
[----:B------:R-:W-:Y:S01]  /*1b60*/  ISETP.NE.U32.AND P0, PT, RZ, UR14, PT ;  /* 0x0000000eff007c0c */ /* 0x000fe2000bf05070 */
[----:B------:R-:W2:Y:S01]  /*1b70*/  @UP2 LDCU.64 UR4, c[0x0][0x390] ;  /* 0x00007200ff0427ac */ /* 0x000ea20008000a00 */
[----:B------:R-:W-:Y:S02]  /*1b80*/  MOV R4, 0x10 ;  /* 0x0000001000047802 */ /* 0x000fe40000000f00 */
[----:B------:R-:W-:-:S13]  /*1b90*/  ISETP.NE.AND.EX P0, PT, RZ, UR15, PT, P0 ;  /* 0x0000000fff007c0c */ /* 0x000fda000bf05300 */
[----:B------:R-:W3:Y:S01]  /*1ba0*/  @P0 LDC.64 R2, c[0x0][0x3a0] ;  /* 0x0000e800ff020b82 */ /* 0x000ee20000000a00 */
[----:B--2---:R-:W-:-:S05]  /*1bb0*/  @P1 IMAD.WIDE.U32 R4, R117, R4, UR4 ;  /* 0x0000000475041e25 */ /* 0x004fca000f8e0004 */
[----:B------:R2:W5:Y:S01]  /*1bc0*/  @P1 LDG.E.128 R16, desc[UR12][R4.64] ;  /* 0x0000000c04101981 */ /* 0x000562000c1e1d00 */
[----:B---3--:R-:W-:-:S05]  /*1bd0*/  @P0 IMAD.WIDE.U32 R2, R116, 0x10, R2 ;  /* 0x0000001074020825 */ /* 0x008fca00078e0002 */
[----:B------:R2:W5:Y:S01]  /*1be0*/  @P0 LDG.E.128 R12, desc[UR12][R2.64] ;  /* 0x0000000c020c0981 */ /* 0x000562000c1e1d00 */
[----:B------:R-:W-:Y:S05]  /*1bf0*/  @!P0 BRA `(.L_x_4258) ;  /* 0x0000000400048947 */ /* 0x000fea0003800000 */
[----:B------:R-:W-:Y:S02]  /*1c00*/  ISETP.LT.AND P0, PT, RZ, UR21, PT ;  /* 0x00000015ff007c0c */ /* 0x000fe4000bf01270 */
[----:B-----5:R-:W-:Y:S02]  /*1c10*/  PRMT R0, R12, 0x7632, R0 ;  /* 0x000076320c007816 */ /* 0x020fe40000000000 */
[----:B--2---:R-:W-:Y:S02]  /*1c20*/  SHF.L.U32 R4, R13, 0x10, RZ ;  /* 0x000000100d047819 */ /* 0x004fe400000006ff */
[----:B------:R-:W-:Y:S02]  /*1c30*/  SHF.L.U32 R5, R0, 0x10, RZ ;  /* 0x0000001000057819 */ /* 0x000fe400000006ff */
[----:B------:R-:W-:-:S05]  /*1c40*/  SHF.L.U32 R107, R14, 0x10, RZ ;  /* 0x000000100e6b7819 */ /* 0x000fca00000006ff */
[----:B01----:R-:W0:Y:S01]  /*1c50*/  @P0 LDC R93, c[0x0][0x40c] ;  /* 0x00010300ff5d0b82 */ /* 0x003e220000000800 */
[----:B------:R-:W-:Y:S02]  /*1c60*/  @P0 SHF.L.U32 R0, R17, 0x10, RZ ;  /* 0x0000001011000819 */ /* 0x000fe400000006ff */
[----:B------:R-:W-:Y:S02]  /*1c70*/  @P0 PRMT R2, R16, 0x7632, R2 ;  /* 0x0000763210020816 */ /* 0x000fe40000000002 */
[----:B------:R-:W-:Y:S02]  /*1c80*/  @P0 SHF.L.U32 R92, R18, 0x10, RZ ;  /* 0x00000010125c0819 */ /* 0x000fe400000006ff */
[----:B------:R-:W-:Y:S01]  /*1c90*/  @P0 SHF.L.U32 R2, R2, 0x10, RZ ;  /* 0x0000001002020819 */ /* 0x000fe200000006ff */
[----:B------:R-:W1:Y:S01]  /*1ca0*/  @P0 LDC R3, c[0x0][0x40c] ;  /* 0x00010300ff030b82 */ /* 0x000e620000000800 */
[----:B------:R-:W-:Y:S02]  /*1cb0*/  @P0 PRMT R106, R18, 0x7632, R106 ;  /* 0x00007632126a0816 */ /* 0x000fe4000000006a */
[----:B------:R-:W-:-:S02]  /*1cc0*/  @P0 SHF.L.U32 R117, R19, 0x10, RZ ;  /* 0x0000001013750819 */ /* 0x000fc400000006ff */
[----:B------:R-:W-:-:S03]  /*1cd0*/  @P0 SHF.L.U32 R114, R16, 0x10, RZ ;  /* 0x0000001010720819 */ /* 0x000fc600000006ff */
[----:B------:R-:W2:Y:S08]  /*1ce0*/  @P0 LDC R115, c[0x0][0x40c] ;  /* 0x00010300ff730b82 */ /* 0x000eb00000000800 */
[----:B------:R-:W3:Y:S01]  /*1cf0*/  @P0 LDC R95, c[0x0][0x40c] ;  /* 0x00010300ff5f0b82 */ /* 0x000ee20000000800 */
[----:B0-----:R-:W-:Y:S01]  /*1d00*/  @P0 FMUL.FTZ R93, R0, R93 ;  /* 0x0000005d005d0220 */ /* 0x001fe20000410000 */
[----:B------:R-:W-:-:S03]  /*1d10*/  PRMT R0, R13, 0x7632, R0 ;  /* 0x000076320d007816 */ /* 0x000fc60000000000 */
[----:B------:R-:W-:Y:S01]  /*1d20*/  @P0 FFMA.FTZ R4, R93, R26, R4 ;  /* 0x0000001a5d040223 */ /* 0x000fe20000010004 */
[----:B-1----:R-:W-:Y:S01]  /*1d30*/  @P0 FMUL.FTZ R2, R2, R3 ;  /* 0x0000000302020220 */ /* 0x002fe20000410000 */
[----:B------:R-:W-:Y:S01]  /*1d40*/  SHF.L.U32 R3, R0, 0x10, RZ ;  /* 0x0000001000037819 */ /* 0x000fe200000006ff */
[----:B------:R-:W0:Y:S02]  /*1d50*/  @P0 LDC R94, c[0x0][0x40c] ;  /* 0x00010300ff5e0b82 */ /* 0x000e240000000800 */
[----:B------:R-:W-:Y:S01]  /*1d60*/  @P0 FFMA.FTZ R5, R2, R25, R5 ;  /* 0x0000001902050223 */ /* 0x000fe20000010005 */
[----:B------:R-:W-:Y:S01]  /*1d70*/  @P0 PRMT R2, R17, 0x7632, R2 ;  /* 0x0000763211020816 */ /* 0x000fe20000000002 */
[----:B--2---:R-:W-:-:S03]  /*1d80*/  @P0 FMUL.FTZ R108, R92, R115 ;  /* 0x000000735c6c0220 */ /* 0x004fc60000410000 */
[----:B------:R-:W-:Y:S01]  /*1d90*/  @P0 SHF.L.U32 R2, R2, 0x10, RZ ;  /* 0x0000001002020819 */ /* 0x000fe200000006ff */
[----:B------:R-:W1:Y:S01]  /*1da0*/  @P0 LDC R0, c[0x0][0x40c] ;  /* 0x00010300ff000b82 */ /* 0x000e620000000800 */
[----:B------:R-:W-:-:S03]  /*1db0*/  IMAD.U32 R115, R15, 0x10000, RZ ;  /* 0x000100000f737824 */ /* 0x000fc600078e00ff */
[----:B---3--:R-:W-:Y:S01]  /*1dc0*/  @P0 FMUL.FTZ R2, R2, R95 ;  /* 0x0000005f02020220 */ /* 0x008fe20000410000 */
[----:B------:R-:W-:-:S03]  /*1dd0*/  PRMT R95, R14, 0x7632, R95 ;  /* 0x000076320e5f7816 */ /* 0x000fc6000000005f */
[----:B------:R-:W2:Y:S01]  /*1de0*/  @P0 LDC R93, c[0x0][0x40c] ;  /* 0x00010300ff5d0b82 */ /* 0x000ea20000000800 */
[----:B------:R-:W-:Y:S01]  /*1df0*/  @P0 FFMA.FTZ R3, R2, R27, R3 ;  /* 0x0000001b02030223 */ /* 0x000fe20000010003 */
[----:B------:R-:W-:Y:S01]  /*1e00*/  @!P0 MOV R2, R107 ;  /* 0x0000006b00028202 */ /* 0x000fe20000000f00 */
[----:B------:R-:W-:Y:S01]  /*1e10*/  @P0 FFMA.FTZ R2, R108, R20, R107 ;  /* 0x000000146c020223 */ /* 0x000fe2000001006b */
[----:B------:R-:W-:Y:S02]  /*1e20*/  @P0 SHF.L.U32 R107, R106, 0x10, RZ ;  /* 0x000000106a6b0819 */ /* 0x000fe400000006ff */
[----:B------:R-:W-:Y:S02]  /*1e30*/  SHF.L.U32 R106, R95, 0x10, RZ ;  /* 0x000000105f6a7819 */ /* 0x000fe400000006ff */
[----:B------:R-:W3:Y:S01]  /*1e40*/  @P0 LDC R92, c[0x0][0x40c] ;  /* 0x00010300ff5c0b82 */ /* 0x000ee20000000800 */
[----:B0-----:R-:W-:Y:S01]  /*1e50*/  @P0 FMUL.FTZ R95, R107, R94 ;  /* 0x0000005e6b5f0220 */ /* 0x001fe20000410000 */
[----:B------:R-:W-:-:S02]  /*1e60*/  @P0 PRMT R94, R19, 0x7632, R94 ;  /* 0x00007632135e0816 */ /* 0x000fc4000000005e */
[----:B------:R-:W-:Y:S01]  /*1e70*/  @!P0 MOV R107, R115 ;  /* 0x00000073006b8202 */ /* 0x000fe20000000f00 */
[----:B------:R-:W-:Y:S01]  /*1e80*/  @P0 FFMA.FTZ R106, R95, R21, R106 ;  /* 0x000000155f6a0223 */ /* 0x000fe2000001006a */
[----:B------:R-:W-:Y:S01]  /*1e90*/  @P0 SHF.L.U32 R95, R94, 0x10, RZ ;  /* 0x000000105e5f0819 */ /* 0x000fe200000006ff */
[----:B-1----:R-:W-:Y:S01]  /*1ea0*/  @P0 FMUL.FTZ R0, R117, R0 ;  /* 0x0000000075000220 */ /* 0x002fe20000410000 */
[----:B------:R-:W-:Y:S02]  /*1eb0*/  F2FP.BF16.F32.PACK_AB R94, RZ, R3 ;  /* 0x00000003ff5e723e */ /* 0x000fe400000010ff */
[----:B------:R-:W-:Y:S01]  /*1ec0*/  F2FP.BF16.F32.PACK_AB R117, RZ, R106 ;  /* 0x0000006aff75723e */ /* 0x000fe200000010ff */
[----:B------:R-:W-:Y:S01]  /*1ed0*/  @P0 FFMA.FTZ R107, R0, R22, R115 ;  /* 0x00000016006b0223 */ /* 0x000fe20000010073 */
[----:B------:R-:W-:Y:S02]  /*1ee0*/  PRMT R0, R15, 0x7632, R0 ;  /* 0x000076320f007816 */ /* 0x000fe40000000000 */
[----:B------:R-:W-:Y:S01]  /*1ef0*/  SHF.L.U32 R115, R12, 0x10, RZ ;  /* 0x000000100c737819 */ /* 0x000fe200000006ff */
[----:B--2---:R-:W-:Y:S01]  /*1f00*/  @P0 FMUL.FTZ R114, R114, R93 ;  /* 0x0000005d72720220 */ /* 0x004fe20000410000 */
[----:B------:R-:W-:-:S02]  /*1f10*/  SHF.L.U32 R108, R0, 0x10, RZ ;  /* 0x00000010006c7819 */ /* 0x000fc400000006ff */
[----:B------:R-:W-:Y:S01]  /*1f20*/  @!P0 MOV R0, R115 ;  /* 0x0000007300008202 */ /* 0x000fe20000000f00 */
[----:B------:R-:W-:Y:S01]  /*1f30*/  @P0 FFMA.FTZ R0, R114, R24, R115 ;  /* 0x0000001872000223 */ /* 0x000fe20000010073 */
[----:B------:R-:W-:Y:S02]  /*1f40*/  F2FP.BF16.F32.PACK_AB R93, RZ, R4 ;  /* 0x00000004ff5d723e */ /* 0x000fe400000010ff */
[----:B------:R-:W-:Y:S01]  /*1f50*/  F2FP.BF16.F32.PACK_AB R114, RZ, R5 ;  /* 0x00000005ff72723e */ /* 0x000fe200000010ff */
[----:B---3--:R-:W-:Y:S01]  /*1f60*/  @P0 FMUL.FTZ R95, R95, R92 ;  /* 0x0000005c5f5f0220 */ /* 0x008fe20000410000 */
[----:B------:R-:W-:Y:S02]  /*1f70*/  F2FP.BF16.F32.PACK_AB R115, RZ, R2 ;  /* 0x00000002ff73723e */ /* 0x000fe400000010ff */
[----:B------:R-:W-:Y:S01]  /*1f80*/  F2FP.BF16.F32.PACK_AB R118, RZ, R107 ;  /* 0x0000006bff76723e */ /* 0x000fe200000010ff */
[----:B------:R-:W-:Y:S01]  /*1f90*/  @P0 FFMA.FTZ R108, R95, R23, R108 ;  /* 0x000000175f6c0223 */ /* 0x000fe2000001006c */
[----:B------:R-:W-:-:S02]  /*1fa0*/  F2FP.BF16.F32.PACK_AB R92, RZ, R0 ;  /* 0x00000000ff5c723e */ /* 0x000fc400000010ff */
[----:B------:R-:W-:Y:S02]  /*1fb0*/  PRMT R93, R93, 0x5410, R94 ;  /* 0x000054105d5d7816 */ /* 0x000fe4000000005e */
[----:B------:R-:W-:Y:S02]  /*1fc0*/  F2FP.BF16.F32.PACK_AB R95, RZ, R108 ;  /* 0x0000006cff5f723e */ /* 0x000fe400000010ff */
[----:B------:R-:W-:Y:S02]  /*1fd0*/  PRMT R94, R115, 0x5410, R117 ;  /* 0x00005410735e7816 */ /* 0x000fe40000000075 */
[----:B------:R-:W-:Y:S02]  /*1fe0*/  PRMT R92, R92, 0x5410, R114 ;  /* 0x000054105c5c7816 */ /* 0x000fe40000000072 */
[----:B------:R-:W-:Y:S01]  /*1ff0*/  PRMT R95, R118, 0x5410, R95 ;  /* 0x00005410765f7816 */ /* 0x000fe2000000005f */
[----:B------:R-:W-:Y:S06]  /*2000*/  BRA `(.L_x_4259) ;  /* 0x0000000000dc7947 */ /* 0x000fec0003800000 */
.L_x_4258:
[----:B------:R-:W3:Y:S01]  /*2010*/  @UP2 LDCU UR4, c[0x0][0x40c] ;  /* 0x00008180ff0427ac */ /* 0x000ee20008000800 */
[----:B--2--5:R-:W-:Y:S01]  /*2020*/  @P1 SHF.L.U32 R2, R16, 0x10, RZ ;  /* 0x0000001010021819 */ /* 0x024fe200000006ff */
[----:B------:R-:W-:Y:S01]  /*2030*/  HFMA2 R0, -RZ, RZ, 0, 0 ;  /* 0x00000000ff007431 */ /* 0x000fe200000001ff */
[----:B01----:R-:W-:Y:S01]  /*2040*/  @P1 SHF.L.U32 R92, R17, 0x10, RZ ;  /* 0x00000010115c1819 */ /* 0x003fe200000006ff */
[----:B------:R-:W0:Y:S01]  /*2050*/  @UP2 LDCU UR7, c[0x0][0x40c] ;  /* 0x00008180ff0727ac */ /* 0x000e220008000800 */
[----:B------:R-:W-:Y:S02]  /*2060*/  @P1 SHF.L.U32 R94, R18, 0x10, RZ ;  /* 0x00000010125e1819 */ /* 0x000fe400000006ff */
[----:B------:R-:W-:Y:S02]  /*2070*/  CS2R R4, SRZ ;  /* 0x0000000000047805 */ /* 0x000fe4000001ff00 */
[----:B------:R-:W-:Y:S01]  /*2080*/  @P1 SHF.L.U32 R106, R19, 0x10, RZ ;  /* 0x00000010136a1819 */ /* 0x000fe200000006ff */
[----:B------:R-:W1:Y:S01]  /*2090*/  @UP2 LDCU UR5, c[0x0][0x40c] ;  /* 0x00008180ff0527ac */ /* 0x000e620008000800 */
[----:B------:R-:W-:Y:S01]  /*20a0*/  HFMA2 R107, -RZ, RZ, 0, 0 ;  /* 0x00000000ff6b7431 */ /* 0x000fe200000001ff */
[----:B------:R-:W-:Y:S01]  /*20b0*/  MOV R108, RZ ;  /* 0x000000ff006c7202 */ /* 0x000fe20000000f00 */
[----:B------:R-:W2:Y:S01]  /*20c0*/  @UP2 LDCU UR24, c[0x0][0x40c] ;  /* 0x00008180ff1827ac */ /* 0x000ea20008000800 */
[----:B------:R-:W4:Y:S01]  /*20d0*/  @UP2 LDCU UR23, c[0x0][0x40c] ;  /* 0x00008180ff1727ac */ /* 0x000f220008000800 */
[----:B---3--:R-:W-:Y:S01]  /*20e0*/  @P1 FMUL.FTZ R3, R2, UR4 ;  /* 0x0000000402031c20 */ /* 0x008fe20008410000 */
[----:B------:R-:W-:Y:S01]  /*20f0*/  MOV R2, RZ ;  /* 0x000000ff00027202 */ /* 0x000fe20000000f00 */
[----:B------:R-:W3:Y:S02]  /*2100*/  @UP2 LDCU UR25, c[0x0][0x40c] ;  /* 0x00008180ff1927ac */ /* 0x000ee40008000800 */
[----:B------:R-:W-:Y:S01]  /*2110*/  @P1 FMUL.FTZ R0, R3, R24 ;  /* 0x0000001803001220 */ /* 0x000fe20000410000 */
[----:B------:R-:W-:Y:S01]  /*2120*/  @P1 PRMT R3, R16, 0x7632, R3 ;  /* 0x0000763210031816 */ /* 0x000fe20000000003 */
[----:B------:R-:W4:Y:S01]  /*2130*/  @UP2 LDCU UR4, c[0x0][0x40c] ;  /* 0x00008180ff0427ac */ /* 0x000f220008000800 */
[----:B0-----:R-:W-:-:S02]  /*2140*/  @P1 FMUL.FTZ R93, R92, UR7 ;  /* 0x000000075c5d1c20 */ /* 0x001fc40008410000 */
[----:B------:R-:W-:Y:S01]  /*2150*/  @P1 SHF.L.U32 R3, R3, 0x10, RZ ;  /* 0x0000001003031819 */ /* 0x000fe200000006ff */
[----:B------:R-:W0:Y:S01]  /*2160*/  @UP2 LDCU UR26, c[0x0][0x40c] ;  /* 0x00008180ff1a27ac */ /* 0x000e220008000800 */
[----:B------:R-:W-:Y:S01]  /*2170*/  @P1 FMUL.FTZ R4, R93, R26 ;  /* 0x0000001a5d041220 */ /* 0x000fe20000410000 */
[----:B--2---:R-:W-:Y:S01]  /*2180*/  @P1 FMUL.FTZ R95, R94, UR24 ;  /* 0x000000185e5f1c20 */ /* 0x004fe20008410000 */
[----:B------:R-:W-:Y:S01]  /*2190*/  @P1 PRMT R93, R18, 0x7632, R93 ;  /* 0x00007632125d1816 */ /* 0x000fe2000000005d */
[----:B-1----:R-:W-:Y:S01]  /*21a0*/  @P1 FMUL.FTZ R92, R3, UR5 ;  /* 0x00000005035c1c20 */ /* 0x002fe20008410000 */
[----:B------:R-:W-:Y:S01]  /*21b0*/  @P1 PRMT R94, R19, 0x7632, R94 ;  /* 0x00007632135e1816 */ /* 0x000fe2000000005e */
[----:B------:R-:W-:Y:S01]  /*21c0*/  @P1 FMUL.FTZ R2, R95, R20 ;  /* 0x000000145f021220 */ /* 0x000fe20000410000 */
[----:B------:R-:W-:Y:S01]  /*21d0*/  @P1 SHF.L.U32 R93, R93, 0x10, RZ ;  /* 0x000000105d5d1819 */ /* 0x000fe200000006ff */
[----:B------:R-:W-:Y:S01]  /*21e0*/  @P1 FMUL.FTZ R5, R92, R25 ;  /* 0x000000195c051220 */ /* 0x000fe20000410000 */
[----:B------:R-:W-:Y:S01]  /*21f0*/  @P1 PRMT R92, R17, 0x7632, R92 ;  /* 0x00007632115c1816 */ /* 0x000fe2000000005c */
[----:B---3--:R-:W-:Y:S01]  /*2200*/  @P1 FMUL.FTZ R115, R106, UR25 ;  /* 0x000000196a731c20 */ /* 0x008fe20008410000 */
[----:B------:R-:W-:Y:S01]  /*2210*/  @P1 SHF.L.U32 R95, R94, 0x10, RZ ;  /* 0x000000105e5f1819 */ /* 0x000fe200000006ff */
[----:B------:R-:W-:Y:S01]  /*2220*/  HFMA2 R106, -RZ, RZ, 0, 0 ;  /* 0x00000000ff6a7431 */ /* 0x000fe200000001ff */
[----:B------:R-:W-:Y:S01]  /*2230*/  MOV R3, RZ ;  /* 0x000000ff00037202 */ /* 0x000fe20000000f00 */
[----:B------:R-:W-:-:S02]  /*2240*/  @P1 IMAD.U32 R92, R92, 0x10000, RZ ;  /* 0x000100005c5c1824 */ /* 0x000fc400078e00ff */
[----:B----4-:R-:W-:Y:S01]  /*2250*/  @P1 FMUL.FTZ R94, R93, UR4 ;  /* 0x000000045d5e1c20 */ /* 0x010fe20008410000 */
[----:B------:R-:W-:Y:S01]  /*2260*/  @P1 FMUL.FTZ R107, R115, R22 ;  /* 0x00000016736b1220 */ /* 0x000fe20000410000 */
[----:B------:R-:W-:Y:S01]  /*2270*/  F2FP.BF16.F32.PACK_AB R93, RZ, R5 ;  /* 0x00000005ff5d723e */ /* 0x000fe200000010ff */
[----:B------:R-:W-:Y:S01]  /*2280*/  @P1 FMUL.FTZ R92, R92, UR23 ;  /* 0x000000175c5c1c20 */ /* 0x000fe20008410000 */
[----:B0-----:R-:W-:Y:S01]  /*2290*/  @P1 FMUL.FTZ R114, R95, UR26 ;  /* 0x0000001a5f721c20 */ /* 0x001fe20008410000 */
[----:B------:R-:W-:Y:S01]  /*22a0*/  @P1 FMUL.FTZ R106, R94, R21 ;  /* 0x000000155e6a1220 */ /* 0x000fe20000410000 */
[----:B------:R-:W-:Y:S01]  /*22b0*/  F2FP.BF16.F32.PACK_AB R94, RZ, R4 ;  /* 0x00000004ff5e723e */ /* 0x000fe200000010ff */
[----:B------:R-:W-:Y:S01]  /*22c0*/  @P1 FMUL.FTZ R3, R92, R27 ;  /* 0x0000001b5c031220 */ /* 0x000fe20000410000 */
[----:B------:R-:W-:Y:S01]  /*22d0*/  @P1 FMUL.FTZ R108, R114, R23 ;  /* 0x00000017726c1220 */ /* 0x000fe20000410000 */
        /* <DEDUP_REMOVED lines=10> */
.L_x_4259:
[----:B------:R-:W0:Y:S02]  /*2380*/  LDC.64 R114, c[0x0][0x3a8] ;  /* 0x0000ea00ff727b82 */ /* 0x000e240000000a00 */
[----:B0-----:R-:W-:-:S05]  /*2390*/  IMAD.WIDE.U32 R114, R116, 0x10, R114 ;  /* 0x0000001074727825 */ /* 0x001fca00078e0072 */
[----:B------:R2:W-:Y:S02]  /*23a0*/  STG.E.128 desc[UR12][R114.64], R92 ;  /* 0x0000005c72007986 */ /* 0x0005e4000c101d0c */
.L_x_4257:
[----:B------:R-:W-:Y:S05]  /*23b0*/  BSYNC.RECONVERGENT B0 ;  /* 0x0000000000007941 */ /* 0x000fea0003800200 */
.L_x_4256:
[----:B012---:R-:W-:Y:S01]  /*23c0*/  FADD.FTZ R93, RZ, R105 ;  /* 0x00000069ff5d7221 */ /* 0x007fe20000010000 */
[C---:B------:R-:W-:Y:S01]  /*23d0*/  ISETP.GT.U32.AND P1, PT, R112.reuse, 0x1ff, PT ;  /* 0x000001ff7000780c */ /* 0x040fe20003f24070 */
[----:B------:R-:W-:Y:S01]  /*23e0*/  BSSY.RECONVERGENT B0, `(.L_x_4260) ;  /* 0x000006b000007945 */ /* 0x000fe20003800200 */
[----:B------:R-:W-:Y:S01]  /*23f0*/  ISETP.GT.U32.AND P0, PT, R112, 0x2ff, PT ;  /* 0x000002ff7000780c */ /* 0x000fe20003f04070 */
[----:B------:R-:W-:Y:S01]  /*2400*/  FADD.FTZ R92, R104, R93 ;  /* 0x0000005d685c7221 */ /* 0x000fe20000010000 */
[----:B------:R-:W-:-:S03]  /*2410*/  HFMA2 R118, -RZ, RZ, 0, 0 ;  /* 0x00000000ff767431 */ /* 0x000fc600000001ff */
        /* <DEDUP_REMOVED lines=103> */
.L_x_4261:
[----:B------:R-:W-:Y:S05]  /*2a90*/  BSYNC.RECONVERGENT B0 ;  /* 0x0000000000007941 */ /* 0x000fea0003800200 */
.L_x_4260:
        /* <DEDUP_REMOVED lines=12> */
.L_x_4263:
[----:B------:R-:W-:Y:S05]  /*2b60*/  BSYNC.RECONVERGENT B0 ;  /* 0x0000000000007941 */ /* 0x000fea0003800200 */
.L_x_4262:
        /* <DEDUP_REMOVED lines=10> */
[C---:B0-----:R-:W-:Y:S02]  /*2c10*/  FADD.FTZ R119, -R115.reuse, R92 ;  /* 0x0000005c73777221 */ /* 0x041fe40000010100 */
[----:B------:R-:W-:Y:S01]  /*2c20*/  FMUL.FTZ R116, R115, R117 ;  /* 0x0000007573747220 */ /* 0x000fe20000410000 */
[----:B------:R-:W0:Y:S01]  /*2c30*/  MUFU.RCP R114, R94 ;  /* 0x0000005e00727308 */ /* 0x000e220000001000 */
[----:B------:R-:W-:-:S02]  /*2c40*/  FMUL.FTZ R119, R119, R119 ;  /* 0x0000007777777220 */ /* 0x000fc40000410000 */
[----:B------:R-:W-:Y:S02]  /*2c50*/  FFMA.FTZ R115, R121, R92, R116 ;  /* 0x0000005c79737223 */ /* 0x000fe40000010074 */
[----:B------:R-:W1:Y:S01]  /*2c60*/  SHFL.DOWN PT, R116, R95, 0x2, 0x1f ;  /* 0x08401f005f747f89 */ /* 0x000e6200000e0000 */
[----:B------:R-:W-:Y:S01]  /*2c70*/  FMUL.FTZ R118, R119, R121 ;  /* 0x0000007977767220 */ /* 0x000fe20000410000 */
[----:B------:R-:W-:-:S03]  /*2c80*/  MOV R121, UR18 ;  /* 0x0000001200797c02 */ /* 0x000fc60008000f00 */
[----:B------:R-:W-:Y:S01]  /*2c90*/  FMUL.FTZ R118, R118, R117 ;  /* 0x0000007576767220 */ /* 0x000fe20000410000 */
[----:B--2---:R-:W-:Y:S01]  /*2ca0*/  FADD.FTZ R117, R120, R93 ;  /* 0x0000005d78757221 */ /* 0x004fe20000010000 */
[----:B0-----:R-:W-:-:S03]  /*2cb0*/  FMUL.FTZ R115, R114, R115 ;  /* 0x0000007372737220 */ /* 0x001fc60000410000 */
[----:B------:R-:W-:Y:S02]  /*2cc0*/  FFMA.FTZ R114, R114, R118, R117 ;  /* 0x0000007672727223 */ /* 0x000fe40000010075 */
[----:B------:R-:W0:Y:S01]  /*2cd0*/  SHFL.DOWN PT, R92, R115, 0x2, 0x1f ;  /* 0x08401f00735c7f89 */ /* 0x000e2200000e0000 */
[-C--:B-1----:R-:W-:Y:S02]  /*2ce0*/  I2FP.F32.S32 R117, R116.reuse ;  /* 0x0000007400757245 */ /* 0x082fe40000201400 */
[----:B------:R-:W-:-:S03]  /*2cf0*/  IADD3 R116, PT, PT, R95, R116, RZ ;  /* 0x000000745f747210 */ /* 0x000fc60007ffe0ff */
[----:B0-----:R-:W-:Y:S01]  /*2d00*/  FMUL.FTZ R93, R92, R117 ;  /* 0x000000755c5d7220 */ /* 0x001fe20000410000 */
[----:B------:R-:W-:Y:S01]  /*2d10*/  FADD.FTZ R119, R115, -R92 ;  /* 0x8000005c73777221 */ /* 0x000fe20000010000 */
[----:B------:R-:W-:Y:S02]  /*2d20*/  I2FP.F32.S32 R92, R116 ;  /* 0x00000074005c7245 */ /* 0x000fe40000201400 */
[C---:B------:R-:W-:Y:S01]  /*2d30*/  FFMA.FTZ R95, R94.reuse, R115, R93 ;  /* 0x000000735e5f7223 */ /* 0x040fe2000001005d */
[----:B------:R-:W-:Y:S01]  /*2d40*/  FMUL.FTZ R119, R119, R119 ;  /* 0x0000007777777220 */ /* 0x000fe20000410000 */
[----:B------:R-:W0:Y:S01]  /*2d50*/  MUFU.RCP R118, R92 ;  /* 0x0000005c00767308 */ /* 0x000e220000001000 */
[----:B------:R-:W1:Y:S02]  /*2d60*/  SHFL.DOWN PT, R115, R114, 0x2, 0x1f ;  /* 0x08401f0072737f89 */ /* 0x000e6400000e0000 */
[----:B------:R-:W-:Y:S02]  /*2d70*/  FMUL.FTZ R94, R94, R119 ;  /* 0x000000775e5e7220 */ /* 0x000fe40000410000 */
[----:B------:R-:W2:Y:S02]  /*2d80*/  SHFL.DOWN PT, R93, R116, 0x1, 0x1f ;  /* 0x08201f00745d7f89 */ /* 0x000ea400000e0000 */
[----:B------:R-:W-:Y:S01]  /*2d90*/  FMUL.FTZ R117, R94, R117 ;  /* 0x000000755e757220 */ /* 0x000fe20000410000 */
[----:B0-----:R-:W-:-:S05]  /*2da0*/  FMUL.FTZ R95, R118, R95 ;  /* 0x0000005f765f7220 */ /* 0x001fca0000410000 */
[----:B------:R-:W0:Y:S01]  /*2db0*/  SHFL.DOWN PT, R94, R95, 0x1, 0x1f ;  /* 0x08201f005f5e7f89 */ /* 0x000e2200000e0000 */
[----:B-1----:R-:W-:-:S04]  /*2dc0*/  FADD.FTZ R115, R114, R115 ;  /* 0x0000007372737221 */ /* 0x002fc80000010000 */
[----:B------:R-:W-:Y:S01]  /*2dd0*/  FFMA.FTZ R115, R118, R117, R115 ;  /* 0x0000007576737223 */ /* 0x000fe20000010073 */
[-C--:B--2---:R-:W-:Y:S02]  /*2de0*/  IADD3 R117, PT, PT, R116, R93.reuse, RZ ;  /* 0x0000005d74757210 */ /* 0x084fe40007ffe0ff */
[----:B------:R-:W-:Y:S02]  /*2df0*/  I2FP.F32.S32 R116, R93 ;  /* 0x0000005d00747245 */ /* 0x000fe40000201400 */
[----:B------:R-:W1:Y:S01]  /*2e00*/  SHFL.DOWN PT, R118, R115, 0x1, 0x1f ;  /* 0x08201f0073767f89 */ /* 0x000e6200000e0000 */
[----:B------:R-:W-:-:S04]  /*2e10*/  I2FP.F32.S32 R117, R117 ;  /* 0x0000007500757245 */ /* 0x000fc80000201400 */
[----:B------:R-:W2:Y:S01]  /*2e20*/  MUFU.RCP R114, R117 ;  /* 0x0000007500727308 */ /* 0x000ea20000001000 */
[----:B0-----:R-:W-:Y:S01]  /*2e30*/  FADD.FTZ R93, R95, -R94 ;  /* 0x8000005e5f5d7221 */ /* 0x001fe20000010000 */
[----:B------:R-:W-:-:S03]  /*2e40*/  FMUL.FTZ R119, R94, R116 ;  /* 0x000000745e777220 */ /* 0x000fc60000410000 */
[----:B------:R-:W-:Y:S01]  /*2e50*/  FMUL.FTZ R93, R93, R93 ;  /* 0x0000005d5d5d7220 */ /* 0x000fe20000410000 */
[C---:B------:R-:W-:Y:S02]  /*2e60*/  FFMA.FTZ R119, R92.reuse, R95, R119 ;  /* 0x0000005f5c777223 */ /* 0x040fe40000010077 */
[----:B------:R-:W0:Y:S01]  /*2e70*/  @!P1 LDC.64 R94, c[0x0][0x3c0] ;  /* 0x0000f000ff5e9b82 */ /* 0x000e220000000a00 */
[----:B------:R-:W-:Y:S01]  /*2e80*/  FMUL.FTZ R93, R92, R93 ;  /* 0x0000005d5c5d7220 */ /* 0x000fe20000410000 */
[----:B--2---:R-:W-:-:S03]  /*2e90*/  FMUL.FTZ R119, R114, R119 ;  /* 0x0000007772777220 */ /* 0x004fc60000410000 */
[----:B------:R-:W-:Y:S01]  /*2ea0*/  FMUL.FTZ R116, R93, R116 ;  /* 0x000000745d747220 */ /* 0x000fe20000410000 */
[----:B-1----:R-:W-:Y:S02]  /*2eb0*/  FADD.FTZ R93, R115, R118 ;  /* 0x00000076735d7221 */ /* 0x002fe40000010000 */
[----:B------:R1:W2:Y:S02]  /*2ec0*/  SHFL.IDX PT, R115, R119, RZ, 0x1f ;  /* 0x00001fff77737589 */ /* 0x0002a400000e0000 */
[----:B------:R-:W-:Y:S02]  /*2ed0*/  FFMA.FTZ R116, R114, R116, R93 ;  /* 0x0000007472747223 */ /* 0x000fe4000001005d */
[----:B------:R-:W3:Y:S03]  /*2ee0*/  LDC R114, c[0x0][0x448] ;  /* 0x00011200ff727b82 */ /* 0x000ee60000000800 */
[----:B------:R-:W3:Y:S01]  /*2ef0*/  SHFL.IDX PT, R93, R116, RZ, 0x1f ;  /* 0x00001fff745d7589 */ /* 0x000ee200000e0000 */
[----:B-1----:R-:W-:-:S05]  /*2f00*/  MOV R119, UR18 ;  /* 0x0000001200777c02 */ /* 0x002fca0008000f00 */
[----:B0-----:R-:W-:-:S04]  /*2f10*/  @!P1 IMAD.WIDE R94, R119, 0x4, R94 ;  /* 0x00000004775e9825 */ /* 0x001fc800078e025e */
[----:B--2---:R-:W-:Y:S01]  /*2f20*/  FMUL.FTZ R92, R115, R115 ;  /* 0x00000073735c7220 */ /* 0x004fe20000410000 */
[----:B------:R0:W-:Y:S04]  /*2f30*/  @!P1 STG.E desc[UR12][R94.64], R115 ;  /* 0x000000735e009986 */ /* 0x0001e8000c10190c */
[----:B------:R-:W-:Y:S01]  /*2f40*/  FSEL R117, R92, RZ, P0 ;  /* 0x000000ff5c757208 */ /* 0x000fe20000000000 */
[----:B---3--:R-:W-:Y:S02]  /*2f50*/  FFMA.FTZ R114, R93, UR20, R114 ;  /* 0x000000145d727c23 */ /* 0x008fe40008010072 */
[----:B------:R-:W1:Y:S02]  /*2f60*/  @!P1 LDC.64 R92, c[0x0][0x3c8] ;  /* 0x0000f200ff5c9b82 */ /* 0x000e640000000a00 */
[----:B------:R-:W-:-:S06]  /*2f70*/  FADD.FTZ R117, R114, R117 ;  /* 0x0000007572757221 */ /* 0x000fcc0000010000 */
[----:B------:R-:W2:Y:S01]  /*2f80*/  MUFU.RSQ R117, R117 ;  /* 0x0000007500757308 */ /* 0x000ea20000001400 */
[----:B-1----:R-:W-:-:S05]  /*2f90*/  @!P1 IMAD.WIDE R92, R121, 0x4, R92 ;  /* 0x00000004795c9825 */ /* 0x002fca00078e025c */
[----:B--2---:R0:W-:Y:S01]  /*2fa0*/  @!P1 STG.E desc[UR12][R92.64], R117 ;  /* 0x000000755c009986 */ /* 0x0041e2000c10190c */
        /* <DEDUP_REMOVED lines=10> */
[--C-:B0-----:R-:W-:Y:S01]  /*3050*/  FADD.FTZ R92, R105, -R118.reuse ;  /* 0x80000076695c7221 */ /* 0x101fe20000010000 */
        /* <DEDUP_REMOVED lines=9> */
[----:B------:R-:W-:Y:S01]  /*30f0*/  FADD.FTZ R94, R103, -R118 ;  /* 0x80000076675e7221 */ /* 0x000fe20000010000 */
[C---:B------:R-:W-:Y:S01]  /*3100*/  FMUL.FTZ R120, R117.reuse, R120 ;  /* 0x0000007875787220 */ /* 0x040fe20000410000 */
[----:B------:R-:W-:-:S02]  /*3110*/  FMUL.FTZ R122, R117, R122 ;  /* 0x0000007a757a7220 */ /* 0x000fc40000410000 */
[----:B------:R-:W-:Y:S01]  /*3120*/  FMUL.FTZ R95, R117, R94 ;  /* 0x0000005e755f7220 */ /* 0x000fe20000410000 */
[----:B------:R-:W-:Y:S01]  /*3130*/  FADD.FTZ R94, R100, -R118 ;  /* 0x80000076645e7221 */ /* 0x000fe20000010000 */
[----:B------:R-:W-:Y:S01]  /*3140*/  F2FP.BF16.F32.PACK_AB R92, R93, R92 ;  /* 0x0000005c5d5c723e */ /* 0x000fe200000010ff */
[----:B------:R-:W-:Y:S01]  /*3150*/  FFMA.FTZ R120, R120, R91, R83 ;  /* 0x0000005b78787223 */ /* 0x000fe20000010053 */
[----:B------:R-:W-:Y:S01]  /*3160*/  FFMA.FTZ R95, R95, R90, R82 ;  /* 0x0000005a5f5f7223 */ /* 0x000fe20000010052 */
[----:B------:R-:W-:Y:S01]  /*3170*/  FMUL.FTZ R93, R117, R94 ;  /* 0x0000005e755d7220 */ /* 0x000fe20000410000 */
[----:B------:R-:W-:Y:S01]  /*3180*/  FADD.FTZ R94, R98, -R118 ;  /* 0x80000076625e7221 */ /* 0x000fe20000010000 */
[----:B------:R-:W-:Y:S02]  /*3190*/  FFMA.FTZ R122, R122, R85, R77 ;  /* 0x000000557a7a7223 */ /* 0x000fe4000001004d */
[----:B------:R-:W-:Y:S01]  /*31a0*/  FFMA.FTZ R121, R93, R84, R76 ;  /* 0x000000545d797223 */ /* 0x000fe2000001004c */
[C---:B------:R-:W-:Y:S01]  /*31b0*/  FMUL.FTZ R119, R117.reuse, R94 ;  /* 0x0000005e75777220 */ /* 0x040fe20000410000 */
[----:B------:R-:W-:Y:S01]  /*31c0*/  FMUL.FTZ R94, R117, R124 ;  /* 0x0000007c755e7220 */ /* 0x000fe20000410000 */
[----:B------:R-:W-:Y:S01]  /*31d0*/  F2FP.BF16.F32.PACK_AB R93, R120, R95 ;  /* 0x0000005f785d723e */ /* 0x000fe200000010ff */
[----:B0-----:R-:W-:-:S04]  /*31e0*/  IMAD.WIDE.U32 R114, R116, 0x10, R114 ;  /* 0x0000001074727825 */ /* 0x001fc800078e0072 */
[----:B------:R-:W-:Y:S01]  /*31f0*/  FFMA.FTZ R119, R119, R86, R78 ;  /* 0x0000005677777223 */ /* 0x000fe2000001004e */
[----:B------:R-:W-:Y:S01]  /*3200*/  FFMA.FTZ R124, R94, R87, R79 ;  /* 0x000000575e7c7223 */ /* 0x000fe2000001004f */
[----:B------:R-:W-:Y:S02]  /*3210*/  F2FP.BF16.F32.PACK_AB R94, R122, R121 ;  /* 0x000000797a5e723e */ /* 0x000fe400000010ff */
[----:B------:R-:W-:Y:S02]  /*3220*/  IADD3 R116, PT, PT, R116, 0x100, RZ ;  /* 0x0000010074747810 */ /* 0x000fe40007ffe0ff */
[----:B------:R-:W-:-:S05]  /*3230*/  F2FP.BF16.F32.PACK_AB R95, R124, R119 ;  /* 0x000000777c5f723e */ /* 0x000fca00000010ff */
[----:B------:R1:W-:Y:S02]  /*3240*/  STG.E.128 desc[UR12][R114.64], R92 ;  /* 0x0000005c72007986 */ /* 0x0003e4000c101d0c */
.L_x_4266:
[----:B------:R-:W-:Y:S05]  /*3250*/  BSYNC.RECONVERGENT B0 ;  /* 0x0000000000007941 */ /* 0x000fea0003800200 */
.L_x_4265:
        /* <DEDUP_REMOVED lines=34> */
.L_x_4268:
[----:B------:R-:W-:Y:S05]  /*3480*/  BSYNC.RECONVERGENT B0 ;  /* 0x0000000000007941 */ /* 0x000fea0003800200 */
.L_x_4267:
[----:B------:R-:W-:Y:S04]  /*3490*/  BSSY.RECONVERGENT B0, `(.L_x_4264) ;  /* 0x0000021000007945 */ /* 0x000fe80003800200 */
[----:B------:R-:W-:Y:S05]  /*34a0*/  @!P4 BRA `(.L_x_4269) ;  /* 0x00000000007cc947 */ /* 0x000fea0003800000 */
[--C-:B-12---:R-:W-:Y:S01]  /*34b0*/  FADD.FTZ R114, R107, -R118.reuse ;  /* 0x800000766b727221 */ /* 0x106fe20000010000 */
[--C-:B0-----:R-:W-:Y:S01]  /*34c0*/  FADD.FTZ R93, R108, -R118.reuse ;  /* 0x800000766c5d7221 */ /* 0x101fe20000010000 */
[--C-:B------:R-:W-:Y:S01]  /*34d0*/  FADD.FTZ R92, R0, -R118.reuse ;  /* 0x80000076005c7221 */ /* 0x100fe20000010000 */
[--C-:B------:R-:W-:Y:S01]  /*34e0*/  FADD.FTZ R124, R5, -R118.reuse ;  /* 0x80000076057c7221 */ /* 0x100fe20000010000 */
[----:B------:R-:W-:Y:S01]  /*34f0*/  FMUL.FTZ R95, R117, R114 ;  /* 0x00000072755f7220 */ /* 0x000fe20000410000 */
[--C-:B------:R-:W-:Y:S01]  /*3500*/  FADD.FTZ R122, R4, -R118.reuse ;  /* 0x80000076047a7221 */ /* 0x100fe20000010000 */
[----:B------:R-:W0:Y:S01]  /*3510*/  LDC.64 R114, c[0x0][0x428] ;  /* 0x00010a00ff727b82 */ /* 0x000e220000000a00 */
        /* <DEDUP_REMOVED lines=21> */
[----:B0-----:R-:W-:Y:S01]  /*3670*/  IMAD.WIDE.U32 R114, R116, 0x10, R114 ;  /* 0x0000001074727825 */ /* 0x001fe200078e0072 */
[----:B------:R-:W-:-:S05]  /*3680*/  F2FP.BF16.F32.PACK_AB R92, R92, R117 ;  /* 0x000000755c5c723e */ /* 0x000fca00000010ff */
[----:B------:R3:W-:Y:S02]  /*3690*/  STG.E.128 desc[UR12][R114.64], R92 ;  /* 0x0000005c72007986 */ /* 0x0007e4000c101d0c */
.L_x_4269:
[----:B------:R-:W-:Y:S05]  /*36a0*/  BSYNC.RECONVERGENT B0 ;  /* 0x0000000000007941 */ /* 0x000fea0003800200 */
.L_x_4264:
[----:B------:R-:W-:Y:S02]  /*36b0*/  UIADD3 UR18, UPT, UPT, UR18, UR16, URZ ;  /* 0x0000001012127290 */ /* 0x000fe4000fffe0ff */
[----:B------:R-:W-:Y:S02]  /*36c0*/  UPLOP3.LUT UP1, UPT, UPT, UPT, UP1, 0x40, 0x4 ;  /* 0x000000000004789c */ /* 0x000fe40003f2e810 */
[----:B------:R-:W-:-:S09]  /*36d0*/  UISETP.GE.AND UP0, UPT, UR18, UR17, UPT ;  /* 0x000000111200728c */ /* 0x000fd2000bf06270 */
[----:B------:R-:W-:Y:S05]  /*36e0*/  BRA.U !UP0, `(.L_x_4270) ;  /* 0xffffffd1084c7547 */ /* 0x000fea000b83ffff */
[----:B------:R-:W-:Y:S05]  /*36f0*/  EXIT ;  /* 0x000000000000794d */ /* 0x000fea0003800000 */
.L_x_4271:
        /* <DEDUP_REMOVED lines=16> */
.L_x_20941:


//--------------------- .text._ZN10layer_norm13ln_fwd_kernelINS_13Kernel_traitsIf13__nv_bfloat16S2_S2_fjLj6144ELj1ELj1ELj8ELj16ENS_18Kernel_traits_baseILj6144EfS2_S2_S2_fjLj256EEEEELb0ELb1ELb1ELb1EEEvNS_9FwdParamsE --------------------------
	.section	.text._ZN10layer_norm13ln_fwd_kernelINS_13Kernel_traitsIf13__nv_bfloat16S2_S2_fjLj6144ELj1ELj1ELj8ELj16ENS_18Kernel_traits_baseILj6144EfS2_S2_S2_fjLj256EEEEELb0ELb1ELb1ELb1EEEvNS_9FwdParamsE,"ax",@progbits
	.align	128
        .global         _ZN10layer_norm13ln_fwd_kernelINS_13Kernel_traitsIf13__nv_bfloat16S2_S2_fjLj6144ELj1ELj1ELj8ELj16ENS_18Kernel_traits_baseILj6144EfS2_S2_S2_fjLj256EEEEELb0ELb1ELb1ELb1EEEvNS_9FwdParamsE
        .type           _ZN10layer_norm13ln_fwd_kernelINS_13Kernel_traitsIf13__nv_bfloat16S2_S2_fjLj6144ELj1ELj1ELj8ELj16ENS_18Kernel_traits_baseILj6144EfS2_S2_S2_fjLj256EEEEELb0ELb1ELb1ELb1EEEvNS_9FwdParamsE,@function
        .size           _ZN10layer_norm13ln_fwd_kernelINS_13Kernel_traitsIf13__nv_bfloat16S2_S2_fjLj6144ELj1ELj1ELj8ELj16ENS_18Kernel_traits_baseILj6144EfS2_S2_S2_fjLj256EEEEELb0ELb1ELb1ELb1EEEvNS_9FwdParamsE,(.L_x_20942 - _ZN10layer_norm13ln_fwd_kernelINS_13Kernel_traitsIf13__nv_bfloat16S2_S2_fjLj6144ELj1ELj1ELj8ELj16ENS_18Kernel_traits_baseILj6144EfS2_S2_S2_fjLj256EEEEELb0ELb1ELb1ELb1EEEvNS_9FwdParamsE)
        .other          _ZN10layer_norm13ln_fwd_kernelINS_13Kernel_traitsIf13__nv_bfloat16S2_S2_fjLj6144ELj1ELj1ELj8ELj16ENS_18Kernel_traits_baseILj6144EfS2_S2_S2_fjLj256EEEEELb0ELb1ELb1ELb1EEEvNS_9FwdParamsE,@"STO_CUDA_ENTRY STV_DEFAULT"
_ZN10layer_norm13ln_fwd_kernelINS_13Kernel_traitsIf13__nv_bfloat16S2_S2_fjLj6144ELj1ELj1ELj8ELj16ENS_18Kernel_traits_baseILj6144EfS2_S2_S2_fjLj256EEEEELb0ELb1ELb1ELb1EEEvNS_9FwdParamsE:
.text._ZN10layer_norm13ln_fwd_kernelINS_13Kernel_traitsIf13__nv_bfloat16S2_S2_fjLj6144ELj1ELj1ELj8ELj16ENS_18Kernel_traits_baseILj6144EfS2_S2_S2_fjLj256EEEEELb0ELb1ELb1ELb1EEEvNS_9FwdParamsE:
[----:B------:R-:W-:Y:S01]  /*0000*/  LDC R1, c[0x0][0x37c] ;  /* 0x0000df00ff017b82 */ /* 0x000fe20000000800 */
[----:B------:R-:W0:Y:S01]  /*0010*/  LDCU.64 UR4, c[0x0][0x438] ;  /* 0x00008700ff0477ac */ /* 0x000e220008000a00 */
[----:B------:R-:W1:Y:S06]  /*0020*/  S2R R0, SR_TID.X ;  /* 0x0000000000007919 */ /* 0x000e6c0000002100 */
[----:B------:R-:W2:Y:S01]  /*0030*/  S2UR UR7, SR_CTAID.X ;  /* 0x00000000000779c3 */ /* 0x000ea20000002500 */
[----:B------:R-:W3:Y:S01]  /*0040*/  LDCU.64 UR12, c[0x0][0x358] ;  /* 0x00006b00ff0c77ac */ /* 0x000ee20008000a00 */
[----:B0-----:R-:W-:-:S04]  /*0050*/  UISETP.NE.U32.AND UP0, UPT, UR4, URZ, UPT ;  /* 0x000000ff0400728c */ /* 0x001fc8000bf05070 */
[----:B------:R-:W-:-:S09]  /*0060*/  UISETP.NE.AND.EX UP0, UPT, UR5, URZ, UPT, UP0 ;  /* 0x000000ff0500728c */ /* 0x000fd2000bf05300 */
[----:B--23--:R-:W-:Y:S05]  /*0070*/  BRA.U !UP0, `(.L_x_4272) ;  /* 0x0000000108647547 */ /* 0x00cfea000b800000 */
[----:B------:R-:W1:Y:S08]  /*0080*/  LDC.64 R2, c[0x0][0x3d0] ;  /* 0x0000f400ff027b82 */ /* 0x000e700000000a00 */
[----:B------:R-:W0:Y:S08]  /*0090*/  LDC.64 R4, c[0x0][0x438] ;  /* 0x00010e00ff047b82 */ /* 0x000e300000000a00 */
[----:B------:R-:W2:Y:S01]  /*00a0*/  LDC.64 R6, c[0x0][0x3e8] ;  /* 0x0000fa00ff067b82 */ /* 0x000ea20000000a00 */
[----:B-1----:R-:W-:-:S05]  /*00b0*/  IMAD.WIDE.U32 R2, R0, 0x20, R2 ;  /* 0x0000002000027825 */ /* 0x002fca00078e0002 */
[----:B------:R1:W5:Y:S01]  /*00c0*/  LDG.E.128 R80, desc[UR12][R2.64] ;  /* 0x0000000c02507981 */ /* 0x000362000c1e1d00 */
[----:B0-----:R-:W-:-:S03]  /*00d0*/  IMAD.WIDE.U32 R4, R0, 0x20, R4 ;  /* 0x0000002000047825 */ /* 0x001fc600078e0004 */
        /* <DEDUP_REMOVED lines=19> */
.L_x_4272:
[----:B------:R-:W1:Y:S08]  /*0210*/  LDC.64 R2, c[0x0][0x3d0] ;  /* 0x0000f400ff027b82 */ /* 0x000e700000000a00 */
[----:B------:R-:W0:Y:S01]  /*0220*/  LDC.64 R4, c[0x0][0x3e8] ;  /* 0x0000fa00ff047b82 */ /* 0x000e220000000a00 */
[----:B-1----:R-:W-:-:S05]  /*0230*/  IMAD.WIDE.U32 R2, R0, 0x20, R2 ;  /* 0x0000002000027825 */ /* 0x002fca00078e0002 */
        /* <DEDUP_REMOVED lines=24> */
[----:B-1----:R-:W-:-:S07]  /*03c0*/  CS2R R56, SRZ ;  /* 0x0000000000387805 */ /* 0x002fce000001ff00 */
.L_x_4273:
[----:B------:R-:W0:Y:S02]  /*03d0*/  LDCU UR4, c[0x0][0x384] ;  /* 0x00007080ff0477ac */ /* 0x000e240008000800 */
[----:B0-----:R-:W-:-:S06]  /*03e0*/  UISETP.GE.AND UP0, UPT, UR7, UR4, UPT ;  /* 0x000000040700728c */ /* 0x001fcc000bf06270 */
[----:B------:R-:W-:-:S13]  /*03f0*/  PLOP3.LUT P0, PT, PT, PT, UP0, 0x80, 0x8 ;  /* 0x000000000008781c */ /* 0x000fda0003f0f008 */
[----:B------:R-:W-:Y:S05]  /*0400*/  @P0 EXIT ;  /* 0x000000000000094d */ /* 0x000fea0003800000 */
[----:B------:R-:W0:Y:S01]  /*0410*/  LDCU UR20, c[0x0][0x388] ;  /* 0x00007100ff1477ac */ /* 0x000e220008000800 */
[----:B------:R-:W2:Y:S01]  /*0420*/  LDCU.U8 UR21, c[0x0][0x410] ;  /* 0x00008200ff1577ac */ /* 0x000ea20008000000 */
[----:B------:R-:W3:Y:S01]  /*0430*/  LDCU UR24, c[0x0][0x400] ;  /* 0x00008000ff1877ac */ /* 0x000ee20008000800 */
[----:B------:R-:W4:Y:S01]  /*0440*/  LDCU.128 UR8, c[0x0][0x3f0] ;  /* 0x00007e00ff0877ac */ /* 0x000f220008000c00 */
[----:B------:R-:W0:Y:S01]  /*0450*/  LDCU.64 UR14, c[0x0][0x3a0] ;  /* 0x00007400ff0e77ac */ /* 0x000e220008000a00 */
[----:B------:R-:W0:Y:S01]  /*0460*/  LDCU.64 UR16, c[0x0][0x380] ;  /* 0x00007000ff1077ac */ /* 0x000e220008000a00 */
[----:B------:R-:W-:-:S11]  /*0470*/  UPLOP3.LUT UP0, UPT, UPT, UPT, UPT, 0x40, 0x4 ;  /* 0x000000000004789c */ /* 0x000fd60003f0e870 */
.L_x_4285:
[----:B----4-:R-:W-:-:S06]  /*0480*/  UIMAD.WIDE UR4, UR7, 0x4, UR8 ;  /* 0x00000004070478a5 */ /* 0x010fcc000f8e0208 */
[----:B01----:R-:W-:Y:S02]  /*0490*/  MOV R2, UR4 ;  /* 0x0000000400027c02 */ /* 0x003fe40008000f00 */
[----:B------:R-:W-:-:S05]  /*04a0*/  MOV R3, UR5 ;  /* 0x0000000500037c02 */ /* 0x000fca0008000f00 */
[----:B------:R-:W4:Y:S01]  /*04b0*/  LDG.E R2, desc[UR12][R2.64] ;  /* 0x0000000c02027981 */ /* 0x000f22000c1e1900 */
[----:B------:R-:W-:Y:S01]  /*04c0*/  UIMAD.WIDE UR18, UR7, 0x4, UR10 ;  /* 0x00000004071278a5 */ /* 0x000fe2000f8e020a */
[----:B------:R-:W-:-:S05]  /*04d0*/  HFMA2 R88, -RZ, RZ, 0, 0 ;  /* 0x00000000ff587431 */ /* 0x000fca00000001ff */
[----:B------:R-:W-:Y:S02]  /*04e0*/  MOV R84, UR18 ;  /* 0x0000001200547c02 */ /* 0x000fe40008000f00 */
[----:B------:R-:W-:-:S05]  /*04f0*/  MOV R85, UR19 ;  /* 0x0000001300557c02 */ /* 0x000fca0008000f00 */
[----:B------:R-:W2:Y:S01]  /*0500*/  LDG.E R84, desc[UR12][R84.64] ;  /* 0x0000000c54547981 */ /* 0x000ea2000c1e1900 */
[----:B----4-:R-:W-:-:S13]  /*0510*/  R2UR UR25, R2 ;  /* 0x00000000021972ca */ /* 0x010fda00000e0000 */
[----:B------:R-:W-:-:S06]  /*0520*/  UISETP.GE.AND UP1, UPT, UR25, 0x1, UPT ;  /* 0x000000011900788c */ /* 0x000fcc000bf26270 */
[----:B------:R-:W-:-:S05]  /*0530*/  PLOP3.LUT P1, PT, PT, PT, UP1, 0x80, 0x8 ;  /* 0x000000000008781c */ /* 0x000fca0003f2f018 */
[----:B------:R-:W-:Y:S01]  /*0540*/  @UP1 UIADD3 UR4, UPT, UPT, UR25, -0x1, URZ ;  /* 0xffffffff19041890 */ /* 0x000fe2000fffe0ff */
[----:B------:R-:W1:Y:S03]  /*0550*/  @UP1 LDCU.64 UR22, c[0x0][0x390] ;  /* 0x00007200ff1617ac */ /* 0x000e660008000a00 */
[----:B0-----:R-:W-:-:S04]  /*0560*/  @UP1 UIMAD UR4, UR4, UR20, URZ ;  /* 0x00000014040412a4 */ /* 0x001fc8000f8e02ff */
[----:B------:R-:W-:-:S04]  /*0570*/  @UP1 USHF.R.S32.HI UR5, URZ, 0x1f, UR4 ;  /* 0x0000001fff051899 */ /* 0x000fc80008011404 */
[----:B------:R-:W-:-:S06]  /*0580*/  @UP1 ULEA.HI UR5, UR5, UR4, URZ, 0x3 ;  /* 0x0000000405051291 */ /* 0x000fcc000f8f18ff */
[----:B------:R-:W-:-:S04]  /*0590*/  MOV R3, UR5 ;  /* 0x0000000500037c02 */ /* 0x000fc80008000f00 */
[----:B------:R-:W-:Y:S02]  /*05a0*/  @P1 LEA.HI.SX32 R88, R3, R0, 0x1d ;  /* 0x0000000003581211 */ /* 0x000fe400078feaff */
[----:B------:R-:W-:-:S05]  /*05b0*/  MOV R3, 0x10 ;  /* 0x0000001000037802 */ /* 0x000fca0000000f00 */
[----:B-1----:R-:W-:-:S05]  /*05c0*/  @P1 IMAD.WIDE.U32 R2, R88, R3, UR22 ;  /* 0x0000001658021e25 */ /* 0x002fca000f8e0003 */
[----:B------:R-:W4:Y:S01]  /*05d0*/  @P1 LDG.E.128 R8, desc[UR12][R2.64] ;  /* 0x0000000c02081981 */ /* 0x000f22000c1e1d00 */
[----:B------:R-:W-:Y:S01]  /*05e0*/  ISETP.NE.U32.AND P0, PT, RZ, UR14, PT ;  /* 0x0000000eff007c0c */ /* 0x000fe2000bf05070 */
[----:B------:R-:W-:-:S03]  /*05f0*/  UIMAD UR4, UR7, UR20, URZ ;  /* 0x00000014070472a4 */ /* 0x000fc6000f8e02ff */
[----:B------:R-:W-:Y:S01]  /*0600*/  ISETP.NE.AND.EX P0, PT, RZ, UR15, PT, P0 ;  /* 0x0000000fff007c0c */ /* 0x000fe2000bf05300 */
[----:B------:R-:W-:-:S04]  /*0610*/  USHF.R.S32.HI UR5, URZ, 0x1f, UR4 ;  /* 0x0000001fff057899 */ /* 0x000fc80008011404 */
[----:B------:R-:W-:Y:S01]  /*0620*/  ULEA.HI UR5, UR5, UR4, URZ, 0x3 ;  /* 0x0000000405057291 */ /* 0x000fe2000f8f18ff */
[----:B--2---:R-:W-:-:S05]  /*0630*/  R2UR UR6, R84 ;  /* 0x00000000540672ca */ /* 0x004fca00000e0000 */
[----:B------:R-:W-:-:S04]  /*0640*/  MOV R89, UR5 ;  /* 0x0000000500597c02 */ /* 0x000fc80008000f00 */
[----:B------:R-:W-:Y:S02]  /*0650*/  LEA.HI.SX32 R89, R89, R0, 0x1d ;  /* 0x0000000059597211 */ /* 0x000fe400078feaff */
[----:B----4-:R-:W-:Y:S02]  /*0660*/  PRMT R84, R10, 0x7632, R84 ;  /* 0x000076320a547816 */ /* 0x010fe40000000054 */
[----:B------:R-:W-:Y:S02]  /*0670*/  PRMT R85, R9, 0x7632, R85 ;  /* 0x0000763209557816 */ /* 0x000fe40000000055 */
[----:B------:R-:W-:Y:S01]  /*0680*/  PRMT R2, R8, 0x7632, R2 ;  /* 0x0000763208027816 */ /* 0x000fe20000000002 */
[----:B------:R-:W-:Y:S06]  /*0690*/  @!P0 BRA `(.L_x_4274) ;  /* 0x00000004002c8947 */ /* 0x000fec0003800000 */
[----:B------:R-:W0:Y:S02]  /*06a0*/  LDC.64 R4, c[0x0][0x3a0] ;  /* 0x0000e800ff047b82 */ /* 0x000e240000000a00 */
[----:B0-----:R-:W-:-:S06]  /*06b0*/  IMAD.WIDE.U32 R4, R89, 0x10, R4 ;  /* 0x0000001059047825 */ /* 0x001fcc00078e0004 */
[----:B------:R-:W2:Y:S01]  /*06c0*/  LDG.E.128 R4, desc[UR12][R4.64] ;  /* 0x0000000c04047981 */ /* 0x000ea2000c1e1d00 */
[----:B------:R-:W-:-:S13]  /*06d0*/  ISETP.LT.AND P2, PT, RZ, UR25, PT ;  /* 0x00000019ff007c0c */ /* 0x000fda000bf41270 */
[----:B------:R-:W0:Y:S01]  /*06e0*/  @P2 LDC R84, c[0x0][0x40c] ;  /* 0x00010300ff542b82 */ /* 0x000e220000000800 */
[----:B------:R-:W-:Y:S02]  /*06f0*/  @P2 SHF.L.U32 R3, R8, 0x10, RZ ;  /* 0x0000001008032819 */ /* 0x000fe400000006ff */
[----:B------:R-:W-:Y:S02]  /*0700*/  @P2 SHF.L.U32 R2, R2, 0x10, RZ ;  /* 0x0000001002022819 */ /* 0x000fe400000006ff */
[----:B------:R-:W-:Y:S02]  /*0710*/  @P2 SHF.L.U32 R86, R9, 0x10, RZ ;  /* 0x0000001009562819 */ /* 0x000fe400000006ff */
[----:B------:R-:W-:Y:S01]  /*0720*/  @P2 SHF.L.U32 R85, R85, 0x10, RZ ;  /* 0x0000001055552819 */ /* 0x000fe200000006ff */
[----:B------:R-:W1:Y:S08]  /*0730*/  @P2 LDC R87, c[0x0][0x40c] ;  /* 0x00010300ff572b82 */ /* 0x000e700000000800 */
[----:B------:R-:W4:Y:S08]  /*0740*/  @P2 LDC R91, c[0x0][0x40c] ;  /* 0x00010300ff5b2b82 */ /* 0x000f300000000800 */
[----:B------:R-:W3:Y:S01]  /*0750*/  @P2 LDC R92, c[0x0][0x40c] ;  /* 0x00010300ff5c2b82 */ /* 0x000ee20000000800 */
[----:B0-----:R-:W-:-:S07]  /*0760*/  @P2 FMUL.FTZ R3, R3, R84 ;  /* 0x0000005403032220 */ /* 0x001fce0000410000 */
[----:B------:R-:W0:Y:S01]  /*0770*/  @P2 LDC R93, c[0x0][0x40c] ;  /* 0x00010300ff5d2b82 */ /* 0x000e220000000800 */
[----:B-1----:R-:W-:-:S07]  /*0780*/  @P2 FMUL.FTZ R2, R2, R87 ;  /* 0x0000005702022220 */ /* 0x002fce0000410000 */
[----:B------:R-:W1:Y:S01]  /*0790*/  @P2 LDC R94, c[0x0][0x40c] ;  /* 0x00010300ff5e2b82 */ /* 0x000e620000000800 */
[----:B----4-:R-:W-:Y:S01]  /*07a0*/  @P2 FMUL.FTZ R91, R86, R91 ;  /* 0x0000005b565b2220 */ /* 0x010fe20000410000 */
[----:B------:R-:W-:-:S04]  /*07b0*/  @P2 PRMT R86, R10, 0x7632, R86 ;  /* 0x000076320a562816 */ /* 0x000fc80000000056 */
[----:B------:R-:W-:Y:S02]  /*07c0*/  @P2 SHF.L.U32 R86, R86, 0x10, RZ ;  /* 0x0000001056562819 */ /* 0x000fe400000006ff */
[----:B------:R-:W4:Y:S08]  /*07d0*/  @P2 LDC R103, c[0x0][0x40c] ;  /* 0x00010300ff672b82 */ /* 0x000f300000000800 */
[----:B------:R-:W1:Y:S01]  /*07e0*/  @P2 LDC R111, c[0x0][0x40c] ;  /* 0x00010300ff6f2b82 */ /* 0x000e620000000800 */
[----:B----4-:R-:W-:Y:S01]  /*07f0*/  @P2 FMUL.FTZ R86, R86, R103 ;  /* 0x0000006756562220 */ /* 0x010fe20000410000 */
[----:B--2---:R-:W-:-:S02]  /*0800*/  @P2 PRMT R84, R4, 0x7632, R84 ;  /* 0x0000763204542816 */ /* 0x004fc40000000054 */
[----:B------:R-:W-:Y:S02]  /*0810*/  @!P2 PRMT R99, R4, 0x7632, R99 ;  /* 0x000076320463a816 */ /* 0x000fe40000000063 */
[----:B------:R-:W-:Y:S02]  /*0820*/  @P2 SHF.L.U32 R87, R84, 0x10, RZ ;  /* 0x0000001054572819 */ /* 0x000fe400000006ff */
[----:B------:R-:W-:Y:S02]  /*0830*/  @P2 SHF.L.U32 R90, R4, 0x10, RZ ;  /* 0x00000010045a2819 */ /* 0x000fe400000006ff */
[----:B------:R-:W-:Y:S01]  /*0840*/  @!P2 SHF.L.U32 R99, R99, 0x10, RZ ;  /* 0x000000106363a819 */ /* 0x000fe200000006ff */
[----:B-----5:R-:W-:Y:S01]  /*0850*/  @P2 FFMA.FTZ R99, R2, R33, R87 ;  /* 0x0000002102632223 */ /* 0x020fe20000010057 */
[----:B------:R-:W-:Y:S02]  /*0860*/  @P2 PRMT R2, R5, 0x7632, R2 ;  /* 0x0000763205022816 */ /* 0x000fe40000000002 */
[----:B------:R-:W-:Y:S01]  /*0870*/  @!P2 SHF.L.U32 R95, R4, 0x10, RZ ;  /* 0x00000010045fa819 */ /* 0x000fe200000006ff */
[----:B------:R-:W-:Y:S01]  /*0880*/  @P2 FFMA.FTZ R95, R3, R32, R90 ;  /* 0x00000020035f2223 */ /* 0x000fe2000001005a */
[----:B------:R-:W-:-:S02]  /*0890*/  @P2 SHF.L.U32 R84, R5, 0x10, RZ ;  /* 0x0000001005542819 */ /* 0x000fc400000006ff */
[----:B------:R-:W-:Y:S02]  /*08a0*/  @!P2 PRMT R101, R5, 0x7632, R101 ;  /* 0x000076320565a816 */ /* 0x000fe40000000065 */
[----:B------:R-:W-:Y:S01]  /*08b0*/  @P2 SHF.L.U32 R3, R2, 0x10, RZ ;  /* 0x0000001002032819 */ /* 0x000fe200000006ff */
[----:B---3--:R-:W-:Y:S01]  /*08c0*/  @P2 FMUL.FTZ R2, R85, R92 ;  /* 0x0000005c55022220 */ /* 0x008fe20000410000 */
[----:B------:R-:W-:Y:S01]  /*08d0*/  @!P2 SHF.L.U32 R97, R5, 0x10, RZ ;  /* 0x000000100561a819 */ /* 0x000fe200000006ff */
[----:B------:R-:W-:Y:S01]  /*08e0*/  @P2 FFMA.FTZ R97, R91, R34, R84 ;  /* 0x000000225b612223 */ /* 0x000fe20000010054 */
[----:B------:R-:W-:Y:S01]  /*08f0*/  @!P2 SHF.L.U32 R101, R101, 0x10, RZ ;  /* 0x000000106565a819 */ /* 0x000fe200000006ff */
[----:B------:R-:W-:Y:S01]  /*0900*/  @P2 FFMA.FTZ R101, R2, R35, R3 ;  /* 0x0000002302652223 */ /* 0x000fe20000010003 */
[----:B------:R-:W-:Y:S02]  /*0910*/  @P2 SHF.L.U32 R84, R10, 0x10, RZ ;  /* 0x000000100a542819 */ /* 0x000fe400000006ff */
[----:B------:R-:W-:-:S02]  /*0920*/  @P2 PRMT R2, R11, 0x7632, R2 ;  /* 0x000076320b022816 */ /* 0x000fc40000000002 */
[----:B------:R-:W-:Y:S01]  /*0930*/  @P2 SHF.L.U32 R85, R11, 0x10, RZ ;  /* 0x000000100b552819 */ /* 0x000fe200000006ff */
[----:B0-----:R-:W-:Y:S01]  /*0940*/  @P2 FMUL.FTZ R3, R84, R93 ;  /* 0x0000005d54032220 */ /* 0x001fe20000410000 */
[----:B------:R-:W-:Y:S02]  /*0950*/  @P2 SHF.L.U32 R84, R2, 0x10, RZ ;  /* 0x0000001002542819 */ /* 0x000fe400000006ff */
[----:B------:R-:W-:Y:S01]  /*0960*/  @P2 PRMT R2, R6, 0x7632, R2 ;  /* 0x0000763206022816 */ /* 0x000fe20000000002 */
[----:B-1----:R-:W-:Y:S01]  /*0970*/  @P2 FMUL.FTZ R87, R85, R94 ;  /* 0x0000005e55572220 */ /* 0x002fe20000410000 */
[----:B------:R-:W-:Y:S01]  /*0980*/  @P2 PRMT R90, R7, 0x7632, R90 ;  /* 0x00007632075a2816 */ /* 0x000fe2000000005a */
[----:B------:R-:W-:Y:S01]  /*0990*/  @P2 FMUL.FTZ R84, R84, R111 ;  /* 0x0000006f54542220 */ /* 0x000fe20000410000 */
[C---:B------:R-:W-:Y:S02]  /*09a0*/  @P2 SHF.L.U32 R92, R6.reuse, 0x10, RZ ;  /* 0x00000010065c2819 */ /* 0x040fe400000006ff */
[----:B------:R-:W-:-:S02]  /*09b0*/  @!P2 PRMT R107, R6, 0x7632, R107 ;  /* 0x00007632066ba816 */ /* 0x000fc4000000006b */
[C---:B------:R-:W-:Y:S02]  /*09c0*/  @P2 SHF.L.U32 R94, R7.reuse, 0x10, RZ ;  /* 0x00000010075e2819 */ /* 0x040fe400000006ff */
[----:B------:R-:W-:Y:S02]  /*09d0*/  @!P2 PRMT R109, R7, 0x7632, R109 ;  /* 0x00007632076da816 */ /* 0x000fe4000000006d */
[----:B------:R-:W-:Y:S02]  /*09e0*/  @P2 SHF.L.U32 R85, R2, 0x10, RZ ;  /* 0x0000001002552819 */ /* 0x000fe400000006ff */
[----:B------:R-:W-:Y:S02]  /*09f0*/  @P2 SHF.L.U32 R91, R90, 0x10, RZ ;  /* 0x000000105a5b2819 */ /* 0x000fe400000006ff */
[----:B------:R-:W-:Y:S01]  /*0a00*/  @!P2 SHF.L.U32 R103, R6, 0x10, RZ ;  /* 0x000000100667a819 */ /* 0x000fe200000006ff */
[----:B------:R-:W-:Y:S01]  /*0a10*/  @P2 FFMA.FTZ R103, R3, R28, R92 ;  /* 0x0000001c03672223 */ /* 0x000fe2000001005c */
[----:B------:R-:W-:Y:S01]  /*0a20*/  @!P2 SHF.L.U32 R105, R7, 0x10, RZ ;  /* 0x000000100769a819 */ /* 0x000fe200000006ff */
[----:B------:R-:W-:Y:S01]  /*0a30*/  @P2 FFMA.FTZ R105, R87, R30, R94 ;  /* 0x0000001e57692223 */ /* 0x000fe2000001005e */
[----:B------:R-:W-:Y:S01]  /*0a40*/  @!P2 SHF.L.U32 R107, R107, 0x10, RZ ;  /* 0x000000106b6ba819 */ /* 0x000fe200000006ff */
[----:B------:R-:W-:Y:S01]  /*0a50*/  @P2 FFMA.FTZ R107, R86, R29, R85 ;  /* 0x0000001d566b2223 */ /* 0x000fe20000010055 */
[----:B------:R-:W-:Y:S01]  /*0a60*/  @!P2 SHF.L.U32 R109, R109, 0x10, RZ ;  /* 0x000000106d6da819 */ /* 0x000fe200000006ff */
[----:B------:R-:W-:Y:S01]  /*0a70*/  @P2 FFMA.FTZ R109, R84, R31, R91 ;  /* 0x0000001f546d2223 */ /* 0x000fe2000001005b */
        /* <DEDUP_REMOVED lines=13> */
.L_x_4274:
[----:B------:R-:W0:Y:S01]  /*0b50*/  @UP1 LDCU UR5, c[0x0][0x40c] ;  /* 0x00008180ff0517ac */ /* 0x000e220008000800 */
[----:B------:R-:W-:Y:S02]  /*0b60*/  @P1 SHF.L.U32 R2, R2, 0x10, RZ ;  /* 0x0000001002021819 */ /* 0x000fe400000006ff */
[----:B------:R-:W-:Y:S01]  /*0b70*/  @P1 SHF.L.U32 R85, R85, 0x10, RZ ;  /* 0x0000001055551819 */ /* 0x000fe200000006ff */
[----:B------:R-:W1:Y:S01]  /*0b80*/  @UP1 LDCU UR19, c[0x0][0x40c] ;  /* 0x00008180ff1317ac */ /* 0x000e620008000800 */
[----:B------:R-:W-:Y:S02]  /*0b90*/  @P1 SHF.L.U32 R84, R84, 0x10, RZ ;  /* 0x0000001054541819 */ /* 0x000fe400000006ff */
[----:B------:R-:W-:Y:S01]  /*0ba0*/  @P1 SHF.L.U32 R3, R11, 0x10, RZ ;  /* 0x000000100b031819 */ /* 0x000fe200000006ff */
[----:B------:R-:W2:Y:S01]  /*0bb0*/  @UP1 LDCU UR23, c[0x0][0x40c] ;  /* 0x00008180ff1717ac */ /* 0x000ea20008000800 */
[----:B------:R-:W-:Y:S02]  /*0bc0*/  MOV R99, RZ ;  /* 0x000000ff00637202 */ /* 0x000fe40000000f00 */
[----:B------:R-:W-:Y:S01]  /*0bd0*/  MOV R101, RZ ;  /* 0x000000ff00657202 */ /* 0x000fe20000000f00 */
[----:B------:R-:W4:Y:S01]  /*0be0*/  @UP1 LDCU UR26, c[0x0][0x40c] ;  /* 0x00008180ff1a17ac */ /* 0x000f220008000800 */
[----:B------:R-:W-:-:S02]  /*0bf0*/  MOV R107, RZ ;  /* 0x000000ff006b7202 */ /* 0x000fc40000000f00 */
[----:B------:R-:W-:Y:S01]  /*0c00*/  MOV R105, RZ ;  /* 0x000000ff00697202 */ /* 0x000fe20000000f00 */
[----:B------:R-:W3:Y:S01]  /*0c10*/  @UP1 LDCU UR22, c[0x0][0x40c] ;  /* 0x00008180ff1617ac */ /* 0x000ee20008000800 */
[----:B------:R-:W-:Y:S01]  /*0c20*/  MOV R103, RZ ;  /* 0x000000ff00677202 */ /* 0x000fe20000000f00 */
[----:B0-----:R-:W-:Y:S01]  /*0c30*/  @P1 FMUL.FTZ R2, R2, UR5 ;  /* 0x0000000502021c20 */ /* 0x001fe20008410000 */
[----:B------:R-:W-:Y:S01]  /*0c40*/  MOV R95, RZ ;  /* 0x000000ff005f7202 */ /* 0x000fe20000000f00 */
[----:B------:R-:W0:Y:S01]  /*0c50*/  @UP1 LDCU UR4, c[0x0][0x40c] ;  /* 0x00008180ff0417ac */ /* 0x000e220008000800 */
[----:B------:R-:W-:Y:S01]  /*0c60*/  MOV R97, RZ ;  /* 0x000000ff00617202 */ /* 0x000fe20000000f00 */
[----:B-1----:R-:W-:Y:S01]  /*0c70*/  @P1 FMUL.FTZ R86, R85, UR19 ;  /* 0x0000001355561c20 */ /* 0x002fe20008410000 */
[----:B-----5:R-:W-:Y:S01]  /*0c80*/  @P1 FMUL.FTZ R99, R2, R33 ;  /* 0x0000002102631220 */ /* 0x020fe20000410000 */
[----:B------:R-:W1:Y:S01]  /*0c90*/  @UP1 LDCU UR18, c[0x0][0x40c] ;  /* 0x00008180ff1217ac */ /* 0x000e620008000800 */
[----:B------:R-:W-:Y:S01]  /*0ca0*/  @P1 PRMT R2, R11, 0x7632, R2 ;  /* 0x000076320b021816 */ /* 0x000fe20000000002 */
[----:B--2---:R-:W-:Y:S01]  /*0cb0*/  @P1 FMUL.FTZ R84, R84, UR23 ;  /* 0x0000001754541c20 */ /* 0x004fe20008410000 */
[----:B------:R-:W-:Y:S01]  /*0cc0*/  @P1 FMUL.FTZ R101, R86, R35 ;  /* 0x0000002356651220 */ /* 0x000fe20000410000 */
[----:B------:R-:W2:Y:S01]  /*0cd0*/  @UP1 LDCU UR27, c[0x0][0x40c] ;  /* 0x00008180ff1b17ac */ /* 0x000ea20008000800 */
[----:B------:R-:W-:Y:S01]  /*0ce0*/  @P1 SHF.L.U32 R86, R10, 0x10, RZ ;  /* 0x000000100a561819 */ /* 0x000fe200000006ff */
[----:B----4-:R-:W-:Y:S01]  /*0cf0*/  @P1 FMUL.FTZ R3, R3, UR26 ;  /* 0x0000001a03031c20 */ /* 0x010fe20008410000 */
[----:B------:R-:W-:Y:S01]  /*0d00*/  @P1 FMUL.FTZ R107, R84, R29 ;  /* 0x0000001d546b1220 */ /* 0x000fe20000410000 */
[----:B------:R-:W-:-:S02]  /*0d10*/  @P1 SHF.L.U32 R84, R9, 0x10, RZ ;  /* 0x0000001009541819 */ /* 0x000fc400000006ff */
[----:B------:R-:W-:Y:S01]  /*0d20*/  @P1 FMUL.FTZ R105, R3, R30 ;  /* 0x0000001e03691220 */ /* 0x000fe20000410000 */
[----:B------:R-:W-:Y:S01]  /*0d30*/  @P1 SHF.L.U32 R3, R8, 0x10, RZ ;  /* 0x0000001008031819 */ /* 0x000fe200000006ff */
[----:B---3--:R-:W-:Y:S01]  /*0d40*/  @P1 FMUL.FTZ R87, R86, UR22 ;  /* 0x0000001656571c20 */ /* 0x008fe20008410000 */
[----:B------:R-:W-:Y:S02]  /*0d50*/  @P1 SHF.L.U32 R2, R2, 0x10, RZ ;  /* 0x0000001002021819 */ /* 0x000fe400000006ff */
[----:B------:R-:W-:Y:S01]  /*0d60*/  MOV R109, RZ ;  /* 0x000000ff006d7202 */ /* 0x000fe20000000f00 */
[----:B0-----:R-:W-:Y:S01]  /*0d70*/  @P1 FMUL.FTZ R3, R3, UR4 ;  /* 0x0000000403031c20 */ /* 0x001fe20008410000 */
[----:B------:R-:W-:Y:S01]  /*0d80*/  @P1 FMUL.FTZ R103, R87, R28 ;  /* 0x0000001c57671220 */ /* 0x000fe20000410000 */
[----:B-1----:R-:W-:Y:S01]  /*0d90*/  @P1 FMUL.FTZ R85, R84, UR18 ;  /* 0x0000001254551c20 */ /* 0x002fe20008410000 */
[----:B------:R-:W-:Y:S01]  /*0da0*/  F2FP.BF16.F32.PACK_AB R87, RZ, R107 ;  /* 0x0000006bff57723e */ /* 0x000fe200000010ff */
[----:B------:R-:W-:Y:S01]  /*0db0*/  @P1 FMUL.FTZ R95, R3, R32 ;  /* 0x00000020035f1220 */ /* 0x000fe20000410000 */
[----:B------:R-:W-:Y:S01]  /*0dc0*/  F2FP.BF16.F32.PACK_AB R90, RZ, R105 ;  /* 0x00000069ff5a723e */ /* 0x000fe200000010ff */
[----:B--2---:R-:W-:Y:S01]  /*0dd0*/  @P1 FMUL.FTZ R2, R2, UR27 ;  /* 0x0000001b02021c20 */ /* 0x004fe20008410000 */
[----:B------:R-:W-:Y:S01]  /*0de0*/  @P1 FMUL.FTZ R97, R85, R34 ;  /* 0x0000002255611220 */ /* 0x000fe20000410000 */
[----:B------:R-:W-:-:S02]  /*0df0*/  F2FP.BF16.F32.PACK_AB R86, RZ, R103 ;  /* 0x00000067ff56723e */ /* 0x000fc400000010ff */
[----:B------:R-:W-:Y:S01]  /*0e00*/  @P1 FMUL.FTZ R109, R2, R31 ;  /* 0x0000001f026d1220 */ /* 0x000fe20000410000 */
        /* <DEDUP_REMOVED lines=8> */
[----:B------:R-:W-:-:S07]  /*0e90*/  PRMT R87, R90, 0x5410, R91 ;  /* 0x000054105a577816 */ /* 0x000fce000000005b */
.L_x_4275:
[----:B------:R-:W0:Y:S01]  /*0ea0*/  LDC.64 R2, c[0x0][0x3a8] ;  /* 0x0000ea00ff027b82 */ /* 0x000e220000000a00 */
[----:B------:R-:W1:Y:S01]  /*0eb0*/  @UP1 LDCU.64 UR4, c[0x0][0x390] ;  /* 0x00007200ff0417ac */ /* 0x000e620008000a00 */
[----:B------:R-:W-:Y:S01]  /*0ec0*/  @P1 IADD3 R92, PT, PT, R88, 0x100, RZ ;  /* 0x00000100585c1810 */ /* 0x000fe20007ffe0ff */
[----:B------:R-:W-:Y:S01]  /*0ed0*/  HFMA2 R93, -RZ, RZ, 0, 9.5367431640625e-07 ;  /* 0x00000010ff5d7431 */ /* 0x000fe200000001ff */
        /* <DEDUP_REMOVED lines=9> */
[----:B------:R-:W-:Y:S02]  /*0f70*/  ISETP.LT.AND P2, PT, RZ, UR25, PT ;  /* 0x00000019ff007c0c */ /* 0x000fe4000bf41270 */
[----:B-----5:R-:W-:Y:S02]  /*0f80*/  SHF.L.U32 R113, R5, 0x10, RZ ;  /* 0x0000001005717819 */ /* 0x020fe400000006ff */
[----:B------:R-:W-:Y:S02]  /*0f90*/  SHF.L.U32 R117, R6, 0x10, RZ ;  /* 0x0000001006757819 */ /* 0x000fe400000006ff */
[----:B------:R-:W-:Y:S02]  /*0fa0*/  SHF.L.U32 R121, R7, 0x10, RZ ;  /* 0x0000001007797819 */ /* 0x000fe400000006ff */
[----:B------:R-:W-:-:S05]  /*0fb0*/  SHF.L.U32 R123, R4, 0x10, RZ ;  /* 0x00000010047b7819 */ /* 0x000fca00000006ff */
[----:B0-----:R-:W0:Y:S01]  /*0fc0*/  @P2 LDC R86, c[0x0][0x40c] ;  /* 0x00010300ff562b82 */ /* 0x001e220000000800 */
[----:B------:R-:W-:Y:S02]  /*0fd0*/  @P2 PRMT R84, R8, 0x7632, R84 ;  /* 0x0000763208542816 */ /* 0x000fe40000000054 */
[----:B------:R-:W-:Y:S02]  /*0fe0*/  @P2 SHF.L.U32 R87, R10, 0x10, RZ ;  /* 0x000000100a572819 */ /* 0x000fe400000006ff */
[----:B------:R-:W-:Y:S02]  /*0ff0*/  @P2 SHF.L.U32 R85, R84, 0x10, RZ ;  /* 0x0000001054552819 */ /* 0x000fe400000006ff */
[----:B------:R-:W-:Y:S01]  /*1000*/  PRMT R84, R4, 0x7632, R84 ;  /* 0x0000763204547816 */ /* 0x000fe20000000054 */
[----:B------:R-:W1:Y:S01]  /*1010*/  @P2 LDC R92, c[0x0][0x40c] ;  /* 0x00010300ff5c2b82 */ /* 0x000e620000000800 */
[----:B------:R-:W-:Y:S02]  /*1020*/  @P2 SHF.L.U32 R91, R11, 0x10, RZ ;  /* 0x000000100b5b2819 */ /* 0x000fe400000006ff */
[----:B------:R-:W-:-:S02]  /*1030*/  SHF.L.U32 R111, R84, 0x10, RZ ;  /* 0x00000010546f7819 */ /* 0x000fc400000006ff */
[----:B------:R-:W-:-:S03]  /*1040*/  @P2 PRMT R84, R9, 0x7632, R84 ;  /* 0x0000763209542816 */ /* 0x000fc60000000054 */
[----:B------:R-:W2:Y:S08]  /*1050*/  @P2 LDC R94, c[0x0][0x40c] ;  /* 0x00010300ff5e2b82 */ /* 0x000eb00000000800 */
[----:B------:R-:W3:Y:S01]  /*1060*/  @P2 LDC R96, c[0x0][0x40c] ;  /* 0x00010300ff602b82 */ /* 0x000ee20000000800 */
[----:B0-----:R-:W-:Y:S01]  /*1070*/  @P2 FMUL.FTZ R86, R85, R86 ;  /* 0x0000005655562220 */ /* 0x001fe20000410000 */
[----:B------:R-:W-:-:S03]  /*1080*/  @P2 SHF.L.U32 R85, R9, 0x10, RZ ;  /* 0x0000001009552819 */ /* 0x000fc600000006ff */
[----:B------:R-:W-:-:S03]  /*1090*/  @P2 FFMA.FTZ R111, R86, R25, R111 ;  /* 0x00000019566f2223 */ /* 0x000fc6000001006f */
[----:B------:R-:W0:Y:S01]  /*10a0*/  @P2 LDC R98, c[0x0][0x40c] ;  /* 0x00010300ff622b82 */ /* 0x000e220000000800 */
[----:B-1----:R-:W-:Y:S01]  /*10b0*/  @P2 FMUL.FTZ R92, R85, R92 ;  /* 0x0000005c555c2220 */ /* 0x002fe20000410000 */
[----:B------:R-:W-:Y:S02]  /*10c0*/  @P2 SHF.L.U32 R85, R84, 0x10, RZ ;  /* 0x0000001054552819 */ /* 0x000fe400000006ff */
[----:B------:R-:W-:Y:S01]  /*10d0*/  PRMT R84, R5, 0x7632, R84 ;  /* 0x0000763205547816 */ /* 0x000fe20000000054 */
[----:B------:R-:W-:-:S03]  /*10e0*/  @P2 FFMA.FTZ R113, R92, R26, R113 ;  /* 0x0000001a5c712223 */ /* 0x000fc60000010071 */
[----:B------:R-:W1:Y:S01]  /*10f0*/  @P2 LDC R90, c[0x0][0x40c] ;  /* 0x00010300ff5a2b82 */ /* 0x000e620000000800 */
[----:B------:R-:W-:Y:S01]  /*1100*/  SHF.L.U32 R115, R84, 0x10, RZ ;  /* 0x0000001054737819 */ /* 0x000fe200000006ff */
[----:B--2---:R-:W-:Y:S01]  /*1110*/  @P2 FMUL.FTZ R86, R85, R94 ;  /* 0x0000005e55562220 */ /* 0x004fe20000410000 */
[----:B------:R-:W-:-:S03]  /*1120*/  @P2 PRMT R85, R10, 0x7632, R85 ;  /* 0x000076320a552816 */ /* 0x000fc60000000055 */
[----:B------:R-:W-:Y:S01]  /*1130*/  @P2 FFMA.FTZ R115, R86, R27, R115 ;  /* 0x0000001b56732223 */ /* 0x000fe20000010073 */
[----:B------:R-:W-:Y:S01]  /*1140*/  @P2 SHF.L.U32 R85, R85, 0x10, RZ ;  /* 0x0000001055552819 */ /* 0x000fe200000006ff */
[----:B------:R-:W2:Y:S01]  /*1150*/  @P2 LDC R100, c[0x0][0x40c] ;  /* 0x00010300ff642b82 */ /* 0x000ea20000000800 */
[----:B---3--:R-:W-:Y:S01]  /*1160*/  @P2 FMUL.FTZ R96, R87, R96 ;  /* 0x0000006057602220 */ /* 0x008fe20000410000 */
[----:B------:R-:W-:-:S03]  /*1170*/  @P2 SHF.L.U32 R87, R8, 0x10, RZ ;  /* 0x0000001008572819 */ /* 0x000fc600000006ff */
[----:B------:R-:W-:-:S03]  /*1180*/  @P2 FFMA.FTZ R117, R96, R20, R117 ;  /* 0x0000001460752223 */ /* 0x000fc60000010075 */
[----:B------:R-:W3:Y:S01]  /*1190*/  @P2 LDC R84, c[0x0][0x40c] ;  /* 0x00010300ff542b82 */ /* 0x000ee20000000800 */
[----:B0-----:R-:W-:Y:S01]  /*11a0*/  @P2 FMUL.FTZ R86, R85, R98 ;  /* 0x0000006255562220 */ /* 0x001fe20000410000 */
[----:B------:R-:W-:-:S04]  /*11b0*/  PRMT R85, R6, 0x7632, R85 ;  /* 0x0000763206557816 */ /* 0x000fc80000000055 */
[----:B------:R-:W-:Y:S01]  /*11c0*/  SHF.L.U32 R119, R85, 0x10, RZ ;  /* 0x0000001055777819 */ /* 0x000fe200000006ff */
[----:B-1----:R-:W-:Y:S01]  /*11d0*/  @P2 FMUL.FTZ R92, R87, R90 ;  /* 0x0000005a575c2220 */ /* 0x002fe20000410000 */
[----:B------:R-:W-:Y:S02]  /*11e0*/  @P2 PRMT R90, R11, 0x7632, R90 ;  /* 0x000076320b5a2816 */ /* 0x000fe4000000005a */
[----:B------:R-:W-:Y:S01]  /*11f0*/  PRMT R87, R7, 0x7632, R87 ;  /* 0x0000763207577816 */ /* 0x000fe20000000057 */
[----:B------:R-:W-:Y:S01]  /*1200*/  @P2 FFMA.FTZ R119, R86, R21, R119 ;  /* 0x0000001556772223 */ /* 0x000fe20000010077 */
[----:B------:R-:W-:Y:S01]  /*1210*/  @P2 SHF.L.U32 R85, R90, 0x10, RZ ;  /* 0x000000105a552819 */ /* 0x000fe200000006ff */
[----:B------:R-:W-:Y:S01]  /*1220*/  @P2 FFMA.FTZ R123, R92, R24, R123 ;  /* 0x000000185c7b2223 */ /* 0x000fe2000001007b */
[----:B------:R-:W-:Y:S01]  /*1230*/  SHF.L.U32 R125, R87, 0x10, RZ ;  /* 0x00000010577d7819 */ /* 0x000fe200000006ff */
[----:B--2---:R-:W-:Y:S01]  /*1240*/  @P2 FMUL.FTZ R100, R91, R100 ;  /* 0x000000645b642220 */ /* 0x004fe20000410000 */
[----:B------:R-:W-:-:S02]  /*1250*/  F2FP.BF16.F32.PACK_AB R86, RZ, R115 ;  /* 0x00000073ff56723e */ /* 0x000fc400000010ff */
[----:B------:R-:W-:Y:S01]  /*1260*/  F2FP.BF16.F32.PACK_AB R90, RZ, R111 ;  /* 0x0000006fff5a723e */ /* 0x000fe200000010ff */
        /* <DEDUP_REMOVED lines=14> */
.L_x_4276:
[----:B------:R-:W1:Y:S01]  /*1350*/  @UP1 LDCU UR4, c[0x0][0x40c] ;  /* 0x00008180ff0417ac */ /* 0x000e620008000800 */
[----:B0----5:R-:W-:Y:S02]  /*1360*/  @P1 SHF.L.U32 R84, R8, 0x10, RZ ;  /* 0x0000001008541819 */ /* 0x021fe400000006ff */
[----:B------:R-:W-:Y:S01]  /*1370*/  MOV R123, RZ ;  /* 0x000000ff007b7202 */ /* 0x000fe20000000f00 */
[----:B------:R-:W0:Y:S01]  /*1380*/  @UP1 LDCU UR18, c[0x0][0x40c] ;  /* 0x00008180ff1217ac */ /* 0x000e220008000800 */
[----:B------:R-:W-:Y:S02]  /*1390*/  @P1 SHF.L.U32 R86, R10, 0x10, RZ ;  /* 0x000000100a561819 */ /* 0x000fe400000006ff */
[----:B------:R-:W-:Y:S01]  /*13a0*/  @P1 SHF.L.U32 R90, R11, 0x10, RZ ;  /* 0x000000100b5a1819 */ /* 0x000fe200000006ff */
[----:B------:R-:W2:Y:S01]  /*13b0*/  @UP1 LDCU UR19, c[0x0][0x40c] ;  /* 0x00008180ff1317ac */ /* 0x000ea20008000800 */
[----:B------:R-:W-:Y:S02]  /*13c0*/  MOV R113, RZ ;  /* 0x000000ff00717202 */ /* 0x000fe40000000f00 */
[----:B------:R-:W-:Y:S01]  /*13d0*/  MOV R117, RZ ;  /* 0x000000ff00757202 */ /* 0x000fe20000000f00 */
[----:B------:R-:W3:Y:S01]  /*13e0*/  @UP1 LDCU UR23, c[0x0][0x40c] ;  /* 0x00008180ff1717ac */ /* 0x000ee20008000800 */
[----:B------:R-:W-:-:S02]  /*13f0*/  MOV R121, RZ ;  /* 0x000000ff00797202 */ /* 0x000fc40000000f00 */
[----:B------:R-:W-:Y:S01]  /*1400*/  MOV R111, RZ ;  /* 0x000000ff006f7202 */ /* 0x000fe20000000f00 */
[----:B------:R-:W4:Y:S01]  /*1410*/  @UP1 LDCU UR5, c[0x0][0x40c] ;  /* 0x00008180ff0517ac */ /* 0x000f220008000800 */
[----:B------:R-:W-:Y:S01]  /*1420*/  MOV R115, RZ ;  /* 0x000000ff00737202 */ /* 0x000fe20000000f00 */
[----:B-1----:R-:W-:Y:S01]  /*1430*/  @P1 FMUL.FTZ R85, R84, UR4 ;  /* 0x0000000454551c20 */ /* 0x002fe20008410000 */
[----:B------:R-:W-:Y:S01]  /*1440*/  @P1 SHF.L.U32 R84, R9, 0x10, RZ ;  /* 0x0000001009541819 */ /* 0x000fe200000006ff */
[----:B------:R-:W1:Y:S01]  /*1450*/  @UP1 LDCU UR4, c[0x0][0x40c] ;  /* 0x00008180ff0417ac */ /* 0x000e620008000800 */
[----:B------:R-:W-:Y:S01]  /*1460*/  MOV R119, RZ ;  /* 0x000000ff00777202 */ /* 0x000fe20000000f00 */
[----:B------:R-:W-:Y:S01]  /*1470*/  @P1 FMUL.FTZ R123, R85, R24 ;  /* 0x00000018557b1220 */ /* 0x000fe20000410000 */
[----:B------:R-:W-:Y:S01]  /*1480*/  MOV R125, RZ ;  /* 0x000000ff007d7202 */ /* 0x000fe20000000f00 */
[----:B0-----:R-:W-:Y:S01]  /*1490*/  @P1 FMUL.FTZ R85, R84, UR18 ;  /* 0x0000001254551c20 */ /* 0x001fe20008410000 */
[----:B------:R-:W0:Y:S01]  /*14a0*/  @UP1 LDCU UR22, c[0x0][0x40c] ;  /* 0x00008180ff1617ac */ /* 0x000e220008000800 */
[----:B------:R-:W-:Y:S01]  /*14b0*/  @P1 PRMT R84, R8, 0x7632, R84 ;  /* 0x0000763208541816 */ /* 0x000fe20000000054 */
[----:B--2---:R-:W-:Y:S01]  /*14c0*/  @P1 FMUL.FTZ R87, R86, UR19 ;  /* 0x0000001356571c20 */ /* 0x004fe20008410000 */
[----:B------:R-:W-:Y:S01]  /*14d0*/  @P1 FMUL.FTZ R113, R85, R26 ;  /* 0x0000001a55711220 */ /* 0x000fe20000410000 */
[----:B------:R-:W2:Y:S01]  /*14e0*/  @UP1 LDCU UR18, c[0x0][0x40c] ;  /* 0x00008180ff1217ac */ /* 0x000ea20008000800 */
[----:B---3--:R-:W-:Y:S01]  /*14f0*/  @P1 FMUL.FTZ R91, R90, UR23 ;  /* 0x000000175a5b1c20 */ /* 0x008fe20008410000 */
[----:B------:R-:W-:Y:S01]  /*1500*/  @P1 PRMT R85, R9, 0x7632, R85 ;  /* 0x0000763209551816 */ /* 0x000fe20000000055 */
[----:B------:R-:W-:Y:S01]  /*1510*/  @P1 FMUL.FTZ R117, R87, R20 ;  /* 0x0000001457751220 */ /* 0x000fe20000410000 */
[----:B------:R-:W-:Y:S01]  /*1520*/  @P1 PRMT R86, R10, 0x7632, R86 ;  /* 0x000076320a561816 */ /* 0x000fe20000000056 */
[----:B------:R-:W-:Y:S01]  /*1530*/  @P1 FMUL.FTZ R121, R91, R22 ;  /* 0x000000165b791220 */ /* 0x000fe20000410000 */
[----:B------:R-:W-:-:S02]  /*1540*/  @P1 PRMT R90, R11, 0x7632, R90 ;  /* 0x000076320b5a1816 */ /* 0x000fc4000000005a */
[----:B------:R-:W-:Y:S02]  /*1550*/  @P1 SHF.L.U32 R84, R84, 0x10, RZ ;  /* 0x0000001054541819 */ /* 0x000fe400000006ff */
[----:B------:R-:W-:Y:S02]  /*1560*/  @P1 SHF.L.U32 R85, R85, 0x10, RZ ;  /* 0x0000001055551819 */ /* 0x000fe400000006ff */
[----:B------:R-:W-:Y:S01]  /*1570*/  @P1 SHF.L.U32 R87, R86, 0x10, RZ ;  /* 0x0000001056571819 */ /* 0x000fe200000006ff */
[----:B----4-:R-:W-:Y:S01]  /*1580*/  @P1 FMUL.FTZ R84, R84, UR5 ;  /* 0x0000000554541c20 */ /* 0x010fe20008410000 */
[----:B------:R-:W-:Y:S01]  /*1590*/  @P1 SHF.L.U32 R91, R90, 0x10, RZ ;  /* 0x000000105a5b1819 */ /* 0x000fe200000006ff */
[----:B-1----:R-:W-:Y:S02]  /*15a0*/  @P1 FMUL.FTZ R86, R85, UR4 ;  /* 0x0000000455561c20 */ /* 0x002fe40008410000 */
[----:B0-----:R-:W-:Y:S01]  /*15b0*/  @P1 FMUL.FTZ R90, R87, UR22 ;  /* 0x00000016575a1c20 */ /* 0x001fe20008410000 */
[----:B------:R-:W-:Y:S01]  /*15c0*/  @P1 FMUL.FTZ R111, R84, R25 ;  /* 0x00000019546f1220 */ /* 0x000fe20000410000 */
        /* <DEDUP_REMOVED lines=16> */
.L_x_4277:
[----:B------:R-:W0:Y:S01]  /*16d0*/  @P0 LDC.64 R92, c[0x0][0x3a0] ;  /* 0x0000e800ff5c0b82 */ /* 0x000e220000000a00 */
[----:B------:R-:W1:Y:S01]  /*16e0*/  @UP1 LDCU.64 UR4, c[0x0][0x390] ;  /* 0x00007200ff0417ac */ /* 0x000e620008000a00 */
[C---:B------:R-:W-:Y:S02]  /*16f0*/  IADD3 R91, PT, PT, R89.reuse, 0x100, RZ ;  /* 0x00000100595b7810 */ /* 0x040fe40007ffe0ff */
[----:B------:R-:W-:Y:S02]  /*1700*/  @P1 IADD3 R90, PT, PT, R88, 0x200, RZ ;  /* 0x00000200585a1810 */ /* 0x000fe40007ffe0ff */
[----:B------:R-:W-:Y:S02]  /*1710*/  MOV R94, 0x10 ;  /* 0x00000010005e7802 */ /* 0x000fe40000000f00 */
[----:B------:R-:W-:Y:S01]  /*1720*/  IADD3 R102, PT, PT, R89, 0x200, RZ ;  /* 0x0000020059667810 */ /* 0x000fe20007ffe0ff */
[----:B------:R-:W-:-:S05]  /*1730*/  IMAD.WIDE.U32 R88, R91, 0x10, R2 ;  /* 0x000000105b587825 */ /* 0x000fca00078e0002 */
[----:B------:R2:W-:Y:S01]  /*1740*/  STG.E.128 desc[UR12][R88.64], R84 ;  /* 0x0000005458007986 */ /* 0x0005e2000c101d0c */
[----:B-1----:R-:W-:-:S04]  /*1750*/  @P1 IMAD.WIDE.U32 R90, R90, R94, UR4 ;  /* 0x000000045a5a1e25 */ /* 0x002fc8000f8e005e */
[----:B0-----:R-:W-:Y:S01]  /*1760*/  @P0 IMAD.WIDE.U32 R92, R102, 0x10, R92 ;  /* 0x00000010665c0825 */ /* 0x001fe200078e005c */
[----:B------:R2:W5:Y:S04]  /*1770*/  @P1 LDG.E.128 R8, desc[UR12][R90.64] ;  /* 0x0000000c5a081981 */ /* 0x000568000c1e1d00 */
[----:B------:R2:W5:Y:S01]  /*1780*/  @P0 LDG.E.128 R4, desc[UR12][R92.64] ;  /* 0x0000000c5c040981 */ /* 0x000562000c1e1d00 */
[----:B------:R-:W-:Y:S05]  /*1790*/  @!P0 BRA `(.L_x_4278) ;  /* 0x0000000000fc8947 */ /* 0x000fea0003800000 */
[----:B------:R-:W-:Y:S02]  /*17a0*/  ISETP.LT.AND P0, PT, RZ, UR25, PT ;  /* 0x00000019ff007c0c */ /* 0x000fe4000bf01270 */
[----:B--2--5:R-:W-:Y:S02]  /*17b0*/  SHF.L.U32 R91, R5, 0x10, RZ ;  /* 0x00000010055b7819 */ /* 0x024fe400000006ff */
[----:B------:R-:W-:-:S09]  /*17c0*/  SHF.L.U32 R98, R6, 0x10, RZ ;  /* 0x0000001006627819 */ /* 0x000fd200000006ff */
[----:B------:R-:W0:Y:S01]  /*17d0*/  @P0 LDC R87, c[0x0][0x40c] ;  /* 0x00010300ff570b82 */ /* 0x000e220000000800 */
[----:B------:R-:W-:Y:S02]  /*17e0*/  @P0 PRMT R84, R8, 0x7632, R84 ;  /* 0x0000763208540816 */ /* 0x000fe40000000054 */
[C---:B------:R-:W-:Y:S02]  /*17f0*/  @P0 SHF.L.U32 R86, R9.reuse, 0x10, RZ ;  /* 0x0000001009560819 */ /* 0x040fe400000006ff */
[----:B------:R-:W-:Y:S02]  /*1800*/  @P0 SHF.L.U32 R84, R84, 0x10, RZ ;  /* 0x0000001054540819 */ /* 0x000fe400000006ff */
[----:B------:R-:W-:Y:S01]  /*1810*/  @P0 PRMT R89, R9, 0x7632, R89 ;  /* 0x0000763209590816 */ /* 0x000fe20000000059 */
[----:B------:R-:W1:Y:S01]  /*1820*/  @P0 LDC R85, c[0x0][0x40c] ;  /* 0x00010300ff550b82 */ /* 0x000e620000000800 */
[----:B------:R-:W-:Y:S02]  /*1830*/  @P0 SHF.L.U32 R100, R10, 0x10, RZ ;  /* 0x000000100a640819 */ /* 0x000fe400000006ff */
[----:B------:R-:W-:-:S05]  /*1840*/  @P0 SHF.L.U32 R89, R89, 0x10, RZ ;  /* 0x0000001059590819 */ /* 0x000fca00000006ff */
[----:B------:R-:W2:Y:S01]  /*1850*/  @P0 LDC R94, c[0x0][0x40c] ;  /* 0x00010300ff5e0b82 */ /* 0x000ea20000000800 */
[----:B0-----:R-:W-:-:S07]  /*1860*/  @P0 FMUL.FTZ R92, R86, R87 ;  /* 0x00000057565c0220 */ /* 0x001fce0000410000 */
[----:B------:R-:W0:Y:S01]  /*1870*/  @P0 LDC R86, c[0x0][0x40c] ;  /* 0x00010300ff560b82 */ /* 0x000e220000000800 */
[----:B------:R-:W-:Y:S01]  /*1880*/  @P0 FFMA.FTZ R91, R92, R18, R91 ;  /* 0x000000125c5b0223 */ /* 0x000fe2000001005b */
[----:B------:R-:W-:Y:S01]  /*1890*/  @P0 PRMT R92, R10, 0x7632, R92 ;  /* 0x000076320a5c0816 */ /* 0x000fe2000000005c */
[----:B-1----:R-:W-:Y:S01]  /*18a0*/  @P0 FMUL.FTZ R88, R84, R85 ;  /* 0x0000005554580220 */ /* 0x002fe20000410000 */
[----:B------:R-:W-:-:S04]  /*18b0*/  PRMT R84, R4, 0x7632, R84 ;  /* 0x0000763204547816 */ /* 0x000fc80000000054 */
[----:B------:R-:W1:Y:S01]  /*18c0*/  @P0 LDC R87, c[0x0][0x40c] ;  /* 0x00010300ff570b82 */ /* 0x000e620000000800 */
[----:B------:R-:W-:Y:S02]  /*18d0*/  PRMT R85, R5, 0x7632, R85 ;  /* 0x0000763205557816 */ /* 0x000fe40000000055 */
[----:B------:R-:W-:Y:S02]  /*18e0*/  SHF.L.U32 R93, R84, 0x10, RZ ;  /* 0x00000010545d7819 */ /* 0x000fe400000006ff */
[----:B------:R-:W-:Y:S01]  /*18f0*/  SHF.L.U32 R90, R85, 0x10, RZ ;  /* 0x00000010555a7819 */ /* 0x000fe200000006ff */
[----:B--2---:R-:W-:Y:S01]  /*1900*/  @P0 FMUL.FTZ R89, R89, R94 ;  /* 0x0000005e59590220 */ /* 0x004fe20000410000 */
[----:B------:R-:W-:Y:S01]  /*1910*/  @P0 SHF.L.U32 R96, R92, 0x10, RZ ;  /* 0x000000105c600819 */ /* 0x000fe200000006ff */
[----:B------:R-:W2:Y:S01]  /*1920*/  @P0 LDC R84, c[0x0][0x40c] ;  /* 0x00010300ff540b82 */ /* 0x000ea20000000800 */
[----:B------:R-:W-:Y:S01]  /*1930*/  @P0 FFMA.FTZ R93, R88, R17, R93 ;  /* 0x00000011585d0223 */ /* 0x000fe2000001005d */
[----:B------:R-:W-:Y:S01]  /*1940*/  @P0 FFMA.FTZ R90, R89, R19, R90 ;  /* 0x00000013595a0223 */ /* 0x000fe2000001005a */
[----:B------:R-:W-:-:S02]  /*1950*/  PRMT R89, R6, 0x7632, R89 ;  /* 0x0000763206597816 */ /* 0x000fc40000000059 */
[----:B------:R-:W-:Y:S02]  /*1960*/  @!P0 MOV R92, R98 ;  /* 0x00000062005c8202 */ /* 0x000fe40000000f00 */
[----:B------:R-:W-:Y:S01]  /*1970*/  SHF.L.U32 R94, R89, 0x10, RZ ;  /* 0x00000010595e7819 */ /* 0x000fe200000006ff */
[----:B------:R-:W3:Y:S01]  /*1980*/  @P0 LDC R85, c[0x0][0x40c] ;  /* 0x00010300ff550b82 */ /* 0x000ee20000000800 */
[----:B0-----:R-:W-:Y:S01]  /*1990*/  @P0 FMUL.FTZ R89, R100, R86 ;  /* 0x0000005664590220 */ /* 0x001fe20000410000 */
[C---:B------:R-:W-:Y:S02]  /*19a0*/  @P0 SHF.L.U32 R100, R11.reuse, 0x10, RZ ;  /* 0x000000100b640819 */ /* 0x040fe400000006ff */
[----:B------:R-:W-:Y:S01]  /*19b0*/  @P0 PRMT R86, R11, 0x7632, R86 ;  /* 0x000076320b560816 */ /* 0x000fe20000000056 */
[----:B------:R-:W-:Y:S01]  /*19c0*/  @P0 FFMA.FTZ R92, R89, R12, R98 ;  /* 0x0000000c595c0223 */ /* 0x000fe20000010062 */
[----:B------:R-:W-:Y:S02]  /*19d0*/  SHF.L.U32 R98, R4, 0x10, RZ ;  /* 0x0000001004627819 */ /* 0x000fe400000006ff */
[----:B------:R-:W0:Y:S01]  /*19e0*/  @P0 LDC R88, c[0x0][0x40c] ;  /* 0x00010300ff580b82 */ /* 0x000e220000000800 */
[----:B-1----:R-:W-:Y:S01]  /*19f0*/  @P0 FMUL.FTZ R87, R96, R87 ;  /* 0x0000005760570220 */ /* 0x002fe20000410000 */
[----:B------:R-:W-:-:S03]  /*1a00*/  @P0 SHF.L.U32 R96, R8, 0x10, RZ ;  /* 0x0000001008600819 */ /* 0x000fc600000006ff */
[----:B------:R-:W-:Y:S01]  /*1a10*/  @P0 FFMA.FTZ R94, R87, R13, R94 ;  /* 0x0000000d575e0223 */ /* 0x000fe2000001005e */
[----:B------:R-:W-:Y:S01]  /*1a20*/  @P0 SHF.L.U32 R87, R86, 0x10, RZ ;  /* 0x0000001056570819 */ /* 0x000fe200000006ff */
[----:B--2---:R-:W-:Y:S01]  /*1a30*/  @P0 FMUL.FTZ R89, R100, R84 ;  /* 0x0000005464590220 */ /* 0x004fe20000410000 */
[C---:B------:R-:W-:Y:S02]  /*1a40*/  PRMT R84, R7.reuse, 0x7632, R84 ;  /* 0x0000763207547816 */ /* 0x040fe40000000054 */
[----:B------:R-:W-:Y:S02]  /*1a50*/  F2FP.BF16.F32.PACK_AB R86, RZ, R90 ;  /* 0x0000005aff56723e */ /* 0x000fe400000010ff */
[----:B------:R-:W-:Y:S02]  /*1a60*/  SHF.L.U32 R100, R84, 0x10, RZ ;  /* 0x0000001054647819 */ /* 0x000fe400000006ff */
[----:B------:R-:W-:Y:S01]  /*1a70*/  F2FP.BF16.F32.PACK_AB R104, RZ, R94 ;  /* 0x0000005eff68723e */ /* 0x000fe200000010ff */
[----:B---3--:R-:W-:Y:S01]  /*1a80*/  @P0 FMUL.FTZ R85, R96, R85 ;  /* 0x0000005560550220 */ /* 0x008fe20000410000 */
[----:B------:R-:W-:-:S03]  /*1a90*/  SHF.L.U32 R96, R7, 0x10, RZ ;  /* 0x0000001007607819 */ /* 0x000fc600000006ff */
[----:B------:R-:W-:Y:S01]  /*1aa0*/  @P0 FFMA.FTZ R98, R85, R16, R98 ;  /* 0x0000001055620223 */ /* 0x000fe20000010062 */
[----:B------:R-:W-:Y:S01]  /*1ab0*/  F2FP.BF16.F32.PACK_AB R85, RZ, R91 ;  /* 0x0000005bff55723e */ /* 0x000fe200000010ff */
[----:B------:R-:W-:Y:S01]  /*1ac0*/  @P0 FFMA.FTZ R96, R89, R14, R96 ;  /* 0x0000000e59600223 */ /* 0x000fe20000010060 */
[----:B------:R-:W-:Y:S01]  /*1ad0*/  F2FP.BF16.F32.PACK_AB R89, RZ, R92 ;  /* 0x0000005cff59723e */ /* 0x000fe200000010ff */
[----:B0-----:R-:W-:Y:S01]  /*1ae0*/  @P0 FMUL.FTZ R87, R87, R88 ;  /* 0x0000005857570220 */ /* 0x001fe20000410000 */
[----:B------:R-:W-:Y:S02]  /*1af0*/  F2FP.BF16.F32.PACK_AB R88, RZ, R93 ;  /* 0x0000005dff58723e */ /* 0x000fe400000010ff */
[----:B------:R-:W-:Y:S01]  /*1b00*/  F2FP.BF16.F32.PACK_AB R106, RZ, R96 ;  /* 0x00000060ff6a723e */ /* 0x000fe200000010ff */
[----:B------:R-:W-:Y:S01]  /*1b10*/  @P0 FFMA.FTZ R100, R87, R15, R100 ;  /* 0x0000000f57640223 */ /* 0x000fe20000010064 */
[----:B------:R-:W-:Y:S02]  /*1b20*/  F2FP.BF16.F32.PACK_AB R84, RZ, R98 ;  /* 0x00000062ff54723e */ /* 0x000fe400000010ff */
[----:B------:R-:W-:-:S02]  /*1b30*/  PRMT R85, R85, 0x5410, R86 ;  /* 0x0000541055557816 */ /* 0x000fc40000000056 */
[----:B------:R-:W-:Y:S02]  /*1b40*/  F2FP.BF16.F32.PACK_AB R87, RZ, R100 ;  /* 0x00000064ff57723e */ /* 0x000fe400000010ff */
[----:B------:R-:W-:Y:S02]  /*1b50*/  PRMT R86, R89, 0x5410, R104 ;  /* 0x0000541059567816 */ /* 0x000fe40000000068 */
[----:B------:R-:W-:Y:S02]  /*1b60*/  PRMT R84, R84, 0x5410, R88 ;  /* 0x0000541054547816 */ /* 0x000fe40000000058 */
[----:B------:R-:W-:Y:S01]  /*1b70*/  PRMT R87, R106, 0x5410, R87 ;  /* 0x000054106a577816 */ /* 0x000fe20000000057 */
[----:B------:R-:W-:Y:S06]  /*1b80*/  BRA `(.L_x_4279) ;  /* 0x0000000000d87947 */ /* 0x000fec0003800000 */
.L_x_4278:
[----:B------:R-:W0:Y:S01]  /*1b90*/  @UP1 LDCU UR4, c[0x0][0x40c] ;  /* 0x00008180ff0417ac */ /* 0x000e220008000800 */
[----:B--2--5:R-:W-:Y:S01]  /*1ba0*/  @P1 SHF.L.U32 R84, R8, 0x10, RZ ;  /* 0x0000001008541819 */ /* 0x024fe200000006ff */
[----:B------:R-:W-:Y:S01]  /*1bb0*/  HFMA2 R98, -RZ, RZ, 0, 0 ;  /* 0x00000000ff627431 */ /* 0x000fe200000001ff */
[----:B------:R-:W-:Y:S01]  /*1bc0*/  @P1 SHF.L.U32 R86, R10, 0x10, RZ ;  /* 0x000000100a561819 */ /* 0x000fe200000006ff */
[----:B------:R-:W1:Y:S01]  /*1bd0*/  @UP1 LDCU UR18, c[0x0][0x40c] ;  /* 0x00008180ff1217ac */ /* 0x000e620008000800 */
[----:B------:R-:W-:Y:S02]  /*1be0*/  @P1 SHF.L.U32 R88, R11, 0x10, RZ ;  /* 0x000000100b581819 */ /* 0x000fe400000006ff */
[----:B------:R-:W-:Y:S02]  /*1bf0*/  CS2R R90, SRZ ;  /* 0x00000000005a7805 */ /* 0x000fe4000001ff00 */
[----:B------:R-:W-:Y:S01]  /*1c00*/  CS2R R92, SRZ ;  /* 0x00000000005c7805 */ /* 0x000fe2000001ff00 */
[----:B------:R-:W2:Y:S01]  /*1c10*/  @UP1 LDCU UR19, c[0x0][0x40c] ;  /* 0x00008180ff1317ac */ /* 0x000ea20008000800 */
[----:B------:R-:W-:Y:S01]  /*1c20*/  MOV R96, RZ ;  /* 0x000000ff00607202 */ /* 0x000fe20000000f00 */
[----:B------:R-:W-:Y:S01]  /*1c30*/  HFMA2 R94, -RZ, RZ, 0, 0 ;  /* 0x00000000ff5e7431 */ /* 0x000fe200000001ff */
[----:B------:R-:W-:Y:S01]  /*1c40*/  MOV R100, RZ ;  /* 0x000000ff00647202 */ /* 0x000fe20000000f00 */
[----:B------:R-:W3:Y:S01]  /*1c50*/  @UP1 LDCU UR23, c[0x0][0x40c] ;  /* 0x00008180ff1717ac */ /* 0x000ee20008000800 */
[----:B------:R-:W4:Y:S01]  /*1c60*/  @UP1 LDCU UR5, c[0x0][0x40c] ;  /* 0x00008180ff0517ac */ /* 0x000f220008000800 */
[----:B0-----:R-:W-:Y:S01]  /*1c70*/  @P1 FMUL.FTZ R85, R84, UR4 ;  /* 0x0000000454551c20 */ /* 0x001fe20008410000 */
[----:B------:R-:W-:Y:S01]  /*1c80*/  @P1 SHF.L.U32 R84, R9, 0x10, RZ ;  /* 0x0000001009541819 */ /* 0x000fe200000006ff */
[----:B------:R-:W0:Y:S02]  /*1c90*/  @UP1 LDCU UR4, c[0x0][0x40c] ;  /* 0x00008180ff0417ac */ /* 0x000e240008000800 */
[----:B------:R-:W-:-:S02]  /*1ca0*/  @P1 FMUL.FTZ R98, R85, R16 ;  /* 0x0000001055621220 */ /* 0x000fc40000410000 */
[----:B-1----:R-:W-:Y:S01]  /*1cb0*/  @P1 FMUL.FTZ R85, R84, UR18 ;  /* 0x0000001254551c20 */ /* 0x002fe20008410000 */
[----:B------:R-:W1:Y:S01]  /*1cc0*/  @UP1 LDCU UR22, c[0x0][0x40c] ;  /* 0x00008180ff1617ac */ /* 0x000e620008000800 */
        /* <DEDUP_REMOVED lines=15> */
[----:B0-----:R-:W-:Y:S02]  /*1dc0*/  @P1 FMUL.FTZ R86, R85, UR4 ;  /* 0x0000000455561c20 */ /* 0x001fe40008410000 */
[----:B-1----:R-:W-:Y:S01]  /*1dd0*/  @P1 FMUL.FTZ R88, R87, UR22 ;  /* 0x0000001657581c20 */ /* 0x002fe20008410000 */
        /* <DEDUP_REMOVED lines=17> */
.L_x_4279:
        /* <DEDUP_REMOVED lines=106> */
.L_x_4281:
[----:B------:R-:W-:Y:S05]  /*2590*/  BSYNC.RECONVERGENT B0 ;  /* 0x0000000000007941 */ /* 0x000fea0003800200 */
.L_x_4280:
        /* <DEDUP_REMOVED lines=8> */
[----:B------:R-:W-:Y:S02]  /*2620*/  MOV R87, 0x300 ;  /* 0x0000030000577802 */ /* 0x000fe40000000f00 */
[----:B------:R-:W-:Y:S01]  /*2630*/  LOP3.LUT R2, R2, 0xf8, RZ, 0xc0, !PT ;  /* 0x000000f802027812 */ /* 0x000fe200078ec0ff */
[----:B0-----:R-:W-:-:S04]  /*2640*/  ULEA UR4, UR5, UR4, 0x18 ;  /* 0x0000000405047291 */ /* 0x001fc8000f8ec0ff */
[----:B------:R-:W-:-:S09]  /*2650*/  @UP0 UIADD3 UR4, UPT, UPT, UR4, 0x40, URZ ;  /* 0x0000004004040890 */ /* 0x000fd2000fffe0ff */
[----:B------:R-:W0:Y:S03]  /*2660*/  LDS.64 R2, [R2+UR4] ;  /* 0x0000000402027984 */ /* 0x000e260008000a00 */
.L_x_4283:
[----:B------:R-:W-:Y:S05]  /*2670*/  BSYNC.RECONVERGENT B0 ;  /* 0x0000000000007941 */ /* 0x000fea0003800200 */
.L_x_4282:
[----:B------:R-:W1:Y:S01]  /*2680*/  SHFL.DOWN PT, R102, R87, 0x4, 0x1f ;  /* 0x08801f0057667f89 */ /* 0x000e6200000e0000 */
[-C--:B------:R-:W-:Y:S01]  /*2690*/  I2FP.F32.U32 R104, R87.reuse ;  /* 0x0000005700687245 */ /* 0x080fe20000201000 */
[----:B------:R-:W-:Y:S01]  /*26a0*/  UISETP.GE.AND UP1, UPT, UR6, 0x1, UPT ;  /* 0x000000010600788c */ /* 0x000fe2000bf26270 */
[----:B------:R-:W-:Y:S01]  /*26b0*/  ISETP.NE.AND P1, PT, R0, RZ, PT ;  /* 0x000000ff0000720c */ /* 0x000fe20003f25270 */
[----:B0-----:R-:W0:Y:S01]  /*26c0*/  SHFL.DOWN PT, R89, R2, 0x4, 0x1f ;  /* 0x08801f0002597f89 */ /* 0x001e2200000e0000 */
[----:B------:R-:W-:Y:S02]  /*26d0*/  ISETP.NE.AND P0, PT, RZ, UR21, PT ;  /* 0x00000015ff007c0c */ /* 0x000fe4000bf05270 */
[----:B-1----:R-:W-:Y:S02]  /*26e0*/  IADD3 R88, PT, PT, R102, R87, RZ ;  /* 0x0000005766587210 */ /* 0x002fe40007ffe0ff */
[----:B------:R-:W-:Y:S02]  /*26f0*/  I2FP.F32.S32 R106, R102 ;  /* 0x00000066006a7245 */ /* 0x000fe40000201400 */
[----:B------:R-:W-:Y:S01]  /*2700*/  I2FP.F32.S32 R84, R88 ;  /* 0x0000005800547245 */ /* 0x000fe20000201400 */
[----:B------:R-:W1:Y:S02]  /*2710*/  SHFL.DOWN PT, R85, R88, 0x2, 0x1f ;  /* 0x08401f0058557f89 */ /* 0x000e6400000e0000 */
[C---:B0-----:R-:W-:Y:S01]  /*2720*/  FMUL.FTZ R108, R89.reuse, R106 ;  /* 0x0000006a596c7220 */ /* 0x041fe20000410000 */
[----:B------:R-:W0:Y:S01]  /*2730*/  MUFU.RCP R86, R84 ;  /* 0x0000005400567308 */ /* 0x000e220000001000 */
[----:B------:R-:W2:Y:S01]  /*2740*/  SHFL.DOWN PT, R102, R3, 0x4, 0x1f ;  /* 0x08801f0003667f89 */ /* 0x000ea200000e0000 */
[----:B------:R-:W-:Y:S01]  /*2750*/  FADD.FTZ R89, -R89, R2 ;  /* 0x0000000259597221 */ /* 0x000fe20000010100 */
[----:B------:R-:W-:-:S03]  /*2760*/  FFMA.FTZ R87, R104, R2, R108 ;  /* 0x0000000268577223 */ /* 0x000fc6000001006c */
[----:B------:R-:W-:-:S04]  /*2770*/  FMUL.FTZ R89, R89, R89 ;  /* 0x0000005959597220 */ /* 0x000fc80000410000 */
[----:B------:R-:W-:-:S04]  /*2780*/  FMUL.FTZ R89, R89, R104 ;  /* 0x0000006859597220 */ /* 0x000fc80000410000 */
[----:B------:R-:W-:Y:S01]  /*2790*/  FMUL.FTZ R89, R89, R106 ;  /* 0x0000006a59597220 */ /* 0x000fe20000410000 */
[----:B0-----:R-:W-:Y:S01]  /*27a0*/  FMUL.FTZ R87, R86, R87 ;  /* 0x0000005756577220 */ /* 0x001fe20000410000 */
[----:B-1----:R-:W-:-:S04]  /*27b0*/  IADD3 R88, PT, PT, R88, R85, RZ ;  /* 0x0000005558587210 */ /* 0x002fc80007ffe0ff */
[----:B------:R-:W0:Y:S01]  /*27c0*/  SHFL.DOWN PT, R104, R87, 0x2, 0x1f ;  /* 0x08401f0057687f89 */ /* 0x000e2200000e0000 */
[----:B------:R-:W-:Y:S01]  /*27d0*/  I2FP.F32.S32 R106, R85 ;  /* 0x00000055006a7245 */ /* 0x000fe20000201400 */
[----:B--2---:R-:W-:Y:S01]  /*27e0*/  FADD.FTZ R3, R102, R3 ;  /* 0x0000000366037221 */ /* 0x004fe20000010000 */
[----:B------:R-:W-:-:S03]  /*27f0*/  I2FP.F32.S32 R2, R88 ;  /* 0x0000005800027245 */ /* 0x000fc60000201400 */
[----:B------:R-:W-:Y:S01]  /*2800*/  FFMA.FTZ R89, R86, R89, R3 ;  /* 0x0000005956597223 */ /* 0x000fe20000010003 */
[----:B------:R-:W1:Y:S01]  /*2810*/  MUFU.RCP R102, R2 ;  /* 0x0000000200667308 */ /* 0x000e620000001000 */
[----:B------:R-:W2:Y:S04]  /*2820*/  SHFL.DOWN PT, R3, R88, 0x1, 0x1f ;  /* 0x08201f0058037f89 */ /* 0x000ea800000e0000 */
[----:B------:R-:W3:Y:S01]  /*2830*/  SHFL.DOWN PT, R86, R89, 0x2, 0x1f ;  /* 0x08401f0059567f89 */ /* 0x000ee200000e0000 */
[----:B0-----:R-:W-:Y:S01]  /*2840*/  FMUL.FTZ R85, R104, R106 ;  /* 0x0000006a68557220 */ /* 0x001fe20000410000 */
[----:B------:R-:W-:-:S03]  /*2850*/  FADD.FTZ R104, R87, -R104 ;  /* 0x8000006857687221 */ /* 0x000fc60000010000 */
[----:B------:R-:W-:Y:S01]  /*2860*/  FFMA.FTZ R87, R84, R87, R85 ;  /* 0x0000005754577223 */ /* 0x000fe20000010055 */
[----:B------:R-:W-:Y:S01]  /*2870*/  FMUL.FTZ R85, R104, R104 ;  /* 0x0000006868557220 */ /* 0x000fe20000410000 */
[----:B--2---:R-:W-:-:S03]  /*2880*/  IADD3 R88, PT, PT, R88, R3, RZ ;  /* 0x0000000358587210 */ /* 0x004fc60007ffe0ff */
[----:B------:R-:W-:Y:S01]  /*2890*/  FMUL.FTZ R84, R84, R85 ;  /* 0x0000005554547220 */ /* 0x000fe20000410000 */
[----:B-1----:R-:W-:Y:S01]  /*28a0*/  FMUL.FTZ R85, R102, R87 ;  /* 0x0000005766557220 */ /* 0x002fe20000410000 */
[----:B---3--:R-:W-:Y:S02]  /*28b0*/  FADD.FTZ R89, R89, R86 ;  /* 0x0000005659597221 */ /* 0x008fe40000010000 */
[----:B------:R-:W-:Y:S01]  /*28c0*/  FMUL.FTZ R84, R84, R106 ;  /* 0x0000006a54547220 */ /* 0x000fe20000410000 */
[----:B------:R-:W-:Y:S01]  /*28d0*/  I2FP.F32.S32 R88, R88 ;  /* 0x0000005800587245 */ /* 0x000fe20000201400 */
[----:B------:R-:W0:Y:S01]  /*28e0*/  SHFL.DOWN PT, R104, R85, 0x1, 0x1f ;  /* 0x08201f0055687f89 */ /* 0x000e2200000e0000 */
[----:B------:R-:W-:Y:S01]  /*28f0*/  I2FP.F32.S32 R86, R3 ;  /* 0x0000000300567245 */ /* 0x000fe20000201400 */
[----:B------:R-:W-:Y:S02]  /*2900*/  FFMA.FTZ R84, R102, R84, R89 ;  /* 0x0000005466547223 */ /* 0x000fe40000010059 */
[----:B------:R-:W1:Y:S01]  /*2910*/  LDC R102, c[0x0][0x448] ;  /* 0x00011200ff667b82 */ /* 0x000e620000000800 */
[----:B------:R-:W2:Y:S02]  /*2920*/  MUFU.RCP R88, R88 ;  /* 0x0000005800587308 */ /* 0x000ea40000001000 */
[----:B------:R-:W3:Y:S01]  /*2930*/  SHFL.DOWN PT, R87, R84, 0x1, 0x1f ;  /* 0x08201f0054577f89 */ /* 0x000ee200000e0000 */
[----:B0-----:R-:W-:Y:S01]  /*2940*/  FADD.FTZ R3, R85, -R104 ;  /* 0x8000006855037221 */ /* 0x001fe20000010000 */
[----:B------:R-:W-:-:S03]  /*2950*/  FMUL.FTZ R89, R104, R86 ;  /* 0x0000005668597220 */ /* 0x000fc60000410000 */
[----:B------:R-:W-:Y:S01]  /*2960*/  FMUL.FTZ R3, R3, R3 ;  /* 0x0000000303037220 */ /* 0x000fe20000410000 */
[----:B------:R-:W-:Y:S01]  /*2970*/  FFMA.FTZ R89, R2, R85, R89 ;  /* 0x0000005502597223 */ /* 0x000fe20000010059 */
[----:B---3--:R-:W-:Y:S02]  /*2980*/  FADD.FTZ R87, R84, R87 ;  /* 0x0000005754577221 */ /* 0x008fe40000010000 */
[----:B------:R-:W-:Y:S01]  /*2990*/  FMUL.FTZ R3, R2, R3 ;  /* 0x0000000302037220 */ /* 0x000fe20000410000 */
[----:B--2---:R-:W-:Y:S01]  /*29a0*/  FMUL.FTZ R89, R88, R89 ;  /* 0x0000005958597220 */ /* 0x004fe20000410000 */
[----:B------:R-:W0:Y:S02]  /*29b0*/  @!P1 LDC.64 R84, c[0x0][0x3c0] ;  /* 0x0000f000ff549b82 */ /* 0x000e240000000a00 */
[----:B------:R-:W-:-:S03]  /*29c0*/  FMUL.FTZ R3, R3, R86 ;  /* 0x0000005603037220 */ /* 0x000fc60000410000 */
[----:B------:R-:W2:Y:S01]  /*29d0*/  SHFL.IDX PT, R89, R89, RZ, 0x1f ;  /* 0x00001fff59597589 */ /* 0x000ea200000e0000 */
[----:B------:R-:W-:Y:S02]  /*29e0*/  FFMA.FTZ R88, R88, R3, R87 ;  /* 0x0000000358587223 */ /* 0x000fe40000010057 */
[----:B------:R-:W3:Y:S04]  /*29f0*/  @!P1 LDC.64 R2, c[0x0][0x3c8] ;  /* 0x0000f200ff029b82 */ /* 0x000ee80000000a00 */
[----:B------:R-:W1:Y:S01]  /*2a00*/  SHFL.IDX PT, R88, R88, RZ, 0x1f ;  /* 0x00001fff58587589 */ /* 0x000e6200000e0000 */
[----:B--2---:R-:W-:-:S05]  /*2a10*/  FMUL.FTZ R86, R89, R89 ;  /* 0x0000005959567220 */ /* 0x004fca0000410000 */
[----:B------:R-:W-:Y:S01]  /*2a20*/  FSEL R87, R86, RZ, P0 ;  /* 0x000000ff56577208 */ /* 0x000fe20000000000 */
[----:B-1----:R-:W-:Y:S01]  /*2a30*/  FFMA.FTZ R86, R88, UR24, R102 ;  /* 0x0000001858567c23 */ /* 0x002fe20008010066 */
[----:B------:R-:W-:-:S03]  /*2a40*/  MOV R88, UR7 ;  /* 0x0000000700587c02 */ /* 0x000fc60008000f00 */
[----:B------:R-:W-:Y:S01]  /*2a50*/  FADD.FTZ R87, R86, R87 ;  /* 0x0000005756577221 */ /* 0x000fe20000010000 */
[----:B------:R-:W-:Y:S01]  /*2a60*/  MOV R86, UR7 ;  /* 0x0000000700567c02 */ /* 0x000fe20008000f00 */
[----:B---3--:R-:W-:-:S04]  /*2a70*/  @!P1 IMAD.WIDE R2, R88, 0x4, R2 ;  /* 0x0000000458029825 */ /* 0x008fc800078e0202 */
[----:B------:R-:W1:Y:S01]  /*2a80*/  MUFU.RSQ R87, R87 ;  /* 0x0000005700577308 */ /* 0x000e620000001400 */
[----:B0-----:R-:W-:-:S05]  /*2a90*/  @!P1 IMAD.WIDE R84, R86, 0x4, R84 ;  /* 0x0000000456549825 */ /* 0x001fca00078e0254 */
[----:B------:R0:W-:Y:S04]  /*2aa0*/  @!P1 STG.E desc[UR12][R84.64], R89 ;  /* 0x0000005954009986 */ /* 0x0001e8000c10190c */
[----:B-1----:R0:W-:Y:S01]  /*2ab0*/  @!P1 STG.E desc[UR12][R2.64], R87 ;  /* 0x0000005702009986 */ /* 0x0021e2000c10190c */
[----:B------:R-:W-:Y:S05]  /*2ac0*/  BRA.U !UP1, `(.L_x_4284) ;  /* 0x0000000509907547 */ /* 0x000fea000b800000 */
[----:B------:R-:W-:Y:S01]  /*2ad0*/  FSEL R88, R89, RZ, !P0 ;  /* 0x000000ff59587208 */ /* 0x000fe20004000000 */
[----:B------:R-:W-:-:S04]  /*2ae0*/  UIADD3 UR4, UPT, UPT, UR6, -0x1, URZ ;  /* 0xffffffff06047890 */ /* 0x000fc8000fffe0ff */
[C---:B0-----:R-:W-:Y:S01]  /*2af0*/  FADD.FTZ R85, -R88.reuse, R98 ;  /* 0x0000006258557221 */ /* 0x041fe20000010100 */
        /* <DEDUP_REMOVED lines=23> */
[----:B------:R-:W-:Y:S01]  /*2c70*/  UIMAD UR4, UR4, UR20, URZ ;  /* 0x00000014040472a4 */ /* 0x000fe2000f8e02ff */
[----:B------:R-:W0:Y:S01]  /*2c80*/  LDC.64 R88, c[0x0][0x428] ;  /* 0x00010a00ff587b82 */ /* 0x000e220000000a00 */
[C---:B------:R-:W-:Y:S01]  /*2c90*/  FMUL.FTZ R105, R87.reuse, R85 ;  /* 0x0000005557697220 */ /* 0x040fe20000410000 */
[C---:B------:R-:W-:Y:S01]  /*2ca0*/  FMUL.FTZ R97, R87.reuse, R104 ;  /* 0x0000006857617220 */ /* 0x040fe20000410000 */
[----:B------:R-:W-:Y:S01]  /*2cb0*/  USHF.R.S32.HI UR5, URZ, 0x1f, UR4 ;  /* 0x0000001fff057899 */ /* 0x000fe20008011404 */
[C---:B------:R-:W-:Y:S01]  /*2cc0*/  FMUL.FTZ R99, R87.reuse, R108 ;  /* 0x0000006c57637220 */ /* 0x040fe20000410000 */
[C---:B------:R-:W-:Y:S01]  /*2cd0*/  FMUL.FTZ R3, R87.reuse, R2 ;  /* 0x0000000257037220 */ /* 0x040fe20000410000 */
[C---:B------:R-:W-:Y:S01]  /*2ce0*/  FMUL.FTZ R84, R87.reuse, R84 ;  /* 0x0000005457547220 */ /* 0x040fe20000410000 */
[----:B------:R-:W-:Y:S01]  /*2cf0*/  ULEA.HI UR5, UR5, UR4, URZ, 0x3 ;  /* 0x0000000405057291 */ /* 0x000fe2000f8f18ff */
[C---:B------:R-:W-:Y:S01]  /*2d00*/  FMUL.FTZ R93, R87.reuse, R86 ;  /* 0x00000056575d7220 */ /* 0x040fe20000410000 */
[C---:B------:R-:W-:Y:S01]  /*2d10*/  FMUL.FTZ R106, R87.reuse, R106 ;  /* 0x0000006a576a7220 */ /* 0x040fe20000410000 */
[C---:B------:R-:W-:Y:S01]  /*2d20*/  FMUL.FTZ R113, R87.reuse, R92 ;  /* 0x0000005c57717220 */ /* 0x040fe20000410000 */
[C---:B------:R-:W-:Y:S01]  /*2d30*/  FMUL.FTZ R102, R87.reuse, R102 ;  /* 0x0000006657667220 */ /* 0x040fe20000410000 */
[C---:B------:R-:W-:Y:S01]  /*2d40*/  FMUL.FTZ R110, R87.reuse, R110 ;  /* 0x0000006e576e7220 */ /* 0x040fe20000410000 */
[----:B------:R-:W-:Y:S01]  /*2d50*/  MOV R85, UR5 ;  /* 0x0000000500557c02 */ /* 0x000fe20008000f00 */
[C---:B------:R-:W-:Y:S01]  /*2d60*/  FMUL.FTZ R95, R87.reuse, R112 ;  /* 0x00000070575f7220 */ /* 0x040fe20000410000 */
[C---:B------:R-:W-:Y:S01]  /*2d70*/  FMUL.FTZ R114, R87.reuse, R114 ;  /* 0x0000007257727220 */ /* 0x040fe20000410000 */
[----:B------:R-:W-:Y:S01]  /*2d80*/  FMUL.FTZ R103, R87, R116 ;  /* 0x0000007457677220 */ /* 0x000fe20000410000 */
        /* <DEDUP_REMOVED lines=15> */
[C---:B0-----:R-:W-:Y:S01]  /*2e80*/  IMAD.WIDE.U32 R96, R85.reuse, 0x10, R88 ;  /* 0x0000001055607825 */ /* 0x041fe200078e0058 */
[----:B------:R-:W-:-:S03]  /*2e90*/  IADD3 R101, PT, PT, R85, 0x200, RZ ;  /* 0x0000020055657810 */ /* 0x000fc60007ffe0ff */
[----:B------:R-:W-:Y:S01]  /*2ea0*/  FFMA.FTZ R91, R106, R77, R53 ;  /* 0x0000004d6a5b7223 */ /* 0x000fe20000010035 */
[----:B------:R-:W-:Y:S01]  /*2eb0*/  FFMA.FTZ R3, R3, R80, R56 ;  /* 0x0000005003037223 */ /* 0x000fe20000010038 */
[----:B------:R-:W-:Y:S01]  /*2ec0*/  FFMA.FTZ R84, R84, R81, R57 ;  /* 0x0000005154547223 */ /* 0x000fe20000010039 */
[----:B------:R-:W-:Y:S01]  /*2ed0*/  FFMA.FTZ R85, R93, R82, R58 ;  /* 0x000000525d557223 */ /* 0x000fe2000001003a */
[----:B------:R-:W-:Y:S01]  /*2ee0*/  FFMA.FTZ R90, R107, R68, R44 ;  /* 0x000000446b5a7223 */ /* 0x000fe2000001002c */
[----:B------:R-:W-:Y:S01]  /*2ef0*/  FFMA.FTZ R93, R122, R69, R45 ;  /* 0x000000457a5d7223 */ /* 0x000fe2000001002d */
[----:B------:R-:W-:-:S04]  /*2f00*/  IMAD.WIDE.U32 R98, R99, 0x10, R88 ;  /* 0x0000001063627825 */ /* 0x000fc800078e0058 */
[----:B------:R-:W-:Y:S01]  /*2f10*/  FFMA.FTZ R110, R110, R79, R55 ;  /* 0x0000004f6e6e7223 */ /* 0x000fe20000010037 */
[----:B------:R-:W-:Y:S01]  /*2f20*/  F2FP.BF16.F32.PACK_AB R86, R91, R86 ;  /* 0x000000565b56723e */ /* 0x000fe200000010ff */
[----:B------:R-:W-:Y:S01]  /*2f30*/  FFMA.FTZ R102, R102, R83, R59 ;  /* 0x0000005366667223 */ /* 0x000fe2000001003b */
[----:B------:R-:W-:Y:S01]  /*2f40*/  IMAD.WIDE.U32 R100, R101, 0x10, R88 ;  /* 0x0000001065647825 */ /* 0x000fe200078e0058 */
[----:B------:R-:W-:-:S03]  /*2f50*/  F2FP.BF16.F32.PACK_AB R84, R84, R3 ;  /* 0x000000035454723e */ /* 0x000fc600000010ff */
        /* <DEDUP_REMOVED lines=18> */
[----:B------:R-:W-:Y:S01]  /*3080*/  F2FP.BF16.F32.PACK_AB R89, R118, R89 ;  /* 0x000000597659723e */ /* 0x000fe200000010ff */
[----:B------:R1:W-:Y:S01]  /*3090*/  STG.E.128 desc[UR12][R96.64], R84 ;  /* 0x0000005460007986 */ /* 0x0003e2000c101d0c */
[----:B------:R-:W-:Y:S02]  /*30a0*/  F2FP.BF16.F32.PACK_AB R88, R3, R88 ;  /* 0x000000580358723e */ /* 0x000fe400000010ff */
[----:B------:R-:W-:Y:S02]  /*30b0*/  F2FP.BF16.F32.PACK_AB R95, R92, R95 ;  /* 0x0000005f5c5f723e */ /* 0x000fe400000010ff */
[----:B------:R-:W-:Y:S01]  /*30c0*/  F2FP.BF16.F32.PACK_AB R94, R94, R113 ;  /* 0x000000715e5e723e */ /* 0x000fe200000010ff */
[----:B------:R1:W-:Y:S01]  /*30d0*/  STG.E.128 desc[UR12][R98.64], R88 ;  /* 0x0000005862007986 */ /* 0x0003e2000c101d0c */
[----:B------:R-:W-:-:S02]  /*30e0*/  F2FP.BF16.F32.PACK_AB R93, R104, R93 ;  /* 0x0000005d685d723e */ /* 0x000fc400000010ff */
[----:B------:R-:W-:-:S05]  /*30f0*/  F2FP.BF16.F32.PACK_AB R92, R2, R105 ;  /* 0x00000069025c723e */ /* 0x000fca00000010ff */
[----:B------:R1:W-:Y:S02]  /*3100*/  STG.E.128 desc[UR12][R100.64], R92 ;  /* 0x0000005c64007986 */ /* 0x0003e4000c101d0c */
.L_x_4284:
[----:B------:R-:W-:Y:S02]  /*3110*/  UIADD3 UR7, UPT, UPT, UR7, UR16, URZ ;  /* 0x0000001007077290 */ /* 0x000fe4000fffe0ff */
[----:B------:R-:W-:Y:S02]  /*3120*/  UPLOP3.LUT UP0, UPT, UPT, UPT, UP0, 0x40, 0x4 ;  /* 0x000000000004789c */ /* 0x000fe40003f0e800 */
[----:B------:R-:W-:-:S09]  /*3130*/  UISETP.GE.AND UP1, UPT, UR7, UR17, UPT ;  /* 0x000000110700728c */ /* 0x000fd2000bf26270 */
[----:B------:R-:W-:Y:S05]  /*3140*/  BRA.U !UP1, `(.L_x_4285) ;  /* 0xffffffd109cc7547 */ /* 0x000fea000b83ffff */
[----:B------:R-:W-:Y:S05]  /*3150*/  EXIT ;  /* 0x000000000000794d */ /* 0x000fea0003800000 */
.L_x_4286:
        /* <DEDUP_REMOVED lines=10> */
.L_x_20942:


//--------------------- .text._ZN10layer_norm13ln_fwd_kernelINS_13Kernel_traitsIf13__nv_bfloat16S2_S2_fjLj6144ELj1ELj1ELj8ELj16ENS_18Kernel_traits_baseILj6144EfS2_S2_S2_fjLj256EEEEELb1ELb0ELb0ELb0EEEvNS_9FwdParamsE --------------------------
	.section	.text._ZN10layer_norm13ln_fwd_kernelINS_13Kernel_traitsIf13__nv_bfloat16S2_S2_fjLj6144ELj1ELj1ELj8ELj16ENS_18Kernel_traits_baseILj6144EfS2_S2_S2_fjLj256EEEEELb1ELb0ELb0ELb0EEEvNS_9FwdParamsE,"ax",@progbits
	.align	128
        .global         _ZN10layer_norm13ln_fwd_kernelINS_13Kernel_traitsIf13__nv_bfloat16S2_S2_fjLj6144ELj1ELj1ELj8ELj16ENS_18Kernel_traits_baseILj6144EfS2_S2_S2_fjLj256EEEEELb1ELb0ELb0ELb0EEEvNS_9FwdParamsE
        .type           _ZN10layer_norm13ln_fwd_kernelINS_13Kernel_traitsIf13__nv_bfloat16S2_S2_fjLj6144ELj1ELj1ELj8ELj16ENS_18Kernel_traits_baseILj6144EfS2_S2_S2_fjLj256EEEEELb1ELb0ELb0ELb0EEEvNS_9FwdParamsE,@function
        .size           _ZN10layer_norm13ln_fwd_kernelINS_13Kernel_traitsIf13__nv_bfloat16S2_S2_fjLj6144ELj1ELj1ELj8ELj16ENS_18Kernel_traits_baseILj6144EfS2_S2_S2_fjLj256EEEEELb1ELb0ELb0ELb0EEEvNS_9FwdParamsE,(.L_x_20943 - _ZN10layer_norm13ln_fwd_kernelINS_13Kernel_traitsIf13__nv_bfloat16S2_S2_fjLj6144ELj1ELj1ELj8ELj16ENS_18Kernel_traits_baseILj6144EfS2_S2_S2_fjLj256EEEEELb1ELb0ELb0ELb0EEEvNS_9FwdParamsE)
        .other          _ZN10layer_norm13ln_fwd_kernelINS_13Kernel_traitsIf13__nv_bfloat16S2_S2_fjLj6144ELj1ELj1ELj8ELj16ENS_18Kernel_traits_baseILj6144EfS2_S2_S2_fjLj256EEEEELb1ELb0ELb0ELb0EEEvNS_9FwdParamsE,@"STO_CUDA_ENTRY STV_DEFAULT"
_ZN10layer_norm13ln_fwd_kernelINS_13Kernel_traitsIf13__nv_bfloat16S2_S2_fjLj6144ELj1ELj1ELj8ELj16ENS_18Kernel_traits_baseILj6144EfS2_S2_S2_fjLj256EEEEELb1ELb0ELb0ELb0EEEvNS_9FwdParamsE:
.text._ZN10layer_norm13ln_fwd_kernelINS_13Kernel_traitsIf13__nv_bfloat16S2_S2_fjLj6144ELj1ELj1ELj8ELj16ENS_18Kernel_traits_baseILj6144EfS2_S2_S2_fjLj256EEEEELb1ELb0ELb0ELb0EEEvNS_9FwdParamsE:
        /* <DEDUP_REMOVED lines=28> */
[----:B------:R-:W-:Y:S02]  /*01c0*/  LEA.HI R2, R2, R9, RZ, 0x3 ;  /* 0x0000000902027211 */ /* 0x000fe400078f18ff */
[----:B------:R-:W-:Y:S01]  /*01d0*/  LOP3.LUT R4, R12, 0x1f, RZ, 0xc0, !PT ;  /* 0x0000001f0c047812 */ /* 0x000fe200078ec0ff */
[----:B------:R-:W-:Y:S01]  /*01e0*/  @P0 IMAD.X R13, RZ, RZ, R5, P1 ;  /* 0x000000ffff0d0224 */ /* 0x000fe200008e0605 */
[----:B------:R-:W-:Y:S01]  /*01f0*/  LOP3.LUT R5, R3, 0x1f, R12, 0xf8, !PT ;  /* 0x0000001f03057812 */ /* 0x000fe200078ef80c */
[----:B------:R-:W-:Y:S01]  /*0200*/  UIADD3 UR18, UPT, UPT, UR8, -0x61c88647, URZ ;  /* 0x9e3779b908127890 */ /* 0x000fe2000fffe0ff */
[----:B------:R-:W-:Y:S01]  /*0210*/  SHF.R.S32.HI R2, RZ, 0x3, R2 ;  /* 0x00000003ff027819 */ /* 0x000fe20000011402 */
        /* <DEDUP_REMOVED lines=41> */
[----:B------:R-:W-:Y:S01]  /*04b0*/  ISETP.GE.U32.AND P0, PT, R10, 0x300, PT ;  /* 0x000003000a00780c */ /* 0x000fe20003f06070 */
[----:B------:R-:W-:-:S12]  /*04c0*/  @P1 VIADD R5, R5, 0x100 ;  /* 0x0000010005051836 */ /* 0x000fd80000000000 */
        /* <DEDUP_REMOVED lines=10> */
.L_x_4288:
        /* <DEDUP_REMOVED lines=9> */
[----:B-1----:R-:W-:-:S03]  /*0600*/  @P1 IMAD.WIDE.U32 R16, R5, 0x20, R16 ;  /* 0x0000002005101825 */ /* 0x002fc600078e0010 */
[----:B------:R0:W5:Y:S01]  /*0610*/  @P0 LDG.E.128 R60, desc[UR6][R14.64+0x10] ;  /* 0x000010060e3c0981 */ /* 0x000162000c1e1d00 */
[----:B------:R-:W-:-:S03]  /*0620*/  @P1 VIADD R5, R5, 0x100 ;  /* 0x0000010005051836 */ /* 0x000fc60000000000 */
        /* <DEDUP_REMOVED lines=17> */
.L_x_4289:
[----:B------:R-:W-:Y:S05]  /*0740*/  BSYNC.RECONVERGENT B0 ;  /* 0x0000000000007941 */ /* 0x000fea0003800200 */
.L_x_4287:
[----:B------:R-:W1:Y:S02]  /*0750*/  LDCU UR4, c[0x0][0x384] ;  /* 0x00007080ff0477ac */ /* 0x000e640008000800 */
[----:B-1----:R-:W-:-:S06]  /*0760*/  UISETP.GE.AND UP0, UPT, UR10, UR4, UPT ;  /* 0x000000040a00728c */ /* 0x002fcc000bf06270 */
[----:B------:R-:W-:-:S13]  /*0770*/  PLOP3.LUT P0, PT, PT, PT, UP0, 0x80, 0x8 ;  /* 0x000000000008781c */ /* 0x000fda0003f0f008 */
[----:B------:R-:W-:Y:S05]  /*0780*/  @P0 EXIT ;  /* 0x000000000000094d */ /* 0x000fea0003800000 */
[----:B------:R-:W-:Y:S01]  /*0790*/  IMAD.HI.U32 R5, R11, -0x326172a9, RZ ;  /* 0xcd9e8d570b057827 */ /* 0x000fe200078e00ff */
[----:B------:R-:W1:Y:S03]  /*07a0*/  LDCU.64 UR4, c[0x0][0x3e0] ;  /* 0x00007c00ff0477ac */ /* 0x000e660008000a00 */
[C---:B0-----:R-:W-:Y:S01]  /*07b0*/  IMAD.HI.U32 R6, R9.reuse, -0x2daee0ad, RZ ;  /* 0xd2511f5309067827 */ /* 0x041fe200078e00ff */
[----:B------:R-:W-:Y:S01]  /*07c0*/  LOP3.LUT R5, R8, UR8, R5, 0x96, !PT ;  /* 0x0000000808057c12 */ /* 0x000fe2000f8e9605 */
[----:B------:R-:W0:Y:S02]  /*07d0*/  LDCU UR36, c[0x0][0x388] ;  /* 0x00007100ff2477ac */ /* 0x000e240008000800 */
        /* <DEDUP_REMOVED lines=11> */
[----:B-1----:R-:W-:Y:S01]  /*0890*/  UISETP.NE.U32.AND UP0, UPT, UR4, URZ, UPT ;  /* 0x000000ff0400728c */ /* 0x002fe2000bf05070 */
[----:B------:R-:W1:Y:S02]  /*08a0*/  LDCU.64 UR12, c[0x0][0x3a0] ;  /* 0x00007400ff0c77ac */ /* 0x000e640008000a00 */
        /* <DEDUP_REMOVED lines=34> */
[C---:B------:R-:W-:Y:S01]  /*0ad0*/  IMAD.HI.U32 R7, R5.reuse, -0x326172a9, RZ ;  /* 0xcd9e8d5705077827 */ /* 0x040fe200078e00ff */
[----:B------:R-:W-:Y:S02]  /*0ae0*/  LOP3.LUT R13, R16, UR31, R13, 0x96, !PT ;  /* 0x0000001f100d7c12 */ /* 0x000fe4000f8e960d */
[----:B------:R-:W-:Y:S01]  /*0af0*/  LOP3.LUT R16, R2, 0xff, RZ, 0xc0, !PT ;  /* 0x000000ff02107812 */ /* 0x000fe200078ec0ff */
[----:B------:R-:W-:Y:S01]  /*0b00*/  IMAD R15, R6, -0x2daee0ad, RZ ;  /* 0xd2511f53060f7824 */ /* 0x000fe200078e02ff */
[----:B------:R-:W-:Y:S01]  /*0b10*/  LOP3.LUT R7, R14, UR30, R7, 0x96, !PT ;  /* 0x0000001e0e077c12 */ /* 0x000fe2000f8e9607 */
[----:B------:R-:W-:Y:S01]  /*0b20*/  IMAD R14, R5, -0x326172a9, RZ ;  /* 0xcd9e8d57050e7824 */ /* 0x000fe200078e02ff */
[----:B------:R-:W-:Y:S01]  /*0b30*/  VIADDMNMX R3, R16, -R3, RZ, !PT ;  /* 0x8000000310037246 */ /* 0x000fe200078001ff */
[----:B------:R-:W-:Y:S01]  /*0b40*/  IMAD R4, R4, -0x20, R16 ;  /* 0xffffffe004047824 */ /* 0x000fe200078e0210 */
[----:B------:R-:W-:Y:S01]  /*0b50*/  LOP3.LUT R2, R2, 0xffffff00, RZ, 0xc0, !PT ;  /* 0xffffff0002027812 */ /* 0x000fe200078ec0ff */
[----:B------:R-:W-:Y:S01]  /*0b60*/  IMAD.HI.U32 R6, R7, -0x2daee0ad, RZ ;  /* 0xd2511f5307067827 */ /* 0x000fe200078e00ff */
[----:B------:R-:W-:-:S02]  /*0b70*/  VIMNMX R3, PT, PT, R3, 0x20, PT ;  /* 0x0000002003037848 */ /* 0x000fc40003fe0100 */
[----:B------:R-:W-:Y:S01]  /*0b80*/  VIMNMX R4, PT, PT, RZ, R4, !PT ;  /* 0x00000004ff047248 */ /* 0x000fe20007fe0100 */
[----:B------:R-:W-:Y:S01]  /*0b90*/  IMAD.HI.U32 R5, R13, -0x326172a9, RZ ;  /* 0xcd9e8d570d057827 */ /* 0x000fe200078e00ff */
[----:B------:R-:W-:Y:S02]  /*0ba0*/  LOP3.LUT R15, R15, UR33, R6, 0x96, !PT ;  /* 0x000000210f0f7c12 */ /* 0x000fe4000f8e9606 */
[----:B------:R-:W-:Y:S01]  /*0bb0*/  LEA R3, R3, R2, 0x3 ;  /* 0x0000000203037211 */ /* 0x000fe200078e18ff */
[----:B------:R-:W-:Y:S01]  /*0bc0*/  IMAD R17, R13, -0x326172a9, RZ ;  /* 0xcd9e8d570d117824 */ /* 0x000fe200078e02ff */
[----:B------:R-:W-:Y:S01]  /*0bd0*/  LOP3.LUT R14, R14, UR32, R5, 0x96, !PT ;  /* 0x000000200e0e7c12 */ /* 0x000fe2000f8e9605 */
[----:B------:R-:W-:Y:S01]  /*0be0*/  IMAD R13, R7, -0x2daee0ad, RZ ;  /* 0xd2511f53070d7824 */ /* 0x000fe200078e02ff */
[----:B------:R-:W-:Y:S01]  /*0bf0*/  VIMNMX R5, PT, PT, R4, 0x20, PT ;  /* 0x0000002004057848 */ /* 0x000fe20003fe0100 */
[----:B------:R-:W-:-:S04]  /*0c00*/  IMAD.HI.U32 R4, R15, -0x326172a9, RZ ;  /* 0xcd9e8d570f047827 */ /* 0x000fc800078e00ff */
[----:B------:R-:W-:Y:S01]  /*0c10*/  IMAD R7, R5, 0x8, R2 ;  /* 0x0000000805077824 */ /* 0x000fe200078e0202 */
[----:B------:R-:W-:Y:S01]  /*0c20*/  LOP3.LUT R5, R17, UR34, R4, 0x96, !PT ;  /* 0x0000002211057c12 */ /* 0x000fe2000f8e9604 */
[----:B------:R-:W-:Y:S01]  /*0c30*/  IMAD.HI.U32 R6, R14, -0x2daee0ad, RZ ;  /* 0xd2511f530e067827 */ /* 0x000fe200078e00ff */
[----:B------:R-:W-:Y:S02]  /*0c40*/  I2FP.F32.U32 R4, R3 ;  /* 0x0000000300047245 */ /* 0x000fe40000201000 */
[----:B------:R-:W-:Y:S01]  /*0c50*/  LOP3.LUT R3, R0, 0x3, RZ, 0xc0, !PT ;  /* 0x0000000300037812 */ /* 0x000fe200078ec0ff */
[----:B------:R-:W-:Y:S01]  /*0c60*/  IMAD.MOV.U32 R2, RZ, RZ, RZ ;  /* 0x000000ffff027224 */ /* 0x000fe200078e00ff */
[----:B------:R-:W-:Y:S01]  /*0c70*/  LOP3.LUT R6, R13, UR35, R6, 0x96, !PT ;  /* 0x000000230d067c12 */ /* 0x000fe2000f8e9606 */
[----:B------:R-:W-:Y:S01]  /*0c80*/  IMAD R16, R14, -0x2daee0ad, RZ ;  /* 0xd2511f530e107824 */ /* 0x000fe200078e02ff */
[----:B------:R-:W0:Y:S01]  /*0c90*/  MUFU.RCP R4, R4 ;  /* 0x0000000400047308 */ /* 0x000e220000001000 */
[----:B-1234-:R-:W-:-:S07]  /*0ca0*/  IMAD R0, R15, -0x326172a9, RZ ;  /* 0xcd9e8d570f007824 */ /* 0x01efce00078e02ff */
.L_x_4547:
[----:B-1----:R-:W1:Y:S01]  /*0cb0*/  @UP0 LDCU.64 UR4, c[0x0][0x3e0] ;  /* 0x00007c00ff0407ac */ /* 0x002e620008000a00 */
[----:B------:R-:W-:Y:S01]  /*0cc0*/  PLOP3.LUT P0, PT, PT, PT, UP0, 0x80, 0x8 ;  /* 0x000000000008781c */ /* 0x000fe20003f0f008 */
[----:B-1----:R-:W-:-:S06]  /*0cd0*/  @UP0 UIMAD.WIDE UR4, UR10, 0x2, UR4 ;  /* 0x000000020a0408a5 */ /* 0x002fcc000f8e0204 */
[----:B0-23--:R-:W-:Y:S01]  /*0ce0*/  MOV R68, UR4 ;  /* 0x0000000400447c02 */ /* 0x00dfe20008000f00 */
[----:B------:R-:W-:-:S05]  /*0cf0*/  IMAD.U32 R69, RZ, RZ, UR5 ;  /* 0x00000005ff457e24 */ /* 0x000fca000f8e00ff */
[----:B------:R-:W2:Y:S01]  /*0d00*/  @P0 LDG.E.U16 R68, desc[UR6][R68.64] ;  /* 0x0000000644440981 */ /* 0x000ea2000c1e1500 */
[----:B------:R-:W-:Y:S01]  /*0d10*/  PLOP3.LUT P0, PT, PT, PT, UP0, 0x80, 0x8 ;  /* 0x000000000008781c */ /* 0x000fe20003f0f008 */
[----:B0-----:R-:W-:Y:S01]  /*0d20*/  UIMAD UR4, UR10, UR36, URZ ;  /* 0x000000240a0472a4 */ /* 0x001fe2000f8e02ff */
[----:B------:R-:W-:Y:S01]  /*0d30*/  ISETP.GE.U32.AND P1, PT, R10, 0x100, PT ;  /* 0x000001000a00780c */ /* 0x000fe20003f26070 */
[----:B------:R-:W-:Y:S02]  /*0d40*/  BSSY.RECONVERGENT B0, `(.L_x_4290) ;  /* 0x0000554000007945 */ /* 0x000fe40003800200 */
[----:B------:R-:W-:Y:S01]  /*0d50*/  USHF.R.S32.HI UR5, URZ, 0x1f, UR4 ;  /* 0x0000001fff057899 */ /* 0x000fe20008011404 */
[----:B------:R-:W-:-:S03]  /*0d60*/  P2R R18, PR, RZ, 0x2 ;  /* 0x00000002ff127803 */ /* 0x000fc60000000000 */
[----:B------:R-:W-:-:S03]  /*0d70*/  ULEA.HI UR5, UR5, UR4, URZ, 0x3 ;  /* 0x0000000405057291 */ /* 0x000fc6000f8f18ff */
[----:B------:R-:W-:-:S03]  /*0d80*/  UMOV UR4, 0x3f800000 ;  /* 0x3f80000000047882 */ /* 0x000fc60000000000 */
[----:B------:R-:W-:-:S05]  /*0d90*/  IMAD.U32 R71, RZ, RZ, UR5 ;  /* 0x00000005ff477e24 */ /* 0x000fca000f8e00ff */
        /* <DEDUP_REMOVED lines=25> */
.L_x_20775:
[----:B------:R-:W-:Y:S05]  /*0f30*/  BRX R84 -0xf40                                         (*"BRANCH_TARGETS .L_x_20776,.L_x_20777,.L_x_20778"*) ;  /* 0xfffffff054307949 */ /* 0x000fea000383ffff */
.L_x_20778:
[----:B------:R-:W-:Y:S01]  /*0f40*/  IADD3 R13, PT, PT, R3, 0x1, RZ ;  /* 0x00000001030d7810 */ /* 0x000fe20007ffe0ff */
[----:B------:R-:W-:Y:S02]  /*0f50*/  IMAD.MOV.U32 R76, RZ, RZ, R16 ;  /* 0x000000ffff4c7224 */ /* 0x000fe400078e0010 */
[----:B------:R-:W-:Y:S01]  /*0f60*/  IMAD.MOV.U32 R15, RZ, RZ, R5 ;  /* 0x000000ffff0f7224 */ /* 0x000fe200078e0005 */
[----:B------:R-:W-:Y:S06]  /*0f70*/  BRA `(.L_x_4294) ;  /* 0x0000000000f47947 */ /* 0x000fec0003800000 */
.L_x_20776:
[----:B------:R-:W-:Y:S01]  /*0f80*/  MOV R76, R16 ;  /* 0x00000010004c7202 */ /* 0x000fe20000000f00 */
[----:B------:R-:W-:Y:S02]  /*0f90*/  IMAD.MOV.U32 R13, RZ, RZ, 0x3 ;  /* 0x00000003ff0d7424 */ /* 0x000fe400078e00ff */
[----:B------:R-:W-:Y:S01]  /*0fa0*/  IMAD.MOV.U32 R15, RZ, RZ, R6 ;  /* 0x000000ffff0f7224 */ /* 0x000fe200078e0006 */
[----:B------:R-:W-:Y:S06]  /*0fb0*/  BRA `(.L_x_4294) ;  /* 0x0000000000e47947 */ /* 0x000fec0003800000 */
.L_x_20777:
        /* <DEDUP_REMOVED lines=13> */
.L_x_4296:
[----:B------:R-:W-:Y:S05]  /*1090*/  BSYNC.RECONVERGENT B2 ;  /* 0x0000000000027941 */ /* 0x000fea0003800200 */
.L_x_4295:
        /* <DEDUP_REMOVED lines=43> */
.L_x_4294:
[----:B------:R-:W-:Y:S05]  /*1350*/  BSYNC.RECONVERGENT B1 ;  /* 0x0000000000017941 */ /* 0x000fea0003800200 */
.L_x_4293:
        /* <DEDUP_REMOVED lines=29> */
.L_x_4299:
        /* <DEDUP_REMOVED lines=13> */
.L_x_4301:
[----:B------:R-:W-:Y:S05]  /*1600*/  BSYNC.RECONVERGENT B2 ;  /* 0x0000000000027941 */ /* 0x000fea0003800200 */
.L_x_4300:
        /* <DEDUP_REMOVED lines=43> */
.L_x_4298:
[----:B------:R-:W-:Y:S05]  /*18c0*/  BSYNC.RECONVERGENT B1 ;  /* 0x0000000000017941 */ /* 0x000fea0003800200 */
.L_x_4297:
        /* <DEDUP_REMOVED lines=23> */
.L_x_4304:
        /* <DEDUP_REMOVED lines=13> */
.L_x_4306:
[----:B------:R-:W-:Y:S05]  /*1b10*/  BSYNC.RECONVERGENT B2 ;  /* 0x0000000000027941 */ /* 0x000fea0003800200 */
.L_x_4305:
        /* <DEDUP_REMOVED lines=43> */
.L_x_4303:
[----:B------:R-:W-:Y:S05]  /*1dd0*/  BSYNC.RECONVERGENT B1 ;  /* 0x0000000000017941 */ /* 0x000fea0003800200 */
.L_x_4302:
        /* <DEDUP_REMOVED lines=8> */
[----:B------:R-:W-:Y:S02]  /*1e60*/  IMAD.MOV.U32 R69, RZ, RZ, R0 ;  /* 0x000000ffff457224 */ /* 0x000fe400078e0000 */
[----:B------:R-:W-:Y:S01]  /*1e70*/  FMUL.FTZ R85, R85, R82 ;  /* 0x0000005255557220 */ /* 0x000fe20000410000 */
[----:B------:R-:W-:-:S02]  /*1e80*/  FSETP.GTU.FTZ.AND P1, PT, R3, R80, PT ;  /* 0x000000500300720b */ /* 0x000fc40003f3c000 */
[----:B------:R-:W-:Y:S02]  /*1e90*/  PRMT R3, R73, 0x7632, R3 ;  /* 0x0000763249037816 */ /* 0x000fe40000000003 */
        /* <DEDUP_REMOVED lines=13> */
.L_x_4309:
        /* <DEDUP_REMOVED lines=13> */
.L_x_4311:
[----:B------:R-:W-:Y:S05]  /*2040*/  BSYNC.RECONVERGENT B2 ;  /* 0x0000000000027941 */ /* 0x000fea0003800200 */
.L_x_4310:
        /* <DEDUP_REMOVED lines=43> */
.L_x_4308:
[----:B------:R-:W-:Y:S05]  /*2300*/  BSYNC.RECONVERGENT B1 ;  /* 0x0000000000017941 */ /* 0x000fea0003800200 */
.L_x_4307:
        /* <DEDUP_REMOVED lines=23> */
.L_x_4314:
        /* <DEDUP_REMOVED lines=13> */
.L_x_4316:
[----:B------:R-:W-:Y:S05]  /*2550*/  BSYNC.RECONVERGENT B2 ;  /* 0x0000000000027941 */ /* 0x000fea0003800200 */
.L_x_4315:
        /* <DEDUP_REMOVED lines=43> */
.L_x_4313:
[----:B------:R-:W-:Y:S05]  /*2810*/  BSYNC.RECONVERGENT B1 ;  /* 0x0000000000017941 */ /* 0x000fea0003800200 */
.L_x_4312:
        /* <DEDUP_REMOVED lines=25> */
.L_x_4319:
        /* <DEDUP_REMOVED lines=13> */
.L_x_4321:
[----:B------:R-:W-:Y:S05]  /*2a80*/  BSYNC.RECONVERGENT B2 ;  /* 0x0000000000027941 */ /* 0x000fea0003800200 */
.L_x_4320:
        /* <DEDUP_REMOVED lines=43> */
.L_x_4318:
[----:B------:R-:W-:Y:S05]  /*2d40*/  BSYNC.RECONVERGENT B1 ;  /* 0x0000000000017941 */ /* 0x000fea0003800200 */
.L_x_4317:
        /* <DEDUP_REMOVED lines=23> */
.L_x_4324:
        /* <DEDUP_REMOVED lines=13> */
.L_x_4326:
[----:B------:R-:W-:Y:S05]  /*2f90*/  BSYNC.RECONVERGENT B2 ;  /* 0x0000000000027941 */ /* 0x000fea0003800200 */
.L_x_4325:
        /* <DEDUP_REMOVED lines=43> */
.L_x_4323:
[----:B------:R-:W-:Y:S05]  /*3250*/  BSYNC.RECONVERGENT B1 ;  /* 0x0000000000017941 */ /* 0x000fea0003800200 */
.L_x_4322:
        /* <DEDUP_REMOVED lines=11> */
[----:B------:R-:W-:-:S03]  /*3310*/  IMAD.MOV.U32 R3, RZ, RZ, 0x2 ;  /* 0x00000002ff037424 */ /* 0x000fc600078e00ff */
        /* <DEDUP_REMOVED lines=13> */
.L_x_4329:
        /* <DEDUP_REMOVED lines=15> */
.L_x_4331:
[----:B------:R-:W-:Y:S05]  /*34e0*/  BSYNC.RECONVERGENT B2 ;  /* 0x0000000000027941 */ /* 0x000fea0003800200 */
.L_x_4330:
        /* <DEDUP_REMOVED lines=43> */
.L_x_4328:
[----:B------:R-:W-:Y:S05]  /*37a0*/  BSYNC.RECONVERGENT B1 ;  /* 0x0000000000017941 */ /* 0x000fea0003800200 */
.L_x_4327:
[----:B------:R-:W-:Y:S01]  /*37b0*/  I2FP.F32.U32 R69, R69 ;  /* 0x0000004500457245 */ /* 0x000fe20000201000 */
[----:B------:R-:W-:Y:S01]  /*37c0*/  IMAD.U32 R84, R84, 0x10000, RZ ;  /* 0x0001000054547824 */ /* 0x000fe200078e00ff */
[----:B------:R-:W-:Y:S01]  /*37d0*/  F2FP.BF16.F32.PACK_AB R70, R101, R103 ;  /* 0x000000676546723e */ /* 0x000fe200000010ff */
[----:B------:R-:W-:Y:S01]  /*37e0*/  IMAD.U32 R86, R86, 0x10000, RZ ;  /* 0x0001000056567824 */ /* 0x000fe200078e00ff */
        /* <DEDUP_REMOVED lines=8> */
[----:B------:R-:W-:-:S05]  /*3870*/  FADD.FTZ R107, R71, R86 ;  /* 0x00000056476b7221 */ /* 0x000fca0000010000 */
[----:B------:R-:W-:Y:S01]  /*3880*/  F2FP.BF16.F32.PACK_AB R71, R107, R105 ;  /* 0x000000696b47723e */ /* 0x000fe200000010ff */
[----:B------:R-:W-:Y:S06]  /*3890*/  BRA `(.L_x_4332) ;  /* 0x0000002800247947 */ /* 0x000fec0003800000 */
.L_x_4292:
        /* <DEDUP_REMOVED lines=16> */
.L_x_4335:
        /* <DEDUP_REMOVED lines=13> */
.L_x_4337:
[----:B------:R-:W-:Y:S05]  /*3a70*/  BSYNC.RECONVERGENT B2 ;  /* 0x0000000000027941 */ /* 0x000fea0003800200 */
.L_x_4336:
        /* <DEDUP_REMOVED lines=43> */
.L_x_4334:
[----:B------:R-:W-:Y:S05]  /*3d30*/  BSYNC.RECONVERGENT B1 ;  /* 0x0000000000017941 */ /* 0x000fea0003800200 */
.L_x_4333:
[----:B------:R-:W0:Y:S01]  /*3d40*/  LDC R82, c[0x0][0x404] ;  /* 0x00010100ff527b82 */ /* 0x000e220000000800 */
[----:B------:R-:W-:Y:S01]  /*3d50*/  I2FP.F32.U32 R3, R13 ;  /* 0x0000000d00037245 */ /* 0x000fe20000201000 */
[----:B------:R-:W-:Y:S01]  /*3d60*/  IMAD.MOV.U32 R78, RZ, RZ, 0x2f800000 ;  /* 0x2f800000ff4e7424 */ /* 0x000fe200078e00ff */
[----:B------:R-:W-:Y:S01]  /*3d70*/  ISETP.NE.AND P1, PT, R68, 0x1, PT ;  /* 0x000000014400780c */ /* 0x000fe20003f25270 */
[----:B------:R-:W-:Y:S01]  /*3d80*/  BSSY.RECONVERGENT B1, `(.L_x_4338) ;  /* 0x000004f000017945 */ /* 0x000fe20003800200 */
[C---:B-----5:R-:W-:Y:S01]  /*3d90*/  SHF.L.U32 R13, R72.reuse, 0x10, RZ ;  /* 0x00000010480d7819 */ /* 0x060fe200000006ff */
[----:B------:R-:W-:Y:S01]  /*3da0*/  FFMA.FTZ R3, R3, R78, 1.1641532182693481445e-10 ;  /* 0x2f00000003037423 */ /* 0x000fe2000001004e */
[----:B------:R-:W-:Y:S01]  /*3db0*/  PRMT R72, R72, 0x7632, R72 ;  /* 0x0000763248487816 */ /* 0x000fe20000000048 */
[----:B------:R-:W1:Y:S01]  /*3dc0*/  LDC R80, c[0x0][0x408] ;  /* 0x00010200ff507b82 */ /* 0x000e620000000800 */
[----:B------:R-:W-:Y:S02]  /*3dd0*/  IMAD.MOV.U32 R69, RZ, RZ, 0x2 ;  /* 0x00000002ff457424 */ /* 0x000fe400078e00ff */
[----:B------:R-:W-:Y:S01]  /*3de0*/  FMUL.FTZ R13, R13, UR4 ;  /* 0x000000040d0d7c20 */ /* 0x000fe20008410000 */
[----:B0-----:R-:W-:Y:S01]  /*3df0*/  FSETP.GTU.FTZ.AND P0, PT, R3, R82, PT ;  /* 0x000000520300720b */ /* 0x001fe20003f1c000 */
[----:B------:R-:W-:-:S03]  /*3e00*/  IMAD.MOV.U32 R3, RZ, RZ, R0 ;  /* 0x000000ffff037224 */ /* 0x000fc600078e0000 */
        /* <DEDUP_REMOVED lines=13> */
.L_x_4340:
        /* <DEDUP_REMOVED lines=13> */
.L_x_4342:
[----:B------:R-:W-:Y:S05]  /*3fb0*/  BSYNC.RECONVERGENT B2 ;  /* 0x0000000000027941 */ /* 0x000fea0003800200 */
.L_x_4341:
        /* <DEDUP_REMOVED lines=43> */
.L_x_4339:
[----:B------:R-:W-:Y:S05]  /*4270*/  BSYNC.RECONVERGENT B1 ;  /* 0x0000000000017941 */ /* 0x000fea0003800200 */
.L_x_4338:
[----:B------:R-:W-:Y:S01]  /*4280*/  ISETP.NE.AND P2, PT, R69, 0x1, PT ;  /* 0x000000014500780c */ /* 0x000fe20003f45270 */
[----:B------:R-:W-:Y:S01]  /*4290*/  BSSY.RECONVERGENT B1, `(.L_x_4343) ;  /* 0x000004d000017945 */ /* 0x000fe20003800200 */
[----:B------:R-:W-:Y:S01]  /*42a0*/  I2FP.F32.U32 R3, R3 ;  /* 0x0000000300037245 */ /* 0x000fe20000201000 */
[----:B------:R-:W-:Y:S01]  /*42b0*/  IMAD.MOV.U32 R70, RZ, RZ, 0x2 ;  /* 0x00000002ff467424 */ /* 0x000fe200078e00ff */
[----:B------:R-:W-:-:S03]  /*42c0*/  SHF.L.U32 R72, R72, 0x10, RZ ;  /* 0x0000001048487819 */ /* 0x000fc600000006ff */
[----:B------:R-:W-:Y:S02]  /*42d0*/  FFMA.FTZ R3, R3, R78, 1.1641532182693481445e-10 ;  /* 0x2f00000003037423 */ /* 0x000fe4000001004e */
[----:B------:R-:W-:-:S03]  /*42e0*/  FMUL.FTZ R13, R72, UR4 ;  /* 0x00000004480d7c20 */ /* 0x000fc60008410000 */
        /* <DEDUP_REMOVED lines=14> */
.L_x_4345:
        /* <DEDUP_REMOVED lines=13> */
.L_x_4347:
[----:B------:R-:W-:Y:S05]  /*44a0*/  BSYNC.RECONVERGENT B2 ;  /* 0x0000000000027941 */ /* 0x000fea0003800200 */
.L_x_4346:
        /* <DEDUP_REMOVED lines=43> */
.L_x_4344:
[----:B------:R-:W-:Y:S05]  /*4760*/  BSYNC.RECONVERGENT B1 ;  /* 0x0000000000017941 */ /* 0x000fea0003800200 */
.L_x_4343:
[----:B------:R-:W-:Y:S01]  /*4770*/  I2FP.F32.U32 R3, R3 ;  /* 0x0000000300037245 */ /* 0x000fe20000201000 */
[----:B------:R-:W-:Y:S01]  /*4780*/  BSSY.RECONVERGENT B1, `(.L_x_4348) ;  /* 0x000004e000017945 */ /* 0x000fe20003800200 */
[----:B------:R-:W-:Y:S02]  /*4790*/  SHF.L.U32 R68, R73, 0x10, RZ ;  /* 0x0000001049447819 */ /* 0x000fe400000006ff */
[----:B------:R-:W-:Y:S01]  /*47a0*/  ISETP.NE.AND P3, PT, R70, 0x1, PT ;  /* 0x000000014600780c */ /* 0x000fe20003f65270 */
[----:B------:R-:W-:Y:S02]  /*47b0*/  FFMA.FTZ R3, R3, R78, 1.1641532182693481445e-10 ;  /* 0x2f00000003037423 */ /* 0x000fe4000001004e */
[----:B------:R-:W-:Y:S01]  /*47c0*/  FMUL.FTZ R69, R68, UR4 ;  /* 0x0000000444457c20 */ /* 0x000fe20008410000 */
[----:B------:R-:W-:Y:S02]  /*47d0*/  IMAD.MOV.U32 R68, RZ, RZ, 0x2 ;  /* 0x00000002ff447424 */ /* 0x000fe400078e00ff */
[----:B------:R-:W-:Y:S01]  /*47e0*/  FSETP.GTU.FTZ.AND P2, PT, R3, R82, PT ;  /* 0x000000520300720b */ /* 0x000fe20003f5c000 */
[----:B------:R-:W-:Y:S01]  /*47f0*/  FMUL.FTZ R69, R69, R80 ;  /* 0x0000005045457220 */ /* 0x000fe20000410000 */
[----:B------:R-:W-:-:S02]  /*4800*/  PRMT R3, R73, 0x7632, R3 ;  /* 0x0000763249037816 */ /* 0x000fc40000000003 */
        /* <DEDUP_REMOVED lines=12> */
.L_x_4350:
        /* <DEDUP_REMOVED lines=13> */
.L_x_4352:
[----:B------:R-:W-:Y:S05]  /*49a0*/  BSYNC.RECONVERGENT B2 ;  /* 0x0000000000027941 */ /* 0x000fea0003800200 */
.L_x_4351:
        /* <DEDUP_REMOVED lines=43> */
.L_x_4349:
[----:B------:R-:W-:Y:S05]  /*4c60*/  BSYNC.RECONVERGENT B1 ;  /* 0x0000000000017941 */ /* 0x000fea0003800200 */
.L_x_4348:
[----:B------:R-:W-:Y:S01]  /*4c70*/  I2FP.F32.U32 R69, R69 ;  /* 0x0000004500457245 */ /* 0x000fe20000201000 */
[----:B------:R-:W-:Y:S01]  /*4c80*/  BSSY.RECONVERGENT B1, `(.L_x_4353) ;  /* 0x000004d000017945 */ /* 0x000fe20003800200 */
[----:B------:R-:W-:Y:S01]  /*4c90*/  SHF.L.U32 R3, R3, 0x10, RZ ;  /* 0x0000001003037819 */ /* 0x000fe200000006ff */
[----:B------:R-:W-:Y:S01]  /*4ca0*/  IMAD.MOV.U32 R70, RZ, RZ, 0x2 ;  /* 0x00000002ff467424 */ /* 0x000fe200078e00ff */
[----:B------:R-:W-:Y:S01]  /*4cb0*/  ISETP.NE.AND P4, PT, R68, 0x1, PT ;  /* 0x000000014400780c */ /* 0x000fe20003f85270 */
[----:B------:R-:W-:Y:S02]  /*4cc0*/  FFMA.FTZ R69, R69, R78, 1.1641532182693481445e-10 ;  /* 0x2f00000045457423 */ /* 0x000fe4000001004e */
[----:B------:R-:W-:-:S03]  /*4cd0*/  FMUL.FTZ R3, R3, UR4 ;  /* 0x0000000403037c20 */ /* 0x000fc60008410000 */
[----:B------:R-:W-:Y:S01]  /*4ce0*/  FSETP.GTU.FTZ.AND P3, PT, R69, R82, PT ;  /* 0x000000524500720b */ /* 0x000fe20003f7c000 */
[----:B------:R-:W-:-:S03]  /*4cf0*/  FMUL.FTZ R3, R3, R80 ;  /* 0x0000005003037220 */ /* 0x000fc60000410000 */
        /* <DEDUP_REMOVED lines=12> */
.L_x_4355:
        /* <DEDUP_REMOVED lines=13> */
.L_x_4357:
[----:B------:R-:W-:Y:S05]  /*4e90*/  BSYNC.RECONVERGENT B2 ;  /* 0x0000000000027941 */ /* 0x000fea0003800200 */
.L_x_4356:
        /* <DEDUP_REMOVED lines=43> */
.L_x_4354:
[----:B------:R-:W-:Y:S05]  /*5150*/  BSYNC.RECONVERGENT B1 ;  /* 0x0000000000017941 */ /* 0x000fea0003800200 */
.L_x_4353:
[----:B------:R-:W-:Y:S01]  /*5160*/  I2FP.F32.U32 R3, R3 ;  /* 0x0000000300037245 */ /* 0x000fe20000201000 */
[----:B------:R-:W-:Y:S01]  /*5170*/  BSSY.RECONVERGENT B1, `(.L_x_4358) ;  /* 0x000004e000017945 */ /* 0x000fe20003800200 */
[----:B------:R-:W-:Y:S02]  /*5180*/  SHF.L.U32 R68, R74, 0x10, RZ ;  /* 0x000000104a447819 */ /* 0x000fe400000006ff */
[----:B------:R-:W-:Y:S01]  /*5190*/  ISETP.NE.AND P4, PT, R70, 0x1, PT ;  /* 0x000000014600780c */ /* 0x000fe20003f85270 */
[----:B------:R-:W-:Y:S01]  /*51a0*/  FFMA.FTZ R3, R3, R78, 1.1641532182693481445e-10 ;  /* 0x2f00000003037423 */ /* 0x000fe2000001004e */
[----:B------:R-:W-:Y:S01]  /*51b0*/  PRMT R74, R74, 0x7632, R74 ;  /* 0x000076324a4a7816 */ /* 0x000fe2000000004a */
[----:B------:R-:W-:Y:S01]  /*51c0*/  FMUL.FTZ R69, R68, UR4 ;  /* 0x0000000444457c20 */ /* 0x000fe20008410000 */
[----:B------:R-:W-:Y:S02]  /*51d0*/  IMAD.MOV.U32 R68, RZ, RZ, 0x2 ;  /* 0x00000002ff447424 */ /* 0x000fe400078e00ff */
[----:B------:R-:W-:Y:S01]  /*51e0*/  FSETP.GTU.FTZ.AND P3, PT, R3, R82, PT ;  /* 0x000000520300720b */ /* 0x000fe20003f7c000 */
[----:B------:R-:W-:Y:S01]  /*51f0*/  FMUL.FTZ R69, R69, R80 ;  /* 0x0000005045457220 */ /* 0x000fe20000410000 */
        /* <DEDUP_REMOVED lines=12> */
.L_x_4360:
        /* <DEDUP_REMOVED lines=13> */
.L_x_4362:
[----:B------:R-:W-:Y:S05]  /*5390*/  BSYNC.RECONVERGENT B2 ;  /* 0x0000000000027941 */ /* 0x000fea0003800200 */
.L_x_4361:
        /* <DEDUP_REMOVED lines=43> */
.L_x_4359:
[----:B------:R-:W-:Y:S05]  /*5650*/  BSYNC.RECONVERGENT B1 ;  /* 0x0000000000017941 */ /* 0x000fea0003800200 */
.L_x_4358:
        /* <DEDUP_REMOVED lines=21> */
.L_x_4365:
        /* <DEDUP_REMOVED lines=13> */
.L_x_4367:
[----:B------:R-:W-:Y:S05]  /*5880*/  BSYNC.RECONVERGENT B2 ;  /* 0x0000000000027941 */ /* 0x000fea0003800200 */
.L_x_4366:
        /* <DEDUP_REMOVED lines=43> */
.L_x_4364:
[----:B------:R-:W-:Y:S05]  /*5b40*/  BSYNC.RECONVERGENT B1 ;  /* 0x0000000000017941 */ /* 0x000fea0003800200 */
.L_x_4363:
[----:B------:R-:W-:Y:S01]  /*5b50*/  I2FP.F32.U32 R3, R3 ;  /* 0x0000000300037245 */ /* 0x000fe20000201000 */
[----:B------:R-:W-:Y:S01]  /*5b60*/  BSSY.RECONVERGENT B1, `(.L_x_4368) ;  /* 0x0000050000017945 */ /* 0x000fe20003800200 */
[----:B------:R-:W-:Y:S02]  /*5b70*/  SHF.L.U32 R68, R75, 0x10, RZ ;  /* 0x000000104b447819 */ /* 0x000fe400000006ff */
[----:B------:R-:W-:Y:S01]  /*5b80*/  ISETP.NE.AND P6, PT, R70, 0x1, PT ;  /* 0x000000014600780c */ /* 0x000fe20003fc5270 */
[----:B------:R-:W-:Y:S01]  /*5b90*/  FFMA.FTZ R3, R3, R78, 1.1641532182693481445e-10 ;  /* 0x2f00000003037423 */ /* 0x000fe2000001004e */
[----:B------:R-:W-:Y:S01]  /*5ba0*/  PRMT R84, R75, 0x7632, R84 ;  /* 0x000076324b547816 */ /* 0x000fe20000000054 */
[----:B------:R-:W-:-:S03]  /*5bb0*/  FMUL.FTZ R69, R68, UR4 ;  /* 0x0000000444457c20 */ /* 0x000fc60008410000 */
[----:B------:R-:W-:Y:S01]  /*5bc0*/  FSETP.GTU.FTZ.AND P5, PT, R3, R82, PT ;  /* 0x000000520300720b */ /* 0x000fe20003fbc000 */
[----:B------:R-:W-:Y:S01]  /*5bd0*/  FMUL.FTZ R69, R69, R80 ;  /* 0x0000005045457220 */ /* 0x000fe20000410000 */
[----:B------:R-:W-:-:S04]  /*5be0*/  IMAD.MOV.U32 R3, RZ, RZ, 0x2 ;  /* 0x00000002ff037424 */ /* 0x000fc800078e00ff */
        /* <DEDUP_REMOVED lines=12> */
.L_x_4370:
        /* <DEDUP_REMOVED lines=15> */
.L_x_4372:
[----:B------:R-:W-:Y:S05]  /*5da0*/  BSYNC.RECONVERGENT B2 ;  /* 0x0000000000027941 */ /* 0x000fea0003800200 */
.L_x_4371:
        /* <DEDUP_REMOVED lines=43> */
.L_x_4369:
[----:B------:R-:W-:Y:S05]  /*6060*/  BSYNC.RECONVERGENT B1 ;  /* 0x0000000000017941 */ /* 0x000fea0003800200 */
.L_x_4368:
[----:B------:R-:W-:Y:S02]  /*6070*/  I2FP.F32.U32 R69, R69 ;  /* 0x0000004500457245 */ /* 0x000fe40000201000 */
[----:B------:R-:W-:Y:S02]  /*6080*/  SHF.L.U32 R84, R84, 0x10, RZ ;  /* 0x0000001054547819 */ /* 0x000fe400000006ff */
[----:B------:R-:W-:Y:S01]  /*6090*/  F2FP.BF16.F32.PACK_AB R70, R101, R103 ;  /* 0x000000676546723e */ /* 0x000fe200000010ff */
[----:B------:R-:W-:Y:S01]  /*60a0*/  FFMA.FTZ R69, R69, R78, 1.1641532182693481445e-10 ;  /* 0x2f00000045457423 */ /* 0x000fe2000001004e */
[----:B------:R-:W-:Y:S01]  /*60b0*/  F2FP.BF16.F32.PACK_AB R68, R13, R15 ;  /* 0x0000000f0d44723e */ /* 0x000fe200000010ff */
[----:B------:R-:W-:-:S03]  /*60c0*/  FMUL.FTZ R71, R84, UR4 ;  /* 0x0000000454477c20 */ /* 0x000fc60008410000 */
[----:B------:R-:W-:Y:S01]  /*60d0*/  FSETP.GTU.FTZ.AND P6, PT, R69, R82, PT ;  /* 0x000000524500720b */ /* 0x000fe20003fdc000 */
[----:B------:R-:W-:Y:S01]  /*60e0*/  FMUL.FTZ R71, R71, R80 ;  /* 0x0000005047477220 */ /* 0x000fe20000410000 */
[----:B------:R-:W-:-:S04]  /*60f0*/  F2FP.BF16.F32.PACK_AB R69, R85, R87 ;  /* 0x000000575545723e */ /* 0x000fc800000010ff */
[----:B------:R-:W-:Y:S02]  /*6100*/  FSEL R107, R71, RZ, !P6 ;  /* 0x000000ff476b7208 */ /* 0x000fe40007000000 */
[----:B------:R-:W-:Y:S02]  /*6110*/  PLOP3.LUT P6, PT, P6, PT, PT, 0x8, 0x80 ;  /* 0x000000000080781c */ /* 0x000fe400037ce170 */
[----:B------:R-:W-:-:S11]  /*6120*/  F2FP.BF16.F32.PACK_AB R71, R107, R105 ;  /* 0x000000696b47723e */ /* 0x000fd600000010ff */
.L_x_4332:
        /* <DEDUP_REMOVED lines=11> */
[----:B------:R-:W-:Y:S01]  /*61e0*/  LOP3.LUT R16, R16, R78, R117, 0xfe, !PT ;  /* 0x0000004e10107212 */ /* 0x000fe200078efe75 */
[C---:B------:R-:W-:Y:S01]  /*61f0*/  VIADD R78, R14.reuse, 0x100 ;  /* 0x000001000e4e7836 */ /* 0x040fe20000000000 */
[----:B------:R-:W-:Y:S02]  /*6200*/  SEL R119, RZ, 0x1, !P6 ;  /* 0x00000001ff777807 */ /* 0x000fe40007000000 */
[----:B------:R-:W-:Y:S01]  /*6210*/  LOP3.LUT R117, R121, R116, RZ, 0xfc, !PT ;  /* 0x0000007479757212 */ /* 0x000fe200078efcff */
[----:B0-----:R-:W-:Y:S01]  /*6220*/  IMAD.WIDE.U32 R74, R14, 0x10, R74 ;  /* 0x000000100e4a7825 */ /* 0x001fe200078e004a */
[----:B------:R-:W-:-:S03]  /*6230*/  LOP3.LUT R116, R16, R119, RZ, 0xfc, !PT ;  /* 0x0000007710747212 */ /* 0x000fc600078efcff */
[----:B------:R-:W-:Y:S01]  /*6240*/  IMAD.MOV.U32 R16, RZ, RZ, R76 ;  /* 0x000000ffff107224 */ /* 0x000fe200078e004c */
[----:B------:R0:W-:Y:S01]  /*6250*/  STG.E.128 desc[UR6][R74.64], R68 ;  /* 0x000000444a007986 */ /* 0x0001e2000c101d06 */
[----:B-1----:R-:W-:-:S05]  /*6260*/  IMAD.WIDE.U32 R72, R14, 0x8, R72 ;  /* 0x000000080e487825 */ /* 0x002fca00078e0048 */
[----:B------:R0:W-:Y:S02]  /*6270*/  STG.E.64 desc[UR6][R72.64], R116 ;  /* 0x0000007448007986 */ /* 0x0001e4000c101b06 */
.L_x_4291:
[----:B------:R-:W-:Y:S05]  /*6280*/  BSYNC.RECONVERGENT B0 ;  /* 0x0000000000007941 */ /* 0x000fea0003800200 */
.L_x_4290:
[----:B------:R-:W-:Y:S01]  /*6290*/  ISETP.GE.U32.AND P0, PT, R10, 0x200, PT ;  /* 0x000002000a00780c */ /* 0x000fe20003f06070 */
[----:B------:R-:W-:Y:S03]  /*62a0*/  BSSY.RECONVERGENT B0, `(.L_x_4373) ;  /* 0x0000548000007945 */ /* 0x000fe60003800200 */
[----:B------:R-:W-:-:S09]  /*62b0*/  P2R R76, PR, RZ, 0x1 ;  /* 0x00000001ff4c7803 */ /* 0x000fd20000000000 */
        /* <DEDUP_REMOVED lines=26> */
.L_x_4378:
        /* <DEDUP_REMOVED lines=13> */
.L_x_4380:
[----:B------:R-:W-:Y:S05]  /*6530*/  BSYNC.RECONVERGENT B2 ;  /* 0x0000000000027941 */ /* 0x000fea0003800200 */
.L_x_4379:
        /* <DEDUP_REMOVED lines=43> */
.L_x_4377:
[----:B------:R-:W-:Y:S05]  /*67f0*/  BSYNC.RECONVERGENT B1 ;  /* 0x0000000000017941 */ /* 0x000fea0003800200 */
.L_x_4376:
[----:B------:R-:W0:Y:S01]  /*6800*/  LDC R82, c[0x0][0x408] ;  /* 0x00010200ff527b82 */ /* 0x000e220000000800 */
[----:B------:R-:W-:Y:S01]  /*6810*/  I2FP.F32.U32 R3, R17 ;  /* 0x0000001100037245 */ /* 0x000fe20000201000 */
[----:B------:R-:W-:Y:S01]  /*6820*/  IMAD.MOV.U32 R86, RZ, RZ, 0x2f800000 ;  /* 0x2f800000ff567424 */ /* 0x000fe200078e00ff */
[C---:B-----5:R-:W-:Y:S01]  /*6830*/  SHF.L.U32 R16, R72.reuse, 0x10, RZ ;  /* 0x0000001048107819 */ /* 0x060fe200000006ff */
[----:B------:R-:W-:Y:S01]  /*6840*/  BSSY.RECONVERGENT B1, `(.L_x_4381) ;  /* 0x0000052000017945 */ /* 0x000fe20003800200 */
[----:B------:R-:W-:Y:S01]  /*6850*/  ISETP.NE.AND P1, PT, R19, 0x1, PT ;  /* 0x000000011300780c */ /* 0x000fe20003f25270 */
[----:B------:R-:W-:Y:S01]  /*6860*/  FFMA.FTZ R3, R3, R86, 1.1641532182693481445e-10 ;  /* 0x2f00000003037423 */ /* 0x000fe20000010056 */
[----:B------:R-:W-:Y:S01]  /*6870*/  PRMT R72, R72, 0x7632, R72 ;  /* 0x0000763248487816 */ /* 0x000fe20000000048 */
[----:B------:R-:W1:Y:S01]  /*6880*/  LDC R84, c[0x0][0x404] ;  /* 0x00010100ff547b82 */ /* 0x000e620000000800 */
[----:B------:R-:W-:Y:S01]  /*6890*/  FMUL.FTZ R17, R16, UR4 ;  /* 0x0000000410117c20 */ /* 0x000fe20008410000 */
[C---:B------:R-:W-:Y:S01]  /*68a0*/  IMAD.U32 R16, R68.reuse, 0x10000, RZ ;  /* 0x0001000044107824 */ /* 0x040fe200078e00ff */
[----:B------:R-:W-:Y:S01]  /*68b0*/  PRMT R68, R68, 0x7632, R68 ;  /* 0x0000763244447816 */ /* 0x000fe20000000044 */
[----:B------:R-:W-:-:S02]  /*68c0*/  IMAD.MOV.U32 R81, RZ, RZ, 0x2 ;  /* 0x00000002ff517424 */ /* 0x000fc400078e00ff */
[----:B0-----:R-:W-:Y:S01]  /*68d0*/  FMUL.FTZ R17, R17, R82 ;  /* 0x0000005211117220 */ /* 0x001fe20000410000 */
[----:B-1----:R-:W-:Y:S02]  /*68e0*/  FSETP.GTU.FTZ.AND P0, PT, R3, R84, PT ;  /* 0x000000540300720b */ /* 0x002fe40003f1c000 */
        /* <DEDUP_REMOVED lines=14> */
.L_x_4383:
        /* <DEDUP_REMOVED lines=13> */
.L_x_4385:
[----:B------:R-:W-:Y:S05]  /*6aa0*/  BSYNC.RECONVERGENT B2 ;  /* 0x0000000000027941 */ /* 0x000fea0003800200 */
.L_x_4384:
        /* <DEDUP_REMOVED lines=43> */
.L_x_4382:
[----:B------:R-:W-:Y:S05]  /*6d60*/  BSYNC.RECONVERGENT B1 ;  /* 0x0000000000017941 */ /* 0x000fea0003800200 */
.L_x_4381:
        /* <DEDUP_REMOVED lines=23> */
.L_x_4388:
        /* <DEDUP_REMOVED lines=13> */
.L_x_4390:
[----:B------:R-:W-:Y:S05]  /*6fb0*/  BSYNC.RECONVERGENT B2 ;  /* 0x0000000000027941 */ /* 0x000fea0003800200 */
.L_x_4389:
        /* <DEDUP_REMOVED lines=43> */
.L_x_4387:
[----:B------:R-:W-:Y:S05]  /*7270*/  BSYNC.RECONVERGENT B1 ;  /* 0x0000000000017941 */ /* 0x000fea0003800200 */
.L_x_4386:
[----:B------:R-:W-:Y:S01]  /*7280*/  I2FP.F32.U32 R3, R3 ;  /* 0x0000000300037245 */ /* 0x000fe20000201000 */
[----:B------:R-:W-:Y:S01]  /*7290*/  IMAD.U32 R68, R73, 0x10000, RZ ;  /* 0x0001000049447824 */ /* 0x000fe200078e00ff */
[----:B------:R-:W-:Y:S01]  /*72a0*/  ISETP.NE.AND P2, PT, R72, 0x1, PT ;  /* 0x000000014800780c */ /* 0x000fe20003f45270 */
[----:B------:R-:W-:Y:S02]  /*72b0*/  BSSY.RECONVERGENT B1, `(.L_x_4391) ;  /* 0x000004f000017945 */ /* 0x000fe40003800200 */
[----:B------:R-:W-:Y:S01]  /*72c0*/  FFMA.FTZ R3, R3, R86, 1.1641532182693481445e-10 ;  /* 0x2f00000003037423 */ /* 0x000fe20000010056 */
[----:B------:R-:W-:Y:S01]  /*72d0*/  FMUL.FTZ R81, R68, UR4 ;  /* 0x0000000444517c20 */ /* 0x000fe20008410000 */
[----:B------:R-:W-:-:S03]  /*72e0*/  SHF.L.U32 R68, R69, 0x10, RZ ;  /* 0x0000001045447819 */ /* 0x000fc600000006ff */
[----:B------:R-:W-:Y:S01]  /*72f0*/  FMUL.FTZ R81, R81, R82 ;  /* 0x0000005251517220 */ /* 0x000fe20000410000 */
[----:B------:R-:W-:Y:S02]  /*7300*/  FSETP.GTU.FTZ.AND P1, PT, R3, R84, PT ;  /* 0x000000540300720b */ /* 0x000fe40003f3c000 */
[----:B------:R-:W-:Y:S01]  /*7310*/  PRMT R3, R73, 0x7632, R3 ;  /* 0x0000763249037816 */ /* 0x000fe20000000003 */
[----:B------:R-:W-:Y:S01]  /*7320*/  IMAD.MOV.U32 R73, RZ, RZ, 0x2 ;  /* 0x00000002ff497424 */ /* 0x000fe200078e00ff */
[----:B------:R-:W-:Y:S02]  /*7330*/  FSEL R81, R81, RZ, !P1 ;  /* 0x000000ff51517208 */ /* 0x000fe40004800000 */
[----:B------:R-:W-:-:S03]  /*7340*/  PLOP3.LUT P1, PT, P1, PT, PT, 0x8, 0x80 ;  /* 0x000000000080781c */ /* 0x000fc60000f2e170 */
[----:B------:R-:W-:Y:S01]  /*7350*/  FADD.FTZ R83, R81, R68 ;  /* 0x0000004451537221 */ /* 0x000fe20000010000 */
        /* <DEDUP_REMOVED lines=11> */
.L_x_4393:
        /* <DEDUP_REMOVED lines=13> */
.L_x_4395:
[----:B------:R-:W-:Y:S05]  /*74e0*/  BSYNC.RECONVERGENT B2 ;  /* 0x0000000000027941 */ /* 0x000fea0003800200 */
.L_x_4394:
        /* <DEDUP_REMOVED lines=43> */
.L_x_4392:
[----:B------:R-:W-:Y:S05]  /*77a0*/  BSYNC.RECONVERGENT B1 ;  /* 0x0000000000017941 */ /* 0x000fea0003800200 */
.L_x_4391:
        /* <DEDUP_REMOVED lines=23> */
.L_x_4398:
        /* <DEDUP_REMOVED lines=13> */
.L_x_4400:
[----:B------:R-:W-:Y:S05]  /*79f0*/  BSYNC.RECONVERGENT B2 ;  /* 0x0000000000027941 */ /* 0x000fea0003800200 */
.L_x_4399:
        /* <DEDUP_REMOVED lines=43> */
.L_x_4397:
[----:B------:R-:W-:Y:S05]  /*7cb0*/  BSYNC.RECONVERGENT B1 ;  /* 0x0000000000017941 */ /* 0x000fea0003800200 */
.L_x_4396:
        /* <DEDUP_REMOVED lines=25> */
.L_x_4403:
        /* <DEDUP_REMOVED lines=13> */
.L_x_4405:
[----:B------:R-:W-:Y:S05]  /*7f20*/  BSYNC.RECONVERGENT B2 ;  /* 0x0000000000027941 */ /* 0x000fea0003800200 */
.L_x_4404:
        /* <DEDUP_REMOVED lines=43> */
.L_x_4402:
[----:B------:R-:W-:Y:S05]  /*81e0*/  BSYNC.RECONVERGENT B1 ;  /* 0x0000000000017941 */ /* 0x000fea0003800200 */
.L_x_4401:
        /* <DEDUP_REMOVED lines=23> */
.L_x_4408:
        /* <DEDUP_REMOVED lines=13> */
.L_x_4410:
[----:B------:R-:W-:Y:S05]  /*8430*/  BSYNC.RECONVERGENT B2 ;  /* 0x0000000000027941 */ /* 0x000fea0003800200 */
.L_x_4409:
        /* <DEDUP_REMOVED lines=43> */
.L_x_4407:
[----:B------:R-:W-:Y:S05]  /*86f0*/  BSYNC.RECONVERGENT B1 ;  /* 0x0000000000017941 */ /* 0x000fea0003800200 */
.L_x_4406:
        /* <DEDUP_REMOVED lines=25> */
.L_x_4413:
        /* <DEDUP_REMOVED lines=15> */
.L_x_4415:
[----:B------:R-:W-:Y:S05]  /*8980*/  BSYNC.RECONVERGENT B2 ;  /* 0x0000000000027941 */ /* 0x000fea0003800200 */
.L_x_4414:
        /* <DEDUP_REMOVED lines=43> */
.L_x_4412:
[----:B------:R-:W-:Y:S05]  /*8c40*/  BSYNC.RECONVERGENT B1 ;  /* 0x0000000000017941 */ /* 0x000fea0003800200 */
.L_x_4411:
        /* <DEDUP_REMOVED lines=15> */
.L_x_4375:
        /* <DEDUP_REMOVED lines=16> */
.L_x_4419:
        /* <DEDUP_REMOVED lines=13> */
.L_x_4421:
[----:B------:R-:W-:Y:S05]  /*8f10*/  BSYNC.RECONVERGENT B2 ;  /* 0x0000000000027941 */ /* 0x000fea0003800200 */
.L_x_4420:
        /* <DEDUP_REMOVED lines=43> */
.L_x_4418:
[----:B------:R-:W-:Y:S05]  /*91d0*/  BSYNC.RECONVERGENT B1 ;  /* 0x0000000000017941 */ /* 0x000fea0003800200 */
.L_x_4417:
        /* <DEDUP_REMOVED lines=26> */
.L_x_4424:
        /* <DEDUP_REMOVED lines=13> */
.L_x_4426:
[----:B------:R-:W-:Y:S05]  /*9450*/  BSYNC.RECONVERGENT B2 ;  /* 0x0000000000027941 */ /* 0x000fea0003800200 */
.L_x_4425:
        /* <DEDUP_REMOVED lines=43> */
.L_x_4423:
[----:B------:R-:W-:Y:S05]  /*9710*/  BSYNC.RECONVERGENT B1 ;  /* 0x0000000000017941 */ /* 0x000fea0003800200 */
.L_x_4422:
        /* <DEDUP_REMOVED lines=21> */
.L_x_4429:
        /* <DEDUP_REMOVED lines=13> */
.L_x_4431:
[----:B------:R-:W-:Y:S05]  /*9940*/  BSYNC.RECONVERGENT B2 ;  /* 0x0000000000027941 */ /* 0x000fea0003800200 */
.L_x_4430:
        /* <DEDUP_REMOVED lines=43> */
.L_x_4428:
[----:B------:R-:W-:Y:S05]  /*9c00*/  BSYNC.RECONVERGENT B1 ;  /* 0x0000000000017941 */ /* 0x000fea0003800200 */
.L_x_4427:
        /* <DEDUP_REMOVED lines=22> */
.L_x_4434:
        /* <DEDUP_REMOVED lines=13> */
.L_x_4436:
[----:B------:R-:W-:Y:S05]  /*9e40*/  BSYNC.RECONVERGENT B2 ;  /* 0x0000000000027941 */ /* 0x000fea0003800200 */
.L_x_4435:
        /* <DEDUP_REMOVED lines=43> */
.L_x_4433:
[----:B------:R-:W-:Y:S05]  /*a100*/  BSYNC.RECONVERGENT B1 ;  /* 0x0000000000017941 */ /* 0x000fea0003800200 */
.L_x_4432:
        /* <DEDUP_REMOVED lines=8> */
[----:B------:R-:W-:-:S05]  /*a190*/  FMUL.FTZ R3, R3, R84 ;  /* 0x0000005403037220 */ /* 0x000fca0000410000 */
        /* <DEDUP_REMOVED lines=12> */
.L_x_4439:
        /* <DEDUP_REMOVED lines=13> */
.L_x_4441:
[----:B------:R-:W-:Y:S05]  /*a330*/  BSYNC.RECONVERGENT B2 ;  /* 0x0000000000027941 */ /* 0x000fea0003800200 */
.L_x_4440:
        /* <DEDUP_REMOVED lines=43> */
.L_x_4438:
[----:B------:R-:W-:Y:S05]  /*a5f0*/  BSYNC.RECONVERGENT B1 ;  /* 0x0000000000017941 */ /* 0x000fea0003800200 */
.L_x_4437:
        /* <DEDUP_REMOVED lines=22> */
.L_x_4444:
        /* <DEDUP_REMOVED lines=13> */
.L_x_4446:
[----:B------:R-:W-:Y:S05]  /*a830*/  BSYNC.RECONVERGENT B2 ;  /* 0x0000000000027941 */ /* 0x000fea0003800200 */
.L_x_4445:
        /* <DEDUP_REMOVED lines=43> */
.L_x_4443:
[----:B------:R-:W-:Y:S05]  /*aaf0*/  BSYNC.RECONVERGENT B1 ;  /* 0x0000000000017941 */ /* 0x000fea0003800200 */
.L_x_4442:
        /* <DEDUP_REMOVED lines=21> */
.L_x_4449:
        /* <DEDUP_REMOVED lines=13> */
.L_x_4451:
[----:B------:R-:W-:Y:S05]  /*ad20*/  BSYNC.RECONVERGENT B2 ;  /* 0x0000000000027941 */ /* 0x000fea0003800200 */
.L_x_4450:
        /* <DEDUP_REMOVED lines=43> */
.L_x_4448:
[----:B------:R-:W-:Y:S05]  /*afe0*/  BSYNC.RECONVERGENT B1 ;  /* 0x0000000000017941 */ /* 0x000fea0003800200 */
.L_x_4447:
        /* <DEDUP_REMOVED lines=22> */
.L_x_4454:
        /* <DEDUP_REMOVED lines=15> */
.L_x_4456:
[----:B------:R-:W-:Y:S05]  /*b240*/  BSYNC.RECONVERGENT B2 ;  /* 0x0000000000027941 */ /* 0x000fea0003800200 */
.L_x_4455:
        /* <DEDUP_REMOVED lines=43> */
.L_x_4453:
[----:B------:R-:W-:Y:S05]  /*b500*/  BSYNC.RECONVERGENT B1 ;  /* 0x0000000000017941 */ /* 0x000fea0003800200 */
.L_x_4452:
        /* <DEDUP_REMOVED lines=12> */
.L_x_4416:
        /* <DEDUP_REMOVED lines=18> */
[----:B-1----:R-:W-:-:S04]  /*b6f0*/  IMAD.WIDE.U32 R72, R78, 0x8, R72 ;  /* 0x000000084e487825 */ /* 0x002fc800078e0048 */
[----:B------:R-:W-:Y:S01]  /*b700*/  VIADD R78, R78, 0x100 ;  /* 0x000001004e4e7836 */ /* 0x000fe20000000000 */
[----:B------:R2:W-:Y:S06]  /*b710*/  STG.E.64 desc[UR6][R72.64], R116 ;  /* 0x0000007448007986 */ /* 0x0005ec000c101b06 */
.L_x_4374:
[----:B------:R-:W-:Y:S05]  /*b720*/  BSYNC.RECONVERGENT B0 ;  /* 0x0000000000007941 */ /* 0x000fea0003800200 */
.L_x_4373:
        /* <DEDUP_REMOVED lines=28> */
.L_x_4462:
        /* <DEDUP_REMOVED lines=13> */
.L_x_4464:
[----:B------:R-:W-:Y:S05]  /*b9c0*/  BSYNC.RECONVERGENT B2 ;  /* 0x0000000000027941 */ /* 0x000fea0003800200 */
.L_x_4463:
        /* <DEDUP_REMOVED lines=43> */
.L_x_4461:
[----:B------:R-:W-:Y:S05]  /*bc80*/  BSYNC.RECONVERGENT B1 ;  /* 0x0000000000017941 */ /* 0x000fea0003800200 */
.L_x_4460:
        /* <DEDUP_REMOVED lines=29> */
.L_x_4467:
        /* <DEDUP_REMOVED lines=13> */
.L_x_4469:
[----:B------:R-:W-:Y:S05]  /*bf30*/  BSYNC.RECONVERGENT B2 ;  /* 0x0000000000027941 */ /* 0x000fea0003800200 */
.L_x_4468:
        /* <DEDUP_REMOVED lines=43> */
.L_x_4466:
[----:B------:R-:W-:Y:S05]  /*c1f0*/  BSYNC.RECONVERGENT B1 ;  /* 0x0000000000017941 */ /* 0x000fea0003800200 */
.L_x_4465:
        /* <DEDUP_REMOVED lines=24> */
.L_x_4472:
        /* <DEDUP_REMOVED lines=13> */
.L_x_4474:
[----:B------:R-:W-:Y:S05]  /*c450*/  BSYNC.RECONVERGENT B2 ;  /* 0x0000000000027941 */ /* 0x000fea0003800200 */
.L_x_4473:
        /* <DEDUP_REMOVED lines=43> */
.L_x_4471:
[----:B------:R-:W-:Y:S05]  /*c710*/  BSYNC.RECONVERGENT B1 ;  /* 0x0000000000017941 */ /* 0x000fea0003800200 */
.L_x_4470:
        /* <DEDUP_REMOVED lines=25> */
.L_x_4477:
        /* <DEDUP_REMOVED lines=13> */
.L_x_4479:
[----:B------:R-:W-:Y:S05]  /*c980*/  BSYNC.RECONVERGENT B2 ;  /* 0x0000000000027941 */ /* 0x000fea0003800200 */
.L_x_4478:
        /* <DEDUP_REMOVED lines=43> */
.L_x_4476:
[----:B------:R-:W-:Y:S05]  /*cc40*/  BSYNC.RECONVERGENT B1 ;  /* 0x0000000000017941 */ /* 0x000fea0003800200 */
.L_x_4475:
        /* <DEDUP_REMOVED lines=23> */
.L_x_4482:
        /* <DEDUP_REMOVED lines=13> */
.L_x_4484:
[----:B------:R-:W-:Y:S05]  /*ce90*/  BSYNC.RECONVERGENT B2 ;  /* 0x0000000000027941 */ /* 0x000fea0003800200 */
.L_x_4483:
        /* <DEDUP_REMOVED lines=43> */
.L_x_4481:
[----:B------:R-:W-:Y:S05]  /*d150*/  BSYNC.RECONVERGENT B1 ;  /* 0x0000000000017941 */ /* 0x000fea0003800200 */
.L_x_4480:
        /* <DEDUP_REMOVED lines=25> */
.L_x_4487:
        /* <DEDUP_REMOVED lines=13> */
.L_x_4489:
[----:B------:R-:W-:Y:S05]  /*d3c0*/  BSYNC.RECONVERGENT B2 ;  /* 0x0000000000027941 */ /* 0x000fea0003800200 */
.L_x_4488:
        /* <DEDUP_REMOVED lines=43> */
.L_x_4486:
[----:B------:R-:W-:Y:S05]  /*d680*/  BSYNC.RECONVERGENT B1 ;  /* 0x0000000000017941 */ /* 0x000fea0003800200 */
.L_x_4485:
        /* <DEDUP_REMOVED lines=23> */
.L_x_4492:
        /* <DEDUP_REMOVED lines=13> */
.L_x_4494:
[----:B------:R-:W-:Y:S05]  /*d8d0*/  BSYNC.RECONVERGENT B2 ;  /* 0x0000000000027941 */ /* 0x000fea0003800200 */
.L_x_4493:
        /* <DEDUP_REMOVED lines=43> */
.L_x_4491:
[----:B------:R-:W-:Y:S05]  /*db90*/  BSYNC.RECONVERGENT B1 ;  /* 0x0000000000017941 */ /* 0x000fea0003800200 */
.L_x_4490:
        /* <DEDUP_REMOVED lines=25> */
.L_x_4497:
        /* <DEDUP_REMOVED lines=15> */
.L_x_4499:
[----:B------:R-:W-:Y:S05]  /*de20*/  BSYNC.RECONVERGENT B2 ;  /* 0x0000000000027941 */ /* 0x000fea0003800200 */
.L_x_4498:
        /* <DEDUP_REMOVED lines=43> */
.L_x_4496:
[----:B------:R-:W-:Y:S05]  /*e0e0*/  BSYNC.RECONVERGENT B1 ;  /* 0x0000000000017941 */ /* 0x000fea0003800200 */
.L_x_4495:
        /* <DEDUP_REMOVED lines=15> */
.L_x_4459:
        /* <DEDUP_REMOVED lines=16> */
.L_x_4503:
        /* <DEDUP_REMOVED lines=13> */
.L_x_4505:
[----:B------:R-:W-:Y:S05]  /*e3b0*/  BSYNC.RECONVERGENT B2 ;  /* 0x0000000000027941 */ /* 0x000fea0003800200 */
.L_x_4504:
        /* <DEDUP_REMOVED lines=43> */
.L_x_4502:
[----:B------:R-:W-:Y:S05]  /*e670*/  BSYNC.RECONVERGENT B1 ;  /* 0x0000000000017941 */ /* 0x000fea0003800200 */
.L_x_4501:
        /* <DEDUP_REMOVED lines=26> */
.L_x_4508:
        /* <DEDUP_REMOVED lines=13> */
.L_x_4510:
[----:B------:R-:W-:Y:S05]  /*e8f0*/  BSYNC.RECONVERGENT B2 ;  /* 0x0000000000027941 */ /* 0x000fea0003800200 */
.L_x_4509:
        /* <DEDUP_REMOVED lines=43> */
.L_x_4507:
[----:B------:R-:W-:Y:S05]  /*ebb0*/  BSYNC.RECONVERGENT B1 ;  /* 0x0000000000017941 */ /* 0x000fea0003800200 */
.L_x_4506:
[----:B------:R-:W-:Y:S01]  /*ebc0*/  I2FP.F32.U32 R3, R3 ;  /* 0x0000000300037245 */ /* 0x000fe20000201000 */
[----:B------:R-:W-:Y:S01]  /*ebd0*/  BSSY.RECONVERGENT B1, `(.L_x_4511) ;  /* 0x000004e000017945 */ /* 0x000fe20003800200 */
[----:B------:R-:W-:Y:S01]  /*ebe0*/  ISETP.NE.AND P2, PT, R68, 0x1, PT ;  /* 0x000000014400780c */ /* 0x000fe20003f45270 */
[----:B------:R-:W-:Y:S01]  /*ebf0*/  IMAD.MOV.U32 R70, RZ, RZ, 0x2 ;  /* 0x00000002ff467424 */ /* 0x000fe200078e00ff */
[----:B------:R-:W-:Y:S01]  /*ec00*/  SHF.L.U32 R72, R72, 0x10, RZ ;  /* 0x0000001048487819 */ /* 0x000fe200000006ff */
[----:B------:R-:W-:-:S04]  /*ec10*/  FFMA.FTZ R3, R3, R84, 1.1641532182693481445e-10 ;  /* 0x2f00000003037423 */ /* 0x000fc80000010054 */
[----:B------:R-:W-:Y:S01]  /*ec20*/  FMUL.FTZ R69, R72, UR4 ;  /* 0x0000000448457c20 */ /* 0x000fe20008410000 */
[----:B------:R-:W-:Y:S01]  /*ec30*/  FSETP.GTU.FTZ.AND P1, PT, R3, R88, PT ;  /* 0x000000580300720b */ /* 0x000fe20003f3c000 */
[----:B------:R-:W-:Y:S02]  /*ec40*/  IMAD.MOV.U32 R3, RZ, RZ, R0 ;  /* 0x000000ffff037224 */ /* 0x000fe400078e0000 */
[----:B------:R-:W-:Y:S01]  /*ec50*/  FMUL.FTZ R69, R69, R86 ;  /* 0x0000005645457220 */ /* 0x000fe20000410000 */
[----:B------:R-:W-:-:S04]  /*ec60*/  PLOP3.LUT P3, PT, P1, PT, PT, 0x8, 0x80 ;  /* 0x000000000080781c */ /* 0x000fc80000f6e170 */
[----:B------:R-:W-:Y:S02]  /*ec70*/  FSEL R79, R69, RZ, !P1 ;  /* 0x000000ff454f7208 */ /* 0x000fe40004800000 */
[----:B------:R-:W-:Y:S01]  /*ec80*/  P2R R82, PR, RZ, 0x8 ;  /* 0x00000008ff527803 */ /* 0x000fe20000000000 */
        /* <DEDUP_REMOVED lines=9> */
.L_x_4513:
        /* <DEDUP_REMOVED lines=13> */
.L_x_4515:
[----:B------:R-:W-:Y:S05]  /*edf0*/  BSYNC.RECONVERGENT B2 ;  /* 0x0000000000027941 */ /* 0x000fea0003800200 */
.L_x_4514:
        /* <DEDUP_REMOVED lines=43> */
.L_x_4512:
[----:B------:R-:W-:Y:S05]  /*f0b0*/  BSYNC.RECONVERGENT B1 ;  /* 0x0000000000017941 */ /* 0x000fea0003800200 */
.L_x_4511:
        /* <DEDUP_REMOVED lines=9> */
[----:B------:R-:W-:-:S04]  /*f150*/  PRMT R3, R73, 0x7632, R3 ;  /* 0x0000763249037816 */ /* 0x000fc80000000003 */
        /* <DEDUP_REMOVED lines=12> */
.L_x_4518:
        /* <DEDUP_REMOVED lines=13> */
.L_x_4520:
[----:B------:R-:W-:Y:S05]  /*f2f0*/  BSYNC.RECONVERGENT B2 ;  /* 0x0000000000027941 */ /* 0x000fea0003800200 */
.L_x_4519:
        /* <DEDUP_REMOVED lines=43> */
.L_x_4517:
[----:B------:R-:W-:Y:S05]  /*f5b0*/  BSYNC.RECONVERGENT B1 ;  /* 0x0000000000017941 */ /* 0x000fea0003800200 */
.L_x_4516:
[----:B------:R-:W-:Y:S01]  /*f5c0*/  I2FP.F32.U32 R69, R69 ;  /* 0x0000004500457245 */ /* 0x000fe20000201000 */
[----:B------:R-:W-:Y:S01]  /*f5d0*/  IMAD.U32 R3, R3, 0x10000, RZ ;  /* 0x0001000003037824 */ /* 0x000fe200078e00ff */
[----:B------:R-:W-:Y:S01]  /*f5e0*/  ISETP.NE.AND P3, PT, R68, 0x1, PT ;  /* 0x000000014400780c */ /* 0x000fe20003f65270 */
[----:B------:R-:W-:Y:S01]  /*f5f0*/  BSSY.RECONVERGENT B1, `(.L_x_4521) ;  /* 0x000004b000017945 */ /* 0x000fe20003800200 */
[----:B------:R-:W-:Y:S01]  /*f600*/  MOV R70, 0x2 ;  /* 0x0000000200467802 */ /* 0x000fe20000000f00 */
        /* <DEDUP_REMOVED lines=16> */
.L_x_4523:
        /* <DEDUP_REMOVED lines=13> */
.L_x_4525:
[----:B------:R-:W-:Y:S05]  /*f7e0*/  BSYNC.RECONVERGENT B2 ;  /* 0x0000000000027941 */ /* 0x000fea0003800200 */
.L_x_4524:
        /* <DEDUP_REMOVED lines=43> */
.L_x_4522:
[----:B------:R-:W-:Y:S05]  /*faa0*/  BSYNC.RECONVERGENT B1 ;  /* 0x0000000000017941 */ /* 0x000fea0003800200 */
.L_x_4521:
[----:B------:R-:W-:Y:S01]  /*fab0*/  I2FP.F32.U32 R3, R3 ;  /* 0x0000000300037245 */ /* 0x000fe20000201000 */
[----:B------:R-:W-:Y:S01]  /*fac0*/  IMAD.U32 R68, R74, 0x10000, RZ ;  /* 0x000100004a447824 */ /* 0x000fe200078e00ff */
[----:B------:R-:W-:Y:S01]  /*fad0*/  ISETP.NE.AND P4, PT, R70, 0x1, PT ;  /* 0x000000014600780c */ /* 0x000fe20003f85270 */
[----:B------:R-:W-:Y:S01]  /*fae0*/  BSSY.RECONVERGENT B1, `(.L_x_4526) ;  /* 0x000004c000017945 */ /* 0x000fe20003800200 */
[----:B------:R-:W-:Y:S01]  /*faf0*/  PRMT R74, R74, 0x7632, R74 ;  /* 0x000076324a4a7816 */ /* 0x000fe2000000004a */
[----:B------:R-:W-:Y:S01]  /*fb00*/  FFMA.FTZ R3, R3, R84, 1.1641532182693481445e-10 ;  /* 0x2f00000003037423 */ /* 0x000fe20000010054 */
[----:B------:R-:W-:Y:S01]  /*fb10*/  FMUL.FTZ R69, R68, UR4 ;  /* 0x0000000444457c20 */ /* 0x000fe20008410000 */
[----:B------:R-:W-:-:S03]  /*fb20*/  MOV R68, 0x2 ;  /* 0x0000000200447802 */ /* 0x000fc60000000f00 */
        /* <DEDUP_REMOVED lines=14> */
.L_x_4528:
        /* <DEDUP_REMOVED lines=13> */
.L_x_4530:
[----:B------:R-:W-:Y:S05]  /*fce0*/  BSYNC.RECONVERGENT B2 ;  /* 0x0000000000027941 */ /* 0x000fea0003800200 */
.L_x_4529:
        /* <DEDUP_REMOVED lines=43> */
.L_x_4527:
[----:B------:R-:W-:Y:S05]  /*ffa0*/  BSYNC.RECONVERGENT B1 ;  /* 0x0000000000017941 */ /* 0x000fea0003800200 */
.L_x_4526:
        /* <DEDUP_REMOVED lines=21> */
.L_x_4533:
        /* <DEDUP_REMOVED lines=13> */
.L_x_4535:
[----:B------:R-:W-:Y:S05]  /*101d0*/  BSYNC.RECONVERGENT B2 ;  /* 0x0000000000027941 */ /* 0x000fea0003800200 */
.L_x_4534:
        /* <DEDUP_REMOVED lines=43> */
.L_x_4532:
[----:B------:R-:W-:Y:S05]  /*10490*/  BSYNC.RECONVERGENT B1 ;  /* 0x0000000000017941 */ /* 0x000fea0003800200 */
.L_x_4531:
        /* <DEDUP_REMOVED lines=9> */
[----:B------:R-:W-:Y:S02]  /*10530*/  MOV R3, 0x2 ;  /* 0x0000000200037802 */ /* 0x000fe40000000f00 */
        /* <DEDUP_REMOVED lines=12> */
.L_x_4538:
        /* <DEDUP_REMOVED lines=15> */
.L_x_4540:
[----:B------:R-:W-:Y:S05]  /*106f0*/  BSYNC.RECONVERGENT B2 ;  /* 0x0000000000027941 */ /* 0x000fea0003800200 */
.L_x_4539:
        /* <DEDUP_REMOVED lines=43> */
.L_x_4537:
[----:B------:R-:W-:Y:S05]  /*109b0*/  BSYNC.RECONVERGENT B1 ;  /* 0x0000000000017941 */ /* 0x000fea0003800200 */
.L_x_4536:
[----:B------:R-:W-:Y:S01]  /*109c0*/  I2FP.F32.U32 R69, R69 ;  /* 0x0000004500457245 */ /* 0x000fe20000201000 */
[----:B------:R-:W-:Y:S01]  /*109d0*/  IMAD.U32 R90, R90, 0x10000, RZ ;  /* 0x000100005a5a7824 */ /* 0x000fe200078e00ff */
[----:B------:R-:W-:Y:S02]  /*109e0*/  F2FP.BF16.F32.PACK_AB R70, R93, R95 ;  /* 0x0000005f5d46723e */ /* 0x000fe400000010ff */
[----:B------:R-:W-:Y:S01]  /*109f0*/  F2FP.BF16.F32.PACK_AB R68, R79, R77 ;  /* 0x0000004d4f44723e */ /* 0x000fe200000010ff */
[----:B------:R-:W-:Y:S01]  /*10a00*/  FFMA.FTZ R69, R69, R84, 1.1641532182693481445e-10 ;  /* 0x2f00000045457423 */ /* 0x000fe20000010054 */
[----:B------:R-:W-:-:S04]  /*10a10*/  FMUL.FTZ R71, R90, UR4 ;  /* 0x000000045a477c20 */ /* 0x000fc80008410000 */
[----:B------:R-:W-:Y:S01]  /*10a20*/  FMUL.FTZ R71, R71, R86 ;  /* 0x0000005647477220 */ /* 0x000fe20000410000 */
[----:B------:R-:W-:Y:S02]  /*10a30*/  FSETP.GTU.FTZ.AND P6, PT, R69, R88, PT ;  /* 0x000000584500720b */ /* 0x000fe40003fdc000 */
[----:B------:R-:W-:Y:S02]  /*10a40*/  F2FP.BF16.F32.PACK_AB R69, R91, R89 ;  /* 0x000000595b45723e */ /* 0x000fe400000010ff */
[----:B------:R-:W-:Y:S02]  /*10a50*/  FSEL R115, R71, RZ, !P6 ;  /* 0x000000ff47737208 */ /* 0x000fe40007000000 */
[----:B------:R-:W-:Y:S02]  /*10a60*/  PLOP3.LUT P6, PT, P6, PT, PT, 0x8, 0x80 ;  /* 0x000000000080781c */ /* 0x000fe400037ce170 */
[----:B------:R-:W-:-:S11]  /*10a70*/  F2FP.BF16.F32.PACK_AB R71, R115, R113 ;  /* 0x000000717347723e */ /* 0x000fd600000010ff */
.L_x_4500:
        /* <DEDUP_REMOVED lines=21> */
.L_x_4458:
[----:B------:R-:W-:Y:S05]  /*10bd0*/  BSYNC.RECONVERGENT B0 ;  /* 0x0000000000007941 */ /* 0x000fea0003800200 */
.L_x_4457:
[----:B------:R-:W-:Y:S01]  /*10be0*/  ISETP.NE.AND P3, PT, R18, RZ, PT ;  /* 0x000000ff1200720c */ /* 0x000fe20003f65270 */
[----:B------:R-:W-:Y:S01]  /*10bf0*/  FADD.FTZ R18, RZ, R15 ;  /* 0x0000000fff127221 */ /* 0x000fe20000010000 */
[C---:B------:R-:W-:Y:S01]  /*10c00*/  ISETP.GT.U32.AND P2, PT, R10.reuse, 0x1ff, PT ;  /* 0x000001ff0a00780c */ /* 0x040fe20003f44070 */
[----:B------:R-:W1:Y:S01]  /*10c10*/  S2UR UR5, SR_CgaCtaId ;  /* 0x00000000000579c3 */ /* 0x000e620000008800 */
[----:B------:R-:W-:Y:S01]  /*10c20*/  ISETP.GT.U32.AND P1, PT, R10, 0x2ff, PT ;  /* 0x000002ff0a00780c */ /* 0x000fe20003f24070 */
[----:B------:R-:W-:Y:S01]  /*10c30*/  FADD.FTZ R18, R13, R18 ;  /* 0x000000120d127221 */ /* 0x000fe20000010000 */
[----:B------:R-:W-:Y:S01]  /*10c40*/  UMOV UR4, 0x400 ;  /* 0x0000040000047882 */ /* 0x000fe20000000000 */
[----:B------:R-:W-:Y:S01]  /*10c50*/  MOV R121, UR10 ;  /* 0x0000000a00797c02 */ /* 0x000fe20008000f00 */
[----:B------:R-:W-:Y:S01]  /*10c60*/  BSSY.RECONVERGENT B0, `(.L_x_4541) ;  /* 0x00000d0000007945 */ /* 0x000fe20003800200 */
        /* <DEDUP_REMOVED lines=129> */
[----:B------:R-:W-:Y:S01]  /*11480*/  FMUL.FTZ R117, R117, R68 ;  /* 0x0000004475757220 */ /* 0x000fe20000410000 */
[----:B------:R-:W-:Y:S02]  /*11490*/  I2FP.F32.S32 R68, R78 ;  /* 0x0000004e00447245 */ /* 0x000fe40000201400 */
[----:B---3--:R-:W-:Y:S01]  /*114a0*/  IADD3 R78, PT, PT, R78, R75, RZ ;  /* 0x0000004b4e4e7210 */ /* 0x008fe20007ffe0ff */
[----:B------:R-:W-:Y:S01]  /*114b0*/  FFMA.FTZ R71, R82, R117, R71 ;  /* 0x0000007552477223 */ /* 0x000fe20000010047 */
[----:B------:R-:W1:Y:S01]  /*114c0*/  MUFU.RCP R72, R68 ;  /* 0x0000004400487308 */ /* 0x000e620000001000 */
[----:B------:R-:W-:Y:S02]  /*114d0*/  I2FP.F32.S32 R75, R75 ;  /* 0x0000004b004b7245 */ /* 0x000fe40000201400 */
[----:B------:R-:W-:Y:S01]  /*114e0*/  I2FP.F32.S32 R78, R78 ;  /* 0x0000004e004e7245 */ /* 0x000fe20000201400 */
[----:B------:R-:W2:Y:S05]  /*114f0*/  SHFL.DOWN PT, R18, R71, 0x2, 0x1f ;  /* 0x08401f0047127f89 */ /* 0x000eaa00000e0000 */
        /* <DEDUP_REMOVED lines=9> */
[----:B------:R-:W-:Y:S01]  /*11590*/  FMUL.FTZ R80, R80, R119 ;  /* 0x0000007750507220 */ /* 0x000fe20000410000 */
[----:B------:R-:W-:-:S03]  /*115a0*/  IMAD.U32 R119, RZ, RZ, UR10 ;  /* 0x0000000aff777e24 */ /* 0x000fc6000f8e00ff */
[----:B------:R-:W-:Y:S02]  /*115b0*/  FFMA.FTZ R69, R72, R80, R69 ;  /* 0x0000005048457223 */ /* 0x000fe40000010045 */
[----:B------:R-:W1:Y:S03]  /*115c0*/  LDC R72, c[0x0][0x448] ;  /* 0x00011200ff487b82 */ /* 0x000e660000000800 */
[----:B------:R-:W2:Y:S01]  /*115d0*/  SHFL.DOWN PT, R18, R69, 0x1, 0x1f ;  /* 0x08201f0045127f89 */ /* 0x000ea200000e0000 */
[----:B0-----:R-:W-:Y:S01]  /*115e0*/  FADD.FTZ R71, R73, -R70 ;  /* 0x8000004649477221 */ /* 0x001fe20000010000 */
[----:B------:R-:W-:-:S03]  /*115f0*/  FMUL.FTZ R117, R70, R75 ;  /* 0x0000004b46757220 */ /* 0x000fc60000410000 */
[----:B------:R-:W-:Y:S01]  /*11600*/  FMUL.FTZ R71, R71, R71 ;  /* 0x0000004747477220 */ /* 0x000fe20000410000 */
[----:B------:R-:W-:-:S03]  /*11610*/  FFMA.FTZ R117, R68, R73, R117 ;  /* 0x0000004944757223 */ /* 0x000fc60000010075 */
[----:B------:R-:W-:Y:S01]  /*11620*/  FMUL.FTZ R68, R68, R71 ;  /* 0x0000004744447220 */ /* 0x000fe20000410000 */
[----:B---3--:R-:W-:Y:S01]  /*11630*/  FMUL.FTZ R117, R78, R117 ;  /* 0x000000754e757220 */ /* 0x008fe20000410000 */
[----:B--2---:R-:W-:Y:S02]  /*11640*/  FADD.FTZ R71, R69, R18 ;  /* 0x0000001245477221 */ /* 0x004fe40000010000 */
[----:B------:R-:W-:-:S03]  /*11650*/  FMUL.FTZ R68, R68, R75 ;  /* 0x0000004b44447220 */ /* 0x000fc60000410000 */
[----:B------:R-:W0:Y:S01]  /*11660*/  SHFL.IDX PT, R117, R117, RZ, 0x1f ;  /* 0x00001fff75757589 */ /* 0x000e2200000e0000 */
[----:B------:R-:W-:Y:S02]  /*11670*/  FFMA.FTZ R78, R78, R68, R71 ;  /* 0x000000444e4e7223 */ /* 0x000fe40000010047 */
[----:B------:R-:W2:Y:S03]  /*11680*/  @!P2 LDC.64 R70, c[0x0][0x3c0] ;  /* 0x0000f000ff46ab82 */ /* 0x000ea60000000a00 */
[----:B------:R-:W1:Y:S05]  /*11690*/  SHFL.IDX PT, R75, R78, RZ, 0x1f ;  /* 0x00001fff4e4b7589 */ /* 0x000e6a00000e0000 */
[----:B------:R-:W3:Y:S01]  /*116a0*/  @!P2 LDC.64 R68, c[0x0][0x3c8] ;  /* 0x0000f200ff44ab82 */ /* 0x000ee20000000a00 */
[----:B0-----:R-:W-:Y:S01]  /*116b0*/  FMUL.FTZ R18, R117, R117 ;  /* 0x0000007575127220 */ /* 0x001fe20000410000 */
[----:B--2---:R-:W-:-:S04]  /*116c0*/  @!P2 IMAD.WIDE R70, R119, 0x4, R70 ;  /* 0x000000047746a825 */ /* 0x004fc800078e0246 */
[----:B------:R-:W-:Y:S01]  /*116d0*/  FSEL R73, R18, RZ, P1 ;  /* 0x000000ff12497208 */ /* 0x000fe20000800000 */
[----:B-1----:R-:W-:Y:S01]  /*116e0*/  FFMA.FTZ R18, R75, UR15, R72 ;  /* 0x0000000f4b127c23 */ /* 0x002fe20008010048 */
[----:B------:R0:W-:Y:S03]  /*116f0*/  @!P2 STG.E desc[UR6][R70.64], R117 ;  /* 0x000000754600a986 */ /* 0x0001e6000c101906 */
[----:B------:R-:W-:Y:S01]  /*11700*/  FADD.FTZ R73, R18, R73 ;  /* 0x0000004912497221 */ /* 0x000fe20000010000 */
[----:B---3--:R-:W-:Y:S01]  /*11710*/  @!P2 IMAD.WIDE R68, R121, 0x4, R68 ;  /* 0x000000047944a825 */ /* 0x008fe200078e0244 */
[----:B------:R-:W-:Y:S02]  /*11720*/  FSEL R18, R117, RZ, !P1 ;  /* 0x000000ff75127208 */ /* 0x000fe40004800000 */
[----:B------:R-:W1:Y:S02]  /*11730*/  MUFU.RSQ R75, R73 ;  /* 0x00000049004b7308 */ /* 0x000e640000001400 */
[----:B-1----:R0:W-:Y:S01]  /*11740*/  @!P2 STG.E desc[UR6][R68.64], R75 ;  /* 0x0000004b4400a986 */ /* 0x0021e2000c101906 */
[----:B------:R-:W-:Y:S05]  /*11750*/  @!P3 BRA `(.L_x_4542) ;  /* 0x000000000080b947 */ /* 0x000fea0003800000 */
[----:B------:R-:W1:Y:S01]  /*11760*/  LDC.64 R72, c[0x0][0x428] ;  /* 0x00010a00ff487b82 */ /* 0x000e620000000a00 */
[--C-:B0-----:R-:W-:Y:S01]  /*11770*/  FADD.FTZ R68, R15, -R18.reuse ;  /* 0x800000120f447221 */ /* 0x101fe20000010000 */
        /* <DEDUP_REMOVED lines=24> */
[----:B-1----:R-:W-:Y:S01]  /*11900*/  IMAD.WIDE.U32 R72, R14, 0x10, R72 ;  /* 0x000000100e487825 */ /* 0x002fe200078e0048 */
[----:B------:R-:W-:-:S02]  /*11910*/  F2FP.BF16.F32.PACK_AB R69, R78, R71 ;  /* 0x000000474e45723e */ /* 0x000fc400000010ff */
[----:B------:R-:W-:Y:S01]  /*11920*/  F2FP.BF16.F32.PACK_AB R70, R117, R70 ;  /* 0x000000467546723e */ /* 0x000fe200000010ff */
[----:B------:R-:W-:Y:S01]  /*11930*/  VIADD R14, R14, 0x100 ;  /* 0x000001000e0e7836 */ /* 0x000fe20000000000 */
[----:B------:R-:W-:-:S05]  /*11940*/  F2FP.BF16.F32.PACK_AB R71, R86, R119 ;  /* 0x000000775647723e */ /* 0x000fca00000010ff */
[----:B------:R1:W-:Y:S02]  /*11950*/  STG.E.128 desc[UR6][R72.64], R68 ;  /* 0x0000004448007986 */ /* 0x0003e4000c101d06 */
.L_x_4542:
[----:B------:R-:W-:Y:S05]  /*11960*/  BSYNC.RECONVERGENT B0 ;  /* 0x0000000000007941 */ /* 0x000fea0003800200 */
.L_x_4541:
[----:B------:R-:W-:Y:S01]  /*11970*/  ISETP.NE.AND P1, PT, R76, RZ, PT ;  /* 0x000000ff4c00720c */ /* 0x000fe20003f25270 */
[----:B------:R-:W-:-:S12]  /*11980*/  BSSY.RECONVERGENT B0, `(.L_x_4543) ;  /* 0x0000022000007945 */ /* 0x000fd80003800200 */
[----:B------:R-:W-:Y:S05]  /*11990*/  @!P1 BRA `(.L_x_4544) ;  /* 0x0000000000809947 */ /* 0x000fea0003800000 */
[----:B-1----:R-:W1:Y:S01]  /*119a0*/  LDC.64 R72, c[0x0][0x428] ;  /* 0x00010a00ff487b82 */ /* 0x002e620000000a00 */
        /* <DEDUP_REMOVED lines=27> */
[----:B------:R-:W-:Y:S02]  /*11b60*/  F2FP.BF16.F32.PACK_AB R70, R117, R70 ;  /* 0x000000467546723e */ /* 0x000fe400000010ff */
[----:B------:R-:W-:Y:S02]  /*11b70*/  F2FP.BF16.F32.PACK_AB R71, R84, R119 ;  /* 0x000000775447723e */ /* 0x000fe400000010ff */
[----:B------:R-:W-:-:S03]  /*11b80*/  IADD3 R14, PT, PT, R14, 0x100, RZ ;  /* 0x000001000e0e7810 */ /* 0x000fc60007ffe0ff */
[----:B------:R2:W-:Y:S04]  /*11b90*/  STG.E.128 desc[UR6][R72.64], R68 ;  /* 0x0000004448007986 */ /* 0x0005e8000c101d06 */
.L_x_4544:
[----:B------:R-:W-:Y:S05]  /*11ba0*/  BSYNC.RECONVERGENT B0 ;  /* 0x0000000000007941 */ /* 0x000fea0003800200 */
.L_x_4543:
[----:B------:R-:W-:Y:S04]  /*11bb0*/  BSSY.RECONVERGENT B0, `(.L_x_4545) ;  /* 0x0000021000007945 */ /* 0x000fe80003800200 */
[----:B------:R-:W-:Y:S05]  /*11bc0*/  @!P0 BRA `(.L_x_4546) ;  /* 0x00000000007c8947 */ /* 0x000fea0003800000 */
[----:B-12---:R-:W1:Y:S01]  /*11bd0*/  LDC.64 R72, c[0x0][0x428] ;  /* 0x00010a00ff487b82 */ /* 0x006e620000000a00 */
        /* <DEDUP_REMOVED lines=24> */
[----:B-1----:R-:W-:Y:S01]  /*11d60*/  IMAD.WIDE.U32 R72, R14, 0x10, R72 ;  /* 0x000000100e487825 */ /* 0x002fe200078e0048 */
[----:B------:R-:W-:-:S02]  /*11d70*/  F2FP.BF16.F32.PACK_AB R71, R18, R71 ;  /* 0x000000471247723e */ /* 0x000fc400000010ff */
[----:B------:R-:W-:Y:S02]  /*11d80*/  F2FP.BF16.F32.PACK_AB R70, R80, R117 ;  /* 0x000000755046723e */ /* 0x000fe400000010ff */
[----:B------:R-:W-:Y:S02]  /*11d90*/  F2FP.BF16.F32.PACK_AB R69, R76, R69 ;  /* 0x000000454c45723e */ /* 0x000fe400000010ff */
[----:B------:R-:W-:-:S05]  /*11da0*/  F2FP.BF16.F32.PACK_AB R68, R75, R68 ;  /* 0x000000444b44723e */ /* 0x000fca00000010ff */
[----:B------:R3:W-:Y:S02]  /*11db0*/  STG.E.128 desc[UR6][R72.64], R68 ;  /* 0x0000004448007986 */ /* 0x0007e4000c101d06 */
.L_x_4546:
[----:B------:R-:W-:Y:S05]  /*11dc0*/  BSYNC.RECONVERGENT B0 ;  /* 0x0000000000007941 */ /* 0x000fea0003800200 */
.L_x_4545:
[----:B------:R-:W-:Y:S02]  /*11dd0*/  UIADD3 UR10, UPT, UPT, UR10, UR16, URZ ;  /* 0x000000100a0a7290 */ /* 0x000fe4000fffe0ff */
[----:B------:R-:W-:Y:S02]  /*11de0*/  UPLOP3.LUT UP2, UPT, UPT, UPT, UP2, 0x40, 0x4 ;  /* 0x000000000004789c */ /* 0x000fe40003f4e820 */
[----:B------:R-:W-:-:S09]  /*11df0*/  UISETP.GE.AND UP1, UPT, UR10, UR17, UPT ;  /* 0x000000110a00728c */ /* 0x000fd2000bf26270 */
[----:B------:R-:W-:Y:S05]  /*11e00*/  BRA.U !UP1, `(.L_x_4547) ;  /* 0xfffffeed09a87547 */ /* 0x000fea000b83ffff */
[----:B------:R-:W-:Y:S05]  /*11e10*/  EXIT ;  /* 0x000000000000794d */ /* 0x000fea0003800000 */
.L_x_4548:
        /* <DEDUP_REMOVED lines=14> */
.L_x_20943:


//--------------------- .text._ZN10layer_norm13ln_fwd_kernelINS_13Kernel_traitsIf13__nv_bfloat16S2_S2_fjLj6144ELj1ELj1ELj8ELj16ENS_18Kernel_traits_baseILj6144EfS2_S2_S2_fjLj256EEEEELb1ELb0ELb0ELb1EEEvNS_9FwdParamsE --------------------------
	.section	.text._ZN10layer_norm13ln_fwd_kernelINS_13Kernel_traitsIf13__nv_bfloat16S2_S2_fjLj6144ELj1ELj1ELj8ELj16ENS_18Kernel_traits_baseILj6144EfS2_S2_S2_fjLj256EEEEELb1ELb0ELb0ELb1EEEvNS_9FwdParamsE,"ax",@progbits
	.align	128
        .global         _ZN10layer_norm13ln_fwd_kernelINS_13Kernel_traitsIf13__nv_bfloat16S2_S2_fjLj6144ELj1ELj1ELj8ELj16ENS_18Kernel_traits_baseILj6144EfS2_S2_S2_fjLj256EEEEELb1ELb0ELb0ELb1EEEvNS_9FwdParamsE
        .type           _ZN10layer_norm13ln_fwd_kernelINS_13Kernel_traitsIf13__nv_bfloat16S2_S2_fjLj6144ELj1ELj1ELj8ELj16ENS_18Kernel_traits_baseILj6144EfS2_S2_S2_fjLj256EEEEELb1ELb0ELb0ELb1EEEvNS_9FwdParamsE,@function
        .size           _ZN10layer_norm13ln_fwd_kernelINS_13Kernel_traitsIf13__nv_bfloat16S2_S2_fjLj6144ELj1ELj1ELj8ELj16ENS_18Kernel_traits_baseILj6144EfS2_S2_S2_fjLj256EEEEELb1ELb0ELb0ELb1EEEvNS_9FwdParamsE,(.L_x_20944 - _ZN10layer_norm13ln_fwd_kernelINS_13Kernel_traitsIf13__nv_bfloat16S2_S2_fjLj6144ELj1ELj1ELj8ELj16ENS_18Kernel_traits_baseILj6144EfS2_S2_S2_fjLj256EEEEELb1ELb0ELb0ELb1EEEvNS_9FwdParamsE)
        .other          _ZN10layer_norm13ln_fwd_kernelINS_13Kernel_traitsIf13__nv_bfloat16S2_S2_fjLj6144ELj1ELj1ELj8ELj16ENS_18Kernel_traits_baseILj6144EfS2_S2_S2_fjLj256EEEEELb1ELb0ELb0ELb1EEEvNS_9FwdParamsE,@"STO_CUDA_ENTRY STV_DEFAULT"
_ZN10layer_norm13ln_fwd_kernelINS_13Kernel_traitsIf13__nv_bfloat16S2_S2_fjLj6144ELj1ELj1ELj8ELj16ENS_18Kernel_traits_baseILj6144EfS2_S2_S2_fjLj256EEEEELb1ELb0ELb0ELb1EEEvNS_9FwdParamsE:
.text._ZN10layer_norm13ln_fwd_kernelINS_13Kernel_traitsIf13__nv_bfloat16S2_S2_fjLj6144ELj1ELj1ELj8ELj16ENS_18Kernel_traits_baseILj6144EfS2_S2_S2_fjLj256EEEEELb1ELb0ELb0ELb1EEEvNS_9FwdParamsE:
[----:B------:R-:W-:Y:S01]  /*0000*/  LDC R1, c[0x0][0x37c] ;  /* 0x0000df00ff017b82 */ /* 0x000fe20000000800 */
[----:B------:R-:W0:Y:S07]  /*0010*/  LDCU.U8 UR4, c[0x0][0x464] ;  /* 0x00008c80ff0477ac */ /* 0x000e2e0008000000 */
[----:B------:R-:W1:Y:S01]  /*0020*/  LDC R80, c[0x0][0x458] ;  /* 0x00011600ff507b82 */ /* 0x000e620000000800 */
[----:B------:R-:W2:Y:S01]  /*0030*/  LDCU.64 UR10, c[0x0][0x450] ;  /* 0x00008a00ff0a77ac */ /* 0x000ea20008000a00 */
[----:B------:R-:W3:Y:S06]  /*0040*/  LDCU.64 UR8, c[0x0][0x358] ;  /* 0x00006b00ff0877ac */ /* 0x000eec0008000a00 */
[----:B------:R-:W1:Y:S01]  /*0050*/  LDC R81, c[0x0][0x45c] ;  /* 0x00011700ff517b82 */ /* 0x000e620000000800 */
[----:B0-----:R-:W-:Y:S01]  /*0060*/  ISETP.NE.AND P1, PT, RZ, UR4, PT ;  /* 0x00000004ff007c0c */ /* 0x001fe2000bf25270 */
[----:B------:R-:W0:Y:S01]  /*0070*/  LDCU.64 UR4, c[0x0][0x438] ;  /* 0x00008700ff0477ac */ /* 0x000e220008000a00 */
[----:B------:R-:W4:Y:S01]  /*0080*/  S2R R3, SR_TID.X ;  /* 0x0000000000037919 */ /* 0x000f220000002100 */
[----:B--2---:R-:W-:-:S02]  /*0090*/  IMAD.U32 R4, RZ, RZ, UR10 ;  /* 0x0000000aff047e24 */ /* 0x004fc4000f8e00ff */
[----:B------:R-:W-:-:S08]  /*00a0*/  IMAD.U32 R5, RZ, RZ, UR11 ;  /* 0x0000000bff057e24 */ /* 0x000fd0000f8e00ff */
[----:B---3--:R-:W2:Y:S01]  /*00b0*/  @P1 LDG.E.64 R4, desc[UR8][R4.64] ;  /* 0x0000000804041981 */ /* 0x008ea2000c1e1b00 */
[----:B------:R-:W3:Y:S03]  /*00c0*/  S2UR UR16, SR_CTAID.X ;  /* 0x00000000001079c3 */ /* 0x000ee60000002500 */
[----:B-1----:R-:W2:Y:S01]  /*00d0*/  @P1 LDG.E.64 R6, desc[UR8][R80.64] ;  /* 0x0000000850061981 */ /* 0x002ea2000c1e1b00 */
[----:B0-----:R-:W-:Y:S01]  /*00e0*/  ISETP.NE.U32.AND P0, PT, RZ, UR4, PT ;  /* 0x00000004ff007c0c */ /* 0x001fe2000bf05070 */
[----:B------:R-:W3:Y:S03]  /*00f0*/  LDCU UR4, c[0x0][0x384] ;  /* 0x00007080ff0477ac */ /* 0x000ee60008000800 */
[----:B------:R-:W0:Y:S01]  /*0100*/  @P1 LDC R13, c[0x0][0x460] ;  /* 0x00011800ff0d1b82 */ /* 0x000e220000000800 */
[----:B------:R-:W-:-:S13]  /*0110*/  ISETP.NE.AND.EX P0, PT, RZ, UR5, PT, P0 ;  /* 0x00000005ff007c0c */ /* 0x000fda000bf05300 */
[----:B------:R-:W4:Y:S08]  /*0120*/  @P0 LDC.64 R8, c[0x0][0x3d0] ;  /* 0x0000f400ff080b82 */ /* 0x000f300000000a00 */
[----:B------:R-:W1:Y:S01]  /*0130*/  @P0 LDC.64 R10, c[0x0][0x438] ;  /* 0x00010e00ff0a0b82 */ /* 0x000e620000000a00 */
[----:B----4-:R-:W-:-:S05]  /*0140*/  @P0 IMAD.WIDE.U32 R8, R3, 0x20, R8 ;  /* 0x0000002003080825 */ /* 0x010fca00078e0008 */
[----:B------:R4:W5:Y:S01]  /*0150*/  @P0 LDG.E.128 R68, desc[UR8][R8.64] ;  /* 0x0000000808440981 */ /* 0x000962000c1e1d00 */
[----:B-1----:R-:W-:-:S03]  /*0160*/  @P0 IMAD.WIDE.U32 R10, R3, 0x20, R10 ;  /* 0x00000020030a0825 */ /* 0x002fc600078e000a */
[----:B------:R4:W5:Y:S04]  /*0170*/  @P0 LDG.E.128 R64, desc[UR8][R8.64+0x10] ;  /* 0x0000100808400981 */ /* 0x000968000c1e1d00 */
        /* <DEDUP_REMOVED lines=9> */
[----:B------:R4:W5:Y:S01]  /*0210*/  @P0 LDG.E.128 R24, desc[UR8][R10.64+0x4010] ;  /* 0x004010080a180981 */ /* 0x000962000c1e1d00 */
[----:B------:R-:W1:Y:S01]  /*0220*/  LDC R0, c[0x0][0x360] ;  /* 0x0000d800ff007b82 */ /* 0x000e620000000800 */
[----:B---3--:R-:W-:-:S06]  /*0230*/  UISETP.GE.AND UP0, UPT, UR16, UR4, UPT ;  /* 0x000000041000728c */ /* 0x008fcc000bf06270 */
[----:B------:R-:W-:Y:S02]  /*0240*/  PLOP3.LUT P3, PT, PT, PT, UP0, 0x80, 0x8 ;  /* 0x000000000008781c */ /* 0x000fe40003f6f008 */
[----:B--2---:R-:W-:Y:S02]  /*0250*/  @P1 R2UR UR10, R4 ;  /* 0x00000000040a12ca */ /* 0x004fe400000e0000 */
[----:B0-----:R-:W-:Y:S02]  /*0260*/  @P1 IADD3 R80, P2, PT, R6, R13, RZ ;  /* 0x0000000d06501210 */ /* 0x001fe40007f5e0ff */
[----:B------:R-:W-:Y:S02]  /*0270*/  @P1 R2UR UR11, R5 ;  /* 0x00000000050b12ca */ /* 0x000fe400000e0000 */
[----:B------:R-:W-:Y:S01]  /*0280*/  @P1 IADD3.X R81, PT, PT, RZ, R7, RZ, P2, !PT ;  /* 0x00000007ff511210 */ /* 0x000fe200017fe4ff */
[----:B-1----:R-:W-:-:S06]  /*0290*/  IMAD R4, R0, UR16, R3 ;  /* 0x0000001000047c24 */ /* 0x002fcc000f8e0203 */
[----:B------:R-:W-:Y:S01]  /*02a0*/  UIADD3 UR20, UPT, UPT, UR10, -0x61c88647, URZ ;  /* 0x9e3779b90a147890 */ /* 0x000fe2000fffe0ff */
[----:B------:R-:W-:Y:S01]  /*02b0*/  SHF.R.U64 R5, R80, 0x2, R81 ;  /* 0x0000000250057819 */ /* 0x000fe20000001251 */
[----:B----4-:R-:W-:Y:S10]  /*02c0*/  @P0 BRA `(.L_x_4549) ;  /* 0x0000000000500947 */ /* 0x010ff40003800000 */
[----:B------:R-:W0:Y:S02]  /*02d0*/  LDC.64 R6, c[0x0][0x3d0] ;  /* 0x0000f400ff067b82 */ /* 0x000e240000000a00 */
[----:B0-----:R-:W-:-:S05]  /*02e0*/  IMAD.WIDE.U32 R6, R3, 0x20, R6 ;  /* 0x0000002003067825 */ /* 0x001fca00078e0006 */
[----:B-----5:R0:W5:Y:S04]  /*02f0*/  LDG.E.128 R68, desc[UR8][R6.64] ;  /* 0x0000000806447981 */ /* 0x020168000c1e1d00 */
        /* <DEDUP_REMOVED lines=17> */
.L_x_4549:
[----:B------:R-:W-:Y:S05]  /*0410*/  @P3 EXIT ;  /* 0x000000000000394d */ /* 0x000fea0003800000 */
[----:B------:R-:W-:Y:S01]  /*0420*/  IMAD.HI.U32 R7, R4, -0x326172a9, RZ ;  /* 0xcd9e8d5704077827 */ /* 0x000fe200078e00ff */
[----:B------:R-:W-:Y:S01]  /*0430*/  SHF.R.U32.HI R6, RZ, 0x2, R81 ;  /* 0x00000002ff067819 */ /* 0x000fe20000011651 */
[----:B------:R-:W-:Y:S01]  /*0440*/  UIADD3 UR21, UPT, UPT, UR11, -0x4498517b, URZ ;  /* 0xbb67ae850b157890 */ /* 0x000fe2000fffe0ff */
[----:B------:R-:W-:Y:S01]  /*0450*/  LOP3.LUT R80, R80, 0x3, RZ, 0xc0, !PT ;  /* 0x0000000350507812 */ /* 0x000fe200078ec0ff */
[C---:B------:R-:W-:Y:S01]  /*0460*/  IMAD.HI.U32 R0, R5.reuse, -0x2daee0ad, RZ ;  /* 0xd2511f5305007827 */ /* 0x040fe200078e00ff */
[----:B------:R-:W-:Y:S01]  /*0470*/  LOP3.LUT R7, R6, UR10, R7, 0x96, !PT ;  /* 0x0000000a06077c12 */ /* 0x000fe2000f8e9607 */
[----:B------:R-:W-:Y:S02]  /*0480*/  UIADD3 UR22, UPT, UPT, UR10, 0x3c6ef372, URZ ;  /* 0x3c6ef3720a167890 */ /* 0x000fe4000fffe0ff */
[----:B------:R-:W-:Y:S01]  /*0490*/  IMAD R11, R5, -0x2daee0ad, RZ ;  /* 0xd2511f53050b7824 */ /* 0x000fe200078e02ff */
[----:B------:R-:W-:Y:S01]  /*04a0*/  LOP3.LUT R0, R0, UR11, RZ, 0x3c, !PT ;  /* 0x0000000b00007c12 */ /* 0x000fe2000f8e3cff */
[----:B------:R-:W-:Y:S01]  /*04b0*/  IMAD.HI.U32 R8, R7, -0x2daee0ad, RZ ;  /* 0xd2511f5307087827 */ /* 0x000fe200078e00ff */
[----:B------:R-:W-:-:S02]  /*04c0*/  UIADD3 UR23, UPT, UPT, UR11, 0x76cf5d0a, URZ ;  /* 0x76cf5d0a0b177890 */ /* 0x000fc4000fffe0ff */
[----:B------:R-:W-:Y:S01]  /*04d0*/  UIADD3 UR25, UPT, UPT, UR11, 0x32370b8f, URZ ;  /* 0x32370b8f0b197890 */ /* 0x000fe2000fffe0ff */
[----:B------:R-:W-:Y:S01]  /*04e0*/  IMAD R9, R4, -0x326172a9, RZ ;  /* 0xcd9e8d5704097824 */ /* 0x000fe200078e02ff */
[----:B------:R-:W-:Y:S01]  /*04f0*/  LOP3.LUT R8, R11, UR21, R8, 0x96, !PT ;  /* 0x000000150b087c12 */ /* 0x000fe2000f8e9608 */
[C---:B------:R-:W-:Y:S01]  /*0500*/  IMAD.HI.U32 R2, R0.reuse, -0x326172a9, RZ ;  /* 0xcd9e8d5700027827 */ /* 0x040fe200078e00ff */
[----:B------:R-:W-:Y:S02]  /*0510*/  UIADD3 UR24, UPT, UPT, UR10, -0x255992d5, URZ ;  /* 0xdaa66d2b0a187890 */ /* 0x000fe4000fffe0ff */
[----:B------:R-:W-:Y:S01]  /*0520*/  UIADD3 UR26, UPT, UPT, UR10, 0x78dde6e4, URZ ;  /* 0x78dde6e40a1a7890 */ /* 0x000fe2000fffe0ff */
[----:B------:R-:W-:Y:S01]  /*0530*/  IMAD R10, R7, -0x2daee0ad, RZ ;  /* 0xd2511f53070a7824 */ /* 0x000fe200078e02ff */
[----:B------:R-:W-:Y:S01]  /*0540*/  LOP3.LUT R2, R9, UR20, R2, 0x96, !PT ;  /* 0x0000001409027c12 */ /* 0x000fe2000f8e9602 */
[----:B------:R-:W-:Y:S01]  /*0550*/  IMAD R9, R0, -0x326172a9, RZ ;  /* 0xcd9e8d5700097824 */ /* 0x000fe200078e02ff */
[----:B------:R-:W-:Y:S01]  /*0560*/  UIADD3 UR27, UPT, UPT, UR11, -0x126145ec, URZ ;  /* 0xed9eba140b1b7890 */ /* 0x000fe2000fffe0ff */
[----:B------:R-:W-:Y:S01]  /*0570*/  IMAD.HI.U32 R0, R8, -0x326172a9, RZ ;  /* 0xcd9e8d5708007827 */ /* 0x000fe200078e00ff */
[----:B------:R-:W-:-:S02]  /*0580*/  UIADD3 UR29, UPT, UPT, UR11, -0x56f99767, URZ ;  /* 0xa90668990b1d7890 */ /* 0x000fc4000fffe0ff */
[----:B------:R-:W-:Y:S01]  /*0590*/  UIADD3 UR28, UPT, UPT, UR10, 0x1715609d, URZ ;  /* 0x1715609d0a1c7890 */ /* 0x000fe2000fffe0ff */
[C---:B------:R-:W-:Y:S01]  /*05a0*/  IMAD.HI.U32 R7, R2.reuse, -0x2daee0ad, RZ ;  /* 0xd2511f5302077827 */ /* 0x040fe200078e00ff */
[----:B------:R-:W-:Y:S01]  /*05b0*/  LOP3.LUT R0, R9, UR22, R0, 0x96, !PT ;  /* 0x0000001609007c12 */ /* 0x000fe2000f8e9600 */
[----:B------:R-:W-:Y:S02]  /*05c0*/  UIADD3 UR30, UPT, UPT, UR10, -0x4ab325aa, URZ ;  /* 0xb54cda560a1e7890 */ /* 0x000fe4000fffe0ff */
[----:B------:R-:W-:Y:S01]  /*05d0*/  IMAD R11, R2, -0x2daee0ad, RZ ;  /* 0xd2511f53020b7824 */ /* 0x000fe200078e02ff */
[----:B------:R-:W-:Y:S01]  /*05e0*/  LOP3.LUT R7, R10, UR23, R7, 0x96, !PT ;  /* 0x000000170a077c12 */ /* 0x000fe2000f8e9607 */
[----:B------:R-:W-:Y:S01]  /*05f0*/  IMAD.HI.U32 R10, R0, -0x2daee0ad, RZ ;  /* 0xd2511f53000a7827 */ /* 0x000fe200078e00ff */
[----:B------:R-:W-:Y:S02]  /*0600*/  UIADD3 UR31, UPT, UPT, UR11, 0x646e171e, URZ ;  /* 0x646e171e0b1f7890 */ /* 0x000fe4000fffe0ff */
[----:B------:R-:W-:Y:S01]  /*0610*/  UIADD3 UR33, UPT, UPT, UR11, 0x1fd5c5a3, URZ ;  /* 0x1fd5c5a30b217890 */ /* 0x000fe2000fffe0ff */
[----:B------:R-:W-:Y:S01]  /*0620*/  IMAD R9, R8, -0x326172a9, RZ ;  /* 0xcd9e8d5708097824 */ /* 0x000fe200078e02ff */
[----:B------:R-:W-:Y:S01]  /*0630*/  LOP3.LUT R10, R11, UR25, R10, 0x96, !PT ;  /* 0x000000190b0a7c12 */ /* 0x000fe2000f8e960a */
[C---:B------:R-:W-:Y:S01]  /*0640*/  IMAD.HI.U32 R2, R7.reuse, -0x326172a9, RZ ;  /* 0xcd9e8d5707027827 */ /* 0x040fe200078e00ff */
[----:B------:R-:W-:Y:S01]  /*0650*/  UIADD3 UR32, UPT, UPT, UR10, 0x5384540f, URZ ;  /* 0x5384540f0a207890 */ /* 0x000fe2000fffe0ff */
[----:B------:R-:W0:Y:S02]  /*0660*/  LDCU.64 UR4, c[0x0][0x3e0] ;  /* 0x00007c00ff0477ac */ /* 0x000e240008000a00 */
[----:B------:R-:W-:Y:S01]  /*0670*/  IMAD R8, R7, -0x326172a9, RZ ;  /* 0xcd9e8d5707087824 */ /* 0x000fe200078e02ff */
[----:B------:R-:W-:Y:S01]  /*0680*/  LOP3.LUT R2, R9, UR24, R2, 0x96, !PT ;  /* 0x0000001809027c12 */ /* 0x000fe2000f8e9602 */
[----:B------:R-:W-:Y:S01]  /*0690*/  IMAD.HI.U32 R7, R10, -0x326172a9, RZ ;  /* 0xcd9e8d570a077827 */ /* 0x000fe200078e00ff */
[----:B------:R-:W-:-:S02]  /*06a0*/  UIADD3 UR34, UPT, UPT, UR10, -0xe443238, URZ ;  /* 0xf1bbcdc80a227890 */ /* 0x000fc4000fffe0ff */
[----:B------:R-:W-:Y:S01]  /*06b0*/  UIADD3 UR35, UPT, UPT, UR11, -0x24c28bd8, URZ ;  /* 0xdb3d74280b237890 */ /* 0x000fe2000fffe0ff */
[----:B------:R-:W-:Y:S01]  /*06c0*/  IMAD R9, R0, -0x2daee0ad, RZ ;  /* 0xd2511f5300097824 */ /* 0x000fe200078e02ff */
[----:B------:R-:W-:Y:S01]  /*06d0*/  LOP3.LUT R7, R8, UR26, R7, 0x96, !PT ;  /* 0x0000001a08077c12 */ /* 0x000fe2000f8e9607 */
[C---:B------:R-:W-:Y:S01]  /*06e0*/  IMAD.HI.U32 R0, R2.reuse, -0x2daee0ad, RZ ;  /* 0xd2511f5302007827 */ /* 0x040fe200078e00ff */
[----:B------:R-:W-:Y:S02]  /*06f0*/  UIADD3 UR37, UPT, UPT, UR11, -0x695add53, URZ ;  /* 0x96a522ad0b257890 */ /* 0x000fe4000fffe0ff */
[----:B------:R-:W-:Y:S01]  /*0700*/  UIADD3 UR36, UPT, UPT, UR10, -0x700cb87f, URZ ;  /* 0x8ff347810a247890 */ /* 0x000fe2000fffe0ff */
[----:B------:R-:W-:Y:S01]  /*0710*/  IMAD R11, R2, -0x2daee0ad, RZ ;  /* 0xd2511f53020b7824 */ /* 0x000fe200078e02ff */
[----:B------:R-:W-:Y:S01]  /*0720*/  LOP3.LUT R0, R9, UR27, R0, 0x96, !PT ;  /* 0x0000001b09007c12 */ /* 0x000fe2000f8e9600 */
[----:B------:R-:W-:Y:S01]  /*0730*/  IMAD.HI.U32 R8, R7, -0x2daee0ad, RZ ;  /* 0xd2511f5307087827 */ /* 0x000fe200078e00ff */
[----:B------:R-:W1:Y:S03]  /*0740*/  LDCU UR6, c[0x0][0x404] ;  /* 0x00008080ff0677ac */ /* 0x000e660008000800 */
[----:B------:R-:W-:Y:S01]  /*0750*/  IMAD R9, R10, -0x326172a9, RZ ;  /* 0xcd9e8d570a097824 */ /* 0x000fe200078e02ff */
[----:B------:R-:W-:Y:S01]  /*0760*/  LOP3.LUT R8, R11, UR29, R8, 0x96, !PT ;  /* 0x0000001d0b087c12 */ /* 0x000fe2000f8e9608 */
[C---:B------:R-:W-:Y:S01]  /*0770*/  IMAD.HI.U32 R2, R0.reuse, -0x326172a9, RZ ;  /* 0xcd9e8d5700027827 */ /* 0x040fe200078e00ff */
[----:B0-----:R-:W-:Y:S01]  /*0780*/  UISETP.NE.U32.AND UP0, UPT, UR4, URZ, UPT ;  /* 0x000000ff0400728c */ /* 0x001fe2000bf05070 */
[----:B------:R-:W0:Y:S02]  /*0790*/  LDCU UR7, c[0x0][0x408] ;  /* 0x00008100ff0777ac */ /* 0x000e240008000800 */
[----:B------:R-:W-:Y:S01]  /*07a0*/  IMAD R10, R7, -0x2daee0ad, RZ ;  /* 0xd2511f53070a7824 */ /* 0x000fe200078e02ff */
[----:B------:R-:W-:Y:S01]  /*07b0*/  LOP3.LUT R2, R9, UR28, R2, 0x96, !PT ;  /* 0x0000001c09027c12 */ /* 0x000fe2000f8e9602 */
[----:B------:R-:W-:Y:S01]  /*07c0*/  IMAD R9, R0, -0x326172a9, RZ ;  /* 0xcd9e8d5700097824 */ /* 0x000fe200078e02ff */
[----:B------:R-:W-:Y:S01]  /*07d0*/  UISETP.NE.AND.EX UP0, UPT, UR5, URZ, UPT, UP0 ;  /* 0x000000ff0500728c */ /* 0x000fe2000bf05300 */
        /* <DEDUP_REMOVED lines=15> */
[----:B------:R-:W-:Y:S01]  /*08d0*/  IMAD.HI.U32 R7, R10, -0x326172a9, RZ ;  /* 0xcd9e8d570a077827 */ /* 0x000fe200078e00ff */
[----:B------:R-:W0:Y:S03]  /*08e0*/  LDCU.64 UR14, c[0x0][0x380] ;  /* 0x00007000ff0e77ac */ /* 0x000e260008000a00 */
        /* <DEDUP_REMOVED lines=9> */
[----:B------:R-:W-:-:S04]  /*0980*/  IMAD.HI.U32 R2, R0, -0x326172a9, RZ ;  /* 0xcd9e8d5700027827 */ /* 0x000fc800078e00ff */
[----:B------:R-:W-:Y:S01]  /*0990*/  IMAD.MOV.U32 R7, RZ, RZ, RZ ;  /* 0x000000ffff077224 */ /* 0x000fe200078e00ff */
[----:B------:R-:W-:Y:S01]  /*09a0*/  LOP3.LUT R2, R9, UR36, R2, 0x96, !PT ;  /* 0x0000002409027c12 */ /* 0x000fe2000f8e9602 */
[----:B------:R-:W-:Y:S02]  /*09b0*/  IMAD R16, R8, -0x2daee0ad, RZ ;  /* 0xd2511f5308107824 */ /* 0x000fe400078e02ff */
[----:B01234-:R-:W-:-:S07]  /*09c0*/  IMAD R0, R0, -0x326172a9, RZ ;  /* 0xcd9e8d5700007824 */ /* 0x01ffce00078e02ff */
.L_x_4703:
        /* <DEDUP_REMOVED lines=13> */
[----:B-----5:R-:W5:Y:S01]  /*0aa0*/  LDG.E.128 R20, desc[UR8][R20.64] ;  /* 0x0000000814147981 */ /* 0x020f62000c1e1d00 */
        /* <DEDUP_REMOVED lines=21> */
.L_x_20779:
[----:B------:R-:W-:Y:S05]  /*0c00*/  BRX R10 -0xc10                                         (*"BRANCH_TARGETS .L_x_20780,.L_x_20781,.L_x_20782"*) ;  /* 0xfffffff00afc7949 */ /* 0x000fea000383ffff */
.L_x_20782:
[----:B------:R-:W-:Y:S01]  /*0c10*/  VIADD R10, R80, 0x1 ;  /* 0x00000001500a7836 */ /* 0x000fe20000000000 */
[----:B------:R-:W-:Y:S01]  /*0c20*/  MOV R82, R16 ;  /* 0x0000001000527202 */ /* 0x000fe20000000f00 */
[----:B------:R-:W-:Y:S01]  /*0c30*/  IMAD.MOV.U32 R9, RZ, RZ, R2 ;  /* 0x000000ffff097224 */ /* 0x000fe200078e0002 */
[----:B------:R-:W-:Y:S06]  /*0c40*/  BRA `(.L_x_4551) ;  /* 0x0000000000e87947 */ /* 0x000fec0003800000 */
.L_x_20780:
[----:B------:R-:W-:Y:S02]  /*0c50*/  HFMA2 R10, -RZ, RZ, 0, 1.78813934326171875e-07 ;  /* 0x00000003ff0a7431 */ /* 0x000fe400000001ff */
[----:B------:R-:W-:Y:S02]  /*0c60*/  IMAD.MOV.U32 R82, RZ, RZ, R16 ;  /* 0x000000ffff527224 */ /* 0x000fe400078e0010 */
[----:B------:R-:W-:Y:S01]  /*0c70*/  IMAD.MOV.U32 R9, RZ, RZ, R12 ;  /* 0x000000ffff097224 */ /* 0x000fe200078e000c */
[----:B------:R-:W-:Y:S06]  /*0c80*/  BRA `(.L_x_4551) ;  /* 0x0000000000d87947 */ /* 0x000fec0003800000 */
.L_x_20781:
        /* <DEDUP_REMOVED lines=12> */
.L_x_4552:
        /* <DEDUP_REMOVED lines=42> */
.L_x_4551:
[----:B------:R-:W-:Y:S01]  /*0ff0*/  I2FP.F32.U32 R9, R9 ;  /* 0x0000000900097245 */ /* 0x000fe20000201000 */
[----:B------:R-:W-:Y:S01]  /*1000*/  UMOV UR5, UR7 ;  /* 0x0000000700057c82 */ /* 0x000fe20008000000 */
[----:B-----5:R-:W-:Y:S01]  /*1010*/  SHF.L.U32 R11, R20, 0x10, RZ ;  /* 0x00000010140b7819 */ /* 0x020fe200000006ff */
[----:B------:R-:W-:Y:S01]  /*1020*/  UMOV UR4, UR6 ;  /* 0x0000000600047c82 */ /* 0x000fe20008000000 */
[----:B------:R-:W-:Y:S01]  /*1030*/  ISETP.NE.AND P1, PT, R10, 0x1, PT ;  /* 0x000000010a00780c */ /* 0x000fe20003f25270 */
[----:B------:R-:W-:Y:S01]  /*1040*/  FFMA.FTZ R9, R9, R14, 1.1641532182693481445e-10 ;  /* 0x2f00000009097423 */ /* 0x000fe2000001000e */
[----:B------:R-:W-:Y:S02]  /*1050*/  IMAD.U32 R16, R72, 0x10000, RZ ;  /* 0x0001000048107824 */ /* 0x000fe400078e00ff */
[----:B------:R-:W-:Y:S01]  /*1060*/  FMUL.FTZ R11, R11, UR17 ;  /* 0x000000110b0b7c20 */ /* 0x000fe20008410000 */
[----:B------:R-:W-:Y:S01]  /*1070*/  PRMT R20, R20, 0x7632, R20 ;  /* 0x0000763214147816 */ /* 0x000fe20000000014 */
[----:B------:R-:W-:Y:S01]  /*1080*/  IMAD.MOV.U32 R13, RZ, RZ, 0x2 ;  /* 0x00000002ff0d7424 */ /* 0x000fe200078e00ff */
[----:B------:R-:W-:Y:S01]  /*1090*/  FSETP.GTU.FTZ.AND P0, PT, R9, UR4, PT ;  /* 0x0000000409007c0b */ /* 0x000fe2000bf1c000 */
[----:B------:R-:W-:Y:S01]  /*10a0*/  FMUL.FTZ R11, R11, UR5 ;  /* 0x000000050b0b7c20 */ /* 0x000fe20008410000 */
[----:B------:R-:W-:-:S04]  /*10b0*/  PRMT R72, R72, 0x7632, R72 ;  /* 0x0000763248487816 */ /* 0x000fc80000000048 */
        /* <DEDUP_REMOVED lines=14> */
.L_x_4554:
        /* <DEDUP_REMOVED lines=12> */
.L_x_4555:
        /* <DEDUP_REMOVED lines=41> */
[----:B------:R-:W-:Y:S01]  /*14f0*/  LOP3.LUT R12, R12, UR37, R17, 0x96, !PT ;  /* 0x000000250c0c7c12 */ /* 0x000fe2000f8e9611 */
[----:B------:R-:W-:-:S07]  /*1500*/  IMAD.MOV.U32 R82, RZ, RZ, R16 ;  /* 0x000000ffff527224 */ /* 0x000fce00078e0010 */
.L_x_4553:
[----:B------:R-:W-:Y:S01]  /*1510*/  I2FP.F32.U32 R11, R11 ;  /* 0x0000000b000b7245 */ /* 0x000fe20000201000 */
[----:B------:R-:W-:Y:S01]  /*1520*/  IMAD.U32 R20, R20, 0x10000, RZ ;  /* 0x0001000014147824 */ /* 0x000fe200078e00ff */
[----:B------:R-:W-:Y:S01]  /*1530*/  ISETP.NE.AND P1, PT, R13, 0x1, PT ;  /* 0x000000010d00780c */ /* 0x000fe20003f25270 */
[----:B------:R-:W-:Y:S01]  /*1540*/  IMAD.U32 R72, R72, 0x10000, RZ ;  /* 0x0001000048487824 */ /* 0x000fe200078e00ff */
[----:B------:R-:W-:Y:S01]  /*1550*/  MOV R15, 0x2 ;  /* 0x00000002000f7802 */ /* 0x000fe20000000f00 */
[----:B------:R-:W-:Y:S01]  /*1560*/  FFMA.FTZ R11, R11, R14, 1.1641532182693481445e-10 ;  /* 0x2f0000000b0b7423 */ /* 0x000fe2000001000e */
[----:B------:R-:W-:Y:S01]  /*1570*/  FMUL.FTZ R20, R20, UR17 ;  /* 0x0000001114147c20 */ /* 0x000fe20008410000 */
[----:B------:R-:W-:-:S03]  /*1580*/  IMAD.MOV.U32 R10, RZ, RZ, R0 ;  /* 0x000000ffff0a7224 */ /* 0x000fc600078e0000 */
[----:B------:R-:W-:Y:S01]  /*1590*/  FMUL.FTZ R20, R20, UR5 ;  /* 0x0000000514147c20 */ /* 0x000fe20008410000 */
[----:B------:R-:W-:-:S04]  /*15a0*/  FSETP.GTU.FTZ.AND P0, PT, R11, UR4, PT ;  /* 0x000000040b007c0b */ /* 0x000fc8000bf1c000 */
        /* <DEDUP_REMOVED lines=12> */
.L_x_4557:
        /* <DEDUP_REMOVED lines=12> */
.L_x_4558:
        /* <DEDUP_REMOVED lines=43> */
.L_x_4556:
        /* <DEDUP_REMOVED lines=9> */
[C---:B------:R-:W-:Y:S02]  /*1a70*/  SHF.L.U32 R13, R73.reuse, 0x10, RZ ;  /* 0x00000010490d7819 */ /* 0x040fe400000006ff */
[----:B------:R-:W-:Y:S02]  /*1a80*/  FSEL R10, R10, RZ, !P1 ;  /* 0x000000ff0a0a7208 */ /* 0x000fe40004800000 */
[----:B------:R-:W-:Y:S02]  /*1a90*/  PLOP3.LUT P1, PT, P1, PT, PT, 0x8, 0x80 ;  /* 0x000000000080781c */ /* 0x000fe40000f2e170 */
[----:B------:R-:W-:Y:S01]  /*1aa0*/  PRMT R73, R73, 0x7632, R73 ;  /* 0x0000763249497816 */ /* 0x000fe20000000049 */
        /* <DEDUP_REMOVED lines=11> */
.L_x_4560:
        /* <DEDUP_REMOVED lines=12> */
.L_x_4561:
        /* <DEDUP_REMOVED lines=43> */
.L_x_4559:
        /* <DEDUP_REMOVED lines=8> */
[----:B------:R-:W-:-:S05]  /*1f50*/  FMUL.FTZ R21, R21, UR5 ;  /* 0x0000000515157c20 */ /* 0x000fca0008410000 */
        /* <DEDUP_REMOVED lines=13> */
.L_x_4563:
        /* <DEDUP_REMOVED lines=12> */
.L_x_4564:
        /* <DEDUP_REMOVED lines=40> */
[----:B------:R-:W-:Y:S01]  /*2370*/  MOV R0, R72 ;  /* 0x0000004800007202 */ /* 0x000fe20000000f00 */
[----:B------:R-:W-:Y:S01]  /*2380*/  IMAD.MOV.U32 R82, RZ, RZ, R20 ;  /* 0x000000ffff527224 */ /* 0x000fe200078e0014 */
[----:B------:R-:W-:-:S07]  /*2390*/  LOP3.LUT R12, R16, UR37, R21, 0x96, !PT ;  /* 0x00000025100c7c12 */ /* 0x000fce000f8e9615 */
.L_x_4562:
[----:B------:R-:W-:Y:S01]  /*23a0*/  I2FP.F32.U32 R17, R10 ;  /* 0x0000000a00117245 */ /* 0x000fe20000201000 */
[----:B------:R-:W-:Y:S01]  /*23b0*/  IMAD.U32 R10, R22, 0x10000, RZ ;  /* 0x00010000160a7824 */ /* 0x000fe200078e00ff */
[----:B------:R-:W-:Y:S02]  /*23c0*/  ISETP.NE.AND P4, PT, R18, 0x1, PT ;  /* 0x000000011200780c */ /* 0x000fe40003f85270 */
        /* <DEDUP_REMOVED lines=21> */
.L_x_4566:
        /* <DEDUP_REMOVED lines=12> */
.L_x_4567:
        /* <DEDUP_REMOVED lines=43> */
.L_x_4565:
[----:B------:R-:W-:Y:S01]  /*2890*/  I2FP.F32.U32 R19, R10 ;  /* 0x0000000a00137245 */ /* 0x000fe20000201000 */
[----:B------:R-:W-:Y:S01]  /*28a0*/  IMAD.U32 R22, R22, 0x10000, RZ ;  /* 0x0001000016167824 */ /* 0x000fe200078e00ff */
[----:B------:R-:W-:Y:S01]  /*28b0*/  ISETP.NE.AND P5, PT, R16, 0x1, PT ;  /* 0x000000011000780c */ /* 0x000fe20003fa5270 */
[----:B------:R-:W-:Y:S01]  /*28c0*/  IMAD.MOV.U32 R18, RZ, RZ, 0x2 ;  /* 0x00000002ff127424 */ /* 0x000fe200078e00ff */
[----:B------:R-:W-:Y:S01]  /*28d0*/  SHF.L.U32 R74, R74, 0x10, RZ ;  /* 0x000000104a4a7819 */ /* 0x000fe200000006ff */
        /* <DEDUP_REMOVED lines=17> */
.L_x_4569:
        /* <DEDUP_REMOVED lines=12> */
.L_x_4570:
        /* <DEDUP_REMOVED lines=43> */
.L_x_4568:
        /* <DEDUP_REMOVED lines=9> */
[C---:B------:R-:W-:Y:S01]  /*2df0*/  IMAD.U32 R21, R75.reuse, 0x10000, RZ ;  /* 0x000100004b157824 */ /* 0x040fe200078e00ff */
[----:B------:R-:W-:-:S03]  /*2e00*/  PRMT R75, R75, 0x7632, R75 ;  /* 0x000076324b4b7816 */ /* 0x000fc6000000004b */
        /* <DEDUP_REMOVED lines=13> */
.L_x_4572:
[----:B------:R-:W-:-:S04]  /*2ee0*/  VIADD R5, R5, 0x1 ;  /* 0x0000000105057836 */ /* 0x000fc80000000000 */
        /* <DEDUP_REMOVED lines=13> */
.L_x_4573:
        /* <DEDUP_REMOVED lines=43> */
.L_x_4571:
[----:B------:R-:W-:Y:S01]  /*3270*/  I2FP.F32.U32 R73, R10 ;  /* 0x0000000a00497245 */ /* 0x000fe20000201000 */
[----:B------:R-:W-:Y:S01]  /*3280*/  IMAD.U32 R23, R23, 0x10000, RZ ;  /* 0x0001000017177824 */ /* 0x000fe200078e00ff */
[----:B------:R-:W-:Y:S01]  /*3290*/  F2FP.BF16.F32.PACK_AB R78, R19, R17 ;  /* 0x00000011134e723e */ /* 0x000fe200000010ff */
[----:B------:R-:W-:Y:S01]  /*32a0*/  IMAD.U32 R10, R75, 0x10000, RZ ;  /* 0x000100004b0a7824 */ /* 0x000fe200078e00ff */
[----:B------:R-:W-:Y:S01]  /*32b0*/  F2FP.BF16.F32.PACK_AB R77, R15, R13 ;  /* 0x0000000d0f4d723e */ /* 0x000fe200000010ff */
[----:B------:R-:W-:Y:S01]  /*32c0*/  FFMA.FTZ R73, R73, R14, 1.1641532182693481445e-10 ;  /* 0x2f00000049497423 */ /* 0x000fe2000001000e */
[----:B------:R-:W-:Y:S01]  /*32d0*/  FMUL.FTZ R23, R23, UR17 ;  /* 0x0000001117177c20 */ /* 0x000fe20008410000 */
[----:B------:R-:W-:-:S03]  /*32e0*/  F2FP.BF16.F32.PACK_AB R76, R11, R9 ;  /* 0x000000090b4c723e */ /* 0x000fc600000010ff */
[----:B------:R-:W-:Y:S01]  /*32f0*/  FMUL.FTZ R23, R23, UR5 ;  /* 0x0000000517177c20 */ /* 0x000fe20008410000 */
[----:B------:R-:W-:-:S04]  /*3300*/  FSETP.GTU.FTZ.AND P6, PT, R73, UR4, PT ;  /* 0x0000000449007c0b */ /* 0x000fc8000bfdc000 */
[----:B------:R-:W-:Y:S02]  /*3310*/  FSEL R23, R23, RZ, !P6 ;  /* 0x000000ff17177208 */ /* 0x000fe40007000000 */
[----:B------:R-:W-:-:S03]  /*3320*/  PLOP3.LUT P6, PT, P6, PT, PT, 0x8, 0x80 ;  /* 0x000000000080781c */ /* 0x000fc600037ce170 */
[----:B------:R-:W-:-:S05]  /*3330*/  FADD.FTZ R23, R23, R10 ;  /* 0x0000000a17177221 */ /* 0x000fca0000010000 */
[----:B------:R-:W-:Y:S01]  /*3340*/  F2FP.BF16.F32.PACK_AB R79, R23, R21 ;  /* 0x00000015174f723e */ /* 0x000fe200000010ff */
[----:B------:R-:W-:Y:S06]  /*3350*/  BRA `(.L_x_4574) ;  /* 0x00000024009c7947 */ /* 0x000fec0003800000 */
.L_x_4550:
        /* <DEDUP_REMOVED lines=15> */
.L_x_4576:
        /* <DEDUP_REMOVED lines=12> */
.L_x_4577:
        /* <DEDUP_REMOVED lines=42> */
.L_x_4575:
[----:B------:R-:W-:Y:S01]  /*37b0*/  I2FP.F32.U32 R9, R9 ;  /* 0x0000000900097245 */ /* 0x000fe20000201000 */
[----:B-----5:R-:W-:Y:S01]  /*37c0*/  IMAD.U32 R10, R20, 0x10000, RZ ;  /* 0x00010000140a7824 */ /* 0x020fe200078e00ff */
[----:B------:R-:W-:Y:S01]  /*37d0*/  ISETP.NE.AND P1, PT, R11, 0x1, PT ;  /* 0x000000010b00780c */ /* 0x000fe20003f25270 */
[----:B------:R-:W-:Y:S01]  /*37e0*/  UMOV UR4, UR6 ;  /* 0x0000000600047c82 */ /* 0x000fe20008000000 */
[----:B------:R-:W-:Y:S01]  /*37f0*/  UMOV UR5, UR7 ;  /* 0x0000000700057c82 */ /* 0x000fe20008000000 */
[----:B------:R-:W-:Y:S01]  /*3800*/  FFMA.FTZ R9, R9, R14, 1.1641532182693481445e-10 ;  /* 0x2f00000009097423 */ /* 0x000fe2000001000e */
[----:B------:R-:W-:Y:S01]  /*3810*/  FMUL.FTZ R10, R10, UR17 ;  /* 0x000000110a0a7c20 */ /* 0x000fe20008410000 */
[----:B------:R-:W-:Y:S01]  /*3820*/  PRMT R20, R20, 0x7632, R20 ;  /* 0x0000763214147816 */ /* 0x000fe20000000014 */
[----:B------:R-:W-:Y:S02]  /*3830*/  IMAD.MOV.U32 R13, RZ, RZ, 0x2 ;  /* 0x00000002ff0d7424 */ /* 0x000fe400078e00ff */
[----:B------:R-:W-:Y:S01]  /*3840*/  FSETP.GTU.FTZ.AND P0, PT, R9, UR4, PT ;  /* 0x0000000409007c0b */ /* 0x000fe2000bf1c000 */
[----:B------:R-:W-:Y:S01]  /*3850*/  FMUL.FTZ R9, R10, UR5 ;  /* 0x000000050a097c20 */ /* 0x000fe20008410000 */
[----:B------:R-:W-:-:S02]  /*3860*/  MOV R10, R0 ;  /* 0x00000000000a7202 */ /* 0x000fc40000000f00 */
[----:B------:R-:W-:Y:S02]  /*3870*/  PLOP3.LUT P2, PT, P0, PT, PT, 0x8, 0x80 ;  /* 0x000000000080781c */ /* 0x000fe4000074e170 */
[----:B------:R-:W-:Y:S02]  /*3880*/  FSEL R9, R9, RZ, !P0 ;  /* 0x000000ff09097208 */ /* 0x000fe40004000000 */
        /* <DEDUP_REMOVED lines=10> */
.L_x_4579:
        /* <DEDUP_REMOVED lines=12> */
.L_x_4580:
        /* <DEDUP_REMOVED lines=43> */
.L_x_4578:
[----:B------:R-:W-:Y:S01]  /*3ca0*/  I2FP.F32.U32 R11, R10 ;  /* 0x0000000a000b7245 */ /* 0x000fe20000201000 */
[----:B------:R-:W-:Y:S01]  /*3cb0*/  IMAD.U32 R20, R20, 0x10000, RZ ;  /* 0x0001000014147824 */ /* 0x000fe200078e00ff */
[----:B------:R-:W-:Y:S01]  /*3cc0*/  ISETP.NE.AND P2, PT, R13, 0x1, PT ;  /* 0x000000010d00780c */ /* 0x000fe20003f45270 */
[----:B------:R-:W-:Y:S01]  /*3cd0*/  IMAD.MOV.U32 R15, RZ, RZ, 0x2 ;  /* 0x00000002ff0f7424 */ /* 0x000fe200078e00ff */
[----:B------:R-:W-:Y:S01]  /*3ce0*/  MOV R10, R0 ;  /* 0x00000000000a7202 */ /* 0x000fe20000000f00 */
[----:B------:R-:W-:Y:S01]  /*3cf0*/  FFMA.FTZ R11, R11, R14, 1.1641532182693481445e-10 ;  /* 0x2f0000000b0b7423 */ /* 0x000fe2000001000e */
[----:B------:R-:W-:-:S04]  /*3d00*/  FMUL.FTZ R20, R20, UR17 ;  /* 0x0000001114147c20 */ /* 0x000fc80008410000 */
[----:B------:R-:W-:Y:S01]  /*3d10*/  FSETP.GTU.FTZ.AND P1, PT, R11, UR4, PT ;  /* 0x000000040b007c0b */ /* 0x000fe2000bf3c000 */
[----:B------:R-:W-:-:S03]  /*3d20*/  FMUL.FTZ R11, R20, UR5 ;  /* 0x00000005140b7c20 */ /* 0x000fc60008410000 */
        /* <DEDUP_REMOVED lines=11> */
.L_x_4582:
        /* <DEDUP_REMOVED lines=12> */
.L_x_4583:
        /* <DEDUP_REMOVED lines=43> */
.L_x_4581:
        /* <DEDUP_REMOVED lines=21> */
.L_x_4585:
        /* <DEDUP_REMOVED lines=12> */
.L_x_4586:
        /* <DEDUP_REMOVED lines=43> */
.L_x_4584:
        /* <DEDUP_REMOVED lines=20> */
.L_x_4588:
        /* <DEDUP_REMOVED lines=12> */
.L_x_4589:
        /* <DEDUP_REMOVED lines=43> */
.L_x_4587:
        /* <DEDUP_REMOVED lines=21> */
.L_x_4591:
        /* <DEDUP_REMOVED lines=12> */
.L_x_4592:
        /* <DEDUP_REMOVED lines=43> */
.L_x_4590:
        /* <DEDUP_REMOVED lines=8> */
[----:B------:R-:W-:-:S04]  /*5000*/  FSETP.GTU.FTZ.AND P4, PT, R19, UR4, PT ;  /* 0x0000000413007c0b */ /* 0x000fc8000bf9c000 */
        /* <DEDUP_REMOVED lines=11> */
.L_x_4594:
        /* <DEDUP_REMOVED lines=12> */
.L_x_4595:
        /* <DEDUP_REMOVED lines=43> */
.L_x_4593:
        /* <DEDUP_REMOVED lines=10> */
[----:B------:R-:W-:Y:S02]  /*54d0*/  MOV R10, R0 ;  /* 0x00000000000a7202 */ /* 0x000fe40000000f00 */
        /* <DEDUP_REMOVED lines=10> */
.L_x_4597:
        /* <DEDUP_REMOVED lines=14> */
.L_x_4598:
        /* <DEDUP_REMOVED lines=43> */
.L_x_4596:
[----:B------:R-:W-:Y:S01]  /*5910*/  I2FP.F32.U32 R73, R10 ;  /* 0x0000000a00497245 */ /* 0x000fe20000201000 */
[----:B------:R-:W-:Y:S01]  /*5920*/  IMAD.U32 R23, R23, 0x10000, RZ ;  /* 0x0001000017177824 */ /* 0x000fe200078e00ff */
[----:B------:R-:W-:Y:S02]  /*5930*/  F2FP.BF16.F32.PACK_AB R78, R19, R17 ;  /* 0x00000011134e723e */ /* 0x000fe400000010ff */
[----:B------:R-:W-:Y:S01]  /*5940*/  F2FP.BF16.F32.PACK_AB R77, R15, R13 ;  /* 0x0000000d0f4d723e */ /* 0x000fe200000010ff */
[----:B------:R-:W-:Y:S01]  /*5950*/  FFMA.FTZ R73, R73, R14, 1.1641532182693481445e-10 ;  /* 0x2f00000049497423 */ /* 0x000fe2000001000e */
[----:B------:R-:W-:Y:S01]  /*5960*/  FMUL.FTZ R23, R23, UR17 ;  /* 0x0000001117177c20 */ /* 0x000fe20008410000 */
[----:B------:R-:W-:-:S03]  /*5970*/  F2FP.BF16.F32.PACK_AB R76, R11, R9 ;  /* 0x000000090b4c723e */ /* 0x000fc600000010ff */
[----:B------:R-:W-:Y:S01]  /*5980*/  FMUL.FTZ R23, R23, UR5 ;  /* 0x0000000517177c20 */ /* 0x000fe20008410000 */
[----:B------:R-:W-:-:S04]  /*5990*/  FSETP.GTU.FTZ.AND P6, PT, R73, UR4, PT ;  /* 0x0000000449007c0b */ /* 0x000fc8000bfdc000 */
[----:B------:R-:W-:Y:S02]  /*59a0*/  FSEL R23, R23, RZ, !P6 ;  /* 0x000000ff17177208 */ /* 0x000fe40007000000 */
[----:B------:R-:W-:Y:S02]  /*59b0*/  PLOP3.LUT P6, PT, P6, PT, PT, 0x8, 0x80 ;  /* 0x000000000080781c */ /* 0x000fe400037ce170 */
[----:B------:R-:W-:-:S11]  /*59c0*/  F2FP.BF16.F32.PACK_AB R79, R23, R21 ;  /* 0x00000015174f723e */ /* 0x000fd600000010ff */
.L_x_4574:
[----:B------:R-:W0:Y:S01]  /*59d0*/  LDC.64 R86, c[0x0][0x3a8] ;  /* 0x0000ea00ff567b82 */ /* 0x000e220000000a00 */
[----:B------:R-:W-:Y:S02]  /*59e0*/  SEL R22, RZ, 0x1000000, !P6 ;  /* 0x01000000ff167807 */ /* 0x000fe40007000000 */
[----:B------:R-:W-:Y:S02]  /*59f0*/  SEL R20, RZ, 0x10000, !P5 ;  /* 0x00010000ff147807 */ /* 0x000fe40006800000 */
[----:B------:R-:W-:Y:S02]  /*5a00*/  SEL R91, RZ, 0x100, !P4 ;  /* 0x00000100ff5b7807 */ /* 0x000fe40006000000 */
[----:B------:R-:W-:Y:S01]  /*5a10*/  SEL R10, RZ, 0x1000000, !P2 ;  /* 0x01000000ff0a7807 */ /* 0x000fe20005000000 */
[----:B------:R-:W1:Y:S01]  /*5a20*/  LDC.64 R84, c[0x0][0x3b0] ;  /* 0x0000ec00ff547b82 */ /* 0x000e620000000a00 */
[----:B------:R-:W-:Y:S02]  /*5a30*/  SEL R73, RZ, 0x10000, !P1 ;  /* 0x00010000ff497807 */ /* 0x000fe40004800000 */
[----:B------:R-:W-:-:S02]  /*5a40*/  SEL R18, RZ, 0x100, !P0 ;  /* 0x00000100ff127807 */ /* 0x000fc40004000000 */
[----:B------:R-:W-:Y:S02]  /*5a50*/  ISETP.NE.AND P6, PT, R80, RZ, PT ;  /* 0x000000ff5000720c */ /* 0x000fe40003fc5270 */
        /* <DEDUP_REMOVED lines=32> */
.L_x_4601:
        /* <DEDUP_REMOVED lines=12> */
.L_x_4602:
        /* <DEDUP_REMOVED lines=43> */
.L_x_4600:
[----:B------:R-:W-:Y:S01]  /*5fd0*/  I2FP.F32.U32 R81, R22 ;  /* 0x0000001600517245 */ /* 0x000fe20000201000 */
[----:B-----5:R-:W-:Y:S01]  /*5fe0*/  IMAD.U32 R16, R72, 0x10000, RZ ;  /* 0x0001000048107824 */ /* 0x020fe200078e00ff */
[----:B------:R-:W-:Y:S01]  /*5ff0*/  ISETP.NE.AND P1, PT, R20, 0x1, PT ;  /* 0x000000011400780c */ /* 0x000fe20003f25270 */
[----:B------:R-:W-:Y:S01]  /*6000*/  IMAD.MOV.U32 R80, RZ, RZ, 0x2 ;  /* 0x00000002ff507424 */ /* 0x000fe200078e00ff */
[----:B------:R-:W-:Y:S01]  /*6010*/  PRMT R72, R72, 0x7632, R72 ;  /* 0x0000763248487816 */ /* 0x000fe20000000048 */
[----:B------:R-:W-:Y:S01]  /*6020*/  FFMA.FTZ R81, R81, R14, 1.1641532182693481445e-10 ;  /* 0x2f00000051517423 */ /* 0x000fe2000001000e */
[----:B------:R-:W-:Y:S01]  /*6030*/  FMUL.FTZ R16, R16, UR17 ;  /* 0x0000001110107c20 */ /* 0x000fe20008410000 */
[----:B------:R-:W-:-:S03]  /*6040*/  IMAD.MOV.U32 R22, RZ, RZ, R0 ;  /* 0x000000ffff167224 */ /* 0x000fc600078e0000 */
[----:B------:R-:W-:Y:S01]  /*6050*/  FMUL.FTZ R16, R16, UR5 ;  /* 0x0000000510107c20 */ /* 0x000fe20008410000 */
[----:B------:R-:W-:Y:S02]  /*6060*/  FSETP.GTU.FTZ.AND P0, PT, R81, UR4, PT ;  /* 0x0000000451007c0b */ /* 0x000fe4000bf1c000 */
[----:B------:R-:W-:Y:S02]  /*6070*/  SHF.L.U32 R81, R76, 0x10, RZ ;  /* 0x000000104c517819 */ /* 0x000fe400000006ff */
[----:B------:R-:W-:Y:S02]  /*6080*/  FSEL R16, R16, RZ, !P0 ;  /* 0x000000ff10107208 */ /* 0x000fe40004000000 */
[----:B------:R-:W-:Y:S02]  /*6090*/  PLOP3.LUT P0, PT, P0, PT, PT, 0x8, 0x80 ;  /* 0x000000000080781c */ /* 0x000fe4000070e170 */
[----:B------:R-:W-:Y:S01]  /*60a0*/  PRMT R76, R76, 0x7632, R76 ;  /* 0x000076324c4c7816 */ /* 0x000fe2000000004c */
        /* <DEDUP_REMOVED lines=11> */
.L_x_4604:
        /* <DEDUP_REMOVED lines=12> */
.L_x_4605:
        /* <DEDUP_REMOVED lines=43> */
.L_x_4603:
[----:B------:R-:W-:Y:S02]  /*64d0*/  I2FP.F32.U32 R83, R22 ;  /* 0x0000001600537245 */ /* 0x000fe40000201000 */
[----:B------:R-:W-:Y:S02]  /*64e0*/  SHF.L.U32 R72, R72, 0x10, RZ ;  /* 0x0000001048487819 */ /* 0x000fe400000006ff */
[----:B------:R-:W-:Y:S01]  /*64f0*/  ISETP.NE.AND P1, PT, R80, 0x1, PT ;  /* 0x000000015000780c */ /* 0x000fe20003f25270 */
[----:B------:R-:W-:Y:S01]  /*6500*/  FFMA.FTZ R83, R83, R14, 1.1641532182693481445e-10 ;  /* 0x2f00000053537423 */ /* 0x000fe2000001000e */
[----:B------:R-:W-:Y:S01]  /*6510*/  MOV R20, R0 ;  /* 0x0000000000147202 */ /* 0x000fe20000000f00 */
[----:B------:R-:W-:-:S03]  /*6520*/  FMUL.FTZ R72, R72, UR17 ;  /* 0x0000001148487c20 */ /* 0x000fc60008410000 */
[----:B------:R-:W-:Y:S01]  /*6530*/  FSETP.GTU.FTZ.AND P0, PT, R83, UR4, PT ;  /* 0x0000000453007c0b */ /* 0x000fe2000bf1c000 */
[----:B------:R-:W-:Y:S01]  /*6540*/  FMUL.FTZ R72, R72, UR5 ;  /* 0x0000000548487c20 */ /* 0x000fe20008410000 */
[----:B------:R-:W-:-:S04]  /*6550*/  IMAD.U32 R83, R76, 0x10000, RZ ;  /* 0x000100004c537824 */ /* 0x000fc800078e00ff */
        /* <DEDUP_REMOVED lines=13> */
.L_x_4607:
        /* <DEDUP_REMOVED lines=12> */
.L_x_4608:
        /* <DEDUP_REMOVED lines=43> */
.L_x_4606:
[----:B------:R-:W-:Y:S01]  /*69a0*/  I2FP.F32.U32 R89, R20 ;  /* 0x0000001400597245 */ /* 0x000fe20000201000 */
[----:B------:R-:W-:Y:S01]  /*69b0*/  IMAD.U32 R20, R73, 0x10000, RZ ;  /* 0x0001000049147824 */ /* 0x000fe200078e00ff */
[----:B------:R-:W-:Y:S01]  /*69c0*/  ISETP.NE.AND P2, PT, R72, 0x1, PT ;  /* 0x000000014800780c */ /* 0x000fe20003f45270 */
[----:B------:R-:W-:Y:S01]  /*69d0*/  IMAD.MOV.U32 R22, RZ, RZ, R0 ;  /* 0x000000ffff167224 */ /* 0x000fe200078e0000 */
[----:B------:R-:W-:Y:S01]  /*69e0*/  MOV R76, 0x2 ;  /* 0x00000002004c7802 */ /* 0x000fe20000000f00 */
[----:B------:R-:W-:Y:S01]  /*69f0*/  FFMA.FTZ R89, R89, R14, 1.1641532182693481445e-10 ;  /* 0x2f00000059597423 */ /* 0x000fe2000001000e */
[----:B------:R-:W-:-:S04]  /*6a00*/  FMUL.FTZ R20, R20, UR17 ;  /* 0x0000001114147c20 */ /* 0x000fc80008410000 */
[----:B------:R-:W-:Y:S01]  /*6a10*/  FMUL.FTZ R20, R20, UR5 ;  /* 0x0000000514147c20 */ /* 0x000fe20008410000 */
[----:B------:R-:W-:Y:S01]  /*6a20*/  FSETP.GTU.FTZ.AND P1, PT, R89, UR4, PT ;  /* 0x0000000459007c0b */ /* 0x000fe2000bf3c000 */
[C---:B------:R-:W-:Y:S01]  /*6a30*/  IMAD.U32 R89, R77.reuse, 0x10000, RZ ;  /* 0x000100004d597824 */ /* 0x040fe200078e00ff */
[----:B------:R-:W-:Y:S02]  /*6a40*/  PRMT R77, R77, 0x7632, R77 ;  /* 0x000076324d4d7816 */ /* 0x000fe4000000004d */
[----:B------:R-:W-:Y:S02]  /*6a50*/  FSEL R20, R20, RZ, !P1 ;  /* 0x000000ff14147208 */ /* 0x000fe40004800000 */
[----:B------:R-:W-:-:S03]  /*6a60*/  PLOP3.LUT P1, PT, P1, PT, PT, 0x8, 0x80 ;  /* 0x000000000080781c */ /* 0x000fc60000f2e170 */
[----:B------:R-:W-:Y:S01]  /*6a70*/  FADD.FTZ R89, R20, R89 ;  /* 0x0000005914597221 */ /* 0x000fe20000010000 */
[----:B------:R-:W-:Y:S01]  /*6a80*/  PRMT R20, R73, 0x7632, R20 ;  /* 0x0000763249147816 */ /* 0x000fe20000000014 */
        /* <DEDUP_REMOVED lines=9> */
.L_x_4610:
        /* <DEDUP_REMOVED lines=12> */
.L_x_4611:
        /* <DEDUP_REMOVED lines=43> */
.L_x_4609:
[----:B------:R-:W-:Y:S01]  /*6e90*/  I2FP.F32.U32 R73, R22 ;  /* 0x0000001600497245 */ /* 0x000fe20000201000 */
[----:B------:R-:W-:Y:S01]  /*6ea0*/  IMAD.U32 R20, R20, 0x10000, RZ ;  /* 0x0001000014147824 */ /* 0x000fe200078e00ff */
[----:B------:R-:W-:Y:S01]  /*6eb0*/  ISETP.NE.AND P3, PT, R76, 0x1, PT ;  /* 0x000000014c00780c */ /* 0x000fe20003f65270 */
[----:B------:R-:W-:Y:S01]  /*6ec0*/  IMAD.MOV.U32 R22, RZ, RZ, 0x2 ;  /* 0x00000002ff167424 */ /* 0x000fe200078e00ff */
[----:B------:R-:W-:Y:S01]  /*6ed0*/  SHF.L.U32 R77, R77, 0x10, RZ ;  /* 0x000000104d4d7819 */ /* 0x000fe200000006ff */
        /* <DEDUP_REMOVED lines=17> */
.L_x_4613:
        /* <DEDUP_REMOVED lines=12> */
.L_x_4614:
        /* <DEDUP_REMOVED lines=43> */
.L_x_4612:
[----:B------:R-:W-:Y:S01]  /*7360*/  I2FP.F32.U32 R73, R20 ;  /* 0x0000001400497245 */ /* 0x000fe20000201000 */
[----:B------:R-:W-:Y:S01]  /*7370*/  IMAD.U32 R93, R78, 0x10000, RZ ;  /* 0x000100004e5d7824 */ /* 0x000fe200078e00ff */
[----:B------:R-:W-:Y:S01]  /*7380*/  SHF.L.U32 R20, R74, 0x10, RZ ;  /* 0x000000104a147819 */ /* 0x000fe200000006ff */
[----:B------:R-:W-:Y:S01]  /*7390*/  IMAD.MOV.U32 R72, RZ, RZ, 0x2 ;  /* 0x00000002ff487424 */ /* 0x000fe200078e00ff */
[----:B------:R-:W-:Y:S01]  /*73a0*/  ISETP.NE.AND P4, PT, R22, 0x1, PT ;  /* 0x000000011600780c */ /* 0x000fe20003f85270 */
[----:B------:R-:W-:Y:S01]  /*73b0*/  FFMA.FTZ R73, R73, R14, 1.1641532182693481445e-10 ;  /* 0x2f00000049497423 */ /* 0x000fe2000001000e */
[----:B------:R-:W-:Y:S01]  /*73c0*/  PRMT R74, R74, 0x7632, R74 ;  /* 0x000076324a4a7816 */ /* 0x000fe2000000004a */
[----:B------:R-:W-:Y:S01]  /*73d0*/  FMUL.FTZ R20, R20, UR17 ;  /* 0x0000001114147c20 */ /* 0x000fe20008410000 */
[----:B------:R-:W-:Y:S02]  /*73e0*/  PRMT R78, R78, 0x7632, R78 ;  /* 0x000076324e4e7816 */ /* 0x000fe4000000004e */
        /* <DEDUP_REMOVED lines=15> */
.L_x_4616:
        /* <DEDUP_REMOVED lines=12> */
.L_x_4617:
        /* <DEDUP_REMOVED lines=43> */
.L_x_4615:
        /* <DEDUP_REMOVED lines=22> */
.L_x_4619:
        /* <DEDUP_REMOVED lines=12> */
.L_x_4620:
        /* <DEDUP_REMOVED lines=43> */
.L_x_4618:
        /* <DEDUP_REMOVED lines=8> */
[----:B------:R-:W-:Y:S01]  /*7da0*/  FSETP.GTU.FTZ.AND P5, PT, R73, UR4, PT ;  /* 0x0000000449007c0b */ /* 0x000fe2000bfbc000 */
[----:B------:R-:W-:-:S03]  /*7db0*/  IMAD.MOV.U32 R73, RZ, RZ, R0 ;  /* 0x000000ffff497224 */ /* 0x000fc600078e0000 */
[----:B------:R-:W-:Y:S02]  /*7dc0*/  FSEL R97, R20, RZ, !P5 ;  /* 0x000000ff14617208 */ /* 0x000fe40006800000 */
[----:B------:R-:W-:Y:S02]  /*7dd0*/  PRMT R20, R75, 0x7632, R20 ;  /* 0x000076324b147816 */ /* 0x000fe40000000014 */
[----:B------:R-:W-:Y:S01]  /*7de0*/  PLOP3.LUT P5, PT, P5, PT, PT, 0x8, 0x80 ;  /* 0x000000000080781c */ /* 0x000fe20002fae170 */
[--C-:B------:R-:W-:Y:S01]  /*7df0*/  FADD.FTZ R97, R97, R22.reuse ;  /* 0x0000001661617221 */ /* 0x100fe20000010000 */
[----:B------:R-:W-:Y:S01]  /*7e00*/  PRMT R22, R79, 0x7632, R22 ;  /* 0x000076324f167816 */ /* 0x000fe20000000016 */
        /* <DEDUP_REMOVED lines=9> */
.L_x_4622:
        /* <DEDUP_REMOVED lines=14> */
.L_x_4623:
        /* <DEDUP_REMOVED lines=43> */
.L_x_4621:
[----:B------:R-:W-:Y:S01]  /*8230*/  I2FP.F32.U32 R73, R73 ;  /* 0x0000004900497245 */ /* 0x000fe20000201000 */
[----:B------:R-:W-:Y:S01]  /*8240*/  IMAD.U32 R99, R22, 0x10000, RZ ;  /* 0x0001000016637824 */ /* 0x000fe200078e00ff */
        /* <DEDUP_REMOVED lines=9> */
[----:B------:R-:W-:-:S03]  /*82e0*/  PLOP3.LUT P6, PT, P6, PT, PT, 0x8, 0x80 ;  /* 0x000000000080781c */ /* 0x000fc600037ce170 */
[----:B------:R-:W-:-:S05]  /*82f0*/  FADD.FTZ R99, R20, R99 ;  /* 0x0000006314637221 */ /* 0x000fca0000010000 */
[----:B------:R-:W-:Y:S01]  /*8300*/  F2FP.BF16.F32.PACK_AB R79, R99, R97 ;  /* 0x00000061634f723e */ /* 0x000fe200000010ff */
[----:B------:R-:W-:Y:S06]  /*8310*/  BRA `(.L_x_4624) ;  /* 0x0000002400987947 */ /* 0x000fec0003800000 */
.L_x_4599:
        /* <DEDUP_REMOVED lines=15> */
.L_x_4626:
[----:B------:R-:W-:-:S04]  /*8410*/  VIADD R5, R5, 0x1 ;  /* 0x0000000105057836 */ /* 0x000fc80000000000 */
[C---:B0-----:R-:W-:Y:S01]  /*8420*/  IMAD.WIDE.U32 R76, R5.reuse, -0x2daee0ad, RZ ;  /* 0xd2511f53054c7825 */ /* 0x041fe200078e00ff */
        /* <DEDUP_REMOVED lines=10> */
.L_x_4627:
        /* <DEDUP_REMOVED lines=43> */
.L_x_4625:
[----:B0-----:R-:W-:Y:S01]  /*8780*/  I2FP.F32.U32 R77, R20 ;  /* 0x00000014004d7245 */ /* 0x001fe20000201000 */
[----:B-----5:R-:W-:Y:S01]  /*8790*/  IMAD.U32 R16, R72, 0x10000, RZ ;  /* 0x0001000048107824 */ /* 0x020fe200078e00ff */
[----:B------:R-:W-:Y:S01]  /*87a0*/  ISETP.NE.AND P1, PT, R22, 0x1, PT ;  /* 0x000000011600780c */ /* 0x000fe20003f25270 */
[----:B------:R-:W-:Y:S01]  /*87b0*/  IMAD.MOV.U32 R76, RZ, RZ, 0x2 ;  /* 0x00000002ff4c7424 */ /* 0x000fe200078e00ff */
[----:B------:R-:W-:Y:S01]  /*87c0*/  PRMT R72, R72, 0x7632, R72 ;  /* 0x0000763248487816 */ /* 0x000fe20000000048 */
[----:B------:R-:W-:Y:S01]  /*87d0*/  FFMA.FTZ R77, R77, R14, 1.1641532182693481445e-10 ;  /* 0x2f0000004d4d7423 */ /* 0x000fe2000001000e */
[----:B------:R-:W-:Y:S01]  /*87e0*/  FMUL.FTZ R16, R16, UR17 ;  /* 0x0000001110107c20 */ /* 0x000fe20008410000 */
[----:B------:R-:W-:-:S03]  /*87f0*/  MOV R20, R0 ;  /* 0x0000000000147202 */ /* 0x000fc60000000f00 */
[----:B------:R-:W-:Y:S01]  /*8800*/  FSETP.GTU.FTZ.AND P0, PT, R77, UR4, PT ;  /* 0x000000044d007c0b */ /* 0x000fe2000bf1c000 */
[----:B------:R-:W-:-:S03]  /*8810*/  FMUL.FTZ R16, R16, UR5 ;  /* 0x0000000510107c20 */ /* 0x000fc60008410000 */
        /* <DEDUP_REMOVED lines=12> */
.L_x_4629:
        /* <DEDUP_REMOVED lines=12> */
.L_x_4630:
        /* <DEDUP_REMOVED lines=43> */
.L_x_4628:
[----:B------:R-:W-:Y:S01]  /*8c50*/  ISETP.NE.AND P2, PT, R76, 0x1, PT ;  /* 0x000000014c00780c */ /* 0x000fe20003f45270 */
[----:B------:R-:W-:Y:S01]  /*8c60*/  IMAD.U32 R72, R72, 0x10000, RZ ;  /* 0x0001000048487824 */ /* 0x000fe200078e00ff */
[----:B------:R-:W-:Y:S01]  /*8c70*/  I2FP.F32.U32 R77, R20 ;  /* 0x00000014004d7245 */ /* 0x000fe20000201000 */
[----:B------:R-:W-:Y:S01]  /*8c80*/  IMAD.MOV.U32 R22, RZ, RZ, 0x2 ;  /* 0x00000002ff167424 */ /* 0x000fe200078e00ff */
[----:B------:R-:W-:Y:S01]  /*8c90*/  MOV R20, R0 ;  /* 0x0000000000147202 */ /* 0x000fe20000000f00 */
[----:B------:R-:W-:Y:S02]  /*8ca0*/  FMUL.FTZ R72, R72, UR17 ;  /* 0x0000001148487c20 */ /* 0x000fe40008410000 */
[----:B------:R-:W-:Y:S02]  /*8cb0*/  FFMA.FTZ R77, R77, R14, 1.1641532182693481445e-10 ;  /* 0x2f0000004d4d7423 */ /* 0x000fe4000001000e */
[----:B------:R-:W-:-:S03]  /*8cc0*/  FMUL.FTZ R72, R72, UR5 ;  /* 0x0000000548487c20 */ /* 0x000fc60008410000 */
[----:B------:R-:W-:-:S04]  /*8cd0*/  FSETP.GTU.FTZ.AND P1, PT, R77, UR4, PT ;  /* 0x000000044d007c0b */ /* 0x000fc8000bf3c000 */
        /* <DEDUP_REMOVED lines=11> */
.L_x_4632:
        /* <DEDUP_REMOVED lines=12> */
.L_x_4633:
        /* <DEDUP_REMOVED lines=43> */
.L_x_4631:
        /* <DEDUP_REMOVED lines=21> */
.L_x_4635:
        /* <DEDUP_REMOVED lines=12> */
.L_x_4636:
        /* <DEDUP_REMOVED lines=43> */
.L_x_4634:
        /* <DEDUP_REMOVED lines=20> */
.L_x_4638:
        /* <DEDUP_REMOVED lines=12> */
.L_x_4639:
        /* <DEDUP_REMOVED lines=43> */
.L_x_4637:
        /* <DEDUP_REMOVED lines=21> */
.L_x_4641:
        /* <DEDUP_REMOVED lines=12> */
.L_x_4642:
        /* <DEDUP_REMOVED lines=43> */
.L_x_4640:
[----:B------:R-:W-:Y:S01]  /*9f30*/  I2FP.F32.U32 R73, R20 ;  /* 0x0000001400497245 */ /* 0x000fe20000201000 */
[----:B------:R-:W-:Y:S01]  /*9f40*/  IMAD.U32 R74, R74, 0x10000, RZ ;  /* 0x000100004a4a7824 */ /* 0x000fe200078e00ff */
[----:B------:R-:W-:Y:S02]  /*9f50*/  ISETP.NE.AND P5, PT, R72, 0x1, PT ;  /* 0x000000014800780c */ /* 0x000fe40003fa5270 */
[----:B------:R-:W-:Y:S01]  /*9f60*/  MOV R20, R0 ;  /* 0x0000000000147202 */ /* 0x000fe20000000f00 */
[----:B------:R-:W-:Y:S01]  /*9f70*/  FFMA.FTZ R73, R73, R14, 1.1641532182693481445e-10 ;  /* 0x2f00000049497423 */ /* 0x000fe2000001000e */
[----:B------:R-:W-:-:S04]  /*9f80*/  FMUL.FTZ R74, R74, UR17 ;  /* 0x000000114a4a7c20 */ /* 0x000fc80008410000 */
[----:B------:R-:W-:Y:S01]  /*9f90*/  FMUL.FTZ R74, R74, UR5 ;  /* 0x000000054a4a7c20 */ /* 0x000fe20008410000 */
[----:B------:R-:W-:-:S04]  /*9fa0*/  FSETP.GTU.FTZ.AND P4, PT, R73, UR4, PT ;  /* 0x0000000449007c0b */ /* 0x000fc8000bf9c000 */
        /* <DEDUP_REMOVED lines=12> */
.L_x_4644:
        /* <DEDUP_REMOVED lines=12> */
.L_x_4645:
        /* <DEDUP_REMOVED lines=43> */
.L_x_4643:
        /* <DEDUP_REMOVED lines=9> */
[----:B------:R-:W-:Y:S02]  /*a470*/  PRMT R20, R75, 0x7632, R20 ;  /* 0x000076324b147816 */ /* 0x000fe40000000014 */
        /* <DEDUP_REMOVED lines=11> */
.L_x_4647:
        /* <DEDUP_REMOVED lines=14> */
.L_x_4648:
        /* <DEDUP_REMOVED lines=43> */
.L_x_4646:
        /* <DEDUP_REMOVED lines=12> */
.L_x_4624:
        /* <DEDUP_REMOVED lines=39> */
.L_x_4651:
        /* <DEDUP_REMOVED lines=12> */
.L_x_4652:
        /* <DEDUP_REMOVED lines=43> */
.L_x_4650:
[----:B------:R-:W-:Y:S01]  /*af60*/  I2FP.F32.U32 R103, R22 ;  /* 0x0000001600677245 */ /* 0x000fe20000201000 */
[----:B-----5:R-:W-:Y:S01]  /*af70*/  IMAD.U32 R18, R72, 0x10000, RZ ;  /* 0x0001000048127824 */ /* 0x020fe200078e00ff */
[----:B------:R-:W-:Y:S01]  /*af80*/  ISETP.NE.AND P1, PT, R20, 0x1, PT ;  /* 0x000000011400780c */ /* 0x000fe20003f25270 */
[----:B------:R-:W-:Y:S01]  /*af90*/  IMAD.MOV.U32 R80, RZ, RZ, 0x2 ;  /* 0x00000002ff507424 */ /* 0x000fe200078e00ff */
[----:B------:R-:W-:Y:S01]  /*afa0*/  SHF.L.U32 R105, R76, 0x10, RZ ;  /* 0x000000104c697819 */ /* 0x000fe200000006ff */
[----:B------:R-:W-:Y:S01]  /*afb0*/  FFMA.FTZ R103, R103, R14, 1.1641532182693481445e-10 ;  /* 0x2f00000067677423 */ /* 0x000fe2000001000e */
[----:B------:R-:W-:Y:S01]  /*afc0*/  FMUL.FTZ R18, R18, UR17 ;  /* 0x0000001112127c20 */ /* 0x000fe20008410000 */
[----:B------:R-:W-:Y:S01]  /*afd0*/  PRMT R72, R72, 0x7632, R72 ;  /* 0x0000763248487816 */ /* 0x000fe20000000048 */
[----:B------:R-:W-:Y:S01]  /*afe0*/  IMAD.MOV.U32 R22, RZ, RZ, R0 ;  /* 0x000000ffff167224 */ /* 0x000fe200078e0000 */
[----:B------:R-:W-:Y:S01]  /*aff0*/  PRMT R76, R76, 0x7632, R76 ;  /* 0x000076324c4c7816 */ /* 0x000fe2000000004c */
        /* <DEDUP_REMOVED lines=15> */
.L_x_4654:
        /* <DEDUP_REMOVED lines=12> */
.L_x_4655:
        /* <DEDUP_REMOVED lines=43> */
.L_x_4653:
        /* <DEDUP_REMOVED lines=22> */
.L_x_4657:
        /* <DEDUP_REMOVED lines=12> */
.L_x_4658:
        /* <DEDUP_REMOVED lines=43> */
.L_x_4656:
[----:B------:R-:W-:Y:S01]  /*b930*/  I2FP.F32.U32 R107, R20 ;  /* 0x00000014006b7245 */ /* 0x000fe20000201000 */
[C---:B------:R-:W-:Y:S01]  /*b940*/  IMAD.U32 R20, R73.reuse, 0x10000, RZ ;  /* 0x0001000049147824 */ /* 0x040fe200078e00ff */
[----:B------:R-:W-:Y:S02]  /*b950*/  ISETP.NE.AND P2, PT, R72, 0x1, PT ;  /* 0x000000014800780c */ /* 0x000fe40003f45270 */
[----:B------:R-:W-:Y:S01]  /*b960*/  PRMT R22, R73, 0x7632, R22 ;  /* 0x0000763249167816 */ /* 0x000fe20000000016 */
[----:B------:R-:W-:Y:S01]  /*b970*/  FFMA.FTZ R107, R107, R14, 1.1641532182693481445e-10 ;  /* 0x2f0000006b6b7423 */ /* 0x000fe2000001000e */
[----:B------:R-:W-:Y:S01]  /*b980*/  FMUL.FTZ R20, R20, UR17 ;  /* 0x0000001114147c20 */ /* 0x000fe20008410000 */
[----:B------:R-:W-:Y:S01]  /*b990*/  PRMT R76, R77, 0x7632, R76 ;  /* 0x000076324d4c7816 */ /* 0x000fe2000000004c */
[----:B------:R-:W-:Y:S01]  /*b9a0*/  IMAD.MOV.U32 R73, RZ, RZ, R0 ;  /* 0x000000ffff497224 */ /* 0x000fe200078e0000 */
[----:B------:R-:W-:Y:S01]  /*b9b0*/  MOV R80, 0x2 ;  /* 0x0000000200507802 */ /* 0x000fe20000000f00 */
[----:B------:R-:W-:Y:S01]  /*b9c0*/  FMUL.FTZ R20, R20, UR5 ;  /* 0x0000000514147c20 */ /* 0x000fe20008410000 */
[----:B------:R-:W-:Y:S01]  /*b9d0*/  FSETP.GTU.FTZ.AND P1, PT, R107, UR4, PT ;  /* 0x000000046b007c0b */ /* 0x000fe2000bf3c000 */
[----:B------:R-:W-:-:S03]  /*b9e0*/  IMAD.U32 R107, R77, 0x10000, RZ ;  /* 0x000100004d6b7824 */ /* 0x000fc600078e00ff */
[----:B------:R-:W-:Y:S02]  /*b9f0*/  FSEL R20, R20, RZ, !P1 ;  /* 0x000000ff14147208 */ /* 0x000fe40004800000 */
[----:B------:R-:W-:-:S03]  /*ba00*/  PLOP3.LUT P1, PT, P1, PT, PT, 0x8, 0x80 ;  /* 0x000000000080781c */ /* 0x000fc60000f2e170 */
[----:B------:R-:W-:-:S04]  /*ba10*/  FADD.FTZ R20, R20, R107 ;  /* 0x0000006b14147221 */ /* 0x000fc80000010000 */
        /* <DEDUP_REMOVED lines=10> */
.L_x_4660:
        /* <DEDUP_REMOVED lines=12> */
.L_x_4661:
        /* <DEDUP_REMOVED lines=43> */
.L_x_4659:
        /* <DEDUP_REMOVED lines=22> */
.L_x_4663:
        /* <DEDUP_REMOVED lines=12> */
.L_x_4664:
        /* <DEDUP_REMOVED lines=43> */
.L_x_4662:
        /* <DEDUP_REMOVED lines=24> */
.L_x_4666:
        /* <DEDUP_REMOVED lines=12> */
.L_x_4667:
        /* <DEDUP_REMOVED lines=43> */
.L_x_4665:
[----:B------:R-:W-:Y:S01]  /*c7f0*/  I2FP.F32.U32 R73, R22 ;  /* 0x0000001600497245 */ /* 0x000fe20000201000 */
[----:B------:R-:W-:Y:S01]  /*c800*/  IMAD.U32 R74, R74, 0x10000, RZ ;  /* 0x000100004a4a7824 */ /* 0x000fe200078e00ff */
[----:B------:R-:W-:Y:S01]  /*c810*/  ISETP.NE.AND P5, PT, R76, 0x1, PT ;  /* 0x000000014c00780c */ /* 0x000fe20003fa5270 */
[----:B------:R-:W-:Y:S01]  /*c820*/  IMAD.MOV.U32 R22, RZ, RZ, R0 ;  /* 0x000000ffff167224 */ /* 0x000fe200078e0000 */
        /* <DEDUP_REMOVED lines=18> */
.L_x_4669:
        /* <DEDUP_REMOVED lines=12> */
.L_x_4670:
        /* <DEDUP_REMOVED lines=43> */
.L_x_4668:
[----:B------:R-:W-:Y:S01]  /*ccc0*/  I2FP.F32.U32 R73, R22 ;  /* 0x0000001600497245 */ /* 0x000fe20000201000 */
[----:B------:R-:W-:Y:S01]  /*ccd0*/  IMAD.U32 R72, R79, 0x10000, RZ ;  /* 0x000100004f487824 */ /* 0x000fe200078e00ff */
[----:B------:R-:W-:Y:S01]  /*cce0*/  SHF.L.U32 R22, R75, 0x10, RZ ;  /* 0x000000104b167819 */ /* 0x000fe200000006ff */
[----:B------:R-:W-:Y:S01]  /*ccf0*/  IMAD.MOV.U32 R80, RZ, RZ, 0x2 ;  /* 0x00000002ff507424 */ /* 0x000fe200078e00ff */
        /* <DEDUP_REMOVED lines=8> */
[----:B------:R-:W-:Y:S02]  /*cd80*/  PRMT R22, R75, 0x7632, R22 ;  /* 0x000076324b167816 */ /* 0x000fe40000000016 */
[----:B------:R-:W-:Y:S01]  /*cd90*/  PLOP3.LUT P5, PT, P5, PT, PT, 0x8, 0x80 ;  /* 0x000000000080781c */ /* 0x000fe20002fae170 */
[----:B------:R-:W-:Y:S01]  /*cda0*/  FADD.FTZ R115, R115, R72 ;  /* 0x0000004873737221 */ /* 0x000fe20000010000 */
[----:B------:R-:W-:Y:S11]  /*cdb0*/  @!P6 BRA `(.L_x_4671) ;  /* 0x000000040004e947 */ /* 0x000ff60003800000 */
        /* <DEDUP_REMOVED lines=8> */
.L_x_4672:
        /* <DEDUP_REMOVED lines=14> */
.L_x_4673:
        /* <DEDUP_REMOVED lines=43> */
.L_x_4671:
[----:B------:R-:W-:Y:S01]  /*d1d0*/  I2FP.F32.U32 R73, R73 ;  /* 0x0000004900497245 */ /* 0x000fe20000201000 */
[----:B------:R-:W-:Y:S01]  /*d1e0*/  IMAD.U32 R75, R76, 0x10000, RZ ;  /* 0x000100004c4b7824 */ /* 0x000fe200078e00ff */
        /* <DEDUP_REMOVED lines=9> */
[----:B------:R-:W-:-:S03]  /*d280*/  PLOP3.LUT P6, PT, P6, PT, PT, 0x8, 0x80 ;  /* 0x000000000080781c */ /* 0x000fc600037ce170 */
[----:B------:R-:W-:-:S05]  /*d290*/  FADD.FTZ R22, R22, R75 ;  /* 0x0000004b16167221 */ /* 0x000fca0000010000 */
[----:B------:R-:W-:Y:S01]  /*d2a0*/  F2FP.BF16.F32.PACK_AB R75, R22, R115 ;  /* 0x00000073164b723e */ /* 0x000fe200000010ff */
[----:B------:R-:W-:Y:S06]  /*d2b0*/  BRA `(.L_x_4674) ;  /* 0x0000002400987947 */ /* 0x000fec0003800000 */
.L_x_4649:
        /* <DEDUP_REMOVED lines=15> */
.L_x_4676:
[----:B------:R-:W-:-:S04]  /*d3b0*/  VIADD R5, R5, 0x1 ;  /* 0x0000000105057836 */ /* 0x000fc80000000000 */
[C---:B0-----:R-:W-:Y:S01]  /*d3c0*/  IMAD.WIDE.U32 R78, R5.reuse, -0x2daee0ad, RZ ;  /* 0xd2511f53054e7825 */ /* 0x041fe200078e00ff */
        /* <DEDUP_REMOVED lines=10> */
.L_x_4677:
        /* <DEDUP_REMOVED lines=43> */
.L_x_4675:
[----:B0-----:R-:W-:Y:S01]  /*d720*/  I2FP.F32.U32 R77, R20 ;  /* 0x00000014004d7245 */ /* 0x001fe20000201000 */
[----:B------:R-:W-:Y:S01]  /*d730*/  IMAD.MOV.U32 R76, RZ, RZ, 0x2 ;  /* 0x00000002ff4c7424 */ /* 0x000fe200078e00ff */
[----:B-----5:R-:W-:Y:S02]  /*d740*/  SHF.L.U32 R18, R72, 0x10, RZ ;  /* 0x0000001048127819 */ /* 0x020fe400000006ff */
        /* <DEDUP_REMOVED lines=19> */
.L_x_4679:
        /* <DEDUP_REMOVED lines=12> */
.L_x_4680:
        /* <DEDUP_REMOVED lines=43> */
.L_x_4678:
[----:B------:R-:W-:Y:S02]  /*dbf0*/  I2FP.F32.U32 R77, R20 ;  /* 0x00000014004d7245 */ /* 0x000fe40000201000 */
[----:B------:R-:W-:Y:S02]  /*dc00*/  SHF.L.U32 R72, R72, 0x10, RZ ;  /* 0x0000001048487819 */ /* 0x000fe400000006ff */
[----:B------:R-:W-:Y:S01]  /*dc10*/  ISETP.NE.AND P2, PT, R76, 0x1, PT ;  /* 0x000000014c00780c */ /* 0x000fe20003f45270 */
[----:B------:R-:W-:Y:S01]  /*dc20*/  FFMA.FTZ R77, R77, R14, 1.1641532182693481445e-10 ;  /* 0x2f0000004d4d7423 */ /* 0x000fe2000001000e */
[----:B------:R-:W-:Y:S01]  /*dc30*/  MOV R20, R0 ;  /* 0x0000000000147202 */ /* 0x000fe20000000f00 */
[----:B------:R-:W-:-:S03]  /*dc40*/  FMUL.FTZ R72, R72, UR17 ;  /* 0x0000001148487c20 */ /* 0x000fc60008410000 */
        /* <DEDUP_REMOVED lines=14> */
.L_x_4682:
        /* <DEDUP_REMOVED lines=12> */
.L_x_4683:
        /* <DEDUP_REMOVED lines=43> */
.L_x_4681:
[----:B------:R-:W-:Y:S01]  /*e0a0*/  I2FP.F32.U32 R77, R20 ;  /* 0x00000014004d7245 */ /* 0x000fe20000201000 */
[----:B------:R-:W-:Y:S01]  /*e0b0*/  IMAD.MOV.U32 R76, RZ, RZ, 0x2 ;  /* 0x00000002ff4c7424 */ /* 0x000fe200078e00ff */
        /* <DEDUP_REMOVED lines=8> */
[----:B------:R-:W-:Y:S02]  /*e140*/  FSEL R77, R20, RZ, !P2 ;  /* 0x000000ff144d7208 */ /* 0x000fe40005000000 */
[----:B------:R-:W-:Y:S01]  /*e150*/  PRMT R20, R73, 0x7632, R20 ;  /* 0x0000763249147816 */ /* 0x000fe20000000014 */
        /* <DEDUP_REMOVED lines=9> */
.L_x_4685:
        /* <DEDUP_REMOVED lines=12> */
.L_x_4686:
        /* <DEDUP_REMOVED lines=43> */
.L_x_4684:
        /* <DEDUP_REMOVED lines=20> */
.L_x_4688:
        /* <DEDUP_REMOVED lines=12> */
.L_x_4689:
        /* <DEDUP_REMOVED lines=43> */
.L_x_4687:
        /* <DEDUP_REMOVED lines=21> */
.L_x_4691:
        /* <DEDUP_REMOVED lines=12> */
.L_x_4692:
        /* <DEDUP_REMOVED lines=43> */
.L_x_4690:
[----:B------:R-:W-:Y:S02]  /*eed0*/  I2FP.F32.U32 R73, R20 ;  /* 0x0000001400497245 */ /* 0x000fe40000201000 */
[----:B------:R-:W-:Y:S02]  /*eee0*/  SHF.L.U32 R74, R74, 0x10, RZ ;  /* 0x000000104a4a7819 */ /* 0x000fe400000006ff */
[----:B------:R-:W-:Y:S01]  /*eef0*/  ISETP.NE.AND P5, PT, R72, 0x1, PT ;  /* 0x000000014800780c */ /* 0x000fe20003fa5270 */
[----:B------:R-:W-:Y:S01]  /*ef00*/  FFMA.FTZ R73, R73, R14, 1.1641532182693481445e-10 ;  /* 0x2f00000049497423 */ /* 0x000fe2000001000e */
[----:B------:R-:W-:Y:S01]  /*ef10*/  MOV R20, R0 ;  /* 0x0000000000147202 */ /* 0x000fe20000000f00 */
[----:B------:R-:W-:-:S03]  /*ef20*/  FMUL.FTZ R74, R74, UR17 ;  /* 0x000000114a4a7c20 */ /* 0x000fc60008410000 */
[----:B------:R-:W-:Y:S01]  /*ef30*/  FSETP.GTU.FTZ.AND P4, PT, R73, UR4, PT ;  /* 0x0000000449007c0b */ /* 0x000fe2000bf9c000 */
[----:B------:R-:W-:-:S05]  /*ef40*/  FMUL.FTZ R74, R74, UR5 ;  /* 0x000000054a4a7c20 */ /* 0x000fca0008410000 */
        /* <DEDUP_REMOVED lines=12> */
.L_x_4694:
        /* <DEDUP_REMOVED lines=12> */
.L_x_4695:
        /* <DEDUP_REMOVED lines=43> */
.L_x_4693:
        /* <DEDUP_REMOVED lines=8> */
[----:B------:R-:W-:Y:S01]  /*f400*/  FMUL.FTZ R115, R20, UR5 ;  /* 0x0000000514737c20 */ /* 0x000fe20008410000 */
[----:B------:R-:W-:-:S04]  /*f410*/  PRMT R20, R75, 0x7632, R20 ;  /* 0x000076324b147816 */ /* 0x000fc80000000014 */
        /* <DEDUP_REMOVED lines=11> */
.L_x_4697:
        /* <DEDUP_REMOVED lines=14> */
.L_x_4698:
        /* <DEDUP_REMOVED lines=43> */
.L_x_4696:
        /* <DEDUP_REMOVED lines=12> */
.L_x_4674:
        /* <DEDUP_REMOVED lines=9> */
[----:B------:R-:W-:Y:S01]  /*f9b0*/  SEL R108, RZ, 0x1, !P3 ;  /* 0x00000001ff6c7807 */ /* 0x000fe20005800000 */
[----:B------:R-:W-:Y:S01]  /*f9c0*/  STG.E.128 desc[UR8][R86.64], R72 ;  /* 0x0000004856007986 */ /* 0x000fe2000c101d08 */
[----:B------:R-:W-:Y:S01]  /*f9d0*/  BSSY.RECONVERGENT B0, `(.L_x_4699) ;  /* 0x000006d000007945 */ /* 0x000fe20003800200 */
        /* <DEDUP_REMOVED lines=43> */
[C---:B------:R-:W-:Y:S01]  /*fc90*/  FADD.FTZ R79, -R78.reuse, R19 ;  /* 0x000000134e4f7221 */ /* 0x040fe20000010100 */
[----:B------:R-:W-:Y:S02]  /*fca0*/  LOP3.LUT R119, R119, R20, R88, 0xfe, !PT ;  /* 0x0000001477777212 */ /* 0x000fe400078efe58 */
        /* <DEDUP_REMOVED lines=42> */
[----:B------:R-:W-:Y:S01]  /*ff50*/  LOP3.LUT R14, R14, R82, R117, 0xfe, !PT ;  /* 0x000000520e0e7212 */ /* 0x000fe200078efe75 */
[----:B0-----:R-:W-:Y:S01]  /*ff60*/  FADD.FTZ R18, R79, R18 ;  /* 0x000000124f127221 */ /* 0x001fe20000010000 */
[----:B------:R-:W-:-:S04]  /*ff70*/  SEL R79, RZ, 0x1, !P6 ;  /* 0x00000001ff4f7807 */ /* 0x000fc80007000000 */
[----:B------:R-:W0:Y:S02]  /*ff80*/  SHFL.BFLY PT, R109, R18, 0x4, 0x1f ;  /* 0x0c801f00126d7f89 */ /* 0x000e2400000e0000 */
[----:B0-----:R-:W-:-:S05]  /*ff90*/  FADD.FTZ R109, R18, R109 ;  /* 0x0000006d126d7221 */ /* 0x001fca0000010000 */
[----:B------:R-:W0:Y:S02]  /*ffa0*/  SHFL.BFLY PT, R76, R109, 0x8, 0x1f ;  /* 0x0d001f006d4c7f89 */ /* 0x000e2400000e0000 */
[----:B0-----:R-:W-:Y:S01]  /*ffb0*/  FADD.FTZ R76, R109, R76 ;  /* 0x0000004c6d4c7221 */ /* 0x001fe20000010000 */
[----:B------:R-:W-:Y:S02]  /*ffc0*/  LOP3.LUT R109, R119, R108, RZ, 0xfc, !PT ;  /* 0x0000006c776d7212 */ /* 0x000fe400078efcff */
[----:B------:R-:W-:Y:S02]  /*ffd0*/  LOP3.LUT R108, R14, R79, RZ, 0xfc, !PT ;  /* 0x0000004f0e6c7212 */ /* 0x000fe400078efcff */
[----:B------:R-:W0:Y:S01]  /*ffe0*/  SHFL.BFLY PT, R79, R76, 0x10, 0x1f ;  /* 0x0e001f004c4f7f89 */ /* 0x000e2200000e0000 */
[----:B------:R-:W-:-:S03]  /*fff0*/  LOP3.LUT P0, R14, R3, 0x1f, RZ, 0xc0, !PT ;  /* 0x0000001f030e7812 */ /* 0x000fc6000780c0ff */
[----:B------:R1:W-:Y:S01]  /*10000*/  STG.E.64 desc[UR8][R84.64], R108 ;  /* 0x0000006c54007986 */ /* 0x0003e2000c101b08 */
[----:B0-----:R-:W-:-:S09]  /*10010*/  FADD.FTZ R79, R76, R79 ;  /* 0x0000004f4c4f7221 */ /* 0x001fd20000010000 */
[----:B-1----:R-:W-:Y:S05]  /*10020*/  @P0 BRA `(.L_x_4700) ;  /* 0x00000000001c0947 */ /* 0x002fea0003800000 */
[----:B------:R-:W0:Y:S01]  /*10030*/  S2UR UR5, SR_CgaCtaId ;  /* 0x00000000000579c3 */ /* 0x000e220000008800 */
[----:B------:R-:W-:Y:S01]  /*10040*/  UMOV UR4, 0x400 ;  /* 0x0000040000047882 */ /* 0x000fe20000000000 */
[----:B------:R-:W-:-:S04]  /*10050*/  SHF.R.U32.HI R18, RZ, 0x2, R3 ;  /* 0x00000002ff127819 */ /* 0x000fc80000011603 */
[----:B------:R-:W-:Y:S01]  /*10060*/  LOP3.LUT R18, R18, 0x38, RZ, 0xc0, !PT ;  /* 0x0000003812127812 */ /* 0x000fe200078ec0ff */
[----:B0-----:R-:W-:-:S04]  /*10070*/  ULEA UR4, UR5, UR4, 0x18 ;  /* 0x0000000405047291 */ /* 0x001fc8000f8ec0ff */
[----:B------:R-:W-:-:S09]  /*10080*/  @UP2 UIADD3 UR4, UPT, UPT, UR4, 0x40, URZ ;  /* 0x0000004004042890 */ /* 0x000fd2000fffe0ff */
[----:B------:R0:W-:Y:S03]  /*10090*/  STS.64 [R18+UR4], R78 ;  /* 0x0000004e12007988 */ /* 0x0001e60008000a04 */
.L_x_4700:
[----:B------:R-:W-:Y:S05]  /*100a0*/  BSYNC.RECONVERGENT B0 ;  /* 0x0000000000007941 */ /* 0x000fea0003800200 */
.L_x_4699:
[----:B------:R-:W-:Y:S01]  /*100b0*/  BAR.SYNC.DEFER_BLOCKING 0x0 ;  /* 0x0000000000007b1d */ /* 0x000fe20000010000 */
[----:B------:R-:W-:Y:S01]  /*100c0*/  ISETP.GT.U32.AND P0, PT, R14, 0x7, PT ;  /* 0x000000070e00780c */ /* 0x000fe20003f04070 */
[----:B------:R-:W-:Y:S01]  /*100d0*/  IMAD.MOV.U32 R14, RZ, RZ, RZ ;  /* 0x000000ffff0e7224 */ /* 0x000fe200078e00ff */
[----:B------:R-:W-:-:S03]  /*100e0*/  CS2R R72, SRZ ;  /* 0x0000000000487805 */ /* 0x000fc6000001ff00 */
[----:B------:R-:W-:Y:S08]  /*100f0*/  BSSY.RECONVERGENT B0, `(.L_x_4701) ;  /* 0x000000a000007945 */ /* 0x000ff00003800200 */
[----:B------:R-:W-:Y:S05]  /*10100*/  @P0 BRA `(.L_x_4702) ;  /* 0x0000000000200947 */ /* 0x000fea0003800000 */
[----:B------:R-:W1:Y:S01]  /*10110*/  S2UR UR5, SR_CgaCtaId ;  /* 0x00000000000579c3 */ /* 0x000e620000008800 */
[----:B------:R-:W-:Y:S01]  /*10120*/  UMOV UR4, 0x400 ;  /* 0x0000040000047882 */ /* 0x000fe20000000000 */
[----:B------:R-:W-:-:S04]  /*10130*/  SHF.L.U32 R14, R3, 0x3, RZ ;  /* 0x00000003030e7819 */ /* 0x000fc800000006ff */
[----:B------:R-:W-:Y:S01]  /*10140*/  LOP3.LUT R72, R14, 0xf8, RZ, 0xc0, !PT ;  /* 0x000000f80e487812 */ /* 0x000fe200078ec0ff */
[----:B------:R-:W-:Y:S01]  /*10150*/  IMAD.MOV.U32 R14, RZ, RZ, 0x300 ;  /* 0x00000300ff0e7424 */ /* 0x000fe200078e00ff */
[----:B-1----:R-:W-:-:S04]  /*10160*/  ULEA UR4, UR5, UR4, 0x18 ;  /* 0x0000000405047291 */ /* 0x002fc8000f8ec0ff */
[----:B------:R-:W-:-:S09]  /*10170*/  @UP2 UIADD3 UR4, UPT, UPT, UR4, 0x40, URZ ;  /* 0x0000004004042890 */ /* 0x000fd2000fffe0ff */
[----:B------:R-:W1:Y:S03]  /*10180*/  LDS.64 R72, [R72+UR4] ;  /* 0x0000000448487984 */ /* 0x000e660008000a00 */
.L_x_4702:
[----:B------:R-:W-:Y:S05]  /*10190*/  BSYNC.RECONVERGENT B0 ;  /* 0x0000000000007941 */ /* 0x000fea0003800200 */
.L_x_4701:
[----:B------:R-:W2:Y:S01]  /*101a0*/  SHFL.DOWN PT, R75, R14, 0x4, 0x1f ;  /* 0x08801f000e4b7f89 */ /* 0x000ea200000e0000 */
[----:B------:R-:W-:Y:S01]  /*101b0*/  ISETP.NE.AND P1, PT, RZ, UR38, PT ;  /* 0x00000026ff007c0c */ /* 0x000fe2000bf25270 */
[----:B------:R-:W-:Y:S01]  /*101c0*/  UPLOP3.LUT UP2, UPT, UPT, UPT, UP2, 0x40, 0x4 ;  /* 0x000000000004789c */ /* 0x000fe20003f4e820 */
[----:B------:R-:W-:Y:S01]  /*101d0*/  ISETP.NE.AND P0, PT, R3, RZ, PT ;  /* 0x000000ff0300720c */ /* 0x000fe20003f05270 */
[----:B01----:R-:W0:Y:S04]  /*101e0*/  SHFL.DOWN PT, R79, R72, 0x4, 0x1f ;  /* 0x08801f00484f7f89 */ /* 0x003e2800000e0000 */
[----:B------:R-:W1:Y:S01]  /*101f0*/  SHFL.DOWN PT, R18, R73, 0x4, 0x1f ;  /* 0x08801f0049127f89 */ /* 0x000e6200000e0000 */
[----:B--2---:R-:W-:Y:S02]  /*10200*/  IADD3 R20, PT, PT, R75, R14, RZ ;  /* 0x0000000e4b147210 */ /* 0x004fe40007ffe0ff */
[----:B------:R-:W-:-:S02]  /*10210*/  I2FP.F32.S32 R78, R75 ;  /* 0x0000004b004e7245 */ /* 0x000fc40000201400 */
[----:B------:R-:W-:Y:S01]  /*10220*/  I2FP.F32.S32 R74, R20 ;  /* 0x00000014004a7245 */ /* 0x000fe20000201400 */
[----:B------:R-:W2:Y:S01]  /*10230*/  SHFL.DOWN PT, R87, R20, 0x2, 0x1f ;  /* 0x08401f0014577f89 */ /* 0x000ea200000e0000 */
[----:B------:R-:W-:Y:S01]  /*10240*/  I2FP.F32.U32 R75, R14 ;  /* 0x0000000e004b7245 */ /* 0x000fe20000201000 */
[C---:B0-----:R-:W-:Y:S01]  /*10250*/  FMUL.FTZ R82, R79.reuse, R78 ;  /* 0x0000004e4f527220 */ /* 0x041fe20000410000 */
[----:B------:R-:W0:Y:S01]  /*10260*/  MUFU.RCP R76, R74 ;  /* 0x0000004a004c7308 */ /* 0x000e220000001000 */
[----:B------:R-:W-:Y:S01]  /*10270*/  FADD.FTZ R79, -R79, R72 ;  /* 0x000000484f4f7221 */ /* 0x000fe20000010100 */
[----:B-1----:R-:W-:Y:S01]  /*10280*/  FADD.FTZ R73, R18, R73 ;  /* 0x0000004912497221 */ /* 0x002fe20000010000 */
[----:B------:R-:W-:Y:S02]  /*10290*/  FFMA.FTZ R85, R75, R72, R82 ;  /* 0x000000484b557223 */ /* 0x000fe40000010052 */
[----:B------:R-:W-:-:S04]  /*102a0*/  FMUL.FTZ R79, R79, R79 ;  /* 0x0000004f4f4f7220 */ /* 0x000fc80000410000 */
[----:B------:R-:W-:-:S04]  /*102b0*/  FMUL.FTZ R79, R79, R75 ;  /* 0x0000004b4f4f7220 */ /* 0x000fc80000410000 */
[----:B------:R-:W-:Y:S01]  /*102c0*/  FMUL.FTZ R79, R79, R78 ;  /* 0x0000004e4f4f7220 */ /* 0x000fe20000410000 */
[----:B0-----:R-:W-:-:S03]  /*102d0*/  FMUL.FTZ R85, R76, R85 ;  /* 0x000000554c557220 */ /* 0x001fc60000410000 */
        /* <DEDUP_REMOVED lines=19> */
[----:B------:R-:W-:-:S02]  /*10410*/  I2FP.F32.S32 R20, R20 ;  /* 0x0000001400147245 */ /* 0x000fc40000201400 */
[----:B------:R-:W-:Y:S01]  /*10420*/  MOV R87, UR16 ;  /* 0x0000001000577c02 */ /* 0x000fe20008000f00 */
[----:B------:R-:W-:-:S03]  /*10430*/  FFMA.FTZ R18, R75, R79, R18 ;  /* 0x0000004f4b127223 */ /* 0x000fc60000010012 */
[----:B------:R-:W1:Y:S02]  /*10440*/  MUFU.RCP R20, R20 ;  /* 0x0000001400147308 */ /* 0x000e640000001000 */
[----:B------:R-:W2:Y:S01]  /*10450*/  SHFL.DOWN PT, R73, R18, 0x1, 0x1f ;  /* 0x08201f0012497f89 */ /* 0x000ea200000e0000 */
[----:B0-----:R-:W-:Y:S01]  /*10460*/  FADD.FTZ R74, R85, -R14 ;  /* 0x8000000e554a7221 */ /* 0x001fe20000010000 */
[----:B------:R-:W-:-:S03]  /*10470*/  FMUL.FTZ R79, R14, R109 ;  /* 0x0000006d0e4f7220 */ /* 0x000fc60000410000 */
[----:B------:R-:W-:Y:S01]  /*10480*/  FMUL.FTZ R75, R74, R74 ;  /* 0x0000004a4a4b7220 */ /* 0x000fe20000410000 */
[C---:B------:R-:W-:Y:S01]  /*10490*/  FFMA.FTZ R79, R72.reuse, R85, R79 ;  /* 0x00000055484f7223 */ /* 0x040fe2000001004f */
[----:B------:R-:W-:Y:S01]  /*104a0*/  IMAD.U32 R85, RZ, RZ, UR16 ;  /* 0x00000010ff557e24 */ /* 0x000fe2000f8e00ff */
[----:B------:R-:W-:Y:S01]  /*104b0*/  UIADD3 UR16, UPT, UPT, UR16, UR14, URZ ;  /* 0x0000000e10107290 */ /* 0x000fe2000fffe0ff */
[----:B------:R-:W-:Y:S01]  /*104c0*/  FMUL.FTZ R75, R72, R75 ;  /* 0x0000004b484b7220 */ /* 0x000fe20000410000 */
[----:B-1----:R-:W-:Y:S01]  /*104d0*/  FMUL.FTZ R14, R20, R79 ;  /* 0x0000004f140e7220 */ /* 0x002fe20000410000 */
[----:B--2---:R-:W-:Y:S01]  /*104e0*/  FADD.FTZ R73, R18, R73 ;  /* 0x0000004912497221 */ /* 0x004fe20000010000 */
[----:B------:R-:W0:Y:S01]  /*104f0*/  @!P0 LDC.64 R78, c[0x0][0x3c0] ;  /* 0x0000f000ff4e8b82 */ /* 0x000e220000000a00 */
[----:B------:R-:W-:Y:S01]  /*10500*/  FMUL.FTZ R75, R75, R109 ;  /* 0x0000006d4b4b7220 */ /* 0x000fe20000410000 */
[----:B------:R-:W-:Y:S02]  /*10510*/  UISETP.GE.AND UP1, UPT, UR16, UR15, UPT ;  /* 0x0000000f1000728c */ /* 0x000fe4000bf26270 */
[----:B------:R-:W1:Y:S01]  /*10520*/  SHFL.IDX PT, R14, R14, RZ, 0x1f ;  /* 0x00001fff0e0e7589 */ /* 0x000e6200000e0000 */
[----:B------:R-:W-:-:S03]  /*10530*/  FFMA.FTZ R75, R20, R75, R73 ;  /* 0x0000004b144b7223 */ /* 0x000fc60000010049 */
[----:B------:R-:W2:Y:S03]  /*10540*/  LDC R20, c[0x0][0x448] ;  /* 0x00011200ff147b82 */ /* 0x000ea60000000800 */
[----:B------:R-:W2:Y:S01]  /*10550*/  SHFL.IDX PT, R75, R75, RZ, 0x1f ;  /* 0x00001fff4b4b7589 */ /* 0x000ea200000e0000 */
[----:B0-----:R-:W-:-:S04]  /*10560*/  @!P0 IMAD.WIDE R78, R85, 0x4, R78 ;  /* 0x00000004554e8825 */ /* 0x001fc800078e024e */
[C---:B-1----:R-:W-:Y:S01]  /*10570*/  FMUL.FTZ R18, R14.reuse, R14 ;  /* 0x0000000e0e127220 */ /* 0x042fe20000410000 */
[----:B------:R-:W-:Y:S01]  /*10580*/  FSEL R120, R14, RZ, !P1 ;  /* 0x000000ff0e787208 */ /* 0x000fe20004800000 */
[----:B------:R0:W-:Y:S03]  /*10590*/  @!P0 STG.E desc[UR8][R78.64], R14 ;  /* 0x0000000e4e008986 */ /* 0x0001e6000c101908 */
[----:B------:R-:W-:Y:S01]  /*105a0*/  FSEL R73, R18, RZ, P1 ;  /* 0x000000ff12497208 */ /* 0x000fe20000800000 */
[C---:B------:R-:W-:Y:S01]  /*105b0*/  FADD.FTZ R90, -R120.reuse, R13 ;  /* 0x0000000d785a7221 */ /* 0x040fe20000010100 */
[----:B--2---:R-:W-:Y:S01]  /*105c0*/  FFMA.FTZ R18, R75, UR19, R20 ;  /* 0x000000134b127c23 */ /* 0x004fe20008010014 */
[C---:B------:R-:W-:Y:S01]  /*105d0*/  FADD.FTZ R76, -R120.reuse, R17 ;  /* 0x00000011784c7221 */ /* 0x040fe20000010100 */
[----:B------:R-:W1:Y:S01]  /*105e0*/  @!P0 LDC.64 R74, c[0x0][0x3c8] ;  /* 0x0000f200ff4a8b82 */ /* 0x000e620000000a00 */
        /* <DEDUP_REMOVED lines=23> */
[C---:B--2---:R-:W-:Y:S01]  /*10760*/  FMUL.FTZ R9, R13.reuse, R76 ;  /* 0x0000004c0d097220 */ /* 0x044fe20000410000 */
[----:B------:R-:W-:Y:S01]  /*10770*/  FMUL.FTZ R82, R13, R82 ;  /* 0x000000520d527220 */ /* 0x000fe20000410000 */
[C---:B------:R-:W-:Y:S01]  /*10780*/  FADD.FTZ R116, -R120.reuse, R115 ;  /* 0x0000007378747221 */ /* 0x040fe20000010100 */
[----:B------:R-:W-:Y:S01]  /*10790*/  FADD.FTZ R120, -R120, R22 ;  /* 0x0000001678787221 */ /* 0x000fe20000010100 */
[----:B------:R-:W-:Y:S01]  /*107a0*/  FFMA.FTZ R9, R9, R64, R40 ;  /* 0x0000004009097223 */ /* 0x000fe20000010028 */
[----:B------:R-:W-:Y:S01]  /*107b0*/  FFMA.FTZ R22, R82, R65, R41 ;  /* 0x0000004152167223 */ /* 0x000fe20000010029 */
[C---:B------:R-:W-:Y:S01]  /*107c0*/  FMUL.FTZ R86, R13.reuse, R86 ;  /* 0x000000560d567220 */ /* 0x040fe20000410000 */
[----:B------:R-:W-:Y:S01]  /*107d0*/  FMUL.FTZ R17, R13, R90 ;  /* 0x0000005a0d117220 */ /* 0x000fe20000410000 */
[----:B---3--:R-:W-:-:S04]  /*107e0*/  IMAD.WIDE.U32 R82, R10, 0x10, R72 ;  /* 0x000000100a527825 */ /* 0x008fc800078e0048 */
[C---:B------:R-:W-:Y:S01]  /*107f0*/  FMUL.FTZ R23, R13.reuse, R110 ;  /* 0x0000006e0d177220 */ /* 0x040fe20000410000 */
[----:B------:R-:W-:Y:S01]  /*10800*/  F2FP.BF16.F32.PACK_AB R10, R22, R9 ;  /* 0x00000009160a723e */ /* 0x000fe200000010ff */
[C---:B------:R-:W-:Y:S01]  /*10810*/  FMUL.FTZ R9, R13.reuse, R20 ;  /* 0x000000140d097220 */ /* 0x040fe20000410000 */
[----:B------:R-:W-:Y:S01]  /*10820*/  FMUL.FTZ R114, R13, R114 ;  /* 0x000000720d727220 */ /* 0x000fe20000410000 */
[----:B------:R-:W-:-:S04]  /*10830*/  IMAD.WIDE.U32 R76, R8, 0x10, R72 ;  /* 0x00000010084c7825 */ /* 0x000fc800078e0048 */
[----:B------:R-:W-:Y:S01]  /*10840*/  FMUL.FTZ R11, R13, R84 ;  /* 0x000000540d0b7220 */ /* 0x000fe20000410000 */
[----:B------:R-:W-:Y:S01]  /*10850*/  FFMA.FTZ R8, R9, R68, R44 ;  /* 0x0000004409087223 */ /* 0x000fe2000001002c */
[----:B------:R-:W-:Y:S01]  /*10860*/  FFMA.FTZ R15, R86, R69, R45 ;  /* 0x00000045560f7223 */ /* 0x000fe2000001002d */
[----:B------:R-:W-:Y:S01]  /*10870*/  FFMA.FTZ R9, R17, R70, R46 ;  /* 0x0000004611097223 */ /* 0x000fe2000001002e */
[----:B------:R-:W-:-:S04]  /*10880*/  IMAD.WIDE.U32 R84, R101, 0x10, R72 ;  /* 0x0000001065547825 */ /* 0x000fc800078e0048 */
[----:B------:R-:W-:Y:S01]  /*10890*/  FFMA.FTZ R22, R23, R56, R32 ;  /* 0x0000003817167223 */ /* 0x000fe20000010020 */
[----:B------:R-:W-:Y:S01]  /*108a0*/  FFMA.FTZ R17, R114, R57, R33 ;  /* 0x0000003972117223 */ /* 0x000fe20000010021 */
[----:B------:R-:W-:Y:S01]  /*108b0*/  FMUL.FTZ R73, R13, R118 ;  /* 0x000000760d497220 */ /* 0x000fe20000410000 */
[----:B-1----:R-:W-:-:S04]  /*108c0*/  @!P0 IMAD.WIDE R18, R87, 0x4, R74 ;  /* 0x0000000457128825 */ /* 0x002fc800078e024a */
        /* <DEDUP_REMOVED lines=46> */
[----:B------:R0:W-:Y:S01]  /*10bb0*/  STG.E.128 desc[UR8][R84.64], R72 ;  /* 0x0000004854007986 */ /* 0x0001e2000c101d08 */
[----:B------:R-:W-:Y:S05]  /*10bc0*/  BRA.U !UP1, `(.L_x_4703) ;  /* 0xfffffefd09807547 */ /* 0x000fea000b83ffff */
[----:B------:R-:W-:Y:S05]  /*10bd0*/  EXIT ;  /* 0x000000000000794d */ /* 0x000fea0003800000 */
.L_x_4704:
        /* <DEDUP_REMOVED lines=10> */
.L_x_20944:


//--------------------- .text._ZN10layer_norm13ln_fwd_kernelINS_13Kernel_traitsIf13__nv_bfloat16S2_S2_fjLj6144ELj1ELj1ELj8ELj16ENS_18Kernel_traits_baseILj6144EfS2_S2_S2_fjLj256EEEEELb1ELb0ELb1ELb0EEEvNS_9FwdParamsE --------------------------
	.section	.text._ZN10layer_norm13ln_fwd_kernelINS_13Kernel_traitsIf13__nv_bfloat16S2_S2_fjLj6144ELj1ELj1ELj8ELj16ENS_18Kernel_traits_baseILj6144EfS2_S2_S2_fjLj256EEEEELb1ELb0ELb1ELb0EEEvNS_9FwdParamsE,"ax",@progbits
	.align	128
        .global         _ZN10layer_norm13ln_fwd_kernelINS_13Kernel_traitsIf13__nv_bfloat16S2_S2_fjLj6144ELj1ELj1ELj8ELj16ENS_18Kernel_traits_baseILj6144EfS2_S2_S2_fjLj256EEEEELb1ELb0ELb1ELb0EEEvNS_9FwdParamsE
        .type           _ZN10layer_norm13ln_fwd_kernelINS_13Kernel_traitsIf13__nv_bfloat16S2_S2_fjLj6144ELj1ELj1ELj8ELj16ENS_18Kernel_traits_baseILj6144EfS2_S2_S2_fjLj256EEEEELb1ELb0ELb1ELb0EEEvNS_9FwdParamsE,@function
        .size           _ZN10layer_norm13ln_fwd_kernelINS_13Kernel_traitsIf13__nv_bfloat16S2_S2_fjLj6144ELj1ELj1ELj8ELj16ENS_18Kernel_traits_baseILj6144EfS2_S2_S2_fjLj256EEEEELb1ELb0ELb1ELb0EEEvNS_9FwdParamsE,(.L_x_20945 - _ZN10layer_norm13ln_fwd_kernelINS_13Kernel_traitsIf13__nv_bfloat16S2_S2_fjLj6144ELj1ELj1ELj8ELj16ENS_18Kernel_traits_baseILj6144EfS2_S2_S2_fjLj256EEEEELb1ELb0ELb1ELb0EEEvNS_9FwdParamsE)
        .other          _ZN10layer_norm13ln_fwd_kernelINS_13Kernel_traitsIf13__nv_bfloat16S2_S2_fjLj6144ELj1ELj1ELj8ELj16ENS_18Kernel_traits_baseILj6144EfS2_S2_S2_fjLj256EEEEELb1ELb0ELb1ELb0EEEvNS_9FwdParamsE,@"STO_CUDA_ENTRY STV_DEFAULT"
_ZN10layer_norm13ln_fwd_kernelINS_13Kernel_traitsIf13__nv_bfloat16S2_S2_fjLj6144ELj1ELj1ELj8ELj16ENS_18Kernel_traits_baseILj6144EfS2_S2_S2_fjLj256EEEEELb1ELb0ELb1ELb0EEEvNS_9FwdParamsE:
.text._ZN10layer_norm13ln_fwd_kernelINS_13Kernel_traitsIf13__nv_bfloat16S2_S2_fjLj6144ELj1ELj1ELj8ELj16ENS_18Kernel_traits_baseILj6144EfS2_S2_S2_fjLj256EEEEELb1ELb0ELb1ELb0EEEvNS_9FwdParamsE:
        /* <DEDUP_REMOVED lines=87> */
.L_x_4706:
        /* <DEDUP_REMOVED lines=29> */
.L_x_4707:
[----:B------:R-:W-:Y:S05]  /*0740*/  BSYNC.RECONVERGENT B0 ;  /* 0x0000000000007941 */ /* 0x000fea0003800200 */
.L_x_4705:
[----:B------:R-:W1:Y:S02]  /*0750*/  LDCU UR4, c[0x0][0x384] ;  /* 0x00007080ff0477ac */ /* 0x000e640008000800 */
[----:B-1----:R-:W-:-:S06]  /*0760*/  UISETP.GE.AND UP0, UPT, UR22, UR4, UPT ;  /* 0x000000041600728c */ /* 0x002fcc000bf06270 */
[----:B------:R-:W-:-:S13]  /*0770*/  PLOP3.LUT P0, PT, PT, PT, UP0, 0x80, 0x8 ;  /* 0x000000000008781c */ /* 0x000fda0003f0f008 */
[----:B------:R-:W-:Y:S05]  /*0780*/  @P0 EXIT ;  /* 0x000000000000094d */ /* 0x000fea0003800000 */
[----:B------:R-:W-:Y:S01]  /*0790*/  IMAD.HI.U32 R5, R81, -0x326172a9, RZ ;  /* 0xcd9e8d5751057827 */ /* 0x000fe200078e00ff */
[C---:B------:R-:W-:Y:S01]  /*07a0*/  LOP3.LUT R13, R3.reuse, 0xff, RZ, 0xc0, !PT ;  /* 0x000000ff030d7812 */ /* 0x040fe200078ec0ff */
[----:B------:R-:W1:Y:S01]  /*07b0*/  LDCU UR35, c[0x0][0x404] ;  /* 0x00008080ff2377ac */ /* 0x000e620008000800 */
[----:B------:R-:W-:Y:S01]  /*07c0*/  LOP3.LUT R3, R3, 0xffffff00, RZ, 0xc0, !PT ;  /* 0xffffff0003037812 */ /* 0x000fe200078ec0ff */
[----:B0-----:R-:W-:Y:S01]  /*07d0*/  IMAD.HI.U32 R6, R79, -0x2daee0ad, RZ ;  /* 0xd2511f534f067827 */ /* 0x001fe200078e00ff */
[----:B------:R-:W-:Y:S01]  /*07e0*/  LOP3.LUT R5, R78, UR14, R5, 0x96, !PT ;  /* 0x0000000e4e057c12 */ /* 0x000fe2000f8e9605 */
[----:B------:R-:W0:Y:S01]  /*07f0*/  LDCU UR36, c[0x0][0x388] ;  /* 0x00007100ff2477ac */ /* 0x000e220008000800 */
[----:B------:R-:W-:Y:S01]  /*0800*/  VIADDMNMX R2, R13, -R2, RZ, !PT ;  /* 0x800000020d027246 */ /* 0x000fe200078001ff */
[----:B------:R-:W-:Y:S01]  /*0810*/  IMAD R10, R79, -0x2daee0ad, RZ ;  /* 0xd2511f534f0a7824 */ /* 0x000fe200078e02ff */
[----:B------:R-:W-:Y:S01]  /*0820*/  LOP3.LUT R6, R6, UR15, RZ, 0x3c, !PT ;  /* 0x0000000f06067c12 */ /* 0x000fe2000f8e3cff */
[----:B------:R-:W-:Y:S01]  /*0830*/  IMAD.HI.U32 R9, R5, -0x2daee0ad, RZ ;  /* 0xd2511f5305097827 */ /* 0x000fe200078e00ff */
[----:B------:R-:W-:Y:S01]  /*0840*/  VIMNMX R2, PT, PT, R2, 0x20, PT ;  /* 0x0000002002027848 */ /* 0x000fe20003fe0100 */
[----:B------:R-:W2:Y:S01]  /*0850*/  LDCU.U8 UR37, c[0x0][0x410] ;  /* 0x00008200ff2577ac */ /* 0x000ea20008000000 */
[----:B------:R-:W-:Y:S01]  /*0860*/  LOP3.LUT R17, R0, 0x3, RZ, 0xc0, !PT ;  /* 0x0000000300117812 */ /* 0x000fe200078ec0ff */
[----:B------:R-:W-:Y:S01]  /*0870*/  IMAD R8, R81, -0x326172a9, RZ ;  /* 0xcd9e8d5751087824 */ /* 0x000fe200078e02ff */
[----:B------:R-:W-:Y:S01]  /*0880*/  LOP3.LUT R9, R10, UR6, R9, 0x96, !PT ;  /* 0x000000060a097c12 */ /* 0x000fe2000f8e9609 */
[----:B------:R-:W-:Y:S01]  /*0890*/  IMAD.HI.U32 R7, R6, -0x326172a9, RZ ;  /* 0xcd9e8d5706077827 */ /* 0x000fe200078e00ff */
[----:B------:R-:W-:Y:S01]  /*08a0*/  LEA R2, R2, R3, 0x3 ;  /* 0x0000000302027211 */ /* 0x000fe200078e18ff */
[----:B------:R-:W3:Y:S02]  /*08b0*/  LDCU UR38, c[0x0][0x400] ;  /* 0x00008000ff2677ac */ /* 0x000ee40008000800 */
[----:B------:R-:W-:Y:S01]  /*08c0*/  IMAD R11, R6, -0x326172a9, RZ ;  /* 0xcd9e8d57060b7824 */ /* 0x000fe200078e02ff */
[----:B------:R-:W-:Y:S01]  /*08d0*/  LOP3.LUT R7, R8, UR5, R7, 0x96, !PT ;  /* 0x0000000508077c12 */ /* 0x000fe2000f8e9607 */
[----:B------:R-:W-:Y:S01]  /*08e0*/  IMAD R8, R5, -0x2daee0ad, RZ ;  /* 0xd2511f5305087824 */ /* 0x000fe200078e02ff */
[----:B------:R-:W-:Y:S01]  /*08f0*/  I2FP.F32.U32 R2, R2 ;  /* 0x0000000200027245 */ /* 0x000fe20000201000 */
[----:B------:R-:W-:Y:S01]  /*0900*/  IMAD.HI.U32 R6, R9, -0x326172a9, RZ ;  /* 0xcd9e8d5709067827 */ /* 0x000fe200078e00ff */
[----:B------:R-:W4:Y:S02]  /*0910*/  LDCU.64 UR16, c[0x0][0x408] ;  /* 0x00008100ff1077ac */ /* 0x000f240008000a00 */
[----:B------:R0:W0:Y:S01]  /*0920*/  MUFU.RCP R18, R2 ;  /* 0x0000000200127308 */ /* 0x0000220000001000 */
[----:B------:R-:W-:Y:S01]  /*0930*/  IMAD.HI.U32 R5, R7, -0x2daee0ad, RZ ;  /* 0xd2511f5307057827 */ /* 0x000fe200078e00ff */
[----:B------:R-:W-:Y:S01]  /*0940*/  LOP3.LUT R6, R11, UR7, R6, 0x96, !PT ;  /* 0x000000070b067c12 */ /* 0x000fe2000f8e9606 */
[----:B------:R-:W0:Y:S02]  /*0950*/  LDCU.64 UR18, c[0x0][0x3a0] ;  /* 0x00007400ff1277ac */ /* 0x000e240008000a00 */
        /* <DEDUP_REMOVED lines=38> */
[----:B------:R-:W-:Y:S01]  /*0bc0*/  IMAD R4, R4, -0x20, R13 ;  /* 0xffffffe004047824 */ /* 0x000fe200078e020d */
[----:B------:R-:W-:Y:S01]  /*0bd0*/  LOP3.LUT R6, R11, UR8, R6, 0x96, !PT ;  /* 0x000000080b067c12 */ /* 0x000fe2000f8e9606 */
[----:B------:R-:W-:Y:S01]  /*0be0*/  IMAD R8, R9, -0x326172a9, RZ ;  /* 0xcd9e8d5709087824 */ /* 0x000fe200078e02ff */
[----:B------:R-:W0:Y:S01]  /*0bf0*/  LDCU.128 UR8, c[0x0][0x3f0] ;  /* 0x00007e00ff0877ac */ /* 0x000e220008000c00 */
[----:B------:R-:W-:Y:S01]  /*0c00*/  IMAD R7, R7, -0x2daee0ad, RZ ;  /* 0xd2511f5307077824 */ /* 0x000fe200078e02ff */
[----:B------:R-:W-:Y:S01]  /*0c10*/  VIMNMX R4, PT, PT, RZ, R4, !PT ;  /* 0x00000004ff047248 */ /* 0x000fe20007fe0100 */
[----:B------:R-:W-:-:S03]  /*0c20*/  IMAD.HI.U32 R76, R5, -0x2daee0ad, RZ ;  /* 0xd2511f53054c7827 */ /* 0x000fc600078e00ff */
[----:B------:R-:W-:Y:S01]  /*0c30*/  VIMNMX R4, PT, PT, R4, 0x20, PT ;  /* 0x0000002004047848 */ /* 0x000fe20003fe0100 */
[----:B------:R-:W-:Y:S01]  /*0c40*/  IMAD.HI.U32 R19, R6, -0x326172a9, RZ ;  /* 0xcd9e8d5706137827 */ /* 0x000fe200078e00ff */
[----:B------:R-:W-:-:S03]  /*0c50*/  LOP3.LUT R76, R7, UR34, R76, 0x96, !PT ;  /* 0x00000022074c7c12 */ /* 0x000fc6000f8e964c */
[----:B------:R-:W-:Y:S01]  /*0c60*/  IMAD R77, R4, 0x8, R3 ;  /* 0x00000008044d7824 */ /* 0x000fe200078e0203 */
[----:B------:R-:W-:Y:S01]  /*0c70*/  LOP3.LUT R19, R8, UR33, R19, 0x96, !PT ;  /* 0x0000002108137c12 */ /* 0x000fe2000f8e9613 */
[----:B------:R-:W-:Y:S02]  /*0c80*/  IMAD.MOV.U32 R16, RZ, RZ, RZ ;  /* 0x000000ffff107224 */ /* 0x000fe400078e00ff */
[----:B------:R-:W-:Y:S02]  /*0c90*/  IMAD R82, R5, -0x2daee0ad, RZ ;  /* 0xd2511f5305527824 */ /* 0x000fe400078e02ff */
[----:B-1234-:R-:W-:-:S07]  /*0ca0*/  IMAD R14, R6, -0x326172a9, RZ ;  /* 0xcd9e8d57060e7824 */ /* 0x01efce00078e02ff */
.L_x_5023:
[----:B0-----:R-:W-:-:S06]  /*0cb0*/  UIMAD.WIDE UR4, UR22, 0x4, UR8 ;  /* 0x00000004160478a5 */ /* 0x001fcc000f8e0208 */
[----:B-123--:R-:W-:Y:S01]  /*0cc0*/  MOV R74, UR4 ;  /* 0x00000004004a7c02 */ /* 0x00efe20008000f00 */
[----:B------:R-:W-:-:S05]  /*0cd0*/  IMAD.U32 R75, RZ, RZ, UR5 ;  /* 0x00000005ff4b7e24 */ /* 0x000fca000f8e00ff */
[----:B------:R-:W2:Y:S01]  /*0ce0*/  LDG.E R74, desc[UR12][R74.64] ;  /* 0x0000000c4a4a7981 */ /* 0x000ea2000c1e1900 */
[----:B------:R-:W-:-:S06]  /*0cf0*/  UIMAD.WIDE UR4, UR22, 0x4, UR10 ;  /* 0x00000004160478a5 */ /* 0x000fcc000f8e020a */
[----:B------:R-:W-:Y:S01]  /*0d00*/  IMAD.U32 R72, RZ, RZ, UR4 ;  /* 0x00000004ff487e24 */ /* 0x000fe2000f8e00ff */
[----:B------:R-:W-:-:S05]  /*0d10*/  MOV R73, UR5 ;  /* 0x0000000500497c02 */ /* 0x000fca0008000f00 */
        /* <DEDUP_REMOVED lines=16> */
[----:B------:R-:W-:Y:S02]  /*0e20*/  MOV R73, UR5 ;  /* 0x0000000500497c02 */ /* 0x000fe40008000f00 */
[----:B------:R-:W-:Y:S02]  /*0e30*/  IMAD.U32 R75, RZ, RZ, UR7 ;  /* 0x00000007ff4b7e24 */ /* 0x000fe4000f8e00ff */
[----:B0-----:R-:W-:-:S03]  /*0e40*/  LEA.HI.SX32 R88, R73, R84, 0x1d ;  /* 0x0000005449587211 */ /* 0x001fc600078feaff */
        /* <DEDUP_REMOVED lines=8> */
.L_x_4710:
[----:B------:R-:W-:Y:S05]  /*0ed0*/  BRA.U !UP0, `(.L_x_4711) ;  /* 0x00000031084c7547 */ /* 0x000fea000b800000 */
[----:B------:R-:W0:Y:S02]  /*0ee0*/  LDC.64 R72, c[0x0][0x3a0] ;  /* 0x0000e800ff487b82 */ /* 0x000e240000000a00 */
        /* <DEDUP_REMOVED lines=23> */
.L_x_4715:
        /* <DEDUP_REMOVED lines=13> */
.L_x_4717:
[----:B------:R-:W-:Y:S05]  /*1130*/  BSYNC.RECONVERGENT B2 ;  /* 0x0000000000027941 */ /* 0x000fea0003800200 */
.L_x_4716:
        /* <DEDUP_REMOVED lines=23> */
[----:B------:R-:W-:Y:S01]  /*12b0*/  UIADD3 UR5, UPT, UPT, UR14, 0x1715609d, URZ ;  /* 0x1715609d0e057890 */ /* 0x000fe2000fffe0ff */
        /* <DEDUP_REMOVED lines=24> */
.L_x_4714:
[----:B------:R-:W-:Y:S05]  /*1440*/  BSYNC.RECONVERGENT B1 ;  /* 0x0000000000017941 */ /* 0x000fea0003800200 */
.L_x_4713:
        /* <DEDUP_REMOVED lines=11> */
.L_x_4712:
        /* <DEDUP_REMOVED lines=22> */
.L_x_4721:
        /* <DEDUP_REMOVED lines=13> */
.L_x_4723:
[----:B------:R-:W-:Y:S05]  /*1730*/  BSYNC.RECONVERGENT B2 ;  /* 0x0000000000027941 */ /* 0x000fea0003800200 */
.L_x_4722:
        /* <DEDUP_REMOVED lines=49> */
.L_x_4720:
[----:B------:R-:W-:Y:S05]  /*1a50*/  BSYNC.RECONVERGENT B1 ;  /* 0x0000000000017941 */ /* 0x000fea0003800200 */
.L_x_4719:
        /* <DEDUP_REMOVED lines=13> */
.L_x_4718:
        /* <DEDUP_REMOVED lines=21> */
.L_x_4727:
        /* <DEDUP_REMOVED lines=13> */
.L_x_4729:
[----:B------:R-:W-:Y:S05]  /*1d50*/  BSYNC.RECONVERGENT B2 ;  /* 0x0000000000027941 */ /* 0x000fea0003800200 */
.L_x_4728:
        /* <DEDUP_REMOVED lines=13> */
[----:B------:R-:W-:-:S03]  /*1e30*/  LOP3.LUT R93, R100, UR23, R107, 0x96, !PT ;  /* 0x00000017645d7c12 */ /* 0x000fc6000f8e966b */
[----:B------:R-:W-:Y:S01]  /*1e40*/  IMAD.MOV.U32 R96, RZ, RZ, RZ ;  /* 0x000000ffff607224 */ /* 0x000fe200078e00ff */
        /* <DEDUP_REMOVED lines=34> */
.L_x_4726:
[----:B------:R-:W-:Y:S05]  /*2070*/  BSYNC.RECONVERGENT B1 ;  /* 0x0000000000017941 */ /* 0x000fea0003800200 */
.L_x_4725:
        /* <DEDUP_REMOVED lines=11> */
.L_x_4724:
        /* <DEDUP_REMOVED lines=22> */
.L_x_4733:
        /* <DEDUP_REMOVED lines=13> */
.L_x_4735:
[----:B------:R-:W-:Y:S05]  /*2360*/  BSYNC.RECONVERGENT B2 ;  /* 0x0000000000027941 */ /* 0x000fea0003800200 */
.L_x_4734:
        /* <DEDUP_REMOVED lines=49> */
.L_x_4732:
[----:B------:R-:W-:Y:S05]  /*2680*/  BSYNC.RECONVERGENT B1 ;  /* 0x0000000000017941 */ /* 0x000fea0003800200 */
.L_x_4731:
        /* <DEDUP_REMOVED lines=13> */
.L_x_4730:
        /* <DEDUP_REMOVED lines=21> */
.L_x_4739:
        /* <DEDUP_REMOVED lines=13> */
.L_x_4741:
[----:B------:R-:W-:Y:S05]  /*2980*/  BSYNC.RECONVERGENT B2 ;  /* 0x0000000000027941 */ /* 0x000fea0003800200 */
.L_x_4740:
        /* <DEDUP_REMOVED lines=47> */
[----:B------:R-:W-:-:S07]  /*2c80*/  IMAD.MOV.U32 R72, RZ, RZ, RZ ;  /* 0x000000ffff487224 */ /* 0x000fce00078e00ff */
.L_x_4738:
[----:B------:R-:W-:Y:S05]  /*2c90*/  BSYNC.RECONVERGENT B1 ;  /* 0x0000000000017941 */ /* 0x000fea0003800200 */
.L_x_4737:
        /* <DEDUP_REMOVED lines=11> */
.L_x_4736:
        /* <DEDUP_REMOVED lines=22> */
.L_x_4745:
        /* <DEDUP_REMOVED lines=13> */
.L_x_4747:
[----:B------:R-:W-:Y:S05]  /*2f80*/  BSYNC.RECONVERGENT B2 ;  /* 0x0000000000027941 */ /* 0x000fea0003800200 */
.L_x_4746:
        /* <DEDUP_REMOVED lines=49> */
.L_x_4744:
[----:B------:R-:W-:Y:S05]  /*32a0*/  BSYNC.RECONVERGENT B1 ;  /* 0x0000000000017941 */ /* 0x000fea0003800200 */
.L_x_4743:
        /* <DEDUP_REMOVED lines=13> */
.L_x_4742:
        /* <DEDUP_REMOVED lines=21> */
.L_x_4751:
        /* <DEDUP_REMOVED lines=13> */
.L_x_4753:
[----:B------:R-:W-:Y:S05]  /*35a0*/  BSYNC.RECONVERGENT B2 ;  /* 0x0000000000027941 */ /* 0x000fea0003800200 */
.L_x_4752:
        /* <DEDUP_REMOVED lines=49> */
.L_x_4750:
[----:B------:R-:W-:Y:S05]  /*38c0*/  BSYNC.RECONVERGENT B1 ;  /* 0x0000000000017941 */ /* 0x000fea0003800200 */
.L_x_4749:
        /* <DEDUP_REMOVED lines=11> */
.L_x_4748:
        /* <DEDUP_REMOVED lines=22> */
.L_x_4757:
        /* <DEDUP_REMOVED lines=13> */
.L_x_4759:
[----:B------:R-:W-:Y:S05]  /*3bb0*/  BSYNC.RECONVERGENT B2 ;  /* 0x0000000000027941 */ /* 0x000fea0003800200 */
.L_x_4758:
        /* <DEDUP_REMOVED lines=49> */
.L_x_4756:
[----:B------:R-:W-:Y:S05]  /*3ed0*/  BSYNC.RECONVERGENT B1 ;  /* 0x0000000000017941 */ /* 0x000fea0003800200 */
.L_x_4755:
        /* <DEDUP_REMOVED lines=13> */
.L_x_4754:
[----:B------:R-:W-:Y:S02]  /*3fb0*/  F2FP.BF16.F32.PACK_AB R75, RZ, R109 ;  /* 0x0000006dff4b723e */ /* 0x000fe400000010ff */
[----:B------:R-:W-:Y:S02]  /*3fc0*/  PRMT R74, R98, 0x5410, R74 ;  /* 0x00005410624a7816 */ /* 0x000fe4000000004a */
[----:B------:R-:W-:Y:S02]  /*3fd0*/  PRMT R73, R92, 0x5410, R96 ;  /* 0x000054105c497816 */ /* 0x000fe40000000060 */
[----:B------:R-:W-:Y:S02]  /*3fe0*/  PRMT R72, R82, 0x5410, R90 ;  /* 0x0000541052487816 */ /* 0x000fe4000000005a */
[----:B------:R-:W-:Y:S01]  /*3ff0*/  PRMT R75, R94, 0x5410, R75 ;  /* 0x000054105e4b7816 */ /* 0x000fe2000000004b */
[----:B------:R-:W-:Y:S06]  /*4000*/  BRA `(.L_x_4760) ;  /* 0x0000002c00547947 */ /* 0x000fec0003800000 */
.L_x_4711:
[----:B------:R-:W-:Y:S01]  /*4010*/  MOV R121, UR14 ;  /* 0x0000000e00797c02 */ /* 0x000fe20008000f00 */
[----:B------:R-:W-:Y:S01]  /*4020*/  IMAD.MOV.U32 R15, RZ, RZ, RZ ;  /* 0x000000ffff0f7224 */ /* 0x000fe200078e00ff */
[----:B------:R-:W-:Y:S01]  /*4030*/  MOV R102, R82 ;  /* 0x0000005200667202 */ /* 0x000fe20000000f00 */
[----:B------:R-:W-:Y:S02]  /*4040*/  IMAD.MOV.U32 R72, RZ, RZ, R17 ;  /* 0x000000ffff487224 */ /* 0x000fe400078e0011 */
[----:B------:R-:W-:Y:S01]  /*4050*/  VIADD R121, R121, 0x9e3779b9 ;  /* 0x9e3779b979797836 */ /* 0x000fe20000000000 */
        /* <DEDUP_REMOVED lines=17> */
.L_x_4764:
        /* <DEDUP_REMOVED lines=13> */
.L_x_4766:
[----:B------:R-:W-:Y:S05]  /*4240*/  BSYNC.RECONVERGENT B2 ;  /* 0x0000000000027941 */ /* 0x000fea0003800200 */
.L_x_4765:
[----:B------:R-:W-:Y:S01]  /*4250*/  IMAD.WIDE.U32 R72, R81, -0x326172a9, RZ ;  /* 0xcd9e8d5751487825 */ /* 0x000fe200078e00ff */
[----:B------:R-:W-:Y:S01]  /*4260*/  LOP3.LUT R12, R16, UR15, R75, 0x96, !PT ;  /* 0x0000000f100c7c12 */ /* 0x000fe2000f8e964b */
[----:B------:R-:W-:-:S03]  /*4270*/  UIADD3 UR5, UPT, UPT, UR15, -0x4498517b, URZ ;  /* 0xbb67ae850f057890 */ /* 0x000fc6000fffe0ff */
[----:B------:R-:W-:Y:S01]  /*4280*/  LOP3.LUT R14, R78, UR14, R73, 0x96, !PT ;  /* 0x0000000e4e0e7c12 */ /* 0x000fe2000f8e9649 */
[----:B------:R-:W-:-:S04]  /*4290*/  IMAD.WIDE.U32 R12, R12, -0x326172a9, RZ ;  /* 0xcd9e8d570c0c7825 */ /* 0x000fc800078e00ff */
[----:B------:R-:W-:Y:S01]  /*42a0*/  IMAD.WIDE.U32 R14, R14, -0x2daee0ad, RZ ;  /* 0xd2511f530e0e7825 */ /* 0x000fe200078e00ff */
[----:B------:R-:W-:-:S04]  /*42b0*/  LOP3.LUT R75, R121, R72, R13, 0x96, !PT ;  /* 0x00000048794b7212 */ /* 0x000fc800078e960d */
[----:B------:R-:W-:Y:S01]  /*42c0*/  LOP3.LUT R72, R74, UR5, R15, 0x96, !PT ;  /* 0x000000054a487c12 */ /* 0x000fe2000f8e960f */
[----:B------:R-:W-:Y:S01]  /*42d0*/  IMAD.WIDE.U32 R74, R75, -0x2daee0ad, RZ ;  /* 0xd2511f534b4a7825 */ /* 0x000fe200078e00ff */
[----:B------:R-:W-:-:S03]  /*42e0*/  UIADD3 UR5, UPT, UPT, UR14, 0x3c6ef372, URZ ;  /* 0x3c6ef3720e057890 */ /* 0x000fc6000fffe0ff */
        /* <DEDUP_REMOVED lines=37> */
.L_x_4763:
[----:B------:R-:W-:Y:S05]  /*4540*/  BSYNC.RECONVERGENT B1 ;  /* 0x0000000000017941 */ /* 0x000fea0003800200 */
.L_x_4762:
        /* <DEDUP_REMOVED lines=9> */
.L_x_4761:
[----:B------:R-:W-:Y:S01]  /*45e0*/  F2FP.BF16.F32.PACK_AB R92, RZ, R15 ;  /* 0x0000000fff5c723e */ /* 0x000fe200000010ff */
[----:B------:R-:W-:Y:S01]  /*45f0*/  IMAD.MOV.U32 R13, RZ, RZ, RZ ;  /* 0x000000ffff0d7224 */ /* 0x000fe200078e00ff */
[----:B------:R-:W-:Y:S01]  /*4600*/  MOV R17, R72 ;  /* 0x0000004800117202 */ /* 0x000fe20000000f00 */
[----:B------:R-:W-:Y:S06]  /*4610*/  BRA.U !UP2, `(.L_x_4767) ;  /* 0x000000050a587547 */ /* 0x000fec000b800000 */
        /* <DEDUP_REMOVED lines=13> */
.L_x_4770:
        /* <DEDUP_REMOVED lines=13> */
.L_x_4772:
[----:B------:R-:W-:Y:S05]  /*47c0*/  BSYNC.RECONVERGENT B2 ;  /* 0x0000000000027941 */ /* 0x000fea0003800200 */
.L_x_4771:
[----:B------:R-:W-:Y:S01]  /*47d0*/  IMAD.WIDE.U32 R74, R81, -0x326172a9, RZ ;  /* 0xcd9e8d57514a7825 */ /* 0x000fe200078e00ff */
[----:B------:R-:W-:Y:S01]  /*47e0*/  LOP3.LUT R72, R16, UR15, R99, 0x96, !PT ;  /* 0x0000000f10487c12 */ /* 0x000fe2000f8e9663 */
[----:B------:R-:W-:Y:S01]  /*47f0*/  UIADD3 UR5, UPT, UPT, UR15, -0x4498517b, URZ ;  /* 0xbb67ae850f057890 */ /* 0x000fe2000fffe0ff */
[----:B------:R-:W-:Y:S01]  /*4800*/  MOV R11, R102 ;  /* 0x00000066000b7202 */ /* 0x000fe20000000f00 */
[----:B------:R-:W-:Y:S01]  /*4810*/  IMAD.MOV.U32 R17, RZ, RZ, RZ ;  /* 0x000000ffff117224 */ /* 0x000fe200078e00ff */
        /* <DEDUP_REMOVED lines=43> */
.L_x_4769:
[----:B------:R-:W-:Y:S05]  /*4ad0*/  BSYNC.RECONVERGENT B1 ;  /* 0x0000000000017941 */ /* 0x000fea0003800200 */
.L_x_4768:
        /* <DEDUP_REMOVED lines=10> */
.L_x_4767:
        /* <DEDUP_REMOVED lines=17> */
.L_x_4776:
        /* <DEDUP_REMOVED lines=13> */
.L_x_4778:
[----:B------:R-:W-:Y:S05]  /*4d60*/  BSYNC.RECONVERGENT B2 ;  /* 0x0000000000027941 */ /* 0x000fea0003800200 */
.L_x_4777:
[----:B------:R-:W-:Y:S01]  /*4d70*/  IMAD.WIDE.U32 R74, R81, -0x326172a9, RZ ;  /* 0xcd9e8d57514a7825 */ /* 0x000fe200078e00ff */
[----:B------:R-:W-:Y:S01]  /*4d80*/  LOP3.LUT R72, R16, UR15, R101, 0x96, !PT ;  /* 0x0000000f10487c12 */ /* 0x000fe2000f8e9665 */
[----:B------:R-:W-:Y:S01]  /*4d90*/  UIADD3 UR5, UPT, UPT, UR15, -0x4498517b, URZ ;  /* 0xbb67ae850f057890 */ /* 0x000fe2000fffe0ff */
[----:B------:R-:W-:Y:S02]  /*4da0*/  MOV R10, R102 ;  /* 0x00000066000a7202 */ /* 0x000fe40000000f00 */
        /* <DEDUP_REMOVED lines=44> */
.L_x_4775:
[----:B------:R-:W-:Y:S05]  /*5070*/  BSYNC.RECONVERGENT B1 ;  /* 0x0000000000017941 */ /* 0x000fea0003800200 */
.L_x_4774:
        /* <DEDUP_REMOVED lines=9> */
.L_x_4773:
        /* <DEDUP_REMOVED lines=17> */
.L_x_4782:
        /* <DEDUP_REMOVED lines=13> */
.L_x_4784:
[----:B------:R-:W-:Y:S05]  /*52f0*/  BSYNC.RECONVERGENT B2 ;  /* 0x0000000000027941 */ /* 0x000fea0003800200 */
.L_x_4783:
        /* <DEDUP_REMOVED lines=48> */
.L_x_4781:
[----:B------:R-:W-:Y:S05]  /*5600*/  BSYNC.RECONVERGENT B1 ;  /* 0x0000000000017941 */ /* 0x000fea0003800200 */
.L_x_4780:
        /* <DEDUP_REMOVED lines=10> */
.L_x_4779:
        /* <DEDUP_REMOVED lines=17> */
.L_x_4788:
        /* <DEDUP_REMOVED lines=13> */
.L_x_4790:
[----:B------:R-:W-:Y:S05]  /*5890*/  BSYNC.RECONVERGENT B2 ;  /* 0x0000000000027941 */ /* 0x000fea0003800200 */
.L_x_4789:
        /* <DEDUP_REMOVED lines=48> */
.L_x_4787:
[----:B------:R-:W-:Y:S05]  /*5ba0*/  BSYNC.RECONVERGENT B1 ;  /* 0x0000000000017941 */ /* 0x000fea0003800200 */
.L_x_4786:
        /* <DEDUP_REMOVED lines=9> */
.L_x_4785:
        /* <DEDUP_REMOVED lines=17> */
.L_x_4794:
        /* <DEDUP_REMOVED lines=13> */
.L_x_4796:
[----:B------:R-:W-:Y:S05]  /*5e20*/  BSYNC.RECONVERGENT B2 ;  /* 0x0000000000027941 */ /* 0x000fea0003800200 */
.L_x_4795:
        /* <DEDUP_REMOVED lines=48> */
.L_x_4793:
[----:B------:R-:W-:Y:S05]  /*6130*/  BSYNC.RECONVERGENT B1 ;  /* 0x0000000000017941 */ /* 0x000fea0003800200 */
.L_x_4792:
        /* <DEDUP_REMOVED lines=10> */
.L_x_4791:
        /* <DEDUP_REMOVED lines=17> */
.L_x_4800:
        /* <DEDUP_REMOVED lines=13> */
.L_x_4802:
[----:B------:R-:W-:Y:S05]  /*63c0*/  BSYNC.RECONVERGENT B2 ;  /* 0x0000000000027941 */ /* 0x000fea0003800200 */
.L_x_4801:
        /* <DEDUP_REMOVED lines=48> */
.L_x_4799:
[----:B------:R-:W-:Y:S05]  /*66d0*/  BSYNC.RECONVERGENT B1 ;  /* 0x0000000000017941 */ /* 0x000fea0003800200 */
.L_x_4798:
        /* <DEDUP_REMOVED lines=9> */
.L_x_4797:
        /* <DEDUP_REMOVED lines=17> */
.L_x_4806:
        /* <DEDUP_REMOVED lines=13> */
.L_x_4808:
[----:B------:R-:W-:Y:S05]  /*6950*/  BSYNC.RECONVERGENT B2 ;  /* 0x0000000000027941 */ /* 0x000fea0003800200 */
.L_x_4807:
        /* <DEDUP_REMOVED lines=48> */
.L_x_4805:
[----:B------:R-:W-:Y:S05]  /*6c60*/  BSYNC.RECONVERGENT B1 ;  /* 0x0000000000017941 */ /* 0x000fea0003800200 */
.L_x_4804:
        /* <DEDUP_REMOVED lines=10> */
.L_x_4803:
[----:B------:R-:W-:Y:S02]  /*6d10*/  F2FP.BF16.F32.PACK_AB R75, RZ, R109 ;  /* 0x0000006dff4b723e */ /* 0x000fe400000010ff */
[----:B------:R-:W-:Y:S02]  /*6d20*/  PRMT R74, R98, 0x5410, R100 ;  /* 0x00005410624a7816 */ /* 0x000fe40000000064 */
[----:B------:R-:W-:Y:S02]  /*6d30*/  PRMT R73, R94, 0x5410, R96 ;  /* 0x000054105e497816 */ /* 0x000fe40000000060 */
[----:B------:R-:W-:Y:S02]  /*6d40*/  PRMT R72, R92, 0x5410, R90 ;  /* 0x000054105c487816 */ /* 0x000fe4000000005a */
[----:B------:R-:W-:-:S07]  /*6d50*/  PRMT R75, R82, 0x5410, R75 ;  /* 0x00005410524b7816 */ /* 0x000fce000000004b */
.L_x_4760:
[----:B------:R-:W0:Y:S01]  /*6d60*/  LDC.64 R118, c[0x0][0x3a8] ;  /* 0x0000ea00ff767b82 */ /* 0x000e220000000a00 */
[----:B------:R-:W-:Y:S02]  /*6d70*/  IMAD.MOV.U32 R82, RZ, RZ, R102 ;  /* 0x000000ffff527224 */ /* 0x000fe400078e0066 */
[----:B0-----:R-:W-:-:S05]  /*6d80*/  IMAD.WIDE.U32 R118, R88, 0x10, R118 ;  /* 0x0000001058767825 */ /* 0x001fca00078e0076 */
[----:B------:R0:W-:Y:S01]  /*6d90*/  STG.E.128 desc[UR12][R118.64], R72 ;  /* 0x0000004876007986 */ /* 0x0001e2000c101d0c */
[----:B------:R-:W-:Y:S05]  /*6da0*/  BRA.U !UP2, `(.L_x_4809) ;  /* 0x000000010a507547 */ /* 0x000fea000b800000 */
        /* <DEDUP_REMOVED lines=20> */
.L_x_4809:
[----:B------:R-:W-:Y:S02]  /*6ef0*/  VIADD R88, R88, 0x100 ;  /* 0x0000010058587836 */ /* 0x000fe40000000000 */
[----:B------:R-:W-:-:S07]  /*6f00*/  VIADD R86, R86, 0x100 ;  /* 0x0000010056567836 */ /* 0x000fce0000000000 */
.L_x_4709:
[----:B------:R-:W-:Y:S05]  /*6f10*/  BSYNC.RECONVERGENT B0 ;  /* 0x0000000000007941 */ /* 0x000fea0003800200 */
.L_x_4708:
        /* <DEDUP_REMOVED lines=9> */
.L_x_4812:
[----:B------:R-:W-:Y:S05]  /*6fb0*/  BRA.U !UP0, `(.L_x_4813) ;  /* 0x0000003108507547 */ /* 0x000fea000b800000 */
[----:B01----:R-:W0:Y:S02]  /*6fc0*/  LDC.64 R72, c[0x0][0x3a0] ;  /* 0x0000e800ff487b82 */ /* 0x003e240000000a00 */
[----:B0-----:R-:W-:-:S06]  /*6fd0*/  IMAD.WIDE.U32 R72, R88, 0x10, R72 ;  /* 0x0000001058487825 */ /* 0x001fcc00078e0048 */
[----:B------:R-:W2:Y:S01]  /*6fe0*/  LDG.E.128 R72, desc[UR12][R72.64] ;  /* 0x0000000c48487981 */ /* 0x000ea2000c1e1d00 */
[----:B------:R-:W-:-:S13]  /*6ff0*/  ISETP.LT.AND P2, PT, RZ, UR39, PT ;  /* 0x00000027ff007c0c */ /* 0x000fda000bf41270 */
        /* <DEDUP_REMOVED lines=20> */
.L_x_4817:
        /* <DEDUP_REMOVED lines=13> */
.L_x_4819:
[----:B------:R-:W-:Y:S05]  /*7210*/  BSYNC.RECONVERGENT B2 ;  /* 0x0000000000027941 */ /* 0x000fea0003800200 */
.L_x_4818:
        /* <DEDUP_REMOVED lines=49> */
.L_x_4816:
[----:B------:R-:W-:Y:S05]  /*7530*/  BSYNC.RECONVERGENT B1 ;  /* 0x0000000000017941 */ /* 0x000fea0003800200 */
.L_x_4815:
        /* <DEDUP_REMOVED lines=11> */
.L_x_4814:
        /* <DEDUP_REMOVED lines=22> */
.L_x_4823:
        /* <DEDUP_REMOVED lines=13> */
.L_x_4825:
[----:B------:R-:W-:Y:S05]  /*7820*/  BSYNC.RECONVERGENT B2 ;  /* 0x0000000000027941 */ /* 0x000fea0003800200 */
.L_x_4824:
        /* <DEDUP_REMOVED lines=49> */
.L_x_4822:
[----:B------:R-:W-:Y:S05]  /*7b40*/  BSYNC.RECONVERGENT B1 ;  /* 0x0000000000017941 */ /* 0x000fea0003800200 */
.L_x_4821:
        /* <DEDUP_REMOVED lines=13> */
.L_x_4820:
        /* <DEDUP_REMOVED lines=21> */
.L_x_4829:
        /* <DEDUP_REMOVED lines=13> */
.L_x_4831:
[----:B------:R-:W-:Y:S05]  /*7e40*/  BSYNC.RECONVERGENT B2 ;  /* 0x0000000000027941 */ /* 0x000fea0003800200 */
.L_x_4830:
        /* <DEDUP_REMOVED lines=49> */
.L_x_4828:
[----:B------:R-:W-:Y:S05]  /*8160*/  BSYNC.RECONVERGENT B1 ;  /* 0x0000000000017941 */ /* 0x000fea0003800200 */
.L_x_4827:
        /* <DEDUP_REMOVED lines=11> */
.L_x_4826:
        /* <DEDUP_REMOVED lines=22> */
.L_x_4835:
        /* <DEDUP_REMOVED lines=13> */
.L_x_4837:
[----:B------:R-:W-:Y:S05]  /*8450*/  BSYNC.RECONVERGENT B2 ;  /* 0x0000000000027941 */ /* 0x000fea0003800200 */
.L_x_4836:
        /* <DEDUP_REMOVED lines=49> */
.L_x_4834:
[----:B------:R-:W-:Y:S05]  /*8770*/  BSYNC.RECONVERGENT B1 ;  /* 0x0000000000017941 */ /* 0x000fea0003800200 */
.L_x_4833:
        /* <DEDUP_REMOVED lines=13> */
.L_x_4832:
        /* <DEDUP_REMOVED lines=21> */
.L_x_4841:
        /* <DEDUP_REMOVED lines=13> */
.L_x_4843:
[----:B------:R-:W-:Y:S05]  /*8a70*/  BSYNC.RECONVERGENT B2 ;  /* 0x0000000000027941 */ /* 0x000fea0003800200 */
.L_x_4842:
        /* <DEDUP_REMOVED lines=49> */
.L_x_4840:
[----:B------:R-:W-:Y:S05]  /*8d90*/  BSYNC.RECONVERGENT B1 ;  /* 0x0000000000017941 */ /* 0x000fea0003800200 */
.L_x_4839:
        /* <DEDUP_REMOVED lines=11> */
.L_x_4838:
        /* <DEDUP_REMOVED lines=22> */
.L_x_4847:
        /* <DEDUP_REMOVED lines=13> */
.L_x_4849:
[----:B------:R-:W-:Y:S05]  /*9080*/  BSYNC.RECONVERGENT B2 ;  /* 0x0000000000027941 */ /* 0x000fea0003800200 */
.L_x_4848:
        /* <DEDUP_REMOVED lines=48> */
.L_x_4846:
[----:B------:R-:W-:Y:S05]  /*9390*/  BSYNC.RECONVERGENT B1 ;  /* 0x0000000000017941 */ /* 0x000fea0003800200 */
.L_x_4845:
        /* <DEDUP_REMOVED lines=13> */
.L_x_4844:
        /* <DEDUP_REMOVED lines=21> */
.L_x_4853:
        /* <DEDUP_REMOVED lines=13> */
.L_x_4855:
[----:B------:R-:W-:Y:S05]  /*9690*/  BSYNC.RECONVERGENT B2 ;  /* 0x0000000000027941 */ /* 0x000fea0003800200 */
.L_x_4854:
        /* <DEDUP_REMOVED lines=49> */
.L_x_4852:
[----:B------:R-:W-:Y:S05]  /*99b0*/  BSYNC.RECONVERGENT B1 ;  /* 0x0000000000017941 */ /* 0x000fea0003800200 */
.L_x_4851:
        /* <DEDUP_REMOVED lines=11> */
.L_x_4850:
        /* <DEDUP_REMOVED lines=22> */
.L_x_4859:
        /* <DEDUP_REMOVED lines=13> */
.L_x_4861:
[----:B------:R-:W-:Y:S05]  /*9ca0*/  BSYNC.RECONVERGENT B2 ;  /* 0x0000000000027941 */ /* 0x000fea0003800200 */
.L_x_4860:
        /* <DEDUP_REMOVED lines=49> */
.L_x_4858:
[----:B------:R-:W-:Y:S05]  /*9fc0*/  BSYNC.RECONVERGENT B1 ;  /* 0x0000000000017941 */ /* 0x000fea0003800200 */
.L_x_4857:
        /* <DEDUP_REMOVED lines=13> */
.L_x_4856:
[----:B------:R-:W-:Y:S02]  /*a0a0*/  F2FP.BF16.F32.PACK_AB R75, RZ, R113 ;  /* 0x00000071ff4b723e */ /* 0x000fe400000010ff */
[----:B------:R-:W-:Y:S02]  /*a0b0*/  PRMT R74, R98, 0x5410, R74 ;  /* 0x00005410624a7816 */ /* 0x000fe4000000004a */
[----:B------:R-:W-:Y:S02]  /*a0c0*/  PRMT R73, R92, 0x5410, R96 ;  /* 0x000054105c497816 */ /* 0x000fe40000000060 */
[----:B------:R-:W-:Y:S02]  /*a0d0*/  PRMT R72, R82, 0x5410, R90 ;  /* 0x0000541052487816 */ /* 0x000fe4000000005a */
[----:B------:R-:W-:Y:S01]  /*a0e0*/  PRMT R75, R94, 0x5410, R75 ;  /* 0x000054105e4b7816 */ /* 0x000fe2000000004b */
[----:B------:R-:W-:Y:S06]  /*a0f0*/  BRA `(.L_x_4862) ;  /* 0x0000002c00587947 */ /* 0x000fec0003800000 */
.L_x_4813:
[----:B------:R-:W-:Y:S01]  /*a100*/  MOV R121, UR14 ;  /* 0x0000000e00797c02 */ /* 0x000fe20008000f00 */
[----:B------:R-:W-:Y:S01]  /*a110*/  IMAD.MOV.U32 R9, RZ, RZ, RZ ;  /* 0x000000ffff097224 */ /* 0x000fe200078e00ff */
[----:B------:R-:W-:Y:S01]  /*a120*/  MOV R102, R82 ;  /* 0x0000005200667202 */ /* 0x000fe20000000f00 */
[----:B01----:R-:W-:Y:S02]  /*a130*/  IMAD.MOV.U32 R72, RZ, RZ, R17 ;  /* 0x000000ffff487224 */ /* 0x003fe400078e0011 */
        /* <DEDUP_REMOVED lines=18> */
.L_x_4866:
        /* <DEDUP_REMOVED lines=13> */
.L_x_4868:
[----:B------:R-:W-:Y:S05]  /*a330*/  BSYNC.RECONVERGENT B2 ;  /* 0x0000000000027941 */ /* 0x000fea0003800200 */
.L_x_4867:
[----:B------:R-:W-:Y:S01]  /*a340*/  IMAD.WIDE.U32 R74, R81, -0x326172a9, RZ ;  /* 0xcd9e8d57514a7825 */ /* 0x000fe200078e00ff */
[----:B------:R-:W-:Y:S01]  /*a350*/  LOP3.LUT R72, R16, UR15, R97, 0x96, !PT ;  /* 0x0000000f10487c12 */ /* 0x000fe2000f8e9661 */
[----:B------:R-:W-:Y:S02]  /*a360*/  UIADD3 UR5, UPT, UPT, UR15, -0x4498517b, URZ ;  /* 0xbb67ae850f057890 */ /* 0x000fe4000fffe0ff */
[----:B------:R-:W-:Y:S01]  /*a370*/  IMAD.MOV.U32 R7, RZ, RZ, R82 ;  /* 0x000000ffff077224 */ /* 0x000fe200078e0052 */
        /* <DEDUP_REMOVED lines=44> */
.L_x_4865:
[----:B------:R-:W-:Y:S05]  /*a640*/  BSYNC.RECONVERGENT B1 ;  /* 0x0000000000017941 */ /* 0x000fea0003800200 */
.L_x_4864:
        /* <DEDUP_REMOVED lines=9> */
.L_x_4863:
        /* <DEDUP_REMOVED lines=17> */
.L_x_4872:
        /* <DEDUP_REMOVED lines=13> */
.L_x_4874:
[----:B------:R-:W-:Y:S05]  /*a8c0*/  BSYNC.RECONVERGENT B2 ;  /* 0x0000000000027941 */ /* 0x000fea0003800200 */
.L_x_4873:
[----:B------:R-:W-:Y:S01]  /*a8d0*/  IMAD.WIDE.U32 R74, R81, -0x326172a9, RZ ;  /* 0xcd9e8d57514a7825 */ /* 0x000fe200078e00ff */
[----:B------:R-:W-:Y:S01]  /*a8e0*/  LOP3.LUT R72, R16, UR15, R97, 0x96, !PT ;  /* 0x0000000f10487c12 */ /* 0x000fe2000f8e9661 */
[----:B------:R-:W-:Y:S02]  /*a8f0*/  UIADD3 UR5, UPT, UPT, UR15, -0x4498517b, URZ ;  /* 0xbb67ae850f057890 */ /* 0x000fe4000fffe0ff */
[----:B------:R-:W-:Y:S02]  /*a900*/  HFMA2 R17, -RZ, RZ, 0, 0 ;  /* 0x00000000ff117431 */ /* 0x000fe400000001ff */
        /* <DEDUP_REMOVED lines=44> */
.L_x_4871:
[----:B------:R-:W-:Y:S05]  /*abd0*/  BSYNC.RECONVERGENT B1 ;  /* 0x0000000000017941 */ /* 0x000fea0003800200 */
.L_x_4870:
        /* <DEDUP_REMOVED lines=10> */
.L_x_4869:
        /* <DEDUP_REMOVED lines=17> */
.L_x_4878:
        /* <DEDUP_REMOVED lines=13> */
.L_x_4880:
[----:B------:R-:W-:Y:S05]  /*ae60*/  BSYNC.RECONVERGENT B2 ;  /* 0x0000000000027941 */ /* 0x000fea0003800200 */
.L_x_4879:
        /* <DEDUP_REMOVED lines=48> */
.L_x_4877:
[----:B------:R-:W-:Y:S05]  /*b170*/  BSYNC.RECONVERGENT B1 ;  /* 0x0000000000017941 */ /* 0x000fea0003800200 */
.L_x_4876:
        /* <DEDUP_REMOVED lines=9> */
.L_x_4875:
        /* <DEDUP_REMOVED lines=17> */
.L_x_4884:
        /* <DEDUP_REMOVED lines=13> */
.L_x_4886:
[----:B------:R-:W-:Y:S05]  /*b3f0*/  BSYNC.RECONVERGENT B2 ;  /* 0x0000000000027941 */ /* 0x000fea0003800200 */
.L_x_4885:
        /* <DEDUP_REMOVED lines=48> */
.L_x_4883:
[----:B------:R-:W-:Y:S05]  /*b700*/  BSYNC.RECONVERGENT B1 ;  /* 0x0000000000017941 */ /* 0x000fea0003800200 */
.L_x_4882:
        /* <DEDUP_REMOVED lines=10> */
.L_x_4881:
        /* <DEDUP_REMOVED lines=17> */
.L_x_4890:
        /* <DEDUP_REMOVED lines=13> */
.L_x_4892:
[----:B------:R-:W-:Y:S05]  /*b990*/  BSYNC.RECONVERGENT B2 ;  /* 0x0000000000027941 */ /* 0x000fea0003800200 */
.L_x_4891:
        /* <DEDUP_REMOVED lines=48> */
.L_x_4889:
[----:B------:R-:W-:Y:S05]  /*bca0*/  BSYNC.RECONVERGENT B1 ;  /* 0x0000000000017941 */ /* 0x000fea0003800200 */
.L_x_4888:
        /* <DEDUP_REMOVED lines=9> */
.L_x_4887:
        /* <DEDUP_REMOVED lines=17> */
.L_x_4896:
        /* <DEDUP_REMOVED lines=13> */
.L_x_4898:
[----:B------:R-:W-:Y:S05]  /*bf20*/  BSYNC.RECONVERGENT B2 ;  /* 0x0000000000027941 */ /* 0x000fea0003800200 */
.L_x_4897:
        /* <DEDUP_REMOVED lines=48> */
.L_x_4895:
[----:B------:R-:W-:Y:S05]  /*c230*/  BSYNC.RECONVERGENT B1 ;  /* 0x0000000000017941 */ /* 0x000fea0003800200 */
.L_x_4894:
        /* <DEDUP_REMOVED lines=10> */
.L_x_4893:
        /* <DEDUP_REMOVED lines=17> */
.L_x_4902:
        /* <DEDUP_REMOVED lines=13> */
.L_x_4904:
[----:B------:R-:W-:Y:S05]  /*c4c0*/  BSYNC.RECONVERGENT B2 ;  /* 0x0000000000027941 */ /* 0x000fea0003800200 */
.L_x_4903:
        /* <DEDUP_REMOVED lines=48> */
.L_x_4901:
[----:B------:R-:W-:Y:S05]  /*c7d0*/  BSYNC.RECONVERGENT B1 ;  /* 0x0000000000017941 */ /* 0x000fea0003800200 */
.L_x_4900:
        /* <DEDUP_REMOVED lines=9> */
.L_x_4899:
        /* <DEDUP_REMOVED lines=17> */
.L_x_4908:
        /* <DEDUP_REMOVED lines=13> */
.L_x_4910:
[----:B------:R-:W-:Y:S05]  /*ca50*/  BSYNC.RECONVERGENT B2 ;  /* 0x0000000000027941 */ /* 0x000fea0003800200 */
.L_x_4909:
        /* <DEDUP_REMOVED lines=48> */
.L_x_4907:
[----:B------:R-:W-:Y:S05]  /*cd60*/  BSYNC.RECONVERGENT B1 ;  /* 0x0000000000017941 */ /* 0x000fea0003800200 */
.L_x_4906:
        /* <DEDUP_REMOVED lines=10> */
.L_x_4905:
[----:B------:R-:W-:Y:S02]  /*ce10*/  F2FP.BF16.F32.PACK_AB R75, RZ, R113 ;  /* 0x00000071ff4b723e */ /* 0x000fe400000010ff */
[----:B------:R-:W-:Y:S02]  /*ce20*/  PRMT R74, R98, 0x5410, R100 ;  /* 0x00005410624a7816 */ /* 0x000fe40000000064 */
[----:B------:R-:W-:Y:S02]  /*ce30*/  PRMT R73, R94, 0x5410, R96 ;  /* 0x000054105e497816 */ /* 0x000fe40000000060 */
[----:B------:R-:W-:Y:S02]  /*ce40*/  PRMT R72, R92, 0x5410, R90 ;  /* 0x000054105c487816 */ /* 0x000fe4000000005a */
[----:B------:R-:W-:-:S07]  /*ce50*/  PRMT R75, R82, 0x5410, R75 ;  /* 0x00005410524b7816 */ /* 0x000fce000000004b */
.L_x_4862:
        /* <DEDUP_REMOVED lines=25> */
.L_x_4911:
[----:B------:R-:W-:Y:S01]  /*cff0*/  VIADD R88, R88, 0x100 ;  /* 0x0000010058587836 */ /* 0x000fe20000000000 */
[----:B------:R-:W-:-:S07]  /*d000*/  IADD3 R86, PT, PT, R86, 0x100, RZ ;  /* 0x0000010056567810 */ /* 0x000fce0007ffe0ff */
.L_x_4811:
[----:B------:R-:W-:Y:S05]  /*d010*/  BSYNC.RECONVERGENT B0 ;  /* 0x0000000000007941 */ /* 0x000fea0003800200 */
.L_x_4810:
        /* <DEDUP_REMOVED lines=9> */
.L_x_4914:
        /* <DEDUP_REMOVED lines=25> */
.L_x_4919:
        /* <DEDUP_REMOVED lines=13> */
.L_x_4921:
[----:B------:R-:W-:Y:S05]  /*d310*/  BSYNC.RECONVERGENT B2 ;  /* 0x0000000000027941 */ /* 0x000fea0003800200 */
.L_x_4920:
        /* <DEDUP_REMOVED lines=49> */
.L_x_4918:
[----:B------:R-:W-:Y:S05]  /*d630*/  BSYNC.RECONVERGENT B1 ;  /* 0x0000000000017941 */ /* 0x000fea0003800200 */
.L_x_4917:
        /* <DEDUP_REMOVED lines=11> */
.L_x_4916:
        /* <DEDUP_REMOVED lines=22> */
.L_x_4925:
        /* <DEDUP_REMOVED lines=13> */
.L_x_4927:
[----:B------:R-:W-:Y:S05]  /*d920*/  BSYNC.RECONVERGENT B2 ;  /* 0x0000000000027941 */ /* 0x000fea0003800200 */
.L_x_4926:
        /* <DEDUP_REMOVED lines=49> */
.L_x_4924:
[----:B------:R-:W-:Y:S05]  /*dc40*/  BSYNC.RECONVERGENT B1 ;  /* 0x0000000000017941 */ /* 0x000fea0003800200 */
.L_x_4923:
        /* <DEDUP_REMOVED lines=13> */
.L_x_4922:
        /* <DEDUP_REMOVED lines=21> */
.L_x_4931:
        /* <DEDUP_REMOVED lines=13> */
.L_x_4933:
[----:B------:R-:W-:Y:S05]  /*df40*/  BSYNC.RECONVERGENT B2 ;  /* 0x0000000000027941 */ /* 0x000fea0003800200 */
.L_x_4932:
        /* <DEDUP_REMOVED lines=49> */
.L_x_4930:
[----:B------:R-:W-:Y:S05]  /*e260*/  BSYNC.RECONVERGENT B1 ;  /* 0x0000000000017941 */ /* 0x000fea0003800200 */
.L_x_4929:
        /* <DEDUP_REMOVED lines=11> */
.L_x_4928:
        /* <DEDUP_REMOVED lines=22> */
.L_x_4937:
        /* <DEDUP_REMOVED lines=13> */
.L_x_4939:
[----:B------:R-:W-:Y:S05]  /*e550*/  BSYNC.RECONVERGENT B2 ;  /* 0x0000000000027941 */ /* 0x000fea0003800200 */
.L_x_4938:
        /* <DEDUP_REMOVED lines=48> */
.L_x_4936:
[----:B------:R-:W-:Y:S05]  /*e860*/  BSYNC.RECONVERGENT B1 ;  /* 0x0000000000017941 */ /* 0x000fea0003800200 */
.L_x_4935:
        /* <DEDUP_REMOVED lines=13> */
.L_x_4934:
        /* <DEDUP_REMOVED lines=21> */
.L_x_4943:
        /* <DEDUP_REMOVED lines=13> */
.L_x_4945:
[----:B------:R-:W-:Y:S05]  /*eb60*/  BSYNC.RECONVERGENT B2 ;  /* 0x0000000000027941 */ /* 0x000fea0003800200 */
.L_x_4944:
        /* <DEDUP_REMOVED lines=49> */
.L_x_4942:
[----:B------:R-:W-:Y:S05]  /*ee80*/  BSYNC.RECONVERGENT B1 ;  /* 0x0000000000017941 */ /* 0x000fea0003800200 */
.L_x_4941:
        /* <DEDUP_REMOVED lines=11> */
.L_x_4940:
        /* <DEDUP_REMOVED lines=22> */
.L_x_4949:
        /* <DEDUP_REMOVED lines=13> */
.L_x_4951:
[----:B------:R-:W-:Y:S05]  /*f170*/  BSYNC.RECONVERGENT B2 ;  /* 0x0000000000027941 */ /* 0x000fea0003800200 */
.L_x_4950:
        /* <DEDUP_REMOVED lines=49> */
.L_x_4948:
[----:B------:R-:W-:Y:S05]  /*f490*/  BSYNC.RECONVERGENT B1 ;  /* 0x0000000000017941 */ /* 0x000fea0003800200 */
.L_x_4947:
        /* <DEDUP_REMOVED lines=13> */
.L_x_4946:
        /* <DEDUP_REMOVED lines=21> */
.L_x_4955:
        /* <DEDUP_REMOVED lines=13> */
.L_x_4957:
[----:B------:R-:W-:Y:S05]  /*f790*/  BSYNC.RECONVERGENT B2 ;  /* 0x0000000000027941 */ /* 0x000fea0003800200 */
.L_x_4956:
        /* <DEDUP_REMOVED lines=49> */
.L_x_4954:
[----:B------:R-:W-:Y:S05]  /*fab0*/  BSYNC.RECONVERGENT B1 ;  /* 0x0000000000017941 */ /* 0x000fea0003800200 */
.L_x_4953:
        /* <DEDUP_REMOVED lines=11> */
.L_x_4952:
[----:B------:R-:W-:Y:S01]  /*fb70*/  @!P3 PRMT R117, R75, 0x7632, R117 ;  /* 0x000076324b75b816 */ /* 0x000fe20000000075 */
[----:B------:R-:W-:Y:S01]  /*fb80*/  @!P3 IMAD.MOV.U32 R82, RZ, RZ, R74 ;  /* 0x000000ffff52b224 */ /* 0x000fe200078e004a */
[----:B------:R-:W-:Y:S02]  /*fb90*/  F2FP.BF16.F32.PACK_AB R96, RZ, R115 ;  /* 0x00000073ff60723e */ /* 0x000fe400000010ff */
[----:B------:R-:W-:Y:S02]  /*fba0*/  @!P3 MOV R17, R72 ;  /* 0x000000480011b202 */ /* 0x000fe40000000f00 */
        /* <DEDUP_REMOVED lines=18> */
.L_x_4961:
        /* <DEDUP_REMOVED lines=13> */
.L_x_4963:
[----:B------:R-:W-:Y:S05]  /*fda0*/  BSYNC.RECONVERGENT B2 ;  /* 0x0000000000027941 */ /* 0x000fea0003800200 */
.L_x_4962:
        /* <DEDUP_REMOVED lines=49> */
.L_x_4960:
[----:B------:R-:W-:Y:S05]  /*100c0*/  BSYNC.RECONVERGENT B1 ;  /* 0x0000000000017941 */ /* 0x000fea0003800200 */
.L_x_4959:
        /* <DEDUP_REMOVED lines=13> */
.L_x_4958:
[----:B------:R-:W-:Y:S02]  /*101a0*/  F2FP.BF16.F32.PACK_AB R75, RZ, R117 ;  /* 0x00000075ff4b723e */ /* 0x000fe400000010ff */
[----:B------:R-:W-:Y:S02]  /*101b0*/  PRMT R74, R100, 0x5410, R102 ;  /* 0x00005410644a7816 */ /* 0x000fe40000000066 */
[----:B------:R-:W-:Y:S02]  /*101c0*/  PRMT R73, R94, 0x5410, R98 ;  /* 0x000054105e497816 */ /* 0x000fe40000000062 */
[----:B------:R-:W-:Y:S02]  /*101d0*/  PRMT R72, R90, 0x5410, R92 ;  /* 0x000054105a487816 */ /* 0x000fe4000000005c */
[----:B------:R-:W-:Y:S01]  /*101e0*/  PRMT R75, R96, 0x5410, R75 ;  /* 0x00005410604b7816 */ /* 0x000fe2000000004b */
[----:B------:R-:W-:Y:S06]  /*101f0*/  BRA `(.L_x_4964) ;  /* 0x0000002c005c7947 */ /* 0x000fec0003800000 */
.L_x_4915:
[----:B------:R-:W-:Y:S01]  /*10200*/  MOV R121, UR14 ;  /* 0x0000000e00797c02 */ /* 0x000fe20008000f00 */
[----:B------:R-:W-:Y:S01]  /*10210*/  IMAD.MOV.U32 R5, RZ, RZ, RZ ;  /* 0x000000ffff057224 */ /* 0x000fe200078e00ff */
[----:B01----:R-:W-:Y:S01]  /*10220*/  MOV R72, R17 ;  /* 0x0000001100487202 */ /* 0x003fe20000000f00 */
[----:B------:R-:W-:Y:S01]  /*10230*/  IMAD.MOV.U32 R100, RZ, RZ, R82 ;  /* 0x000000ffff647224 */ /* 0x000fe200078e0052 */
[----:B------:R-:W-:Y:S01]  /*10240*/  IADD3 R121, PT, PT, R121, -0x61c88647, RZ ;  /* 0x9e3779b979797810 */ /* 0x000fe20007ffe0ff */
        /* <DEDUP_REMOVED lines=17> */
.L_x_4968:
        /* <DEDUP_REMOVED lines=13> */
.L_x_4970:
[----:B------:R-:W-:Y:S05]  /*10430*/  BSYNC.RECONVERGENT B2 ;  /* 0x0000000000027941 */ /* 0x000fea0003800200 */
.L_x_4969:
        /* <DEDUP_REMOVED lines=48> */
.L_x_4967:
[----:B------:R-:W-:Y:S05]  /*10740*/  BSYNC.RECONVERGENT B1 ;  /* 0x0000000000017941 */ /* 0x000fea0003800200 */
.L_x_4966:
        /* <DEDUP_REMOVED lines=9> */
.L_x_4965:
        /* <DEDUP_REMOVED lines=17> */
.L_x_4974:
        /* <DEDUP_REMOVED lines=13> */
.L_x_4976:
[----:B------:R-:W-:Y:S05]  /*109c0*/  BSYNC.RECONVERGENT B2 ;  /* 0x0000000000027941 */ /* 0x000fea0003800200 */
.L_x_4975:
[----:B------:R-:W-:Y:S01]  /*109d0*/  IMAD.WIDE.U32 R74, R81, -0x326172a9, RZ ;  /* 0xcd9e8d57514a7825 */ /* 0x000fe200078e00ff */
[----:B------:R-:W-:Y:S01]  /*109e0*/  LOP3.LUT R72, R16, UR15, R103, 0x96, !PT ;  /* 0x0000000f10487c12 */ /* 0x000fe2000f8e9667 */
[----:B------:R-:W-:Y:S02]  /*109f0*/  UIADD3 UR5, UPT, UPT, UR15, -0x4498517b, URZ ;  /* 0xbb67ae850f057890 */ /* 0x000fe4000fffe0ff */
[----:B------:R-:W-:Y:S01]  /*10a00*/  IMAD.MOV.U32 R3, RZ, RZ, R100 ;  /* 0x000000ffff037224 */ /* 0x000fe200078e0064 */
[----:B------:R-:W-:Y:S01]  /*10a10*/  LOP3.LUT R82, R78, UR14, R75, 0x96, !PT ;  /* 0x0000000e4e527c12 */ /* 0x000fe2000f8e964b */
[----:B------:R-:W-:-:S04]  /*10a20*/  IMAD.WIDE.U32 R72, R72, -0x326172a9, RZ ;  /* 0xcd9e8d5748487825 */ /* 0x000fc800078e00ff */
[----:B------:R-:W-:Y:S01]  /*10a30*/  IMAD.WIDE.U32 R82, R82, -0x2daee0ad, RZ ;  /* 0xd2511f5352527825 */ /* 0x000fe200078e00ff */
[----:B------:R-:W-:-:S03]  /*10a40*/  LOP3.LUT R103, R121, R74, R73, 0x96, !PT ;  /* 0x0000004a79677212 */ /* 0x000fc600078e9649 */
        /* <DEDUP_REMOVED lines=40> */
.L_x_4973:
[----:B------:R-:W-:Y:S05]  /*10cd0*/  BSYNC.RECONVERGENT B1 ;  /* 0x0000000000017941 */ /* 0x000fea0003800200 */
.L_x_4972:
        /* <DEDUP_REMOVED lines=10> */
.L_x_4971:
        /* <DEDUP_REMOVED lines=17> */
.L_x_4980:
        /* <DEDUP_REMOVED lines=13> */
.L_x_4982:
[----:B------:R-:W-:Y:S05]  /*10f60*/  BSYNC.RECONVERGENT B2 ;  /* 0x0000000000027941 */ /* 0x000fea0003800200 */
.L_x_4981:
        /* <DEDUP_REMOVED lines=48> */
.L_x_4979:
[----:B------:R-:W-:Y:S05]  /*11270*/  BSYNC.RECONVERGENT B1 ;  /* 0x0000000000017941 */ /* 0x000fea0003800200 */
.L_x_4978:
        /* <DEDUP_REMOVED lines=9> */
.L_x_4977:
        /* <DEDUP_REMOVED lines=17> */
.L_x_4986:
        /* <DEDUP_REMOVED lines=13> */
.L_x_4988:
[----:B------:R-:W-:Y:S05]  /*114f0*/  BSYNC.RECONVERGENT B2 ;  /* 0x0000000000027941 */ /* 0x000fea0003800200 */
.L_x_4987:
        /* <DEDUP_REMOVED lines=48> */
.L_x_4985:
[----:B------:R-:W-:Y:S05]  /*11800*/  BSYNC.RECONVERGENT B1 ;  /* 0x0000000000017941 */ /* 0x000fea0003800200 */
.L_x_4984:
        /* <DEDUP_REMOVED lines=10> */
.L_x_4983:
        /* <DEDUP_REMOVED lines=17> */
.L_x_4992:
        /* <DEDUP_REMOVED lines=13> */
.L_x_4994:
[----:B------:R-:W-:Y:S05]  /*11a90*/  BSYNC.RECONVERGENT B2 ;  /* 0x0000000000027941 */ /* 0x000fea0003800200 */
.L_x_4993:
        /* <DEDUP_REMOVED lines=48> */
.L_x_4991:
[----:B------:R-:W-:Y:S05]  /*11da0*/  BSYNC.RECONVERGENT B1 ;  /* 0x0000000000017941 */ /* 0x000fea0003800200 */
.L_x_4990:
        /* <DEDUP_REMOVED lines=9> */
.L_x_4989:
        /* <DEDUP_REMOVED lines=17> */
.L_x_4998:
        /* <DEDUP_REMOVED lines=13> */
.L_x_5000:
[----:B------:R-:W-:Y:S05]  /*12020*/  BSYNC.RECONVERGENT B2 ;  /* 0x0000000000027941 */ /* 0x000fea0003800200 */
.L_x_4999:
        /* <DEDUP_REMOVED lines=48> */
.L_x_4997:
[----:B------:R-:W-:Y:S05]  /*12330*/  BSYNC.RECONVERGENT B1 ;  /* 0x0000000000017941 */ /* 0x000fea0003800200 */
.L_x_4996:
        /* <DEDUP_REMOVED lines=10> */
.L_x_4995:
        /* <DEDUP_REMOVED lines=17> */
.L_x_5004:
        /* <DEDUP_REMOVED lines=13> */
.L_x_5006:
[----:B------:R-:W-:Y:S05]  /*125c0*/  BSYNC.RECONVERGENT B2 ;  /* 0x0000000000027941 */ /* 0x000fea0003800200 */
.L_x_5005:
        /* <DEDUP_REMOVED lines=48> */
.L_x_5003:
[----:B------:R-:W-:Y:S05]  /*128d0*/  BSYNC.RECONVERGENT B1 ;  /* 0x0000000000017941 */ /* 0x000fea0003800200 */
.L_x_5002:
        /* <DEDUP_REMOVED lines=9> */
.L_x_5001:
        /* <DEDUP_REMOVED lines=17> */
.L_x_5010:
        /* <DEDUP_REMOVED lines=13> */
.L_x_5012:
[----:B------:R-:W-:Y:S05]  /*12b50*/  BSYNC.RECONVERGENT B2 ;  /* 0x0000000000027941 */ /* 0x000fea0003800200 */
.L_x_5011:
        /* <DEDUP_REMOVED lines=48> */
.L_x_5009:
[----:B------:R-:W-:Y:S05]  /*12e60*/  BSYNC.RECONVERGENT B1 ;  /* 0x0000000000017941 */ /* 0x000fea0003800200 */
.L_x_5008:
        /* <DEDUP_REMOVED lines=10> */
.L_x_5007:
[----:B------:R-:W-:Y:S02]  /*12f10*/  F2FP.BF16.F32.PACK_AB R75, RZ, R117 ;  /* 0x00000075ff4b723e */ /* 0x000fe400000010ff */
[----:B------:R-:W-:Y:S02]  /*12f20*/  MOV R82, R100 ;  /* 0x0000006400527202 */ /* 0x000fe40000000f00 */
[----:B------:R-:W-:Y:S02]  /*12f30*/  PRMT R74, R102, 0x5410, R104 ;  /* 0x00005410664a7816 */ /* 0x000fe40000000068 */
[----:B------:R-:W-:Y:S02]  /*12f40*/  PRMT R73, R98, 0x5410, R96 ;  /* 0x0000541062497816 */ /* 0x000fe40000000060 */
[----:B------:R-:W-:Y:S02]  /*12f50*/  PRMT R72, R94, 0x5410, R92 ;  /* 0x000054105e487816 */ /* 0x000fe4000000005c */
[----:B------:R-:W-:-:S07]  /*12f60*/  PRMT R75, R90, 0x5410, R75 ;  /* 0x000054105a4b7816 */ /* 0x000fce000000004b */
.L_x_4964:
        /* <DEDUP_REMOVED lines=24> */
.L_x_4913:
[----:B------:R-:W-:Y:S05]  /*130f0*/  BSYNC.RECONVERGENT B0 ;  /* 0x0000000000007941 */ /* 0x000fea0003800200 */
.L_x_4912:
        /* <DEDUP_REMOVED lines=38> */
[----:B------:R-:W-:-:S03]  /*13360*/  MOV R90, RZ ;  /* 0x000000ff005a7202 */ /* 0x000fc60000000f00 */
        /* <DEDUP_REMOVED lines=70> */
.L_x_5014:
[----:B------:R-:W-:Y:S05]  /*137d0*/  BSYNC.RECONVERGENT B0 ;  /* 0x0000000000007941 */ /* 0x000fea0003800200 */
.L_x_5013:
        /* <DEDUP_REMOVED lines=12> */
.L_x_5016:
[----:B------:R-:W-:Y:S05]  /*138a0*/  BSYNC.RECONVERGENT B0 ;  /* 0x0000000000007941 */ /* 0x000fea0003800200 */
.L_x_5015:
        /* <DEDUP_REMOVED lines=36> */
[----:B---3--:R-:W-:Y:S01]  /*13af0*/  IMAD.IADD R88, R88, 0x1, R125 ;  /* 0x0000000158587824 */ /* 0x008fe200078e027d */
[----:B------:R-:W-:Y:S02]  /*13b00*/  I2FP.F32.S32 R125, R125 ;  /* 0x0000007d007d7245 */ /* 0x000fe40000201400 */
        /* <DEDUP_REMOVED lines=13> */
[----:B------:R-:W-:Y:S01]  /*13be0*/  FMUL.FTZ R75, R75, R125 ;  /* 0x0000007d4b4b7220 */ /* 0x000fe20000410000 */
[----:B------:R-:W-:Y:S02]  /*13bf0*/  IMAD.U32 R125, RZ, RZ, UR22 ;  /* 0x00000016ff7d7e24 */ /* 0x000fe4000f8e00ff */
[----:B------:R-:W1:Y:S01]  /*13c00*/  SHFL.IDX PT, R119, R119, RZ, 0x1f ;  /* 0x00001fff77777589 */ /* 0x000e6200000e0000 */
[----:B------:R-:W-:Y:S02]  /*13c10*/  FFMA.FTZ R88, R88, R75, R73 ;  /* 0x0000004b58587223 */ /* 0x000fe40000010049 */
        /* <DEDUP_REMOVED lines=23> */
[----:B-1----:R-:W0:Y:S01]  /*13d90*/  LDC.64 R118, c[0x0][0x428] ;  /* 0x00010a00ff767b82 */ /* 0x002e220000000a00 */
        /* <DEDUP_REMOVED lines=27> */
[----:B------:R-:W-:Y:S01]  /*13f50*/  F2FP.BF16.F32.PACK_AB R74, R125, R74 ;  /* 0x0000004a7d4a723e */ /* 0x000fe200000010ff */
[----:B------:R-:W-:Y:S01]  /*13f60*/  VIADD R123, R123, 0x100 ;  /* 0x000001007b7b7836 */ /* 0x000fe20000000000 */
[----:B------:R-:W-:-:S05]  /*13f70*/  F2FP.BF16.F32.PACK_AB R75, R96, R94 ;  /* 0x0000005e604b723e */ /* 0x000fca00000010ff */
[----:B------:R0:W-:Y:S02]  /*13f80*/  STG.E.128 desc[UR12][R118.64], R72 ;  /* 0x0000004876007986 */ /* 0x0001e4000c101d0c */
.L_x_5019:
[----:B------:R-:W-:Y:S05]  /*13f90*/  BSYNC.RECONVERGENT B0 ;  /* 0x0000000000007941 */ /* 0x000fea0003800200 */
.L_x_5018:
        /* <DEDUP_REMOVED lines=30> */
[----:B------:R-:W-:Y:S02]  /*14180*/  F2FP.BF16.F32.PACK_AB R74, R125, R74 ;  /* 0x0000004a7d4a723e */ /* 0x000fe400000010ff */
[----:B------:R-:W-:Y:S02]  /*14190*/  F2FP.BF16.F32.PACK_AB R75, R96, R94 ;  /* 0x0000005e604b723e */ /* 0x000fe400000010ff */
[----:B------:R-:W-:-:S03]  /*141a0*/  IADD3 R123, PT, PT, R123, 0x100, RZ ;  /* 0x000001007b7b7810 */ /* 0x000fc60007ffe0ff */
[----:B------:R2:W-:Y:S04]  /*141b0*/  STG.E.128 desc[UR12][R118.64], R72 ;  /* 0x0000004876007986 */ /* 0x0005e8000c101d0c */
.L_x_5021:
[----:B------:R-:W-:Y:S05]  /*141c0*/  BSYNC.RECONVERGENT B0 ;  /* 0x0000000000007941 */ /* 0x000fea0003800200 */
.L_x_5020:
        /* <DEDUP_REMOVED lines=31> */
[----:B------:R-:W-:-:S05]  /*143c0*/  F2FP.BF16.F32.PACK_AB R72, R121, R72 ;  /* 0x000000487948723e */ /* 0x000fca00000010ff */
[----:B------:R3:W-:Y:S02]  /*143d0*/  STG.E.128 desc[UR12][R118.64], R72 ;  /* 0x0000004876007986 */ /* 0x0007e4000c101d0c */
.L_x_5022:
[----:B------:R-:W-:Y:S05]  /*143e0*/  BSYNC.RECONVERGENT B0 ;  /* 0x0000000000007941 */ /* 0x000fea0003800200 */
.L_x_5017:
[----:B------:R-:W-:Y:S02]  /*143f0*/  UIADD3 UR22, UPT, UPT, UR22, UR20, URZ ;  /* 0x0000001416167290 */ /* 0x000fe4000fffe0ff */
[----:B------:R-:W-:Y:S02]  /*14400*/  UPLOP3.LUT UP1, UPT, UPT, UPT, UP1, 0x40, 0x4 ;  /* 0x000000000004789c */ /* 0x000fe40003f2e810 */
[----:B------:R-:W-:-:S09]  /*14410*/  UISETP.GE.AND UP0, UPT, UR22, UR21, UPT ;  /* 0x000000151600728c */ /* 0x000fd2000bf06270 */
[----:B------:R-:W-:Y:S05]  /*14420*/  BRA.U !UP0, `(.L_x_5023) ;  /* 0xfffffec908207547 */ /* 0x000fea000b83ffff */
[----:B------:R-:W-:Y:S05]  /*14430*/  EXIT ;  /* 0x000000000000794d */ /* 0x000fea0003800000 */
.L_x_5024:
        /* <DEDUP_REMOVED lines=12> */
.L_x_20945:


//--------------------- .text._ZN10layer_norm13ln_fwd_kernelINS_13Kernel_traitsIf13__nv_bfloat16S2_S2_fjLj6144ELj1ELj1ELj8ELj16ENS_18Kernel_traits_baseILj6144EfS2_S2_S2_fjLj256EEEEELb1ELb0ELb1ELb1EEEvNS_9FwdParamsE --------------------------
	.section	.text._ZN10layer_norm13ln_fwd_kernelINS_13Kernel_traitsIf13__nv_bfloat16S2_S2_fjLj6144ELj1ELj1ELj8ELj16ENS_18Kernel_traits_baseILj6144EfS2_S2_S2_fjLj256EEEEELb1ELb0ELb1ELb1EEEvNS_9FwdParamsE,"ax",@progbits
	.align	128
        .global         _ZN10layer_norm13ln_fwd_kernelINS_13Kernel_traitsIf13__nv_bfloat16S2_S2_fjLj6144ELj1ELj1ELj8ELj16ENS_18Kernel_traits_baseILj6144EfS2_S2_S2_fjLj256EEEEELb1ELb0ELb1ELb1EEEvNS_9FwdParamsE
        .type           _ZN10layer_norm13ln_fwd_kernelINS_13Kernel_traitsIf13__nv_bfloat16S2_S2_fjLj6144ELj1ELj1ELj8ELj16ENS_18Kernel_traits_baseILj6144EfS2_S2_S2_fjLj256EEEEELb1ELb0ELb1ELb1EEEvNS_9FwdParamsE,@function
        .size           _ZN10layer_norm13ln_fwd_kernelINS_13Kernel_traitsIf13__nv_bfloat16S2_S2_fjLj6144ELj1ELj1ELj8ELj16ENS_18Kernel_traits_baseILj6144EfS2_S2_S2_fjLj256EEEEELb1ELb0ELb1ELb1EEEvNS_9FwdParamsE,(.L_x_20946 - _ZN10layer_norm13ln_fwd_kernelINS_13Kernel_traitsIf13__nv_bfloat16S2_S2_fjLj6144ELj1ELj1ELj8ELj16ENS_18Kernel_traits_baseILj6144EfS2_S2_S2_fjLj256EEEEELb1ELb0ELb1ELb1EEEvNS_9FwdParamsE)
        .other          _ZN10layer_norm13ln_fwd_kernelINS_13Kernel_traitsIf13__nv_bfloat16S2_S2_fjLj6144ELj1ELj1ELj8ELj16ENS_18Kernel_traits_baseILj6144EfS2_S2_S2_fjLj256EEEEELb1ELb0ELb1ELb1EEEvNS_9FwdParamsE,@"STO_CUDA_ENTRY STV_DEFAULT"
_ZN10layer_norm13ln_fwd_kernelINS_13Kernel_traitsIf13__nv_bfloat16S2_S2_fjLj6144ELj1ELj1ELj8ELj16ENS_18Kernel_traits_baseILj6144EfS2_S2_S2_fjLj256EEEEELb1ELb0ELb1ELb1EEEvNS_9FwdParamsE:
.text._ZN10layer_norm13ln_fwd_kernelINS_13Kernel_traitsIf13__nv_bfloat16S2_S2_fjLj6144ELj1ELj1ELj8ELj16ENS_18Kernel_traits_baseILj6144EfS2_S2_S2_fjLj256EEEEELb1ELb0ELb1ELb1EEEvNS_9FwdParamsE:
        /* <DEDUP_REMOVED lines=16> */
[----:B------:R-:W2:Y:S01]  /*0100*/  @P1 LDC R11, c[0x0][0x460] ;  /* 0x00011800ff0b1b82 */ /* 0x000ea20000000800 */
[----:B------:R-:W-:-:S13]  /*0110*/  ISETP.NE.AND.EX P0, PT, RZ, UR5, PT, P0 ;  /* 0x00000005ff007c0c */ /* 0x000fda000bf05300 */
[----:B------:R-:W4:Y:S08]  /*0120*/  @P0 LDC.64 R6, c[0x0][0x3d0] ;  /* 0x0000f400ff060b82 */ /* 0x000f300000000a00 */
[----:B------:R-:W0:Y:S01]  /*0130*/  @P0 LDC.64 R8, c[0x0][0x438] ;  /* 0x00010e00ff080b82 */ /* 0x000e220000000a00 */
[----:B----4-:R-:W-:-:S05]  /*0140*/  @P0 IMAD.WIDE.U32 R6, R125, 0x20, R6 ;  /* 0x000000207d060825 */ /* 0x010fca00078e0006 */
[----:B------:R1:W5:Y:S01]  /*0150*/  @P0 LDG.E.128 R16, desc[UR12][R6.64] ;  /* 0x0000000c06100981 */ /* 0x000362000c1e1d00 */
[----:B0-----:R-:W-:-:S03]  /*0160*/  @P0 IMAD.WIDE.U32 R8, R125, 0x20, R8 ;  /* 0x000000207d080825 */ /* 0x001fc600078e0008 */
        /* <DEDUP_REMOVED lines=11> */
[----:B------:R-:W0:Y:S01]  /*0220*/  LDC R0, c[0x0][0x360] ;  /* 0x0000d800ff007b82 */ /* 0x000e220000000800 */
[----:B---3--:R-:W-:-:S06]  /*0230*/  UISETP.GE.AND UP0, UPT, UR7, UR4, UPT ;  /* 0x000000040700728c */ /* 0x008fcc000bf06270 */
[----:B------:R-:W-:Y:S02]  /*0240*/  PLOP3.LUT P3, PT, PT, PT, UP0, 0x80, 0x8 ;  /* 0x000000000008781c */ /* 0x000fe40003f6f008 */
[----:B--2---:R-:W-:Y:S02]  /*0250*/  @P1 IADD3 R82, P2, PT, R4, R11, RZ ;  /* 0x0000000b04521210 */ /* 0x004fe40007f5e0ff */
[----:B------:R-:W-:Y:S02]  /*0260*/  @P1 R2UR UR14, R2 ;  /* 0x00000000020e12ca */ /* 0x000fe400000e0000 */
[----:B------:R-:W-:Y:S02]  /*0270*/  @P1 IADD3.X R83, PT, PT, RZ, R5, RZ, P2, !PT ;  /* 0x00000005ff531210 */ /* 0x000fe400017fe4ff */
[----:B------:R-:W-:Y:S01]  /*0280*/  @P1 R2UR UR15, R3 ;  /* 0x00000000030f12ca */ /* 0x000fe200000e0000 */
[----:B0-----:R-:W-:Y:S01]  /*0290*/  IMAD R4, R0, UR7, R125 ;  /* 0x0000000700047c24 */ /* 0x001fe2000f8e027d */
[----:B------:R-:W-:Y:S01]  /*02a0*/  SHF.R.U64 R5, R82, 0x2, R83 ;  /* 0x0000000252057819 */ /* 0x000fe20000001253 */
[----:B-1----:R-:W-:-:S12]  /*02b0*/  @P0 BRA `(.L_x_5025) ;  /* 0x0000000000500947 */ /* 0x002fd80003800000 */
        /* <DEDUP_REMOVED lines=20> */
.L_x_5025:
[----:B------:R-:W-:Y:S05]  /*0400*/  @P3 EXIT ;  /* 0x000000000000394d */ /* 0x000fea0003800000 */
[----:B------:R-:W-:Y:S01]  /*0410*/  IMAD.HI.U32 R3, R4, -0x326172a9, RZ ;  /* 0xcd9e8d5704037827 */ /* 0x000fe200078e00ff */
[----:B------:R-:W-:Y:S01]  /*0420*/  SHF.R.U32.HI R6, RZ, 0x2, R83 ;  /* 0x00000002ff067819 */ /* 0x000fe20000011653 */
[----:B------:R-:W-:Y:S01]  /*0430*/  UIADD3 UR27, UPT, UPT, UR15, -0x4498517b, URZ ;  /* 0xbb67ae850f1b7890 */ /* 0x000fe2000fffe0ff */
[----:B------:R-:W-:Y:S01]  /*0440*/  LOP3.LUT R82, R82, 0x3, RZ, 0xc0, !PT ;  /* 0x0000000352527812 */ /* 0x000fe200078ec0ff */
[C---:B------:R-:W-:Y:S01]  /*0450*/  IMAD.HI.U32 R0, R5.reuse, -0x2daee0ad, RZ ;  /* 0xd2511f5305007827 */ /* 0x040fe200078e00ff */
[----:B------:R-:W-:Y:S01]  /*0460*/  LOP3.LUT R3, R6, UR14, R3, 0x96, !PT ;  /* 0x0000000e06037c12 */ /* 0x000fe2000f8e9603 */
[----:B------:R-:W-:Y:S02]  /*0470*/  UIADD3 UR26, UPT, UPT, UR14, -0x61c88647, URZ ;  /* 0x9e3779b90e1a7890 */ /* 0x000fe4000fffe0ff */
        /* <DEDUP_REMOVED lines=8> */
[----:B------:R-:W-:Y:S02]  /*0500*/  UIADD3 UR30, UPT, UPT, UR15, 0x32370b8f, URZ ;  /* 0x32370b8f0f1e7890 */ /* 0x000fe4000fffe0ff */
[----:B------:R-:W-:Y:S01]  /*0510*/  UIADD3 UR4, UPT, UPT, UR14, -0x255992d5, URZ ;  /* 0xdaa66d2b0e047890 */ /* 0x000fe2000fffe0ff */
[----:B------:R-:W-:Y:S01]  /*0520*/  IMAD R10, R3, -0x2daee0ad, RZ ;  /* 0xd2511f53030a7824 */ /* 0x000fe200078e02ff */
[----:B------:R-:W-:Y:S01]  /*0530*/  LOP3.LUT R2, R7, UR26, R2, 0x96, !PT ;  /* 0x0000001a07027c12 */ /* 0x000fe2000f8e9602 */
[----:B------:R-:W-:Y:S01]  /*0540*/  IMAD R7, R0, -0x326172a9, RZ ;  /* 0xcd9e8d5700077824 */ /* 0x000fe200078e02ff */
[----:B------:R-:W-:Y:S01]  /*0550*/  UIADD3 UR31, UPT, UPT, UR14, 0x78dde6e4, URZ ;  /* 0x78dde6e40e1f7890 */ /* 0x000fe2000fffe0ff */
[----:B------:R-:W-:Y:S01]  /*0560*/  IMAD.HI.U32 R0, R8, -0x326172a9, RZ ;  /* 0xcd9e8d5708007827 */ /* 0x000fe200078e00ff */
[----:B------:R-:W-:-:S02]  /*0570*/  UIADD3 UR32, UPT, UPT, UR15, -0x126145ec, URZ ;  /* 0xed9eba140f207890 */ /* 0x000fc4000fffe0ff */
[----:B------:R-:W-:Y:S01]  /*0580*/  UIADD3 UR34, UPT, UPT, UR15, -0x56f99767, URZ ;  /* 0xa90668990f227890 */ /* 0x000fe2000fffe0ff */
[----:B------:R-:W-:Y:S01]  /*0590*/  IMAD.HI.U32 R3, R2, -0x2daee0ad, RZ ;  /* 0xd2511f5302037827 */ /* 0x000fe200078e00ff */
[----:B------:R-:W-:Y:S01]  /*05a0*/  LOP3.LUT R0, R7, UR28, R0, 0x96, !PT ;  /* 0x0000001c07007c12 */ /* 0x000fe2000f8e9600 */
[----:B------:R-:W-:Y:S02]  /*05b0*/  UIADD3 UR33, UPT, UPT, UR14, 0x1715609d, URZ ;  /* 0x1715609d0e217890 */ /* 0x000fe4000fffe0ff */
[----:B------:R-:W-:Y:S01]  /*05c0*/  IMAD R7, R8, -0x326172a9, RZ ;  /* 0xcd9e8d5708077824 */ /* 0x000fe200078e02ff */
[----:B------:R-:W-:Y:S01]  /*05d0*/  LOP3.LUT R3, R10, UR29, R3, 0x96, !PT ;  /* 0x0000001d0a037c12 */ /* 0x000fe2000f8e9603 */
[----:B------:R-:W-:Y:S01]  /*05e0*/  IMAD R10, R2, -0x2daee0ad, RZ ;  /* 0xd2511f53020a7824 */ /* 0x000fe200078e02ff */
[----:B------:R-:W-:Y:S01]  /*05f0*/  UIADD3 UR35, UPT, UPT, UR14, -0x4ab325aa, URZ ;  /* 0xb54cda560e237890 */ /* 0x000fe2000fffe0ff */
[----:B------:R-:W-:Y:S01]  /*0600*/  IMAD.HI.U32 R9, R0, -0x2daee0ad, RZ ;  /* 0xd2511f5300097827 */ /* 0x000fe200078e00ff */
[----:B------:R-:W-:-:S02]  /*0610*/  UIADD3 UR36, UPT, UPT, UR15, 0x646e171e, URZ ;  /* 0x646e171e0f247890 */ /* 0x000fc4000fffe0ff */
[----:B------:R-:W-:Y:S01]  /*0620*/  UIADD3 UR38, UPT, UPT, UR15, 0x1fd5c5a3, URZ ;  /* 0x1fd5c5a30f267890 */ /* 0x000fe2000fffe0ff */
[C---:B------:R-:W-:Y:S01]  /*0630*/  IMAD.HI.U32 R2, R3.reuse, -0x326172a9, RZ ;  /* 0xcd9e8d5703027827 */ /* 0x040fe200078e00ff */
[----:B------:R-:W-:Y:S01]  /*0640*/  LOP3.LUT R9, R10, UR30, R9, 0x96, !PT ;  /* 0x0000001e0a097c12 */ /* 0x000fe2000f8e9609 */
[----:B------:R-:W-:Y:S02]  /*0650*/  UIADD3 UR37, UPT, UPT, UR14, 0x5384540f, URZ ;  /* 0x5384540f0e257890 */ /* 0x000fe4000fffe0ff */
[----:B------:R-:W-:Y:S01]  /*0660*/  IMAD R8, R3, -0x326172a9, RZ ;  /* 0xcd9e8d5703087824 */ /* 0x000fe200078e02ff */
[----:B------:R-:W-:Y:S01]  /*0670*/  LOP3.LUT R2, R7, UR4, R2, 0x96, !PT ;  /* 0x0000000407027c12 */ /* 0x000fe2000f8e9602 */
[----:B------:R-:W-:Y:S01]  /*0680*/  IMAD.HI.U32 R3, R9, -0x326172a9, RZ ;  /* 0xcd9e8d5709037827 */ /* 0x000fe200078e00ff */
[----:B------:R-:W-:Y:S02]  /*0690*/  UIADD3 UR39, UPT, UPT, UR14, -0xe443238, URZ ;  /* 0xf1bbcdc80e277890 */ /* 0x000fe4000fffe0ff */
[----:B------:R-:W-:Y:S01]  /*06a0*/  UIADD3 UR40, UPT, UPT, UR15, -0x24c28bd8, URZ ;  /* 0xdb3d74280f287890 */ /* 0x000fe2000fffe0ff */
[----:B------:R-:W-:Y:S01]  /*06b0*/  IMAD R7, R0, -0x2daee0ad, RZ ;  /* 0xd2511f5300077824 */ /* 0x000fe200078e02ff */
[----:B------:R-:W-:Y:S01]  /*06c0*/  LOP3.LUT R3, R8, UR31, R3, 0x96, !PT ;  /* 0x0000001f08037c12 */ /* 0x000fe2000f8e9603 */
[----:B------:R-:W-:Y:S01]  /*06d0*/  IMAD.HI.U32 R0, R2, -0x2daee0ad, RZ ;  /* 0xd2511f5302007827 */ /* 0x000fe200078e00ff */
[----:B------:R-:W-:-:S02]  /*06e0*/  UIADD3 UR4, UPT, UPT, UR15, -0x695add53, URZ ;  /* 0x96a522ad0f047890 */ /* 0x000fc4000fffe0ff */
[----:B------:R-:W-:Y:S01]  /*06f0*/  UIADD3 UR41, UPT, UPT, UR14, -0x700cb87f, URZ ;  /* 0x8ff347810e297890 */ /* 0x000fe2000fffe0ff */
[----:B------:R-:W-:Y:S01]  /*0700*/  IMAD R8, R2, -0x2daee0ad, RZ ;  /* 0xd2511f5302087824 */ /* 0x000fe200078e02ff */
[----:B------:R-:W-:Y:S01]  /*0710*/  LOP3.LUT R0, R7, UR32, R0, 0x96, !PT ;  /* 0x0000002007007c12 */ /* 0x000fe2000f8e9600 */
[----:B------:R-:W-:Y:S01]  /*0720*/  IMAD.HI.U32 R7, R3, -0x2daee0ad, RZ ;  /* 0xd2511f5303077827 */ /* 0x000fe200078e00ff */
[----:B------:R-:W0:Y:S03]  /*0730*/  LDCU UR23, c[0x0][0x404] ;  /* 0x00008080ff1777ac */ /* 0x000e260008000800 */
[----:B------:R-:W-:Y:S01]  /*0740*/  IMAD R9, R9, -0x326172a9, RZ ;  /* 0xcd9e8d5709097824 */ /* 0x000fe200078e02ff */
[----:B------:R-:W-:Y:S01]  /*0750*/  LOP3.LUT R7, R8, UR34, R7, 0x96, !PT ;  /* 0x0000002208077c12 */ /* 0x000fe2000f8e9607 */
[C---:B------:R-:W-:Y:S01]  /*0760*/  IMAD.HI.U32 R2, R0.reuse, -0x326172a9, RZ ;  /* 0xcd9e8d5700027827 */ /* 0x040fe200078e00ff */
[----:B------:R-:W1:Y:S03]  /*0770*/  LDCU UR22, c[0x0][0x388] ;  /* 0x00007100ff1677ac */ /* 0x000e660008000800 */
[----:B------:R-:W-:Y:S01]  /*0780*/  IMAD R8, R3, -0x2daee0ad, RZ ;  /* 0xd2511f5303087824 */ /* 0x000fe200078e02ff */
[----:B------:R-:W-:Y:S01]  /*0790*/  LOP3.LUT R2, R9, UR33, R2, 0x96, !PT ;  /* 0x0000002109027c12 */ /* 0x000fe2000f8e9602 */
[----:B------:R-:W-:Y:S01]  /*07a0*/  IMAD R9, R0, -0x326172a9, RZ ;  /* 0xcd9e8d5700097824 */ /* 0x000fe200078e02ff */
[----:B------:R-:W2:Y:S01]  /*07b0*/  LDCU.U8 UR24, c[0x0][0x410] ;  /* 0x00008200ff1877ac */ /* 0x000ea20008000000 */
[----:B------:R-:W-:Y:S01]  /*07c0*/  IMAD.HI.U32 R0, R7, -0x326172a9, RZ ;  /* 0xcd9e8d5707007827 */ /* 0x000fe200078e00ff */
[----:B------:R-:W3:Y:S03]  /*07d0*/  LDCU UR25, c[0x0][0x400] ;  /* 0x00008000ff1977ac */ /* 0x000ee60008000800 */
[C---:B------:R-:W-:Y:S01]  /*07e0*/  IMAD.HI.U32 R3, R2.reuse, -0x2daee0ad, RZ ;  /* 0xd2511f5302037827 */ /* 0x040fe200078e00ff */
[----:B------:R-:W-:Y:S01]  /*07f0*/  LOP3.LUT R0, R9, UR35, R0, 0x96, !PT ;  /* 0x0000002309007c12 */ /* 0x000fe2000f8e9600 */
[----:B------:R-:W4:Y:S02]  /*0800*/  LDCU.64 UR16, c[0x0][0x408] ;  /* 0x00008100ff1077ac */ /* 0x000f240008000a00 */
[----:B------:R-:W-:Y:S01]  /*0810*/  IMAD R9, R2, -0x2daee0ad, RZ ;  /* 0xd2511f5302097824 */ /* 0x000fe200078e02ff */
[----:B------:R-:W-:Y:S01]  /*0820*/  LOP3.LUT R3, R8, UR36, R3, 0x96, !PT ;  /* 0x0000002408037c12 */ /* 0x000fe2000f8e9603 */
[C---:B------:R-:W-:Y:S01]  /*0830*/  IMAD.HI.U32 R8, R0.reuse, -0x2daee0ad, RZ ;  /* 0xd2511f5300087827 */ /* 0x040fe200078e00ff */
[----:B------:R-:W0:Y:S03]  /*0840*/  LDCU.128 UR8, c[0x0][0x3f0] ;  /* 0x00007e00ff0877ac */ /* 0x000e260008000c00 */
[----:B------:R-:W-:Y:S01]  /*0850*/  IMAD R7, R7, -0x326172a9, RZ ;  /* 0xcd9e8d5707077824 */ /* 0x000fe200078e02ff */
[----:B------:R-:W-:Y:S01]  /*0860*/  LOP3.LUT R8, R9, UR38, R8, 0x96, !PT ;  /* 0x0000002609087c12 */ /* 0x000fe2000f8e9608 */
[----:B------:R-:W-:Y:S01]  /*0870*/  IMAD.HI.U32 R2, R3, -0x326172a9, RZ ;  /* 0xcd9e8d5703027827 */ /* 0x000fe200078e00ff */
[----:B------:R-:W0:Y:S03]  /*0880*/  LDCU.64 UR18, c[0x0][0x3a0] ;  /* 0x00007400ff1277ac */ /* 0x000e260008000a00 */
[----:B------:R-:W-:Y:S01]  /*0890*/  IMAD R10, R0, -0x2daee0ad, RZ ;  /* 0xd2511f53000a7824 */ /* 0x000fe200078e02ff */
[----:B------:R-:W-:Y:S01]  /*08a0*/  LOP3.LUT R2, R7, UR37, R2, 0x96, !PT ;  /* 0x0000002507027c12 */ /* 0x000fe2000f8e9602 */
[----:B------:R-:W-:Y:S01]  /*08b0*/  IMAD R3, R3, -0x326172a9, RZ ;  /* 0xcd9e8d5703037824 */ /* 0x000fe200078e02ff */
[----:B------:R-:W0:Y:S01]  /*08c0*/  LDCU.64 UR20, c[0x0][0x380] ;  /* 0x00007000ff1477ac */ /* 0x000e220008000a00 */
[----:B------:R-:W-:Y:S01]  /*08d0*/  IMAD.HI.U32 R0, R8, -0x326172a9, RZ ;  /* 0xcd9e8d5708007827 */ /* 0x000fe200078e00ff */
[----:B------:R-:W-:-:S03]  /*08e0*/  UPLOP3.LUT UP1, UPT, UPT, UPT, UPT, 0x40, 0x4 ;  /* 0x000000000004789c */ /* 0x000fc60003f2e870 */
        /* <DEDUP_REMOVED lines=10> */
[----:B------:R-:W-:Y:S02]  /*0990*/  IMAD.MOV.U32 R7, RZ, RZ, RZ ;  /* 0x000000ffff077224 */ /* 0x000fe400078e00ff */
[----:B01234-:R-:W-:-:S07]  /*09a0*/  IMAD R2, R10, -0x326172a9, RZ ;  /* 0xcd9e8d570a027824 */ /* 0x01ffce00078e02ff */
.L_x_5234:
[----:B------:R-:W-:-:S06]  /*09b0*/  UIMAD.WIDE UR4, UR7, 0x4, UR8 ;  /* 0x00000004070478a5 */ /* 0x000fcc000f8e0208 */
[----:B0-----:R-:W-:Y:S01]  /*09c0*/  IMAD.U32 R70, RZ, RZ, UR4 ;  /* 0x00000004ff467e24 */ /* 0x001fe2000f8e00ff */
[----:B------:R-:W-:-:S05]  /*09d0*/  MOV R71, UR5 ;  /* 0x0000000500477c02 */ /* 0x000fca0008000f00 */
[----:B------:R-:W2:Y:S01]  /*09e0*/  LDG.E R70, desc[UR12][R70.64] ;  /* 0x0000000c46467981 */ /* 0x000ea2000c1e1900 */
[----:B------:R-:W-:Y:S01]  /*09f0*/  UIMAD.WIDE UR4, UR7, 0x4, UR10 ;  /* 0x00000004070478a5 */ /* 0x000fe2000f8e020a */
[----:B------:R-:W-:-:S05]  /*0a00*/  IMAD.MOV.U32 R76, RZ, RZ, RZ ;  /* 0x000000ffff4c7224 */ /* 0x000fca00078e00ff */
[----:B-1----:R-:W-:Y:S02]  /*0a10*/  MOV R73, UR5 ;  /* 0x0000000500497c02 */ /* 0x002fe40008000f00 */
[----:B--2---:R-:W-:-:S13]  /*0a20*/  ISETP.GE.AND P0, PT, R70, 0x1, PT ;  /* 0x000000014600780c */ /* 0x004fda0003f06270 */
[----:B------:R-:W0:Y:S01]  /*0a30*/  @P0 LDC.64 R68, c[0x0][0x390] ;  /* 0x0000e400ff440b82 */ /* 0x000e220000000a00 */
[----:B------:R-:W-:-:S04]  /*0a40*/  @P0 VIADD R72, R70, 0xffffffff ;  /* 0xffffffff46480836 */ /* 0x000fc80000000000 */
        /* <DEDUP_REMOVED lines=13> */
[----:B------:R-:W-:-:S02]  /*0b20*/  UIADD3 UR4, UPT, UPT, UR15, -0x695add53, URZ ;  /* 0x96a522ad0f047890 */ /* 0x000fc4000fffe0ff */
[----:B------:R-:W-:Y:S01]  /*0b30*/  UIADD3 UR42, UPT, UPT, UR14, -0x255992d5, URZ ;  /* 0xdaa66d2b0e2a7890 */ /* 0x000fe2000fffe0ff */
        /* <DEDUP_REMOVED lines=27> */
.L_x_5029:
        /* <DEDUP_REMOVED lines=12> */
.L_x_5030:
        /* <DEDUP_REMOVED lines=42> */
.L_x_5028:
[----:B------:R-:W-:Y:S01]  /*1050*/  I2FP.F32.U32 R8, R8 ;  /* 0x0000000800087245 */ /* 0x000fe20000201000 */
[----:B------:R-:W-:Y:S02]  /*1060*/  IMAD.MOV.U32 R69, RZ, RZ, 0x2f800000 ;  /* 0x2f800000ff457424 */ /* 0x000fe400078e00ff */
[----:B-----5:R-:W-:Y:S02]  /*1070*/  IMAD.U32 R68, R64, 0x10000, RZ ;  /* 0x0001000040447824 */ /* 0x020fe400078e00ff */
        /* <DEDUP_REMOVED lines=8> */
.L_x_5027:
        /* <DEDUP_REMOVED lines=21> */
.L_x_5033:
        /* <DEDUP_REMOVED lines=12> */
.L_x_5034:
        /* <DEDUP_REMOVED lines=43> */
.L_x_5032:
        /* <DEDUP_REMOVED lines=13> */
.L_x_5031:
        /* <DEDUP_REMOVED lines=20> */
.L_x_5037:
        /* <DEDUP_REMOVED lines=12> */
.L_x_5038:
        /* <DEDUP_REMOVED lines=42> */
.L_x_5036:
        /* <DEDUP_REMOVED lines=11> */
.L_x_5035:
        /* <DEDUP_REMOVED lines=21> */
.L_x_5041:
        /* <DEDUP_REMOVED lines=12> */
.L_x_5042:
        /* <DEDUP_REMOVED lines=43> */
.L_x_5040:
        /* <DEDUP_REMOVED lines=13> */
.L_x_5039:
        /* <DEDUP_REMOVED lines=20> */
.L_x_5045:
        /* <DEDUP_REMOVED lines=12> */
.L_x_5046:
        /* <DEDUP_REMOVED lines=43> */
.L_x_5044:
[----:B------:R-:W-:Y:S01]  /*2620*/  I2FP.F32.U32 R12, R12 ;  /* 0x0000000c000c7245 */ /* 0x000fe20000201000 */
[----:B------:R-:W-:Y:S01]  /*2630*/  IMAD.MOV.U32 R81, RZ, RZ, 0x2f800000 ;  /* 0x2f800000ff517424 */ /* 0x000fe200078e00ff */
[----:B-----5:R-:W-:-:S03]  /*2640*/  SHF.L.U32 R80, R66, 0x10, RZ ;  /* 0x0000001042507819 */ /* 0x020fc600000006ff */
[----:B------:R-:W-:Y:S01]  /*2650*/  FFMA.FTZ R12, R12, R81, 1.1641532182693481445e-10 ;  /* 0x2f0000000c0c7423 */ /* 0x000fe20000010051 */
[----:B------:R-:W-:Y:S02]  /*2660*/  IMAD.U32 R81, R74, 0x10000, RZ ;  /* 0x000100004a517824 */ /* 0x000fe400078e00ff */
[----:B------:R-:W-:Y:S02]  /*2670*/  FMUL.FTZ R80, R80, UR17 ;  /* 0x0000001150507c20 */ /* 0x000fe40008410000 */
[----:B------:R-:W-:Y:S02]  /*2680*/  FSETP.GTU.FTZ.AND P2, PT, R12, UR23, PT ;  /* 0x000000170c007c0b */ /* 0x000fe4000bf5c000 */
[----:B------:R-:W-:Y:S02]  /*2690*/  FMUL.FTZ R80, R80, UR16 ;  /* 0x0000001050507c20 */ /* 0x000fe40008410000 */
[----:B------:R-:W-:-:S03]  /*26a0*/  SEL R12, RZ, 0x1, P2 ;  /* 0x00000001ff0c7807 */ /* 0x000fc60001000000 */
[----:B------:R-:W-:-:S05]  /*26b0*/  FSEL R80, R80, RZ, !P2 ;  /* 0x000000ff50507208 */ /* 0x000fca0005000000 */
[----:B------:R-:W-:-:S07]  /*26c0*/  FADD.FTZ R81, R81, R80 ;  /* 0x0000005051517221 */ /* 0x000fce0000010000 */
.L_x_5043:
        /* <DEDUP_REMOVED lines=21> */
.L_x_5049:
        /* <DEDUP_REMOVED lines=12> */
.L_x_5050:
        /* <DEDUP_REMOVED lines=42> */
.L_x_5048:
        /* <DEDUP_REMOVED lines=13> */
.L_x_5047:
        /* <DEDUP_REMOVED lines=20> */
.L_x_5053:
        /* <DEDUP_REMOVED lines=12> */
.L_x_5054:
        /* <DEDUP_REMOVED lines=39> */
[----:B------:R-:W-:-:S04]  /*30c0*/  LOP3.LUT R3, R88, UR41, R3, 0x96, !PT ;  /* 0x0000002958037c12 */ /* 0x000fc8000f8e9603 */
[----:B------:R-:W-:Y:S01]  /*30d0*/  LOP3.LUT R0, R84, UR4, R91, 0x96, !PT ;  /* 0x0000000454007c12 */ /* 0x000fe2000f8e965b */
[----:B------:R-:W-:-:S07]  /*30e0*/  IMAD.MOV.U32 R84, RZ, RZ, R90 ;  /* 0x000000ffff547224 */ /* 0x000fce00078e005a */
.L_x_5052:
        /* <DEDUP_REMOVED lines=11> */
.L_x_5051:
        /* <DEDUP_REMOVED lines=21> */
.L_x_5057:
        /* <DEDUP_REMOVED lines=12> */
.L_x_5058:
        /* <DEDUP_REMOVED lines=41> */
[----:B------:R-:W-:-:S07]  /*3640*/  IMAD.MOV.U32 R88, RZ, RZ, RZ ;  /* 0x000000ffff587224 */ /* 0x000fce00078e00ff */
.L_x_5056:
        /* <DEDUP_REMOVED lines=13> */
.L_x_5055:
[----:B------:R-:W-:Y:S02]  /*3720*/  F2FP.BF16.F32.PACK_AB R75, RZ, R87 ;  /* 0x00000057ff4b723e */ /* 0x000fe400000010ff */
[----:B------:R-:W-:Y:S02]  /*3730*/  PRMT R74, R80, 0x5410, R74 ;  /* 0x00005410504a7816 */ /* 0x000fe4000000004a */
[----:B------:R-:W-:Y:S02]  /*3740*/  PRMT R73, R78, 0x5410, R73 ;  /* 0x000054104e497816 */ /* 0x000fe40000000049 */
[----:B------:R-:W-:Y:S02]  /*3750*/  PRMT R72, R68, 0x5410, R72 ;  /* 0x0000541044487816 */ /* 0x000fe40000000048 */
[----:B------:R-:W-:Y:S01]  /*3760*/  PRMT R75, R82, 0x5410, R75 ;  /* 0x00005410524b7816 */ /* 0x000fe2000000004b */
[----:B------:R-:W-:Y:S06]  /*3770*/  BRA `(.L_x_5059) ;  /* 0x0000002800247947 */ /* 0x000fec0003800000 */
.L_x_5026:
        /* <DEDUP_REMOVED lines=19> */
.L_x_5062:
        /* <DEDUP_REMOVED lines=12> */
.L_x_5063:
        /* <DEDUP_REMOVED lines=42> */
.L_x_5061:
        /* <DEDUP_REMOVED lines=9> */
.L_x_5060:
        /* <DEDUP_REMOVED lines=16> */
.L_x_5066:
        /* <DEDUP_REMOVED lines=12> */
.L_x_5067:
        /* <DEDUP_REMOVED lines=43> */
.L_x_5065:
        /* <DEDUP_REMOVED lines=10> */
.L_x_5064:
        /* <DEDUP_REMOVED lines=16> */
.L_x_5070:
        /* <DEDUP_REMOVED lines=12> */
.L_x_5071:
        /* <DEDUP_REMOVED lines=43> */
.L_x_5069:
        /* <DEDUP_REMOVED lines=9> */
.L_x_5068:
        /* <DEDUP_REMOVED lines=16> */
.L_x_5074:
        /* <DEDUP_REMOVED lines=12> */
.L_x_5075:
        /* <DEDUP_REMOVED lines=43> */
.L_x_5073:
        /* <DEDUP_REMOVED lines=10> */
.L_x_5072:
        /* <DEDUP_REMOVED lines=16> */
.L_x_5078:
        /* <DEDUP_REMOVED lines=12> */
.L_x_5079:
        /* <DEDUP_REMOVED lines=43> */
.L_x_5077:
        /* <DEDUP_REMOVED lines=9> */
.L_x_5076:
        /* <DEDUP_REMOVED lines=16> */
.L_x_5082:
        /* <DEDUP_REMOVED lines=12> */
.L_x_5083:
        /* <DEDUP_REMOVED lines=43> */
.L_x_5081:
        /* <DEDUP_REMOVED lines=10> */
.L_x_5080:
        /* <DEDUP_REMOVED lines=16> */
.L_x_5086:
        /* <DEDUP_REMOVED lines=12> */
.L_x_5087:
        /* <DEDUP_REMOVED lines=42> */
.L_x_5085:
        /* <DEDUP_REMOVED lines=9> */
.L_x_5084:
        /* <DEDUP_REMOVED lines=16> */
.L_x_5090:
        /* <DEDUP_REMOVED lines=12> */
.L_x_5091:
        /* <DEDUP_REMOVED lines=42> */
.L_x_5089:
        /* <DEDUP_REMOVED lines=10> */
.L_x_5088:
[----:B------:R-:W-:Y:S02]  /*5fc0*/  F2FP.BF16.F32.PACK_AB R82, RZ, R87 ;  /* 0x00000057ff52723e */ /* 0x000fe400000010ff */
[----:B------:R-:W-:Y:S02]  /*5fd0*/  PRMT R73, R73, 0x5410, R75 ;  /* 0x0000541049497816 */ /* 0x000fe4000000004b */
[----:B------:R-:W-:Y:S02]  /*5fe0*/  PRMT R74, R74, 0x5410, R78 ;  /* 0x000054104a4a7816 */ /* 0x000fe4000000004e */
[----:B------:R-:W-:Y:S02]  /*5ff0*/  PRMT R72, R72, 0x5410, R68 ;  /* 0x0000541048487816 */ /* 0x000fe40000000044 */
[----:B------:R-:W-:-:S07]  /*6000*/  PRMT R75, R80, 0x5410, R82 ;  /* 0x00005410504b7816 */ /* 0x000fce0000000052 */
.L_x_5059:
        /* <DEDUP_REMOVED lines=24> */
.L_x_5092:
[----:B------:R-:W-:Y:S05]  /*6190*/  @!P0 BRA `(.L_x_5093) ;  /* 0x0000000000108947 */ /* 0x000fea0003800000 */
[----:B-----5:R-:W2:Y:S01]  /*61a0*/  LDC.64 R64, c[0x0][0x390] ;  /* 0x0000e400ff407b82 */ /* 0x020ea20000000a00 */
[----:B------:R-:W-:-:S04]  /*61b0*/  VIADD R67, R76, 0x100 ;  /* 0x000001004c437836 */ /* 0x000fc80000000000 */
[----:B--2---:R-:W-:-:S06]  /*61c0*/  IMAD.WIDE.U32 R64, R67, 0x10, R64 ;  /* 0x0000001043407825 */ /* 0x004fcc00078e0040 */
[----:B------:R-:W5:Y:S02]  /*61d0*/  LDG.E.128 R64, desc[UR12][R64.64] ;  /* 0x0000000c40407981 */ /* 0x000f64000c1e1d00 */
.L_x_5093:
        /* <DEDUP_REMOVED lines=25> */
.L_x_5097:
        /* <DEDUP_REMOVED lines=12> */
.L_x_5098:
        /* <DEDUP_REMOVED lines=43> */
.L_x_5096:
        /* <DEDUP_REMOVED lines=11> */
.L_x_5095:
        /* <DEDUP_REMOVED lines=21> */
.L_x_5101:
        /* <DEDUP_REMOVED lines=12> */
.L_x_5102:
        /* <DEDUP_REMOVED lines=42> */
.L_x_5100:
        /* <DEDUP_REMOVED lines=13> */
.L_x_5099:
        /* <DEDUP_REMOVED lines=20> */
.L_x_5105:
        /* <DEDUP_REMOVED lines=12> */
.L_x_5106:
        /* <DEDUP_REMOVED lines=42> */
.L_x_5104:
        /* <DEDUP_REMOVED lines=11> */
.L_x_5103:
        /* <DEDUP_REMOVED lines=21> */
.L_x_5109:
        /* <DEDUP_REMOVED lines=12> */
.L_x_5110:
        /* <DEDUP_REMOVED lines=43> */
.L_x_5108:
        /* <DEDUP_REMOVED lines=13> */
.L_x_5107:
        /* <DEDUP_REMOVED lines=20> */
.L_x_5113:
        /* <DEDUP_REMOVED lines=12> */
.L_x_5114:
        /* <DEDUP_REMOVED lines=42> */
.L_x_5112:
        /* <DEDUP_REMOVED lines=11> */
.L_x_5111:
        /* <DEDUP_REMOVED lines=21> */
.L_x_5117:
        /* <DEDUP_REMOVED lines=12> */
.L_x_5118:
        /* <DEDUP_REMOVED lines=42> */
.L_x_5116:
        /* <DEDUP_REMOVED lines=13> */
.L_x_5115:
        /* <DEDUP_REMOVED lines=20> */
.L_x_5121:
        /* <DEDUP_REMOVED lines=12> */
.L_x_5122:
        /* <DEDUP_REMOVED lines=42> */
.L_x_5120:
        /* <DEDUP_REMOVED lines=11> */
.L_x_5119:
        /* <DEDUP_REMOVED lines=21> */
.L_x_5125:
        /* <DEDUP_REMOVED lines=12> */
.L_x_5126:
        /* <DEDUP_REMOVED lines=42> */
.L_x_5124:
        /* <DEDUP_REMOVED lines=13> */
.L_x_5123:
[----:B------:R-:W-:Y:S02]  /*8d90*/  F2FP.BF16.F32.PACK_AB R75, RZ, R103 ;  /* 0x00000067ff4b723e */ /* 0x000fe400000010ff */
[----:B------:R-:W-:Y:S02]  /*8da0*/  PRMT R74, R86, 0x5410, R74 ;  /* 0x00005410564a7816 */ /* 0x000fe4000000004a */
[----:B------:R-:W-:Y:S02]  /*8db0*/  PRMT R73, R80, 0x5410, R84 ;  /* 0x0000541050497816 */ /* 0x000fe40000000054 */
[----:B------:R-:W-:Y:S02]  /*8dc0*/  PRMT R72, R68, 0x5410, R78 ;  /* 0x0000541044487816 */ /* 0x000fe4000000004e */
[----:B------:R-:W-:Y:S01]  /*8dd0*/  PRMT R75, R82, 0x5410, R75 ;  /* 0x00005410524b7816 */ /* 0x000fe2000000004b */
[----:B------:R-:W-:Y:S06]  /*8de0*/  BRA `(.L_x_5127) ;  /* 0x0000002800147947 */ /* 0x000fec0003800000 */
.L_x_5094:
[----:B0-----:R-:W-:Y:S01]  /*8df0*/  IMAD.MOV.U32 R91, RZ, RZ, RZ ;  /* 0x000000ffff5b7224 */ /* 0x001fe200078e00ff */
        /* <DEDUP_REMOVED lines=18> */
.L_x_5130:
        /* <DEDUP_REMOVED lines=12> */
.L_x_5131:
[----:B-1----:R-:W-:Y:S01]  /*8fe0*/  IMAD.WIDE.U32 R72, R4, -0x326172a9, RZ ;  /* 0xcd9e8d5704487825 */ /* 0x002fe200078e00ff */
        /* <DEDUP_REMOVED lines=41> */
.L_x_5129:
[----:B------:R-:W-:Y:S01]  /*9280*/  I2FP.F32.U32 R8, R8 ;  /* 0x0000000800087245 */ /* 0x000fe20000201000 */
[----:B-1----:R-:W-:Y:S01]  /*9290*/  IMAD.MOV.U32 R73, RZ, RZ, 0x2f800000 ;  /* 0x2f800000ff497424 */ /* 0x002fe200078e00ff */
[----:B-----5:R-:W-:-:S03]  /*92a0*/  SHF.L.U32 R72, R64, 0x10, RZ ;  /* 0x0000001040487819 */ /* 0x020fc600000006ff */
[----:B------:R-:W-:Y:S02]  /*92b0*/  FFMA.FTZ R8, R8, R73, 1.1641532182693481445e-10 ;  /* 0x2f00000008087423 */ /* 0x000fe40000010049 */
[----:B------:R-:W-:-:S03]  /*92c0*/  FMUL.FTZ R72, R72, UR17 ;  /* 0x0000001148487c20 */ /* 0x000fc60008410000 */
[----:B------:R-:W-:Y:S01]  /*92d0*/  FSETP.GTU.FTZ.AND P1, PT, R8, UR23, PT ;  /* 0x0000001708007c0b */ /* 0x000fe2000bf3c000 */
[----:B------:R-:W-:-:S03]  /*92e0*/  FMUL.FTZ R72, R72, UR16 ;  /* 0x0000001048487c20 */ /* 0x000fc60008410000 */
[----:B------:R-:W-:Y:S02]  /*92f0*/  SEL R8, RZ, 0x1, P1 ;  /* 0x00000001ff087807 */ /* 0x000fe40000800000 */
[----:B------:R-:W-:-:S07]  /*9300*/  FSEL R91, R72, RZ, !P1 ;  /* 0x000000ff485b7208 */ /* 0x000fce0004800000 */
.L_x_5128:
[----:B------:R-:W-:Y:S01]  /*9310*/  F2FP.BF16.F32.PACK_AB R78, RZ, R91 ;  /* 0x0000005bff4e723e */ /* 0x000fe200000010ff */
[----:B------:R-:W-:Y:S02]  /*9320*/  IMAD.MOV.U32 R89, RZ, RZ, RZ ;  /* 0x000000ffff597224 */ /* 0x000fe400078e00ff */
[----:B-1----:R-:W-:Y:S01]  /*9330*/  IMAD.MOV.U32 R72, RZ, RZ, R68 ;  /* 0x000000ffff487224 */ /* 0x002fe200078e0044 */
        /* <DEDUP_REMOVED lines=13> */
.L_x_5134:
        /* <DEDUP_REMOVED lines=12> */
.L_x_5135:
        /* <DEDUP_REMOVED lines=43> */
.L_x_5133:
        /* <DEDUP_REMOVED lines=10> */
.L_x_5132:
        /* <DEDUP_REMOVED lines=16> */
.L_x_5138:
        /* <DEDUP_REMOVED lines=12> */
.L_x_5139:
        /* <DEDUP_REMOVED lines=42> */
.L_x_5137:
        /* <DEDUP_REMOVED lines=9> */
.L_x_5136:
        /* <DEDUP_REMOVED lines=16> */
.L_x_5142:
        /* <DEDUP_REMOVED lines=12> */
.L_x_5143:
        /* <DEDUP_REMOVED lines=42> */
.L_x_5141:
        /* <DEDUP_REMOVED lines=10> */
.L_x_5140:
        /* <DEDUP_REMOVED lines=16> */
.L_x_5146:
        /* <DEDUP_REMOVED lines=12> */
.L_x_5147:
        /* <DEDUP_REMOVED lines=42> */
.L_x_5145:
        /* <DEDUP_REMOVED lines=9> */
.L_x_5144:
        /* <DEDUP_REMOVED lines=16> */
.L_x_5150:
        /* <DEDUP_REMOVED lines=12> */
.L_x_5151:
        /* <DEDUP_REMOVED lines=42> */
.L_x_5149:
        /* <DEDUP_REMOVED lines=10> */
.L_x_5148:
        /* <DEDUP_REMOVED lines=16> */
.L_x_5154:
        /* <DEDUP_REMOVED lines=12> */
.L_x_5155:
        /* <DEDUP_REMOVED lines=42> */
.L_x_5153:
        /* <DEDUP_REMOVED lines=9> */
.L_x_5152:
        /* <DEDUP_REMOVED lines=16> */
.L_x_5158:
        /* <DEDUP_REMOVED lines=12> */
.L_x_5159:
        /* <DEDUP_REMOVED lines=42> */
.L_x_5157:
        /* <DEDUP_REMOVED lines=10> */
.L_x_5156:
[----:B------:R-:W-:Y:S02]  /*b5f0*/  F2FP.BF16.F32.PACK_AB R86, RZ, R103 ;  /* 0x00000067ff56723e */ /* 0x000fe400000010ff */
[----:B------:R-:W-:Y:S02]  /*b600*/  PRMT R74, R74, 0x5410, R84 ;  /* 0x000054104a4a7816 */ /* 0x000fe40000000054 */
[----:B------:R-:W-:Y:S02]  /*b610*/  PRMT R73, R82, 0x5410, R80 ;  /* 0x0000541052497816 */ /* 0x000fe40000000050 */
[----:B------:R-:W-:Y:S02]  /*b620*/  PRMT R72, R78, 0x5410, R68 ;  /* 0x000054104e487816 */ /* 0x000fe40000000044 */
[----:B------:R-:W-:-:S07]  /*b630*/  PRMT R75, R75, 0x5410, R86 ;  /* 0x000054104b4b7816 */ /* 0x000fce0000000056 */
.L_x_5127:
[----:B------:R-:W-:Y:S02]  /*b640*/  VIADD R107, R125, 0x100 ;  /* 0x000001007d6b7836 */ /* 0x000fe40000000000 */
[----:B------:R-:W-:Y:S02]  /*b650*/  VIADD R68, R76, 0x200 ;  /* 0x000002004c447836 */ /* 0x000fe40000000000 */
[----:B------:R-:W-:-:S05]  /*b660*/  IMAD.WIDE.U32 R106, R107, 0x10, R92 ;  /* 0x000000106b6a7825 */ /* 0x000fca00078e005c */
        /* <DEDUP_REMOVED lines=23> */
.L_x_5160:
[----:B------:R-:W-:Y:S05]  /*b7e0*/  @!P0 BRA `(.L_x_5161) ;  /* 0x00000000000c8947 */ /* 0x000fea0003800000 */
[----:B-----5:R-:W2:Y:S02]  /*b7f0*/  LDC.64 R64, c[0x0][0x390] ;  /* 0x0000e400ff407b82 */ /* 0x020ea40000000a00 */
[----:B--2---:R-:W-:-:S06]  /*b800*/  IMAD.WIDE.U32 R64, R68, 0x10, R64 ;  /* 0x0000001044407825 */ /* 0x004fcc00078e0040 */
[----:B------:R-:W5:Y:S02]  /*b810*/  LDG.E.128 R64, desc[UR12][R64.64] ;  /* 0x0000000c40407981 */ /* 0x000f64000c1e1d00 */
.L_x_5161:
        /* <DEDUP_REMOVED lines=25> */
.L_x_5165:
        /* <DEDUP_REMOVED lines=12> */
.L_x_5166:
        /* <DEDUP_REMOVED lines=42> */
.L_x_5164:
        /* <DEDUP_REMOVED lines=11> */
.L_x_5163:
        /* <DEDUP_REMOVED lines=21> */
.L_x_5169:
        /* <DEDUP_REMOVED lines=12> */
.L_x_5170:
        /* <DEDUP_REMOVED lines=42> */
.L_x_5168:
        /* <DEDUP_REMOVED lines=13> */
.L_x_5167:
        /* <DEDUP_REMOVED lines=20> */
.L_x_5173:
        /* <DEDUP_REMOVED lines=12> */
.L_x_5174:
        /* <DEDUP_REMOVED lines=42> */
.L_x_5172:
        /* <DEDUP_REMOVED lines=11> */
.L_x_5171:
        /* <DEDUP_REMOVED lines=21> */
.L_x_5177:
        /* <DEDUP_REMOVED lines=12> */
.L_x_5178:
        /* <DEDUP_REMOVED lines=42> */
.L_x_5176:
        /* <DEDUP_REMOVED lines=13> */
.L_x_5175:
        /* <DEDUP_REMOVED lines=20> */
.L_x_5181:
        /* <DEDUP_REMOVED lines=12> */
.L_x_5182:
        /* <DEDUP_REMOVED lines=42> */
.L_x_5180:
[----:B------:R-:W-:Y:S01]  /*d2b0*/  I2FP.F32.U32 R12, R12 ;  /* 0x0000000c000c7245 */ /* 0x000fe20000201000 */
[----:B------:R-:W-:Y:S02]  /*d2c0*/  HFMA2 R73, -RZ, RZ, 0.1171875, 0 ;  /* 0x2f800000ff497431 */ /* 0x000fe400000001ff */
[----:B-----5:R-:W-:Y:S01]  /*d2d0*/  IMAD.U32 R80, R66, 0x10000, RZ ;  /* 0x0001000042507824 */ /* 0x020fe200078e00ff */
[----:B------:R-:W-:Y:S02]  /*d2e0*/  SHF.L.U32 R84, R74, 0x10, RZ ;  /* 0x000000104a547819 */ /* 0x000fe400000006ff */
[----:B------:R-:W-:Y:S01]  /*d2f0*/  FFMA.FTZ R12, R12, R73, 1.1641532182693481445e-10 ;  /* 0x2f0000000c0c7423 */ /* 0x000fe20000010049 */
[----:B------:R-:W-:-:S04]  /*d300*/  FMUL.FTZ R80, R80, UR17 ;  /* 0x0000001150507c20 */ /* 0x000fc80008410000 */
[----:B------:R-:W-:Y:S01]  /*d310*/  FMUL.FTZ R80, R80, UR16 ;  /* 0x0000001050507c20 */ /* 0x000fe20008410000 */
[----:B------:R-:W-:-:S04]  /*d320*/  FSETP.GTU.FTZ.AND P2, PT, R12, UR23, PT ;  /* 0x000000170c007c0b */ /* 0x000fc8000bf5c000 */
[----:B------:R-:W-:Y:S02]  /*d330*/  FSEL R119, R80, RZ, !P2 ;  /* 0x000000ff50777208 */ /* 0x000fe40005000000 */
[----:B------:R-:W-:-:S03]  /*d340*/  SEL R12, RZ, 0x1, P2 ;  /* 0x00000001ff0c7807 */ /* 0x000fc60001000000 */
[----:B------:R-:W-:-:S07]  /*d350*/  FADD.FTZ R119, R84, R119 ;  /* 0x0000007754777221 */ /* 0x000fce0000010000 */
.L_x_5179:
        /* <DEDUP_REMOVED lines=21> */
.L_x_5185:
        /* <DEDUP_REMOVED lines=12> */
.L_x_5186:
        /* <DEDUP_REMOVED lines=41> */
[----:B------:R-:W-:-:S07]  /*d800*/  MOV R80, R72 ;  /* 0x0000004800507202 */ /* 0x000fce0000000f00 */
.L_x_5184:
        /* <DEDUP_REMOVED lines=13> */
.L_x_5183:
        /* <DEDUP_REMOVED lines=20> */
.L_x_5189:
        /* <DEDUP_REMOVED lines=12> */
.L_x_5190:
        /* <DEDUP_REMOVED lines=42> */
.L_x_5188:
        /* <DEDUP_REMOVED lines=11> */
.L_x_5187:
        /* <DEDUP_REMOVED lines=21> */
.L_x_5193:
        /* <DEDUP_REMOVED lines=12> */
.L_x_5194:
        /* <DEDUP_REMOVED lines=42> */
.L_x_5192:
        /* <DEDUP_REMOVED lines=13> */
.L_x_5191:
[----:B------:R-:W-:Y:S02]  /*e3b0*/  F2FP.BF16.F32.PACK_AB R75, RZ, R113 ;  /* 0x00000071ff4b723e */ /* 0x000fe400000010ff */
[----:B------:R-:W-:Y:S02]  /*e3c0*/  PRMT R74, R88, 0x5410, R90 ;  /* 0x00005410584a7816 */ /* 0x000fe4000000005a */
[----:B------:R-:W-:Y:S02]  /*e3d0*/  PRMT R73, R78, 0x5410, R86 ;  /* 0x000054104e497816 */ /* 0x000fe40000000056 */
[----:B------:R-:W-:Y:S02]  /*e3e0*/  PRMT R72, R70, 0x5410, R76 ;  /* 0x0000541046487816 */ /* 0x000fe4000000004c */
[----:B------:R-:W-:Y:S01]  /*e3f0*/  PRMT R75, R84, 0x5410, R75 ;  /* 0x00005410544b7816 */ /* 0x000fe2000000004b */
[----:B------:R-:W-:Y:S06]  /*e400*/  BRA `(.L_x_5195) ;  /* 0x0000002800147947 */ /* 0x000fec0003800000 */
.L_x_5162:
[----:B0-----:R-:W-:Y:S01]  /*e410*/  MOV R107, RZ ;  /* 0x000000ff006b7202 */ /* 0x001fe20000000f00 */
        /* <DEDUP_REMOVED lines=18> */
.L_x_5198:
        /* <DEDUP_REMOVED lines=12> */
.L_x_5199:
        /* <DEDUP_REMOVED lines=43> */
.L_x_5197:
        /* <DEDUP_REMOVED lines=9> */
.L_x_5196:
[----:B------:R-:W-:Y:S01]  /*e940*/  F2FP.BF16.F32.PACK_AB R78, RZ, R107 ;  /* 0x0000006bff4e723e */ /* 0x000fe200000010ff */
[----:B------:R-:W-:Y:S01]  /*e950*/  IMAD.MOV.U32 R109, RZ, RZ, RZ ;  /* 0x000000ffff6d7224 */ /* 0x000fe200078e00ff */
[----:B-1----:R-:W-:Y:S01]  /*e960*/  MOV R72, R70 ;  /* 0x0000004600487202 */ /* 0x002fe20000000f00 */
        /* <DEDUP_REMOVED lines=13> */
.L_x_5202:
        /* <DEDUP_REMOVED lines=12> */
.L_x_5203:
        /* <DEDUP_REMOVED lines=42> */
.L_x_5201:
        /* <DEDUP_REMOVED lines=10> */
.L_x_5200:
        /* <DEDUP_REMOVED lines=16> */
.L_x_5206:
        /* <DEDUP_REMOVED lines=12> */
.L_x_5207:
        /* <DEDUP_REMOVED lines=42> */
.L_x_5205:
        /* <DEDUP_REMOVED lines=9> */
.L_x_5204:
        /* <DEDUP_REMOVED lines=16> */
.L_x_5210:
        /* <DEDUP_REMOVED lines=12> */
.L_x_5211:
        /* <DEDUP_REMOVED lines=42> */
.L_x_5209:
        /* <DEDUP_REMOVED lines=10> */
.L_x_5208:
        /* <DEDUP_REMOVED lines=16> */
.L_x_5214:
        /* <DEDUP_REMOVED lines=12> */
.L_x_5215:
        /* <DEDUP_REMOVED lines=42> */
.L_x_5213:
        /* <DEDUP_REMOVED lines=9> */
.L_x_5212:
        /* <DEDUP_REMOVED lines=16> */
.L_x_5218:
        /* <DEDUP_REMOVED lines=12> */
.L_x_5219:
        /* <DEDUP_REMOVED lines=42> */
.L_x_5217:
        /* <DEDUP_REMOVED lines=10> */
.L_x_5216:
        /* <DEDUP_REMOVED lines=16> */
.L_x_5222:
        /* <DEDUP_REMOVED lines=12> */
.L_x_5223:
        /* <DEDUP_REMOVED lines=42> */
.L_x_5221:
        /* <DEDUP_REMOVED lines=9> */
.L_x_5220:
        /* <DEDUP_REMOVED lines=16> */
.L_x_5226:
        /* <DEDUP_REMOVED lines=12> */
.L_x_5227:
        /* <DEDUP_REMOVED lines=42> */
.L_x_5225:
        /* <DEDUP_REMOVED lines=10> */
.L_x_5224:
[----:B------:R-:W-:Y:S02]  /*10c10*/  F2FP.BF16.F32.PACK_AB R75, RZ, R113 ;  /* 0x00000071ff4b723e */ /* 0x000fe400000010ff */
[----:B------:R-:W-:Y:S02]  /*10c20*/  PRMT R74, R88, 0x5410, R90 ;  /* 0x00005410584a7816 */ /* 0x000fe4000000005a */
[----:B------:R-:W-:Y:S02]  /*10c30*/  PRMT R73, R86, 0x5410, R84 ;  /* 0x0000541056497816 */ /* 0x000fe40000000054 */
[----:B------:R-:W-:Y:S02]  /*10c40*/  PRMT R72, R78, 0x5410, R76 ;  /* 0x000054104e487816 */ /* 0x000fe4000000004c */
[----:B------:R-:W-:-:S07]  /*10c50*/  PRMT R75, R70, 0x5410, R75 ;  /* 0x00005410464b7816 */ /* 0x000fce000000004b */
.L_x_5195:
        /* <DEDUP_REMOVED lines=47> */
.L_x_5228:
        /* <DEDUP_REMOVED lines=63> */
[----:B-1----:R-:W-:Y:S02]  /*11340*/  LOP3.LUT P0, R68, R125, 0x1f, RZ, 0xc0, !PT ;  /* 0x0000001f7d447812 */ /* 0x002fe4000780c0ff */
[----:B------:R-:W-:Y:S02]  /*11350*/  MOV R75, RZ ;  /* 0x000000ff004b7202 */ /* 0x000fe40000000f00 */
        /* <DEDUP_REMOVED lines=17> */
.L_x_5230:
[----:B------:R-:W-:Y:S05]  /*11470*/  BSYNC.RECONVERGENT B0 ;  /* 0x0000000000007941 */ /* 0x000fea0003800200 */
.L_x_5229:
        /* <DEDUP_REMOVED lines=11> */
[----:B------:R0:W1:Y:S03]  /*11530*/  LDS.64 R72, [R68+UR4] ;  /* 0x0000000444487984 */ /* 0x0000660008000a00 */
.L_x_5232:
[----:B------:R-:W-:Y:S05]  /*11540*/  BSYNC.RECONVERGENT B0 ;  /* 0x0000000000007941 */ /* 0x000fea0003800200 */
.L_x_5231:
[----:B------:R-:W2:Y:S01]  /*11550*/  SHFL.DOWN PT, R70, R75, 0x4, 0x1f ;  /* 0x08801f004b467f89 */ /* 0x000ea200000e0000 */
[----:B------:R-:W-:Y:S01]  /*11560*/  ISETP.NE.AND P1, PT, R125, RZ, PT ;  /* 0x000000ff7d00720c */ /* 0x000fe20003f25270 */
[----:B------:R-:W-:Y:S01]  /*11570*/  UISETP.GE.AND UP0, UPT, UR6, 0x1, UPT ;  /* 0x000000010600788c */ /* 0x000fe2000bf06270 */
[----:B------:R-:W-:Y:S01]  /*11580*/  ISETP.NE.AND P0, PT, RZ, UR24, PT ;  /* 0x00000018ff007c0c */ /* 0x000fe2000bf05270 */
[----:B-1----:R-:W1:Y:S04]  /*11590*/  SHFL.DOWN PT, R93, R72, 0x4, 0x1f ;  /* 0x08801f00485d7f89 */ /* 0x002e6800000e0000 */
[----:B------:R-:W3:Y:S01]  /*115a0*/  SHFL.DOWN PT, R74, R73, 0x4, 0x1f ;  /* 0x08801f00494a7f89 */ /* 0x000ee200000e0000 */
[----:B--2---:R-:W-:Y:S01]  /*115b0*/  IMAD.IADD R76, R70, 0x1, R75 ;  /* 0x00000001464c7824 */ /* 0x004fe200078e024b */
[----:B------:R-:W-:-:S02]  /*115c0*/  I2FP.F32.S32 R84, R70 ;  /* 0x0000004600547245 */ /* 0x000fc40000201400 */
[----:B------:R-:W-:Y:S02]  /*115d0*/  I2FP.F32.U32 R70, R75 ;  /* 0x0000004b00467245 */ /* 0x000fe40000201000 */
[----:B0-----:R-:W-:Y:S01]  /*115e0*/  I2FP.F32.S32 R68, R76 ;  /* 0x0000004c00447245 */ /* 0x001fe20000201400 */
[----:B------:R-:W0:Y:S01]  /*115f0*/  SHFL.DOWN PT, R86, R76, 0x2, 0x1f ;  /* 0x08401f004c567f89 */ /* 0x000e2200000e0000 */
[C---:B-1----:R-:W-:Y:S01]  /*11600*/  FMUL.FTZ R115, R93.reuse, R84 ;  /* 0x000000545d737220 */ /* 0x042fe20000410000 */
[----:B------:R-:W-:Y:S01]  /*11610*/  FADD.FTZ R93, -R93, R72 ;  /* 0x000000485d5d7221 */ /* 0x000fe20000010100 */
[----:B------:R-:W1:Y:S01]  /*11620*/  MUFU.RCP R78, R68 ;  /* 0x00000044004e7308 */ /* 0x000e620000001000 */
[----:B---3--:R-:W-:Y:S01]  /*11630*/  FADD.FTZ R73, R74, R73 ;  /* 0x000000494a497221 */ /* 0x008fe20000010000 */
[----:B------:R-:W-:Y:S01]  /*11640*/  FFMA.FTZ R115, R70, R72, R115 ;  /* 0x0000004846737223 */ /* 0x000fe20000010073 */
[----:B------:R-:W-:-:S04]  /*11650*/  FMUL.FTZ R93, R93, R93 ;  /* 0x0000005d5d5d7220 */ /* 0x000fc80000410000 */
[----:B------:R-:W-:-:S04]  /*11660*/  FMUL.FTZ R93, R93, R70 ;  /* 0x000000465d5d7220 */ /* 0x000fc80000410000 */
[----:B------:R-:W-:Y:S01]  /*11670*/  FMUL.FTZ R93, R93, R84 ;  /* 0x000000545d5d7220 */ /* 0x000fe20000410000 */
[----:B-1----:R-:W-:-:S03]  /*11680*/  FMUL.FTZ R115, R78, R115 ;  /* 0x000000734e737220 */ /* 0x002fc60000410000 */
[----:B------:R-:W-:Y:S01]  /*11690*/  FFMA.FTZ R73, R78, R93, R73 ;  /* 0x0000005d4e497223 */ /* 0x000fe20000010049 */
[-C--:B0-----:R-:W-:Y:S01]  /*116a0*/  IADD3 R76, PT, PT, R76, R86.reuse, RZ ;  /* 0x000000564c4c7210 */ /* 0x081fe20007ffe0ff */
        /* <DEDUP_REMOVED lines=13> */
[----:B---3--:R-:W-:Y:S01]  /*11780*/  IMAD.IADD R76, R76, 0x1, R84 ;  /* 0x000000014c4c7824 */ /* 0x008fe200078e0254 */
[----:B------:R-:W-:Y:S02]  /*11790*/  I2FP.F32.S32 R84, R84 ;  /* 0x0000005400547245 */ /* 0x000fe40000201400 */
        /* <DEDUP_REMOVED lines=15> */
[----:B------:R-:W1:Y:S02]  /*11890*/  SHFL.IDX PT, R78, R93, RZ, 0x1f ;  /* 0x00001fff5d4e7589 */ /* 0x000e6400000e0000 */
[----:B------:R-:W-:-:S03]  /*118a0*/  FFMA.FTZ R76, R76, R75, R73 ;  /* 0x0000004b4c4c7223 */ /* 0x000fc60000010049 */
[----:B------:R-:W2:Y:S03]  /*118b0*/  @!P1 LDC.64 R74, c[0x0][0x3c0] ;  /* 0x0000f000ff4a9b82 */ /* 0x000ea60000000a00 */
[----:B------:R-:W0:Y:S05]  /*118c0*/  SHFL.IDX PT, R76, R76, RZ, 0x1f ;  /* 0x00001fff4c4c7589 */ /* 0x000e2a00000e0000 */
[----:B------:R-:W3:Y:S01]  /*118d0*/  @!P1 LDC.64 R72, c[0x0][0x3c8] ;  /* 0x0000f200ff489b82 */ /* 0x000ee20000000a00 */
[----:B-1----:R-:W-:-:S05]  /*118e0*/  FMUL.FTZ R68, R78, R78 ;  /* 0x0000004e4e447220 */ /* 0x002fca0000410000 */
[----:B------:R-:W-:Y:S01]  /*118f0*/  FSEL R115, R68, RZ, P0 ;  /* 0x000000ff44737208 */ /* 0x000fe20000000000 */
[----:B0-----:R-:W-:Y:S01]  /*11900*/  FFMA.FTZ R68, R76, UR25, R70 ;  /* 0x000000194c447c23 */ /* 0x001fe20008010046 */
[----:B------:R-:W-:-:S03]  /*11910*/  IMAD.U32 R70, RZ, RZ, UR7 ;  /* 0x00000007ff467e24 */ /* 0x000fc6000f8e00ff */
[----:B------:R-:W-:Y:S01]  /*11920*/  FADD.FTZ R68, R68, R115 ;  /* 0x0000007344447221 */ /* 0x000fe20000010000 */
[----:B------:R-:W-:Y:S01]  /*11930*/  MOV R115, UR7 ;  /* 0x0000000700737c02 */ /* 0x000fe20008000f00 */
[----:B---3--:R-:W-:Y:S02]  /*11940*/  @!P1 IMAD.WIDE R72, R70, 0x4, R72 ;  /* 0x0000000446489825 */ /* 0x008fe400078e0248 */
[----:B------:R-:W0:Y:S02]  /*11950*/  MUFU.RSQ R93, R68 ;  /* 0x00000044005d7308 */ /* 0x000e240000001400 */
[----:B--2---:R-:W-:-:S05]  /*11960*/  @!P1 IMAD.WIDE R74, R115, 0x4, R74 ;  /* 0x00000004734a9825 */ /* 0x004fca00078e024a */
[----:B------:R1:W-:Y:S04]  /*11970*/  @!P1 STG.E desc[UR12][R74.64], R78 ;  /* 0x0000004e4a009986 */ /* 0x0003e8000c10190c */
[----:B0-----:R1:W-:Y:S01]  /*11980*/  @!P1 STG.E desc[UR12][R72.64], R93 ;  /* 0x0000005d48009986 */ /* 0x0013e2000c10190c */
[----:B------:R-:W-:Y:S05]  /*11990*/  BRA.U !UP0, `(.L_x_5233) ;  /* 0x0000000508907547 */ /* 0x000fea000b800000 */
[----:B------:R-:W-:Y:S01]  /*119a0*/  UIADD3 UR4, UPT, UPT, UR6, -0x1, URZ ;  /* 0xffffffff06047890 */ /* 0x000fe2000fffe0ff */
[----:B------:R-:W-:-:S03]  /*119b0*/  FSEL R68, R78, RZ, !P0 ;  /* 0x000000ff4e447208 */ /* 0x000fc60004000000 */
[----:B------:R-:W-:Y:S02]  /*119c0*/  UIMAD UR4, UR4, UR22, URZ ;  /* 0x00000016040472a4 */ /* 0x000fe4000f8e02ff */
[C---:B------:R-:W-:Y:S01]  /*119d0*/  FADD.FTZ R70, -R68.reuse, R69 ;  /* 0x0000004544467221 */ /* 0x040fe20000010100 */
[C---:B-1----:R-:W-:Y:S01]  /*119e0*/  FADD.FTZ R72, -R68.reuse, R71 ;  /* 0x0000004744487221 */ /* 0x042fe20000010100 */
[----:B------:R-:W-:Y:S01]  /*119f0*/  USHF.R.S32.HI UR5, URZ, 0x1f, UR4 ;  /* 0x0000001fff057899 */ /* 0x000fe20008011404 */
[C---:B------:R-:W-:Y:S01]  /*11a00*/  FADD.FTZ R78, -R68.reuse, R81 ;  /* 0x00000051444e7221 */ /* 0x040fe20000010100 */
[C---:B------:R-:W-:Y:S01]  /*11a10*/  FADD.FTZ R84, -R68.reuse, R83 ;  /* 0x0000005344547221 */ /* 0x040fe20000010100 */
[C---:B------:R-:W-:Y:S01]  /*11a20*/  FADD.FTZ R74, -R68.reuse, R77 ;  /* 0x0000004d444a7221 */ /* 0x040fe20000010100 */
[----:B------:R-:W-:Y:S01]  /*11a30*/  ULEA.HI UR5, UR5, UR4, URZ, 0x3 ;  /* 0x0000000405057291 */ /* 0x000fe2000f8f18ff */
[C---:B------:R-:W-:Y:S01]  /*11a40*/  FADD.FTZ R86, -R68.reuse, R85 ;  /* 0x0000005544567221 */ /* 0x040fe20000010100 */
[C---:B------:R-:W-:Y:S01]  /*11a50*/  FADD.FTZ R94, -R68.reuse, R89 ;  /* 0x00000059445e7221 */ /* 0x040fe20000010100 */
[C---:B------:R-:W-:Y:S01]  /*11a60*/  FADD.FTZ R76, -R68.reuse, R79 ;  /* 0x0000004f444c7221 */ /* 0x040fe20000010100 */
[C---:B------:R-:W-:Y:S01]  /*11a70*/  FADD.FTZ R90, -R68.reuse, R87 ;  /* 0x00000057445a7221 */ /* 0x040fe20000010100 */
[C---:B------:R-:W-:Y:S01]  /*11a80*/  FADD.FTZ R92, -R68.reuse, R91 ;  /* 0x0000005b445c7221 */ /* 0x040fe20000010100 */
[C---:B------:R-:W-:Y:S01]  /*11a90*/  FADD.FTZ R96, -R68.reuse, R97 ;  /* 0x0000006144607221 */ /* 0x040fe20000010100 */
[C---:B------:R-:W-:Y:S01]  /*11aa0*/  FADD.FTZ R98, -R68.reuse, R95 ;  /* 0x0000005f44627221 */ /* 0x040fe20000010100 */
        /* <DEDUP_REMOVED lines=13> */
[----:B------:R-:W0:Y:S01]  /*11b80*/  LDC.64 R88, c[0x0][0x428] ;  /* 0x00010a00ff587b82 */ /* 0x000e220000000a00 */
[----:B------:R-:W-:Y:S01]  /*11b90*/  MOV R70, UR5 ;  /* 0x0000000500467c02 */ /* 0x000fe20008000f00 */
        /* <DEDUP_REMOVED lines=22> */
[----:B------:R-:W-:Y:S01]  /*11d00*/  LEA.HI.SX32 R85, R70, R125, 0x1d ;  /* 0x0000007d46557211 */ /* 0x000fe200078feaff */
        /* <DEDUP_REMOVED lines=23> */
[C---:B------:R-:W-:Y:S01]  /*11e80*/  VIADD R87, R85.reuse, 0x100 ;  /* 0x0000010055577836 */ /* 0x040fe20000000000 */
[----:B------:R-:W-:Y:S01]  /*11e90*/  IADD3 R99, PT, PT, R85, 0x200, RZ ;  /* 0x0000020055637810 */ /* 0x000fe20007ffe0ff */
[----:B------:R-:W-:Y:S01]  /*11ea0*/  FFMA.FTZ R81, R81, R34, R58 ;  /* 0x0000002251517223 */ /* 0x000fe2000001003a */
[----:B------:R-:W-:Y:S01]  /*11eb0*/  FFMA.FTZ R83, R83, R36, R60 ;  /* 0x0000002453537223 */ /* 0x000fe2000001003c */
[----:B------:R-:W-:Y:S01]  /*11ec0*/  FFMA.FTZ R79, R91, R38, R62 ;  /* 0x000000265b4f7223 */ /* 0x000fe2000001003e */
[----:B------:R-:W-:Y:S01]  /*11ed0*/  FFMA.FTZ R90, R78, R35, R59 ;  /* 0x000000234e5a7223 */ /* 0x000fe2000001003b */
        /* <DEDUP_REMOVED lines=8> */
[----:B------:R-:W-:Y:S01]  /*11f60*/  F2FP.BF16.F32.PACK_AB R72, R72, R77 ;  /* 0x0000004d4848723e */ /* 0x000fe200000010ff */
[----:B------:R0:W-:Y:S01]  /*11f70*/  STG.E.128 desc[UR12][R84.64], R68 ;  /* 0x0000004454007986 */ /* 0x0001e2000c101d0c */
[----:B------:R-:W-:Y:S02]  /*11f80*/  F2FP.BF16.F32.PACK_AB R79, R94, R79 ;  /* 0x0000004f5e4f723e */ /* 0x000fe400000010ff */
[----:B------:R-:W-:Y:S01]  /*11f90*/  F2FP.BF16.F32.PACK_AB R78, R92, R83 ;  /* 0x000000535c4e723e */ /* 0x000fe200000010ff */
[----:B------:R0:W-:Y:S01]  /*11fa0*/  STG.E.128 desc[UR12][R86.64], R72 ;  /* 0x0000004856007986 */ /* 0x0001e2000c101d0c */
[----:B------:R-:W-:-:S02]  /*11fb0*/  F2FP.BF16.F32.PACK_AB R77, R90, R81 ;  /* 0x000000515a4d723e */ /* 0x000fc400000010ff */
[----:B------:R-:W-:-:S05]  /*11fc0*/  F2FP.BF16.F32.PACK_AB R76, R76, R93 ;  /* 0x0000005d4c4c723e */ /* 0x000fca00000010ff */
[----:B------:R0:W-:Y:S02]  /*11fd0*/  STG.E.128 desc[UR12][R88.64], R76 ;  /* 0x0000004c58007986 */ /* 0x0001e4000c101d0c */
.L_x_5233:
[----:B------:R-:W-:Y:S02]  /*11fe0*/  UIADD3 UR7, UPT, UPT, UR7, UR20, URZ ;  /* 0x0000001407077290 */ /* 0x000fe4000fffe0ff */
[----:B------:R-:W-:Y:S02]  /*11ff0*/  UPLOP3.LUT UP1, UPT, UPT, UPT, UP1, 0x40, 0x4 ;  /* 0x000000000004789c */ /* 0x000fe40003f2e810 */
[----:B------:R-:W-:-:S09]  /*12000*/  UISETP.GE.AND UP0, UPT, UR7, UR21, UPT ;  /* 0x000000150700728c */ /* 0x000fd2000bf06270 */
[----:B------:R-:W-:Y:S05]  /*12010*/  BRA.U !UP0, `(.L_x_5234) ;  /* 0xfffffee908647547 */ /* 0x000fea000b83ffff */
[----:B------:R-:W-:Y:S05]  /*12020*/  EXIT ;  /* 0x000000000000794d */ /* 0x000fea0003800000 */
.L_x_5235:
        /* <DEDUP_REMOVED lines=13> */
.L_x_20946:


//--------------------- .text._ZN10layer_norm13ln_fwd_kernelINS_13Kernel_traitsIf13__nv_bfloat16S2_S2_fjLj6144ELj1ELj1ELj8ELj16ENS_18Kernel_traits_baseILj6144EfS2_S2_S2_fjLj256EEEEELb1ELb1ELb0ELb0EEEvNS_9FwdParamsE --------------------------
	.section	.text._ZN10layer_norm13ln_fwd_kernelINS_13Kernel_traitsIf13__nv_bfloat16S2_S2_fjLj6144ELj1ELj1ELj8ELj16ENS_18Kernel_traits_baseILj6144EfS2_S2_S2_fjLj256EEEEELb1ELb1ELb0ELb0EEEvNS_9FwdParamsE,"ax",@progbits
	.align	128
        .global         _ZN10layer_norm13ln_fwd_kernelINS_13Kernel_traitsIf13__nv_bfloat16S2_S2_fjLj6144ELj1ELj1ELj8ELj16ENS_18Kernel_traits_baseILj6144EfS2_S2_S2_fjLj256EEEEELb1ELb1ELb0ELb0EEEvNS_9FwdParamsE
        .type           _ZN10layer_norm13ln_fwd_kernelINS_13Kernel_traitsIf13__nv_bfloat16S2_S2_fjLj6144ELj1ELj1ELj8ELj16ENS_18Kernel_traits_baseILj6144EfS2_S2_S2_fjLj256EEEEELb1ELb1ELb0ELb0EEEvNS_9FwdParamsE,@function
        .size           _ZN10layer_norm13ln_fwd_kernelINS_13Kernel_traitsIf13__nv_bfloat16S2_S2_fjLj6144ELj1ELj1ELj8ELj16ENS_18Kernel_traits_baseILj6144EfS2_S2_S2_fjLj256EEEEELb1ELb1ELb0ELb0EEEvNS_9FwdParamsE,(.L_x_20947 - _ZN10layer_norm13ln_fwd_kernelINS_13Kernel_traitsIf13__nv_bfloat16S2_S2_fjLj6144ELj1ELj1ELj8ELj16ENS_18Kernel_traits_baseILj6144EfS2_S2_S2_fjLj256EEEEELb1ELb1ELb0ELb0EEEvNS_9FwdParamsE)
        .other          _ZN10layer_norm13ln_fwd_kernelINS_13Kernel_traitsIf13__nv_bfloat16S2_S2_fjLj6144ELj1ELj1ELj8ELj16ENS_18Kernel_traits_baseILj6144EfS2_S2_S2_fjLj256EEEEELb1ELb1ELb0ELb0EEEvNS_9FwdParamsE,@"STO_CUDA_ENTRY STV_DEFAULT"
_ZN10layer_norm13ln_fwd_kernelINS_13Kernel_traitsIf13__nv_bfloat16S2_S2_fjLj6144ELj1ELj1ELj8ELj16ENS_18Kernel_traits_baseILj6144EfS2_S2_S2_fjLj256EEEEELb1ELb1ELb0ELb0EEEvNS_9FwdParamsE:
.text._ZN10layer_norm13ln_fwd_kernelINS_13Kernel_traitsIf13__nv_bfloat16S2_S2_fjLj6144ELj1ELj1ELj8ELj16ENS_18Kernel_traits_baseILj6144EfS2_S2_S2_fjLj256EEEEELb1ELb1ELb0ELb0EEEvNS_9FwdParamsE:
[----:B------:R-:W0:Y:S01]  /*0000*/  LDC R1, c[0x0][0x37c] ;  /* 0x0000df00ff017b82 */ /* 0x000e220000000800 */
[----:B------:R-:W1:Y:S07]  /*0010*/  LDCU.U8 UR4, c[0x0][0x464] ;  /* 0x00008c80ff0477ac */ /* 0x000e6e0008000000 */
[----:B------:R-:W2:Y:S01]  /*0020*/  LDC R80, c[0x0][0x458] ;  /* 0x00011600ff507b82 */ /* 0x000ea20000000800 */
[----:B0-----:R-:W-:Y:S01]  /*0030*/  VIADD R1, R1, 0xfffffff8 ;  /* 0xfffffff801017836 */ /* 0x001fe20000000000 */
[----:B------:R-:W0:Y:S01]  /*0040*/  LDCU.64 UR8, c[0x0][0x450] ;  /* 0x00008a00ff0877ac */ /* 0x000e220008000a00 */
[----:B------:R-:W3:Y:S05]  /*0050*/  LDCU.64 UR6, c[0x0][0x358] ;  /* 0x00006b00ff0677ac */ /* 0x000eea0008000a00 */
[----:B------:R-:W2:Y:S01]  /*0060*/  LDC R81, c[0x0][0x45c] ;  /* 0x00011700ff517b82 */ /* 0x000ea20000000800 */
[----:B------:R-:W4:Y:S01]  /*0070*/  S2R R5, SR_TID.X ;  /* 0x0000000000057919 */ /* 0x000f220000002100 */
[----:B------:R-:W5:Y:S01]  /*0080*/  LDCU.64 UR10, c[0x0][0x438] ;  /* 0x00008700ff0a77ac */ /* 0x000f620008000a00 */
[----:B------:R-:W5:Y:S01]  /*0090*/  LDCU UR5, c[0x0][0x388] ;  /* 0x00007100ff0577ac */ /* 0x000f620008000800 */
[----:B-1----:R-:W-:Y:S01]  /*00a0*/  ISETP.NE.AND P0, PT, RZ, UR4, PT ;  /* 0x00000004ff007c0c */ /* 0x002fe2000bf05270 */
[----:B0-----:R-:W-:Y:S01]  /*00b0*/  IMAD.U32 R2, RZ, RZ, UR8 ;  /* 0x00000008ff027e24 */ /* 0x001fe2000f8e00ff */
[----:B------:R-:W-:-:S11]  /*00c0*/  MOV R3, UR9 ;  /* 0x0000000900037c02 */ /* 0x000fd60008000f00 */
[----:B---3--:R-:W3:Y:S01]  /*00d0*/  @P0 LDG.E.64 R2, desc[UR6][R2.64] ;  /* 0x0000000602020981 */ /* 0x008ee2000c1e1b00 */
[----:B------:R-:W0:Y:S03]  /*00e0*/  @P0 LDC R9, c[0x0][0x460] ;  /* 0x00011800ff090b82 */ /* 0x000e260000000800 */
[----:B--2---:R-:W0:Y:S01]  /*00f0*/  @P0 LDG.E.64 R6, desc[UR6][R80.64] ;  /* 0x0000000650060981 */ /* 0x004e22000c1e1b00 */
[----:B-----5:R-:W-:Y:S01]  /*0100*/  UISETP.NE.U32.AND UP0, UPT, UR10, URZ, UPT ;  /* 0x000000ff0a00728c */ /* 0x020fe2000bf05070 */
[----:B------:R-:W-:Y:S01]  /*0110*/  BSSY.RECONVERGENT B0, `(.L_x_5236) ;  /* 0x000006d000007945 */ /* 0x000fe20003800200 */
[----:B------:R-:W-:Y:S02]  /*0120*/  USHF.R.S32.HI UR4, URZ, 0x1f, UR5 ;  /* 0x0000001fff047899 */ /* 0x000fe40008011405 */
[----:B------:R-:W1:Y:S01]  /*0130*/  S2UR UR14, SR_CTAID.X ;  /* 0x00000000000e79c3 */ /* 0x000e620000002500 */
[----:B------:R-:W-:Y:S01]  /*0140*/  UISETP.NE.AND.EX UP0, UPT, UR11, URZ, UPT, UP0 ;  /* 0x000000ff0b00728c */ /* 0x000fe2000bf05300 */
[----:B----4-:R-:W-:Y:S01]  /*0150*/  IMAD.MOV.U32 R4, RZ, RZ, R5 ;  /* 0x000000ffff047224 */ /* 0x010fe200078e0005 */
[----:B------:R-:W-:-:S04]  /*0160*/  ULEA.HI UR4, UR4, UR5, URZ, 0x3 ;  /* 0x0000000504047291 */ /* 0x000fc8000f8f18ff */
[----:B------:R-:W-:Y:S01]  /*0170*/  USHF.R.S32.HI UR4, URZ, 0x3, UR4 ;  /* 0x00000003ff047899 */ /* 0x000fe20008011404 */
[----:B------:R-:W-:-:S05]  /*0180*/  LOP3.LUT R0, R4, 0xff, RZ, 0x3c, !PT ;  /* 0x000000ff04007812 */ /* 0x000fca00078e3cff */
[----:B------:R-:W-:Y:S02]  /*0190*/  IADD3 R0, PT, PT, R0, UR4, RZ ;  /* 0x0000000400007c10 */ /* 0x000fe4000fffe0ff */
[----:B---3--:R-:W-:Y:S02]  /*01a0*/  @P0 R2UR UR8, R2 ;  /* 0x00000000020802ca */ /* 0x008fe400000e0000 */
[----:B------:R-:W-:Y:S02]  /*01b0*/  @P0 R2UR UR9, R3 ;  /* 0x00000000030902ca */ /* 0x000fe400000e0000 */
[----:B0-----:R-:W-:Y:S02]  /*01c0*/  @P0 IADD3 R80, P1, PT, R6, R9, RZ ;  /* 0x0000000906500210 */ /* 0x001fe40007f3e0ff */
[----:B------:R-:W-:-:S03]  /*01d0*/  LOP3.LUT R6, R5, 0xe0, RZ, 0xc0, !PT ;  /* 0x000000e005067812 */ /* 0x000fc600078ec0ff */
[----:B------:R-:W-:-:S04]  /*01e0*/  @P0 IMAD.X R81, RZ, RZ, R7, P1 ;  /* 0x000000ffff510224 */ /* 0x000fc800008e0607 */
[----:B------:R-:W-:Y:S01]  /*01f0*/  UIADD3 UR19, UPT, UPT, UR8, -0x61c88647, URZ ;  /* 0x9e3779b908137890 */ /* 0x000fe2000fffe0ff */
[--C-:B------:R-:W-:Y:S01]  /*0200*/  SHF.R.U64 R2, R80, 0x2, R81.reuse ;  /* 0x0000000250027819 */ /* 0x100fe20000001251 */
[----:B------:R-:W-:Y:S01]  /*0210*/  UIADD3 UR20, UPT, UPT, UR9, -0x4498517b, URZ ;  /* 0xbb67ae8509147890 */ /* 0x000fe2000fffe0ff */
[----:B------:R-:W-:Y:S01]  /*0220*/  SHF.R.U32.HI R3, RZ, 0x2, R81 ;  /* 0x00000002ff037819 */ /* 0x000fe20000011651 */
[----:B------:R-:W-:Y:S02]  /*0230*/  UIADD3 UR21, UPT, UPT, UR8, -0x255992d5, URZ ;  /* 0xdaa66d2b08157890 */ /* 0x000fe4000fffe0ff */
[----:B------:R-:W-:Y:S02]  /*0240*/  UIADD3 UR22, UPT, UPT, UR9, 0x32370b8f, URZ ;  /* 0x32370b8f09167890 */ /* 0x000fe4000fffe0ff */
[----:B------:R-:W-:Y:S02]  /*0250*/  UIADD3 UR23, UPT, UPT, UR8, -0x4ab325aa, URZ ;  /* 0xb54cda5608177890 */ /* 0x000fe4000fffe0ff */
[----:B------:R-:W-:-:S02]  /*0260*/  UIADD3 UR24, UPT, UPT, UR9, 0x646e171e, URZ ;  /* 0x646e171e09187890 */ /* 0x000fc4000fffe0ff */
[----:B------:R-:W-:Y:S02]  /*0270*/  UIADD3 UR13, UPT, UPT, UR8, -0xe443238, URZ ;  /* 0xf1bbcdc8080d7890 */ /* 0x000fe4000fffe0ff */
        /* <DEDUP_REMOVED lines=12> */
[----:B------:R0:W5:Y:S04]  /*0340*/  @P0 LDG.E.128 R116, desc[UR6][R8.64+0x10] ;  /* 0x0000100608740981 */ /* 0x000168000c1e1d00 */
[----:B------:R0:W5:Y:S02]  /*0350*/  @P0 LD.E.128 R92, desc[UR6][R10.64] ;  /* 0x000000060a5c0980 */ /* 0x000164000c101d00 */
[----:B------:R-:W1:Y:S01]  /*0360*/  @P1 LDC.64 R18, c[0x0][0x3e8] ;  /* 0x0000fa00ff121b82 */ /* 0x000e620000000a00 */
[C---:B--2---:R-:W-:Y:S01]  /*0370*/  @P0 IMAD.WIDE.U32 R12, R4.reuse, 0x20, R12 ;  /* 0x00000020040c0825 */ /* 0x044fe200078e000c */
[----:B------:R-:W-:Y:S01]  /*0380*/  @P0 LOP3.LUT R4, R4, 0x100, RZ, 0xfc, !PT ;  /* 0x0000010004040812 */ /* 0x000fe200078efcff */
[----:B------:R0:W5:Y:S04]  /*0390*/  @P0 LD.E.128 R96, desc[UR6][R10.64+0x10] ;  /* 0x000010060a600980 */ /* 0x000168000c101d00 */
[----:B------:R0:W5:Y:S01]  /*03a0*/  @P0 LDG.E.128 R56, desc[UR6][R12.64] ;  /* 0x000000060c380981 */ /* 0x000162000c1e1d00 */
[----:B---3--:R-:W-:-:S03]  /*03b0*/  @P1 IMAD.WIDE.U32 R14, R4, 0x20, R14 ;  /* 0x00000020040e1825 */ /* 0x008fc600078e000e */
[----:B------:R0:W5:Y:S04]  /*03c0*/  @P0 LDG.E.128 R52, desc[UR6][R12.64+0x10] ;  /* 0x000010060c340981 */ /* 0x000168000c1e1d00 */
[----:B------:R0:W5:Y:S01]  /*03d0*/  @P1 LDG.E.128 R112, desc[UR6][R14.64] ;  /* 0x000000060e701981 */ /* 0x000162000c1e1d00 */
[----:B----4-:R-:W-:-:S03]  /*03e0*/  @P1 IMAD.WIDE.U32 R16, R4, 0x20, R16 ;  /* 0x0000002004101825 */ /* 0x010fc600078e0010 */
[----:B------:R0:W5:Y:S04]  /*03f0*/  @P1 LDG.E.128 R108, desc[UR6][R14.64+0x10] ;  /* 0x000010060e6c1981 */ /* 0x000168000c1e1d00 */
[----:B------:R0:W5:Y:S01]  /*0400*/  @P1 LD.E.128 R100, desc[UR6][R16.64] ;  /* 0x0000000610641980 */ /* 0x000162000c101d00 */
[----:B-1----:R-:W-:-:S03]  /*0410*/  @P1 IMAD.WIDE.U32 R18, R4, 0x20, R18 ;  /* 0x0000002004121825 */ /* 0x002fc600078e0012 */
[----:B------:R0:W5:Y:S04]  /*0420*/  @P1 LD.E.128 R104, desc[UR6][R16.64+0x10] ;  /* 0x0000100610681980 */ /* 0x000168000c101d00 */
[----:B------:R0:W5:Y:S04]  /*0430*/  @P1 LDG.E.128 R48, desc[UR6][R18.64] ;  /* 0x0000000612301981 */ /* 0x000168000c1e1d00 */
[----:B------:R0:W5:Y:S01]  /*0440*/  @P1 LDG.E.128 R44, desc[UR6][R18.64+0x10] ;  /* 0x00001006122c1981 */ /* 0x000162000c1e1d00 */
[----:B------:R-:W-:Y:S01]  /*0450*/  ISETP.GE.U32.AND P0, PT, R0, 0x300, PT ;  /* 0x000003000000780c */ /* 0x000fe20003f06070 */
[----:B------:R-:W-:-:S12]  /*0460*/  @P1 VIADD R4, R4, 0x100 ;  /* 0x0000010004041836 */ /* 0x000fd80000000000 */
[----:B0-----:R-:W-:Y:S05]  /*0470*/  @!P0 BRA `(.L_x_5238) ;  /* 0x0000000000d88947 */ /* 0x001fea0003800000 */
        /* <DEDUP_REMOVED lines=13> */
.L_x_5237:
        /* <DEDUP_REMOVED lines=11> */
[----:B------:R-:W-:Y:S01]  /*0600*/  @P0 LOP3.LUT R4, R4, 0x100, RZ, 0xfc, !PT ;  /* 0x0000010004040812 */ /* 0x000fe200078efcff */
[----:B------:R0:W5:Y:S04]  /*0610*/  @P0 LDG.E.128 R116, desc[UR6][R12.64+0x10] ;  /* 0x000010060c740981 */ /* 0x000168000c1e1d00 */
[----:B------:R0:W5:Y:S01]  /*0620*/  @P0 LDG.E.128 R56, desc[UR6][R14.64] ;  /* 0x000000060e380981 */ /* 0x000162000c1e1d00 */
[----:B------:R-:W1:Y:S01]  /*0630*/  @P2 LDC.64 R22, c[0x0][0x3e8] ;  /* 0x0000fa00ff162b82 */ /* 0x000e620000000a00 */
[----:B--2---:R-:W-:-:S02]  /*0640*/  @P1 IMAD.WIDE.U32 R16, R4, 0x20, R16 ;  /* 0x0000002004101825 */ /* 0x004fc400078e0010 */
[----:B------:R0:W5:Y:S04]  /*0650*/  @P0 LDG.E.128 R52, desc[UR6][R14.64+0x10] ;  /* 0x000010060e340981 */ /* 0x000168000c1e1d00 */
[----:B------:R0:W5:Y:S01]  /*0660*/  @P1 LDG.E.128 R112, desc[UR6][R16.64] ;  /* 0x0000000610701981 */ /* 0x000162000c1e1d00 */
[----:B---3--:R-:W-:-:S03]  /*0670*/  @P1 IMAD.WIDE.U32 R18, R4, 0x20, R18 ;  /* 0x0000002004121825 */ /* 0x008fc600078e0012 */
[----:B------:R0:W5:Y:S01]  /*0680*/  @P1 LDG.E.128 R108, desc[UR6][R16.64+0x10] ;  /* 0x00001006106c1981 */ /* 0x000162000c1e1d00 */
[----:B------:R-:W-:-:S03]  /*0690*/  @P1 VIADD R4, R4, 0x100 ;  /* 0x0000010004041836 */ /* 0x000fc60000000000 */
        /* <DEDUP_REMOVED lines=20> */
.L_x_5238:
[----:B------:R-:W-:Y:S05]  /*07e0*/  BSYNC.RECONVERGENT B0 ;  /* 0x0000000000007941 */ /* 0x000fea0003800200 */
.L_x_5236:
[----:B------:R-:W1:Y:S02]  /*07f0*/  LDCU UR5, c[0x0][0x384] ;  /* 0x00007080ff0577ac */ /* 0x000e640008000800 */
[----:B-1----:R-:W-:-:S06]  /*0800*/  UISETP.GE.AND UP0, UPT, UR14, UR5, UPT ;  /* 0x000000050e00728c */ /* 0x002fcc000bf06270 */
[----:B------:R-:W-:-:S13]  /*0810*/  PLOP3.LUT P0, PT, PT, PT, UP0, 0x80, 0x8 ;  /* 0x000000000008781c */ /* 0x000fda0003f0f008 */
[----:B------:R-:W-:Y:S05]  /*0820*/  @P0 EXIT ;  /* 0x000000000000094d */ /* 0x000fea0003800000 */
[----:B------:R-:W1:Y:S01]  /*0830*/  LDC R4, c[0x0][0x360] ;  /* 0x0000d800ff047b82 */ /* 0x000e620000000800 */
[----:B------:R-:W-:Y:S01]  /*0840*/  IMAD.HI.U32 R7, R2, -0x2daee0ad, RZ ;  /* 0xd2511f5302077827 */ /* 0x000fe200078e00ff */
[----:B------:R-:W-:Y:S01]  /*0850*/  UIADD3 UR10, UPT, UPT, UR9, 0x76cf5d0a, URZ ;  /* 0x76cf5d0a090a7890 */ /* 0x000fe2000fffe0ff */
[----:B------:R-:W-:Y:S01]  /*0860*/  LOP3.LUT R80, R80, 0x3, RZ, 0xc0, !PT ;  /* 0x0000000350507812 */ /* 0x000fe200078ec0ff */
[----:B------:R-:W-:Y:S01]  /*0870*/  UIADD3 UR5, UPT, UPT, UR8, 0x3c6ef372, URZ ;  /* 0x3c6ef37208057890 */ /* 0x000fe2000fffe0ff */
[----:B0-----:R-:W-:Y:S01]  /*0880*/  IMAD R12, R2, -0x2daee0ad, RZ ;  /* 0xd2511f53020c7824 */ /* 0x001fe200078e02ff */
[----:B------:R-:W-:Y:S01]  /*0890*/  LOP3.LUT R7, R7, UR9, RZ, 0x3c, !PT ;  /* 0x0000000907077c12 */ /* 0x000fe2000f8e3cff */
[----:B------:R-:W-:Y:S02]  /*08a0*/  UIADD3 UR11, UPT, UPT, UR8, 0x1715609d, URZ ;  /* 0x1715609d080b7890 */ /* 0x000fe4000fffe0ff */
[----:B------:R-:W-:Y:S02]  /*08b0*/  UIADD3 UR12, UPT, UPT, UR9, -0x56f99767, URZ ;  /* 0xa9066899090c7890 */ /* 0x000fe4000fffe0ff */
[----:B------:R-:W-:Y:S01]  /*08c0*/  IMAD.HI.U32 R9, R7, -0x326172a9, RZ ;  /* 0xcd9e8d5707097827 */ /* 0x000fe200078e00ff */
[----:B------:R-:W-:Y:S01]  /*08d0*/  ULOP3.LUT UR18, UR4, 0xff, URZ, 0xc0, !UPT ;  /* 0x000000ff04127892 */ /* 0x000fe2000f8ec0ff */
[----:B------:R-:W0:Y:S01]  /*08e0*/  LDCU.64 UR16, c[0x0][0x3e0] ;  /* 0x00007c00ff1077ac */ /* 0x000e220008000a00 */
[----:B------:R-:W2:Y:S01]  /*08f0*/  LDCU UR15, c[0x0][0x388] ;  /* 0x00007100ff0f77ac */ /* 0x000ea20008000800 */
[----:B------:R-:W-:Y:S01]  /*0900*/  UPLOP3.LUT UP2, UPT, UPT, UPT, UPT, 0x40, 0x4 ;  /* 0x000000000004789c */ /* 0x000fe20003f4e870 */
[----:B-1----:R-:W-:-:S02]  /*0910*/  IMAD R4, R4, UR14, R5 ;  /* 0x0000000e04047c24 */ /* 0x002fc4000f8e0205 */
[----:B------:R-:W-:Y:S02]  /*0920*/  IMAD.SHL.U32 R5, R5, 0x20, RZ ;  /* 0x0000002005057824 */ /* 0x000fe400078e00ff */
[----:B------:R-:W-:-:S04]  /*0930*/  IMAD.HI.U32 R8, R4, -0x326172a9, RZ ;  /* 0xcd9e8d5704087827 */ /* 0x000fc800078e00ff */
[----:B------:R-:W-:Y:S01]  /*0940*/  IMAD R10, R4, -0x326172a9, RZ ;  /* 0xcd9e8d57040a7824 */ /* 0x000fe200078e02ff */
[----:B------:R-:W-:Y:S01]  /*0950*/  LOP3.LUT R8, R3, UR8, R8, 0x96, !PT ;  /* 0x0000000803087c12 */ /* 0x000fe2000f8e9608 */
[----:B0-----:R-:W-:Y:S01]  /*0960*/  UISETP.NE.U32.AND UP0, UPT, UR16, URZ, UPT ;  /* 0x000000ff1000728c */ /* 0x001fe2000bf05070 */
[----:B------:R-:W0:Y:S02]  /*0970*/  LDCU.U8 UR16, c[0x0][0x410] ;  /* 0x00008200ff1077ac */ /* 0x000e240008000000 */
[----:B------:R-:W-:Y:S01]  /*0980*/  LOP3.LUT R9, R10, UR19, R9, 0x96, !PT ;  /* 0x000000130a097c12 */ /* 0x000fe2000f8e9609 */
[----:B------:R-:W-:Y:S01]  /*0990*/  IMAD.HI.U32 R11, R8, -0x2daee0ad, RZ ;  /* 0xd2511f53080b7827 */ /* 0x000fe200078e00ff */
[----:B------:R-:W-:-:S03]  /*09a0*/  UISETP.NE.AND.EX UP0, UPT, UR17, URZ, UPT, UP0 ;  /* 0x000000ff1100728c */ /* 0x000fc6000bf05300 */
[----:B------:R-:W-:Y:S01]  /*09b0*/  IMAD R13, R8, -0x2daee0ad, RZ ;  /* 0xd2511f53080d7824 */ /* 0x000fe200078e02ff */
[----:B------:R-:W-:Y:S01]  /*09c0*/  LOP3.LUT R11, R12, UR20, R11, 0x96, !PT ;  /* 0x000000140c0b7c12 */ /* 0x000fe2000f8e960b */
[----:B------:R-:W-:Y:S01]  /*09d0*/  IMAD.HI.U32 R10, R9, -0x2daee0ad, RZ ;  /* 0xd2511f53090a7827 */ /* 0x000fe200078e00ff */
[----:B------:R-:W1:Y:S03]  /*09e0*/  LDCU UR17, c[0x0][0x400] ;  /* 0x00008000ff1177ac */ /* 0x000e660008000800 */
[----:B------:R-:W-:Y:S01]  /*09f0*/  IMAD R8, R7, -0x326172a9, RZ ;  /* 0xcd9e8d5707087824 */ /* 0x000fe200078e02ff */
[----:B------:R-:W-:Y:S01]  /*0a00*/  LOP3.LUT R10, R13, UR10, R10, 0x96, !PT ;  /* 0x0000000a0d0a7c12 */ /* 0x000fe2000f8e960a */
[----:B------:R-:W-:Y:S01]  /*0a10*/  IMAD.HI.U32 R7, R11, -0x326172a9, RZ ;  /* 0xcd9e8d570b077827 */ /* 0x000fe200078e00ff */
[----:B------:R-:W-:-:S03]  /*0a20*/  UIADD3 UR10, UPT, UPT, UR9, -0x126145ec, URZ ;  /* 0xed9eba14090a7890 */ /* 0x000fc6000fffe0ff */
[----:B------:R-:W-:Y:S01]  /*0a30*/  IMAD R11, R11, -0x326172a9, RZ ;  /* 0xcd9e8d570b0b7824 */ /* 0x000fe200078e02ff */
[----:B------:R-:W-:Y:S01]  /*0a40*/  LOP3.LUT R7, R8, UR5, R7, 0x96, !PT ;  /* 0x0000000508077c12 */ /* 0x000fe2000f8e9607 */
[----:B------:R-:W-:Y:S01]  /*0a50*/  IMAD.HI.U32 R8, R10, -0x326172a9, RZ ;  /* 0xcd9e8d570a087827 */ /* 0x000fe200078e00ff */
[----:B------:R-:W-:-:S03]  /*0a60*/  UIADD3 UR5, UPT, UPT, UR8, 0x78dde6e4, URZ ;  /* 0x78dde6e408057890 */ /* 0x000fc6000fffe0ff */
[----:B------:R-:W-:Y:S01]  /*0a70*/  IMAD R12, R9, -0x2daee0ad, RZ ;  /* 0xd2511f53090c7824 */ /* 0x000fe200078e02ff */
[----:B------:R-:W-:Y:S01]  /*0a80*/  LOP3.LUT R8, R11, UR21, R8, 0x96, !PT ;  /* 0x000000150b087c12 */ /* 0x000fe2000f8e9608 */
[----:B------:R-:W-:-:S04]  /*0a90*/  IMAD.HI.U32 R9, R7, -0x2daee0ad, RZ ;  /* 0xd2511f5307097827 */ /* 0x000fc800078e00ff */
[----:B------:R-:W-:Y:S01]  /*0aa0*/  IMAD.HI.U32 R11, R8, -0x2daee0ad, RZ ;  /* 0xd2511f53080b7827 */ /* 0x000fe200078e00ff */
[----:B------:R-:W-:-:S03]  /*0ab0*/  LOP3.LUT R9, R12, UR22, R9, 0x96, !PT ;  /* 0x000000160c097c12 */ /* 0x000fc6000f8e9609 */
[----:B------:R-:W-:Y:S02]  /*0ac0*/  IMAD R12, R7, -0x2daee0ad, RZ ;  /* 0xd2511f53070c7824 */ /* 0x000fe400078e02ff */
[----:B------:R-:W-:Y:S02]  /*0ad0*/  IMAD R10, R10, -0x326172a9, RZ ;  /* 0xcd9e8d570a0a7824 */ /* 0x000fe400078e02ff */
        /* <DEDUP_REMOVED lines=13> */
[----:B------:R-:W-:Y:S02]  /*0bb0*/  IMAD R13, R7, -0x2daee0ad, RZ ;  /* 0xd2511f53070d7824 */ /* 0x000fe400078e02ff */
[----:B------:R-:W-:-:S04]  /*0bc0*/  IMAD.HI.U32 R12, R9, -0x2daee0ad, RZ ;  /* 0xd2511f53090c7827 */ /* 0x000fc800078e00ff */
[C---:B------:R-:W-:Y:S01]  /*0bd0*/  IMAD.HI.U32 R7, R8.reuse, -0x326172a9, RZ ;  /* 0xcd9e8d5708077827 */ /* 0x040fe200078e00ff */
[----:B------:R-:W-:Y:S02]  /*0be0*/  LOP3.LUT R12, R13, UR24, R12, 0x96, !PT ;  /* 0x000000180d0c7c12 */ /* 0x000fe4000f8e960c */
[----:B------:R-:W-:Y:S01]  /*0bf0*/  IADD3 R13, PT, PT, RZ, -R6, RZ ;  /* 0x80000006ff0d7210 */ /* 0x000fe20007ffe0ff */
[----:B------:R-:W-:Y:S01]  /*0c00*/  IMAD R11, R8, -0x326172a9, RZ ;  /* 0xcd9e8d57080b7824 */ /* 0x000fe200078e02ff */
[----:B------:R-:W-:Y:S01]  /*0c10*/  LOP3.LUT R7, R10, UR23, R7, 0x96, !PT ;  /* 0x000000170a077c12 */ /* 0x000fe2000f8e9607 */
[----:B------:R-:W-:-:S04]  /*0c20*/  IMAD.HI.U32 R8, R12, -0x326172a9, RZ ;  /* 0xcd9e8d570c087827 */ /* 0x000fc800078e00ff */
[----:B------:R-:W-:Y:S01]  /*0c30*/  IMAD R10, R9, -0x2daee0ad, RZ ;  /* 0xd2511f53090a7824 */ /* 0x000fe200078e02ff */
[----:B------:R-:W-:Y:S01]  /*0c40*/  LOP3.LUT R8, R11, UR5, R8, 0x96, !PT ;  /* 0x000000050b087c12 */ /* 0x000fe2000f8e9608 */
[----:B------:R-:W-:Y:S01]  /*0c50*/  IMAD.HI.U32 R9, R7, -0x2daee0ad, RZ ;  /* 0xd2511f5307097827 */ /* 0x000fe200078e00ff */
[----:B------:R-:W-:-:S03]  /*0c60*/  ULOP3.LUT UR5, UR4, 0xffffff00, URZ, 0xc0, !UPT ;  /* 0xffffff0004057892 */ /* 0x000fc6000f8ec0ff */
[----:B------:R-:W-:Y:S01]  /*0c70*/  IMAD R11, R7, -0x2daee0ad, RZ ;  /* 0xd2511f53070b7824 */ /* 0x000fe200078e02ff */
[----:B------:R-:W-:Y:S01]  /*0c80*/  LOP3.LUT R9, R10, UR10, R9, 0x96, !PT ;  /* 0x0000000a0a097c12 */ /* 0x000fe2000f8e9609 */
[----:B------:R-:W-:Y:S01]  /*0c90*/  IMAD.HI.U32 R10, R8, -0x2daee0ad, RZ ;  /* 0xd2511f53080a7827 */ /* 0x000fe200078e00ff */
[----:B------:R-:W-:-:S03]  /*0ca0*/  UIADD3 UR10, UPT, UPT, UR9, -0x695add53, URZ ;  /* 0x96a522ad090a7890 */ /* 0x000fc6000fffe0ff */
[----:B------:R-:W-:Y:S01]  /*0cb0*/  IMAD R7, R12, -0x326172a9, RZ ;  /* 0xcd9e8d570c077824 */ /* 0x000fe200078e02ff */
[----:B------:R-:W-:Y:S01]  /*0cc0*/  LOP3.LUT R10, R11, UR25, R10, 0x96, !PT ;  /* 0x000000190b0a7c12 */ /* 0x000fe2000f8e960a */
[----:B------:R-:W-:-:S04]  /*0cd0*/  IMAD.HI.U32 R6, R9, -0x326172a9, RZ ;  /* 0xcd9e8d5709067827 */ /* 0x000fc800078e00ff */
[----:B------:R-:W-:Y:S01]  /*0ce0*/  IMAD.MOV.U32 R11, RZ, RZ, R13 ;  /* 0x000000ffff0b7224 */ /* 0x000fe200078e000d */
[----:B------:R-:W-:Y:S01]  /*0cf0*/  LOP3.LUT R6, R7, UR13, R6, 0x96, !PT ;  /* 0x0000000d07067c12 */ /* 0x000fe2000f8e9606 */
[----:B------:R-:W-:Y:S01]  /*0d00*/  IMAD R8, R8, -0x2daee0ad, RZ ;  /* 0xd2511f5308087824 */ /* 0x000fe200078e02ff */
[----:B------:R-:W-:Y:S01]  /*0d10*/  LOP3.LUT R7, R5, 0x3e0, RZ, 0xc0, !PT ;  /* 0x000003e005077812 */ /* 0x000fe200078ec0ff */
[----:B------:R-:W-:Y:S01]  /*0d20*/  IMAD R9, R9, -0x326172a9, RZ ;  /* 0xcd9e8d5709097824 */ /* 0x000fe200078e02ff */
[----:B------:R-:W-:Y:S01]  /*0d30*/  VIADDMNMX R5, R11, UR18, RZ, !PT ;  /* 0x000000120b057c46 */ /* 0x000fe2000f8001ff */
[----:B------:R-:W-:Y:S01]  /*0d40*/  IMAD.HI.U32 R79, R6, -0x2daee0ad, RZ ;  /* 0xd2511f53064f7827 */ /* 0x000fe200078e00ff */
[----:B------:R-:W-:Y:S01]  /*0d50*/  IADD3 R7, PT, PT, RZ, -R7, RZ ;  /* 0x80000007ff077210 */ /* 0x000fe20007ffe0ff */
[----:B------:R-:W3:Y:S01]  /*0d60*/  LDCU.64 UR12, c[0x0][0x380] ;  /* 0x00007000ff0c77ac */ /* 0x000ee20008000a00 */
[----:B------:R-:W-:Y:S01]  /*0d70*/  VIMNMX R5, PT, PT, R5, 0x20, PT ;  /* 0x0000002005057848 */ /* 0x000fe20003fe0100 */
[----:B------:R-:W-:Y:S01]  /*0d80*/  IMAD.HI.U32 R18, R10, -0x326172a9, RZ ;  /* 0xcd9e8d570a127827 */ /* 0x000fe200078e00ff */
[----:B------:R-:W-:-:S02]  /*0d90*/  LOP3.LUT R79, R8, UR10, R79, 0x96, !PT ;  /* 0x0000000a084f7c12 */ /* 0x000fc4000f8e964f */
[----:B------:R-:W-:Y:S01]  /*0da0*/  LEA R5, R5, UR5, 0x3 ;  /* 0x0000000505057c11 */ /* 0x000fe2000f8e18ff */
[----:B------:R-:W-:Y:S01]  /*0db0*/  IMAD.MOV.U32 R8, RZ, RZ, R7 ;  /* 0x000000ffff087224 */ /* 0x000fe200078e0007 */
[----:B------:R-:W-:Y:S01]  /*0dc0*/  LOP3.LUT R18, R9, UR11, R18, 0x96, !PT ;  /* 0x0000000b09127c12 */ /* 0x000fe2000f8e9612 */
[----:B------:R-:W-:Y:S01]  /*0dd0*/  IMAD R19, R10, -0x326172a9, RZ ;  /* 0xcd9e8d570a137824 */ /* 0x000fe200078e02ff */
[----:B------:R-:W-:Y:S01]  /*0de0*/  I2FP.F32.U32 R7, R5 ;  /* 0x0000000500077245 */ /* 0x000fe20000201000 */
[----:B------:R-:W-:Y:S01]  /*0df0*/  IMAD.MOV.U32 R5, RZ, RZ, R8 ;  /* 0x000000ffff057224 */ /* 0x000fe200078e0008 */
[----:B------:R-:W4:Y:S01]  /*0e00*/  LDCU.64 UR10, c[0x0][0x3a0] ;  /* 0x00007400ff0a77ac */ /* 0x000f220008000a00 */
[----:B------:R-:W-:-:S03]  /*0e10*/  IMAD R78, R6, -0x2daee0ad, RZ ;  /* 0xd2511f53064e7824 */ /* 0x000fc600078e02ff */
[----:B------:R-:W2:Y:S01]  /*0e20*/  MUFU.RCP R7, R7 ;  /* 0x0000000700077308 */ /* 0x000ea20000001000 */
[----:B------:R-:W-:-:S04]  /*0e30*/  VIADDMNMX R5, R5, UR18, RZ, !PT ;  /* 0x0000001205057c46 */ /* 0x000fc8000f8001ff */
[----:B------:R-:W-:Y:S01]  /*0e40*/  VIMNMX R8, PT, PT, R5, 0x20, PT ;  /* 0x0000002005087848 */ /* 0x000fe20003fe0100 */
[----:B------:R-:W-:Y:S01]  /*0e50*/  HFMA2 R5, -RZ, RZ, 0, 0 ;  /* 0x00000000ff057431 */ /* 0x000fe200000001ff */
[----:B--2---:R2:W-:Y:S02]  /*0e60*/  STL [R1+0x4], R7 ;  /* 0x0000040701007387 */ /* 0x0045e40000100800 */
[----:B--2---:R-:W-:-:S05]  /*0e70*/  LEA R7, R8, UR5, 0x3 ;  /* 0x0000000508077c11 */ /* 0x004fca000f8e18ff */
[----:B01-34-:R2:W-:Y:S02]  /*0e80*/  STL [R1], R7 ;  /* 0x0000000701007387 */ /* 0x01b5e40000100800 */
.L_x_5500:
[----:B0-----:R-:W0:Y:S01]  /*0e90*/  @UP0 LDCU.64 UR4, c[0x0][0x3e0] ;  /* 0x00007c00ff0407ac */ /* 0x001e220008000a00 */
[----:B------:R-:W-:Y:S01]  /*0ea0*/  PLOP3.LUT P0, PT, PT, PT, UP0, 0x80, 0x8 ;  /* 0x000000000008781c */ /* 0x000fe20003f0f008 */
[----:B0-----:R-:W-:-:S06]  /*0eb0*/  @UP0 UIMAD.WIDE UR4, UR14, 0x2, UR4 ;  /* 0x000000020e0408a5 */ /* 0x001fcc000f8e0204 */
[----:B-1-34-:R-:W-:Y:S02]  /*0ec0*/  IMAD.U32 R60, RZ, RZ, UR4 ;  /* 0x00000004ff3c7e24 */ /* 0x01afe4000f8e00ff */
[----:B------:R-:W-:-:S05]  /*0ed0*/  IMAD.U32 R61, RZ, RZ, UR5 ;  /* 0x00000005ff3d7e24 */ /* 0x000fca000f8e00ff */
[----:B------:R-:W3:Y:S01]  /*0ee0*/  @P0 LDG.E.U16 R60, desc[UR6][R60.64] ;  /* 0x000000063c3c0981 */ /* 0x000ee2000c1e1500 */
[----:B------:R-:W-:Y:S01]  /*0ef0*/  PLOP3.LUT P0, PT, PT, PT, UP0, 0x80, 0x8 ;  /* 0x000000000008781c */ /* 0x000fe20003f0f008 */
[----:B------:R-:W-:Y:S01]  /*0f00*/  UIMAD UR4, UR14, UR15, URZ ;  /* 0x0000000f0e0472a4 */ /* 0x000fe2000f8e02ff */
[----:B------:R-:W-:Y:S01]  /*0f10*/  ISETP.GE.U32.AND P1, PT, R0, 0x100, PT ;  /* 0x000001000000780c */ /* 0x000fe20003f26070 */
[----:B------:R-:W0:Y:S01]  /*0f20*/  S2R R62, SR_TID.X ;  /* 0x00000000003e7919 */ /* 0x000e220000002100 */
[----:B------:R-:W-:Y:S01]  /*0f30*/  BSSY.RECONVERGENT B0, `(.L_x_5239) ;  /* 0x0000680000007945 */ /* 0x000fe20003800200 */
[----:B------:R-:W-:Y:S01]  /*0f40*/  USHF.R.S32.HI UR5, URZ, 0x1f, UR4 ;  /* 0x0000001fff057899 */ /* 0x000fe20008011404 */
[----:B------:R-:W-:-:S03]  /*0f50*/  P2R R125, PR, RZ, 0x2 ;  /* 0x00000002ff7d7803 */ /* 0x000fc60000000000 */
[----:B------:R-:W-:-:S03]  /*0f60*/  ULEA.HI UR5, UR5, UR4, URZ, 0x3 ;  /* 0x0000000405057291 */ /* 0x000fc6000f8f18ff */
[----:B------:R-:W-:-:S03]  /*0f70*/  UMOV UR4, 0x3f800000 ;  /* 0x3f80000000047882 */ /* 0x000fc60000000000 */
[----:B------:R-:W-:-:S04]  /*0f80*/  MOV R70, UR5 ;  /* 0x0000000500467c02 */ /* 0x000fc80008000f00 */
[----:B0-----:R-:W-:-:S05]  /*0f90*/  LEA.HI.SX32 R70, R70, R62, 0x1d ;  /* 0x0000003e46467211 */ /* 0x001fca00078feaff */
[----:B------:R-:W-:Y:S01]  /*0fa0*/  IMAD.MOV.U32 R76, RZ, RZ, R70 ;  /* 0x000000ffff4c7224 */ /* 0x000fe200078e0046 */
[----:B---3--:R-:W-:-:S13]  /*0fb0*/  @P0 R2UR UR18, R60 ;  /* 0x000000003c1202ca */ /* 0x008fda00000e0000 */
[----:B------:R-:W-:Y:S01]  /*0fc0*/  @UP0 USHF.L.U32 UR4, UR18, 0x10, URZ ;  /* 0x0000001012040899 */ /* 0x000fe200080006ff */
[----:B------:R-:W-:Y:S11]  /*0fd0*/  @!P1 BRA `(.L_x_5240) ;  /* 0x0000006400d49947 */ /* 0x000ff60003800000 */
[----:B--2---:R-:W0:Y:S02]  /*0fe0*/  LDC.64 R6, c[0x0][0x390] ;  /* 0x0000e400ff067b82 */ /* 0x004e240000000a00 */
[----:B0-----:R-:W-:-:S05]  /*0ff0*/  IMAD.WIDE.U32 R6, R70, 0x10, R6 ;  /* 0x0000001046067825 */ /* 0x001fca00078e0006 */
[----:B------:R0:W5:Y:S01]  /*1000*/  LDG.E.128 R60, desc[UR6][R6.64] ;  /* 0x00000006063c7981 */ /* 0x000162000c1e1d00 */
[----:B------:R-:W-:-:S04]  /*1010*/  UISETP.NE.U32.AND UP1, UPT, UR10, URZ, UPT ;  /* 0x000000ff0a00728c */ /* 0x000fc8000bf25070 */
[----:B------:R-:W-:-:S09]  /*1020*/  UISETP.NE.AND.EX UP1, UPT, UR11, URZ, UPT, UP1 ;  /* 0x000000ff0b00728c */ /* 0x000fd2000bf25310 */
[----:B0-----:R-:W-:Y:S05]  /*1030*/  BRA.U !UP1, `(.L_x_5241) ;  /* 0x0000003109dc7547 */ /* 0x001fea000b800000 */
[----:B------:R-:W0:Y:S02]  /*1040*/  LDC.64 R6, c[0x0][0x3a0] ;  /* 0x0000e800ff067b82 */ /* 0x000e240000000a00 */
[----:B0-----:R-:W-:-:S05]  /*1050*/  IMAD.WIDE.U32 R6, R70, 0x10, R6 ;  /* 0x0000001046067825 */ /* 0x001fca00078e0006 */
[----:B------:R0:W5:Y:S01]  /*1060*/  LDG.E.128 R20, desc[UR6][R6.64] ;  /* 0x0000000606147981 */ /* 0x000162000c1e1d00 */
[----:B------:R-:W-:Y:S01]  /*1070*/  ISETP.NE.AND P0, PT, R80, 0x1, PT ;  /* 0x000000015000780c */ /* 0x000fe20003f05270 */
[----:B------:R-:W-:Y:S01]  /*1080*/  BSSY.RECONVERGENT B1, `(.L_x_5242) ;  /* 0x000005e000017945 */ /* 0x000fe20003800200 */
[----:B------:R-:W-:Y:S01]  /*1090*/  IMAD.MOV.U32 R8, RZ, RZ, 0x2 ;  /* 0x00000002ff087424 */ /* 0x000fe200078e00ff */
[----:B------:R-:W-:Y:S01]  /*10a0*/  MOV R9, R19 ;  /* 0x0000001300097202 */ /* 0x000fe20000000f00 */
[----:B------:R-:W-:-:S09]  /*10b0*/  IMAD.MOV.U32 R76, RZ, RZ, R78 ;  /* 0x000000ffff4c7224 */ /* 0x000fd200078e004e */
[----:B0-----:R-:W-:Y:S05]  /*10c0*/  @!P0 BRA `(.L_x_5243) ;  /* 0x0000000400648947 */ /* 0x001fea0003800000 */
[----:B------:R-:W-:-:S05]  /*10d0*/  IMAD.MOV.U32 R7, RZ, RZ, 0x2 ;  /* 0x00000002ff077424 */ /* 0x000fca00078e00ff */
[----:B------:R-:W-:-:S04]  /*10e0*/  VIADDMNMX.U32 R6, R80, 0xfffffffe, R7, PT ;  /* 0xfffffffe50067846 */ /* 0x000fc80003800007 */
[----:B------:R-:W-:-:S04]  /*10f0*/  SHF.L.U32 R8, R6, 0x2, RZ ;  /* 0x0000000206087819 */ /* 0x000fc800000006ff */
[----:B------:R-:W0:Y:S02]  /*1100*/  LDC R6, c[0x2][R8] ;  /* 0x0080000008067b82 */ /* 0x000e240000000800 */
[----:B0-----:R-:W-:-:S04]  /*1110*/  SHF.R.S32.HI R7, RZ, 0x1f, R6 ;  /* 0x0000001fff077819 */ /* 0x001fc80000011406 */
.L_x_20783:
[----:B------:R-:W-:Y:S05]  /*1120*/  BRX R6 -0x1130                                         (*"BRANCH_TARGETS .L_x_20784,.L_x_20785,.L_x_20786"*) ;  /* 0xffffffec06b47949 */ /* 0x000fea000383ffff */
.L_x_20786:
[----:B------:R-:W-:Y:S01]  /*1130*/  VIADD R8, R80, 0x1 ;  /* 0x0000000150087836 */ /* 0x000fe20000000000 */
[----:B------:R-:W-:Y:S01]  /*1140*/  MOV R9, R18 ;  /* 0x0000001200097202 */ /* 0x000fe20000000f00 */
[----:B------:R-:W-:Y:S01]  /*1150*/  IMAD.MOV.U32 R76, RZ, RZ, R78 ;  /* 0x000000ffff4c7224 */ /* 0x000fe200078e004e */
[----:B------:R-:W-:Y:S06]  /*1160*/  BRA `(.L_x_5243) ;  /* 0x00000004003c7947 */ /* 0x000fec0003800000 */
.L_x_20784:
[----:B------:R-:W-:Y:S01]  /*1170*/  IMAD.MOV.U32 R76, RZ, RZ, R78 ;  /* 0x000000ffff4c7224 */ /* 0x000fe200078e004e */
[----:B------:R-:W-:Y:S01]  /*1180*/  MOV R9, R79 ;  /* 0x0000004f00097202 */ /* 0x000fe20000000f00 */
[----:B------:R-:W-:Y:S01]  /*1190*/  IMAD.MOV.U32 R8, RZ, RZ, 0x3 ;  /* 0x00000003ff087424 */ /* 0x000fe200078e00ff */
[----:B------:R-:W-:Y:S06]  /*11a0*/  BRA `(.L_x_5243) ;  /* 0x00000004002c7947 */ /* 0x000fec0003800000 */
.L_x_20785:
        /* <DEDUP_REMOVED lines=13> */
.L_x_5245:
[----:B------:R-:W-:Y:S05]  /*1280*/  BSYNC.RECONVERGENT B2 ;  /* 0x0000000000027941 */ /* 0x000fea0003800200 */
.L_x_5244:
        /* <DEDUP_REMOVED lines=50> */
[----:B------:R-:W-:Y:S02]  /*15b0*/  UIADD3 UR18, UPT, UPT, UR9, -0x695add53, URZ ;  /* 0x96a522ad09127890 */ /* 0x000fe4000fffe0ff */
[----:B------:R-:W-:Y:S01]  /*15c0*/  IMAD.MOV.U32 R9, RZ, RZ, R78 ;  /* 0x000000ffff097224 */ /* 0x000fe200078e004e */
        /* <DEDUP_REMOVED lines=9> */
.L_x_5243:
[----:B------:R-:W-:Y:S05]  /*1660*/  BSYNC.RECONVERGENT B1 ;  /* 0x0000000000017941 */ /* 0x000fea0003800200 */
.L_x_5242:
[----:B------:R-:W0:Y:S01]  /*1670*/  LDC R86, c[0x0][0x408] ;  /* 0x00010200ff567b82 */ /* 0x000e220000000800 */
[----:B------:R-:W-:Y:S01]  /*1680*/  I2FP.F32.U32 R7, R9 ;  /* 0x0000000900077245 */ /* 0x000fe20000201000 */
[----:B------:R-:W-:Y:S02]  /*1690*/  HFMA2 R124, -RZ, RZ, 0.1171875, 0 ;  /* 0x2f800000ff7c7431 */ /* 0x000fe400000001ff */
[----:B-----5:R-:W-:Y:S01]  /*16a0*/  IMAD.U32 R9, R60, 0x10000, RZ ;  /* 0x000100003c097824 */ /* 0x020fe200078e00ff */
[----:B------:R-:W-:Y:S01]  /*16b0*/  ISETP.NE.AND P1, PT, R8, 0x1, PT ;  /* 0x000000010800780c */ /* 0x000fe20003f25270 */
[----:B------:R-:W-:Y:S01]  /*16c0*/  BSSY.RECONVERGENT B1, `(.L_x_5246) ;  /* 0x0000062000017945 */ /* 0x000fe20003800200 */
[----:B------:R-:W-:Y:S01]  /*16d0*/  FFMA.FTZ R6, R7, R124, 1.1641532182693481445e-10 ;  /* 0x2f00000007067423 */ /* 0x000fe2000001007c */
[----:B------:R-:W1:Y:S01]  /*16e0*/  LDC R87, c[0x0][0x404] ;  /* 0x00010100ff577b82 */ /* 0x000e620000000800 */
[----:B------:R-:W-:Y:S01]  /*16f0*/  FMUL.FTZ R9, R9, UR4 ;  /* 0x0000000409097c20 */ /* 0x000fe20008410000 */
[----:B------:R-:W-:Y:S01]  /*1700*/  PRMT R7, R60, 0x7632, R7 ;  /* 0x000076323c077816 */ /* 0x000fe20000000007 */
[----:B------:R-:W-:-:S02]  /*1710*/  HFMA2 R60, -RZ, RZ, 0, 1.1920928955078125e-07 ;  /* 0x00000002ff3c7431 */ /* 0x000fc400000001ff */
[----:B0-----:R-:W-:Y:S01]  /*1720*/  FMUL.FTZ R9, R9, R86 ;  /* 0x0000005609097220 */ /* 0x001fe20000410000 */
[----:B-1----:R-:W-:Y:S01]  /*1730*/  FSETP.GTU.FTZ.AND P0, PT, R6, R87, PT ;  /* 0x000000570600720b */ /* 0x002fe20003f1c000 */
        /* <DEDUP_REMOVED lines=15> */
.L_x_5248:
        /* <DEDUP_REMOVED lines=13> */
.L_x_5250:
[----:B------:R-:W-:Y:S05]  /*1900*/  BSYNC.RECONVERGENT B2 ;  /* 0x0000000000027941 */ /* 0x000fea0003800200 */
.L_x_5249:
        /* <DEDUP_REMOVED lines=61> */
.L_x_5247:
[----:B------:R-:W-:Y:S05]  /*1ce0*/  BSYNC.RECONVERGENT B1 ;  /* 0x0000000000017941 */ /* 0x000fea0003800200 */
.L_x_5246:
[----:B------:R-:W-:Y:S01]  /*1cf0*/  I2FP.F32.U32 R9, R9 ;  /* 0x0000000900097245 */ /* 0x000fe20000201000 */
[----:B------:R-:W-:Y:S01]  /*1d00*/  IMAD.U32 R7, R7, 0x10000, RZ ;  /* 0x0001000007077824 */ /* 0x000fe200078e00ff */
[----:B------:R-:W-:Y:S01]  /*1d10*/  ISETP.NE.AND P1, PT, R60, 0x1, PT ;  /* 0x000000013c00780c */ /* 0x000fe20003f25270 */
[----:B------:R-:W-:Y:S01]  /*1d20*/  BSSY.RECONVERGENT B1, `(.L_x_5251) ;  /* 0x0000060000017945 */ /* 0x000fe20003800200 */
[----:B------:R-:W-:Y:S02]  /*1d30*/  IMAD.MOV.U32 R64, RZ, RZ, 0x2 ;  /* 0x00000002ff407424 */ /* 0x000fe400078e00ff */
[----:B------:R-:W-:Y:S01]  /*1d40*/  FFMA.FTZ R8, R9, R124, 1.1641532182693481445e-10 ;  /* 0x2f00000009087423 */ /* 0x000fe2000001007c */
[----:B------:R-:W-:Y:S01]  /*1d50*/  FMUL.FTZ R7, R7, UR4 ;  /* 0x0000000407077c20 */ /* 0x000fe20008410000 */
[----:B------:R-:W-:-:S03]  /*1d60*/  PRMT R9, R20, 0x7632, R9 ;  /* 0x0000763214097816 */ /* 0x000fc60000000009 */
[----:B------:R-:W-:Y:S01]  /*1d70*/  FMUL.FTZ R7, R7, R86 ;  /* 0x0000005607077220 */ /* 0x000fe20000410000 */
[----:B------:R-:W-:Y:S02]  /*1d80*/  FSETP.GTU.FTZ.AND P0, PT, R8, R87, PT ;  /* 0x000000570800720b */ /* 0x000fe40003f1c000 */
        /* <DEDUP_REMOVED lines=14> */
.L_x_5253:
        /* <DEDUP_REMOVED lines=13> */
.L_x_5255:
[----:B------:R-:W-:Y:S05]  /*1f40*/  BSYNC.RECONVERGENT B2 ;  /* 0x0000000000027941 */ /* 0x000fea0003800200 */
.L_x_5254:
        /* <DEDUP_REMOVED lines=61> */
.L_x_5252:
[----:B------:R-:W-:Y:S05]  /*2320*/  BSYNC.RECONVERGENT B1 ;  /* 0x0000000000017941 */ /* 0x000fea0003800200 */
.L_x_5251:
        /* <DEDUP_REMOVED lines=9> */
[----:B------:R-:W-:-:S04]  /*23c0*/  IMAD.U32 R8, R21, 0x10000, RZ ;  /* 0x0001000015087824 */ /* 0x000fc800078e00ff */
[----:B------:R-:W-:Y:S02]  /*23d0*/  FSEL R9, R9, RZ, !P1 ;  /* 0x000000ff09097208 */ /* 0x000fe40004800000 */
[----:B------:R-:W-:-:S03]  /*23e0*/  PLOP3.LUT P1, PT, P1, PT, PT, 0x8, 0x80 ;  /* 0x000000000080781c */ /* 0x000fc60000f2e170 */
[----:B------:R-:W-:Y:S01]  /*23f0*/  FFMA.FTZ R8, R9, R58, R8 ;  /* 0x0000003a09087223 */ /* 0x000fe20000010008 */
        /* <DEDUP_REMOVED lines=11> */
.L_x_5258:
        /* <DEDUP_REMOVED lines=13> */
.L_x_5260:
[----:B------:R-:W-:Y:S05]  /*2580*/  BSYNC.RECONVERGENT B2 ;  /* 0x0000000000027941 */ /* 0x000fea0003800200 */
.L_x_5259:
        /* <DEDUP_REMOVED lines=61> */
.L_x_5257:
[----:B------:R-:W-:Y:S05]  /*2960*/  BSYNC.RECONVERGENT B1 ;  /* 0x0000000000017941 */ /* 0x000fea0003800200 */
.L_x_5256:
        /* <DEDUP_REMOVED lines=9> */
[----:B------:R-:W-:Y:S01]  /*2a00*/  FSETP.GTU.FTZ.AND P2, PT, R64, R87, PT ;  /* 0x000000574000720b */ /* 0x000fe20003f5c000 */
        /* <DEDUP_REMOVED lines=14> */
.L_x_5263:
        /* <DEDUP_REMOVED lines=13> */
.L_x_5265:
[----:B------:R-:W-:Y:S05]  /*2bc0*/  BSYNC.RECONVERGENT B2 ;  /* 0x0000000000027941 */ /* 0x000fea0003800200 */
.L_x_5264:
        /* <DEDUP_REMOVED lines=61> */
.L_x_5262:
[----:B------:R-:W-:Y:S05]  /*2fa0*/  BSYNC.RECONVERGENT B1 ;  /* 0x0000000000017941 */ /* 0x000fea0003800200 */
.L_x_5261:
[----:B------:R-:W-:Y:S01]  /*2fb0*/  I2FP.F32.U32 R61, R61 ;  /* 0x0000003d003d7245 */ /* 0x000fe20000201000 */
[C---:B------:R-:W-:Y:S01]  /*2fc0*/  IMAD.U32 R64, R62.reuse, 0x10000, RZ ;  /* 0x000100003e407824 */ /* 0x040fe200078e00ff */
[----:B------:R-:W-:Y:S01]  /*2fd0*/  ISETP.NE.AND P4, PT, R65, 0x1, PT ;  /* 0x000000014100780c */ /* 0x000fe20003f85270 */
[----:B------:R-:W-:Y:S01]  /*2fe0*/  BSSY.RECONVERGENT B1, `(.L_x_5266) ;  /* 0x0000061000017945 */ /* 0x000fe20003800200 */
[----:B------:R-:W-:Y:S01]  /*2ff0*/  PRMT R62, R62, 0x7632, R62 ;  /* 0x000076323e3e7816 */ /* 0x000fe2000000003e */
[----:B------:R-:W-:Y:S01]  /*3000*/  FFMA.FTZ R60, R61, R124, 1.1641532182693481445e-10 ;  /* 0x2f0000003d3c7423 */ /* 0x000fe2000001007c */
[----:B------:R-:W-:Y:S01]  /*3010*/  FMUL.FTZ R61, R64, UR4 ;  /* 0x00000004403d7c20 */ /* 0x000fe20008410000 */
[----:B------:R-:W-:-:S03]  /*3020*/  IMAD.MOV.U32 R72, RZ, RZ, 0x2 ;  /* 0x00000002ff487424 */ /* 0x000fc600078e00ff */
[----:B------:R-:W-:Y:S01]  /*3030*/  FMUL.FTZ R61, R61, R86 ;  /* 0x000000563d3d7220 */ /* 0x000fe20000410000 */
[----:B------:R-:W-:Y:S02]  /*3040*/  FSETP.GTU.FTZ.AND P3, PT, R60, R87, PT ;  /* 0x000000573c00720b */ /* 0x000fe40003f7c000 */
        /* <DEDUP_REMOVED lines=15> */
.L_x_5268:
        /* <DEDUP_REMOVED lines=13> */
.L_x_5270:
[----:B------:R-:W-:Y:S05]  /*3210*/  BSYNC.RECONVERGENT B2 ;  /* 0x0000000000027941 */ /* 0x000fea0003800200 */
.L_x_5269:
        /* <DEDUP_REMOVED lines=61> */
.L_x_5267:
[----:B------:R-:W-:Y:S05]  /*35f0*/  BSYNC.RECONVERGENT B1 ;  /* 0x0000000000017941 */ /* 0x000fea0003800200 */
.L_x_5266:
[----:B------:R-:W-:Y:S01]  /*3600*/  I2FP.F32.U32 R61, R61 ;  /* 0x0000003d003d7245 */ /* 0x000fe20000201000 */
[----:B------:R-:W-:Y:S01]  /*3610*/  IMAD.U32 R65, R62, 0x10000, RZ ;  /* 0x000100003e417824 */ /* 0x000fe200078e00ff */
[----:B------:R-:W-:Y:S01]  /*3620*/  ISETP.NE.AND P5, PT, R72, 0x1, PT ;  /* 0x000000014800780c */ /* 0x000fe20003fa5270 */
[----:B------:R-:W-:Y:S01]  /*3630*/  BSSY.RECONVERGENT B1, `(.L_x_5271) ;  /* 0x0000061000017945 */ /* 0x000fe20003800200 */
[----:B------:R-:W-:Y:S02]  /*3640*/  IMAD.MOV.U32 R71, RZ, RZ, R19 ;  /* 0x000000ffff477224 */ /* 0x000fe400078e0013 */
        /* <DEDUP_REMOVED lines=9> */
[----:B------:R-:W-:-:S03]  /*36e0*/  MOV R62, 0x2 ;  /* 0x00000002003e7802 */ /* 0x000fc60000000f00 */
        /* <DEDUP_REMOVED lines=10> */
.L_x_5273:
        /* <DEDUP_REMOVED lines=13> */
.L_x_5275:
[----:B------:R-:W-:Y:S05]  /*3860*/  BSYNC.RECONVERGENT B2 ;  /* 0x0000000000027941 */ /* 0x000fea0003800200 */
.L_x_5274:
        /* <DEDUP_REMOVED lines=61> */
.L_x_5272:
[----:B------:R-:W-:Y:S05]  /*3c40*/  BSYNC.RECONVERGENT B1 ;  /* 0x0000000000017941 */ /* 0x000fea0003800200 */
.L_x_5271:
        /* <DEDUP_REMOVED lines=10> */
[----:B------:R-:W-:Y:S02]  /*3cf0*/  PRMT R72, R63, 0x7632, R72 ;  /* 0x000076323f487816 */ /* 0x000fe40000000048 */
[----:B------:R-:W-:Y:S02]  /*3d00*/  MOV R63, R19 ;  /* 0x00000013003f7202 */ /* 0x000fe40000000f00 */
[----:B------:R-:W-:Y:S02]  /*3d10*/  FSEL R78, R78, RZ, !P5 ;  /* 0x000000ff4e4e7208 */ /* 0x000fe40006800000 */
[----:B------:R-:W-:-:S03]  /*3d20*/  PLOP3.LUT P5, PT, P5, PT, PT, 0x8, 0x80 ;  /* 0x000000000080781c */ /* 0x000fc60002fae170 */
        /* <DEDUP_REMOVED lines=10> */
.L_x_5278:
        /* <DEDUP_REMOVED lines=15> */
.L_x_5280:
[----:B------:R-:W-:Y:S05]  /*3ec0*/  BSYNC.RECONVERGENT B2 ;  /* 0x0000000000027941 */ /* 0x000fea0003800200 */
.L_x_5279:
        /* <DEDUP_REMOVED lines=61> */
.L_x_5277:
[----:B------:R-:W-:Y:S05]  /*42a0*/  BSYNC.RECONVERGENT B1 ;  /* 0x0000000000017941 */ /* 0x000fea0003800200 */
.L_x_5276:
[----:B------:R-:W-:Y:S01]  /*42b0*/  I2FP.F32.U32 R62, R63 ;  /* 0x0000003f003e7245 */ /* 0x000fe20000201000 */
[----:B------:R-:W-:Y:S01]  /*42c0*/  IMAD.U32 R72, R72, 0x10000, RZ ;  /* 0x0001000048487824 */ /* 0x000fe200078e00ff */
[----:B------:R-:W-:-:S03]  /*42d0*/  PRMT R63, R23, 0x7632, R63 ;  /* 0x00007632173f7816 */ /* 0x000fc6000000003f */
[----:B------:R-:W-:Y:S01]  /*42e0*/  FFMA.FTZ R62, R62, R124, 1.1641532182693481445e-10 ;  /* 0x2f0000003e3e7423 */ /* 0x000fe2000001007c */
[----:B------:R-:W-:Y:S01]  /*42f0*/  FMUL.FTZ R72, R72, UR4 ;  /* 0x0000000448487c20 */ /* 0x000fe20008410000 */
[----:B------:R-:W-:-:S03]  /*4300*/  IMAD.U32 R63, R63, 0x10000, RZ ;  /* 0x000100003f3f7824 */ /* 0x000fc600078e00ff */
[----:B------:R-:W-:Y:S01]  /*4310*/  FMUL.FTZ R72, R72, R86 ;  /* 0x0000005648487220 */ /* 0x000fe20000410000 */
[----:B------:R-:W-:Y:S02]  /*4320*/  FSETP.GTU.FTZ.AND P6, PT, R62, R87, PT ;  /* 0x000000573e00720b */ /* 0x000fe40003fdc000 */
[----:B------:R-:W-:Y:S02]  /*4330*/  F2FP.BF16.F32.PACK_AB R62, R61, R60 ;  /* 0x0000003c3d3e723e */ /* 0x000fe400000010ff */
[----:B------:R-:W-:Y:S02]  /*4340*/  FSEL R72, R72, RZ, !P6 ;  /* 0x000000ff48487208 */ /* 0x000fe40007000000 */
[----:B------:R-:W-:Y:S02]  /*4350*/  PLOP3.LUT P6, PT, P6, PT, PT, 0x8, 0x80 ;  /* 0x000000000080781c */ /* 0x000fe400037ce170 */
[----:B------:R-:W-:Y:S01]  /*4360*/  F2FP.BF16.F32.PACK_AB R61, R9, R8 ;  /* 0x00000008093d723e */ /* 0x000fe200000010ff */
[----:B------:R-:W-:Y:S01]  /*4370*/  FFMA.FTZ R72, R72, R55, R63 ;  /* 0x0000003748487223 */ /* 0x000fe2000001003f */
[----:B------:R-:W-:-:S04]  /*4380*/  F2FP.BF16.F32.PACK_AB R60, R7, R6 ;  /* 0x00000006073c723e */ /* 0x000fc800000010ff */
[----:B------:R-:W-:Y:S01]  /*4390*/  F2FP.BF16.F32.PACK_AB R63, R72, R71 ;  /* 0x00000047483f723e */ /* 0x000fe200000010ff */
[----:B------:R-:W-:Y:S06]  /*43a0*/  BRA `(.L_x_5281) ;  /* 0x00000030008c7947 */ /* 0x000fec0003800000 */
.L_x_5241:
        /* <DEDUP_REMOVED lines=16> */
.L_x_5284:
        /* <DEDUP_REMOVED lines=13> */
.L_x_5286:
[----:B------:R-:W-:Y:S05]  /*4580*/  BSYNC.RECONVERGENT B2 ;  /* 0x0000000000027941 */ /* 0x000fea0003800200 */
.L_x_5285:
        /* <DEDUP_REMOVED lines=61> */
.L_x_5283:
[----:B------:R-:W-:Y:S05]  /*4960*/  BSYNC.RECONVERGENT B1 ;  /* 0x0000000000017941 */ /* 0x000fea0003800200 */
.L_x_5282:
[----:B------:R-:W0:Y:S01]  /*4970*/  LDC R86, c[0x0][0x408] ;  /* 0x00010200ff567b82 */ /* 0x000e220000000800 */
[----:B------:R-:W-:Y:S01]  /*4980*/  I2FP.F32.U32 R7, R6 ;  /* 0x0000000600077245 */ /* 0x000fe20000201000 */
[----:B------:R-:W-:Y:S01]  /*4990*/  IMAD.MOV.U32 R124, RZ, RZ, 0x2f800000 ;  /* 0x2f800000ff7c7424 */ /* 0x000fe200078e00ff */
[----:B-----5:R-:W-:Y:S01]  /*49a0*/  SHF.L.U32 R9, R60, 0x10, RZ ;  /* 0x000000103c097819 */ /* 0x020fe200000006ff */
[----:B------:R-:W-:Y:S01]  /*49b0*/  BSSY.RECONVERGENT B1, `(.L_x_5287) ;  /* 0x0000062000017945 */ /* 0x000fe20003800200 */
[----:B------:R-:W-:Y:S01]  /*49c0*/  ISETP.NE.AND P1, PT, R8, 0x1, PT ;  /* 0x000000010800780c */ /* 0x000fe20003f25270 */
[----:B------:R-:W-:Y:S02]  /*49d0*/  FFMA.FTZ R6, R7, R124, 1.1641532182693481445e-10 ;  /* 0x2f00000007067423 */ /* 0x000fe4000001007c */
[----:B------:R-:W1:Y:S01]  /*49e0*/  LDC R87, c[0x0][0x404] ;  /* 0x00010100ff577b82 */ /* 0x000e620000000800 */
[----:B------:R-:W-:-:S04]  /*49f0*/  FMUL.FTZ R9, R9, UR4 ;  /* 0x0000000409097c20 */ /* 0x000fc80008410000 */
[----:B0-----:R-:W-:Y:S01]  /*4a00*/  FMUL.FTZ R7, R9, R86 ;  /* 0x0000005609077220 */ /* 0x001fe20000410000 */
[----:B------:R-:W-:Y:S01]  /*4a10*/  IMAD.MOV.U32 R9, RZ, RZ, R19 ;  /* 0x000000ffff097224 */ /* 0x000fe200078e0013 */
[----:B-1----:R-:W-:-:S04]  /*4a20*/  FSETP.GTU.FTZ.AND P0, PT, R6, R87, PT ;  /* 0x000000570600720b */ /* 0x002fc80003f1c000 */
[----:B------:R-:W-:Y:S02]  /*4a30*/  FSEL R7, R7, RZ, !P0 ;  /* 0x000000ff07077208 */ /* 0x000fe40004000000 */
[----:B------:R-:W-:-:S03]  /*4a40*/  PLOP3.LUT P0, PT, P0, PT, PT, 0x8, 0x80 ;  /* 0x000000000080781c */ /* 0x000fc6000070e170 */
[----:B------:R-:W-:Y:S01]  /*4a50*/  FMUL.FTZ R6, R7, R56 ;  /* 0x0000003807067220 */ /* 0x000fe20000410000 */
[----:B------:R-:W-:Y:S01]  /*4a60*/  PRMT R7, R60, 0x7632, R7 ;  /* 0x000076323c077816 */ /* 0x000fe20000000007 */
[----:B------:R-:W-:Y:S01]  /*4a70*/  IMAD.MOV.U32 R60, RZ, RZ, 0x2 ;  /* 0x00000002ff3c7424 */ /* 0x000fe200078e00ff */
        /* <DEDUP_REMOVED lines=10> */
.L_x_5289:
        /* <DEDUP_REMOVED lines=13> */
.L_x_5291:
[----:B------:R-:W-:Y:S05]  /*4bf0*/  BSYNC.RECONVERGENT B2 ;  /* 0x0000000000027941 */ /* 0x000fea0003800200 */
.L_x_5290:
        /* <DEDUP_REMOVED lines=61> */
.L_x_5288:
[----:B------:R-:W-:Y:S05]  /*4fd0*/  BSYNC.RECONVERGENT B1 ;  /* 0x0000000000017941 */ /* 0x000fea0003800200 */
.L_x_5287:
[----:B------:R-:W-:Y:S01]  /*4fe0*/  I2FP.F32.U32 R9, R9 ;  /* 0x0000000900097245 */ /* 0x000fe20000201000 */
[----:B------:R-:W-:Y:S01]  /*4ff0*/  BSSY.RECONVERGENT B1, `(.L_x_5292) ;  /* 0x0000060000017945 */ /* 0x000fe20003800200 */
[----:B------:R-:W-:Y:S01]  /*5000*/  SHF.L.U32 R7, R7, 0x10, RZ ;  /* 0x0000001007077819 */ /* 0x000fe200000006ff */
[----:B------:R-:W-:Y:S01]  /*5010*/  IMAD.MOV.U32 R64, RZ, RZ, 0x2 ;  /* 0x00000002ff407424 */ /* 0x000fe200078e00ff */
[----:B------:R-:W-:Y:S01]  /*5020*/  ISETP.NE.AND P1, PT, R60, 0x1, PT ;  /* 0x000000013c00780c */ /* 0x000fe20003f25270 */
[----:B------:R-:W-:Y:S01]  /*5030*/  FFMA.FTZ R8, R9, R124, 1.1641532182693481445e-10 ;  /* 0x2f00000009087423 */ /* 0x000fe2000001007c */
[----:B------:R-:W-:Y:S02]  /*5040*/  IMAD.MOV.U32 R9, RZ, RZ, R19 ;  /* 0x000000ffff097224 */ /* 0x000fe400078e0013 */
[----:B------:R-:W-:Y:S02]  /*5050*/  FMUL.FTZ R7, R7, UR4 ;  /* 0x0000000407077c20 */ /* 0x000fe40008410000 */
[----:B------:R-:W-:-:S02]  /*5060*/  FSETP.GTU.FTZ.AND P0, PT, R8, R87, PT ;  /* 0x000000570800720b */ /* 0x000fc40003f1c000 */
[----:B------:R-:W-:-:S05]  /*5070*/  FMUL.FTZ R7, R7, R86 ;  /* 0x0000005607077220 */ /* 0x000fca0000410000 */
[----:B------:R-:W-:Y:S02]  /*5080*/  FSEL R8, R7, RZ, !P0 ;  /* 0x000000ff07087208 */ /* 0x000fe40004000000 */
        /* <DEDUP_REMOVED lines=11> */
.L_x_5294:
        /* <DEDUP_REMOVED lines=13> */
.L_x_5296:
[----:B------:R-:W-:Y:S05]  /*5210*/  BSYNC.RECONVERGENT B2 ;  /* 0x0000000000027941 */ /* 0x000fea0003800200 */
.L_x_5295:
        /* <DEDUP_REMOVED lines=61> */
.L_x_5293:
[----:B------:R-:W-:Y:S05]  /*55f0*/  BSYNC.RECONVERGENT B1 ;  /* 0x0000000000017941 */ /* 0x000fea0003800200 */
.L_x_5292:
        /* <DEDUP_REMOVED lines=8> */
[----:B------:R-:W-:-:S05]  /*5680*/  FMUL.FTZ R9, R9, R86 ;  /* 0x0000005609097220 */ /* 0x000fca0000410000 */
        /* <DEDUP_REMOVED lines=14> */
.L_x_5299:
        /* <DEDUP_REMOVED lines=13> */
.L_x_5301:
[----:B------:R-:W-:Y:S05]  /*5840*/  BSYNC.RECONVERGENT B2 ;  /* 0x0000000000027941 */ /* 0x000fea0003800200 */
.L_x_5300:
        /* <DEDUP_REMOVED lines=61> */
.L_x_5298:
[----:B------:R-:W-:Y:S05]  /*5c20*/  BSYNC.RECONVERGENT B1 ;  /* 0x0000000000017941 */ /* 0x000fea0003800200 */
.L_x_5297:
        /* <DEDUP_REMOVED lines=22> */
.L_x_5304:
        /* <DEDUP_REMOVED lines=13> */
.L_x_5306:
[----:B------:R-:W-:Y:S05]  /*5e60*/  BSYNC.RECONVERGENT B2 ;  /* 0x0000000000027941 */ /* 0x000fea0003800200 */
.L_x_5305:
        /* <DEDUP_REMOVED lines=61> */
.L_x_5303:
[----:B------:R-:W-:Y:S05]  /*6240*/  BSYNC.RECONVERGENT B1 ;  /* 0x0000000000017941 */ /* 0x000fea0003800200 */
.L_x_5302:
[----:B------:R-:W-:Y:S01]  /*6250*/  I2FP.F32.U32 R61, R61 ;  /* 0x0000003d003d7245 */ /* 0x000fe20000201000 */
[----:B------:R-:W-:Y:S01]  /*6260*/  BSSY.RECONVERGENT B1, `(.L_x_5307) ;  /* 0x0000062000017945 */ /* 0x000fe20003800200 */
[C---:B------:R-:W-:Y:S01]  /*6270*/  SHF.L.U32 R64, R62.reuse, 0x10, RZ ;  /* 0x000000103e407819 */ /* 0x040fe200000006ff */
[----:B------:R-:W-:Y:S01]  /*6280*/  IMAD.MOV.U32 R72, RZ, RZ, 0x2 ;  /* 0x00000002ff487424 */ /* 0x000fe200078e00ff */
[----:B------:R-:W-:Y:S01]  /*6290*/  ISETP.NE.AND P4, PT, R65, 0x1, PT ;  /* 0x000000014100780c */ /* 0x000fe20003f85270 */
[----:B------:R-:W-:Y:S01]  /*62a0*/  FFMA.FTZ R60, R61, R124, 1.1641532182693481445e-10 ;  /* 0x2f0000003d3c7423 */ /* 0x000fe2000001007c */
[----:B------:R-:W-:Y:S01]  /*62b0*/  PRMT R62, R62, 0x7632, R62 ;  /* 0x000076323e3e7816 */ /* 0x000fe2000000003e */
[----:B------:R-:W-:-:S03]  /*62c0*/  FMUL.FTZ R61, R64, UR4 ;  /* 0x00000004403d7c20 */ /* 0x000fc60008410000 */
[----:B------:R-:W-:Y:S01]  /*62d0*/  FSETP.GTU.FTZ.AND P3, PT, R60, R87, PT ;  /* 0x000000573c00720b */ /* 0x000fe20003f7c000 */
[----:B------:R-:W-:-:S05]  /*62e0*/  FMUL.FTZ R61, R61, R86 ;  /* 0x000000563d3d7220 */ /* 0x000fca0000410000 */
        /* <DEDUP_REMOVED lines=14> */
.L_x_5309:
        /* <DEDUP_REMOVED lines=13> */
.L_x_5311:
[----:B------:R-:W-:Y:S05]  /*64a0*/  BSYNC.RECONVERGENT B2 ;  /* 0x0000000000027941 */ /* 0x000fea0003800200 */
.L_x_5310:
        /* <DEDUP_REMOVED lines=61> */
.L_x_5308:
[----:B------:R-:W-:Y:S05]  /*6880*/  BSYNC.RECONVERGENT B1 ;  /* 0x0000000000017941 */ /* 0x000fea0003800200 */
.L_x_5307:
[----:B------:R-:W-:Y:S01]  /*6890*/  I2FP.F32.U32 R61, R61 ;  /* 0x0000003d003d7245 */ /* 0x000fe20000201000 */
[----:B------:R-:W-:Y:S01]  /*68a0*/  IMAD.U32 R65, R62, 0x10000, RZ ;  /* 0x000100003e417824 */ /* 0x000fe200078e00ff */
[----:B------:R-:W-:Y:S01]  /*68b0*/  ISETP.NE.AND P5, PT, R72, 0x1, PT ;  /* 0x000000014800780c */ /* 0x000fe20003fa5270 */
[----:B------:R-:W-:Y:S01]  /*68c0*/  BSSY.RECONVERGENT B1, `(.L_x_5312) ;  /* 0x000005f000017945 */ /* 0x000fe20003800200 */
[----:B------:R-:W-:Y:S01]  /*68d0*/  MOV R71, R19 ;  /* 0x0000001300477202 */ /* 0x000fe20000000f00 */
[----:B------:R-:W-:Y:S01]  /*68e0*/  FFMA.FTZ R62, R61, R124, 1.1641532182693481445e-10 ;  /* 0x2f0000003d3e7423 */ /* 0x000fe2000001007c */
[----:B------:R-:W-:-:S04]  /*68f0*/  FMUL.FTZ R65, R65, UR4 ;  /* 0x0000000441417c20 */ /* 0x000fc80008410000 */
[----:B------:R-:W-:Y:S01]  /*6900*/  FMUL.FTZ R65, R65, R86 ;  /* 0x0000005641417220 */ /* 0x000fe20000410000 */
[----:B------:R-:W-:-:S04]  /*6910*/  FSETP.GTU.FTZ.AND P4, PT, R62, R87, PT ;  /* 0x000000573e00720b */ /* 0x000fc80003f9c000 */
[----:B------:R-:W-:Y:S02]  /*6920*/  FSEL R62, R65, RZ, !P4 ;  /* 0x000000ff413e7208 */ /* 0x000fe40006000000 */
[----:B------:R-:W-:-:S03]  /*6930*/  PLOP3.LUT P4, PT, P4, PT, PT, 0x8, 0x80 ;  /* 0x000000000080781c */ /* 0x000fc6000278e170 */
[----:B------:R-:W-:Y:S01]  /*6940*/  FMUL.FTZ R61, R62, R53 ;  /* 0x000000353e3d7220 */ /* 0x000fe20000410000 */
        /* <DEDUP_REMOVED lines=11> */
.L_x_5314:
        /* <DEDUP_REMOVED lines=13> */
.L_x_5316:
[----:B------:R-:W-:Y:S05]  /*6ad0*/  BSYNC.RECONVERGENT B2 ;  /* 0x0000000000027941 */ /* 0x000fea0003800200 */
.L_x_5315:
        /* <DEDUP_REMOVED lines=61> */
.L_x_5313:
[----:B------:R-:W-:Y:S05]  /*6eb0*/  BSYNC.RECONVERGENT B1 ;  /* 0x0000000000017941 */ /* 0x000fea0003800200 */
.L_x_5312:
        /* <DEDUP_REMOVED lines=13> */
[----:B------:R-:W-:Y:S01]  /*6f90*/  FMUL.FTZ R71, R71, R54 ;  /* 0x0000003647477220 */ /* 0x000fe20000410000 */
[----:B------:R-:W-:Y:S11]  /*6fa0*/  @!P6 BRA `(.L_x_5318) ;  /* 0x000000040054e947 */ /* 0x000ff60003800000 */
        /* <DEDUP_REMOVED lines=8> */
.L_x_5319:
        /* <DEDUP_REMOVED lines=15> */
.L_x_5321:
[----:B------:R-:W-:Y:S05]  /*7120*/  BSYNC.RECONVERGENT B2 ;  /* 0x0000000000027941 */ /* 0x000fea0003800200 */
.L_x_5320:
        /* <DEDUP_REMOVED lines=61> */
.L_x_5318:
[----:B------:R-:W-:Y:S05]  /*7500*/  BSYNC.RECONVERGENT B1 ;  /* 0x0000000000017941 */ /* 0x000fea0003800200 */
.L_x_5317:
[----:B------:R-:W-:Y:S01]  /*7510*/  I2FP.F32.U32 R62, R63 ;  /* 0x0000003f003e7245 */ /* 0x000fe20000201000 */
[----:B------:R-:W-:-:S04]  /*7520*/  IMAD.U32 R72, R72, 0x10000, RZ ;  /* 0x0001000048487824 */ /* 0x000fc800078e00ff */
[----:B------:R-:W-:Y:S01]  /*7530*/  FFMA.FTZ R62, R62, R124, 1.1641532182693481445e-10 ;  /* 0x2f0000003e3e7423 */ /* 0x000fe2000001007c */
[----:B------:R-:W-:-:S04]  /*7540*/  FMUL.FTZ R72, R72, UR4 ;  /* 0x0000000448487c20 */ /* 0x000fc80008410000 */
[----:B------:R-:W-:Y:S01]  /*7550*/  FMUL.FTZ R72, R72, R86 ;  /* 0x0000005648487220 */ /* 0x000fe20000410000 */
[----:B------:R-:W-:Y:S02]  /*7560*/  FSETP.GTU.FTZ.AND P6, PT, R62, R87, PT ;  /* 0x000000573e00720b */ /* 0x000fe40003fdc000 */
[----:B------:R-:W-:Y:S02]  /*7570*/  F2FP.BF16.F32.PACK_AB R62, R61, R60 ;  /* 0x0000003c3d3e723e */ /* 0x000fe400000010ff */
[----:B------:R-:W-:Y:S02]  /*7580*/  FSEL R72, R72, RZ, !P6 ;  /* 0x000000ff48487208 */ /* 0x000fe40007000000 */
[----:B------:R-:W-:Y:S02]  /*7590*/  PLOP3.LUT P6, PT, P6, PT, PT, 0x8, 0x80 ;  /* 0x000000000080781c */ /* 0x000fe400037ce170 */
[----:B------:R-:W-:Y:S01]  /*75a0*/  F2FP.BF16.F32.PACK_AB R61, R9, R8 ;  /* 0x00000008093d723e */ /* 0x000fe200000010ff */
[----:B------:R-:W-:Y:S01]  /*75b0*/  FMUL.FTZ R72, R72, R55 ;  /* 0x0000003748487220 */ /* 0x000fe20000410000 */
[----:B------:R-:W-:-:S04]  /*75c0*/  F2FP.BF16.F32.PACK_AB R60, R7, R6 ;  /* 0x00000006073c723e */ /* 0x000fc800000010ff */
[----:B------:R-:W-:-:S07]  /*75d0*/  F2FP.BF16.F32.PACK_AB R63, R72, R71 ;  /* 0x00000047483f723e */ /* 0x000fce00000010ff */
.L_x_5281:
[----:B------:R-:W0:Y:S01]  /*75e0*/  LDC.64 R86, c[0x0][0x3a8] ;  /* 0x0000ea00ff567b82 */ /* 0x000e220000000a00 */
[----:B------:R-:W-:Y:S02]  /*75f0*/  SEL R82, RZ, 0x1000000, !P6 ;  /* 0x01000000ff527807 */ /* 0x000fe40007000000 */
[----:B------:R-:W-:Y:S02]  /*7600*/  ISETP.NE.AND P6, PT, R77, RZ, PT ;  /* 0x000000ff4d00720c */ /* 0x000fe40003fc5270 */
[----:B------:R-:W-:Y:S02]  /*7610*/  SEL R83, RZ, 0x10000, !P5 ;  /* 0x00010000ff537807 */ /* 0x000fe40006800000 */
[----:B------:R-:W-:Y:S02]  /*7620*/  SEL R85, RZ, 0x100, !P4 ;  /* 0x00000100ff557807 */ /* 0x000fe40006000000 */
[----:B------:R-:W-:Y:S02]  /*7630*/  SEL R77, RZ, 0x1000000, !P2 ;  /* 0x01000000ff4d7807 */ /* 0x000fe40005000000 */
[----:B------:R-:W-:-:S02]  /*7640*/  SEL R78, RZ, 0x10000, !P1 ;  /* 0x00010000ff4e7807 */ /* 0x000fc40004800000 */
[----:B------:R-:W-:Y:S02]  /*7650*/  SEL R84, RZ, 0x100, !P0 ;  /* 0x00000100ff547807 */ /* 0x000fe40004000000 */
[----:B------:R-:W-:Y:S02]  /*7660*/  LOP3.LUT R82, R85, R82, R83, 0xfe, !PT ;  /* 0x0000005255527212 */ /* 0x000fe400078efe53 */
[----:B------:R-:W-:Y:S02]  /*7670*/  LOP3.LUT R77, R84, R77, R78, 0xfe, !PT ;  /* 0x0000004d544d7212 */ /* 0x000fe400078efe4e */
[----:B------:R-:W-:Y:S02]  /*7680*/  SEL R83, RZ, 0x1, !P3 ;  /* 0x00000001ff537807 */ /* 0x000fe40005800000 */
[----:B------:R-:W-:Y:S02]  /*7690*/  SEL R78, RZ, 0x1, !P6 ;  /* 0x00000001ff4e7807 */ /* 0x000fe40007000000 */
[----:B------:R-:W-:Y:S01]  /*76a0*/  LOP3.LUT R83, R82, R83, RZ, 0xfc, !PT ;  /* 0x0000005352537212 */ /* 0x000fe200078efcff */
[C---:B0-----:R-:W-:Y:S01]  /*76b0*/  IMAD.WIDE.U32 R84, R70.reuse, 0x10, R86 ;  /* 0x0000001046547825 */ /* 0x041fe200078e0056 */
[----:B------:R-:W-:Y:S01]  /*76c0*/  LOP3.LUT R82, R77, R78, RZ, 0xfc, !PT ;  /* 0x0000004e4d527212 */ /* 0x000fe200078efcff */
[----:B------:R-:W0:Y:S01]  /*76d0*/  LDC.64 R86, c[0x0][0x3b0] ;  /* 0x0000ec00ff567b82 */ /* 0x000e220000000a00 */
[----:B------:R-:W-:Y:S01]  /*76e0*/  MOV R78, R76 ;  /* 0x0000004c004e7202 */ /* 0x000fe20000000f00 */
[C---:B------:R-:W-:Y:S01]  /*76f0*/  VIADD R76, R70.reuse, 0x100 ;  /* 0x00000100464c7836 */ /* 0x040fe20000000000 */
[----:B------:R1:W-:Y:S01]  /*7700*/  STG.E.128 desc[UR6][R84.64], R60 ;  /* 0x0000003c54007986 */ /* 0x0003e2000c101d06 */
[----:B0-----:R-:W-:-:S05]  /*7710*/  IMAD.WIDE.U32 R86, R70, 0x8, R86 ;  /* 0x0000000846567825 */ /* 0x001fca00078e0056 */
[----:B------:R1:W-:Y:S02]  /*7720*/  STG.E.64 desc[UR6][R86.64], R82 ;  /* 0x0000005256007986 */ /* 0x0003e4000c101b06 */
.L_x_5240:
[----:B------:R-:W-:Y:S05]  /*7730*/  BSYNC.RECONVERGENT B0 ;  /* 0x0000000000007941 */ /* 0x000fea0003800200 */
.L_x_5239:
[----:B------:R-:W-:Y:S01]  /*7740*/  ISETP.GE.U32.AND P0, PT, R0, 0x200, PT ;  /* 0x000002000000780c */ /* 0x000fe20003f06070 */
[----:B------:R-:W-:Y:S03]  /*7750*/  BSSY.RECONVERGENT B0, `(.L_x_5322) ;  /* 0x000067e000007945 */ /* 0x000fe60003800200 */
[----:B------:R-:W-:-:S09]  /*7760*/  P2R R124, PR, RZ, 0x1 ;  /* 0x00000001ff7c7803 */ /* 0x000fd20000000000 */
[----:B------:R-:W-:Y:S05]  /*7770*/  @!P0 BRA `(.L_x_5323) ;  /* 0x0000006400ec8947 */ /* 0x000fea0003800000 */
[----:B------:R-:W-:Y:S01]  /*7780*/  ISETP.NE.U32.AND P0, PT, RZ, UR10, PT ;  /* 0x0000000aff007c0c */ /* 0x000fe2000bf05070 */
[----:B------:R-:W0:Y:S03]  /*7790*/  LDC.64 R12, c[0x0][0x390] ;  /* 0x0000e400ff0c7b82 */ /* 0x000e260000000a00 */
[----:B------:R-:W-:-:S13]  /*77a0*/  ISETP.NE.AND.EX P0, PT, RZ, UR11, PT, P0 ;  /* 0x0000000bff007c0c */ /* 0x000fda000bf05300 */
[----:B------:R-:W3:Y:S01]  /*77b0*/  @P0 LDC.64 R10, c[0x0][0x3a0] ;  /* 0x0000e800ff0a0b82 */ /* 0x000ee20000000a00 */
[----:B0-----:R-:W-:-:S05]  /*77c0*/  IMAD.WIDE.U32 R12, R76, 0x10, R12 ;  /* 0x000000104c0c7825 */ /* 0x001fca00078e000c */
[----:B-1----:R0:W5:Y:S01]  /*77d0*/  LDG.E.128 R60, desc[UR6][R12.64] ;  /* 0x000000060c3c7981 */ /* 0x002162000c1e1d00 */
[----:B---3--:R-:W-:-:S05]  /*77e0*/  @P0 IMAD.WIDE.U32 R10, R76, 0x10, R10 ;  /* 0x000000104c0a0825 */ /* 0x008fca00078e000a */
[----:B------:R0:W5:Y:S01]  /*77f0*/  @P0 LDG.E.128 R20, desc[UR6][R10.64] ;  /* 0x000000060a140981 */ /* 0x000162000c1e1d00 */
[----:B------:R-:W-:Y:S05]  /*7800*/  @!P0 BRA `(.L_x_5324) ;  /* 0x0000003000d88947 */ /* 0x000fea0003800000 */
[----:B------:R-:W-:Y:S01]  /*7810*/  ISETP.NE.AND P0, PT, R80, 0x1, PT ;  /* 0x000000015000780c */ /* 0x000fe20003f05270 */
[----:B------:R-:W-:Y:S01]  /*7820*/  BSSY.RECONVERGENT B1, `(.L_x_5325) ;  /* 0x000005a000017945 */ /* 0x000fe20003800200 */
[----:B0-----:R-:W-:Y:S01]  /*7830*/  IMAD.MOV.U32 R12, RZ, RZ, 0x2 ;  /* 0x00000002ff0c7424 */ /* 0x001fe200078e00ff */
        /* <DEDUP_REMOVED lines=13> */
.L_x_5327:
        /* <DEDUP_REMOVED lines=13> */
.L_x_5329:
[----:B------:R-:W-:Y:S05]  /*79e0*/  BSYNC.RECONVERGENT B2 ;  /* 0x0000000000027941 */ /* 0x000fea0003800200 */
.L_x_5328:
        /* <DEDUP_REMOVED lines=58> */
[----:B------:R-:W-:Y:S01]  /*7d90*/  LOP3.LUT R79, R12, UR18, R11, 0x96, !PT ;  /* 0x000000120c4f7c12 */ /* 0x000fe2000f8e960b */
[----:B------:R-:W-:Y:S02]  /*7da0*/  HFMA2 R12, -RZ, RZ, 0, 0 ;  /* 0x00000000ff0c7431 */ /* 0x000fe400000001ff */
[----:B------:R-:W-:-:S07]  /*7db0*/  IMAD.MOV.U32 R10, RZ, RZ, R78 ;  /* 0x000000ffff0a7224 */ /* 0x000fce00078e004e */
.L_x_5326:
[----:B------:R-:W-:Y:S05]  /*7dc0*/  BSYNC.RECONVERGENT B1 ;  /* 0x0000000000017941 */ /* 0x000fea0003800200 */
.L_x_5325:
[----:B------:R-:W0:Y:S01]  /*7dd0*/  LDC R73, c[0x0][0x408] ;  /* 0x00010200ff497b82 */ /* 0x000e220000000800 */
[----:B------:R-:W-:Y:S01]  /*7de0*/  I2FP.F32.U32 R10, R10 ;  /* 0x0000000a000a7245 */ /* 0x000fe20000201000 */
[----:B------:R-:W-:Y:S01]  /*7df0*/  IMAD.MOV.U32 R74, RZ, RZ, 0x2f800000 ;  /* 0x2f800000ff4a7424 */ /* 0x000fe200078e00ff */
[----:B------:R-:W-:Y:S01]  /*7e00*/  ISETP.NE.AND P1, PT, R12, 0x1, PT ;  /* 0x000000010c00780c */ /* 0x000fe20003f25270 */
[----:B-----5:R-:W-:Y:S01]  /*7e10*/  IMAD.U32 R11, R60, 0x10000, RZ ;  /* 0x000100003c0b7824 */ /* 0x020fe200078e00ff */
[----:B------:R-:W-:Y:S01]  /*7e20*/  BSSY.RECONVERGENT B1, `(.L_x_5330) ;  /* 0x0000062000017945 */ /* 0x000fe20003800200 */
[----:B------:R-:W-:Y:S01]  /*7e30*/  FFMA.FTZ R10, R10, R74, 1.1641532182693481445e-10 ;  /* 0x2f0000000a0a7423 */ /* 0x000fe2000001004a */
[----:B------:R-:W-:Y:S01]  /*7e40*/  IMAD.MOV.U32 R13, RZ, RZ, R19 ;  /* 0x000000ffff0d7224 */ /* 0x000fe200078e0013 */
[----:B------:R-:W1:Y:S01]  /*7e50*/  LDC R80, c[0x0][0x404] ;  /* 0x00010100ff507b82 */ /* 0x000e620000000800 */
[----:B------:R-:W-:-:S04]  /*7e60*/  FMUL.FTZ R11, R11, UR4 ;  /* 0x000000040b0b7c20 */ /* 0x000fc80008410000 */
[----:B0-----:R-:W-:Y:S01]  /*7e70*/  FMUL.FTZ R11, R11, R73 ;  /* 0x000000490b0b7220 */ /* 0x001fe20000410000 */
[----:B-1----:R-:W-:Y:S02]  /*7e80*/  FSETP.GTU.FTZ.AND P0, PT, R10, R80, PT ;  /* 0x000000500a00720b */ /* 0x002fe40003f1c000 */
[----:B------:R-:W-:Y:S02]  /*7e90*/  SHF.L.U32 R10, R20, 0x10, RZ ;  /* 0x00000010140a7819 */ /* 0x000fe400000006ff */
[----:B------:R-:W-:Y:S02]  /*7ea0*/  FSEL R11, R11, RZ, !P0 ;  /* 0x000000ff0b0b7208 */ /* 0x000fe40004000000 */
[----:B------:R-:W-:-:S03]  /*7eb0*/  PLOP3.LUT P0, PT, P0, PT, PT, 0x8, 0x80 ;  /* 0x000000000080781c */ /* 0x000fc6000070e170 */
[----:B------:R-:W-:Y:S01]  /*7ec0*/  FFMA.FTZ R10, R11, R48, R10 ;  /* 0x000000300b0a7223 */ /* 0x000fe2000001000a */
        /* <DEDUP_REMOVED lines=12> */
.L_x_5332:
        /* <DEDUP_REMOVED lines=13> */
.L_x_5334:
[----:B------:R-:W-:Y:S05]  /*8060*/  BSYNC.RECONVERGENT B2 ;  /* 0x0000000000027941 */ /* 0x000fea0003800200 */
.L_x_5333:
        /* <DEDUP_REMOVED lines=61> */
.L_x_5331:
[----:B------:R-:W-:Y:S05]  /*8440*/  BSYNC.RECONVERGENT B1 ;  /* 0x0000000000017941 */ /* 0x000fea0003800200 */
.L_x_5330:
[----:B------:R-:W-:Y:S01]  /*8450*/  I2FP.F32.U32 R12, R13 ;  /* 0x0000000d000c7245 */ /* 0x000fe20000201000 */
[----:B------:R-:W-:Y:S01]  /*8460*/  BSSY.RECONVERGENT B1, `(.L_x_5335) ;  /* 0x0000062000017945 */ /* 0x000fe20003800200 */
[----:B------:R-:W-:Y:S01]  /*8470*/  SHF.L.U32 R11, R11, 0x10, RZ ;  /* 0x000000100b0b7819 */ /* 0x000fe200000006ff */
[----:B------:R-:W-:Y:S01]  /*8480*/  IMAD.MOV.U32 R66, RZ, RZ, 0x2 ;  /* 0x00000002ff427424 */ /* 0x000fe200078e00ff */
[----:B------:R-:W-:Y:S01]  /*8490*/  ISETP.NE.AND P1, PT, R60, 0x1, PT ;  /* 0x000000013c00780c */ /* 0x000fe20003f25270 */
[----:B------:R-:W-:Y:S01]  /*84a0*/  FFMA.FTZ R12, R12, R74, 1.1641532182693481445e-10 ;  /* 0x2f0000000c0c7423 */ /* 0x000fe2000001004a */
[----:B------:R-:W-:Y:S01]  /*84b0*/  PRMT R13, R20, 0x7632, R13 ;  /* 0x00007632140d7816 */ /* 0x000fe2000000000d */
[----:B------:R-:W-:-:S03]  /*84c0*/  FMUL.FTZ R11, R11, UR4 ;  /* 0x000000040b0b7c20 */ /* 0x000fc60008410000 */
[----:B------:R-:W-:Y:S01]  /*84d0*/  FSETP.GTU.FTZ.AND P0, PT, R12, R80, PT ;  /* 0x000000500c00720b */ /* 0x000fe20003f1c000 */
[----:B------:R-:W-:Y:S01]  /*84e0*/  FMUL.FTZ R11, R11, R73 ;  /* 0x000000490b0b7220 */ /* 0x000fe20000410000 */
[----:B------:R-:W-:-:S04]  /*84f0*/  IMAD.U32 R13, R13, 0x10000, RZ ;  /* 0x000100000d0d7824 */ /* 0x000fc800078e00ff */
        /* <DEDUP_REMOVED lines=13> */
.L_x_5337:
        /* <DEDUP_REMOVED lines=13> */
.L_x_5339:
[----:B------:R-:W-:Y:S05]  /*86a0*/  BSYNC.RECONVERGENT B2 ;  /* 0x0000000000027941 */ /* 0x000fea0003800200 */
.L_x_5338:
        /* <DEDUP_REMOVED lines=58> */
[----:B------:R-:W-:Y:S02]  /*8a50*/  HFMA2 R66, -RZ, RZ, 0, 0 ;  /* 0x00000000ff427431 */ /* 0x000fe400000001ff */
[----:B------:R-:W-:Y:S02]  /*8a60*/  IMAD.MOV.U32 R13, RZ, RZ, R77 ;  /* 0x000000ffff0d7224 */ /* 0x000fe400078e004d */
[----:B------:R-:W-:-:S07]  /*8a70*/  IMAD.MOV.U32 R77, RZ, RZ, R12 ;  /* 0x000000ffff4d7224 */ /* 0x000fce00078e000c */
.L_x_5336:
[----:B------:R-:W-:Y:S05]  /*8a80*/  BSYNC.RECONVERGENT B1 ;  /* 0x0000000000017941 */ /* 0x000fea0003800200 */
.L_x_5335:
        /* <DEDUP_REMOVED lines=8> */
[----:B------:R-:W-:Y:S01]  /*8b10*/  FSETP.GTU.FTZ.AND P1, PT, R12, R80, PT ;  /* 0x000000500c00720b */ /* 0x000fe20003f3c000 */
[----:B------:R-:W-:-:S03]  /*8b20*/  IMAD.U32 R12, R21, 0x10000, RZ ;  /* 0x00010000150c7824 */ /* 0x000fc600078e00ff */
[----:B------:R-:W-:Y:S02]  /*8b30*/  FSEL R13, R13, RZ, !P1 ;  /* 0x000000ff0d0d7208 */ /* 0x000fe40004800000 */
[----:B------:R-:W-:-:S03]  /*8b40*/  PLOP3.LUT P1, PT, P1, PT, PT, 0x8, 0x80 ;  /* 0x000000000080781c */ /* 0x000fc60000f2e170 */
[----:B------:R-:W-:Y:S01]  /*8b50*/  FFMA.FTZ R12, R13, R50, R12 ;  /* 0x000000320d0c7223 */ /* 0x000fe2000001000c */
        /* <DEDUP_REMOVED lines=11> */
.L_x_5342:
        /* <DEDUP_REMOVED lines=13> */
.L_x_5344:
[----:B------:R-:W-:Y:S05]  /*8ce0*/  BSYNC.RECONVERGENT B2 ;  /* 0x0000000000027941 */ /* 0x000fea0003800200 */
.L_x_5343:
        /* <DEDUP_REMOVED lines=61> */
.L_x_5341:
[----:B------:R-:W-:Y:S05]  /*90c0*/  BSYNC.RECONVERGENT B1 ;  /* 0x0000000000017941 */ /* 0x000fea0003800200 */
.L_x_5340:
        /* <DEDUP_REMOVED lines=10> */
[----:B------:R-:W-:Y:S01]  /*9170*/  SHF.L.U32 R13, R61, 0x10, RZ ;  /* 0x000000103d0d7819 */ /* 0x000fe200000006ff */
[----:B------:R-:W-:Y:S01]  /*9180*/  IMAD.MOV.U32 R61, RZ, RZ, R19 ;  /* 0x000000ffff3d7224 */ /* 0x000fe200078e0013 */
[----:B------:R-:W-:Y:S02]  /*9190*/  FSEL R66, R66, RZ, !P2 ;  /* 0x000000ff42427208 */ /* 0x000fe40005000000 */
        /* <DEDUP_REMOVED lines=11> */
.L_x_5347:
        /* <DEDUP_REMOVED lines=13> */
.L_x_5349:
[----:B------:R-:W-:Y:S05]  /*9320*/  BSYNC.RECONVERGENT B2 ;  /* 0x0000000000027941 */ /* 0x000fea0003800200 */
.L_x_5348:
        /* <DEDUP_REMOVED lines=61> */
.L_x_5346:
[----:B------:R-:W-:Y:S05]  /*9700*/  BSYNC.RECONVERGENT B1 ;  /* 0x0000000000017941 */ /* 0x000fea0003800200 */
.L_x_5345:
        /* <DEDUP_REMOVED lines=10> */
[----:B------:R-:W-:-:S04]  /*97b0*/  IMAD.U32 R73, R22, 0x10000, RZ ;  /* 0x0001000016497824 */ /* 0x000fc800078e00ff */
[----:B------:R-:W-:Y:S02]  /*97c0*/  FSEL R60, R61, RZ, !P3 ;  /* 0x000000ff3d3c7208 */ /* 0x000fe40005800000 */
[----:B------:R-:W-:Y:S02]  /*97d0*/  MOV R61, R19 ;  /* 0x00000013003d7202 */ /* 0x000fe40000000f00 */
[----:B------:R-:W-:Y:S01]  /*97e0*/  PLOP3.LUT P3, PT, P3, PT, PT, 0x8, 0x80 ;  /* 0x000000000080781c */ /* 0x000fe20001f6e170 */
[----:B------:R-:W-:-:S04]  /*97f0*/  FFMA.FTZ R60, R60, R44, R73 ;  /* 0x0000002c3c3c7223 */ /* 0x000fc80000010049 */
        /* <DEDUP_REMOVED lines=10> */
.L_x_5352:
        /* <DEDUP_REMOVED lines=13> */
.L_x_5354:
[----:B------:R-:W-:Y:S05]  /*9970*/  BSYNC.RECONVERGENT B2 ;  /* 0x0000000000027941 */ /* 0x000fea0003800200 */
.L_x_5353:
        /* <DEDUP_REMOVED lines=61> */
.L_x_5351:
[----:B------:R-:W-:Y:S05]  /*9d50*/  BSYNC.RECONVERGENT B1 ;  /* 0x0000000000017941 */ /* 0x000fea0003800200 */
.L_x_5350:
[----:B------:R-:W0:Y:S01]  /*9d60*/  LDC R73, c[0x0][0x408] ;  /* 0x00010200ff497b82 */ /* 0x000e220000000800 */
[----:B------:R-:W-:Y:S01]  /*9d70*/  I2FP.F32.U32 R61, R61 ;  /* 0x0000003d003d7245 */ /* 0x000fe20000201000 */
[----:B------:R-:W-:Y:S01]  /*9d80*/  IMAD.MOV.U32 R82, RZ, RZ, 0x2f800000 ;  /* 0x2f800000ff527424 */ /* 0x000fe200078e00ff */
[----:B------:R-:W-:Y:S01]  /*9d90*/  SHF.L.U32 R67, R62, 0x10, RZ ;  /* 0x000000103e437819 */ /* 0x000fe200000006ff */
[----:B------:R-:W-:Y:S01]  /*9da0*/  BSSY.RECONVERGENT B1, `(.L_x_5355) ;  /* 0x0000062000017945 */ /* 0x000fe20003800200 */
[----:B------:R-:W-:Y:S01]  /*9db0*/  ISETP.NE.AND P5, PT, R74, 0x1, PT ;  /* 0x000000014a00780c */ /* 0x000fe20003fa5270 */
[----:B------:R-:W-:Y:S01]  /*9dc0*/  FFMA.FTZ R61, R61, R82, 1.1641532182693481445e-10 ;  /* 0x2f0000003d3d7423 */ /* 0x000fe20000010052 */
[----:B------:R-:W-:Y:S01]  /*9dd0*/  PRMT R62, R22, 0x7632, R62 ;  /* 0x00007632163e7816 */ /* 0x000fe2000000003e */
[----:B------:R-:W-:-:S03]  /*9de0*/  FMUL.FTZ R67, R67, UR4 ;  /* 0x0000000443437c20 */ /* 0x000fc60008410000 */
[----:B------:R-:W-:Y:S01]  /*9df0*/  FSETP.GTU.FTZ.AND P4, PT, R61, R80, PT ;  /* 0x000000503d00720b */ /* 0x000fe20003f9c000 */
[----:B------:R-:W-:Y:S02]  /*9e00*/  IMAD.U32 R62, R62, 0x10000, RZ ;  /* 0x000100003e3e7824 */ /* 0x000fe400078e00ff */
[----:B0-----:R-:W-:Y:S01]  /*9e10*/  FMUL.FTZ R67, R67, R73 ;  /* 0x0000004943437220 */ /* 0x001fe20000410000 */
[----:B------:R-:W-:-:S04]  /*9e20*/  MOV R73, R19 ;  /* 0x0000001300497202 */ /* 0x000fc80000000f00 */
        /* <DEDUP_REMOVED lines=14> */
.L_x_5357:
        /* <DEDUP_REMOVED lines=13> */
.L_x_5359:
[----:B------:R-:W-:Y:S05]  /*9fe0*/  BSYNC.RECONVERGENT B2 ;  /* 0x0000000000027941 */ /* 0x000fea0003800200 */
.L_x_5358:
        /* <DEDUP_REMOVED lines=61> */
.L_x_5356:
[----:B------:R-:W-:Y:S05]  /*a3c0*/  BSYNC.RECONVERGENT B1 ;  /* 0x0000000000017941 */ /* 0x000fea0003800200 */
.L_x_5355:
[----:B------:R-:W0:Y:S01]  /*a3d0*/  LDC R87, c[0x0][0x408] ;  /* 0x00010200ff577b82 */ /* 0x000e220000000800 */
[----:B------:R-:W-:Y:S01]  /*a3e0*/  I2FP.F32.U32 R74, R73 ;  /* 0x00000049004a7245 */ /* 0x000fe20000201000 */
[----:B------:R-:W-:Y:S01]  /*a3f0*/  IMAD.MOV.U32 R82, RZ, RZ, 0x2f800000 ;  /* 0x2f800000ff527424 */ /* 0x000fe200078e00ff */
[----:B------:R-:W-:Y:S01]  /*a400*/  SHF.L.U32 R80, R63, 0x10, RZ ;  /* 0x000000103f507819 */ /* 0x000fe200000006ff */
[----:B------:R-:W-:Y:S01]  /*a410*/  IMAD.U32 R73, R23, 0x10000, RZ ;  /* 0x0001000017497824 */ /* 0x000fe200078e00ff */
[----:B------:R-:W-:Y:S01]  /*a420*/  ISETP.NE.AND P6, PT, R62, 0x1, PT ;  /* 0x000000013e00780c */ /* 0x000fe20003fc5270 */
[----:B------:R-:W-:Y:S01]  /*a430*/  FFMA.FTZ R74, R74, R82, 1.1641532182693481445e-10 ;  /* 0x2f0000004a4a7423 */ /* 0x000fe20000010052 */
[----:B------:R-:W-:Y:S01]  /*a440*/  BSSY.RECONVERGENT B1, `(.L_x_5360) ;  /* 0x0000061000017945 */ /* 0x000fe20003800200 */
[----:B------:R-:W1:Y:S01]  /*a450*/  LDC R86, c[0x0][0x404] ;  /* 0x00010100ff567b82 */ /* 0x000e620000000800 */
[----:B------:R-:W-:-:S04]  /*a460*/  FMUL.FTZ R80, R80, UR4 ;  /* 0x0000000450507c20 */ /* 0x000fc80008410000 */
[----:B0-----:R-:W-:Y:S01]  /*a470*/  FMUL.FTZ R80, R80, R87 ;  /* 0x0000005750507220 */ /* 0x001fe20000410000 */
[----:B-1----:R-:W-:Y:S02]  /*a480*/  FSETP.GTU.FTZ.AND P5, PT, R74, R86, PT ;  /* 0x000000564a00720b */ /* 0x002fe40003fbc000 */
[----:B------:R-:W-:Y:S02]  /*a490*/  PRMT R74, R63, 0x7632, R74 ;  /* 0x000076323f4a7816 */ /* 0x000fe4000000004a */
[----:B------:R-:W-:Y:S02]  /*a4a0*/  FSEL R80, R80, RZ, !P5 ;  /* 0x000000ff50507208 */ /* 0x000fe40006800000 */
[----:B------:R-:W-:Y:S02]  /*a4b0*/  MOV R63, R19 ;  /* 0x00000013003f7202 */ /* 0x000fe40000000f00 */
[----:B------:R-:W-:Y:S01]  /*a4c0*/  PLOP3.LUT P5, PT, P5, PT, PT, 0x8, 0x80 ;  /* 0x000000000080781c */ /* 0x000fe20002fae170 */
[----:B------:R-:W-:Y:S01]  /*a4d0*/  FFMA.FTZ R73, R80, R46, R73 ;  /* 0x0000002e50497223 */ /* 0x000fe20000010049 */
[----:B------:R-:W-:Y:S01]  /*a4e0*/  IMAD.MOV.U32 R80, RZ, RZ, 0x2 ;  /* 0x00000002ff507424 */ /* 0x000fe200078e00ff */
        /* <DEDUP_REMOVED lines=9> */
.L_x_5362:
        /* <DEDUP_REMOVED lines=15> */
.L_x_5364:
[----:B------:R-:W-:Y:S05]  /*a670*/  BSYNC.RECONVERGENT B2 ;  /* 0x0000000000027941 */ /* 0x000fea0003800200 */
.L_x_5363:
        /* <DEDUP_REMOVED lines=61> */
.L_x_5361:
[----:B------:R-:W-:Y:S05]  /*aa50*/  BSYNC.RECONVERGENT B1 ;  /* 0x0000000000017941 */ /* 0x000fea0003800200 */
.L_x_5360:
[----:B------:R-:W-:Y:S01]  /*aa60*/  I2FP.F32.U32 R62, R63 ;  /* 0x0000003f003e7245 */ /* 0x000fe20000201000 */
[----:B------:R-:W-:Y:S01]  /*aa70*/  IMAD.MOV.U32 R82, RZ, RZ, 0x2f800000 ;  /* 0x2f800000ff527424 */ /* 0x000fe200078e00ff */
[----:B------:R-:W-:Y:S01]  /*aa80*/  PRMT R63, R23, 0x7632, R63 ;  /* 0x00007632173f7816 */ /* 0x000fe2000000003f */
[----:B------:R-:W-:Y:S02]  /*aa90*/  IMAD.U32 R74, R74, 0x10000, RZ ;  /* 0x000100004a4a7824 */ /* 0x000fe400078e00ff */
[----:B------:R-:W-:Y:S01]  /*aaa0*/  FFMA.FTZ R62, R62, R82, 1.1641532182693481445e-10 ;  /* 0x2f0000003e3e7423 */ /* 0x000fe20000010052 */
[----:B------:R-:W-:Y:S01]  /*aab0*/  SHF.L.U32 R63, R63, 0x10, RZ ;  /* 0x000000103f3f7819 */ /* 0x000fe200000006ff */
[----:B------:R-:W-:-:S03]  /*aac0*/  FMUL.FTZ R74, R74, UR4 ;  /* 0x000000044a4a7c20 */ /* 0x000fc60008410000 */
[----:B------:R-:W-:Y:S01]  /*aad0*/  FSETP.GTU.FTZ.AND P6, PT, R62, R86, PT ;  /* 0x000000563e00720b */ /* 0x000fe20003fdc000 */
[----:B------:R-:W-:Y:S01]  /*aae0*/  FMUL.FTZ R74, R74, R87 ;  /* 0x000000574a4a7220 */ /* 0x000fe20000410000 */
[----:B------:R-:W-:Y:S02]  /*aaf0*/  F2FP.BF16.F32.PACK_AB R62, R61, R60 ;  /* 0x0000003c3d3e723e */ /* 0x000fe400000010ff */
[----:B------:R-:W-:Y:S02]  /*ab00*/  F2FP.BF16.F32.PACK_AB R61, R13, R12 ;  /* 0x0000000c0d3d723e */ /* 0x000fe400000010ff */
[----:B------:R-:W-:Y:S02]  /*ab10*/  FSEL R74, R74, RZ, !P6 ;  /* 0x000000ff4a4a7208 */ /* 0x000fe40007000000 */
[----:B------:R-:W-:Y:S02]  /*ab20*/  PLOP3.LUT P6, PT, P6, PT, PT, 0x8, 0x80 ;  /* 0x000000000080781c */ /* 0x000fe400037ce170 */
[----:B------:R-:W-:Y:S01]  /*ab30*/  F2FP.BF16.F32.PACK_AB R60, R11, R10 ;  /* 0x0000000a0b3c723e */ /* 0x000fe200000010ff */
[----:B------:R-:W-:-:S05]  /*ab40*/  FFMA.FTZ R74, R74, R47, R63 ;  /* 0x0000002f4a4a7223 */ /* 0x000fca000001003f */
[----:B------:R-:W-:Y:S01]  /*ab50*/  F2FP.BF16.F32.PACK_AB R63, R74, R73 ;  /* 0x000000494a3f723e */ /* 0x000fe200000010ff */
[----:B------:R-:W-:Y:S06]  /*ab60*/  BRA `(.L_x_5365) ;  /* 0x00000030009c7947 */ /* 0x000fec0003800000 */
.L_x_5324:
        /* <DEDUP_REMOVED lines=16> */
.L_x_5368:
        /* <DEDUP_REMOVED lines=13> */
.L_x_5370:
[----:B------:R-:W-:Y:S05]  /*ad40*/  BSYNC.RECONVERGENT B2 ;  /* 0x0000000000027941 */ /* 0x000fea0003800200 */
.L_x_5369:
        /* <DEDUP_REMOVED lines=61> */
.L_x_5367:
[----:B------:R-:W-:Y:S05]  /*b120*/  BSYNC.RECONVERGENT B1 ;  /* 0x0000000000017941 */ /* 0x000fea0003800200 */
.L_x_5366:
[----:B------:R-:W0:Y:S01]  /*b130*/  LDC R74, c[0x0][0x408] ;  /* 0x00010200ff4a7b82 */ /* 0x000e220000000800 */
[----:B------:R-:W-:Y:S01]  /*b140*/  I2FP.F32.U32 R10, R10 ;  /* 0x0000000a000a7245 */ /* 0x000fe20000201000 */
[----:B------:R-:W-:Y:S02]  /*b150*/  HFMA2 R80, -RZ, RZ, 0.1171875, 0 ;  /* 0x2f800000ff507431 */ /* 0x000fe400000001ff */
[----:B-----5:R-:W-:Y:S01]  /*b160*/  IMAD.U32 R11, R60, 0x10000, RZ ;  /* 0x000100003c0b7824 */ /* 0x020fe200078e00ff */
[----:B------:R-:W-:Y:S01]  /*b170*/  ISETP.NE.AND P1, PT, R12, 0x1, PT ;  /* 0x000000010c00780c */ /* 0x000fe20003f25270 */
[----:B------:R-:W-:Y:S01]  /*b180*/  BSSY.RECONVERGENT B1, `(.L_x_5371) ;  /* 0x0000061000017945 */ /* 0x000fe20003800200 */
[----:B------:R-:W-:Y:S01]  /*b190*/  MOV R13, R19 ;  /* 0x00000013000d7202 */ /* 0x000fe20000000f00 */
[----:B------:R-:W-:Y:S01]  /*b1a0*/  FFMA.FTZ R10, R10, R80, 1.1641532182693481445e-10 ;  /* 0x2f0000000a0a7423 */ /* 0x000fe20000010050 */
[----:B------:R-:W1:Y:S01]  /*b1b0*/  LDC R73, c[0x0][0x404] ;  /* 0x00010100ff497b82 */ /* 0x000e620000000800 */
[----:B------:R-:W-:-:S04]  /*b1c0*/  FMUL.FTZ R11, R11, UR4 ;  /* 0x000000040b0b7c20 */ /* 0x000fc80008410000 */
[----:B0-----:R-:W-:Y:S01]  /*b1d0*/  FMUL.FTZ R11, R11, R74 ;  /* 0x0000004a0b0b7220 */ /* 0x001fe20000410000 */
        /* <DEDUP_REMOVED lines=16> */
.L_x_5373:
        /* <DEDUP_REMOVED lines=13> */
.L_x_5375:
[----:B------:R-:W-:Y:S05]  /*b3b0*/  BSYNC.RECONVERGENT B2 ;  /* 0x0000000000027941 */ /* 0x000fea0003800200 */
.L_x_5374:
        /* <DEDUP_REMOVED lines=61> */
.L_x_5372:
[----:B------:R-:W-:Y:S05]  /*b790*/  BSYNC.RECONVERGENT B1 ;  /* 0x0000000000017941 */ /* 0x000fea0003800200 */
.L_x_5371:
[----:B------:R-:W-:Y:S01]  /*b7a0*/  I2FP.F32.U32 R12, R13 ;  /* 0x0000000d000c7245 */ /* 0x000fe20000201000 */
[----:B------:R-:W-:Y:S01]  /*b7b0*/  IMAD.U32 R11, R11, 0x10000, RZ ;  /* 0x000100000b0b7824 */ /* 0x000fe200078e00ff */
        /* <DEDUP_REMOVED lines=20> */
.L_x_5378:
        /* <DEDUP_REMOVED lines=13> */
.L_x_5380:
[----:B------:R-:W-:Y:S05]  /*b9d0*/  BSYNC.RECONVERGENT B2 ;  /* 0x0000000000027941 */ /* 0x000fea0003800200 */
.L_x_5379:
        /* <DEDUP_REMOVED lines=61> */
.L_x_5377:
[----:B------:R-:W-:Y:S05]  /*bdb0*/  BSYNC.RECONVERGENT B1 ;  /* 0x0000000000017941 */ /* 0x000fea0003800200 */
.L_x_5376:
[----:B------:R-:W-:Y:S01]  /*bdc0*/  I2FP.F32.U32 R12, R13 ;  /* 0x0000000d000c7245 */ /* 0x000fe20000201000 */
[----:B------:R-:W-:Y:S01]  /*bdd0*/  IMAD.U32 R13, R61, 0x10000, RZ ;  /* 0x000100003d0d7824 */ /* 0x000fe200078e00ff */
[----:B------:R-:W-:Y:S01]  /*bde0*/  ISETP.NE.AND P2, PT, R66, 0x1, PT ;  /* 0x000000014200780c */ /* 0x000fe20003f45270 */
[----:B------:R-:W-:Y:S01]  /*bdf0*/  BSSY.RECONVERGENT B1, `(.L_x_5381) ;  /* 0x000005f000017945 */ /* 0x000fe20003800200 */
[----:B------:R-:W-:Y:S02]  /*be00*/  IMAD.MOV.U32 R60, RZ, RZ, 0x2 ;  /* 0x00000002ff3c7424 */ /* 0x000fe400078e00ff */
[----:B------:R-:W-:Y:S01]  /*be10*/  FFMA.FTZ R12, R12, R80, 1.1641532182693481445e-10 ;  /* 0x2f0000000c0c7423 */ /* 0x000fe20000010050 */
[----:B------:R-:W-:-:S04]  /*be20*/  FMUL.FTZ R13, R13, UR4 ;  /* 0x000000040d0d7c20 */ /* 0x000fc80008410000 */
        /* <DEDUP_REMOVED lines=16> */
.L_x_5383:
        /* <DEDUP_REMOVED lines=13> */
.L_x_5385:
[----:B------:R-:W-:Y:S05]  /*c000*/  BSYNC.RECONVERGENT B2 ;  /* 0x0000000000027941 */ /* 0x000fea0003800200 */
.L_x_5384:
        /* <DEDUP_REMOVED lines=61> */
.L_x_5382:
[----:B------:R-:W-:Y:S05]  /*c3e0*/  BSYNC.RECONVERGENT B1 ;  /* 0x0000000000017941 */ /* 0x000fea0003800200 */
.L_x_5381:
        /* <DEDUP_REMOVED lines=22> */
.L_x_5388:
        /* <DEDUP_REMOVED lines=13> */
.L_x_5390:
[----:B------:R-:W-:Y:S05]  /*c620*/  BSYNC.RECONVERGENT B2 ;  /* 0x0000000000027941 */ /* 0x000fea0003800200 */
.L_x_5389:
        /* <DEDUP_REMOVED lines=51> */
[----:B------:R-:W-:Y:S01]  /*c960*/  HFMA2 R67, -RZ, RZ, 0, 0 ;  /* 0x00000000ff437431 */ /* 0x000fe200000001ff */
        /* <DEDUP_REMOVED lines=9> */
.L_x_5387:
[----:B------:R-:W-:Y:S05]  /*ca00*/  BSYNC.RECONVERGENT B1 ;  /* 0x0000000000017941 */ /* 0x000fea0003800200 */
.L_x_5386:
        /* <DEDUP_REMOVED lines=8> */
[----:B------:R-:W-:Y:S01]  /*ca90*/  FSETP.GTU.FTZ.AND P3, PT, R61, R73, PT ;  /* 0x000000493d00720b */ /* 0x000fe20003f7c000 */
[----:B------:R-:W-:-:S03]  /*caa0*/  IMAD.MOV.U32 R74, RZ, RZ, 0x2 ;  /* 0x00000002ff4a7424 */ /* 0x000fc600078e00ff */
[----:B------:R-:W-:Y:S02]  /*cab0*/  FSEL R61, R60, RZ, !P3 ;  /* 0x000000ff3c3d7208 */ /* 0x000fe40005800000 */
[----:B------:R-:W-:-:S03]  /*cac0*/  PLOP3.LUT P3, PT, P3, PT, PT, 0x8, 0x80 ;  /* 0x000000000080781c */ /* 0x000fc60001f6e170 */
[----:B------:R-:W-:Y:S01]  /*cad0*/  FMUL.FTZ R60, R61, R44 ;  /* 0x0000002c3d3c7220 */ /* 0x000fe20000410000 */
        /* <DEDUP_REMOVED lines=11> */
.L_x_5393:
        /* <DEDUP_REMOVED lines=13> */
.L_x_5395:
[----:B------:R-:W-:Y:S05]  /*cc60*/  BSYNC.RECONVERGENT B2 ;  /* 0x0000000000027941 */ /* 0x000fea0003800200 */
.L_x_5394:
        /* <DEDUP_REMOVED lines=61> */
.L_x_5392:
[----:B------:R-:W-:Y:S05]  /*d040*/  BSYNC.RECONVERGENT B1 ;  /* 0x0000000000017941 */ /* 0x000fea0003800200 */
.L_x_5391:
[----:B------:R-:W0:Y:S01]  /*d050*/  LDC R67, c[0x0][0x408] ;  /* 0x00010200ff437b82 */ /* 0x000e220000000800 */
[----:B------:R-:W-:Y:S01]  /*d060*/  I2FP.F32.U32 R61, R61 ;  /* 0x0000003d003d7245 */ /* 0x000fe20000201000 */
[----:B------:R-:W-:Y:S01]  /*d070*/  IMAD.U32 R62, R62, 0x10000, RZ ;  /* 0x000100003e3e7824 */ /* 0x000fe200078e00ff */
[----:B------:R-:W-:Y:S01]  /*d080*/  ISETP.NE.AND P5, PT, R74, 0x1, PT ;  /* 0x000000014a00780c */ /* 0x000fe20003fa5270 */
[----:B------:R-:W-:Y:S02]  /*d090*/  BSSY.RECONVERGENT B1, `(.L_x_5396) ;  /* 0x000005f000017945 */ /* 0x000fe40003800200 */
[----:B------:R-:W-:Y:S01]  /*d0a0*/  FFMA.FTZ R61, R61, R80, 1.1641532182693481445e-10 ;  /* 0x2f0000003d3d7423 */ /* 0x000fe20000010050 */
[----:B------:R-:W-:-:S04]  /*d0b0*/  FMUL.FTZ R62, R62, UR4 ;  /* 0x000000043e3e7c20 */ /* 0x000fc80008410000 */
[----:B------:R-:W-:Y:S01]  /*d0c0*/  FSETP.GTU.FTZ.AND P4, PT, R61, R73, PT ;  /* 0x000000493d00720b */ /* 0x000fe20003f9c000 */
[----:B------:R-:W-:Y:S02]  /*d0d0*/  IMAD.MOV.U32 R73, RZ, RZ, R19 ;  /* 0x000000ffff497224 */ /* 0x000fe400078e0013 */
[----:B0-----:R-:W-:-:S05]  /*d0e0*/  FMUL.FTZ R62, R62, R67 ;  /* 0x000000433e3e7220 */ /* 0x001fca0000410000 */
[----:B------:R-:W-:Y:S02]  /*d0f0*/  FSEL R62, R62, RZ, !P4 ;  /* 0x000000ff3e3e7208 */ /* 0x000fe40006000000 */
[----:B------:R-:W-:-:S03]  /*d100*/  PLOP3.LUT P4, PT, P4, PT, PT, 0x8, 0x80 ;  /* 0x000000000080781c */ /* 0x000fc6000278e170 */
[----:B------:R-:W-:Y:S01]  /*d110*/  FMUL.FTZ R61, R62, R45 ;  /* 0x0000002d3e3d7220 */ /* 0x000fe20000410000 */
[----:B------:R-:W-:-:S03]  /*d120*/  HFMA2 R62, -RZ, RZ, 0, 1.1920928955078125e-07 ;  /* 0x00000002ff3e7431 */ /* 0x000fc600000001ff */
        /* <DEDUP_REMOVED lines=10> */
.L_x_5398:
        /* <DEDUP_REMOVED lines=13> */
.L_x_5400:
[----:B------:R-:W-:Y:S05]  /*d2a0*/  BSYNC.RECONVERGENT B2 ;  /* 0x0000000000027941 */ /* 0x000fea0003800200 */
.L_x_5399:
        /* <DEDUP_REMOVED lines=61> */
.L_x_5397:
[----:B------:R-:W-:Y:S05]  /*d680*/  BSYNC.RECONVERGENT B1 ;  /* 0x0000000000017941 */ /* 0x000fea0003800200 */
.L_x_5396:
[----:B------:R-:W0:Y:S01]  /*d690*/  LDC R87, c[0x0][0x408] ;  /* 0x00010200ff577b82 */ /* 0x000e220000000800 */
[----:B------:R-:W-:Y:S01]  /*d6a0*/  I2FP.F32.U32 R74, R73 ;  /* 0x00000049004a7245 */ /* 0x000fe20000201000 */
[----:B------:R-:W-:Y:S01]  /*d6b0*/  BSSY.RECONVERGENT B1, `(.L_x_5401) ;  /* 0x0000064000017945 */ /* 0x000fe20003800200 */
[----:B------:R-:W-:Y:S02]  /*d6c0*/  SHF.L.U32 R73, R63, 0x10, RZ ;  /* 0x000000103f497819 */ /* 0x000fe400000006ff */
[----:B------:R-:W-:Y:S01]  /*d6d0*/  ISETP.NE.AND P6, PT, R62, 0x1, PT ;  /* 0x000000013e00780c */ /* 0x000fe20003fc5270 */
[----:B------:R-:W-:Y:S01]  /*d6e0*/  FFMA.FTZ R74, R74, R80, 1.1641532182693481445e-10 ;  /* 0x2f0000004a4a7423 */ /* 0x000fe20000010050 */
[----:B------:R-:W-:Y:S01]  /*d6f0*/  IMAD.MOV.U32 R80, RZ, RZ, 0x2 ;  /* 0x00000002ff507424 */ /* 0x000fe200078e00ff */
[----:B------:R-:W1:Y:S01]  /*d700*/  LDC R86, c[0x0][0x404] ;  /* 0x00010100ff567b82 */ /* 0x000e620000000800 */
[----:B------:R-:W-:-:S04]  /*d710*/  FMUL.FTZ R73, R73, UR4 ;  /* 0x0000000449497c20 */ /* 0x000fc80008410000 */
[----:B0-----:R-:W-:Y:S01]  /*d720*/  FMUL.FTZ R73, R73, R87 ;  /* 0x0000005749497220 */ /* 0x001fe20000410000 */
[----:B-1----:R-:W-:Y:S02]  /*d730*/  FSETP.GTU.FTZ.AND P5, PT, R74, R86, PT ;  /* 0x000000564a00720b */ /* 0x002fe40003fbc000 */
[----:B------:R-:W-:Y:S01]  /*d740*/  PRMT R74, R63, 0x7632, R74 ;  /* 0x000076323f4a7816 */ /* 0x000fe2000000004a */
[----:B------:R-:W-:Y:S01]  /*d750*/  IMAD.MOV.U32 R63, RZ, RZ, R19 ;  /* 0x000000ffff3f7224 */ /* 0x000fe200078e0013 */
        /* <DEDUP_REMOVED lines=12> */
.L_x_5403:
        /* <DEDUP_REMOVED lines=15> */
.L_x_5405:
[----:B------:R-:W-:Y:S05]  /*d910*/  BSYNC.RECONVERGENT B2 ;  /* 0x0000000000027941 */ /* 0x000fea0003800200 */
.L_x_5404:
        /* <DEDUP_REMOVED lines=61> */
.L_x_5402:
[----:B------:R-:W-:Y:S05]  /*dcf0*/  BSYNC.RECONVERGENT B1 ;  /* 0x0000000000017941 */ /* 0x000fea0003800200 */
.L_x_5401:
[----:B------:R-:W-:Y:S01]  /*dd00*/  HFMA2 R82, -RZ, RZ, 0.1171875, 0 ;  /* 0x2f800000ff527431 */ /* 0x000fe200000001ff */
        /* <DEDUP_REMOVED lines=13> */
.L_x_5365:
[----:B------:R-:W-:Y:S02]  /*dde0*/  SEL R83, RZ, 0x1000000, !P6 ;  /* 0x01000000ff537807 */ /* 0x000fe40007000000 */
[----:B------:R-:W-:Y:S02]  /*ddf0*/  SEL R84, RZ, 0x10000, !P5 ;  /* 0x00010000ff547807 */ /* 0x000fe40006800000 */
[----:B------:R-:W-:Y:S02]  /*de00*/  SEL R86, RZ, 0x100, !P4 ;  /* 0x00000100ff567807 */ /* 0x000fe40006000000 */
[----:B------:R-:W-:Y:S02]  /*de10*/  ISETP.NE.AND P6, PT, R78, RZ, PT ;  /* 0x000000ff4e00720c */ /* 0x000fe40003fc5270 */
[----:B------:R-:W-:Y:S02]  /*de20*/  LOP3.LUT R83, R86, R83, R84, 0xfe, !PT ;  /* 0x0000005356537212 */ /* 0x000fe400078efe54 */
[----:B------:R-:W-:Y:S01]  /*de30*/  SEL R85, RZ, 0x100, !P0 ;  /* 0x00000100ff557807 */ /* 0x000fe20004000000 */
[----:B------:R-:W0:Y:S01]  /*de40*/  LDC.64 R86, c[0x0][0x3b0] ;  /* 0x0000ec00ff567b82 */ /* 0x000e220000000a00 */
[----:B------:R-:W-:-:S02]  /*de50*/  SEL R84, RZ, 0x1, !P3 ;  /* 0x00000001ff547807 */ /* 0x000fc40005800000 */
[----:B------:R-:W-:Y:S02]  /*de60*/  SEL R78, RZ, 0x1000000, !P2 ;  /* 0x01000000ff4e7807 */ /* 0x000fe40005000000 */
[----:B------:R-:W-:Y:S02]  /*de70*/  SEL R82, RZ, 0x10000, !P1 ;  /* 0x00010000ff527807 */ /* 0x000fe40004800000 */
[----:B------:R-:W-:Y:S02]  /*de80*/  LOP3.LUT R83, R83, R84, RZ, 0xfc, !PT ;  /* 0x0000005453537212 */ /* 0x000fe400078efcff */
[----:B------:R-:W-:Y:S02]  /*de90*/  LOP3.LUT R78, R85, R78, R82, 0xfe, !PT ;  /* 0x0000004e554e7212 */ /* 0x000fe400078efe52 */
[----:B------:R-:W1:Y:S01]  /*dea0*/  LDC.64 R84, c[0x0][0x3a8] ;  /* 0x0000ea00ff547b82 */ /* 0x000e620000000a00 */
[----:B------:R-:W-:-:S04]  /*deb0*/  SEL R82, RZ, 0x1, !P6 ;  /* 0x00000001ff527807 */ /* 0x000fc80007000000 */
[----:B------:R-:W-:Y:S01]  /*dec0*/  LOP3.LUT R82, R78, R82, RZ, 0xfc, !PT ;  /* 0x000000524e527212 */ /* 0x000fe200078efcff */
[----:B------:R-:W-:Y:S02]  /*ded0*/  IMAD.MOV.U32 R78, RZ, RZ, R77 ;  /* 0x000000ffff4e7224 */ /* 0x000fe400078e004d */
[----:B0-----:R-:W-:-:S04]  /*dee0*/  IMAD.WIDE.U32 R86, R76, 0x8, R86 ;  /* 0x000000084c567825 */ /* 0x001fc800078e0056 */
[C---:B-1----:R-:W-:Y:S01]  /*def0*/  IMAD.WIDE.U32 R84, R76.reuse, 0x10, R84 ;  /* 0x000000104c547825 */ /* 0x042fe200078e0054 */
[----:B------:R-:W-:-:S04]  /*df00*/  IADD3 R76, PT, PT, R76, 0x100, RZ ;  /* 0x000001004c4c7810 */ /* 0x000fc80007ffe0ff */
[----:B------:R0:W-:Y:S04]  /*df10*/  STG.E.128 desc[UR6][R84.64], R60 ;  /* 0x0000003c54007986 */ /* 0x0001e8000c101d06 */
[----:B------:R0:W-:Y:S02]  /*df20*/  STG.E.64 desc[UR6][R86.64], R82 ;  /* 0x0000005256007986 */ /* 0x0001e4000c101b06 */
.L_x_5323:
[----:B------:R-:W-:Y:S05]  /*df30*/  BSYNC.RECONVERGENT B0 ;  /* 0x0000000000007941 */ /* 0x000fea0003800200 */
.L_x_5322:
[----:B------:R-:W-:Y:S01]  /*df40*/  ISETP.GE.U32.AND P0, PT, R0, 0x300, PT ;  /* 0x000003000000780c */ /* 0x000fe20003f06070 */
[----:B------:R-:W-:-:S12]  /*df50*/  BSSY.RECONVERGENT B0, `(.L_x_5406) ;  /* 0x000067e000007945 */ /* 0x000fd80003800200 */
[----:B------:R-:W-:Y:S05]  /*df60*/  @!P0 BRA `(.L_x_5407) ;  /* 0x0000006400f08947 */ /* 0x000fea0003800000 */
[----:B------:R-:W-:Y:S01]  /*df70*/  ISETP.NE.U32.AND P1, PT, RZ, UR10, PT ;  /* 0x0000000aff007c0c */ /* 0x000fe2000bf25070 */
[----:B------:R-:W3:Y:S03]  /*df80*/  LDC.64 R16, c[0x0][0x390] ;  /* 0x0000e400ff107b82 */ /* 0x000ee60000000a00 */
[----:B------:R-:W-:-:S13]  /*df90*/  ISETP.NE.AND.EX P1, PT, RZ, UR11, PT, P1 ;  /* 0x0000000bff007c0c */ /* 0x000fda000bf25310 */
[----:B------:R-:W4:Y:S01]  /*dfa0*/  @P1 LDC.64 R14, c[0x0][0x3a0] ;  /* 0x0000e800ff0e1b82 */ /* 0x000f220000000a00 */
[----:B---3--:R-:W-:-:S05]  /*dfb0*/  IMAD.WIDE.U32 R16, R76, 0x10, R16 ;  /* 0x000000104c107825 */ /* 0x008fca00078e0010 */
[----:B01----:R0:W5:Y:S01]  /*dfc0*/  LDG.E.128 R60, desc[UR6][R16.64] ;  /* 0x00000006103c7981 */ /* 0x003162000c1e1d00 */
[----:B----4-:R-:W-:-:S05]  /*dfd0*/  @P1 IMAD.WIDE.U32 R14, R76, 0x10, R14 ;  /* 0x000000104c0e1825 */ /* 0x010fca00078e000e */
        /* <DEDUP_REMOVED lines=18> */
.L_x_5411:
        /* <DEDUP_REMOVED lines=13> */
.L_x_5413:
[----:B------:R-:W-:Y:S05]  /*e1d0*/  BSYNC.RECONVERGENT B2 ;  /* 0x0000000000027941 */ /* 0x000fea0003800200 */
.L_x_5412:
        /* <DEDUP_REMOVED lines=61> */
.L_x_5410:
[----:B------:R-:W-:Y:S05]  /*e5b0*/  BSYNC.RECONVERGENT B1 ;  /* 0x0000000000017941 */ /* 0x000fea0003800200 */
.L_x_5409:
[----:B------:R-:W0:Y:S01]  /*e5c0*/  LDC R82, c[0x0][0x408] ;  /* 0x00010200ff527b82 */ /* 0x000e220000000800 */
[----:B------:R-:W-:Y:S01]  /*e5d0*/  I2FP.F32.U32 R14, R14 ;  /* 0x0000000e000e7245 */ /* 0x000fe20000201000 */
[----:B------:R-:W-:Y:S02]  /*e5e0*/  HFMA2 R87, -RZ, RZ, 0.1171875, 0 ;  /* 0x2f800000ff577431 */ /* 0x000fe400000001ff */
[----:B-----5:R-:W-:Y:S01]  /*e5f0*/  IMAD.U32 R15, R60, 0x10000, RZ ;  /* 0x000100003c0f7824 */ /* 0x020fe200078e00ff */
[----:B------:R-:W-:Y:S01]  /*e600*/  ISETP.NE.AND P2, PT, R16, 0x1, PT ;  /* 0x000000011000780c */ /* 0x000fe20003f45270 */
[----:B------:R-:W-:Y:S01]  /*e610*/  BSSY.RECONVERGENT B1, `(.L_x_5414) ;  /* 0x0000062000017945 */ /* 0x000fe20003800200 */
[----:B------:R-:W-:Y:S02]  /*e620*/  IMAD.MOV.U32 R17, RZ, RZ, R19 ;  /* 0x000000ffff117224 */ /* 0x000fe400078e0013 */
[----:B------:R-:W-:Y:S01]  /*e630*/  FFMA.FTZ R14, R14, R87, 1.1641532182693481445e-10 ;  /* 0x2f0000000e0e7423 */ /* 0x000fe20000010057 */
[----:B------:R-:W1:Y:S01]  /*e640*/  LDC R75, c[0x0][0x404] ;  /* 0x00010100ff4b7b82 */ /* 0x000e620000000800 */
[----:B------:R-:W-:-:S04]  /*e650*/  FMUL.FTZ R15, R15, UR4 ;  /* 0x000000040f0f7c20 */ /* 0x000fc80008410000 */
[----:B0-----:R-:W-:Y:S01]  /*e660*/  FMUL.FTZ R15, R15, R82 ;  /* 0x000000520f0f7220 */ /* 0x001fe20000410000 */
[----:B-1----:R-:W-:Y:S01]  /*e670*/  FSETP.GTU.FTZ.AND P1, PT, R14, R75, PT ;  /* 0x0000004b0e00720b */ /* 0x002fe20003f3c000 */
[----:B------:R-:W-:-:S03]  /*e680*/  IMAD.U32 R14, R20, 0x10000, RZ ;  /* 0x00010000140e7824 */ /* 0x000fc600078e00ff */
[----:B------:R-:W-:Y:S02]  /*e690*/  FSEL R15, R15, RZ, !P1 ;  /* 0x000000ff0f0f7208 */ /* 0x000fe40004800000 */
[----:B------:R-:W-:-:S03]  /*e6a0*/  PLOP3.LUT P1, PT, P1, PT, PT, 0x8, 0x80 ;  /* 0x000000000080781c */ /* 0x000fc60000f2e170 */
[----:B------:R-:W-:Y:S01]  /*e6b0*/  FFMA.FTZ R14, R15, R28, R14 ;  /* 0x0000001c0f0e7223 */ /* 0x000fe2000001000e */
[----:B------:R-:W-:Y:S01]  /*e6c0*/  PRMT R15, R60, 0x7632, R15 ;  /* 0x000076323c0f7816 */ /* 0x000fe2000000000f */
[----:B------:R-:W-:Y:S01]  /*e6d0*/  HFMA2 R60, -RZ, RZ, 0, 1.1920928955078125e-07 ;  /* 0x00000002ff3c7431 */ /* 0x000fe200000001ff */
        /* <DEDUP_REMOVED lines=10> */
.L_x_5416:
        /* <DEDUP_REMOVED lines=13> */
.L_x_5418:
[----:B------:R-:W-:Y:S05]  /*e850*/  BSYNC.RECONVERGENT B2 ;  /* 0x0000000000027941 */ /* 0x000fea0003800200 */
.L_x_5417:
        /* <DEDUP_REMOVED lines=61> */
.L_x_5415:
[----:B------:R-:W-:Y:S05]  /*ec30*/  BSYNC.RECONVERGENT B1 ;  /* 0x0000000000017941 */ /* 0x000fea0003800200 */
.L_x_5414:
[----:B------:R-:W-:Y:S01]  /*ec40*/  I2FP.F32.U32 R16, R17 ;  /* 0x0000001100107245 */ /* 0x000fe20000201000 */
[----:B------:R-:W-:Y:S01]  /*ec50*/  IMAD.U32 R15, R15, 0x10000, RZ ;  /* 0x000100000f0f7824 */ /* 0x000fe200078e00ff */
[----:B------:R-:W-:Y:S01]  /*ec60*/  ISETP.NE.AND P2, PT, R60, 0x1, PT ;  /* 0x000000013c00780c */ /* 0x000fe20003f45270 */
[----:B------:R-:W-:Y:S01]  /*ec70*/  BSSY.RECONVERGENT B1, `(.L_x_5419) ;  /* 0x0000061000017945 */ /* 0x000fe20003800200 */
[----:B------:R-:W-:Y:S01]  /*ec80*/  PRMT R17, R20, 0x7632, R17 ;  /* 0x0000763214117816 */ /* 0x000fe20000000011 */
[----:B------:R-:W-:Y:S01]  /*ec90*/  FFMA.FTZ R16, R16, R87, 1.1641532182693481445e-10 ;  /* 0x2f00000010107423 */ /* 0x000fe20000010057 */
[----:B------:R-:W-:Y:S01]  /*eca0*/  FMUL.FTZ R15, R15, UR4 ;  /* 0x000000040f0f7c20 */ /* 0x000fe20008410000 */
[----:B------:R-:W-:Y:S01]  /*ecb0*/  IMAD.MOV.U32 R68, RZ, RZ, 0x2 ;  /* 0x00000002ff447424 */ /* 0x000fe200078e00ff */
[----:B------:R-:W-:Y:S02]  /*ecc0*/  SHF.L.U32 R17, R17, 0x10, RZ ;  /* 0x0000001011117819 */ /* 0x000fe400000006ff */
[----:B------:R-:W-:Y:S01]  /*ecd0*/  FMUL.FTZ R15, R15, R82 ;  /* 0x000000520f0f7220 */ /* 0x000fe20000410000 */
[----:B------:R-:W-:-:S04]  /*ece0*/  FSETP.GTU.FTZ.AND P1, PT, R16, R75, PT ;  /* 0x0000004b1000720b */ /* 0x000fc80003f3c000 */
        /* <DEDUP_REMOVED lines=14> */
.L_x_5421:
        /* <DEDUP_REMOVED lines=13> */
.L_x_5423:
[----:B------:R-:W-:Y:S05]  /*eea0*/  BSYNC.RECONVERGENT B2 ;  /* 0x0000000000027941 */ /* 0x000fea0003800200 */
.L_x_5422:
        /* <DEDUP_REMOVED lines=61> */
.L_x_5420:
[----:B------:R-:W-:Y:S05]  /*f280*/  BSYNC.RECONVERGENT B1 ;  /* 0x0000000000017941 */ /* 0x000fea0003800200 */
.L_x_5419:
        /* <DEDUP_REMOVED lines=24> */
.L_x_5426:
        /* <DEDUP_REMOVED lines=13> */
.L_x_5428:
[----:B------:R-:W-:Y:S05]  /*f4e0*/  BSYNC.RECONVERGENT B2 ;  /* 0x0000000000027941 */ /* 0x000fea0003800200 */
.L_x_5427:
        /* <DEDUP_REMOVED lines=61> */
.L_x_5425:
[----:B------:R-:W-:Y:S05]  /*f8c0*/  BSYNC.RECONVERGENT B1 ;  /* 0x0000000000017941 */ /* 0x000fea0003800200 */
.L_x_5424:
[----:B------:R-:W-:Y:S01]  /*f8d0*/  I2FP.F32.U32 R68, R61 ;  /* 0x0000003d00447245 */ /* 0x000fe20000201000 */
[----:B------:R-:W-:Y:S01]  /*f8e0*/  IMAD.U32 R61, R17, 0x10000, RZ ;  /* 0x00010000113d7824 */ /* 0x000fe200078e00ff */
[----:B------:R-:W-:Y:S01]  /*f8f0*/  ISETP.NE.AND P3, PT, R60, 0x1, PT ;  /* 0x000000013c00780c */ /* 0x000fe20003f65270 */
[----:B------:R-:W-:Y:S01]  /*f900*/  BSSY.RECONVERGENT B1, `(.L_x_5429) ;  /* 0x0000060000017945 */ /* 0x000fe20003800200 */
[----:B------:R-:W-:Y:S01]  /*f910*/  MOV R69, 0x2 ;  /* 0x0000000200457802 */ /* 0x000fe20000000f00 */
[----:B------:R-:W-:Y:S01]  /*f920*/  FFMA.FTZ R17, R68, R87, 1.1641532182693481445e-10 ;  /* 0x2f00000044117423 */ /* 0x000fe20000010057 */
[----:B------:R-:W-:Y:S01]  /*f930*/  FMUL.FTZ R68, R61, UR4 ;  /* 0x000000043d447c20 */ /* 0x000fe20008410000 */
[----:B------:R-:W-:-:S03]  /*f940*/  PRMT R61, R21, 0x7632, R61 ;  /* 0x00007632153d7816 */ /* 0x000fc6000000003d */
[----:B------:R-:W-:Y:S01]  /*f950*/  FMUL.FTZ R68, R68, R82 ;  /* 0x0000005244447220 */ /* 0x000fe20000410000 */
[----:B------:R-:W-:Y:S01]  /*f960*/  FSETP.GTU.FTZ.AND P2, PT, R17, R75, PT ;  /* 0x0000004b1100720b */ /* 0x000fe20003f5c000 */
[----:B------:R-:W-:Y:S02]  /*f970*/  IMAD.U32 R17, R61, 0x10000, RZ ;  /* 0x000100003d117824 */ /* 0x000fe400078e00ff */
        /* <DEDUP_REMOVED lines=13> */
.L_x_5431:
        /* <DEDUP_REMOVED lines=13> */
.L_x_5433:
[----:B------:R-:W-:Y:S05]  /*fb20*/  BSYNC.RECONVERGENT B2 ;  /* 0x0000000000027941 */ /* 0x000fea0003800200 */
.L_x_5432:
        /* <DEDUP_REMOVED lines=61> */
.L_x_5430:
[----:B------:R-:W-:Y:S05]  /*ff00*/  BSYNC.RECONVERGENT B1 ;  /* 0x0000000000017941 */ /* 0x000fea0003800200 */
.L_x_5429:
[----:B------:R-:W-:Y:S01]  /*ff10*/  I2FP.F32.U32 R61, R61 ;  /* 0x0000003d003d7245 */ /* 0x000fe20000201000 */
[----:B------:R-:W-:Y:S01]  /*ff20*/  IMAD.U32 R68, R62, 0x10000, RZ ;  /* 0x000100003e447824 */ /* 0x000fe200078e00ff */
[----:B------:R-:W-:Y:S01]  /*ff30*/  ISETP.NE.AND P4, PT, R69, 0x1, PT ;  /* 0x000000014500780c */ /* 0x000fe20003f85270 */
[----:B------:R-:W-:Y:S01]  /*ff40*/  BSSY.RECONVERGENT B1, `(.L_x_5434) ;  /* 0x0000061000017945 */ /* 0x000fe20003800200 */
[----:B------:R-:W-:Y:S01]  /*ff50*/  SHF.L.U32 R60, R22, 0x10, RZ ;  /* 0x00000010163c7819 */ /* 0x000fe200000006ff */
[----:B------:R-:W-:Y:S01]  /*ff60*/  FFMA.FTZ R61, R61, R87, 1.1641532182693481445e-10 ;  /* 0x2f0000003d3d7423 */ /* 0x000fe20000010057 */
[----:B------:R-:W-:Y:S01]  /*ff70*/  FMUL.FTZ R68, R68, UR4 ;  /* 0x0000000444447c20 */ /* 0x000fe20008410000 */
[----:B------:R-:W-:-:S03]  /*ff80*/  PRMT R62, R62, 0x7632, R62 ;  /* 0x000076323e3e7816 */ /* 0x000fc6000000003e */
[----:B------:R-:W-:Y:S01]  /*ff90*/  FMUL.FTZ R68, R68, R82 ;  /* 0x0000005244447220 */ /* 0x000fe20000410000 */
[----:B------:R-:W-:Y:S01]  /*ffa0*/  FSETP.GTU.FTZ.AND P3, PT, R61, R75, PT ;  /* 0x0000004b3d00720b */ /* 0x000fe20003f7c000 */
[----:B------:R-:W-:Y:S02]  /*ffb0*/  IMAD.MOV.U32 R75, RZ, RZ, 0x2 ;  /* 0x00000002ff4b7424 */ /* 0x000fe400078e00ff */
[----:B------:R-:W-:Y:S01]  /*ffc0*/  IMAD.MOV.U32 R61, RZ, RZ, R19 ;  /* 0x000000ffff3d7224 */ /* 0x000fe200078e0013 */
        /* <DEDUP_REMOVED lines=13> */
.L_x_5436:
        /* <DEDUP_REMOVED lines=13> */
.L_x_5438:
[----:B------:R-:W-:Y:S05]  /*10170*/  BSYNC.RECONVERGENT B2 ;  /* 0x0000000000027941 */ /* 0x000fea0003800200 */
.L_x_5437:
        /* <DEDUP_REMOVED lines=61> */
.L_x_5435:
[----:B------:R-:W-:Y:S05]  /*10550*/  BSYNC.RECONVERGENT B1 ;  /* 0x0000000000017941 */ /* 0x000fea0003800200 */
.L_x_5434:
[----:B------:R-:W0:Y:S01]  /*10560*/  LDC R81, c[0x0][0x408] ;  /* 0x00010200ff517b82 */ /* 0x000e220000000800 */
[----:B------:R-:W-:Y:S01]  /*10570*/  I2FP.F32.U32 R61, R61 ;  /* 0x0000003d003d7245 */ /* 0x000fe20000201000 */
[----:B------:R-:W-:Y:S01]  /*10580*/  IMAD.U32 R69, R62, 0x10000, RZ ;  /* 0x000100003e457824 */ /* 0x000fe200078e00ff */
[----:B------:R-:W-:Y:S01]  /*10590*/  ISETP.NE.AND P5, PT, R75, 0x1, PT ;  /* 0x000000014b00780c */ /* 0x000fe20003fa5270 */
[----:B------:R-:W-:Y:S01]  /*105a0*/  BSSY.RECONVERGENT B1, `(.L_x_5439) ;  /* 0x0000062000017945 */ /* 0x000fe20003800200 */
[----:B------:R-:W-:Y:S01]  /*105b0*/  PRMT R62, R22, 0x7632, R62 ;  /* 0x00007632163e7816 */ /* 0x000fe2000000003e */
[----:B------:R-:W-:Y:S01]  /*105c0*/  FFMA.FTZ R61, R61, R87, 1.1641532182693481445e-10 ;  /* 0x2f0000003d3d7423 */ /* 0x000fe20000010057 */
[----:B------:R-:W-:Y:S01]  /*105d0*/  FMUL.FTZ R69, R69, UR4 ;  /* 0x0000000445457c20 */ /* 0x000fe20008410000 */
[----:B------:R-:W1:Y:S01]  /*105e0*/  LDC R80, c[0x0][0x404] ;  /* 0x00010100ff507b82 */ /* 0x000e620000000800 */
[----:B------:R-:W-:Y:S02]  /*105f0*/  SHF.L.U32 R62, R62, 0x10, RZ ;  /* 0x000000103e3e7819 */ /* 0x000fe400000006ff */
[----:B0-----:R-:W-:Y:S01]  /*10600*/  FMUL.FTZ R69, R69, R81 ;  /* 0x0000005145457220 */ /* 0x001fe20000410000 */
[----:B------:R-:W-:Y:S01]  /*10610*/  IMAD.MOV.U32 R81, RZ, RZ, 0x2 ;  /* 0x00000002ff517424 */ /* 0x000fe200078e00ff */
[----:B-1----:R-:W-:-:S04]  /*10620*/  FSETP.GTU.FTZ.AND P4, PT, R61, R80, PT ;  /* 0x000000503d00720b */ /* 0x002fc80003f9c000 */
        /* <DEDUP_REMOVED lines=14> */
.L_x_5441:
        /* <DEDUP_REMOVED lines=13> */
.L_x_5443:
[----:B------:R-:W-:Y:S05]  /*107e0*/  BSYNC.RECONVERGENT B2 ;  /* 0x0000000000027941 */ /* 0x000fea0003800200 */
.L_x_5442:
        /* <DEDUP_REMOVED lines=61> */
.L_x_5440:
[----:B------:R-:W-:Y:S05]  /*10bc0*/  BSYNC.RECONVERGENT B1 ;  /* 0x0000000000017941 */ /* 0x000fea0003800200 */
.L_x_5439:
[----:B------:R-:W0:Y:S01]  /*10bd0*/  LDC R82, c[0x0][0x408] ;  /* 0x00010200ff527b82 */ /* 0x000e220000000800 */
[----:B------:R-:W-:Y:S01]  /*10be0*/  I2FP.F32.U32 R62, R62 ;  /* 0x0000003e003e7245 */ /* 0x000fe20000201000 */
[----:B------:R-:W-:Y:S01]  /*10bf0*/  IMAD.U32 R80, R63, 0x10000, RZ ;  /* 0x000100003f507824 */ /* 0x000fe200078e00ff */
[----:B------:R-:W-:Y:S01]  /*10c00*/  ISETP.NE.AND P6, PT, R81, 0x1, PT ;  /* 0x000000015100780c */ /* 0x000fe20003fc5270 */
[----:B------:R-:W-:Y:S01]  /*10c10*/  BSSY.RECONVERGENT B1, `(.L_x_5444) ;  /* 0x0000063000017945 */ /* 0x000fe20003800200 */
[----:B------:R-:W-:Y:S01]  /*10c20*/  SHF.L.U32 R75, R23, 0x10, RZ ;  /* 0x00000010174b7819 */ /* 0x000fe200000006ff */
[----:B------:R-:W-:Y:S01]  /*10c30*/  FFMA.FTZ R62, R62, R87, 1.1641532182693481445e-10 ;  /* 0x2f0000003e3e7423 */ /* 0x000fe20000010057 */
[----:B------:R-:W-:Y:S01]  /*10c40*/  FMUL.FTZ R80, R80, UR4 ;  /* 0x0000000450507c20 */ /* 0x000fe20008410000 */
[----:B------:R-:W1:Y:S01]  /*10c50*/  LDC R85, c[0x0][0x404] ;  /* 0x00010100ff557b82 */ /* 0x000e620000000800 */
[----:B------:R-:W-:Y:S02]  /*10c60*/  PRMT R84, R63, 0x7632, R84 ;  /* 0x000076323f547816 */ /* 0x000fe40000000054 */
[----:B0-----:R-:W-:Y:S01]  /*10c70*/  FMUL.FTZ R80, R80, R82 ;  /* 0x0000005250507220 */ /* 0x001fe20000410000 */
[----:B-1----:R-:W-:-:S02]  /*10c80*/  FSETP.GTU.FTZ.AND P5, PT, R62, R85, PT ;  /* 0x000000553e00720b */ /* 0x002fc40003fbc000 */
        /* <DEDUP_REMOVED lines=14> */
.L_x_5446:
        /* <DEDUP_REMOVED lines=15> */
.L_x_5448:
[----:B------:R-:W-:Y:S05]  /*10e60*/  BSYNC.RECONVERGENT B2 ;  /* 0x0000000000027941 */ /* 0x000fea0003800200 */
.L_x_5447:
        /* <DEDUP_REMOVED lines=61> */
.L_x_5445:
[----:B------:R-:W-:Y:S05]  /*11240*/  BSYNC.RECONVERGENT B1 ;  /* 0x0000000000017941 */ /* 0x000fea0003800200 */
.L_x_5444:
[----:B------:R-:W0:Y:S01]  /*11250*/  LDC R81, c[0x0][0x408] ;  /* 0x00010200ff517b82 */ /* 0x000e220000000800 */
[----:B------:R-:W-:Y:S02]  /*11260*/  I2FP.F32.U32 R62, R62 ;  /* 0x0000003e003e7245 */ /* 0x000fe40000201000 */
[----:B------:R-:W-:Y:S02]  /*11270*/  SHF.L.U32 R84, R84, 0x10, RZ ;  /* 0x0000001054547819 */ /* 0x000fe400000006ff */
[----:B------:R-:W-:Y:S01]  /*11280*/  PRMT R63, R23, 0x7632, R63 ;  /* 0x00007632173f7816 */ /* 0x000fe2000000003f */
[----:B------:R-:W-:Y:S02]  /*11290*/  FFMA.FTZ R62, R62, R87, 1.1641532182693481445e-10 ;  /* 0x2f0000003e3e7423 */ /* 0x000fe40000010057 */
[----:B------:R-:W-:Y:S02]  /*112a0*/  FMUL.FTZ R84, R84, UR4 ;  /* 0x0000000454547c20 */ /* 0x000fe40008410000 */
[----:B------:R-:W-:Y:S01]  /*112b0*/  IMAD.U32 R63, R63, 0x10000, RZ ;  /* 0x000100003f3f7824 */ /* 0x000fe200078e00ff */
[----:B------:R-:W-:-:S02]  /*112c0*/  FSETP.GTU.FTZ.AND P6, PT, R62, R85, PT ;  /* 0x000000553e00720b */ /* 0x000fc40003fdc000 */
[----:B------:R-:W-:Y:S02]  /*112d0*/  F2FP.BF16.F32.PACK_AB R62, R61, R60 ;  /* 0x0000003c3d3e723e */ /* 0x000fe400000010ff */
[----:B------:R-:W-:Y:S02]  /*112e0*/  F2FP.BF16.F32.PACK_AB R61, R17, R16 ;  /* 0x00000010113d723e */ /* 0x000fe400000010ff */
[----:B------:R-:W-:Y:S01]  /*112f0*/  F2FP.BF16.F32.PACK_AB R60, R15, R14 ;  /* 0x0000000e0f3c723e */ /* 0x000fe200000010ff */
[----:B0-----:R-:W-:-:S05]  /*11300*/  FMUL.FTZ R84, R84, R81 ;  /* 0x0000005154547220 */ /* 0x001fca0000410000 */
[----:B------:R-:W-:Y:S02]  /*11310*/  FSEL R84, R84, RZ, !P6 ;  /* 0x000000ff54547208 */ /* 0x000fe40007000000 */
[----:B------:R-:W-:-:S03]  /*11320*/  PLOP3.LUT P6, PT, P6, PT, PT, 0x8, 0x80 ;  /* 0x000000000080781c */ /* 0x000fc600037ce170 */
[----:B------:R-:W-:-:S05]  /*11330*/  FFMA.FTZ R81, R84, R27, R63 ;  /* 0x0000001b54517223 */ /* 0x000fca000001003f */
[----:B------:R-:W-:Y:S01]  /*11340*/  F2FP.BF16.F32.PACK_AB R63, R81, R75 ;  /* 0x0000004b513f723e */ /* 0x000fe200000010ff */
[----:B------:R-:W-:Y:S06]  /*11350*/  BRA `(.L_x_5449) ;  /* 0x0000003000a07947 */ /* 0x000fec0003800000 */
.L_x_5408:
[----:B------:R-:W-:Y:S01]  /*11360*/  ISETP.NE.AND P1, PT, R80, 0x1, PT ;  /* 0x000000015000780c */ /* 0x000fe20003f25270 */
[----:B------:R-:W-:Y:S01]  /*11370*/  BSSY.RECONVERGENT B1, `(.L_x_5450) ;  /* 0x000005a000017945 */ /* 0x000fe20003800200 */
[----:B0-----:R-:W-:Y:S02]  /*11380*/  HFMA2 R16, -RZ, RZ, 0, 1.1920928955078125e-07 ;  /* 0x00000002ff107431 */ /* 0x001fe400000001ff */
        /* <DEDUP_REMOVED lines=13> */
.L_x_5452:
        /* <DEDUP_REMOVED lines=13> */
.L_x_5454:
[----:B------:R-:W-:Y:S05]  /*11530*/  BSYNC.RECONVERGENT B2 ;  /* 0x0000000000027941 */ /* 0x000fea0003800200 */
.L_x_5453:
        /* <DEDUP_REMOVED lines=61> */
.L_x_5451:
[----:B------:R-:W-:Y:S05]  /*11910*/  BSYNC.RECONVERGENT B1 ;  /* 0x0000000000017941 */ /* 0x000fea0003800200 */
.L_x_5450:
        /* <DEDUP_REMOVED lines=16> */
[----:B------:R-:W-:Y:S01]  /*11a20*/  HFMA2 R60, -RZ, RZ, 0, 1.1920928955078125e-07 ;  /* 0x00000002ff3c7431 */ /* 0x000fe200000001ff */
        /* <DEDUP_REMOVED lines=10> */
.L_x_5457:
        /* <DEDUP_REMOVED lines=13> */
.L_x_5459:
[----:B------:R-:W-:Y:S05]  /*11ba0*/  BSYNC.RECONVERGENT B2 ;  /* 0x0000000000027941 */ /* 0x000fea0003800200 */
.L_x_5458:
        /* <DEDUP_REMOVED lines=61> */
.L_x_5456:
[----:B------:R-:W-:Y:S05]  /*11f80*/  BSYNC.RECONVERGENT B1 ;  /* 0x0000000000017941 */ /* 0x000fea0003800200 */
.L_x_5455:
[----:B------:R-:W-:Y:S01]  /*11f90*/  I2FP.F32.U32 R16, R17 ;  /* 0x0000001100107245 */ /* 0x000fe20000201000 */
[----:B------:R-:W-:Y:S01]  /*11fa0*/  IMAD.U32 R15, R15, 0x10000, RZ ;  /* 0x000100000f0f7824 */ /* 0x000fe200078e00ff */
[----:B------:R-:W-:Y:S01]  /*11fb0*/  ISETP.NE.AND P2, PT, R60, 0x1, PT ;  /* 0x000000013c00780c */ /* 0x000fe20003f45270 */
[----:B------:R-:W-:Y:S01]  /*11fc0*/  BSSY.RECONVERGENT B1, `(.L_x_5460) ;  /* 0x000005f000017945 */ /* 0x000fe20003800200 */
[----:B------:R-:W-:Y:S02]  /*11fd0*/  IMAD.MOV.U32 R17, RZ, RZ, R19 ;  /* 0x000000ffff117224 */ /* 0x000fe400078e0013 */
[----:B------:R-:W-:Y:S01]  /*11fe0*/  FFMA.FTZ R16, R16, R82, 1.1641532182693481445e-10 ;  /* 0x2f00000010107423 */ /* 0x000fe20000010052 */
[----:B------:R-:W-:-:S04]  /*11ff0*/  FMUL.FTZ R68, R15, UR4 ;  /* 0x000000040f447c20 */ /* 0x000fc80008410000 */
[----:B------:R-:W-:Y:S01]  /*12000*/  FMUL.FTZ R68, R68, R87 ;  /* 0x0000005744447220 */ /* 0x000fe20000410000 */
[----:B------:R-:W-:-:S04]  /*12010*/  FSETP.GTU.FTZ.AND P1, PT, R16, R75, PT ;  /* 0x0000004b1000720b */ /* 0x000fc80003f3c000 */
[----:B------:R-:W-:Y:S02]  /*12020*/  FSEL R68, R68, RZ, !P1 ;  /* 0x000000ff44447208 */ /* 0x000fe40004800000 */
[----:B------:R-:W-:-:S03]  /*12030*/  PLOP3.LUT P1, PT, P1, PT, PT, 0x8, 0x80 ;  /* 0x000000000080781c */ /* 0x000fc60000f2e170 */
[----:B------:R-:W-:Y:S01]  /*12040*/  FMUL.FTZ R15, R68, R29 ;  /* 0x0000001d440f7220 */ /* 0x000fe20000410000 */
[----:B------:R-:W-:Y:S01]  /*12050*/  HFMA2 R68, -RZ, RZ, 0, 1.1920928955078125e-07 ;  /* 0x00000002ff447431 */ /* 0x000fe200000001ff */
[----:B------:R-:W-:Y:S01]  /*12060*/  P2R R78, PR, RZ, 0x2 ;  /* 0x00000002ff4e7803 */ /* 0x000fe20000000000 */
        /* <DEDUP_REMOVED lines=9> */
.L_x_5462:
        /* <DEDUP_REMOVED lines=13> */
.L_x_5464:
[----:B------:R-:W-:Y:S05]  /*121d0*/  BSYNC.RECONVERGENT B2 ;  /* 0x0000000000027941 */ /* 0x000fea0003800200 */
.L_x_5463:
        /* <DEDUP_REMOVED lines=61> */
.L_x_5461:
[----:B------:R-:W-:Y:S05]  /*125b0*/  BSYNC.RECONVERGENT B1 ;  /* 0x0000000000017941 */ /* 0x000fea0003800200 */
.L_x_5460:
[----:B------:R-:W-:Y:S01]  /*125c0*/  I2FP.F32.U32 R16, R17 ;  /* 0x0000001100107245 */ /* 0x000fe20000201000 */
[----:B------:R-:W-:Y:S01]  /*125d0*/  IMAD.U32 R17, R61, 0x10000, RZ ;  /* 0x000100003d117824 */ /* 0x000fe200078e00ff */
[----:B------:R-:W-:Y:S01]  /*125e0*/  ISETP.NE.AND P2, PT, R68, 0x1, PT ;  /* 0x000000014400780c */ /* 0x000fe20003f45270 */
[----:B------:R-:W-:Y:S02]  /*125f0*/  BSSY.RECONVERGENT B1, `(.L_x_5465) ;  /* 0x000005f000017945 */ /* 0x000fe40003800200 */
[----:B------:R-:W-:Y:S01]  /*12600*/  FFMA.FTZ R16, R16, R82, 1.1641532182693481445e-10 ;  /* 0x2f00000010107423 */ /* 0x000fe20000010052 */
[----:B------:R-:W-:-:S04]  /*12610*/  FMUL.FTZ R60, R17, UR4 ;  /* 0x00000004113c7c20 */ /* 0x000fc80008410000 */
[----:B------:R-:W-:Y:S01]  /*12620*/  FMUL.FTZ R17, R60, R87 ;  /* 0x000000573c117220 */ /* 0x000fe20000410000 */
[----:B------:R-:W-:Y:S01]  /*12630*/  FSETP.GTU.FTZ.AND P1, PT, R16, R75, PT ;  /* 0x0000004b1000720b */ /* 0x000fe20003f3c000 */
[----:B------:R-:W-:-:S03]  /*12640*/  HFMA2 R60, -RZ, RZ, 0, 1.1920928955078125e-07 ;  /* 0x00000002ff3c7431 */ /* 0x000fc600000001ff */
        /* <DEDUP_REMOVED lines=14> */
.L_x_5467:
        /* <DEDUP_REMOVED lines=13> */
.L_x_5469:
[----:B------:R-:W-:Y:S05]  /*12800*/  BSYNC.RECONVERGENT B2 ;  /* 0x0000000000027941 */ /* 0x000fea0003800200 */
.L_x_5468:
        /* <DEDUP_REMOVED lines=61> */
.L_x_5466:
[----:B------:R-:W-:Y:S05]  /*12be0*/  BSYNC.RECONVERGENT B1 ;  /* 0x0000000000017941 */ /* 0x000fea0003800200 */
.L_x_5465:
[----:B------:R-:W-:Y:S01]  /*12bf0*/  I2FP.F32.U32 R61, R61 ;  /* 0x0000003d003d7245 */ /* 0x000fe20000201000 */
[----:B------:R-:W-:Y:S01]  /*12c00*/  IMAD.U32 R68, R17, 0x10000, RZ ;  /* 0x0001000011447824 */ /* 0x000fe200078e00ff */
[----:B------:R-:W-:Y:S01]  /*12c10*/  ISETP.NE.AND P3, PT, R60, 0x1, PT ;  /* 0x000000013c00780c */ /* 0x000fe20003f65270 */
[----:B------:R-:W-:Y:S01]  /*12c20*/  BSSY.RECONVERGENT B1, `(.L_x_5470) ;  /* 0x000005e000017945 */ /* 0x000fe20003800200 */
[----:B------:R-:W-:Y:S01]  /*12c30*/  MOV R69, 0x2 ;  /* 0x0000000200457802 */ /* 0x000fe20000000f00 */
[----:B------:R-:W-:Y:S01]  /*12c40*/  FFMA.FTZ R17, R61, R82, 1.1641532182693481445e-10 ;  /* 0x2f0000003d117423 */ /* 0x000fe20000010052 */
[----:B------:R-:W-:Y:S01]  /*12c50*/  FMUL.FTZ R68, R68, UR4 ;  /* 0x0000000444447c20 */ /* 0x000fe20008410000 */
[----:B------:R-:W-:-:S03]  /*12c60*/  IMAD.MOV.U32 R61, RZ, RZ, R19 ;  /* 0x000000ffff3d7224 */ /* 0x000fc600078e0013 */
        /* <DEDUP_REMOVED lines=14> */
.L_x_5472:
        /* <DEDUP_REMOVED lines=13> */
.L_x_5474:
[----:B------:R-:W-:Y:S05]  /*12e20*/  BSYNC.RECONVERGENT B2 ;  /* 0x0000000000027941 */ /* 0x000fea0003800200 */
.L_x_5473:
        /* <DEDUP_REMOVED lines=61> */
.L_x_5471:
[----:B------:R-:W-:Y:S05]  /*13200*/  BSYNC.RECONVERGENT B1 ;  /* 0x0000000000017941 */ /* 0x000fea0003800200 */
.L_x_5470:
[----:B------:R-:W-:Y:S01]  /*13210*/  I2FP.F32.U32 R60, R61 ;  /* 0x0000003d003c7245 */ /* 0x000fe20000201000 */
[C---:B------:R-:W-:Y:S01]  /*13220*/  IMAD.U32 R61, R62.reuse, 0x10000, RZ ;  /* 0x000100003e3d7824 */ /* 0x040fe200078e00ff */
[----:B------:R-:W-:Y:S01]  /*13230*/  ISETP.NE.AND P4, PT, R69, 0x1, PT ;  /* 0x000000014500780c */ /* 0x000fe20003f85270 */
[----:B------:R-:W-:Y:S01]  /*13240*/  BSSY.RECONVERGENT B1, `(.L_x_5475) ;  /* 0x0000060000017945 */ /* 0x000fe20003800200 */
[----:B------:R-:W-:Y:S01]  /*13250*/  PRMT R62, R62, 0x7632, R62 ;  /* 0x000076323e3e7816 */ /* 0x000fe2000000003e */
        /* <DEDUP_REMOVED lines=19> */
.L_x_5477:
        /* <DEDUP_REMOVED lines=13> */
.L_x_5479:
[----:B------:R-:W-:Y:S05]  /*13460*/  BSYNC.RECONVERGENT B2 ;  /* 0x0000000000027941 */ /* 0x000fea0003800200 */
.L_x_5478:
        /* <DEDUP_REMOVED lines=58> */
[----:B------:R-:W-:Y:S01]  /*13810*/  MOV R77, R80 ;  /* 0x00000050004d7202 */ /* 0x000fe20000000f00 */
[----:B------:R-:W-:Y:S01]  /*13820*/  IMAD.MOV.U32 R80, RZ, RZ, RZ ;  /* 0x000000ffff507224 */ /* 0x000fe200078e00ff */
[----:B------:R-:W-:-:S07]  /*13830*/  LOP3.LUT R79, R82, UR18, R81, 0x96, !PT ;  /* 0x00000012524f7c12 */ /* 0x000fce000f8e9651 */
.L_x_5476:
[----:B------:R-:W-:Y:S05]  /*13840*/  BSYNC.RECONVERGENT B1 ;  /* 0x0000000000017941 */ /* 0x000fea0003800200 */
.L_x_5475:
[----:B------:R-:W-:Y:S01]  /*13850*/  HFMA2 R69, -RZ, RZ, 0.1171875, 0 ;  /* 0x2f800000ff457431 */ /* 0x000fe200000001ff */
        /* <DEDUP_REMOVED lines=8> */
[----:B------:R-:W-:-:S03]  /*138e0*/  IMAD.MOV.U32 R75, RZ, RZ, R19 ;  /* 0x000000ffff4b7224 */ /* 0x000fc600078e0013 */
[----:B------:R-:W-:Y:S02]  /*138f0*/  FSEL R61, R62, RZ, !P4 ;  /* 0x000000ff3e3d7208 */ /* 0x000fe40006000000 */
[----:B------:R-:W-:Y:S02]  /*13900*/  MOV R62, 0x2 ;  /* 0x00000002003e7802 */ /* 0x000fe40000000f00 */
[----:B------:R-:W-:Y:S01]  /*13910*/  PLOP3.LUT P4, PT, P4, PT, PT, 0x8, 0x80 ;  /* 0x000000000080781c */ /* 0x000fe2000278e170 */
[----:B------:R-:W-:-:S05]  /*13920*/  FMUL.FTZ R61, R61, R25 ;  /* 0x000000193d3d7220 */ /* 0x000fca0000410000 */
        /* <DEDUP_REMOVED lines=10> */
.L_x_5482:
        /* <DEDUP_REMOVED lines=13> */
.L_x_5484:
[----:B------:R-:W-:Y:S05]  /*13aa0*/  BSYNC.RECONVERGENT B2 ;  /* 0x0000000000027941 */ /* 0x000fea0003800200 */
.L_x_5483:
        /* <DEDUP_REMOVED lines=61> */
.L_x_5481:
[----:B------:R-:W-:Y:S05]  /*13e80*/  BSYNC.RECONVERGENT B1 ;  /* 0x0000000000017941 */ /* 0x000fea0003800200 */
.L_x_5480:
[----:B------:R-:W0:Y:S01]  /*13e90*/  LDC R85, c[0x0][0x404] ;  /* 0x00010100ff557b82 */ /* 0x000e220000000800 */
[----:B------:R-:W-:Y:S01]  /*13ea0*/  HFMA2 R81, -RZ, RZ, 0.1171875, 0 ;  /* 0x2f800000ff517431 */ /* 0x000fe200000001ff */
        /* <DEDUP_REMOVED lines=9> */
[----:B0-----:R-:W-:Y:S02]  /*13f40*/  FSETP.GTU.FTZ.AND P5, PT, R80, R85, PT ;  /* 0x000000555000720b */ /* 0x001fe40003fbc000 */
[----:B------:R-:W-:Y:S02]  /*13f50*/  MOV R80, 0x2 ;  /* 0x0000000200507802 */ /* 0x000fe40000000f00 */
        /* <DEDUP_REMOVED lines=12> */
.L_x_5487:
        /* <DEDUP_REMOVED lines=15> */
.L_x_5489:
[----:B------:R-:W-:Y:S05]  /*14110*/  BSYNC.RECONVERGENT B2 ;  /* 0x0000000000027941 */ /* 0x000fea0003800200 */
.L_x_5488:
        /* <DEDUP_REMOVED lines=61> */
.L_x_5486:
[----:B------:R-:W-:Y:S05]  /*144f0*/  BSYNC.RECONVERGENT B1 ;  /* 0x0000000000017941 */ /* 0x000fea0003800200 */
.L_x_5485:
[----:B------:R-:W-:Y:S01]  /*14500*/  I2FP.F32.U32 R62, R63 ;  /* 0x0000003f003e7245 */ /* 0x000fe20000201000 */
[----:B------:R-:W-:Y:S01]  /*14510*/  IMAD.MOV.U32 R81, RZ, RZ, 0x2f800000 ;  /* 0x2f800000ff517424 */ /* 0x000fe200078e00ff */
[----:B------:R-:W-:-:S03]  /*14520*/  SHF.L.U32 R84, R84, 0x10, RZ ;  /* 0x0000001054547819 */ /* 0x000fc600000006ff */
[----:B------:R-:W-:Y:S02]  /*14530*/  FFMA.FTZ R62, R62, R81, 1.1641532182693481445e-10 ;  /* 0x2f0000003e3e7423 */ /* 0x000fe40000010051 */
        /* <DEDUP_REMOVED lines=8> */
[----:B------:R-:W-:-:S05]  /*145c0*/  FMUL.FTZ R81, R84, R27 ;  /* 0x0000001b54517220 */ /* 0x000fca0000410000 */
[----:B------:R-:W-:-:S07]  /*145d0*/  F2FP.BF16.F32.PACK_AB R63, R81, R75 ;  /* 0x0000004b513f723e */ /* 0x000fce00000010ff */
.L_x_5449:
[----:B------:R-:W-:Y:S02]  /*145e0*/  SEL R83, RZ, 0x1000000, !P6 ;  /* 0x01000000ff537807 */ /* 0x000fe40007000000 */
[----:B------:R-:W-:Y:S02]  /*145f0*/  ISETP.NE.AND P6, PT, R86, RZ, PT ;  /* 0x000000ff5600720c */ /* 0x000fe40003fc5270 */
[----:B------:R-:W-:Y:S02]  /*14600*/  SEL R84, RZ, 0x10000, !P5 ;  /* 0x00010000ff547807 */ /* 0x000fe40006800000 */
[----:B------:R-:W-:Y:S02]  /*14610*/  SEL R86, RZ, 0x100, !P4 ;  /* 0x00000100ff567807 */ /* 0x000fe40006000000 */
[----:B------:R-:W-:Y:S02]  /*14620*/  ISETP.NE.AND P5, PT, R78, RZ, PT ;  /* 0x000000ff4e00720c */ /* 0x000fe40003fa5270 */
[----:B------:R-:W-:-:S02]  /*14630*/  LOP3.LUT R83, R86, R83, R84, 0xfe, !PT ;  /* 0x0000005356537212 */ /* 0x000fc400078efe54 */
[----:B------:R-:W-:Y:S01]  /*14640*/  SEL R85, RZ, 0x100, !P5 ;  /* 0x00000100ff557807 */ /* 0x000fe20006800000 */
[----:B------:R-:W0:Y:S01]  /*14650*/  LDC.64 R86, c[0x0][0x3b0] ;  /* 0x0000ec00ff567b82 */ /* 0x000e220000000a00 */
[----:B------:R-:W-:Y:S02]  /*14660*/  SEL R84, RZ, 0x1, !P3 ;  /* 0x00000001ff547807 */ /* 0x000fe40005800000 */
[----:B------:R-:W-:Y:S02]  /*14670*/  SEL R78, RZ, 0x1000000, !P2 ;  /* 0x01000000ff4e7807 */ /* 0x000fe40005000000 */
[----:B------:R-:W-:Y:S02]  /*14680*/  SEL R82, RZ, 0x10000, !P1 ;  /* 0x00010000ff527807 */ /* 0x000fe40004800000 */
[----:B------:R-:W-:Y:S02]  /*14690*/  LOP3.LUT R83, R83, R84, RZ, 0xfc, !PT ;  /* 0x0000005453537212 */ /* 0x000fe400078efcff */
[----:B------:R-:W-:-:S02]  /*146a0*/  LOP3.LUT R78, R85, R78, R82, 0xfe, !PT ;  /* 0x0000004e554e7212 */ /* 0x000fc400078efe52 */
[----:B------:R-:W1:Y:S01]  /*146b0*/  LDC.64 R84, c[0x0][0x3a8] ;  /* 0x0000ea00ff547b82 */ /* 0x000e620000000a00 */
[----:B------:R-:W-:-:S04]  /*146c0*/  SEL R82, RZ, 0x1, !P6 ;  /* 0x00000001ff527807 */ /* 0x000fc80007000000 */
[----:B------:R-:W-:Y:S01]  /*146d0*/  LOP3.LUT R82, R78, R82, RZ, 0xfc, !PT ;  /* 0x000000524e527212 */ /* 0x000fe200078efcff */
[----:B------:R-:W-:Y:S02]  /*146e0*/  IMAD.MOV.U32 R78, RZ, RZ, R77 ;  /* 0x000000ffff4e7224 */ /* 0x000fe400078e004d */
[----:B0-----:R-:W-:-:S04]  /*146f0*/  IMAD.WIDE.U32 R86, R76, 0x8, R86 ;  /* 0x000000084c567825 */ /* 0x001fc800078e0056 */
[----:B-1----:R-:W-:-:S05]  /*14700*/  IMAD.WIDE.U32 R84, R76, 0x10, R84 ;  /* 0x000000104c547825 */ /* 0x002fca00078e0054 */
[----:B------:R3:W-:Y:S04]  /*14710*/  STG.E.128 desc[UR6][R84.64], R60 ;  /* 0x0000003c54007986 */ /* 0x0007e8000c101d06 */
[----:B------:R3:W-:Y:S02]  /*14720*/  STG.E.64 desc[UR6][R86.64], R82 ;  /* 0x0000005256007986 */ /* 0x0007e4000c101b06 */
.L_x_5407:
[----:B------:R-:W-:Y:S05]  /*14730*/  BSYNC.RECONVERGENT B0 ;  /* 0x0000000000007941 */ /* 0x000fea0003800200 */
.L_x_5406:
[----:B01-3--:R-:W3:Y:S01]  /*14740*/  LDL R82, [R1+0x4] ;  /* 0x0000040001527983 */ /* 0x00bee20000100800 */
[----:B------:R-:W-:Y:S01]  /*14750*/  FADD.FTZ R60, RZ, R6 ;  /* 0x00000006ff3c7221 */ /* 0x000fe20000010000 */
[----:B------:R-:W-:Y:S01]  /*14760*/  ISETP.NE.AND P3, PT, R125, RZ, PT ;  /* 0x000000ff7d00720c */ /* 0x000fe20003f65270 */
[----:B------:R-:W-:Y:S01]  /*14770*/  BSSY.RECONVERGENT B0, `(.L_x_5490) ;  /* 0x000006d000007945 */ /* 0x000fe20003800200 */
[C---:B------:R-:W-:Y:S01]  /*14780*/  ISETP.GT.U32.AND P2, PT, R0.reuse, 0x1ff, PT ;  /* 0x000001ff0000780c */ /* 0x040fe20003f44070 */
[----:B------:R-:W-:Y:S01]  /*14790*/  FADD.FTZ R61, R7, R60 ;  /* 0x0000003c073d7221 */ /* 0x000fe20000010000 */
[----:B------:R-:W-:Y:S01]  /*147a0*/  ISETP.GT.U32.AND P1, PT, R0, 0x2ff, PT ;  /* 0x000002ff0000780c */ /* 0x000fe20003f24070 */
[----:B------:R-:W0:Y:S02]  /*147b0*/  S2R R125, SR_TID.X ;  /* 0x00000000007d7919 */ /* 0x000e240000002100 */
        /* <DEDUP_REMOVED lines=33> */
[----:B---3--:R-:W-:-:S04]  /*149d0*/  FMUL.FTZ R60, R82, R60 ;  /* 0x0000003c523c7220 */ /* 0x008fc80000410000 */
        /* <DEDUP_REMOVED lines=49> */
[----:B------:R-:W1:Y:S02]  /*14cf0*/  SHFL.BFLY PT, R62, R61, 0x1, 0x1f ;  /* 0x0c201f003d3e7f89 */ /* 0x000e6400000e0000 */
[----:B-1----:R-:W-:-:S05]  /*14d00*/  FADD.FTZ R63, R61, R62 ;  /* 0x0000003e3d3f7221 */ /* 0x002fca0000010000 */
[----:B------:R-:W1:Y:S02]  /*14d10*/  SHFL.BFLY PT, R62, R63, 0x2, 0x1f ;  /* 0x0c401f003f3e7f89 */ /* 0x000e6400000e0000 */
[----:B-1----:R-:W-:-:S05]  /*14d20*/  FADD.FTZ R76, R63, R62 ;  /* 0x0000003e3f4c7221 */ /* 0x002fca0000010000 */
[----:B------:R-:W1:Y:S02]  /*14d30*/  SHFL.BFLY PT, R77, R76, 0x4, 0x1f ;  /* 0x0c801f004c4d7f89 */ /* 0x000e6400000e0000 */
[----:B-1----:R-:W-:-:S05]  /*14d40*/  FADD.FTZ R77, R76, R77 ;  /* 0x0000004d4c4d7221 */ /* 0x002fca0000010000 */
[----:B------:R-:W1:Y:S02]  /*14d50*/  SHFL.BFLY PT, R62, R77, 0x8, 0x1f ;  /* 0x0d001f004d3e7f89 */ /* 0x000e6400000e0000 */
[----:B-1----:R-:W-:Y:S01]  /*14d60*/  FADD.FTZ R82, R77, R62 ;  /* 0x0000003e4d527221 */ /* 0x002fe20000010000 */
[----:B0-----:R-:W-:-:S04]  /*14d70*/  LOP3.LUT P1, R62, R125, 0x1f, RZ, 0xc0, !PT ;  /* 0x0000001f7d3e7812 */ /* 0x001fc8000782c0ff */
[----:B------:R-:W0:Y:S01]  /*14d80*/  SHFL.BFLY PT, R83, R82, 0x10, 0x1f ;  /* 0x0e001f0052537f89 */ /* 0x000e2200000e0000 */
[----:B------:R-:W-:Y:S01]  /*14d90*/  ISETP.GT.U32.AND P2, PT, R62, 0x7, PT ;  /* 0x000000073e00780c */ /* 0x000fe20003f44070 */
[----:B------:R-:W-:Y:S02]  /*14da0*/  HFMA2 R62, -RZ, RZ, 0, 0 ;  /* 0x00000000ff3e7431 */ /* 0x000fe400000001ff */
[----:B0-----:R-:W-:-:S05]  /*14db0*/  FADD.FTZ R61, R82, R83 ;  /* 0x00000053523d7221 */ /* 0x001fca0000010000 */
        /* <DEDUP_REMOVED lines=8> */
.L_x_5491:
[----:B------:R-:W-:Y:S05]  /*14e40*/  BSYNC.RECONVERGENT B0 ;  /* 0x0000000000007941 */ /* 0x000fea0003800200 */
.L_x_5490:
[----:B------:R-:W-:Y:S01]  /*14e50*/  BAR.SYNC.DEFER_BLOCKING 0x0 ;  /* 0x0000000000007b1d */ /* 0x000fe20000010000 */
[----:B0-----:R-:W-:-:S05]  /*14e60*/  CS2R R60, SRZ ;  /* 0x00000000003c7805 */ /* 0x001fca000001ff00 */
[----:B------:R-:W-:Y:S04]  /*14e70*/  BSSY.RECONVERGENT B0, `(.L_x_5492) ;  /* 0x000000a000007945 */ /* 0x000fe80003800200 */
[----:B------:R-:W-:Y:S05]  /*14e80*/  @P2 BRA `(.L_x_5493) ;  /* 0x0000000000202947 */ /* 0x000fea0003800000 */
[----:B------:R0:W5:Y:S01]  /*14e90*/  LDL R62, [R1] ;  /* 0x00000000013e7983 */ /* 0x0001620000100800 */
[----:B------:R-:W1:Y:S01]  /*14ea0*/  S2UR UR5, SR_CgaCtaId ;  /* 0x00000000000579c3 */ /* 0x000e620000008800 */
[----:B------:R-:W-:Y:S01]  /*14eb0*/  UMOV UR4, 0x400 ;  /* 0x0000040000047882 */ /* 0x000fe20000000000 */
[----:B------:R-:W-:-:S05]  /*14ec0*/  IMAD.SHL.U32 R60, R125, 0x8, RZ ;  /* 0x000000087d3c7824 */ /* 0x000fca00078e00ff */
[----:B------:R-:W-:Y:S01]  /*14ed0*/  LOP3.LUT R60, R60, 0xf8, RZ, 0xc0, !PT ;  /* 0x000000f83c3c7812 */ /* 0x000fe200078ec0ff */
[----:B-1----:R-:W-:-:S04]  /*14ee0*/  ULEA UR4, UR5, UR4, 0x18 ;  /* 0x0000000405047291 */ /* 0x002fc8000f8ec0ff */
[----:B------:R-:W-:-:S09]  /*14ef0*/  @UP2 UIADD3 UR4, UPT, UPT, UR4, 0x40, URZ ;  /* 0x0000004004042890 */ /* 0x000fd2000fffe0ff */
[----:B0-----:R-:W1:Y:S03]  /*14f00*/  LDS.64 R60, [R60+UR4] ;  /* 0x000000043c3c7984 */ /* 0x001e660008000a00 */
.L_x_5493:
[----:B------:R-:W-:Y:S05]  /*14f10*/  BSYNC.RECONVERGENT B0 ;  /* 0x0000000000007941 */ /* 0x000fea0003800200 */
.L_x_5492:
[----:B-----5:R-:W0:Y:S01]  /*14f20*/  SHFL.DOWN PT, R77, R62, 0x4, 0x1f ;  /* 0x08801f003e4d7f89 */ /* 0x020e2200000e0000 */
[----:B------:R-:W-:Y:S01]  /*14f30*/  I2FP.F32.S32 R86, R62 ;  /* 0x0000003e00567245 */ /* 0x000fe20000201400 */
[----:B------:R-:W-:Y:S01]  /*14f40*/  BSSY.RECONVERGENT B0, `(.L_x_5494) ;  /* 0x0000064000007945 */ /* 0x000fe20003800200 */
[----:B------:R-:W-:Y:S01]  /*14f50*/  ISETP.NE.AND P2, PT, R125, RZ, PT ;  /* 0x000000ff7d00720c */ /* 0x000fe20003f45270 */
[----:B-1----:R-:W1:Y:S01]  /*14f60*/  SHFL.DOWN PT, R85, R60, 0x4, 0x1f ;  /* 0x08801f003c557f89 */ /* 0x002e6200000e0000 */
[----:B------:R-:W-:-:S03]  /*14f70*/  ISETP.NE.AND P1, PT, RZ, UR16, PT ;  /* 0x00000010ff007c0c */ /* 0x000fc6000bf25270 */
[----:B------:R-:W3:Y:S01]  /*14f80*/  SHFL.DOWN PT, R84, R61, 0x4, 0x1f ;  /* 0x08801f003d547f89 */ /* 0x000ee200000e0000 */
[----:B0-----:R-:W-:Y:S02]  /*14f90*/  IADD3 R63, PT, PT, R77, R62, RZ ;  /* 0x0000003e4d3f7210 */ /* 0x001fe40007ffe0ff */
[----:B------:R-:W-:Y:S02]  /*14fa0*/  I2FP.F32.S32 R77, R77 ;  /* 0x0000004d004d7245 */ /* 0x000fe40000201400 */
[----:B------:R-:W-:Y:S01]  /*14fb0*/  I2FP.F32.S32 R82, R63 ;  /* 0x0000003f00527245 */ /* 0x000fe20000201400 */
[----:B------:R-:W0:Y:S02]  /*14fc0*/  SHFL.DOWN PT, R76, R63, 0x2, 0x1f ;  /* 0x08401f003f4c7f89 */ /* 0x000e2400000e0000 */
[----:B-1----:R-:W-:Y:S01]  /*14fd0*/  FMUL.FTZ R62, R85, R77 ;  /* 0x0000004d553e7220 */ /* 0x002fe20000410000 */
[----:B------:R-:W1:Y:S01]  /*14fe0*/  MUFU.RCP R83, R82 ;  /* 0x0000005200537308 */ /* 0x000e620000001000 */
[----:B---3--:R-:W-:-:S02]  /*14ff0*/  FADD.FTZ R84, R84, R61 ;  /* 0x0000003d54547221 */ /* 0x008fc40000010000 */
[----:B------:R-:W-:Y:S01]  /*15000*/  FFMA.FTZ R62, R86, R60, R62 ;  /* 0x0000003c563e7223 */ /* 0x000fe2000001003e */
[----:B------:R-:W-:-:S04]  /*15010*/  FADD.FTZ R60, -R85, R60 ;  /* 0x0000003c553c7221 */ /* 0x000fc80000010100 */
[----:B------:R-:W-:-:S04]  /*15020*/  FMUL.FTZ R60, R60, R60 ;  /* 0x0000003c3c3c7220 */ /* 0x000fc80000410000 */
[----:B------:R-:W-:-:S04]  /*15030*/  FMUL.FTZ R60, R60, R86 ;  /* 0x000000563c3c7220 */ /* 0x000fc80000410000 */
[----:B------:R-:W-:Y:S01]  /*15040*/  FMUL.FTZ R77, R60, R77 ;  /* 0x0000004d3c4d7220 */ /* 0x000fe20000410000 */
[----:B-1----:R-:W-:-:S03]  /*15050*/  FMUL.FTZ R62, R83, R62 ;  /* 0x0000003e533e7220 */ /* 0x002fc60000410000 */
[----:B------:R-:W-:Y:S01]  /*15060*/  FFMA.FTZ R84, R83, R77, R84 ;  /* 0x0000004d53547223 */ /* 0x000fe20000010054 */
[----:B0-----:R-:W-:Y:S01]  /*15070*/  IMAD.IADD R63, R63, 0x1, R76 ;  /* 0x000000013f3f7824 */ /* 0x001fe200078e024c */
[----:B------:R-:W-:Y:S01]  /*15080*/  I2FP.F32.S32 R83, R76 ;  /* 0x0000004c00537245 */ /* 0x000fe20000201400 */
[----:B------:R-:W0:Y:S03]  /*15090*/  SHFL.DOWN PT, R85, R62, 0x2, 0x1f ;  /* 0x08401f003e557f89 */ /* 0x000e2600000e0000 */
[----:B------:R-:W-:Y:S01]  /*150a0*/  I2FP.F32.S32 R60, R63 ;  /* 0x0000003f003c7245 */ /* 0x000fe20000201400 */
[----:B------:R-:W1:Y:S03]  /*150b0*/  SHFL.DOWN PT, R61, R84, 0x2, 0x1f ;  /* 0x08401f00543d7f89 */ /* 0x000e6600000e0000 */
[----:B------:R-:W3:Y:S01]  /*150c0*/  MUFU.RCP R77, R60 ;  /* 0x0000003c004d7308 */ /* 0x000ee20000001000 */
[----:B------:R-:W4:Y:S01]  /*150d0*/  SHFL.DOWN PT, R76, R63, 0x1, 0x1f ;  /* 0x08201f003f4c7f89 */ /* 0x000f2200000e0000 */
[----:B0-----:R-:W-:Y:S01]  /*150e0*/  FMUL.FTZ R86, R85, R83 ;  /* 0x0000005355567220 */ /* 0x001fe20000410000 */
[----:B------:R-:W-:-:S03]  /*150f0*/  FADD.FTZ R85, R62, -R85 ;  /* 0x800000553e557221 */ /* 0x000fc60000010000 */
[----:B------:R-:W-:Y:S01]  /*15100*/  FFMA.FTZ R86, R82, R62, R86 ;  /* 0x0000003e52567223 */ /* 0x000fe20000010056 */
[----:B------:R-:W-:-:S03]  /*15110*/  FMUL.FTZ R85, R85, R85 ;  /* 0x0000005555557220 */ /* 0x000fc60000410000 */
[----:B---3--:R-:W-:Y:S01]  /*15120*/  FMUL.FTZ R87, R77, R86 ;  /* 0x000000564d577220 */ /* 0x008fe20000410000 */
[----:B------:R-:W-:Y:S01]  /*15130*/  FMUL.FTZ R82, R82, R85 ;  /* 0x0000005552527220 */ /* 0x000fe20000410000 */
[----:B-1----:R-:W-:Y:S01]  /*15140*/  FADD.FTZ R86, R84, R61 ;  /* 0x0000003d54567221 */ /* 0x002fe20000010000 */
[-C--:B----4-:R-:W-:Y:S01]  /*15150*/  IADD3 R63, PT, PT, R63, R76.reuse, RZ ;  /* 0x0000004c3f3f7210 */ /* 0x090fe20007ffe0ff */
[----:B------:R-:W0:Y:S01]  /*15160*/  LDC R84, c[0x0][0x448] ;  /* 0x00011200ff547b82 */ /* 0x000e220000000800 */
[----:B------:R-:W1:Y:S01]  /*15170*/  SHFL.DOWN PT, R62, R87, 0x1, 0x1f ;  /* 0x08201f00573e7f89 */ /* 0x000e6200000e0000 */
[----:B------:R-:W-:Y:S01]  /*15180*/  FMUL.FTZ R82, R82, R83 ;  /* 0x0000005352527220 */ /* 0x000fe20000410000 */
[----:B------:R-:W-:Y:S02]  /*15190*/  I2FP.F32.S32 R61, R63 ;  /* 0x0000003f003d7245 */ /* 0x000fe40000201400 */
[----:B------:R-:W-:Y:S01]  /*151a0*/  I2FP.F32.S32 R63, R76 ;  /* 0x0000004c003f7245 */ /* 0x000fe20000201400 */
[----:B------:R-:W-:-:S03]  /*151b0*/  FFMA.FTZ R77, R77, R82, R86 ;  /* 0x000000524d4d7223 */ /* 0x000fc60000010056 */
[----:B------:R-:W3:Y:S02]  /*151c0*/  MUFU.RCP R61, R61 ;  /* 0x0000003d003d7308 */ /* 0x000ee40000001000 */
[----:B------:R-:W4:Y:S01]  /*151d0*/  SHFL.DOWN PT, R82, R77, 0x1, 0x1f ;  /* 0x08201f004d527f89 */ /* 0x000f2200000e0000 */
[----:B-1----:R-:W-:Y:S01]  /*151e0*/  FADD.FTZ R76, R87, -R62 ;  /* 0x8000003e574c7221 */ /* 0x002fe20000010000 */
[----:B------:R-:W-:-:S03]  /*151f0*/  FMUL.FTZ R85, R62, R63 ;  /* 0x0000003f3e557220 */ /* 0x000fc60000410000 */
[----:B------:R-:W-:Y:S01]  /*15200*/  FMUL.FTZ R83, R76, R76 ;  /* 0x0000004c4c537220 */ /* 0x000fe20000410000 */
[----:B------:R-:W-:-:S03]  /*15210*/  FFMA.FTZ R62, R60, R87, R85 ;  /* 0x000000573c3e7223 */ /* 0x000fc60000010055 */
[----:B------:R-:W-:Y:S01]  /*15220*/  FMUL.FTZ R60, R60, R83 ;  /* 0x000000533c3c7220 */ /* 0x000fe20000410000 */
[----:B---3--:R-:W-:Y:S01]  /*15230*/  FMUL.FTZ R83, R61, R62 ;  /* 0x0000003e3d537220 */ /* 0x008fe20000410000 */
[----:B----4-:R-:W-:Y:S02]  /*15240*/  FADD.FTZ R82, R77, R82 ;  /* 0x000000524d527221 */ /* 0x010fe40000010000 */
[----:B------:R-:W-:Y:S02]  /*15250*/  FMUL.FTZ R60, R60, R63 ;  /* 0x0000003f3c3c7220 */ /* 0x000fe40000410000 */
[----:B------:R1:W3:Y:S01]  /*15260*/  SHFL.IDX PT, R77, R83, RZ, 0x1f ;  /* 0x00001fff534d7589 */ /* 0x0002e200000e0000 */
[----:B------:R-:W4:Y:S01]  /*15270*/  @!P2 LDC.64 R62, c[0x0][0x3c0] ;  /* 0x0000f000ff3eab82 */ /* 0x000f220000000a00 */
[----:B------:R-:W-:-:S05]  /*15280*/  FFMA.FTZ R76, R61, R60, R82 ;  /* 0x0000003c3d4c7223 */ /* 0x000fca0000010052 */
[----:B------:R-:W0:Y:S01]  /*15290*/  SHFL.IDX PT, R87, R76, RZ, 0x1f ;  /* 0x00001fff4c577589 */ /* 0x000e2200000e0000 */
[----:B-1----:R-:W-:Y:S01]  /*152a0*/  IMAD.U32 R83, RZ, RZ, UR14 ;  /* 0x0000000eff537e24 */ /* 0x002fe2000f8e00ff */
[----:B------:R-:W1:Y:S01]  /*152b0*/  @!P2 LDC.64 R60, c[0x0][0x3c8] ;  /* 0x0000f200ff3cab82 */ /* 0x000e620000000a00 */
[----:B---3--:R-:W-:Y:S02]  /*152c0*/  FMUL.FTZ R82, R77, R77 ;  /* 0x0000004d4d527220 */ /* 0x008fe40000410000 */
[----:B----4-:R-:W-:Y:S01]  /*152d0*/  @!P2 IMAD.WIDE R62, R83, 0x4, R62 ;  /* 0x00000004533ea825 */ /* 0x010fe200078e023e */
[----:B------:R-:W-:Y:S02]  /*152e0*/  FSEL R83, R77, RZ, !P1 ;  /* 0x000000ff4d537208 */ /* 0x000fe40004800000 */
[----:B------:R-:W-:Y:S02]  /*152f0*/  FSEL R85, R82, RZ, P1 ;  /* 0x000000ff52557208 */ /* 0x000fe40000800000 */
[----:B------:R3:W-:Y:S01]  /*15300*/  @!P2 STG.E desc[UR6][R62.64], R77 ;  /* 0x0000004d3e00a986 */ /* 0x0007e2000c101906 */
[----:B0-----:R-:W-:-:S04]  /*15310*/  FFMA.FTZ R82, R87, UR17, R84 ;  /* 0x0000001157527c23 */ /* 0x001fc80008010054 */
[----:B------:R-:W-:Y:S01]  /*15320*/  FADD.FTZ R82, R82, R85 ;  /* 0x0000005552527221 */ /* 0x000fe20000010000 */
[----:B------:R-:W-:-:S05]  /*15330*/  MOV R85, UR14 ;  /* 0x0000000e00557c02 */ /* 0x000fca0008000f00 */
[----:B------:R-:W0:Y:S01]  /*15340*/  MUFU.RSQ R82, R82 ;  /* 0x0000005200527308 */ /* 0x000e220000001400 */
[----:B-1----:R-:W-:-:S05]  /*15350*/  @!P2 IMAD.WIDE R60, R85, 0x4, R60 ;  /* 0x00000004553ca825 */ /* 0x002fca00078e023c */
[----:B0-----:R3:W-:Y:S01]  /*15360*/  @!P2 STG.E desc[UR6][R60.64], R82 ;  /* 0x000000523c00a986 */ /* 0x0017e2000c101906 */
[----:B------:R-:W-:Y:S05]  /*15370*/  @!P3 BRA `(.L_x_5495) ;  /* 0x000000000080b947 */ /* 0x000fea0003800000 */
[----:B------:R-:W0:Y:S01]  /*15380*/  LDC.64 R86, c[0x0][0x428] ;  /* 0x00010a00ff567b82 */ /* 0x000e220000000a00 */
[--C-:B---3--:R-:W-:Y:S01]  /*15390*/  FADD.FTZ R62, R64, -R83.reuse ;  /* 0x80000053403e7221 */ /* 0x108fe20000010000 */
        /* <DEDUP_REMOVED lines=24> */
[----:B------:R-:W-:Y:S01]  /*15520*/  F2FP.BF16.F32.PACK_AB R63, R76, R63 ;  /* 0x0000003f4c3f723e */ /* 0x000fe200000010ff */
[----:B0-----:R-:W-:Y:S01]  /*15530*/  IMAD.WIDE.U32 R76, R70, 0x10, R86 ;  /* 0x00000010464c7825 */ /* 0x001fe200078e0056 */
[----:B------:R-:W-:Y:S02]  /*15540*/  F2FP.BF16.F32.PACK_AB R60, R85, R60 ;  /* 0x0000003c553c723e */ /* 0x000fe400000010ff */
[----:B------:R-:W-:Y:S01]  /*15550*/  F2FP.BF16.F32.PACK_AB R61, R84, R61 ;  /* 0x0000003d543d723e */ /* 0x000fe200000010ff */
[----:B------:R-:W-:-:S04]  /*15560*/  VIADD R70, R70, 0x100 ;  /* 0x0000010046467836 */ /* 0x000fc80000000000 */
[----:B------:R0:W-:Y:S03]  /*15570*/  STG.E.128 desc[UR6][R76.64], R60 ;  /* 0x0000003c4c007986 */ /* 0x0001e6000c101d06 */
.L_x_5495:
[----:B------:R-:W-:Y:S05]  /*15580*/  BSYNC.RECONVERGENT B0 ;  /* 0x0000000000007941 */ /* 0x000fea0003800200 */
.L_x_5494:
[----:B------:R-:W-:Y:S01]  /*15590*/  ISETP.NE.AND P1, PT, R124, RZ, PT ;  /* 0x000000ff7c00720c */ /* 0x000fe20003f25270 */
[----:B------:R-:W-:-:S12]  /*155a0*/  BSSY.RECONVERGENT B0, `(.L_x_5496) ;  /* 0x0000022000007945 */ /* 0x000fd80003800200 */
[----:B------:R-:W-:Y:S05]  /*155b0*/  @!P1 BRA `(.L_x_5497) ;  /* 0x0000000000809947 */ /* 0x000fea0003800000 */
[----:B0--3--:R-:W0:Y:S01]  /*155c0*/  LDC.64 R76, c[0x0][0x428] ;  /* 0x00010a00ff4c7b82 */ /* 0x009e220000000a00 */
        /* <DEDUP_REMOVED lines=31> */
.L_x_5497:
[----:B------:R-:W-:Y:S05]  /*157c0*/  BSYNC.RECONVERGENT B0 ;  /* 0x0000000000007941 */ /* 0x000fea0003800200 */
.L_x_5496:
[----:B------:R-:W-:Y:S04]  /*157d0*/  BSSY.RECONVERGENT B0, `(.L_x_5498) ;  /* 0x0000021000007945 */ /* 0x000fe80003800200 */
[----:B------:R-:W-:Y:S05]  /*157e0*/  @!P0 BRA `(.L_x_5499) ;  /* 0x00000000007c8947 */ /* 0x000fea0003800000 */
[----:B01-3--:R-:W0:Y:S01]  /*157f0*/  LDC.64 R76, c[0x0][0x428] ;  /* 0x00010a00ff4c7b82 */ /* 0x00be220000000a00 */
        /* <DEDUP_REMOVED lines=30> */
.L_x_5499:
[----:B------:R-:W-:Y:S05]  /*159e0*/  BSYNC.RECONVERGENT B0 ;  /* 0x0000000000007941 */ /* 0x000fea0003800200 */
.L_x_5498:
[----:B------:R-:W-:Y:S02]  /*159f0*/  UIADD3 UR14, UPT, UPT, UR14, UR12, URZ ;  /* 0x0000000c0e0e7290 */ /* 0x000fe4000fffe0ff */
[----:B------:R-:W-:Y:S02]  /*15a00*/  UPLOP3.LUT UP2, UPT, UPT, UPT, UP2, 0x40, 0x4 ;  /* 0x000000000004789c */ /* 0x000fe40003f4e820 */
[----:B------:R-:W-:-:S09]  /*15a10*/  UISETP.GE.AND UP1, UPT, UR14, UR13, UPT ;  /* 0x0000000d0e00728c */ /* 0x000fd2000bf26270 */
[----:B------:R-:W-:Y:S05]  /*15a20*/  BRA.U !UP1, `(.L_x_5500) ;  /* 0xfffffeb509187547 */ /* 0x000fea000b83ffff */
[----:B------:R-:W-:Y:S05]  /*15a30*/  EXIT ;  /* 0x000000000000794d */ /* 0x000fea0003800000 */
.L_x_5501:
        /* <DEDUP_REMOVED lines=12> */
.L_x_20947:


//--------------------- .text._ZN10layer_norm13ln_fwd_kernelINS_13Kernel_traitsIf13__nv_bfloat16S2_S2_fjLj6144ELj1ELj1ELj8ELj16ENS_18Kernel_traits_baseILj6144EfS2_S2_S2_fjLj256EEEEELb1ELb1ELb0ELb1EEEvNS_9FwdParamsE --------------------------
	.section	.text._ZN10layer_norm13ln_fwd_kernelINS_13Kernel_traitsIf13__nv_bfloat16S2_S2_fjLj6144ELj1ELj1ELj8ELj16ENS_18Kernel_traits_baseILj6144EfS2_S2_S2_fjLj256EEEEELb1ELb1ELb0ELb1EEEvNS_9FwdParamsE,"ax",@progbits
	.align	128
        .global         _ZN10layer_norm13ln_fwd_kernelINS_13Kernel_traitsIf13__nv_bfloat16S2_S2_fjLj6144ELj1ELj1ELj8ELj16ENS_18Kernel_traits_baseILj6144EfS2_S2_S2_fjLj256EEEEELb1ELb1ELb0ELb1EEEvNS_9FwdParamsE
        .type           _ZN10layer_norm13ln_fwd_kernelINS_13Kernel_traitsIf13__nv_bfloat16S2_S2_fjLj6144ELj1ELj1ELj8ELj16ENS_18Kernel_traits_baseILj6144EfS2_S2_S2_fjLj256EEEEELb1ELb1ELb0ELb1EEEvNS_9FwdParamsE,@function
        .size           _ZN10layer_norm13ln_fwd_kernelINS_13Kernel_traitsIf13__nv_bfloat16S2_S2_fjLj6144ELj1ELj1ELj8ELj16ENS_18Kernel_traits_baseILj6144EfS2_S2_S2_fjLj256EEEEELb1ELb1ELb0ELb1EEEvNS_9FwdParamsE,(.L_x_20948 - _ZN10layer_norm13ln_fwd_kernelINS_13Kernel_traitsIf13__nv_bfloat16S2_S2_fjLj6144ELj1ELj1ELj8ELj16ENS_18Kernel_traits_baseILj6144EfS2_S2_S2_fjLj256EEEEELb1ELb1ELb0ELb1EEEvNS_9FwdParamsE)
        .other          _ZN10layer_norm13ln_fwd_kernelINS_13Kernel_traitsIf13__nv_bfloat16S2_S2_fjLj6144ELj1ELj1ELj8ELj16ENS_18Kernel_traits_baseILj6144EfS2_S2_S2_fjLj256EEEEELb1ELb1ELb0ELb1EEEvNS_9FwdParamsE,@"STO_CUDA_ENTRY STV_DEFAULT"
_ZN10layer_norm13ln_fwd_kernelINS_13Kernel_traitsIf13__nv_bfloat16S2_S2_fjLj6144ELj1ELj1ELj8ELj16ENS_18Kernel_traits_baseILj6144EfS2_S2_S2_fjLj256EEEEELb1ELb1ELb0ELb1EEEvNS_9FwdParamsE:
.text._ZN10layer_norm13ln_fwd_kernelINS_13Kernel_traitsIf13__nv_bfloat16S2_S2_fjLj6144ELj1ELj1ELj8ELj16ENS_18Kernel_traits_baseILj6144EfS2_S2_S2_fjLj256EEEEELb1ELb1ELb0ELb1EEEvNS_9FwdParamsE:
[----:B------:R-:W-:Y:S01]  /*0000*/  LDC R1, c[0x0][0x37c] ;  /* 0x0000df00ff017b82 */ /* 0x000fe20000000800 */
[----:B------:R-:W0:Y:S07]  /*0010*/  LDCU.U8 UR4, c[0x0][0x464] ;  /* 0x00008c80ff0477ac */ /* 0x000e2e0008000000 */
[----:B------:R-:W1:Y:S01]  /*0020*/  LDC R102, c[0x0][0x458] ;  /* 0x00011600ff667b82 */ /* 0x000e620000000800 */
[----:B------:R-:W2:Y:S01]  /*0030*/  LDCU.64 UR14, c[0x0][0x450] ;  /* 0x00008a00ff0e77ac */ /* 0x000ea20008000a00 */
[----:B------:R-:W3:Y:S06]  /*0040*/  LDCU.64 UR12, c[0x0][0x358] ;  /* 0x00006b00ff0c77ac */ /* 0x000eec0008000a00 */
[----:B------:R-:W4:Y:S01]  /*0050*/  LDC R103, c[0x0][0x45c] ;  /* 0x00011700ff677b82 */ /* 0x000f220000000800 */
        /* <DEDUP_REMOVED lines=9> */
[----:B0-----:R-:W-:Y:S02]  /*00f0*/  UISETP.NE.U32.AND UP0, UPT, UR4, URZ, UPT ;  /* 0x000000ff0400728c */ /* 0x001fe4000bf05070 */
[----:B------:R-:W0:Y:S01]  /*0100*/  S2UR UR16, SR_CTAID.X ;  /* 0x00000000001079c3 */ /* 0x000e220000002500 */
[----:B------:R-:W3:Y:S01]  /*0110*/  S2R R89, SR_TID.X ;  /* 0x0000000000597919 */ /* 0x000ee20000002100 */
[----:B------:R-:W-:Y:S01]  /*0120*/  UISETP.NE.AND.EX UP0, UPT, UR5, URZ, UPT, UP0 ;  /* 0x000000ff0500728c */ /* 0x000fe2000bf05300 */
[----:B--2---:R-:W-:-:S02]  /*0130*/  @P0 R2UR UR14, R2 ;  /* 0x00000000020e02ca */ /* 0x004fc400000e0000 */
[----:B------:R-:W-:Y:S02]  /*0140*/  @P0 R2UR UR15, R3 ;  /* 0x00000000030f02ca */ /* 0x000fe400000e0000 */
[----:B-1----:R-:W-:-:S05]  /*0150*/  @P0 IADD3 R102, P1, PT, R4, R7, RZ ;  /* 0x0000000704660210 */ /* 0x002fca0007f3e0ff */
[----:B------:R-:W-:-:S04]  /*0160*/  @P0 IMAD.X R103, RZ, RZ, R5, P1 ;  /* 0x000000ffff670224 */ /* 0x000fc800008e0605 */
[----:B------:R-:W-:Y:S02]  /*0170*/  UIADD3 UR6, UPT, UPT, UR14, -0x61c88647, URZ ;  /* 0x9e3779b90e067890 */ /* 0x000fe4000fffe0ff */
[----:B------:R-:W-:Y:S01]  /*0180*/  UIADD3 UR7, UPT, UPT, UR15, 0x76cf5d0a, URZ ;  /* 0x76cf5d0a0f077890 */ /* 0x000fe2000fffe0ff */
[--C-:B------:R-:W-:Y:S01]  /*0190*/  SHF.R.U64 R110, R102, 0x2, R103.reuse ;  /* 0x00000002666e7819 */ /* 0x100fe20000001267 */
[----:B------:R-:W-:Y:S01]  /*01a0*/  UIADD3 UR8, UPT, UPT, UR14, -0x255992d5, URZ ;  /* 0xdaa66d2b0e087890 */ /* 0x000fe2000fffe0ff */
[----:B------:R-:W-:Y:S01]  /*01b0*/  SHF.R.U32.HI R88, RZ, 0x2, R103 ;  /* 0x00000002ff587819 */ /* 0x000fe20000011667 */
[----:B------:R-:W-:Y:S02]  /*01c0*/  UIADD3 UR9, UPT, UPT, UR15, 0x32370b8f, URZ ;  /* 0x32370b8f0f097890 */ /* 0x000fe4000fffe0ff */
[----:B------:R-:W-:Y:S02]  /*01d0*/  UIADD3 UR17, UPT, UPT, UR14, 0x78dde6e4, URZ ;  /* 0x78dde6e40e117890 */ /* 0x000fe4000fffe0ff */
[----:B------:R-:W-:-:S02]  /*01e0*/  UIADD3 UR10, UPT, UPT, UR15, -0x126145ec, URZ ;  /* 0xed9eba140f0a7890 */ /* 0x000fc4000fffe0ff */
[----:B------:R-:W-:Y:S02]  /*01f0*/  UIADD3 UR11, UPT, UPT, UR14, 0x1715609d, URZ ;  /* 0x1715609d0e0b7890 */ /* 0x000fe4000fffe0ff */
[----:B------:R-:W-:Y:S02]  /*0200*/  UIADD3 UR18, UPT, UPT, UR15, -0x56f99767, URZ ;  /* 0xa90668990f127890 */ /* 0x000fe4000fffe0ff */
[----:B------:R-:W-:Y:S02]  /*0210*/  UIADD3 UR21, UPT, UPT, UR14, -0x4ab325aa, URZ ;  /* 0xb54cda560e157890 */ /* 0x000fe4000fffe0ff */
[----:B------:R-:W-:Y:S02]  /*0220*/  UIADD3 UR25, UPT, UPT, UR15, 0x646e171e, URZ ;  /* 0x646e171e0f197890 */ /* 0x000fe4000fffe0ff */
[----:B------:R-:W-:Y:S01]  /*0230*/  UIADD3 UR28, UPT, UPT, UR15, -0x24c28bd8, URZ ;  /* 0xdb3d74280f1c7890 */ /* 0x000fe2000fffe0ff */
[----:B0--3--:R-:W-:Y:S11]  /*0240*/  BRA.U !UP0, `(.L_x_5502) ;  /* 0x0000000108647547 */ /* 0x009ff6000b800000 */
        /* <DEDUP_REMOVED lines=25> */
.L_x_5502:
        /* <DEDUP_REMOVED lines=28> */
.L_x_5503:
[----:B------:R-:W1:Y:S02]  /*05a0*/  LDCU UR4, c[0x0][0x384] ;  /* 0x00007080ff0477ac */ /* 0x000e640008000800 */
[----:B-1----:R-:W-:-:S06]  /*05b0*/  UISETP.GE.AND UP0, UPT, UR16, UR4, UPT ;  /* 0x000000041000728c */ /* 0x002fcc000bf06270 */
[----:B------:R-:W-:-:S13]  /*05c0*/  PLOP3.LUT P0, PT, PT, PT, UP0, 0x80, 0x8 ;  /* 0x000000000008781c */ /* 0x000fda0003f0f008 */
[----:B------:R-:W-:Y:S05]  /*05d0*/  @P0 EXIT ;  /* 0x000000000000094d */ /* 0x000fea0003800000 */
[----:B------:R-:W1:Y:S01]  /*05e0*/  LDC R0, c[0x0][0x360] ;  /* 0x0000d800ff007b82 */ /* 0x000e620000000800 */
[----:B------:R-:W-:Y:S01]  /*05f0*/  UIADD3 UR4, UPT, UPT, UR15, -0x4498517b, URZ ;  /* 0xbb67ae850f047890 */ /* 0x000fe2000fffe0ff */
[----:B0-----:R-:W-:Y:S01]  /*0600*/  IMAD R7, R110, -0x2daee0ad, RZ ;  /* 0xd2511f536e077824 */ /* 0x001fe200078e02ff */
[----:B------:R-:W0:Y:S01]  /*0610*/  LDCU.64 UR26, c[0x0][0x3e0] ;  /* 0x00007c00ff1a77ac */ /* 0x000e220008000a00 */
[----:B------:R-:W-:Y:S01]  /*0620*/  HFMA2 R90, -RZ, RZ, 0, 0 ;  /* 0x00000000ff5a7431 */ /* 0x000fe200000001ff */
[----:B------:R-:W-:Y:S01]  /*0630*/  LOP3.LUT R102, R102, 0x3, RZ, 0xc0, !PT ;  /* 0x0000000366667812 */ /* 0x000fe200078ec0ff */
[----:B------:R-:W-:Y:S02]  /*0640*/  UIADD3 UR22, UPT, UPT, UR14, -0xe443238, URZ ;  /* 0xf1bbcdc80e167890 */ /* 0x000fe4000fffe0ff */
[----:B------:R-:W-:Y:S02]  /*0650*/  UIADD3 UR23, UPT, UPT, UR15, -0x695add53, URZ ;  /* 0x96a522ad0f177890 */ /* 0x000fe4000fffe0ff */
[----:B------:R-:W-:Y:S01]  /*0660*/  UIADD3 UR24, UPT, UPT, UR14, -0x700cb87f, URZ ;  /* 0x8ff347810e187890 */ /* 0x000fe2000fffe0ff */
[----:B------:R-:W2:Y:S01]  /*0670*/  LDCU UR5, c[0x0][0x408] ;  /* 0x00008100ff0577ac */ /* 0x000ea20008000800 */
[----:B------:R-:W3:Y:S01]  /*0680*/  LDCU UR19, c[0x0][0x388] ;  /* 0x00007100ff1377ac */ /* 0x000ee20008000800 */
[----:B0-----:R-:W-:Y:S01]  /*0690*/  UISETP.NE.U32.AND UP0, UPT, UR26, URZ, UPT ;  /* 0x000000ff1a00728c */ /* 0x001fe2000bf05070 */
[----:B------:R-:W0:Y:S01]  /*06a0*/  LDCU.U8 UR20, c[0x0][0x410] ;  /* 0x00008200ff1477ac */ /* 0x000e220008000000 */
[----:B-1----:R-:W-:-:S02]  /*06b0*/  IMAD R89, R0, UR16, R89 ;  /* 0x0000001000597c24 */ /* 0x002fc4000f8e0259 */
[----:B------:R-:W-:Y:S01]  /*06c0*/  IMAD.HI.U32 R0, R110, -0x2daee0ad, RZ ;  /* 0xd2511f536e007827 */ /* 0x000fe200078e00ff */
[----:B------:R-:W-:Y:S02]  /*06d0*/  UISETP.NE.AND.EX UP0, UPT, UR27, URZ, UPT, UP0 ;  /* 0x000000ff1b00728c */ /* 0x000fe4000bf05300 */
[----:B------:R-:W-:Y:S01]  /*06e0*/  UPLOP3.LUT UP2, UPT, UPT, UPT, UPT, 0x40, 0x4 ;  /* 0x000000000004789c */ /* 0x000fe20003f4e870 */
[----:B------:R-:W-:Y:S01]  /*06f0*/  IMAD.HI.U32 R3, R89, -0x326172a9, RZ ;  /* 0xcd9e8d5759037827 */ /* 0x000fe200078e00ff */
[----:B------:R-:W-:-:S03]  /*0700*/  LOP3.LUT R0, R0, UR15, RZ, 0x3c, !PT ;  /* 0x0000000f00007c12 */ /* 0x000fc6000f8e3cff */
[----:B------:R-:W-:Y:S01]  /*0710*/  IMAD R5, R89, -0x326172a9, RZ ;  /* 0xcd9e8d5759057824 */ /* 0x000fe200078e02ff */
[----:B------:R-:W-:Y:S01]  /*0720*/  LOP3.LUT R3, R88, UR14, R3, 0x96, !PT ;  /* 0x0000000e58037c12 */ /* 0x000fe2000f8e9603 */
[----:B------:R-:W-:-:S04]  /*0730*/  IMAD.HI.U32 R2, R0, -0x326172a9, RZ ;  /* 0xcd9e8d5700027827 */ /* 0x000fc800078e00ff */
[----:B------:R-:W-:Y:S01]  /*0740*/  IMAD.HI.U32 R4, R3, -0x2daee0ad, RZ ;  /* 0xd2511f5303047827 */ /* 0x000fe200078e00ff */
[----:B------:R-:W-:Y:S01]  /*0750*/  LOP3.LUT R2, R5, UR6, R2, 0x96, !PT ;  /* 0x0000000605027c12 */ /* 0x000fe2000f8e9602 */
[----:B------:R-:W-:Y:S02]  /*0760*/  UIADD3 UR6, UPT, UPT, UR14, 0x5384540f, URZ ;  /* 0x5384540f0e067890 */ /* 0x000fe4000fffe0ff */
[----:B------:R-:W-:Y:S01]  /*0770*/  IMAD R6, R3, -0x2daee0ad, RZ ;  /* 0xd2511f5303067824 */ /* 0x000fe200078e02ff */
[----:B------:R-:W-:Y:S01]  /*0780*/  LOP3.LUT R4, R7, UR4, R4, 0x96, !PT ;  /* 0x0000000407047c12 */ /* 0x000fe2000f8e9604 */
[----:B------:R-:W-:Y:S01]  /*0790*/  UIADD3 UR4, UPT, UPT, UR14, 0x3c6ef372, URZ ;  /* 0x3c6ef3720e047890 */ /* 0x000fe2000fffe0ff */
[----:B------:R-:W-:Y:S02]  /*07a0*/  IMAD R3, R0, -0x326172a9, RZ ;  /* 0xcd9e8d5700037824 */ /* 0x000fe400078e02ff */
[----:B------:R-:W-:-:S04]  /*07b0*/  IMAD.HI.U32 R5, R2, -0x2daee0ad, RZ ;  /* 0xd2511f5302057827 */ /* 0x000fc800078e00ff */
[----:B------:R-:W-:Y:S01]  /*07c0*/  IMAD.HI.U32 R0, R4, -0x326172a9, RZ ;  /* 0xcd9e8d5704007827 */ /* 0x000fe200078e00ff */
[----:B------:R-:W-:Y:S01]  /*07d0*/  LOP3.LUT R5, R6, UR7, R5, 0x96, !PT ;  /* 0x0000000706057c12 */ /* 0x000fe2000f8e9605 */
[----:B------:R-:W-:Y:S02]  /*07e0*/  UIADD3 UR7, UPT, UPT, UR15, 0x1fd5c5a3, URZ ;  /* 0x1fd5c5a30f077890 */ /* 0x000fe4000fffe0ff */
[----:B------:R-:W-:Y:S01]  /*07f0*/  IMAD R7, R2, -0x2daee0ad, RZ ;  /* 0xd2511f5302077824 */ /* 0x000fe200078e02ff */
[----:B------:R-:W-:Y:S01]  /*0800*/  LOP3.LUT R0, R3, UR4, R0, 0x96, !PT ;  /* 0x0000000403007c12 */ /* 0x000fe2000f8e9600 */
[----:B------:R-:W-:Y:S01]  /*0810*/  IMAD R4, R4, -0x326172a9, RZ ;  /* 0xcd9e8d5704047824 */ /* 0x000fe200078e02ff */
[----:B------:R-:W1:Y:S01]  /*0820*/  LDCU UR4, c[0x0][0x404] ;  /* 0x00008080ff0477ac */ /* 0x000e620008000800 */
[----:B------:R-:W-:-:S04]  /*0830*/  IMAD.HI.U32 R3, R5, -0x326172a9, RZ ;  /* 0xcd9e8d5705037827 */ /* 0x000fc800078e00ff */
[----:B------:R-:W-:Y:S01]  /*0840*/  IMAD.HI.U32 R2, R0, -0x2daee0ad, RZ ;  /* 0xd2511f5300027827 */ /* 0x000fe200078e00ff */
[----:B------:R-:W-:-:S03]  /*0850*/  LOP3.LUT R3, R4, UR8, R3, 0x96, !PT ;  /* 0x0000000804037c12 */ /* 0x000fc6000f8e9603 */
[----:B------:R-:W-:Y:S01]  /*0860*/  IMAD R5, R5, -0x326172a9, RZ ;  /* 0xcd9e8d5705057824 */ /* 0x000fe200078e02ff */
[----:B------:R-:W-:Y:S01]  /*0870*/  LOP3.LUT R2, R7, UR9, R2, 0x96, !PT ;  /* 0x0000000907027c12 */ /* 0x000fe2000f8e9602 */
[----:B------:R-:W-:Y:S01]  /*0880*/  IMAD R7, R0, -0x2daee0ad, RZ ;  /* 0xd2511f5300077824 */ /* 0x000fe200078e02ff */
[----:B------:R-:W4:Y:S01]  /*0890*/  LDCU.64 UR8, c[0x0][0x380] ;  /* 0x00007000ff0877ac */ /* 0x000f220008000a00 */
[----:B------:R-:W-:-:S04]  /*08a0*/  IMAD.HI.U32 R4, R3, -0x2daee0ad, RZ ;  /* 0xd2511f5303047827 */ /* 0x000fc800078e00ff */
[----:B------:R-:W-:Y:S01]  /*08b0*/  IMAD.HI.U32 R0, R2, -0x326172a9, RZ ;  /* 0xcd9e8d5702007827 */ /* 0x000fe200078e00ff */
[----:B------:R-:W-:-:S03]  /*08c0*/  LOP3.LUT R4, R7, UR10, R4, 0x96, !PT ;  /* 0x0000000a07047c12 */ /* 0x000fc6000f8e9604 */
[----:B------:R-:W-:Y:S01]  /*08d0*/  IMAD R6, R3, -0x2daee0ad, RZ ;  /* 0xd2511f5303067824 */ /* 0x000fe200078e02ff */
[----:B------:R-:W-:Y:S01]  /*08e0*/  LOP3.LUT R0, R5, UR17, R0, 0x96, !PT ;  /* 0x0000001105007c12 */ /* 0x000fe2000f8e9600 */
[----:B------:R-:W-:Y:S02]  /*08f0*/  IMAD R5, R2, -0x326172a9, RZ ;  /* 0xcd9e8d5702057824 */ /* 0x000fe400078e02ff */
[----:B------:R-:W-:-:S04]  /*0900*/  IMAD.HI.U32 R2, R4, -0x326172a9, RZ ;  /* 0xcd9e8d5704027827 */ /* 0x000fc800078e00ff */
[C---:B------:R-:W-:Y:S01]  /*0910*/  IMAD.HI.U32 R3, R0.reuse, -0x2daee0ad, RZ ;  /* 0xd2511f5300037827 */ /* 0x040fe200078e00ff */
[----:B------:R-:W-:Y:S01]  /*0920*/  LOP3.LUT R2, R5, UR11, R2, 0x96, !PT ;  /* 0x0000000b05027c12 */ /* 0x000fe2000f8e9602 */
[----:B------:R-:W0:Y:S02]  /*0930*/  LDCU.64 UR10, c[0x0][0x3a0] ;  /* 0x00007400ff0a77ac */ /* 0x000e240008000a00 */
        /* <DEDUP_REMOVED lines=8> */
[----:B------:R-:W-:Y:S01]  /*09c0*/  IMAD R5, R2, -0x2daee0ad, RZ ;  /* 0xd2511f5302057824 */ /* 0x000fe200078e02ff */
[----:B------:R-:W0:Y:S01]  /*09d0*/  LDCU UR21, c[0x0][0x400] ;  /* 0x00008000ff1577ac */ /* 0x000e220008000800 */
        /* <DEDUP_REMOVED lines=14> */
[----:B------:R-:W-:-:S03]  /*0ac0*/  LOP3.LUT R96, R5, UR24, R96, 0x96, !PT ;  /* 0x0000001805607c12 */ /* 0x000fc6000f8e9660 */
[----:B------:R-:W-:Y:S01]  /*0ad0*/  IMAD R98, R4, -0x326172a9, RZ ;  /* 0xcd9e8d5704627824 */ /* 0x000fe200078e02ff */
[----:B------:R-:W-:Y:S01]  /*0ae0*/  LOP3.LUT R100, R3, UR23, R100, 0x96, !PT ;  /* 0x0000001703647c12 */ /* 0x000fe2000f8e9664 */
[----:B01234-:R-:W-:-:S07]  /*0af0*/  IMAD R86, R0, -0x2daee0ad, RZ ;  /* 0xd2511f5300567824 */ /* 0x01ffce00078e02ff */
.L_x_5657:
[----:B0-----:R-:W0:Y:S01]  /*0b00*/  @UP0 LDCU.64 UR6, c[0x0][0x3e0] ;  /* 0x00007c00ff0607ac */ /* 0x001e220008000a00 */
[----:B------:R-:W1:Y:S01]  /*0b10*/  S2R R94, SR_TID.X ;  /* 0x00000000005e7919 */ /* 0x000e620000002100 */
[----:B------:R-:W2:Y:S01]  /*0b20*/  LDC.64 R92, c[0x0][0x390] ;  /* 0x0000e400ff5c7b82 */ /* 0x000ea20000000a00 */
[----:B------:R-:W-:Y:S01]  /*0b30*/  PLOP3.LUT P0, PT, PT, PT, UP0, 0x80, 0x8 ;  /* 0x000000000008781c */ /* 0x000fe20003f0f008 */
[----:B0-----:R-:W-:-:S06]  /*0b40*/  @UP0 UIMAD.WIDE UR6, UR16, 0x2, UR6 ;  /* 0x00000002100608a5 */ /* 0x001fcc000f8e0206 */
[----:B------:R-:W-:Y:S01]  /*0b50*/  IMAD.U32 R2, RZ, RZ, UR6 ;  /* 0x00000006ff027e24 */ /* 0x000fe2000f8e00ff */
[----:B------:R-:W-:Y:S01]  /*0b60*/  UIMAD UR6, UR16, UR19, URZ ;  /* 0x00000013100672a4 */ /* 0x000fe2000f8e02ff */
[----:B------:R-:W-:-:S03]  /*0b70*/  IMAD.U32 R3, RZ, RZ, UR7 ;  /* 0x00000007ff037e24 */ /* 0x000fc6000f8e00ff */
[----:B------:R-:W-:Y:S02]  /*0b80*/  USHF.R.S32.HI UR7, URZ, 0x1f, UR6 ;  /* 0x0000001fff077899 */ /* 0x000fe40008011406 */
[----:B------:R-:W3:Y:S02]  /*0b90*/  @P0 LDG.E.U16 R2, desc[UR12][R2.64] ;  /* 0x0000000c02020981 */ /* 0x000ee4000c1e1500 */
[----:B------:R-:W-:-:S06]  /*0ba0*/  ULEA.HI UR7, UR7, UR6, URZ, 0x3 ;  /* 0x0000000607077291 */ /* 0x000fcc000f8f18ff */
[----:B------:R-:W-:-:S04]  /*0bb0*/  MOV R91, UR7 ;  /* 0x00000007005b7c02 */ /* 0x000fc80008000f00 */
[----:B-1----:R-:W-:-:S05]  /*0bc0*/  LEA.HI.SX32 R91, R91, R94, 0x1d ;  /* 0x0000005e5b5b7211 */ /* 0x002fca00078feaff */
[----:B--2---:R-:W-:-:S06]  /*0bd0*/  IMAD.WIDE.U32 R80, R91, 0x10, R92 ;  /* 0x000000105b507825 */ /* 0x004fcc00078e005c */
[----:B-----5:R-:W5:Y:S01]  /*0be0*/  LDG.E.128 R80, desc[UR12][R80.64] ;  /* 0x0000000c50507981 */ /* 0x020f62000c1e1d00 */
[----:B------:R-:W-:Y:S01]  /*0bf0*/  PLOP3.LUT P0, PT, PT, PT, UP0, 0x80, 0x8 ;  /* 0x000000000008781c */ /* 0x000fe20003f0f008 */
[----:B------:R-:W-:Y:S01]  /*0c00*/  UISETP.NE.U32.AND UP1, UPT, UR10, URZ, UPT ;  /* 0x000000ff0a00728c */ /* 0x000fe2000bf25070 */
[----:B------:R-:W-:Y:S01]  /*0c10*/  IMAD.MOV.U32 R0, RZ, RZ, 0x2f800000 ;  /* 0x2f800000ff007424 */ /* 0x000fe200078e00ff */
[----:B------:R-:W-:Y:S01]  /*0c20*/  UMOV UR6, 0x3f800000 ;  /* 0x3f80000000067882 */ /* 0x000fe20000000000 */
[----:B------:R-:W-:Y:S02]  /*0c30*/  UIADD3 UR7, UPT, UPT, UR15, -0x126145ec, URZ ;  /* 0xed9eba140f077890 */ /* 0x000fe4000fffe0ff */
[----:B------:R-:W-:Y:S02]  /*0c40*/  UISETP.NE.AND.EX UP1, UPT, UR11, URZ, UPT, UP1 ;  /* 0x000000ff0b00728c */ /* 0x000fe4000bf25310 */
[----:B------:R-:W-:Y:S02]  /*0c50*/  UIADD3 UR22, UPT, UPT, UR15, 0x76cf5d0a, URZ ;  /* 0x76cf5d0a0f167890 */ /* 0x000fe4000fffe0ff */
[----:B------:R-:W-:-:S02]  /*0c60*/  UIADD3 UR23, UPT, UPT, UR15, -0x24c28bd8, URZ ;  /* 0xdb3d74280f177890 */ /* 0x000fc4000fffe0ff */
[----:B------:R-:W-:Y:S02]  /*0c70*/  UIADD3 UR24, UPT, UPT, UR15, 0x32370b8f, URZ ;  /* 0x32370b8f0f187890 */ /* 0x000fe4000fffe0ff */
[----:B------:R-:W-:Y:S02]  /*0c80*/  UIADD3 UR25, UPT, UPT, UR14, -0x61c88647, URZ ;  /* 0x9e3779b90e197890 */ /* 0x000fe4000fffe0ff */
[----:B------:R-:W-:Y:S02]  /*0c90*/  UIADD3 UR26, UPT, UPT, UR14, -0x4ab325aa, URZ ;  /* 0xb54cda560e1a7890 */ /* 0x000fe4000fffe0ff */
[----:B------:R-:W-:Y:S02]  /*0ca0*/  UIADD3 UR27, UPT, UPT, UR14, 0x1715609d, URZ ;  /* 0x1715609d0e1b7890 */ /* 0x000fe4000fffe0ff */
[----:B------:R-:W-:Y:S02]  /*0cb0*/  UIADD3 UR28, UPT, UPT, UR14, -0x255992d5, URZ ;  /* 0xdaa66d2b0e1c7890 */ /* 0x000fe4000fffe0ff */
[----:B------:R-:W-:-:S02]  /*0cc0*/  UIADD3 UR29, UPT, UPT, UR15, 0x646e171e, URZ ;  /* 0x646e171e0f1d7890 */ /* 0x000fc4000fffe0ff */
[----:B------:R-:W-:Y:S02]  /*0cd0*/  UIADD3 UR30, UPT, UPT, UR15, -0x4498517b, URZ ;  /* 0xbb67ae850f1e7890 */ /* 0x000fe4000fffe0ff */
[----:B------:R-:W-:Y:S02]  /*0ce0*/  UIADD3 UR31, UPT, UPT, UR14, 0x5384540f, URZ ;  /* 0x5384540f0e1f7890 */ /* 0x000fe4000fffe0ff */
[----:B------:R-:W-:Y:S02]  /*0cf0*/  UIADD3 UR32, UPT, UPT, UR15, 0x1fd5c5a3, URZ ;  /* 0x1fd5c5a30f207890 */ /* 0x000fe4000fffe0ff */
        /* <DEDUP_REMOVED lines=14> */
[----:B------:R-:W-:-:S04]  /*0de0*/  VIADDMNMX.U32 R2, R102, 0xfffffffe, R3, PT ;  /* 0xfffffffe66027846 */ /* 0x000fc80003800003 */
[----:B------:R-:W-:-:S04]  /*0df0*/  SHF.L.U32 R84, R2, 0x2, RZ ;  /* 0x0000000202547819 */ /* 0x000fc800000006ff */
[----:B------:R-:W0:Y:S02]  /*0e00*/  LDC R2, c[0x2][R84] ;  /* 0x0080000054027b82 */ /* 0x000e240000000800 */
[----:B0-----:R-:W-:-:S04]  /*0e10*/  SHF.R.S32.HI R3, RZ, 0x1f, R2 ;  /* 0x0000001fff037819 */ /* 0x001fc80000011402 */
.L_x_20787:
[----:B------:R-:W-:Y:S05]  /*0e20*/  BRX R2 -0xe30                                          (*"BRANCH_TARGETS .L_x_20788,.L_x_20789,.L_x_20790"*) ;  /* 0xfffffff002747949 */ /* 0x000fea000383ffff */
.L_x_20790:
[----:B------:R-:W-:Y:S01]  /*0e30*/  VIADD R2, R102, 0x1 ;  /* 0x0000000166027836 */ /* 0x000fe20000000000 */
[----:B------:R-:W-:Y:S01]  /*0e40*/  MOV R3, R96 ;  /* 0x0000006000037202 */ /* 0x000fe20000000f00 */
[----:B------:R-:W-:Y:S01]  /*0e50*/  IMAD.MOV.U32 R84, RZ, RZ, R86 ;  /* 0x000000ffff547224 */ /* 0x000fe200078e0056 */
[----:B------:R-:W-:Y:S06]  /*0e60*/  BRA `(.L_x_5505) ;  /* 0x0000000000ec7947 */ /* 0x000fec0003800000 */
.L_x_20788:
[----:B------:R-:W-:Y:S01]  /*0e70*/  IMAD.MOV.U32 R84, RZ, RZ, R86 ;  /* 0x000000ffff547224 */ /* 0x000fe200078e0056 */
[----:B------:R-:W-:Y:S01]  /*0e80*/  MOV R3, R100 ;  /* 0x0000006400037202 */ /* 0x000fe20000000f00 */
[----:B------:R-:W-:Y:S01]  /*0e90*/  IMAD.MOV.U32 R2, RZ, RZ, 0x3 ;  /* 0x00000003ff027424 */ /* 0x000fe200078e00ff */
[----:B------:R-:W-:Y:S06]  /*0ea0*/  BRA `(.L_x_5505) ;  /* 0x0000000000dc7947 */ /* 0x000fec0003800000 */
.L_x_20789:
        /* <DEDUP_REMOVED lines=12> */
.L_x_5506:
        /* <DEDUP_REMOVED lines=42> */
[----:B------:R-:W-:-:S07]  /*1210*/  LOP3.LUT R100, R100, UR33, R85, 0x96, !PT ;  /* 0x0000002164647c12 */ /* 0x000fce000f8e9655 */
.L_x_5505:
[----:B------:R-:W-:Y:S01]  /*1220*/  I2FP.F32.U32 R3, R3 ;  /* 0x0000000300037245 */ /* 0x000fe20000201000 */
[----:B-----5:R-:W-:Y:S01]  /*1230*/  IMAD.U32 R85, R80, 0x10000, RZ ;  /* 0x0001000050557824 */ /* 0x020fe200078e00ff */
[----:B------:R-:W-:Y:S01]  /*1240*/  ISETP.NE.AND P1, PT, R2, 0x1, PT ;  /* 0x000000010200780c */ /* 0x000fe20003f25270 */
[----:B------:R-:W-:Y:S01]  /*1250*/  IMAD.U32 R86, R4, 0x10000, RZ ;  /* 0x0001000004567824 */ /* 0x000fe200078e00ff */
[----:B------:R-:W-:Y:S01]  /*1260*/  PRMT R80, R80, 0x7632, R80 ;  /* 0x0000763250507816 */ /* 0x000fe20000000050 */
[----:B------:R-:W-:Y:S01]  /*1270*/  FFMA.FTZ R3, R3, R0, 1.1641532182693481445e-10 ;  /* 0x2f00000003037423 */ /* 0x000fe20000010000 */
[----:B------:R-:W-:-:S04]  /*1280*/  FMUL.FTZ R85, R85, UR6 ;  /* 0x0000000655557c20 */ /* 0x000fc80008410000 */
[----:B------:R-:W-:Y:S01]  /*1290*/  FMUL.FTZ R85, R85, UR5 ;  /* 0x0000000555557c20 */ /* 0x000fe20008410000 */
[----:B------:R-:W-:Y:S01]  /*12a0*/  FSETP.GTU.FTZ.AND P0, PT, R3, UR4, PT ;  /* 0x0000000403007c0b */ /* 0x000fe2000bf1c000 */
[----:B------:R-:W-:-:S03]  /*12b0*/  IMAD.MOV.U32 R3, RZ, RZ, R98 ;  /* 0x000000ffff037224 */ /* 0x000fc600078e0062 */
[----:B------:R-:W-:Y:S02]  /*12c0*/  FSEL R85, R85, RZ, !P0 ;  /* 0x000000ff55557208 */ /* 0x000fe40004000000 */
[----:B------:R-:W-:-:S03]  /*12d0*/  PLOP3.LUT P0, PT, P0, PT, PT, 0x8, 0x80 ;  /* 0x000000000080781c */ /* 0x000fc6000070e170 */
[----:B------:R-:W-:Y:S01]  /*12e0*/  FFMA.FTZ R95, R85, R28, R86 ;  /* 0x0000001c555f7223 */ /* 0x000fe20000010056 */
[----:B------:R-:W-:Y:S02]  /*12f0*/  P2R R85, PR, RZ, 0x1 ;  /* 0x00000001ff557803 */ /* 0x000fe40000000000 */
[----:B------:R-:W-:Y:S01]  /*1300*/  MOV R86, 0x2 ;  /* 0x0000000200567802 */ /* 0x000fe20000000f00 */
        /* <DEDUP_REMOVED lines=9> */
.L_x_5508:
        /* <DEDUP_REMOVED lines=12> */
.L_x_5509:
        /* <DEDUP_REMOVED lines=44> */
.L_x_5507:
[----:B------:R-:W-:Y:S01]  /*1720*/  I2FP.F32.U32 R3, R3 ;  /* 0x0000000300037245 */ /* 0x000fe20000201000 */
[----:B------:R-:W-:Y:S01]  /*1730*/  IMAD.U32 R80, R80, 0x10000, RZ ;  /* 0x0001000050507824 */ /* 0x000fe200078e00ff */
[----:B------:R-:W-:Y:S02]  /*1740*/  ISETP.NE.AND P1, PT, R86, 0x1, PT ;  /* 0x000000015600780c */ /* 0x000fe40003f25270 */
[----:B------:R-:W-:Y:S01]  /*1750*/  PRMT R2, R4, 0x7632, R2 ;  /* 0x0000763204027816 */ /* 0x000fe20000000002 */
[----:B------:R-:W-:Y:S01]  /*1760*/  FFMA.FTZ R3, R3, R0, 1.1641532182693481445e-10 ;  /* 0x2f00000003037423 */ /* 0x000fe20000010000 */
[----:B------:R-:W-:Y:S01]  /*1770*/  FMUL.FTZ R80, R80, UR6 ;  /* 0x0000000650507c20 */ /* 0x000fe20008410000 */
[----:B------:R-:W-:Y:S02]  /*1780*/  MOV R87, 0x2 ;  /* 0x0000000200577802 */ /* 0x000fe40000000f00 */
[----:B------:R-:W-:Y:S02]  /*1790*/  IMAD.U32 R97, R2, 0x10000, RZ ;  /* 0x0001000002617824 */ /* 0x000fe400078e00ff */
[----:B------:R-:W-:Y:S01]  /*17a0*/  FMUL.FTZ R80, R80, UR5 ;  /* 0x0000000550507c20 */ /* 0x000fe20008410000 */
[----:B------:R-:W-:Y:S01]  /*17b0*/  FSETP.GTU.FTZ.AND P0, PT, R3, UR4, PT ;  /* 0x0000000403007c0b */ /* 0x000fe2000bf1c000 */
[----:B------:R-:W-:-:S03]  /*17c0*/  IMAD.MOV.U32 R2, RZ, RZ, R98 ;  /* 0x000000ffff027224 */ /* 0x000fc600078e0062 */
        /* <DEDUP_REMOVED lines=12> */
.L_x_5511:
        /* <DEDUP_REMOVED lines=12> */
.L_x_5512:
        /* <DEDUP_REMOVED lines=42> */
[----:B------:R-:W-:Y:S02]  /*1bf0*/  IMAD.MOV.U32 R2, RZ, RZ, R84 ;  /* 0x000000ffff027224 */ /* 0x000fe400078e0054 */
[----:B------:R-:W-:-:S07]  /*1c00*/  IMAD.MOV.U32 R84, RZ, RZ, R102 ;  /* 0x000000ffff547224 */ /* 0x000fce00078e0066 */
.L_x_5510:
        /* <DEDUP_REMOVED lines=12> */
[----:B------:R-:W-:Y:S01]  /*1cd0*/  FFMA.FTZ R99, R99, R30, R80 ;  /* 0x0000001e63637223 */ /* 0x000fe20000010050 */
        /* <DEDUP_REMOVED lines=10> */
.L_x_5514:
        /* <DEDUP_REMOVED lines=12> */
.L_x_5515:
        /* <DEDUP_REMOVED lines=45> */
.L_x_5513:
[----:B------:R-:W-:Y:S01]  /*2110*/  I2FP.F32.U32 R3, R2 ;  /* 0x0000000200037245 */ /* 0x000fe20000201000 */
[----:B------:R-:W-:Y:S01]  /*2120*/  IMAD.U32 R102, R102, 0x10000, RZ ;  /* 0x0001000066667824 */ /* 0x000fe200078e00ff */
[----:B------:R-:W-:Y:S01]  /*2130*/  ISETP.NE.AND P3, PT, R80, 0x1, PT ;  /* 0x000000015000780c */ /* 0x000fe20003f65270 */
[----:B------:R-:W-:Y:S01]  /*2140*/  IMAD.MOV.U32 R81, RZ, RZ, 0x2 ;  /* 0x00000002ff517424 */ /* 0x000fe200078e00ff */
[----:B------:R-:W-:Y:S01]  /*2150*/  PRMT R2, R5, 0x7632, R2 ;  /* 0x0000763205027816 */ /* 0x000fe20000000002 */
[----:B------:R-:W-:Y:S01]  /*2160*/  FFMA.FTZ R3, R3, R0, 1.1641532182693481445e-10 ;  /* 0x2f00000003037423 */ /* 0x000fe20000010000 */
[----:B------:R-:W-:Y:S02]  /*2170*/  FMUL.FTZ R102, R102, UR6 ;  /* 0x0000000666667c20 */ /* 0x000fe40008410000 */
[----:B------:R-:W-:Y:S01]  /*2180*/  SHF.L.U32 R101, R2, 0x10, RZ ;  /* 0x0000001002657819 */ /* 0x000fe200000006ff */
[----:B------:R-:W-:Y:S02]  /*2190*/  IMAD.MOV.U32 R2, RZ, RZ, R98 ;  /* 0x000000ffff027224 */ /* 0x000fe400078e0062 */
[----:B------:R-:W-:Y:S01]  /*21a0*/  FMUL.FTZ R102, R102, UR5 ;  /* 0x0000000566667c20 */ /* 0x000fe20008410000 */
[----:B------:R-:W-:-:S04]  /*21b0*/  FSETP.GTU.FTZ.AND P2, PT, R3, UR4, PT ;  /* 0x0000000403007c0b */ /* 0x000fc8000bf5c000 */
        /* <DEDUP_REMOVED lines=12> */
.L_x_5517:
        /* <DEDUP_REMOVED lines=12> */
.L_x_5518:
        /* <DEDUP_REMOVED lines=45> */
.L_x_5516:
[----:B------:R-:W-:Y:S01]  /*2610*/  I2FP.F32.U32 R3, R2 ;  /* 0x0000000200037245 */ /* 0x000fe20000201000 */
[----:B------:R-:W-:Y:S01]  /*2620*/  IMAD.U32 R80, R6, 0x10000, RZ ;  /* 0x0001000006507824 */ /* 0x000fe200078e00ff */
[C---:B------:R-:W-:Y:S02]  /*2630*/  SHF.L.U32 R2, R82.reuse, 0x10, RZ ;  /* 0x0000001052027819 */ /* 0x040fe400000006ff */
[----:B------:R-:W-:Y:S01]  /*2640*/  ISETP.NE.AND P4, PT, R81, 0x1, PT ;  /* 0x000000015100780c */ /* 0x000fe20003f85270 */
[----:B------:R-:W-:Y:S01]  /*2650*/  FFMA.FTZ R3, R3, R0, 1.1641532182693481445e-10 ;  /* 0x2f00000003037423 */ /* 0x000fe20000010000 */
[----:B------:R-:W-:Y:S01]  /*2660*/  PRMT R82, R82, 0x7632, R82 ;  /* 0x0000763252527816 */ /* 0x000fe20000000052 */
[----:B------:R-:W-:-:S03]  /*2670*/  FMUL.FTZ R2, R2, UR6 ;  /* 0x0000000602027c20 */ /* 0x000fc60008410000 */
[----:B------:R-:W-:Y:S01]  /*2680*/  FSETP.GTU.FTZ.AND P3, PT, R3, UR4, PT ;  /* 0x0000000403007c0b */ /* 0x000fe2000bf7c000 */
[----:B------:R-:W-:-:S05]  /*2690*/  FMUL.FTZ R2, R2, UR5 ;  /* 0x0000000502027c20 */ /* 0x000fca0008410000 */
        /* <DEDUP_REMOVED lines=14> */
.L_x_5520:
        /* <DEDUP_REMOVED lines=12> */
.L_x_5521:
        /* <DEDUP_REMOVED lines=43> */
[----:B------:R-:W-:Y:S02]  /*2af0*/  IMAD.MOV.U32 R84, RZ, RZ, R80 ;  /* 0x000000ffff547224 */ /* 0x000fe400078e0050 */
[----:B------:R-:W-:-:S07]  /*2b00*/  HFMA2 R80, -RZ, RZ, 0, 0 ;  /* 0x00000000ff507431 */ /* 0x000fce00000001ff */
.L_x_5519:
        /* <DEDUP_REMOVED lines=23> */
.L_x_5523:
        /* <DEDUP_REMOVED lines=12> */
.L_x_5524:
        /* <DEDUP_REMOVED lines=45> */
.L_x_5522:
        /* <DEDUP_REMOVED lines=9> */
[----:B------:R-:W-:-:S04]  /*30a0*/  FSETP.GTU.FTZ.AND P5, PT, R3, UR4, PT ;  /* 0x0000000403007c0b */ /* 0x000fc8000bfbc000 */
        /* <DEDUP_REMOVED lines=13> */
.L_x_5526:
        /* <DEDUP_REMOVED lines=14> */
.L_x_5527:
        /* <DEDUP_REMOVED lines=45> */
.L_x_5525:
[----:B------:R-:W-:Y:S02]  /*3530*/  I2FP.F32.U32 R3, R2 ;  /* 0x0000000200037245 */ /* 0x000fe40000201000 */
[----:B------:R-:W-:Y:S02]  /*3540*/  SHF.L.U32 R102, R102, 0x10, RZ ;  /* 0x0000001066667819 */ /* 0x000fe400000006ff */
[----:B------:R-:W-:Y:S01]  /*3550*/  PRMT R2, R7, 0x7632, R2 ;  /* 0x0000763207027816 */ /* 0x000fe20000000002 */
[----:B------:R-:W-:Y:S01]  /*3560*/  FFMA.FTZ R3, R3, R0, 1.1641532182693481445e-10 ;  /* 0x2f00000003037423 */ /* 0x000fe20000010000 */
[----:B------:R-:W-:Y:S01]  /*3570*/  F2FP.BF16.F32.PACK_AB R118, R105, R103 ;  /* 0x000000676976723e */ /* 0x000fe200000010ff */
[----:B------:R-:W-:Y:S01]  /*3580*/  FMUL.FTZ R102, R102, UR6 ;  /* 0x0000000666667c20 */ /* 0x000fe20008410000 */
[----:B------:R-:W-:Y:S01]  /*3590*/  F2FP.BF16.F32.PACK_AB R117, R101, R99 ;  /* 0x000000636575723e */ /* 0x000fe200000010ff */
[----:B------:R-:W-:Y:S01]  /*35a0*/  IMAD.U32 R111, R2, 0x10000, RZ ;  /* 0x00010000026f7824 */ /* 0x000fe200078e00ff */
[----:B------:R-:W-:Y:S01]  /*35b0*/  FSETP.GTU.FTZ.AND P6, PT, R3, UR4, PT ;  /* 0x0000000403007c0b */ /* 0x000fe2000bfdc000 */
[----:B------:R-:W-:Y:S01]  /*35c0*/  FMUL.FTZ R102, R102, UR5 ;  /* 0x0000000566667c20 */ /* 0x000fe20008410000 */
[----:B------:R-:W-:-:S04]  /*35d0*/  F2FP.BF16.F32.PACK_AB R116, R97, R95 ;  /* 0x0000005f6174723e */ /* 0x000fc800000010ff */
[----:B------:R-:W-:Y:S02]  /*35e0*/  FSEL R102, R102, RZ, !P6 ;  /* 0x000000ff66667208 */ /* 0x000fe40007000000 */
[----:B------:R-:W-:-:S03]  /*35f0*/  PLOP3.LUT P6, PT, P6, PT, PT, 0x8, 0x80 ;  /* 0x000000000080781c */ /* 0x000fc600037ce170 */
[----:B------:R-:W-:-:S05]  /*3600*/  FFMA.FTZ R111, R102, R27, R111 ;  /* 0x0000001b666f7223 */ /* 0x000fca000001006f */
[----:B------:R-:W-:Y:S01]  /*3610*/  F2FP.BF16.F32.PACK_AB R119, R111, R109 ;  /* 0x0000006d6f77723e */ /* 0x000fe200000010ff */
[----:B------:R-:W-:Y:S06]  /*3620*/  BRA `(.L_x_5528) ;  /* 0x0000002400e87947 */ /* 0x000fec0003800000 */
.L_x_5504:
        /* <DEDUP_REMOVED lines=15> */
.L_x_5530:
        /* <DEDUP_REMOVED lines=12> */
.L_x_5531:
        /* <DEDUP_REMOVED lines=42> */
[----:B------:R-:W-:-:S07]  /*3a80*/  LOP3.LUT R100, R100, UR33, R85, 0x96, !PT ;  /* 0x0000002164647c12 */ /* 0x000fce000f8e9655 */
.L_x_5529:
[----:B------:R-:W-:Y:S01]  /*3a90*/  I2FP.F32.U32 R3, R2 ;  /* 0x0000000200037245 */ /* 0x000fe20000201000 */
[C---:B-----5:R-:W-:Y:S01]  /*3aa0*/  IMAD.U32 R2, R80.reuse, 0x10000, RZ ;  /* 0x0001000050027824 */ /* 0x060fe200078e00ff */
[----:B------:R-:W-:Y:S01]  /*3ab0*/  ISETP.NE.AND P1, PT, R87, 0x1, PT ;  /* 0x000000015700780c */ /* 0x000fe20003f25270 */
[----:B------:R-:W-:Y:S01]  /*3ac0*/  HFMA2 R86, -RZ, RZ, 0, 1.1920928955078125e-07 ;  /* 0x00000002ff567431 */ /* 0x000fe200000001ff */
        /* <DEDUP_REMOVED lines=19> */
.L_x_5533:
        /* <DEDUP_REMOVED lines=12> */
.L_x_5534:
        /* <DEDUP_REMOVED lines=44> */
.L_x_5532:
        /* <DEDUP_REMOVED lines=21> */
.L_x_5536:
        /* <DEDUP_REMOVED lines=12> */
.L_x_5537:
        /* <DEDUP_REMOVED lines=44> */
.L_x_5535:
[----:B------:R-:W-:Y:S02]  /*4450*/  I2FP.F32.U32 R3, R2 ;  /* 0x0000000200037245 */ /* 0x000fe40000201000 */
[----:B------:R-:W-:Y:S02]  /*4460*/  SHF.L.U32 R2, R81, 0x10, RZ ;  /* 0x0000001051027819 */ /* 0x000fe400000006ff */
[----:B------:R-:W-:Y:S01]  /*4470*/  ISETP.NE.AND P2, PT, R80, 0x1, PT ;  /* 0x000000015000780c */ /* 0x000fe20003f45270 */
[----:B------:R-:W-:Y:S01]  /*4480*/  FFMA.FTZ R3, R3, R0, 1.1641532182693481445e-10 ;  /* 0x2f00000003037423 */ /* 0x000fe20000010000 */
[----:B------:R-:W-:Y:S01]  /*4490*/  PRMT R102, R81, 0x7632, R102 ;  /* 0x0000763251667816 */ /* 0x000fe20000000066 */
[----:B------:R-:W-:Y:S01]  /*44a0*/  FMUL.FTZ R2, R2, UR6 ;  /* 0x0000000602027c20 */ /* 0x000fe20008410000 */
[----:B------:R-:W-:Y:S02]  /*44b0*/  IMAD.MOV.U32 R81, RZ, RZ, 0x2 ;  /* 0x00000002ff517424 */ /* 0x000fe400078e00ff */
[----:B------:R-:W-:Y:S01]  /*44c0*/  FSETP.GTU.FTZ.AND P1, PT, R3, UR4, PT ;  /* 0x0000000403007c0b */ /* 0x000fe2000bf3c000 */
[----:B------:R-:W-:-:S05]  /*44d0*/  FMUL.FTZ R2, R2, UR5 ;  /* 0x0000000502027c20 */ /* 0x000fca0008410000 */
        /* <DEDUP_REMOVED lines=13> */
.L_x_5539:
        /* <DEDUP_REMOVED lines=12> */
.L_x_5540:
        /* <DEDUP_REMOVED lines=45> */
.L_x_5538:
[----:B------:R-:W-:Y:S01]  /*4940*/  I2FP.F32.U32 R3, R2 ;  /* 0x0000000200037245 */ /* 0x000fe20000201000 */
[----:B------:R-:W-:Y:S01]  /*4950*/  IMAD.MOV.U32 R80, RZ, RZ, 0x2 ;  /* 0x00000002ff507424 */ /* 0x000fe200078e00ff */
        /* <DEDUP_REMOVED lines=19> */
.L_x_5542:
        /* <DEDUP_REMOVED lines=12> */
.L_x_5543:
        /* <DEDUP_REMOVED lines=45> */
.L_x_5541:
        /* <DEDUP_REMOVED lines=22> */
.L_x_5545:
        /* <DEDUP_REMOVED lines=12> */
.L_x_5546:
        /* <DEDUP_REMOVED lines=45> */
.L_x_5544:
        /* <DEDUP_REMOVED lines=21> */
.L_x_5548:
        /* <DEDUP_REMOVED lines=12> */
.L_x_5549:
        /* <DEDUP_REMOVED lines=45> */
.L_x_5547:
        /* <DEDUP_REMOVED lines=22> */
.L_x_5551:
        /* <DEDUP_REMOVED lines=14> */
.L_x_5552:
        /* <DEDUP_REMOVED lines=45> */
.L_x_5550:
        /* <DEDUP_REMOVED lines=11> */
[----:B------:R-:W-:-:S05]  /*5db0*/  FMUL.FTZ R111, R102, R27 ;  /* 0x0000001b666f7220 */ /* 0x000fca0000410000 */
[----:B------:R-:W-:-:S07]  /*5dc0*/  F2FP.BF16.F32.PACK_AB R119, R111, R109 ;  /* 0x0000006d6f77723e */ /* 0x000fce00000010ff */
.L_x_5528:
[----:B------:R-:W0:Y:S01]  /*5dd0*/  LDC.64 R106, c[0x0][0x3a8] ;  /* 0x0000ea00ff6a7b82 */ /* 0x000e220000000a00 */
[----:B------:R-:W1:Y:S01]  /*5de0*/  @UP1 LDCU.64 UR36, c[0x0][0x3a0] ;  /* 0x00007400ff2417ac */ /* 0x000e620008000a00 */
[----:B------:R-:W-:Y:S01]  /*5df0*/  SEL R80, RZ, 0x100, !P0 ;  /* 0x00000100ff507807 */ /* 0x000fe20004000000 */
[----:B------:R-:W-:Y:S01]  /*5e00*/  VIADD R113, R91, 0x100 ;  /* 0x000001005b717836 */ /* 0x000fe20000000000 */
[----:B------:R-:W-:Y:S01]  /*5e10*/  PLOP3.LUT P0, PT, PT, PT, UP1, 0x80, 0x8 ;  /* 0x000000000008781c */ /* 0x000fe20003f0f018 */
[----:B------:R-:W-:Y:S01]  /*5e20*/  IMAD.MOV.U32 R120, RZ, RZ, 0x10 ;  /* 0x00000010ff787424 */ /* 0x000fe200078e00ff */
[----:B------:R-:W-:Y:S02]  /*5e30*/  SEL R83, RZ, 0x1000000, !P6 ;  /* 0x01000000ff537807 */ /* 0x000fe40007000000 */
[----:B------:R-:W2:Y:S01]  /*5e40*/  LDC.64 R2, c[0x0][0x3b0] ;  /* 0x0000ec00ff027b82 */ /* 0x000ea20000000a00 */
[----:B------:R-:W-:Y:S02]  /*5e50*/  SEL R86, RZ, 0x10000, !P5 ;  /* 0x00010000ff567807 */ /* 0x000fe40006800000 */
[----:B------:R-:W-:-:S02]  /*5e60*/  SEL R123, RZ, 0x100, !P4 ;  /* 0x00000100ff7b7807 */ /* 0x000fc40006000000 */
[----:B------:R-:W-:Y:S02]  /*5e70*/  SEL R82, RZ, 0x1000000, !P2 ;  /* 0x01000000ff527807 */ /* 0x000fe40005000000 */
[----:B------:R-:W-:Y:S02]  /*5e80*/  SEL R81, RZ, 0x10000, !P1 ;  /* 0x00010000ff517807 */ /* 0x000fe40004800000 */
[----:B------:R-:W-:Y:S02]  /*5e90*/  ISETP.NE.AND P6, PT, R85, RZ, PT ;  /* 0x000000ff5500720c */ /* 0x000fe40003fc5270 */
[----:B------:R-:W-:Y:S01]  /*5ea0*/  PLOP3.LUT P1, PT, PT, PT, UP1, 0x80, 0x8 ;  /* 0x000000000008781c */ /* 0x000fe20003f2f018 */
[----:B-1----:R-:W-:Y:S01]  /*5eb0*/  @P0 IMAD.WIDE.U32 R120, R113, R120, UR36 ;  /* 0x0000002471780e25 */ /* 0x002fe2000f8e0078 */
[----:B------:R-:W-:Y:S02]  /*5ec0*/  LOP3.LUT R123, R123, R83, R86, 0xfe, !PT ;  /* 0x000000537b7b7212 */ /* 0x000fe400078efe56 */
[----:B------:R-:W-:Y:S01]  /*5ed0*/  LOP3.LUT R80, R80, R82, R81, 0xfe, !PT ;  /* 0x0000005250507212 */ /* 0x000fe200078efe51 */
[----:B0-----:R-:W-:Y:S01]  /*5ee0*/  IMAD.WIDE.U32 R86, R91, 0x10, R106 ;  /* 0x000000105b567825 */ /* 0x001fe200078e006a */
[----:B------:R-:W-:-:S02]  /*5ef0*/  SEL R122, RZ, 0x1, !P3 ;  /* 0x00000001ff7a7807 */ /* 0x000fc40005800000 */
[----:B------:R-:W-:Y:S02]  /*5f00*/  SEL R81, RZ, 0x1, !P6 ;  /* 0x00000001ff517807 */ /* 0x000fe40007000000 */
[----:B------:R-:W-:Y:S01]  /*5f10*/  LOP3.LUT R123, R123, R122, RZ, 0xfc, !PT ;  /* 0x0000007a7b7b7212 */ /* 0x000fe200078efcff */
[----:B------:R0:W-:Y:S01]  /*5f20*/  STG.E.128 desc[UR12][R86.64], R116 ;  /* 0x0000007456007986 */ /* 0x0001e2000c101d0c */
[----:B------:R-:W-:Y:S01]  /*5f30*/  LOP3.LUT R122, R80, R81, RZ, 0xfc, !PT ;  /* 0x00000051507a7212 */ /* 0x000fe200078efcff */
[----:B--2---:R-:W-:-:S04]  /*5f40*/  IMAD.WIDE.U32 R114, R91, 0x8, R2 ;  /* 0x000000085b727825 */ /* 0x004fc800078e0002 */
[----:B------:R-:W-:Y:S01]  /*5f50*/  IMAD.WIDE.U32 R80, R113, 0x10, R92 ;  /* 0x0000001071507825 */ /* 0x000fe200078e005c */
[----:B------:R0:W-:Y:S04]  /*5f60*/  STG.E.64 desc[UR12][R114.64], R122 ;  /* 0x0000007a72007986 */ /* 0x0001e8000c101b0c */
[----:B------:R0:W5:Y:S04]  /*5f70*/  @P1 LDG.E.128 R4, desc[UR12][R120.64] ;  /* 0x0000000c78041981 */ /* 0x000168000c1e1d00 */
[----:B------:R-:W5:Y:S01]  /*5f80*/  LDG.E.128 R80, desc[UR12][R80.64] ;  /* 0x0000000c50507981 */ /* 0x000f62000c1e1d00 */
[----:B------:R-:W-:Y:S05]  /*5f90*/  BRA.U !UP1, `(.L_x_5553) ;  /* 0x00000029092c7547 */ /* 0x000fea000b800000 */
[----:B------:R-:W-:Y:S01]  /*5fa0*/  ISETP.NE.AND P0, PT, R104, 0x1, PT ;  /* 0x000000016800780c */ /* 0x000fe20003f05270 */
[----:B0-----:R-:W-:Y:S02]  /*5fb0*/  HFMA2 R87, -RZ, RZ, 0, 1.1920928955078125e-07 ;  /* 0x00000002ff577431 */ /* 0x001fe400000001ff */
        /* <DEDUP_REMOVED lines=13> */
.L_x_5555:
        /* <DEDUP_REMOVED lines=12> */
.L_x_5556:
        /* <DEDUP_REMOVED lines=44> */
[----:B------:R-:W-:-:S07]  /*6410*/  IMAD.MOV.U32 R102, RZ, RZ, R114 ;  /* 0x000000ffff667224 */ /* 0x000fce00078e0072 */
.L_x_5554:
[----:B------:R-:W-:Y:S01]  /*6420*/  I2FP.F32.U32 R85, R85 ;  /* 0x0000005500557245 */ /* 0x000fe20000201000 */
[----:B-----5:R-:W-:Y:S01]  /*6430*/  IMAD.U32 R84, R80, 0x10000, RZ ;  /* 0x0001000050547824 */ /* 0x020fe200078e00ff */
[----:B------:R-:W-:Y:S02]  /*6440*/  ISETP.NE.AND P1, PT, R87, 0x1, PT ;  /* 0x000000015700780c */ /* 0x000fe40003f25270 */
        /* <DEDUP_REMOVED lines=21> */
.L_x_5558:
        /* <DEDUP_REMOVED lines=12> */
.L_x_5559:
        /* <DEDUP_REMOVED lines=45> */
.L_x_5557:
        /* <DEDUP_REMOVED lines=23> */
.L_x_5561:
        /* <DEDUP_REMOVED lines=12> */
.L_x_5562:
        /* <DEDUP_REMOVED lines=41> */
[----:B------:R-:W-:Y:S02]  /*6df0*/  LOP3.LUT R96, R86, UR35, R121, 0x96, !PT ;  /* 0x0000002356607c12 */ /* 0x000fe4000f8e9679 */
[----:B------:R-:W-:Y:S01]  /*6e00*/  MOV R98, R120 ;  /* 0x0000007800627202 */ /* 0x000fe20000000f00 */
[----:B------:R-:W-:Y:S01]  /*6e10*/  IMAD.MOV.U32 R102, RZ, RZ, R118 ;  /* 0x000000ffff667224 */ /* 0x000fe200078e0076 */
[----:B------:R-:W-:-:S07]  /*6e20*/  LOP3.LUT R100, R84, UR33, R119, 0x96, !PT ;  /* 0x0000002154647c12 */ /* 0x000fce000f8e9677 */
.L_x_5560:
[----:B------:R-:W-:Y:S01]  /*6e30*/  I2FP.F32.U32 R85, R80 ;  /* 0x0000005000557245 */ /* 0x000fe20000201000 */
[----:B------:R-:W-:Y:S01]  /*6e40*/  IMAD.U32 R80, R81, 0x10000, RZ ;  /* 0x0001000051507824 */ /* 0x000fe200078e00ff */
[----:B------:R-:W-:Y:S01]  /*6e50*/  ISETP.NE.AND P2, PT, R87, 0x1, PT ;  /* 0x000000015700780c */ /* 0x000fe20003f45270 */
[----:B------:R-:W-:Y:S01]  /*6e60*/  IMAD.U32 R84, R5, 0x10000, RZ ;  /* 0x0001000005547824 */ /* 0x000fe200078e00ff */
[----:B------:R-:W-:Y:S01]  /*6e70*/  PRMT R108, R81, 0x7632, R108 ;  /* 0x00007632516c7816 */ /* 0x000fe2000000006c */
[----:B------:R-:W-:Y:S01]  /*6e80*/  FFMA.FTZ R85, R85, R0, 1.1641532182693481445e-10 ;  /* 0x2f00000055557423 */ /* 0x000fe20000010000 */
[----:B------:R-:W-:Y:S01]  /*6e90*/  FMUL.FTZ R80, R80, UR6 ;  /* 0x0000000650507c20 */ /* 0x000fe20008410000 */
[----:B------:R-:W-:-:S03]  /*6ea0*/  IMAD.MOV.U32 R81, RZ, RZ, R98 ;  /* 0x000000ffff517224 */ /* 0x000fc600078e0062 */
[----:B------:R-:W-:Y:S01]  /*6eb0*/  FMUL.FTZ R80, R80, UR5 ;  /* 0x0000000550507c20 */ /* 0x000fe20008410000 */
[----:B------:R-:W-:-:S04]  /*6ec0*/  FSETP.GTU.FTZ.AND P1, PT, R85, UR4, PT ;  /* 0x0000000455007c0b */ /* 0x000fc8000bf3c000 */
[----:B------:R-:W-:Y:S02]  /*6ed0*/  FSEL R119, R80, RZ, !P1 ;  /* 0x000000ff50777208 */ /* 0x000fe40004800000 */
        /* <DEDUP_REMOVED lines=12> */
.L_x_5564:
        /* <DEDUP_REMOVED lines=12> */
.L_x_5565:
        /* <DEDUP_REMOVED lines=45> */
.L_x_5563:
        /* <DEDUP_REMOVED lines=23> */
.L_x_5567:
        /* <DEDUP_REMOVED lines=12> */
.L_x_5568:
        /* <DEDUP_REMOVED lines=45> */
.L_x_5566:
        /* <DEDUP_REMOVED lines=23> */
.L_x_5570:
        /* <DEDUP_REMOVED lines=12> */
.L_x_5571:
        /* <DEDUP_REMOVED lines=41> */
[----:B------:R-:W-:Y:S02]  /*7cf0*/  MOV R98, R124 ;  /* 0x0000007c00627202 */ /* 0x000fe40000000f00 */
[----:B------:R-:W-:Y:S01]  /*7d00*/  LOP3.LUT R100, R80, UR33, R87, 0x96, !PT ;  /* 0x0000002150647c12 */ /* 0x000fe2000f8e9657 */
[----:B------:R-:W-:Y:S02]  /*7d10*/  IMAD.MOV.U32 R80, RZ, RZ, R102 ;  /* 0x000000ffff507224 */ /* 0x000fe400078e0066 */
[----:B------:R-:W-:-:S07]  /*7d20*/  IMAD.MOV.U32 R102, RZ, RZ, R86 ;  /* 0x000000ffff667224 */ /* 0x000fce00078e0056 */
.L_x_5569:
        /* <DEDUP_REMOVED lines=23> */
.L_x_5573:
        /* <DEDUP_REMOVED lines=12> */
.L_x_5574:
        /* <DEDUP_REMOVED lines=45> */
.L_x_5572:
        /* <DEDUP_REMOVED lines=23> */
.L_x_5576:
        /* <DEDUP_REMOVED lines=14> */
.L_x_5577:
        /* <DEDUP_REMOVED lines=45> */
.L_x_5575:
        /* <DEDUP_REMOVED lines=16> */
.L_x_5553:
        /* <DEDUP_REMOVED lines=15> */
.L_x_5580:
        /* <DEDUP_REMOVED lines=12> */
.L_x_5581:
        /* <DEDUP_REMOVED lines=45> */
.L_x_5579:
[----:B------:R-:W-:Y:S01]  /*8cd0*/  I2FP.F32.U32 R85, R85 ;  /* 0x0000005500557245 */ /* 0x000fe20000201000 */
[----:B-----5:R-:W-:Y:S01]  /*8ce0*/  IMAD.U32 R84, R80, 0x10000, RZ ;  /* 0x0001000050547824 */ /* 0x020fe200078e00ff */
        /* <DEDUP_REMOVED lines=21> */
.L_x_5583:
        /* <DEDUP_REMOVED lines=12> */
.L_x_5584:
        /* <DEDUP_REMOVED lines=41> */
[----:B------:R-:W-:Y:S02]  /*9190*/  MOV R98, R118 ;  /* 0x0000007600627202 */ /* 0x000fe40000000f00 */
[----:B------:R-:W-:Y:S01]  /*91a0*/  LOP3.LUT R100, R84, UR33, R117, 0x96, !PT ;  /* 0x0000002154647c12 */ /* 0x000fe2000f8e9675 */
[----:B------:R-:W-:Y:S02]  /*91b0*/  IMAD.MOV.U32 R84, RZ, RZ, R102 ;  /* 0x000000ffff547224 */ /* 0x000fe400078e0066 */
[----:B------:R-:W-:-:S07]  /*91c0*/  IMAD.MOV.U32 R102, RZ, RZ, R116 ;  /* 0x000000ffff667224 */ /* 0x000fce00078e0074 */
.L_x_5582:
[----:B------:R-:W-:Y:S01]  /*91d0*/  I2FP.F32.U32 R85, R84 ;  /* 0x0000005400557245 */ /* 0x000fe20000201000 */
[----:B------:R-:W-:Y:S01]  /*91e0*/  IMAD.U32 R80, R80, 0x10000, RZ ;  /* 0x0001000050507824 */ /* 0x000fe200078e00ff */
[----:B------:R-:W-:Y:S01]  /*91f0*/  ISETP.NE.AND P1, PT, R87, 0x1, PT ;  /* 0x000000015700780c */ /* 0x000fe20003f25270 */
[----:B------:R-:W-:Y:S02]  /*9200*/  IMAD.MOV.U32 R84, RZ, RZ, 0x2 ;  /* 0x00000002ff547424 */ /* 0x000fe400078e00ff */
[----:B------:R-:W-:Y:S01]  /*9210*/  FFMA.FTZ R85, R85, R0, 1.1641532182693481445e-10 ;  /* 0x2f00000055557423 */ /* 0x000fe20000010000 */
[----:B------:R-:W-:-:S04]  /*9220*/  FMUL.FTZ R80, R80, UR6 ;  /* 0x0000000650507c20 */ /* 0x000fc80008410000 */
[----:B------:R-:W-:Y:S01]  /*9230*/  FMUL.FTZ R80, R80, UR5 ;  /* 0x0000000550507c20 */ /* 0x000fe20008410000 */
[----:B------:R-:W-:-:S04]  /*9240*/  FSETP.GTU.FTZ.AND P0, PT, R85, UR4, PT ;  /* 0x0000000455007c0b */ /* 0x000fc8000bf1c000 */
        /* <DEDUP_REMOVED lines=13> */
.L_x_5586:
        /* <DEDUP_REMOVED lines=12> */
.L_x_5587:
        /* <DEDUP_REMOVED lines=45> */
.L_x_5585:
[----:B------:R-:W-:Y:S01]  /*96b0*/  I2FP.F32.U32 R85, R80 ;  /* 0x0000005000557245 */ /* 0x000fe20000201000 */
[C---:B------:R-:W-:Y:S01]  /*96c0*/  IMAD.U32 R80, R81.reuse, 0x10000, RZ ;  /* 0x0001000051507824 */ /* 0x040fe200078e00ff */
[----:B------:R-:W-:Y:S02]  /*96d0*/  ISETP.NE.AND P2, PT, R84, 0x1, PT ;  /* 0x000000015400780c */ /* 0x000fe40003f45270 */
[----:B------:R-:W-:Y:S01]  /*96e0*/  PRMT R108, R81, 0x7632, R108 ;  /* 0x00007632516c7816 */ /* 0x000fe2000000006c */
        /* <DEDUP_REMOVED lines=18> */
.L_x_5589:
        /* <DEDUP_REMOVED lines=12> */
.L_x_5590:
        /* <DEDUP_REMOVED lines=45> */
.L_x_5588:
        /* <DEDUP_REMOVED lines=21> */
.L_x_5592:
        /* <DEDUP_REMOVED lines=12> */
.L_x_5593:
        /* <DEDUP_REMOVED lines=45> */
.L_x_5591:
        /* <DEDUP_REMOVED lines=22> */
.L_x_5595:
        /* <DEDUP_REMOVED lines=12> */
.L_x_5596:
        /* <DEDUP_REMOVED lines=45> */
.L_x_5594:
        /* <DEDUP_REMOVED lines=21> */
.L_x_5598:
        /* <DEDUP_REMOVED lines=12> */
.L_x_5599:
        /* <DEDUP_REMOVED lines=45> */
.L_x_5597:
        /* <DEDUP_REMOVED lines=12> */
[----:B------:R-:W-:Y:S01]  /*ab10*/  FMUL.FTZ R127, R81, R18 ;  /* 0x00000012517f7220 */ /* 0x000fe20000410000 */
        /* <DEDUP_REMOVED lines=9> */
.L_x_5601:
        /* <DEDUP_REMOVED lines=14> */
.L_x_5602:
        /* <DEDUP_REMOVED lines=45> */
.L_x_5600:
        /* <DEDUP_REMOVED lines=11> */
[----:B------:R-:W-:-:S05]  /*b010*/  FMUL.FTZ R129, R108, R19 ;  /* 0x000000136c817220 */ /* 0x000fca0000410000 */
[----:B------:R-:W-:-:S07]  /*b020*/  F2FP.BF16.F32.PACK_AB R87, R129, R127 ;  /* 0x0000007f8157723e */ /* 0x000fce00000010ff */
.L_x_5578:
[----:B------:R-:W0:Y:S01]  /*b030*/  @UP1 LDCU.64 UR36, c[0x0][0x3a0] ;  /* 0x00007400ff2417ac */ /* 0x000e220008000a00 */
[----:B------:R-:W-:Y:S01]  /*b040*/  SEL R80, RZ, 0x100, !P0 ;  /* 0x00000100ff507807 */ /* 0x000fe20004000000 */
[----:B------:R-:W-:Y:S01]  /*b050*/  VIADD R131, R91, 0x200 ;  /* 0x000002005b837836 */ /* 0x000fe20000000000 */
[----:B------:R-:W-:Y:S01]  /*b060*/  SEL R83, RZ, 0x1000000, !P6 ;  /* 0x01000000ff537807 */ /* 0x000fe20007000000 */
[C---:B------:R-:W-:Y:S01]  /*b070*/  IMAD.WIDE.U32 R132, R113.reuse, 0x10, R106 ;  /* 0x0000001071847825 */ /* 0x040fe200078e006a */
[----:B------:R-:W-:Y:S02]  /*b080*/  PLOP3.LUT P0, PT, PT, PT, UP1, 0x80, 0x8 ;  /* 0x000000000008781c */ /* 0x000fe40003f0f018 */
[----:B------:R-:W-:Y:S01]  /*b090*/  ISETP.NE.AND P6, PT, R104, RZ, PT ;  /* 0x000000ff6800720c */ /* 0x000fe20003fc5270 */
[----:B------:R-:W-:Y:S01]  /*b0a0*/  IMAD.WIDE.U32 R134, R113, 0x8, R2 ;  /* 0x0000000871867825 */ /* 0x000fe200078e0002 */
[----:B------:R-:W-:Y:S01]  /*b0b0*/  SEL R104, RZ, 0x10000, !P5 ;  /* 0x00010000ff687807 */ /* 0x000fe20006800000 */
[----:B------:R1:W-:Y:S01]  /*b0c0*/  STG.E.128 desc[UR12][R132.64], R84 ;  /* 0x0000005484007986 */ /* 0x0003e2000c101d0c */
[----:B------:R-:W-:-:S02]  /*b0d0*/  SEL R139, RZ, 0x100, !P4 ;  /* 0x00000100ff8b7807 */ /* 0x000fc40006000000 */
[----:B------:R-:W-:Y:S02]  /*b0e0*/  SEL R82, RZ, 0x1000000, !P2 ;  /* 0x01000000ff527807 */ /* 0x000fe40005000000 */
[----:B------:R-:W-:Y:S02]  /*b0f0*/  SEL R81, RZ, 0x10000, !P1 ;  /* 0x00010000ff517807 */ /* 0x000fe40004800000 */
[----:B------:R-:W-:Y:S02]  /*b100*/  PLOP3.LUT P1, PT, PT, PT, UP1, 0x80, 0x8 ;  /* 0x000000000008781c */ /* 0x000fe40003f2f018 */
[----:B------:R-:W-:Y:S02]  /*b110*/  LOP3.LUT R139, R139, R83, R104, 0xfe, !PT ;  /* 0x000000538b8b7212 */ /* 0x000fe400078efe68 */
[----:B------:R-:W-:Y:S02]  /*b120*/  LOP3.LUT R80, R80, R82, R81, 0xfe, !PT ;  /* 0x0000005250507212 */ /* 0x000fe400078efe51 */
[----:B------:R-:W-:-:S02]  /*b130*/  SEL R138, RZ, 0x1, !P3 ;  /* 0x00000001ff8a7807 */ /* 0x000fc40005800000 */
[----:B------:R-:W-:Y:S02]  /*b140*/  SEL R81, RZ, 0x1, !P6 ;  /* 0x00000001ff517807 */ /* 0x000fe40007000000 */
[----:B------:R-:W-:Y:S02]  /*b150*/  MOV R136, 0x10 ;  /* 0x0000001000887802 */ /* 0x000fe40000000f00 */
[----:B------:R-:W-:Y:S02]  /*b160*/  LOP3.LUT R139, R139, R138, RZ, 0xfc, !PT ;  /* 0x0000008a8b8b7212 */ /* 0x000fe400078efcff */
[----:B------:R-:W-:Y:S01]  /*b170*/  LOP3.LUT R138, R80, R81, RZ, 0xfc, !PT ;  /* 0x00000051508a7212 */ /* 0x000fe200078efcff */
[----:B------:R-:W-:-:S04]  /*b180*/  IMAD.WIDE.U32 R80, R131, 0x10, R92 ;  /* 0x0000001083507825 */ /* 0x000fc800078e005c */
[----:B0-----:R-:W-:Y:S01]  /*b190*/  @P0 IMAD.WIDE.U32 R136, R131, R136, UR36 ;  /* 0x0000002483880e25 */ /* 0x001fe2000f8e0088 */
[----:B------:R1:W-:Y:S04]  /*b1a0*/  STG.E.64 desc[UR12][R134.64], R138 ;  /* 0x0000008a86007986 */ /* 0x0003e8000c101b0c */
[----:B------:R1:W5:Y:S04]  /*b1b0*/  @P1 LDG.E.128 R4, desc[UR12][R136.64] ;  /* 0x0000000c88041981 */ /* 0x000368000c1e1d00 */
[----:B------:R-:W5:Y:S01]  /*b1c0*/  LDG.E.128 R80, desc[UR12][R80.64] ;  /* 0x0000000c50507981 */ /* 0x000f62000c1e1d00 */
        /* <DEDUP_REMOVED lines=16> */
.L_x_5605:
        /* <DEDUP_REMOVED lines=12> */
.L_x_5606:
        /* <DEDUP_REMOVED lines=45> */
.L_x_5604:
[----:B------:R-:W-:Y:S01]  /*b660*/  I2FP.F32.U32 R85, R84 ;  /* 0x0000005400557245 */ /* 0x000fe20000201000 */
[----:B-----5:R-:W-:Y:S01]  /*b670*/  IMAD.U32 R92, R4, 0x10000, RZ ;  /* 0x00010000045c7824 */ /* 0x020fe200078e00ff */
[C---:B------:R-:W-:Y:S01]  /*b680*/  SHF.L.U32 R84, R80.reuse, 0x10, RZ ;  /* 0x0000001050547819 */ /* 0x040fe200000006ff */
[----:B------:R-:W-:Y:S01]  /*b690*/  IMAD.MOV.U32 R102, RZ, RZ, 0x2 ;  /* 0x00000002ff667424 */ /* 0x000fe200078e00ff */
        /* <DEDUP_REMOVED lines=20> */
.L_x_5608:
        /* <DEDUP_REMOVED lines=12> */
.L_x_5609:
[----:B------:R-:W-:Y:S01]  /*b8a0*/  IMAD.WIDE.U32 R132, R89, -0x326172a9, RZ ;  /* 0xcd9e8d5759847825 */ /* 0x000fe200078e00ff */
[----:B------:R-:W-:Y:S01]  /*b8b0*/  LOP3.LUT R136, R90, UR15, R93, 0x96, !PT ;  /* 0x0000000f5a887c12 */ /* 0x000fe2000f8e965d */
[----:B------:R-:W-:Y:S02]  /*b8c0*/  UIADD3 UR35, UPT, UPT, UR14, 0x3c6ef372, URZ ;  /* 0x3c6ef3720e237890 */ /* 0x000fe4000fffe0ff */
        /* <DEDUP_REMOVED lines=42> */
.L_x_5607:
        /* <DEDUP_REMOVED lines=23> */
.L_x_5611:
        /* <DEDUP_REMOVED lines=12> */
.L_x_5612:
        /* <DEDUP_REMOVED lines=45> */
.L_x_5610:
        /* <DEDUP_REMOVED lines=9> */
[----:B------:R-:W-:Y:S01]  /*c100*/  FSEL R93, R80, RZ, !P1 ;  /* 0x000000ff505d7208 */ /* 0x000fe20004800000 */
[----:B------:R-:W-:Y:S01]  /*c110*/  IMAD.MOV.U32 R80, RZ, RZ, R98 ;  /* 0x000000ffff507224 */ /* 0x000fe200078e0062 */
[----:B------:R-:W-:-:S03]  /*c120*/  PLOP3.LUT P1, PT, P1, PT, PT, 0x8, 0x80 ;  /* 0x000000000080781c */ /* 0x000fc60000f2e170 */
[--C-:B------:R-:W-:Y:S01]  /*c130*/  FFMA.FTZ R93, R93, R14, R92.reuse ;  /* 0x0000000e5d5d7223 */ /* 0x100fe2000001005c */
[----:B------:R-:W-:Y:S01]  /*c140*/  PRMT R92, R81, 0x7632, R92 ;  /* 0x00007632515c7816 */ /* 0x000fe2000000005c */
        /* <DEDUP_REMOVED lines=9> */
.L_x_5614:
        /* <DEDUP_REMOVED lines=12> */
.L_x_5615:
        /* <DEDUP_REMOVED lines=45> */
.L_x_5613:
        /* <DEDUP_REMOVED lines=9> */
[----:B------:R-:W-:Y:S01]  /*c600*/  IMAD.U32 R133, R80, 0x10000, RZ ;  /* 0x0001000050857824 */ /* 0x000fe200078e00ff */
[----:B------:R-:W-:-:S03]  /*c610*/  MOV R80, R98 ;  /* 0x0000006200507202 */ /* 0x000fc60000000f00 */
        /* <DEDUP_REMOVED lines=12> */
.L_x_5617:
        /* <DEDUP_REMOVED lines=12> */
.L_x_5618:
        /* <DEDUP_REMOVED lines=45> */
.L_x_5616:
        /* <DEDUP_REMOVED lines=23> */
.L_x_5620:
        /* <DEDUP_REMOVED lines=12> */
.L_x_5621:
        /* <DEDUP_REMOVED lines=45> */
.L_x_5619:
        /* <DEDUP_REMOVED lines=23> */
.L_x_5623:
        /* <DEDUP_REMOVED lines=12> */
.L_x_5624:
        /* <DEDUP_REMOVED lines=45> */
.L_x_5622:
        /* <DEDUP_REMOVED lines=10> */
[----:B------:R-:W-:Y:S02]  /*d510*/  FSEL R81, R80, RZ, !P5 ;  /* 0x000000ff50517208 */ /* 0x000fe40006800000 */
[----:B------:R-:W-:Y:S02]  /*d520*/  MOV R80, R98 ;  /* 0x0000006200507202 */ /* 0x000fe40000000f00 */
[----:B------:R-:W-:Y:S01]  /*d530*/  PLOP3.LUT P5, PT, P5, PT, PT, 0x8, 0x80 ;  /* 0x000000000080781c */ /* 0x000fe20002fae170 */
[----:B------:R-:W-:Y:S01]  /*d540*/  FFMA.FTZ R139, R81, R10, R82 ;  /* 0x0000000a518b7223 */ /* 0x000fe20000010052 */
[----:B------:R-:W-:Y:S11]  /*d550*/  @!P6 BRA `(.L_x_5625) ;  /* 0x00000004000ce947 */ /* 0x000ff60003800000 */
        /* <DEDUP_REMOVED lines=8> */
.L_x_5626:
        /* <DEDUP_REMOVED lines=14> */
.L_x_5627:
[----:B------:R-:W-:Y:S01]  /*d6c0*/  IMAD.WIDE.U32 R82, R89, -0x326172a9, RZ ;  /* 0xcd9e8d5759527825 */ /* 0x000fe200078e00ff */
[----:B------:R-:W-:-:S03]  /*d6d0*/  LOP3.LUT R142, R90, UR15, R81, 0x96, !PT ;  /* 0x0000000f5a8e7c12 */ /* 0x000fc6000f8e9651 */
[----:B------:R-:W-:Y:S01]  /*d6e0*/  IMAD.MOV.U32 R102, RZ, RZ, RZ ;  /* 0x000000ffff667224 */ /* 0x000fe200078e00ff */
        /* <DEDUP_REMOVED lines=42> */
.L_x_5625:
[----:B------:R-:W-:Y:S02]  /*d990*/  I2FP.F32.U32 R81, R80 ;  /* 0x0000005000517245 */ /* 0x000fe40000201000 */
[----:B------:R-:W-:Y:S02]  /*d9a0*/  SHF.L.U32 R92, R92, 0x10, RZ ;  /* 0x000000105c5c7819 */ /* 0x000fe400000006ff */
[----:B------:R-:W-:Y:S01]  /*d9b0*/  PRMT R80, R7, 0x7632, R80 ;  /* 0x0000763207507816 */ /* 0x000fe20000000050 */
[----:B------:R-:W-:Y:S01]  /*d9c0*/  FFMA.FTZ R81, R81, R0, 1.1641532182693481445e-10 ;  /* 0x2f00000051517423 */ /* 0x000fe20000010000 */
[----:B------:R-:W-:Y:S01]  /*d9d0*/  F2FP.BF16.F32.PACK_AB R82, R137, R135 ;  /* 0x000000878952723e */ /* 0x000fe200000010ff */
[----:B------:R-:W-:Y:S02]  /*d9e0*/  FMUL.FTZ R92, R92, UR6 ;  /* 0x000000065c5c7c20 */ /* 0x000fe40008410000 */
[----:B------:R-:W-:Y:S01]  /*d9f0*/  IMAD.U32 R143, R80, 0x10000, RZ ;  /* 0x00010000508f7824 */ /* 0x000fe200078e00ff */
[----:B------:R-:W-:Y:S01]  /*da00*/  FSETP.GTU.FTZ.AND P6, PT, R81, UR4, PT ;  /* 0x0000000451007c0b */ /* 0x000fe2000bfdc000 */
[----:B------:R-:W-:Y:S01]  /*da10*/  FMUL.FTZ R92, R92, UR5 ;  /* 0x000000055c5c7c20 */ /* 0x000fe20008410000 */
[----:B------:R-:W-:-:S02]  /*da20*/  F2FP.BF16.F32.PACK_AB R81, R133, R93 ;  /* 0x0000005d8551723e */ /* 0x000fc400000010ff */
[----:B------:R-:W-:Y:S02]  /*da30*/  F2FP.BF16.F32.PACK_AB R80, R87, R85 ;  /* 0x000000555750723e */ /* 0x000fe400000010ff */
[----:B------:R-:W-:Y:S02]  /*da40*/  FSEL R92, R92, RZ, !P6 ;  /* 0x000000ff5c5c7208 */ /* 0x000fe40007000000 */
[----:B------:R-:W-:-:S03]  /*da50*/  PLOP3.LUT P6, PT, P6, PT, PT, 0x8, 0x80 ;  /* 0x000000000080781c */ /* 0x000fc600037ce170 */
[----:B------:R-:W-:-:S05]  /*da60*/  FFMA.FTZ R143, R92, R11, R143 ;  /* 0x0000000b5c8f7223 */ /* 0x000fca000001008f */
[----:B------:R-:W-:Y:S01]  /*da70*/  F2FP.BF16.F32.PACK_AB R83, R143, R139 ;  /* 0x0000008b8f53723e */ /* 0x000fe200000010ff */
[----:B------:R-:W-:Y:S06]  /*da80*/  BRA `(.L_x_5628) ;  /* 0x0000002400f87947 */ /* 0x000fec0003800000 */
.L_x_5603:
[----:B------:R-:W-:Y:S01]  /*da90*/  ISETP.NE.AND P0, PT, R112, 0x1, PT ;  /* 0x000000017000780c */ /* 0x000fe20003f05270 */
[----:B------:R-:W-:Y:S02]  /*daa0*/  HFMA2 R92, -RZ, RZ, 0, 1.1920928955078125e-07 ;  /* 0x00000002ff5c7431 */ /* 0x000fe400000001ff */
[----:B-1----:R-:W-:Y:S01]  /*dab0*/  IMAD.MOV.U32 R84, RZ, RZ, R98 ;  /* 0x000000ffff547224 */ /* 0x002fe200078e0062 */
        /* <DEDUP_REMOVED lines=12> */
.L_x_5630:
        /* <DEDUP_REMOVED lines=12> */
.L_x_5631:
        /* <DEDUP_REMOVED lines=45> */
.L_x_5629:
[----:B------:R-:W-:Y:S01]  /*df10*/  I2FP.F32.U32 R85, R84 ;  /* 0x0000005400557245 */ /* 0x000fe20000201000 */
        /* <DEDUP_REMOVED lines=22> */
.L_x_5633:
        /* <DEDUP_REMOVED lines=12> */
.L_x_5634:
        /* <DEDUP_REMOVED lines=43> */
[----:B------:R-:W-:Y:S02]  /*e3f0*/  LOP3.LUT R100, R92, UR33, R135, 0x96, !PT ;  /* 0x000000215c647c12 */ /* 0x000fe4000f8e9687 */
[----:B------:R-:W-:-:S07]  /*e400*/  MOV R86, R134 ;  /* 0x0000008600567202 */ /* 0x000fce0000000f00 */
.L_x_5632:
[----:B------:R-:W-:Y:S01]  /*e410*/  I2FP.F32.U32 R87, R87 ;  /* 0x0000005700577245 */ /* 0x000fe20000201000 */
[----:B------:R-:W-:Y:S01]  /*e420*/  IMAD.MOV.U32 R102, RZ, RZ, 0x2 ;  /* 0x00000002ff667424 */ /* 0x000fe200078e00ff */
[----:B------:R-:W-:Y:S02]  /*e430*/  SHF.L.U32 R80, R80, 0x10, RZ ;  /* 0x0000001050507819 */ /* 0x000fe400000006ff */
        /* <DEDUP_REMOVED lines=18> */
.L_x_5636:
        /* <DEDUP_REMOVED lines=12> */
.L_x_5637:
        /* <DEDUP_REMOVED lines=45> */
.L_x_5635:
        /* <DEDUP_REMOVED lines=22> */
.L_x_5639:
        /* <DEDUP_REMOVED lines=12> */
.L_x_5640:
        /* <DEDUP_REMOVED lines=45> */
.L_x_5638:
        /* <DEDUP_REMOVED lines=21> */
.L_x_5642:
        /* <DEDUP_REMOVED lines=12> */
.L_x_5643:
        /* <DEDUP_REMOVED lines=45> */
.L_x_5641:
        /* <DEDUP_REMOVED lines=22> */
.L_x_5645:
        /* <DEDUP_REMOVED lines=12> */
.L_x_5646:
        /* <DEDUP_REMOVED lines=45> */
.L_x_5644:
        /* <DEDUP_REMOVED lines=21> */
.L_x_5648:
        /* <DEDUP_REMOVED lines=12> */
.L_x_5649:
        /* <DEDUP_REMOVED lines=45> */
.L_x_5647:
        /* <DEDUP_REMOVED lines=22> */
.L_x_5651:
        /* <DEDUP_REMOVED lines=14> */
.L_x_5652:
        /* <DEDUP_REMOVED lines=45> */
.L_x_5650:
        /* <DEDUP_REMOVED lines=11> */
[----:B------:R-:W-:-:S05]  /*10250*/  FMUL.FTZ R143, R92, R11 ;  /* 0x0000000b5c8f7220 */ /* 0x000fca0000410000 */
[----:B------:R-:W-:-:S07]  /*10260*/  F2FP.BF16.F32.PACK_AB R83, R143, R139 ;  /* 0x0000008b8f53723e */ /* 0x000fce00000010ff */
.L_x_5628:
        /* <DEDUP_REMOVED lines=11> */
[----:B------:R-:W-:Y:S01]  /*10320*/  LOP3.LUT R149, R149, R112, R108, 0xfe, !PT ;  /* 0x0000007095957212 */ /* 0x000fe200078efe6c */
[----:B------:R-:W-:Y:S01]  /*10330*/  FADD.FTZ R0, R0, R101 ;  /* 0x0000006500007221 */ /* 0x000fe20000010000 */
[----:B------:R-:W-:Y:S01]  /*10340*/  SEL R144, RZ, 0x1, !P3 ;  /* 0x00000001ff907807 */ /* 0x000fe20005800000 */
        /* <DEDUP_REMOVED lines=106> */
.L_x_5654:
[----:B------:R-:W-:Y:S05]  /*109f0*/  BSYNC.RECONVERGENT B0 ;  /* 0x0000000000007941 */ /* 0x000fea0003800200 */
.L_x_5653:
        /* <DEDUP_REMOVED lines=8> */
[----:B------:R-:W-:-:S04]  /*10a80*/  SHF.L.U32 R0, R94, 0x3, RZ ;  /* 0x000000035e007819 */ /* 0x000fc800000006ff */
[----:B------:R-:W-:Y:S01]  /*10a90*/  LOP3.LUT R2, R0, 0xf8, RZ, 0xc0, !PT ;  /* 0x000000f800027812 */ /* 0x000fe200078ec0ff */
[----:B------:R-:W-:Y:S01]  /*10aa0*/  IMAD.MOV.U32 R0, RZ, RZ, 0x300 ;  /* 0x00000300ff007424 */ /* 0x000fe200078e00ff */
[----:B0-----:R-:W-:-:S04]  /*10ab0*/  ULEA UR6, UR7, UR6, 0x18 ;  /* 0x0000000607067291 */ /* 0x001fc8000f8ec0ff */
[----:B------:R-:W-:-:S09]  /*10ac0*/  @UP2 UIADD3 UR6, UPT, UPT, UR6, 0x40, URZ ;  /* 0x0000004006062890 */ /* 0x000fd2000fffe0ff */
[----:B------:R-:W0:Y:S03]  /*10ad0*/  LDS.64 R2, [R2+UR6] ;  /* 0x0000000602027984 */ /* 0x000e260008000a00 */
.L_x_5656:
[----:B------:R-:W-:Y:S05]  /*10ae0*/  BSYNC.RECONVERGENT B0 ;  /* 0x0000000000007941 */ /* 0x000fea0003800200 */
.L_x_5655:
        /* <DEDUP_REMOVED lines=46> */
[C---:B------:R-:W-:Y:S01]  /*10dd0*/  FFMA.FTZ R83, R80.reuse, R107, R83 ;  /* 0x0000006b50537223 */ /* 0x040fe20000010053 */
[----:B------:R-:W-:Y:S02]  /*10de0*/  IMAD.U32 R107, RZ, RZ, UR16 ;  /* 0x00000010ff6b7e24 */ /* 0x000fe4000f8e00ff */
[----:B------:R-:W-:Y:S01]  /*10df0*/  FMUL.FTZ R81, R80, R81 ;  /* 0x0000005150517220 */ /* 0x000fe20000410000 */
[----:B-1----:R-:W-:Y:S01]  /*10e00*/  FMUL.FTZ R83, R82, R83 ;  /* 0x0000005352537220 */ /* 0x002fe20000410000 */
[----:B--2---:R-:W-:Y:S02]  /*10e10*/  FADD.FTZ R3, R2, R3 ;  /* 0x0000000302037221 */ /* 0x004fe40000010000 */
[----:B------:R-:W-:Y:S01]  /*10e20*/  FMUL.FTZ R81, R81, R145 ;  /* 0x0000009151517220 */ /* 0x000fe20000410000 */
[----:B------:R-:W0:Y:S01]  /*10e30*/  LDC R2, c[0x0][0x448] ;  /* 0x00011200ff027b82 */ /* 0x000e220000000800 */
[----:B------:R1:W2:Y:S01]  /*10e40*/  SHFL.IDX PT, R141, R83, RZ, 0x1f ;  /* 0x00001fff538d7589 */ /* 0x0002a200000e0000 */
[----:B------:R-:W-:Y:S01]  /*10e50*/  MOV R145, UR16 ;  /* 0x0000001000917c02 */ /* 0x000fe20008000f00 */
[----:B------:R-:W-:Y:S01]  /*10e60*/  FFMA.FTZ R3, R82, R81, R3 ;  /* 0x0000005152037223 */ /* 0x000fe20000010003 */
[----:B------:R-:W-:-:S04]  /*10e70*/  UIADD3 UR16, UPT, UPT, UR16, UR8, URZ ;  /* 0x0000000810107290 */ /* 0x000fc8000fffe0ff */
[----:B------:R-:W-:Y:S01]  /*10e80*/  UISETP.GE.AND UP1, UPT, UR16, UR9, UPT ;  /* 0x000000091000728c */ /* 0x000fe2000bf26270 */
[----:B------:R-:W0:Y:S01]  /*10e90*/  SHFL.IDX PT, R3, R3, RZ, 0x1f ;  /* 0x00001fff03037589 */ /* 0x000e2200000e0000 */
[----:B-1----:R-:W1:Y:S01]  /*10ea0*/  LDC.64 R82, c[0x0][0x428] ;  /* 0x00010a00ff527b82 */ /* 0x002e620000000a00 */
        /* <DEDUP_REMOVED lines=15> */
[----:B------:R-:W3:Y:S01]  /*10fa0*/  @!P0 LDC.64 R80, c[0x0][0x3c8] ;  /* 0x0000f200ff508b82 */ /* 0x000ee20000000a00 */
        /* <DEDUP_REMOVED lines=16> */
[C---:B------:R-:W-:Y:S01]  /*110b0*/  FMUL.FTZ R0, R122.reuse, R105 ;  /* 0x000000697a007220 */ /* 0x040fe20000410000 */
[----:B------:R-:W-:Y:S01]  /*110c0*/  FMUL.FTZ R109, R122, R109 ;  /* 0x0000006d7a6d7220 */ /* 0x000fe20000410000 */
[----:B------:R-:W-:Y:S01]  /*110d0*/  FADD.FTZ R143, -R84, R143 ;  /* 0x0000008f548f7221 */ /* 0x000fe20000010100 */
[----:B------:R-:W-:Y:S01]  /*110e0*/  FFMA.FTZ R103, R103, R72, R48 ;  /* 0x0000004867677223 */ /* 0x000fe20000010030 */
[----:B------:R-:W-:Y:S01]  /*110f0*/  FFMA.FTZ R0, R0, R73, R49 ;  /* 0x0000004900007223 */ /* 0x000fe20000010031 */
[----:B------:R-:W-:Y:S01]  /*11100*/  FMUL.FTZ R92, R122, R111 ;  /* 0x0000006f7a5c7220 */ /* 0x000fe20000410000 */
[----:B0-----:R-:W-:-:S04]  /*11110*/  @!P0 IMAD.WIDE R2, R107, 0x4, R2 ;  /* 0x000000046b028825 */ /* 0x001fc800078e0202 */
[C---:B------:R-:W-:Y:S01]  /*11120*/  FMUL.FTZ R95, R122.reuse, R95 ;  /* 0x0000005f7a5f7220 */ /* 0x040fe20000410000 */
[C---:B------:R-:W-:Y:S01]  /*11130*/  FMUL.FTZ R119, R122.reuse, R119 ;  /* 0x000000777a777220 */ /* 0x040fe20000410000 */
[----:B------:R-:W-:Y:S01]  /*11140*/  FMUL.FTZ R94, R122, R121 ;  /* 0x000000797a5e7220 */ /* 0x000fe20000410000 */
[----:B---3--:R-:W-:-:S04]  /*11150*/  @!P0 IMAD.WIDE R84, R145, 0x4, R80 ;  /* 0x0000000491548825 */ /* 0x008fc800078e0250 */
[----:B------:R-:W-:Y:S01]  /*11160*/  FFMA.FTZ R80, R109, R74, R50 ;  /* 0x0000004a6d507223 */ /* 0x000fe20000010032 */
[----:B------:R-:W-:Y:S01]  /*11170*/  FFMA.FTZ R81, R92, R75, R51 ;  /* 0x0000004b5c517223 */ /* 0x000fe20000010033 */
[----:B------:R-:W-:Y:S01]  /*11180*/  FMUL.FTZ R123, R122, R123 ;  /* 0x0000007b7a7b7220 */ /* 0x000fe20000410000 */
[----:B-1----:R-:W-:-:S04]  /*11190*/  IMAD.WIDE.U32 R104, R91, 0x10, R82 ;  /* 0x000000105b687825 */ /* 0x002fc800078e0052 */
[C---:B------:R-:W-:Y:S01]  /*111a0*/  FMUL.FTZ R112, R122.reuse, R125 ;  /* 0x0000007d7a707220 */ /* 0x040fe20000410000 */
[C---:B------:R-:W-:Y:S01]  /*111b0*/  FMUL.FTZ R127, R122.reuse, R127 ;  /* 0x0000007f7a7f7220 */ /* 0x040fe20000410000 */
[----:B------:R-:W-:Y:S01]  /*111c0*/  FMUL.FTZ R114, R122, R129 ;  /* 0x000000817a727220 */ /* 0x000fe20000410000 */
[----:B------:R-:W-:-:S04]  /*111d0*/  IMAD.WIDE.U32 R106, R113, 0x10, R82 ;  /* 0x00000010716a7825 */ /* 0x000fc800078e0052 */
[C---:B------:R-:W-:Y:S01]  /*111e0*/  FMUL.FTZ R99, R122.reuse, R99 ;  /* 0x000000637a637220 */ /* 0x040fe20000410000 */
[----:B------:R-:W-:Y:S01]  /*111f0*/  FMUL.FTZ R92, R122, R101 ;  /* 0x000000657a5c7220 */ /* 0x000fe20000410000 */
[----:B------:R-:W-:Y:S01]  /*11200*/  FFMA.FTZ R93, R119, R70, R46 ;  /* 0x00000046775d7223 */ /* 0x000fe2000001002e */
[----:B------:R-:W-:Y:S01]  /*11210*/  IMAD.WIDE.U32 R108, R131, 0x10, R82 ;  /* 0x00000010836c7825 */ /* 0x000fe200078e0052 */
[----:B------:R-:W-:-:S03]  /*11220*/  F2FP.BF16.F32.PACK_AB R82, R0, R103 ;  /* 0x000000670052723e */ /* 0x000fc600000010ff */
[----:B------:R-:W-:Y:S01]  /*11230*/  FMUL.FTZ R0, R122, R97 ;  /* 0x000000617a007220 */ /* 0x000fe20000410000 */
        /* <DEDUP_REMOVED lines=11> */
[----:B------:R-:W-:Y:S01]  /*112f0*/  FMUL.FTZ R115, R122, R115 ;  /* 0x000000737a737220 */ /* 0x000fe20000410000 */
[----:B------:R-:W-:Y:S01]  /*11300*/  F2FP.BF16.F32.PACK_AB R93, R0, R93 ;  /* 0x0000005d005d723e */ /* 0x000fe200000010ff */
        /* <DEDUP_REMOVED lines=34> */
.L_x_5658:
        /* <DEDUP_REMOVED lines=13> */
.L_x_20948:


//--------------------- .text._ZN10layer_norm13ln_fwd_kernelINS_13Kernel_traitsIf13__nv_bfloat16S2_S2_fjLj6144ELj1ELj1ELj8ELj16ENS_18Kernel_traits_baseILj6144EfS2_S2_S2_fjLj256EEEEELb1ELb1ELb1ELb0EEEvNS_9FwdParamsE --------------------------
	.section	.text._ZN10layer_norm13ln_fwd_kernelINS_13Kernel_traitsIf13__nv_bfloat16S2_S2_fjLj6144ELj1ELj1ELj8ELj16ENS_18Kernel_traits_baseILj6144EfS2_S2_S2_fjLj256EEEEELb1ELb1ELb1ELb0EEEvNS_9FwdParamsE,"ax",@progbits
	.align	128
        .global         _ZN10layer_norm13ln_fwd_kernelINS_13Kernel_traitsIf13__nv_bfloat16S2_S2_fjLj6144ELj1ELj1ELj8ELj16ENS_18Kernel_traits_baseILj6144EfS2_S2_S2_fjLj256EEEEELb1ELb1ELb1ELb0EEEvNS_9FwdParamsE
        .type           _ZN10layer_norm13ln_fwd_kernelINS_13Kernel_traitsIf13__nv_bfloat16S2_S2_fjLj6144ELj1ELj1ELj8ELj16ENS_18Kernel_traits_baseILj6144EfS2_S2_S2_fjLj256EEEEELb1ELb1ELb1ELb0EEEvNS_9FwdParamsE,@function
        .size           _ZN10layer_norm13ln_fwd_kernelINS_13Kernel_traitsIf13__nv_bfloat16S2_S2_fjLj6144ELj1ELj1ELj8ELj16ENS_18Kernel_traits_baseILj6144EfS2_S2_S2_fjLj256EEEEELb1ELb1ELb1ELb0EEEvNS_9FwdParamsE,(.L_x_20949 - _ZN10layer_norm13ln_fwd_kernelINS_13Kernel_traitsIf13__nv_bfloat16S2_S2_fjLj6144ELj1ELj1ELj8ELj16ENS_18Kernel_traits_baseILj6144EfS2_S2_S2_fjLj256EEEEELb1ELb1ELb1ELb0EEEvNS_9FwdParamsE)
        .other          _ZN10layer_norm13ln_fwd_kernelINS_13Kernel_traitsIf13__nv_bfloat16S2_S2_fjLj6144ELj1ELj1ELj8ELj16ENS_18Kernel_traits_baseILj6144EfS2_S2_S2_fjLj256EEEEELb1ELb1ELb1ELb0EEEvNS_9FwdParamsE,@"STO_CUDA_ENTRY STV_DEFAULT"
_ZN10layer_norm13ln_fwd_kernelINS_13Kernel_traitsIf13__nv_bfloat16S2_S2_fjLj6144ELj1ELj1ELj8ELj16ENS_18Kernel_traits_baseILj6144EfS2_S2_S2_fjLj256EEEEELb1ELb1ELb1ELb0EEEvNS_9FwdParamsE:
.text._ZN10layer_norm13ln_fwd_kernelINS_13Kernel_traitsIf13__nv_bfloat16S2_S2_fjLj6144ELj1ELj1ELj8ELj16ENS_18Kernel_traits_baseILj6144EfS2_S2_S2_fjLj256EEEEELb1ELb1ELb1ELb0EEEvNS_9FwdParamsE:
        /* <DEDUP_REMOVED lines=34> */
[C---:B------:R-:W-:Y:S01]  /*0220*/  IADD3 R90, PT, PT, R3.reuse, -0x56f99767, RZ ;  /* 0xa9066899035a7810 */ /* 0x040fe20007ffe0ff */
[C---:B------:R-:W-:Y:S01]  /*0230*/  VIADD R87, R2.reuse, 0x78dde6e4 ;  /* 0x78dde6e402577836 */ /* 0x040fe20000000000 */
[C---:B------:R-:W-:Y:S01]  /*0240*/  IADD3 R94, PT, PT, R2.reuse, -0x700cb87f, RZ ;  /* 0x8ff34781025e7810 */ /* 0x040fe20007ffe0ff */
[----:B------:R-:W-:Y:S01]  /*0250*/  VIADD R92, R2, 0xb54cda56 ;  /* 0xb54cda56025c7836 */ /* 0x000fe20000000000 */
        /* <DEDUP_REMOVED lines=32> */
[----:B------:R-:W-:Y:S02]  /*0460*/  ISETP.GE.U32.AND P0, PT, R89, 0x300, PT ;  /* 0x000003005900780c */ /* 0x000fe40003f06070 */
[----:B------:R-:W-:-:S11]  /*0470*/  @P1 IADD3 R83, PT, PT, R83, 0x100, RZ ;  /* 0x0000010053531810 */ /* 0x000fd60007ffe0ff */
        /* <DEDUP_REMOVED lines=14> */
.L_x_5660:
        /* <DEDUP_REMOVED lines=10> */
[----:B------:R-:W-:Y:S02]  /*0600*/  @P2 CS2R R18, SRZ ;  /* 0x0000000000122805 */ /* 0x000fe4000001ff00 */
[----:B------:R-:W-:Y:S01]  /*0610*/  @P2 CS2R R16, SRZ ;  /* 0x0000000000102805 */ /* 0x000fe2000001ff00 */
[----:B------:R-:W5:Y:S01]  /*0620*/  @P0 LDG.E.128 R72, desc[UR8][R36.64] ;  /* 0x0000000824480981 */ /* 0x000f62000c1e1d00 */
[----:B------:R-:W0:Y:S01]  /*0630*/  @P2 LDC.64 R64, c[0x0][0x3d0] ;  /* 0x0000f400ff402b82 */ /* 0x000e220000000a00 */
[C---:B-1----:R-:W-:Y:S01]  /*0640*/  @P0 IMAD.WIDE.U32 R40, R83.reuse, 0x20, R38 ;  /* 0x0000002053280825 */ /* 0x042fe200078e0026 */
[----:B------:R-:W-:Y:S01]  /*0650*/  @P0 LOP3.LUT R83, R83, 0x100, RZ, 0xfc, !PT ;  /* 0x0000010053530812 */ /* 0x000fe200078efcff */
[----:B------:R1:W5:Y:S05]  /*0660*/  @P0 LDG.E.128 R68, desc[UR8][R36.64+0x10] ;  /* 0x0000100824440981 */ /* 0x00036a000c1e1d00 */
[----:B------:R-:W4:Y:S01]  /*0670*/  @P2 LDC.64 R66, c[0x0][0x3e8] ;  /* 0x0000fa00ff422b82 */ /* 0x000f220000000a00 */
[----:B--2---:R-:W-:Y:S01]  /*0680*/  @P1 IMAD.WIDE.U32 R42, R83, 0x20, R42 ;  /* 0x00000020532a1825 */ /* 0x004fe200078e002a */
[----:B------:R-:W5:Y:S01]  /*0690*/  @P0 LDG.E.128 R56, desc[UR8][R40.64] ;  /* 0x0000000828380981 */ /* 0x000f62000c1e1d00 */
[----:B------:R-:W-:-:S03]  /*06a0*/  CS2R R38, SRZ ;  /* 0x0000000000267805 */ /* 0x000fc6000001ff00 */
[----:B------:R2:W5:Y:S01]  /*06b0*/  @P0 LDG.E.128 R52, desc[UR8][R40.64+0x10] ;  /* 0x0000100828340981 */ /* 0x000562000c1e1d00 */
[C---:B---3--:R-:W-:Y:S01]  /*06c0*/  @P1 IMAD.WIDE.U32 R62, R83.reuse, 0x20, R60 ;  /* 0x00000020533e1825 */ /* 0x048fe200078e003c */
[----:B-1----:R-:W-:Y:S02]  /*06d0*/  CS2R R36, SRZ ;  /* 0x0000000000247805 */ /* 0x002fe4000001ff00 */
[----:B------:R-:W5:Y:S01]  /*06e0*/  @P1 LDG.E.128 R48, desc[UR8][R42.64] ;  /* 0x000000082a301981 */ /* 0x000f62000c1e1d00 */
[----:B------:R-:W-:-:S03]  /*06f0*/  @P1 VIADD R83, R83, 0x100 ;  /* 0x0000010053531836 */ /* 0x000fc60000000000 */
[----:B------:R1:W5:Y:S01]  /*0700*/  @P1 LDG.E.128 R44, desc[UR8][R42.64+0x10] ;  /* 0x000010082a2c1981 */ /* 0x000362000c1e1d00 */
[C---:B0-----:R-:W-:Y:S01]  /*0710*/  @P2 IMAD.WIDE.U32 R60, R83.reuse, 0x20, R64 ;  /* 0x00000020533c2825 */ /* 0x041fe200078e0040 */
[----:B--2---:R-:W-:Y:S02]  /*0720*/  CS2R R40, SRZ ;  /* 0x0000000000287805 */ /* 0x004fe4000001ff00 */
[----:B------:R-:W5:Y:S04]  /*0730*/  @P1 LDG.E.128 R32, desc[UR8][R62.64] ;  /* 0x000000083e201981 */ /* 0x000f68000c1e1d00 */
[----:B------:R0:W5:Y:S01]  /*0740*/  @P1 LDG.E.128 R28, desc[UR8][R62.64+0x10] ;  /* 0x000010083e1c1981 */ /* 0x000162000c1e1d00 */
[----:B----4-:R-:W-:Y:S01]  /*0750*/  @P2 IMAD.WIDE.U32 R64, R83, 0x20, R66 ;  /* 0x0000002053402825 */ /* 0x010fe200078e0042 */
[----:B-1----:R-:W-:-:S02]  /*0760*/  CS2R R42, SRZ ;  /* 0x00000000002a7805 */ /* 0x002fc4000001ff00 */
[----:B------:R-:W5:Y:S01]  /*0770*/  @P2 LDG.E.128 R24, desc[UR8][R60.64] ;  /* 0x000000083c182981 */ /* 0x000f62000c1e1d00 */
[----:B------:R-:W-:-:S03]  /*0780*/  CS2R R66, SRZ ;  /* 0x0000000000427805 */ /* 0x000fc6000001ff00 */
[----:B------:R1:W5:Y:S01]  /*0790*/  @P2 LDG.E.128 R20, desc[UR8][R60.64+0x10] ;  /* 0x000010083c142981 */ /* 0x000362000c1e1d00 */
[----:B0-----:R-:W-:-:S03]  /*07a0*/  CS2R R62, SRZ ;  /* 0x00000000003e7805 */ /* 0x001fc6000001ff00 */
[----:B------:R-:W5:Y:S04]  /*07b0*/  @P2 LDG.E.128 R8, desc[UR8][R64.64] ;  /* 0x0000000840082981 */ /* 0x000f68000c1e1d00 */
[----:B------:R0:W5:Y:S01]  /*07c0*/  @P2 LDG.E.128 R4, desc[UR8][R64.64+0x10] ;  /* 0x0000100840042981 */ /* 0x000162000c1e1d00 */
[----:B-1----:R-:W-:Y:S02]  /*07d0*/  CS2R R60, SRZ ;  /* 0x00000000003c7805 */ /* 0x002fe4000001ff00 */
[----:B0-----:R-:W-:-:S07]  /*07e0*/  CS2R R64, SRZ ;  /* 0x0000000000407805 */ /* 0x001fce000001ff00 */
.L_x_5661:
[----:B------:R-:W-:Y:S05]  /*07f0*/  BSYNC.RECONVERGENT B0 ;  /* 0x0000000000007941 */ /* 0x000fea0003800200 */
.L_x_5659:
[----:B------:R-:W1:Y:S02]  /*0800*/  LDCU UR5, c[0x0][0x384] ;  /* 0x00007080ff0577ac */ /* 0x000e640008000800 */
[----:B-1----:R-:W-:-:S13]  /*0810*/  ISETP.GE.AND P0, PT, R88, UR5, PT ;  /* 0x0000000558007c0c */ /* 0x002fda000bf06270 */
[----:B------:R-:W-:Y:S05]  /*0820*/  @P0 EXIT ;  /* 0x000000000000094d */ /* 0x000fea0003800000 */
[----:B------:R-:W1:Y:S01]  /*0830*/  LDCU UR5, c[0x0][0x360] ;  /* 0x00006c00ff0577ac */ /* 0x000e620008000800 */
[----:B0-----:R-:W-:Y:S01]  /*0840*/  IMAD.HI.U32 R77, R126, -0x2daee0ad, RZ ;  /* 0xd2511f537e4d7827 */ /* 0x001fe200078e00ff */
[----:B------:R-:W-:Y:S01]  /*0850*/  LOP3.LUT R114, R114, 0x3, RZ, 0xc0, !PT ;  /* 0x0000000372727812 */ /* 0x000fe200078ec0ff */
[----:B------:R-:W-:Y:S02]  /*0860*/  ULOP3.LUT UR6, UR4, 0xff, URZ, 0xc0, !UPT ;  /* 0x000000ff04067892 */ /* 0x000fe4000f8ec0ff */
[----:B------:R-:W-:Y:S01]  /*0870*/  IMAD R81, R126, -0x2daee0ad, RZ ;  /* 0xd2511f537e517824 */ /* 0x000fe200078e02ff */
[----:B------:R-:W-:Y:S01]  /*0880*/  LOP3.LUT R77, R77, R3, RZ, 0x3c, !PT ;  /* 0x000000034d4d7212 */ /* 0x000fe200078e3cff */
[----:B------:R-:W-:Y:S01]  /*0890*/  VIADD R83, R3, 0x76cf5d0a ;  /* 0x76cf5d0a03537836 */ /* 0x000fe20000000000 */
[----:B------:R-:W0:Y:S03]  /*08a0*/  LDCU UR7, c[0x0][0x404] ;  /* 0x00008080ff0777ac */ /* 0x000e260008000800 */
[C---:B------:R-:W-:Y:S01]  /*08b0*/  IMAD.HI.U32 R78, R77.reuse, -0x326172a9, RZ ;  /* 0xcd9e8d574d4e7827 */ /* 0x040fe200078e00ff */
[----:B------:R-:W2:Y:S03]  /*08c0*/  LDCU.U8 UR14, c[0x0][0x410] ;  /* 0x00008200ff0e77ac */ /* 0x000ea60008000000 */
[----:B------:R-:W-:Y:S01]  /*08d0*/  IMAD R77, R77, -0x326172a9, RZ ;  /* 0xcd9e8d574d4d7824 */ /* 0x000fe200078e02ff */
[----:B------:R-:W3:Y:S01]  /*08e0*/  LDCU UR15, c[0x0][0x400] ;  /* 0x00008000ff0f77ac */ /* 0x000ee20008000800 */
[----:B-1----:R-:W-:Y:S01]  /*08f0*/  IMAD R128, R88, UR5, R85 ;  /* 0x0000000558807c24 */ /* 0x002fe2000f8e0255 */
[----:B------:R-:W-:-:S03]  /*0900*/  ULOP3.LUT UR5, UR4, 0xffffff00, URZ, 0xc0, !UPT ;  /* 0xffffff0004057892 */ /* 0x000fc6000f8ec0ff */
[C---:B------:R-:W-:Y:S01]  /*0910*/  IMAD.HI.U32 R76, R128.reuse, -0x326172a9, RZ ;  /* 0xcd9e8d57804c7827 */ /* 0x040fe200078e00ff */
[----:B------:R-:W1:Y:S03]  /*0920*/  LDCU.64 UR12, c[0x0][0x408] ;  /* 0x00008100ff0c77ac */ /* 0x000e660008000a00 */
[----:B------:R-:W-:Y:S01]  /*0930*/  IMAD R79, R128, -0x326172a9, RZ ;  /* 0xcd9e8d57804f7824 */ /* 0x000fe200078e02ff */
[----:B------:R-:W-:Y:S01]  /*0940*/  LOP3.LUT R76, R91, R76, R2, 0x96, !PT ;  /* 0x0000004c5b4c7212 */ /* 0x000fe200078e9602 */
[----:B------:R-:W4:Y:S03]  /*0950*/  LDCU.64 UR10, c[0x0][0x3a0] ;  /* 0x00007400ff0a77ac */ /* 0x000f260008000a00 */
[----:B------:R-:W-:Y:S01]  /*0960*/  LOP3.LUT R78, R82, R79, R78, 0x96, !PT ;  /* 0x0000004f524e7212 */ /* 0x000fe200078e964e */
[----:B------:R-:W-:Y:S01]  /*0970*/  IMAD.HI.U32 R80, R76, -0x2daee0ad, RZ ;  /* 0xd2511f534c507827 */ /* 0x000fe200078e00ff */
[----:B------:R-:W-:Y:S01]  /*0980*/  IADD3 R79, PT, PT, R2, 0x3c6ef372, RZ ;  /* 0x3c6ef372024f7810 */ /* 0x000fe20007ffe0ff */
[----:B------:R-:W-:-:S02]  /*0990*/  UPLOP3.LUT UP1, UPT, UPT, UPT, UPT, 0x40, 0x4 ;  /* 0x000000000004789c */ /* 0x000fc40003f2e870 */
[----:B------:R-:W-:Y:S01]  /*09a0*/  IMAD R82, R76, -0x2daee0ad, RZ ;  /* 0xd2511f534c527824 */ /* 0x000fe200078e02ff */
[----:B------:R-:W-:Y:S01]  /*09b0*/  LOP3.LUT R80, R84, R81, R80, 0x96, !PT ;  /* 0x0000005154507212 */ /* 0x000fe200078e9650 */
[----:B------:R-:W-:-:S04]  /*09c0*/  IMAD.HI.U32 R81, R78, -0x2daee0ad, RZ ;  /* 0xd2511f534e517827 */ /* 0x000fc800078e00ff */
[----:B------:R-:W-:Y:S01]  /*09d0*/  IMAD.HI.U32 R76, R80, -0x326172a9, RZ ;  /* 0xcd9e8d57504c7827 */ /* 0x000fe200078e00ff */
[----:B------:R-:W-:-:S03]  /*09e0*/  LOP3.LUT R81, R83, R82, R81, 0x96, !PT ;  /* 0x0000005253517212 */ /* 0x000fc600078e9651 */
[----:B------:R-:W-:Y:S01]  /*09f0*/  IMAD R83, R78, -0x2daee0ad, RZ ;  /* 0xd2511f534e537824 */ /* 0x000fe200078e02ff */
[----:B------:R-:W-:Y:S01]  /*0a00*/  LOP3.LUT R76, R79, R77, R76, 0x96, !PT ;  /* 0x0000004d4f4c7212 */ /* 0x000fe200078e964c */
[----:B------:R-:W-:Y:S02]  /*0a10*/  IMAD R80, R80, -0x326172a9, RZ ;  /* 0xcd9e8d5750507824 */ /* 0x000fe400078e02ff */
[----:B------:R-:W-:-:S04]  /*0a20*/  IMAD.HI.U32 R77, R81, -0x326172a9, RZ ;  /* 0xcd9e8d57514d7827 */ /* 0x000fc800078e00ff */
[----:B------:R-:W-:-:S04]  /*0a30*/  IMAD.HI.U32 R78, R76, -0x2daee0ad, RZ ;  /* 0xd2511f534c4e7827 */ /* 0x000fc800078e00ff */
[----:B------:R-:W-:Y:S01]  /*0a40*/  VIADD R79, R2, 0xdaa66d2b ;  /* 0xdaa66d2b024f7836 */ /* 0x000fe20000000000 */
[----:B------:R-:W-:Y:S01]  /*0a50*/  LOP3.LUT R78, R86, R83, R78, 0x96, !PT ;  /* 0x00000053564e7212 */ /* 0x000fe200078e964e */
        /* <DEDUP_REMOVED lines=9> */
[----:B------:R-:W-:Y:S01]  /*0af0*/  IMAD R82, R77, -0x2daee0ad, RZ ;  /* 0xd2511f534d527824 */ /* 0x000fe200078e02ff */
[----:B------:R-:W-:Y:S01]  /*0b00*/  IADD3 R80, PT, PT, R2, 0x1715609d, RZ ;  /* 0x1715609d02507810 */ /* 0x000fe20007ffe0ff */
        /* <DEDUP_REMOVED lines=8> */
[----:B------:R-:W-:Y:S02]  /*0b90*/  LOP3.LUT R76, R92, R79, R76, 0x96, !PT ;  /* 0x0000004f5c4c7212 */ /* 0x000fe400078e964c */
[----:B------:R-:W-:Y:S01]  /*0ba0*/  IADD3 R79, PT, PT, R2, 0x5384540f, RZ ;  /* 0x5384540f024f7810 */ /* 0x000fe20007ffe0ff */
[----:B------:R-:W-:Y:S02]  /*0bb0*/  VIADD R82, R3, 0x646e171e ;  /* 0x646e171e03527836 */ /* 0x000fe40000000000 */
[----:B------:R-:W-:Y:S02]  /*0bc0*/  IMAD.MOV R83, RZ, RZ, -R0 ;  /* 0x000000ffff537224 */ /* 0x000fe400078e0a00 */
[----:B------:R-:W-:Y:S01]  /*0bd0*/  IMAD R77, R77, -0x326172a9, RZ ;  /* 0xcd9e8d574d4d7824 */ /* 0x000fe200078e02ff */
[----:B------:R-:W-:Y:S01]  /*0be0*/  LOP3.LUT R80, R82, R81, R80, 0x96, !PT ;  /* 0x0000005152507212 */ /* 0x000fe200078e9650 */
[----:B------:R-:W-:-:S02]  /*0bf0*/  IMAD R81, R78, -0x2daee0ad, RZ ;  /* 0xd2511f534e517824 */ /* 0x000fc400078e02ff */
[----:B------:R-:W-:-:S04]  /*0c00*/  IMAD.HI.U32 R78, R76, -0x2daee0ad, RZ ;  /* 0xd2511f534c4e7827 */ /* 0x000fc800078e00ff */
[----:B------:R-:W-:Y:S01]  /*0c10*/  IMAD.HI.U32 R0, R80, -0x326172a9, RZ ;  /* 0xcd9e8d5750007827 */ /* 0x000fe200078e00ff */
[----:B------:R-:W-:-:S03]  /*0c20*/  LOP3.LUT R78, R93, R81, R78, 0x96, !PT ;  /* 0x000000515d4e7212 */ /* 0x000fc600078e964e */
[----:B------:R-:W-:Y:S02]  /*0c30*/  HFMA2 R93, -RZ, RZ, 0, 0 ;  /* 0x00000000ff5d7431 */ /* 0x000fe400000001ff */
[----:B------:R-:W-:Y:S01]  /*0c40*/  IMAD.SHL.U32 R81, R85, 0x20, RZ ;  /* 0x0000002055517824 */ /* 0x000fe200078e00ff */
[----:B------:R-:W-:Y:S01]  /*0c50*/  LOP3.LUT R0, R79, R77, R0, 0x96, !PT ;  /* 0x0000004d4f007212 */ /* 0x000fe200078e9600 */
[----:B------:R-:W-:Y:S02]  /*0c60*/  IMAD R77, R76, -0x2daee0ad, RZ ;  /* 0xd2511f534c4d7824 */ /* 0x000fe400078e02ff */
[----:B------:R-:W-:Y:S01]  /*0c70*/  VIADD R79, R3, 0xdb3d7428 ;  /* 0xdb3d7428034f7836 */ /* 0x000fe20000000000 */
[----:B------:R-:W-:Y:S01]  /*0c80*/  LOP3.LUT R82, R81, 0x3e0, RZ, 0xc0, !PT ;  /* 0x000003e051527812 */ /* 0x000fe200078ec0ff */
[----:B------:R-:W-:Y:S01]  /*0c90*/  IMAD.HI.U32 R76, R0, -0x2daee0ad, RZ ;  /* 0xd2511f53004c7827 */ /* 0x000fe200078e00ff */
[----:B------:R-:W-:Y:S02]  /*0ca0*/  VIADDMNMX R81, R83, UR6, RZ, !PT ;  /* 0x0000000653517c46 */ /* 0x000fe4000f8001ff */
[----:B------:R-:W-:-:S02]  /*0cb0*/  IADD3 R82, PT, PT, RZ, -R82, RZ ;  /* 0x80000052ff527210 */ /* 0x000fc40007ffe0ff */
[----:B------:R-:W-:Y:S02]  /*0cc0*/  VIMNMX R81, PT, PT, R81, 0x20, PT ;  /* 0x0000002051517848 */ /* 0x000fe40003fe0100 */
[----:B------:R-:W-:Y:S01]  /*0cd0*/  LOP3.LUT R108, R79, R77, R76, 0x96, !PT ;  /* 0x0000004d4f6c7212 */ /* 0x000fe200078e964c */
[----:B------:R-:W-:Y:S01]  /*0ce0*/  IMAD R77, R80, -0x326172a9, RZ ;  /* 0xcd9e8d57504d7824 */ /* 0x000fe200078e02ff */
[----:B------:R-:W-:Y:S01]  /*0cf0*/  LEA R81, R81, UR5, 0x3 ;  /* 0x0000000551517c11 */ /* 0x000fe2000f8e18ff */
[----:B------:R-:W-:-:S03]  /*0d00*/  IMAD.HI.U32 R76, R78, -0x326172a9, RZ ;  /* 0xcd9e8d574e4c7827 */ /* 0x000fc600078e00ff */
[----:B------:R-:W-:Y:S01]  /*0d10*/  I2FP.F32.U32 R81, R81 ;  /* 0x0000005100517245 */ /* 0x000fe20000201000 */
[----:B------:R-:W-:Y:S02]  /*0d20*/  VIADD R79, R2, 0xf1bbcdc8 ;  /* 0xf1bbcdc8024f7836 */ /* 0x000fe40000000000 */
[----:B------:R-:W-:Y:S01]  /*0d30*/  IMAD.MOV.U32 R80, RZ, RZ, R82 ;  /* 0x000000ffff507224 */ /* 0x000fe200078e0052 */
[----:B------:R0:W0:Y:S01]  /*0d40*/  MUFU.RCP R90, R81 ;  /* 0x00000051005a7308 */ /* 0x0000220000001000 */
[----:B------:R-:W-:Y:S01]  /*0d50*/  IMAD.HI.U32 R106, R108, -0x326172a9, RZ ;  /* 0xcd9e8d576c6a7827 */ /* 0x000fe200078e00ff */
[----:B------:R-:W-:-:S03]  /*0d60*/  LOP3.LUT R76, R79, R77, R76, 0x96, !PT ;  /* 0x0000004d4f4c7212 */ /* 0x000fc600078e964c */
[----:B------:R-:W-:Y:S01]  /*0d70*/  IMAD R77, R0, -0x2daee0ad, RZ ;  /* 0xd2511f53004d7824 */ /* 0x000fe200078e02ff */
[----:B------:R-:W-:Y:S01]  /*0d80*/  VIADDMNMX R0, R80, UR6, RZ, !PT ;  /* 0x0000000650007c46 */ /* 0x000fe2000f8001ff */
[----:B------:R-:W-:Y:S02]  /*0d90*/  IMAD R79, R78, -0x326172a9, RZ ;  /* 0xcd9e8d574e4f7824 */ /* 0x000fe400078e02ff */
[----:B------:R-:W-:Y:S01]  /*0da0*/  IMAD.HI.U32 R112, R76, -0x2daee0ad, RZ ;  /* 0xd2511f534c707827 */ /* 0x000fe200078e00ff */
[----:B------:R-:W-:Y:S02]  /*0db0*/  VIMNMX R0, PT, PT, R0, 0x20, PT ;  /* 0x0000002000007848 */ /* 0x000fe40003fe0100 */
[----:B------:R-:W-:Y:S01]  /*0dc0*/  LOP3.LUT R106, R94, R79, R106, 0x96, !PT ;  /* 0x0000004f5e6a7212 */ /* 0x000fe200078e966a */
[----:B------:R-:W-:Y:S01]  /*0dd0*/  IMAD R108, R108, -0x326172a9, RZ ;  /* 0xcd9e8d576c6c7824 */ /* 0x000fe200078e02ff */
[----:B------:R-:W-:Y:S01]  /*0de0*/  LOP3.LUT R112, R95, R77, R112, 0x96, !PT ;  /* 0x0000004d5f707212 */ /* 0x000fe200078e9670 */
[----:B------:R-:W-:Y:S01]  /*0df0*/  IMAD R110, R76, -0x2daee0ad, RZ ;  /* 0xd2511f534c6e7824 */ /* 0x000fe200078e02ff */
[----:B-1234-:R-:W-:-:S07]  /*0e00*/  LEA R92, R0, UR5, 0x3 ;  /* 0x00000005005c7c11 */ /* 0x01efce000f8e18ff */
.L_x_5975:
[----:B------:R-:W1:Y:S08]  /*0e10*/  LDC.64 R84, c[0x0][0x3f0] ;  /* 0x0000fc00ff547b82 */ /* 0x000e700000000a00 */
[----:B------:R-:W2:Y:S08]  /*0e20*/  LDC.64 R86, c[0x0][0x3f8] ;  /* 0x0000fe00ff567b82 */ /* 0x000eb00000000a00 */
[----:B------:R-:W3:Y:S01]  /*0e30*/  LDC R133, c[0x0][0x388] ;  /* 0x0000e200ff857b82 */ /* 0x000ee20000000800 */
[----:B-1----:R-:W-:-:S05]  /*0e40*/  IMAD.WIDE R84, R88, 0x4, R84 ;  /* 0x0000000458547825 */ /* 0x002fca00078e0254 */
[----:B------:R1:W4:Y:S01]  /*0e50*/  LDG.E R120, desc[UR8][R84.64] ;  /* 0x0000000854787981 */ /* 0x000322000c1e1900 */
[----:B--2---:R-:W-:-:S05]  /*0e60*/  IMAD.WIDE R86, R88, 0x4, R86 ;  /* 0x0000000458567825 */ /* 0x004fca00078e0256 */
[----:B-----5:R2:W5:Y:S01]  /*0e70*/  LDG.E R102, desc[UR8][R86.64] ;  /* 0x0000000856667981 */ /* 0x020562000c1e1900 */
[----:B------:R-:W-:Y:S01]  /*0e80*/  ISETP.GE.U32.AND P2, PT, R89, 0x100, PT ;  /* 0x000001005900780c */ /* 0x000fe20003f46070 */
[----:B------:R-:W-:Y:S01]  /*0e90*/  BSSY.RECONVERGENT B0, `(.L_x_5662) ;  /* 0x00006e8000007945 */ /* 0x000fe20003800200 */
[----:B---3--:R-:W-:Y:S01]  /*0ea0*/  IMAD R118, R88, R133, RZ ;  /* 0x0000008558767224 */ /* 0x008fe200078e02ff */
[----:B------:R-:W3:Y:S04]  /*0eb0*/  S2R R104, SR_TID.X ;  /* 0x0000000000687919 */ /* 0x000ee80000002100 */
[----:B-1----:R-:W-:-:S04]  /*0ec0*/  SHF.R.S32.HI R85, RZ, 0x1f, R118 ;  /* 0x0000001fff557819 */ /* 0x002fc80000011476 */
[----:B------:R-:W-:-:S04]  /*0ed0*/  LEA.HI R85, R85, R118, RZ, 0x3 ;  /* 0x0000007655557211 */ /* 0x000fc800078f18ff */
[----:B---3--:R-:W-:Y:S02]  /*0ee0*/  LEA.HI.SX32 R118, R85, R104, 0x1d ;  /* 0x0000006855767211 */ /* 0x008fe400078feaff */
[----:B----4-:R-:W-:-:S13]  /*0ef0*/  ISETP.GE.AND P3, PT, R120, 0x1, PT ;  /* 0x000000017800780c */ /* 0x010fda0003f66270 */
[----:B------:R-:W-:-:S04]  /*0f00*/  @P3 VIADD R0, R120, 0xffffffff ;  /* 0xffffffff78003836 */ /* 0x000fc80000000000 */
[----:B------:R-:W-:-:S05]  /*0f10*/  @P3 IMAD R0, R0, R133, RZ ;  /* 0x0000008500003224 */ /* 0x000fca00078e02ff */
[----:B------:R-:W-:-:S04]  /*0f20*/  @P3 SHF.R.S32.HI R151, RZ, 0x1f, R0 ;  /* 0x0000001fff973819 */ /* 0x000fc80000011400 */
[----:B------:R-:W-:Y:S01]  /*0f30*/  @P3 LEA.HI R151, R151, R0, RZ, 0x3 ;  /* 0x0000000097973211 */ /* 0x000fe200078f18ff */
[----:B------:R-:W-:-:S03]  /*0f40*/  IMAD.MOV.U32 R0, RZ, RZ, RZ ;  /* 0x000000ffff007224 */ /* 0x000fc600078e00ff */
[----:B------:R-:W-:Y:S01]  /*0f50*/  @P3 LEA.HI.SX32 R0, R151, R104, 0x1d ;  /* 0x0000006897003211 */ /* 0x000fe200078feaff */
[----:B--2---:R-:W-:Y:S06]  /*0f60*/  @!P2 BRA `(.L_x_5663) ;  /* 0x0000006c0068a947 */ /* 0x004fec0003800000 */
[----:B------:R-:W-:-:S04]  /*0f70*/  UISETP.NE.U32.AND UP0, UPT, UR10, URZ, UPT ;  /* 0x000000ff0a00728c */ /* 0x000fc8000bf05070 */
[----:B------:R-:W-:Y:S01]  /*0f80*/  UISETP.NE.AND.EX UP0, UPT, UR11, URZ, UPT, UP0 ;  /* 0x000000ff0b00728c */ /* 0x000fe2000bf05300 */
[----:B------:R-:W-:Y:S10]  /*0f90*/  @!P3 BRA `(.L_x_5664) ;  /* 0x00000000000cb947 */ /* 0x000ff40003800000 */
[----:B------:R-:W1:Y:S02]  /*0fa0*/  LDC.64 R76, c[0x0][0x390] ;  /* 0x0000e400ff4c7b82 */ /* 0x000e640000000a00 */
[----:B-1----:R-:W-:-:S06]  /*0fb0*/  IMAD.WIDE.U32 R76, R0, 0x10, R76 ;  /* 0x00000010004c7825 */ /* 0x002fcc00078e004c */
[----:B------:R-:W5:Y:S02]  /*0fc0*/  LDG.E.128 R76, desc[UR8][R76.64] ;  /* 0x000000084c4c7981 */ /* 0x000f64000c1e1d00 */
.L_x_5664:
[----:B------:R-:W-:Y:S05]  /*0fd0*/  BRA.U !UP0, `(.L_x_5665) ;  /* 0x0000003508d07547 */ /* 0x000fea000b800000 */
[----:B0-----:R-:W0:Y:S02]  /*0fe0*/  LDC.64 R80, c[0x0][0x3a0] ;  /* 0x0000e800ff507b82 */ /* 0x001e240000000a00 */
        /* <DEDUP_REMOVED lines=23> */
.L_x_5669:
        /* <DEDUP_REMOVED lines=13> */
.L_x_5671:
[----:B------:R-:W-:Y:S05]  /*1230*/  BSYNC.RECONVERGENT B2 ;  /* 0x0000000000027941 */ /* 0x000fea0003800200 */
.L_x_5670:
        /* <DEDUP_REMOVED lines=60> */
.L_x_5668:
[----:B------:R-:W-:Y:S05]  /*1600*/  BSYNC.RECONVERGENT B1 ;  /* 0x0000000000017941 */ /* 0x000fea0003800200 */
.L_x_5667:
        /* <DEDUP_REMOVED lines=10> */
[----:B------:R-:W-:-:S07]  /*16b0*/  FFMA.FTZ R135, R135, R56, R84 ;  /* 0x0000003887877223 */ /* 0x000fce0000010054 */
.L_x_5666:
        /* <DEDUP_REMOVED lines=22> */
.L_x_5675:
        /* <DEDUP_REMOVED lines=13> */
.L_x_5677:
[----:B------:R-:W-:Y:S05]  /*18f0*/  BSYNC.RECONVERGENT B2 ;  /* 0x0000000000027941 */ /* 0x000fea0003800200 */
.L_x_5676:
        /* <DEDUP_REMOVED lines=13> */
[C---:B------:R-:W-:Y:S01]  /*19d0*/  VIADD R85, R2.reuse, 0x3c6ef372 ;  /* 0x3c6ef37202557836 */ /* 0x040fe20000000000 */
[----:B------:R-:W-:-:S04]  /*19e0*/  IADD3 R87, PT, PT, R2, -0x255992d5, RZ ;  /* 0xdaa66d2b02577810 */ /* 0x000fc80007ffe0ff */
        /* <DEDUP_REMOVED lines=9> */
[C---:B------:R-:W-:Y:S02]  /*1a80*/  IADD3 R85, PT, PT, R2.reuse, 0x78dde6e4, RZ ;  /* 0x78dde6e402557810 */ /* 0x040fe40007ffe0ff */
        /* <DEDUP_REMOVED lines=34> */
[----:B------:R-:W-:Y:S01]  /*1cb0*/  LOP3.LUT R112, R85, R86, R139, 0x96, !PT ;  /* 0x0000005655707212 */ /* 0x000fe200078e968b */
[----:B------:R-:W-:-:S07]  /*1cc0*/  IMAD.MOV.U32 R86, RZ, RZ, RZ ;  /* 0x000000ffff567224 */ /* 0x000fce00078e00ff */
.L_x_5674:
[----:B------:R-:W-:Y:S05]  /*1cd0*/  BSYNC.RECONVERGENT B1 ;  /* 0x0000000000017941 */ /* 0x000fea0003800200 */
.L_x_5673:
        /* <DEDUP_REMOVED lines=13> */
.L_x_5672:
        /* <DEDUP_REMOVED lines=21> */
.L_x_5681:
        /* <DEDUP_REMOVED lines=13> */
.L_x_5683:
[----:B------:R-:W-:Y:S05]  /*1fd0*/  BSYNC.RECONVERGENT B2 ;  /* 0x0000000000027941 */ /* 0x000fea0003800200 */
.L_x_5682:
        /* <DEDUP_REMOVED lines=61> */
.L_x_5680:
[----:B------:R-:W-:Y:S05]  /*23b0*/  BSYNC.RECONVERGENT B1 ;  /* 0x0000000000017941 */ /* 0x000fea0003800200 */
.L_x_5679:
        /* <DEDUP_REMOVED lines=10> */
[----:B------:R-:W-:-:S07]  /*2460*/  FFMA.FTZ R139, R139, R58, R110 ;  /* 0x0000003a8b8b7223 */ /* 0x000fce000001006e */
.L_x_5678:
        /* <DEDUP_REMOVED lines=22> */
.L_x_5687:
        /* <DEDUP_REMOVED lines=13> */
.L_x_5689:
[----:B------:R-:W-:Y:S05]  /*26a0*/  BSYNC.RECONVERGENT B2 ;  /* 0x0000000000027941 */ /* 0x000fea0003800200 */
.L_x_5688:
[----:B------:R-:W-:Y:S01]  /*26b0*/  IMAD.WIDE.U32 R142, R128, -0x326172a9, RZ ;  /* 0xcd9e8d57808e7825 */ /* 0x000fe200078e00ff */
[----:B------:R-:W-:-:S03]  /*26c0*/  LOP3.LUT R146, R93, R141, R3, 0x96, !PT ;  /* 0x0000008d5d927212 */ /* 0x000fc600078e9603 */
[----:B------:R-:W-:Y:S01]  /*26d0*/  HFMA2 R86, -RZ, RZ, 0, 0 ;  /* 0x00000000ff567431 */ /* 0x000fe200000001ff */
[----:B------:R-:W-:Y:S01]  /*26e0*/  IADD3 R141, PT, PT, R2, -0x61c88647, RZ ;  /* 0x9e3779b9028d7810 */ /* 0x000fe20007ffe0ff */
[----:B------:R-:W-:Y:S01]  /*26f0*/  IMAD.MOV.U32 R96, RZ, RZ, R122 ;  /* 0x000000ffff607224 */ /* 0x000fe200078e007a */
        /* <DEDUP_REMOVED lines=56> */
.L_x_5686:
[----:B------:R-:W-:Y:S05]  /*2a80*/  BSYNC.RECONVERGENT B1 ;  /* 0x0000000000017941 */ /* 0x000fea0003800200 */
.L_x_5685:
        /* <DEDUP_REMOVED lines=12> */
[----:B------:R-:W-:-:S07]  /*2b50*/  FFMA.FTZ R141, R110, R59, R141 ;  /* 0x0000003b6e8d7223 */ /* 0x000fce000001008d */
.L_x_5684:
        /* <DEDUP_REMOVED lines=21> */
.L_x_5693:
        /* <DEDUP_REMOVED lines=13> */
.L_x_5695:
[----:B------:R-:W-:Y:S05]  /*2d80*/  BSYNC.RECONVERGENT B2 ;  /* 0x0000000000027941 */ /* 0x000fea0003800200 */
.L_x_5694:
        /* <DEDUP_REMOVED lines=58> */
[----:B------:R-:W-:-:S03]  /*3130*/  IMAD.MOV.U32 R108, RZ, RZ, R148 ;  /* 0x000000ffff6c7224 */ /* 0x000fc600078e0094 */
[----:B------:R-:W-:Y:S01]  /*3140*/  LOP3.LUT R112, R97, R142, R147, 0x96, !PT ;  /* 0x0000008e61707212 */ /* 0x000fe200078e9693 */
[----:B------:R-:W-:-:S07]  /*3150*/  IMAD.MOV.U32 R97, RZ, RZ, R124 ;  /* 0x000000ffff617224 */ /* 0x000fce00078e007c */
.L_x_5692:
[----:B------:R-:W-:Y:S05]  /*3160*/  BSYNC.RECONVERGENT B1 ;  /* 0x0000000000017941 */ /* 0x000fea0003800200 */
.L_x_5691:
        /* <DEDUP_REMOVED lines=11> */
.L_x_5690:
        /* <DEDUP_REMOVED lines=22> */
.L_x_5699:
        /* <DEDUP_REMOVED lines=13> */
.L_x_5701:
[----:B------:R-:W-:Y:S05]  /*3450*/  BSYNC.RECONVERGENT B2 ;  /* 0x0000000000027941 */ /* 0x000fea0003800200 */
.L_x_5700:
        /* <DEDUP_REMOVED lines=8> */
[C---:B------:R-:W-:Y:S01]  /*34e0*/  IADD3 R151, PT, PT, R3.reuse, 0x76cf5d0a, RZ ;  /* 0x76cf5d0a03977810 */ /* 0x040fe20007ffe0ff */
        /* <DEDUP_REMOVED lines=52> */
.L_x_5698:
[----:B------:R-:W-:Y:S05]  /*3830*/  BSYNC.RECONVERGENT B1 ;  /* 0x0000000000017941 */ /* 0x000fea0003800200 */
.L_x_5697:
        /* <DEDUP_REMOVED lines=13> */
.L_x_5696:
        /* <DEDUP_REMOVED lines=21> */
.L_x_5705:
        /* <DEDUP_REMOVED lines=13> */
.L_x_5707:
[----:B------:R-:W-:Y:S05]  /*3b30*/  BSYNC.RECONVERGENT B2 ;  /* 0x0000000000027941 */ /* 0x000fea0003800200 */
.L_x_5706:
        /* <DEDUP_REMOVED lines=52> */
[----:B------:R-:W-:-:S03]  /*3e80*/  LOP3.LUT R99, R99, R152, R149, 0x96, !PT ;  /* 0x0000009863637212 */ /* 0x000fc600078e9695 */
[----:B------:R-:W-:-:S04]  /*3e90*/  IMAD.WIDE.U32 R152, R151, -0x326172a9, RZ ;  /* 0xcd9e8d5797987825 */ /* 0x000fc800078e00ff */
[----:B------:R-:W-:Y:S01]  /*3ea0*/  IMAD.WIDE.U32 R150, R99, -0x2daee0ad, RZ ;  /* 0xd2511f5363967825 */ /* 0x000fe200078e00ff */
[----:B------:R-:W-:Y:S02]  /*3eb0*/  LOP3.LUT R106, R147, R148, R153, 0x96, !PT ;  /* 0x00000094936a7212 */ /* 0x000fe400078e9699 */
[----:B------:R-:W-:Y:S01]  /*3ec0*/  MOV R108, R152 ;  /* 0x00000098006c7202 */ /* 0x000fe20000000f00 */
[----:B------:R-:W-:Y:S02]  /*3ed0*/  VIADD R99, R3, 0x96a522ad ;  /* 0x96a522ad03637836 */ /* 0x000fe40000000000 */
[----:B------:R-:W-:-:S03]  /*3ee0*/  IMAD.MOV.U32 R136, RZ, RZ, R150 ;  /* 0x000000ffff887224 */ /* 0x000fc600078e0096 */
[----:B------:R-:W-:Y:S01]  /*3ef0*/  LOP3.LUT R112, R99, R146, R151, 0x96, !PT ;  /* 0x0000009263707212 */ /* 0x000fe200078e9697 */
[----:B------:R-:W-:-:S07]  /*3f00*/  IMAD.MOV.U32 R99, RZ, RZ, R132 ;  /* 0x000000ffff637224 */ /* 0x000fce00078e0084 */
.L_x_5704:
[----:B------:R-:W-:Y:S05]  /*3f10*/  BSYNC.RECONVERGENT B1 ;  /* 0x0000000000017941 */ /* 0x000fea0003800200 */
.L_x_5703:
        /* <DEDUP_REMOVED lines=11> */
.L_x_5702:
        /* <DEDUP_REMOVED lines=22> */
.L_x_5711:
        /* <DEDUP_REMOVED lines=13> */
.L_x_5713:
[----:B------:R-:W-:Y:S05]  /*4200*/  BSYNC.RECONVERGENT B2 ;  /* 0x0000000000027941 */ /* 0x000fea0003800200 */
.L_x_5712:
        /* <DEDUP_REMOVED lines=60> */
[----:B------:R-:W-:-:S07]  /*45d0*/  LOP3.LUT R112, R151, R148, R153, 0x96, !PT ;  /* 0x0000009497707212 */ /* 0x000fce00078e9699 */
.L_x_5710:
[----:B------:R-:W-:Y:S05]  /*45e0*/  BSYNC.RECONVERGENT B1 ;  /* 0x0000000000017941 */ /* 0x000fea0003800200 */
.L_x_5709:
        /* <DEDUP_REMOVED lines=13> */
.L_x_5708:
[----:B------:R-:W-:Y:S02]  /*46c0*/  F2FP.BF16.F32.PACK_AB R130, RZ, R149 ;  /* 0x00000095ff82723e */ /* 0x000fe400000010ff */
[----:B------:R-:W-:Y:S02]  /*46d0*/  PRMT R84, R84, 0x5410, R87 ;  /* 0x0000541054547816 */ /* 0x000fe40000000057 */
[----:B------:R-:W-:Y:S02]  /*46e0*/  PRMT R86, R86, 0x5410, R124 ;  /* 0x0000541056567816 */ /* 0x000fe4000000007c */
[----:B------:R-:W-:Y:S02]  /*46f0*/  PRMT R85, R85, 0x5410, R110 ;  /* 0x0000541055557816 */ /* 0x000fe4000000006e */
[----:B------:R-:W-:Y:S01]  /*4700*/  PRMT R87, R138, 0x5410, R130 ;  /* 0x000054108a577816 */ /* 0x000fe20000000082 */
[----:B------:R-:W-:Y:S06]  /*4710*/  BRA `(.L_x_5714) ;  /* 0x0000003400107947 */ /* 0x000fec0003800000 */
.L_x_5665:
[----:B------:R-:W-:Y:S01]  /*4720*/  MOV R135, RZ ;  /* 0x000000ff00877202 */ /* 0x000fe20000000f00 */
[----:B------:R-:W-:Y:S02]  /*4730*/  IMAD.MOV.U32 R85, RZ, RZ, R114 ;  /* 0x000000ffff557224 */ /* 0x000fe400078e0072 */
[----:B------:R-:W-:Y:S01]  /*4740*/  IMAD.MOV.U32 R122, RZ, RZ, R110 ;  /* 0x000000ffff7a7224 */ /* 0x000fe200078e006e */
        /* <DEDUP_REMOVED lines=17> */
.L_x_5718:
        /* <DEDUP_REMOVED lines=13> */
.L_x_5720:
[----:B0-----:R-:W-:Y:S05]  /*4930*/  BSYNC.RECONVERGENT B2 ;  /* 0x0000000000027941 */ /* 0x001fea0003800200 */
.L_x_5719:
        /* <DEDUP_REMOVED lines=59> */
[----:B------:R-:W-:Y:S01]  /*4cf0*/  MOV R84, R110 ;  /* 0x0000006e00547202 */ /* 0x000fe20000000f00 */
[----:B------:R-:W-:-:S07]  /*4d00*/  IMAD.MOV.U32 R85, RZ, RZ, RZ ;  /* 0x000000ffff557224 */ /* 0x000fce00078e00ff */
.L_x_5717:
[----:B0-----:R-:W-:Y:S05]  /*4d10*/  BSYNC.RECONVERGENT B1 ;  /* 0x0000000000017941 */ /* 0x001fea0003800200 */
.L_x_5716:
        /* <DEDUP_REMOVED lines=8> */
[----:B------:R-:W-:-:S05]  /*4da0*/  FSEL R135, R86, RZ, !P0 ;  /* 0x000000ff56877208 */ /* 0x000fca0004000000 */
[----:B------:R-:W-:-:S07]  /*4db0*/  FMUL.FTZ R135, R135, R56 ;  /* 0x0000003887877220 */ /* 0x000fce0000410000 */
.L_x_5715:
[----:B------:R-:W-:Y:S01]  /*4dc0*/  F2FP.BF16.F32.PACK_AB R84, RZ, R135 ;  /* 0x00000087ff54723e */ /* 0x000fe200000010ff */
[----:B------:R-:W-:Y:S02]  /*4dd0*/  IMAD.MOV.U32 R137, RZ, RZ, RZ ;  /* 0x000000ffff897224 */ /* 0x000fe400078e00ff */
[----:B------:R-:W-:Y:S01]  /*4de0*/  IMAD.MOV.U32 R86, RZ, RZ, R85 ;  /* 0x000000ffff567224 */ /* 0x000fe200078e0055 */
        /* <DEDUP_REMOVED lines=14> */
.L_x_5724:
        /* <DEDUP_REMOVED lines=13> */
.L_x_5726:
[----:B0-----:R-:W-:Y:S05]  /*4fa0*/  BSYNC.RECONVERGENT B2 ;  /* 0x0000000000027941 */ /* 0x001fea0003800200 */
.L_x_5725:
        /* <DEDUP_REMOVED lines=57> */
[----:B------:R-:W-:Y:S01]  /*5340*/  LOP3.LUT R112, R85, R86, R139, 0x96, !PT ;  /* 0x0000005655707212 */ /* 0x000fe200078e968b */
[----:B------:R-:W-:Y:S01]  /*5350*/  IMAD.MOV.U32 R108, RZ, RZ, R140 ;  /* 0x000000ffff6c7224 */ /* 0x000fe200078e008c */
[----:B------:R-:W-:Y:S01]  /*5360*/  MOV R122, R138 ;  /* 0x0000008a007a7202 */ /* 0x000fe20000000f00 */
[----:B------:R-:W-:-:S07]  /*5370*/  IMAD.MOV.U32 R86, RZ, RZ, RZ ;  /* 0x000000ffff567224 */ /* 0x000fce00078e00ff */
.L_x_5723:
[----:B0-----:R-:W-:Y:S05]  /*5380*/  BSYNC.RECONVERGENT B1 ;  /* 0x0000000000017941 */ /* 0x001fea0003800200 */
.L_x_5722:
        /* <DEDUP_REMOVED lines=11> */
.L_x_5721:
        /* <DEDUP_REMOVED lines=17> */
.L_x_5730:
        /* <DEDUP_REMOVED lines=13> */
.L_x_5732:
[----:B0-----:R-:W-:Y:S05]  /*5620*/  BSYNC.RECONVERGENT B2 ;  /* 0x0000000000027941 */ /* 0x001fea0003800200 */
.L_x_5731:
        /* <DEDUP_REMOVED lines=61> */
.L_x_5729:
[----:B0-----:R-:W-:Y:S05]  /*5a00*/  BSYNC.RECONVERGENT B1 ;  /* 0x0000000000017941 */ /* 0x001fea0003800200 */
.L_x_5728:
[----:B------:R-:W-:Y:S01]  /*5a10*/  I2FP.F32.U32 R85, R85 ;  /* 0x0000005500557245 */ /* 0x000fe20000201000 */
[----:B------:R-:W-:Y:S01]  /*5a20*/  IMAD.MOV.U32 R86, RZ, RZ, 0x2f800000 ;  /* 0x2f800000ff567424 */ /* 0x000fe200078e00ff */
[----:B-----5:R-:W-:-:S03]  /*5a30*/  SHF.L.U32 R95, R77, 0x10, RZ ;  /* 0x000000104d5f7819 */ /* 0x020fc600000006ff */
[----:B------:R-:W-:Y:S02]  /*5a40*/  FFMA.FTZ R85, R85, R86, 1.1641532182693481445e-10 ;  /* 0x2f00000055557423 */ /* 0x000fe40000010056 */
[----:B------:R-:W-:-:S03]  /*5a50*/  FMUL.FTZ R95, R95, UR13 ;  /* 0x0000000d5f5f7c20 */ /* 0x000fc60008410000 */
[----:B------:R-:W-:Y:S01]  /*5a60*/  FSETP.GTU.FTZ.AND P0, PT, R85, UR7, PT ;  /* 0x0000000755007c0b */ /* 0x000fe2000bf1c000 */
[----:B------:R-:W-:-:S05]  /*5a70*/  FMUL.FTZ R95, R95, UR12 ;  /* 0x0000000c5f5f7c20 */ /* 0x000fca0008410000 */
[----:B------:R-:W-:Y:S02]  /*5a80*/  FSEL R139, R95, RZ, !P0 ;  /* 0x000000ff5f8b7208 */ /* 0x000fe40004000000 */
[----:B------:R-:W-:-:S03]  /*5a90*/  SEL R95, RZ, 0x1, P0 ;  /* 0x00000001ff5f7807 */ /* 0x000fc60000000000 */
[----:B------:R-:W-:-:S07]  /*5aa0*/  FMUL.FTZ R139, R139, R58 ;  /* 0x0000003a8b8b7220 */ /* 0x000fce0000410000 */
.L_x_5727:
        /* <DEDUP_REMOVED lines=17> */
.L_x_5736:
        /* <DEDUP_REMOVED lines=13> */
.L_x_5738:
[----:B0-----:R-:W-:Y:S05]  /*5c90*/  BSYNC.RECONVERGENT B2 ;  /* 0x0000000000027941 */ /* 0x001fea0003800200 */
.L_x_5737:
        /* <DEDUP_REMOVED lines=59> */
[----:B------:R-:W-:Y:S02]  /*6050*/  LOP3.LUT R112, R143, R140, R145, 0x96, !PT ;  /* 0x0000008c8f707212 */ /* 0x000fe400078e9691 */
[----:B------:R-:W-:-:S07]  /*6060*/  MOV R122, R144 ;  /* 0x00000090007a7202 */ /* 0x000fce0000000f00 */
.L_x_5735:
[----:B0-----:R-:W-:Y:S05]  /*6070*/  BSYNC.RECONVERGENT B1 ;  /* 0x0000000000017941 */ /* 0x001fea0003800200 */
.L_x_5734:
        /* <DEDUP_REMOVED lines=11> */
.L_x_5733:
        /* <DEDUP_REMOVED lines=17> */
.L_x_5742:
        /* <DEDUP_REMOVED lines=13> */
.L_x_5744:
[----:B0-----:R-:W-:Y:S05]  /*6310*/  BSYNC.RECONVERGENT B2 ;  /* 0x0000000000027941 */ /* 0x001fea0003800200 */
.L_x_5743:
        /* <DEDUP_REMOVED lines=60> */
[----:B------:R-:W-:-:S07]  /*66e0*/  MOV R122, R146 ;  /* 0x00000092007a7202 */ /* 0x000fce0000000f00 */
.L_x_5741:
[----:B0-----:R-:W-:Y:S05]  /*66f0*/  BSYNC.RECONVERGENT B1 ;  /* 0x0000000000017941 */ /* 0x001fea0003800200 */
.L_x_5740:
        /* <DEDUP_REMOVED lines=10> */
.L_x_5739:
        /* <DEDUP_REMOVED lines=17> */
.L_x_5748:
        /* <DEDUP_REMOVED lines=13> */
.L_x_5750:
[----:B0-----:R-:W-:Y:S05]  /*6980*/  BSYNC.RECONVERGENT B2 ;  /* 0x0000000000027941 */ /* 0x001fea0003800200 */
.L_x_5749:
        /* <DEDUP_REMOVED lines=61> */
.L_x_5747:
[----:B0-----:R-:W-:Y:S05]  /*6d60*/  BSYNC.RECONVERGENT B1 ;  /* 0x0000000000017941 */ /* 0x001fea0003800200 */
.L_x_5746:
        /* <DEDUP_REMOVED lines=11> */
.L_x_5745:
        /* <DEDUP_REMOVED lines=17> */
.L_x_5754:
        /* <DEDUP_REMOVED lines=13> */
.L_x_5756:
[----:B0-----:R-:W-:Y:S05]  /*7000*/  BSYNC.RECONVERGENT B2 ;  /* 0x0000000000027941 */ /* 0x001fea0003800200 */
.L_x_5755:
        /* <DEDUP_REMOVED lines=61> */
.L_x_5753:
[----:B0-----:R-:W-:Y:S05]  /*73e0*/  BSYNC.RECONVERGENT B1 ;  /* 0x0000000000017941 */ /* 0x001fea0003800200 */
.L_x_5752:
        /* <DEDUP_REMOVED lines=10> */
.L_x_5751:
        /* <DEDUP_REMOVED lines=17> */
.L_x_5760:
        /* <DEDUP_REMOVED lines=13> */
.L_x_5762:
[----:B0-----:R-:W-:Y:S05]  /*7670*/  BSYNC.RECONVERGENT B2 ;  /* 0x0000000000027941 */ /* 0x001fea0003800200 */
.L_x_5761:
        /* <DEDUP_REMOVED lines=61> */
.L_x_5759:
[----:B0-----:R-:W-:Y:S05]  /*7a50*/  BSYNC.RECONVERGENT B1 ;  /* 0x0000000000017941 */ /* 0x001fea0003800200 */
.L_x_5758:
        /* <DEDUP_REMOVED lines=11> */
.L_x_5757:
[----:B------:R-:W-:Y:S02]  /*7b10*/  F2FP.BF16.F32.PACK_AB R130, RZ, R149 ;  /* 0x00000095ff82723e */ /* 0x000fe400000010ff */
[----:B------:R-:W-:Y:S02]  /*7b20*/  PRMT R84, R84, 0x5410, R87 ;  /* 0x0000541054547816 */ /* 0x000fe40000000057 */
[----:B------:R-:W-:Y:S02]  /*7b30*/  PRMT R86, R86, 0x5410, R124 ;  /* 0x0000541056567816 */ /* 0x000fe4000000007c */
[----:B------:R-:W-:Y:S02]  /*7b40*/  PRMT R85, R85, 0x5410, R110 ;  /* 0x0000541055557816 */ /* 0x000fe4000000006e */
[----:B------:R-:W-:-:S07]  /*7b50*/  PRMT R87, R134, 0x5410, R130 ;  /* 0x0000541086577816 */ /* 0x000fce0000000082 */
.L_x_5714:
[----:B------:R-:W1:Y:S01]  /*7b60*/  LDC.64 R150, c[0x0][0x3a8] ;  /* 0x0000ea00ff967b82 */ /* 0x000e620000000a00 */
[----:B------:R-:W-:Y:S02]  /*7b70*/  IMAD.MOV.U32 R110, RZ, RZ, R122 ;  /* 0x000000ffff6e7224 */ /* 0x000fe400078e007a */
[----:B-1----:R-:W-:-:S05]  /*7b80*/  IMAD.WIDE.U32 R150, R118, 0x10, R150 ;  /* 0x0000001076967825 */ /* 0x002fca00078e0096 */
[----:B------:R1:W-:Y:S01]  /*7b90*/  STG.E.128 desc[UR8][R150.64], R84 ;  /* 0x0000005496007986 */ /* 0x0003e2000c101d08 */
[----:B------:R-:W-:Y:S05]  /*7ba0*/  @!P3 BRA `(.L_x_5763) ;  /* 0x000000000050b947 */ /* 0x000fea0003800000 */
[----:B-1----:R-:W-:Y:S01]  /*7bb0*/  IMAD.U32 R85, R99, 0x10000, RZ ;  /* 0x0001000063557824 */ /* 0x002fe200078e00ff */
[----:B------:R-:W1:Y:S01]  /*7bc0*/  LDC.64 R152, c[0x0][0x3b0] ;  /* 0x0000ec00ff987b82 */ /* 0x000e620000000a00 */
        /* <DEDUP_REMOVED lines=12> */
[----:B------:R-:W-:Y:S02]  /*7c90*/  LOP3.LUT R85, R87, R157, R85, 0xfe, !PT ;  /* 0x0000009d57557212 */ /* 0x000fe400078efe55 */
[----:B------:R-:W-:Y:S02]  /*7ca0*/  LOP3.LUT R155, R150, R84, R86, 0xfe, !PT ;  /* 0x00000054969b7212 */ /* 0x000fe400078efe56 */
[----:B------:R-:W-:Y:S01]  /*7cb0*/  LOP3.LUT R87, R85, R151, RZ, 0xfc, !PT ;  /* 0x0000009755577212 */ /* 0x000fe200078efcff */
[----:B-1----:R-:W-:Y:S01]  /*7cc0*/  IMAD.WIDE.U32 R84, R0, 0x8, R152 ;  /* 0x0000000800547825 */ /* 0x002fe200078e0098 */
[----:B------:R-:W-:-:S05]  /*7cd0*/  LOP3.LUT R86, R155, 0xff, R116, 0xf8, !PT ;  /* 0x000000ff9b567812 */ /* 0x000fca00078ef874 */
[----:B------:R2:W-:Y:S02]  /*7ce0*/  STG.E.64 desc[UR8][R84.64], R86 ;  /* 0x0000005654007986 */ /* 0x0005e4000c101b08 */
.L_x_5763:
[----:B------:R-:W-:Y:S01]  /*7cf0*/  IADD3 R118, PT, PT, R118, 0x100, RZ ;  /* 0x0000010076767810 */ /* 0x000fe20007ffe0ff */
[----:B------:R-:W-:-:S07]  /*7d00*/  VIADD R0, R0, 0x100 ;  /* 0x0000010000007836 */ /* 0x000fce0000000000 */
.L_x_5663:
[----:B0-----:R-:W-:Y:S05]  /*7d10*/  BSYNC.RECONVERGENT B0 ;  /* 0x0000000000007941 */ /* 0x001fea0003800200 */
.L_x_5662:
        /* <DEDUP_REMOVED lines=33> */
.L_x_5770:
        /* <DEDUP_REMOVED lines=13> */
.L_x_5772:
[----:B------:R-:W-:Y:S05]  /*8000*/  BSYNC.RECONVERGENT B2 ;  /* 0x0000000000027941 */ /* 0x000fea0003800200 */
.L_x_5771:
        /* <DEDUP_REMOVED lines=56> */
[----:B------:R-:W-:Y:S01]  /*8390*/  MOV R105, R86 ;  /* 0x0000005600697202 */ /* 0x000fe20000000f00 */
[----:B------:R-:W-:Y:S02]  /*83a0*/  IMAD.MOV.U32 R84, RZ, RZ, R110 ;  /* 0x000000ffff547224 */ /* 0x000fe400078e006e */
[----:B------:R-:W-:Y:S01]  /*83b0*/  IMAD.MOV.U32 R85, RZ, RZ, RZ ;  /* 0x000000ffff557224 */ /* 0x000fe200078e00ff */
[----:B------:R-:W-:-:S07]  /*83c0*/  LOP3.LUT R112, R101, R112, R87, 0x96, !PT ;  /* 0x0000007065707212 */ /* 0x000fce00078e9657 */
.L_x_5769:
[----:B------:R-:W-:Y:S05]  /*83d0*/  BSYNC.RECONVERGENT B1 ;  /* 0x0000000000017941 */ /* 0x000fea0003800200 */
.L_x_5768:
        /* <DEDUP_REMOVED lines=11> */
.L_x_5767:
        /* <DEDUP_REMOVED lines=22> */
.L_x_5776:
        /* <DEDUP_REMOVED lines=13> */
.L_x_5778:
[----:B------:R-:W-:Y:S05]  /*86c0*/  BSYNC.RECONVERGENT B2 ;  /* 0x0000000000027941 */ /* 0x000fea0003800200 */
.L_x_5777:
        /* <DEDUP_REMOVED lines=43> */
[----:B------:R-:W-:Y:S02]  /*8980*/  VIADD R85, R3, 0x1fd5c5a3 ;  /* 0x1fd5c5a303557836 */ /* 0x000fe40000000000 */
[----:B------:R-:W-:Y:S01]  /*8990*/  IMAD.WIDE.U32 R112, R87, -0x2daee0ad, RZ ;  /* 0xd2511f5357707825 */ /* 0x000fe200078e00ff */
[----:B------:R-:W-:Y:S02]  /*89a0*/  IADD3 R87, PT, PT, R3, -0x24c28bd8, RZ ;  /* 0xdb3d742803577810 */ /* 0x000fe40007ffe0ff */
[----:B------:R-:W-:Y:S01]  /*89b0*/  LOP3.LUT R85, R85, R86, R109, 0x96, !PT ;  /* 0x0000005655557212 */ /* 0x000fe200078e966d */
[----:B------:R-:W-:Y:S01]  /*89c0*/  VIADD R103, R2, 0x8ff34781 ;  /* 0x8ff3478102677836 */ /* 0x000fe20000000000 */
[----:B------:R-:W-:-:S03]  /*89d0*/  LOP3.LUT R108, R87, R108, R113, 0x96, !PT ;  /* 0x0000006c576c7212 */ /* 0x000fc600078e9671 */
[----:B------:R-:W-:-:S04]  /*89e0*/  IMAD.WIDE.U32 R106, R85, -0x326172a9, RZ ;  /* 0xcd9e8d57556a7825 */ /* 0x000fc800078e00ff */
[----:B------:R-:W-:Y:S02]  /*89f0*/  VIADD R85, R2, 0xf1bbcdc8 ;  /* 0xf1bbcdc802557836 */ /* 0x000fe40000000000 */
[----:B------:R-:W-:-:S03]  /*8a00*/  IMAD.WIDE.U32 R108, R108, -0x326172a9, RZ ;  /* 0xcd9e8d576c6c7825 */ /* 0x000fc600078e00ff */
[----:B------:R-:W-:Y:S02]  /*8a10*/  LOP3.LUT R85, R85, R110, R107, 0x96, !PT ;  /* 0x0000006e55557212 */ /* 0x000fe400078e966b */
[----:B------:R-:W-:-:S03]  /*8a20*/  LOP3.LUT R106, R103, R106, R109, 0x96, !PT ;  /* 0x0000006a676a7212 */ /* 0x000fc600078e966d */
[----:B------:R-:W-:Y:S01]  /*8a30*/  IMAD.WIDE.U32 R86, R85, -0x2daee0ad, RZ ;  /* 0xd2511f5355567825 */ /* 0x000fe200078e00ff */
[----:B------:R-:W-:-:S03]  /*8a40*/  IADD3 R85, PT, PT, R3, -0x695add53, RZ ;  /* 0x96a522ad03557810 */ /* 0x000fc60007ffe0ff */
[----:B------:R-:W-:Y:S02]  /*8a50*/  IMAD.MOV.U32 R122, RZ, RZ, R86 ;  /* 0x000000ffff7a7224 */ /* 0x000fe400078e0056 */
[----:B------:R-:W-:Y:S01]  /*8a60*/  HFMA2 R86, -RZ, RZ, 0, 0 ;  /* 0x00000000ff567431 */ /* 0x000fe200000001ff */
[----:B------:R-:W-:Y:S01]  /*8a70*/  LOP3.LUT R112, R85, R112, R87, 0x96, !PT ;  /* 0x0000007055707212 */ /* 0x000fe200078e9657 */
[----:B------:R-:W-:-:S07]  /*8a80*/  IMAD.MOV.U32 R87, RZ, RZ, R105 ;  /* 0x000000ffff577224 */ /* 0x000fce00078e0069 */
.L_x_5775:
[----:B------:R-:W-:Y:S05]  /*8a90*/  BSYNC.RECONVERGENT B1 ;  /* 0x0000000000017941 */ /* 0x000fea0003800200 */
.L_x_5774:
[----:B------:R-:W-:Y:S01]  /*8aa0*/  PRMT R94, R76, 0x7632, R94 ;  /* 0x000076324c5e7816 */ /* 0x000fe2000000005e */
        /* <DEDUP_REMOVED lines=12> */
.L_x_5773:
        /* <DEDUP_REMOVED lines=21> */
.L_x_5782:
        /* <DEDUP_REMOVED lines=13> */
.L_x_5784:
[----:B------:R-:W-:Y:S05]  /*8d90*/  BSYNC.RECONVERGENT B2 ;  /* 0x0000000000027941 */ /* 0x000fea0003800200 */
.L_x_5783:
        /* <DEDUP_REMOVED lines=43> */
[----:B------:R-:W-:Y:S02]  /*9050*/  LOP3.LUT R95, R95, R108, R113, 0x96, !PT ;  /* 0x0000006c5f5f7212 */ /* 0x000fe400078e9671 */
[----:B------:R-:W-:Y:S01]  /*9060*/  LOP3.LUT R106, R85, R106, R111, 0x96, !PT ;  /* 0x0000006a556a7212 */ /* 0x000fe200078e966f */
[----:B------:R-:W-:Y:S02]  /*9070*/  VIADD R85, R2, 0xf1bbcdc8 ;  /* 0xf1bbcdc802557836 */ /* 0x000fe40000000000 */
[----:B------:R-:W-:-:S04]  /*9080*/  IMAD.WIDE.U32 R114, R95, -0x2daee0ad, RZ ;  /* 0xd2511f535f727825 */ /* 0x000fc800078e00ff */
[----:B------:R-:W-:-:S04]  /*9090*/  IMAD.WIDE.U32 R106, R106, -0x326172a9, RZ ;  /* 0xcd9e8d576a6a7825 */ /* 0x000fc800078e00ff */
        /* <DEDUP_REMOVED lines=8> */
[----:B------:R-:W-:Y:S02]  /*9120*/  IMAD.MOV.U32 R124, RZ, RZ, R110 ;  /* 0x000000ffff7c7224 */ /* 0x000fe400078e006e */
[----:B------:R-:W-:Y:S01]  /*9130*/  IMAD.MOV.U32 R109, RZ, RZ, RZ ;  /* 0x000000ffff6d7224 */ /* 0x000fe200078e00ff */
[----:B------:R-:W-:Y:S02]  /*9140*/  LOP3.LUT R112, R85, R114, R111, 0x96, !PT ;  /* 0x0000007255707212 */ /* 0x000fe400078e966f */
[----:B------:R-:W-:-:S07]  /*9150*/  MOV R85, R122 ;  /* 0x0000007a00557202 */ /* 0x000fce0000000f00 */
.L_x_5781:
[----:B------:R-:W-:Y:S05]  /*9160*/  BSYNC.RECONVERGENT B1 ;  /* 0x0000000000017941 */ /* 0x000fea0003800200 */
.L_x_5780:
[----:B------:R-:W-:Y:S01]  /*9170*/  I2FP.F32.U32 R85, R85 ;  /* 0x0000005500557245 */ /* 0x000fe20000201000 */
[----:B------:R-:W-:Y:S01]  /*9180*/  IMAD.MOV.U32 R86, RZ, RZ, 0x2f800000 ;  /* 0x2f800000ff567424 */ /* 0x000fe200078e00ff */
[----:B------:R-:W-:-:S03]  /*9190*/  SHF.L.U32 R95, R77, 0x10, RZ ;  /* 0x000000104d5f7819 */ /* 0x000fc600000006ff */
[----:B------:R-:W-:Y:S01]  /*91a0*/  FFMA.FTZ R85, R85, R86, 1.1641532182693481445e-10 ;  /* 0x2f00000055557423 */ /* 0x000fe20000010056 */
[----:B------:R-:W-:Y:S02]  /*91b0*/  IMAD.U32 R86, R81, 0x10000, RZ ;  /* 0x0001000051567824 */ /* 0x000fe400078e00ff */
[----:B------:R-:W-:Y:S02]  /*91c0*/  FMUL.FTZ R95, R95, UR13 ;  /* 0x0000000d5f5f7c20 */ /* 0x000fe40008410000 */
[----:B------:R-:W-:Y:S02]  /*91d0*/  FSETP.GTU.FTZ.AND P4, PT, R85, UR7, PT ;  /* 0x0000000755007c0b */ /* 0x000fe4000bf9c000 */
[----:B------:R-:W-:-:S05]  /*91e0*/  FMUL.FTZ R95, R95, UR12 ;  /* 0x0000000c5f5f7c20 */ /* 0x000fca0008410000 */
[----:B------:R-:W-:Y:S02]  /*91f0*/  FSEL R105, R95, RZ, !P4 ;  /* 0x000000ff5f697208 */ /* 0x000fe40006000000 */
[----:B------:R-:W-:-:S03]  /*9200*/  SEL R95, RZ, 0x1, P4 ;  /* 0x00000001ff5f7807 */ /* 0x000fc60002000000 */
[----:B------:R-:W-:-:S07]  /*9210*/  FFMA.FTZ R105, R105, R34, R86 ;  /* 0x0000002269697223 */ /* 0x000fce0000010056 */
.L_x_5779:
        /* <DEDUP_REMOVED lines=22> */
.L_x_5788:
        /* <DEDUP_REMOVED lines=13> */
.L_x_5790:
[----:B------:R-:W-:Y:S05]  /*9450*/  BSYNC.RECONVERGENT B2 ;  /* 0x0000000000027941 */ /* 0x000fea0003800200 */
.L_x_5789:
        /* <DEDUP_REMOVED lines=46> */
[----:B------:R-:W-:Y:S01]  /*9740*/  IMAD.MOV.U32 R86, RZ, RZ, RZ ;  /* 0x000000ffff567224 */ /* 0x000fe200078e00ff */
        /* <DEDUP_REMOVED lines=12> */
[----:B------:R-:W-:-:S07]  /*9810*/  LOP3.LUT R112, R113, R114, R111, 0x96, !PT ;  /* 0x0000007271707212 */ /* 0x000fce00078e966f */
.L_x_5787:
[----:B------:R-:W-:Y:S05]  /*9820*/  BSYNC.RECONVERGENT B1 ;  /* 0x0000000000017941 */ /* 0x000fea0003800200 */
.L_x_5786:
[----:B------:R-:W-:Y:S01]  /*9830*/  PRMT R107, R77, 0x7632, R107 ;  /* 0x000076324d6b7816 */ /* 0x000fe2000000006b */
[----:B------:R-:W-:Y:S01]  /*9840*/  HFMA2 R109, -RZ, RZ, 0.1171875, 0 ;  /* 0x2f800000ff6d7431 */ /* 0x000fe200000001ff */
[----:B------:R-:W-:-:S03]  /*9850*/  I2FP.F32.U32 R96, R96 ;  /* 0x0000006000607245 */ /* 0x000fc60000201000 */
        /* <DEDUP_REMOVED lines=10> */
.L_x_5785:
[----:B------:R-:W-:Y:S01]  /*9900*/  F2FP.BF16.F32.PACK_AB R110, RZ, R107 ;  /* 0x0000006bff6e723e */ /* 0x000fe200000010ff */
[----:B------:R-:W-:Y:S01]  /*9910*/  @!P0 IMAD.U32 R109, R82, 0x10000, RZ ;  /* 0x00010000526d8824 */ /* 0x000fe200078e00ff */
[----:B------:R-:W-:Y:S01]  /*9920*/  @!P0 MOV R113, R86 ;  /* 0x0000005600718202 */ /* 0x000fe20000000f00 */
[----:B------:R-:W-:Y:S01]  /*9930*/  @!P0 IMAD.MOV.U32 R124, RZ, RZ, R122 ;  /* 0x000000ffff7c8224 */ /* 0x000fe200078e007a */
[----:B------:R-:W-:Y:S06]  /*9940*/  @!P0 BRA `(.L_x_5791) ;  /* 0x00000004009c8947 */ /* 0x000fec0003800000 */
[----:B------:R-:W-:Y:S01]  /*9950*/  ISETP.NE.AND P4, PT, R86, 0x1, PT ;  /* 0x000000015600780c */ /* 0x000fe20003f85270 */
[----:B------:R-:W-:Y:S01]  /*9960*/  BSSY.RECONVERGENT B1, `(.L_x_5792) ;  /* 0x000005a000017945 */ /* 0x000fe20003800200 */
[----:B------:R-:W-:Y:S01]  /*9970*/  MOV R113, 0x2 ;  /* 0x0000000200717802 */ /* 0x000fe20000000f00 */
        /* <DEDUP_REMOVED lines=13> */
.L_x_5794:
        /* <DEDUP_REMOVED lines=13> */
.L_x_5796:
[----:B------:R-:W-:Y:S05]  /*9b20*/  BSYNC.RECONVERGENT B2 ;  /* 0x0000000000027941 */ /* 0x000fea0003800200 */
.L_x_5795:
        /* <DEDUP_REMOVED lines=49> */
[----:B------:R-:W-:Y:S02]  /*9e40*/  IMAD.MOV.U32 R113, RZ, RZ, RZ ;  /* 0x000000ffff717224 */ /* 0x000fe400078e00ff */
        /* <DEDUP_REMOVED lines=9> */
[----:B------:R-:W-:Y:S02]  /*9ee0*/  LOP3.LUT R112, R97, R112, R115, 0x96, !PT ;  /* 0x0000007061707212 */ /* 0x000fe400078e9673 */
[----:B------:R-:W-:-:S07]  /*9ef0*/  MOV R97, R122 ;  /* 0x0000007a00617202 */ /* 0x000fce0000000f00 */
.L_x_5793:
[----:B------:R-:W-:Y:S05]  /*9f00*/  BSYNC.RECONVERGENT B1 ;  /* 0x0000000000017941 */ /* 0x000fea0003800200 */
.L_x_5792:
[----:B------:R-:W-:Y:S01]  /*9f10*/  I2FP.F32.U32 R86, R97 ;  /* 0x0000006100567245 */ /* 0x000fe20000201000 */
[----:B------:R-:W-:Y:S02]  /*9f20*/  HFMA2 R97, -RZ, RZ, 0.1171875, 0 ;  /* 0x2f800000ff617431 */ /* 0x000fe400000001ff */
[----:B------:R-:W-:-:S03]  /*9f30*/  IMAD.U32 R109, R78, 0x10000, RZ ;  /* 0x000100004e6d7824 */ /* 0x000fc600078e00ff */
        /* <DEDUP_REMOVED lines=8> */
.L_x_5791:
        /* <DEDUP_REMOVED lines=22> */
.L_x_5800:
        /* <DEDUP_REMOVED lines=13> */
.L_x_5802:
[----:B------:R-:W-:Y:S05]  /*a1f0*/  BSYNC.RECONVERGENT B2 ;  /* 0x0000000000027941 */ /* 0x000fea0003800200 */
.L_x_5801:
        /* <DEDUP_REMOVED lines=61> */
.L_x_5799:
[----:B------:R-:W-:Y:S05]  /*a5d0*/  BSYNC.RECONVERGENT B1 ;  /* 0x0000000000017941 */ /* 0x000fea0003800200 */
.L_x_5798:
        /* <DEDUP_REMOVED lines=13> */
.L_x_5797:
        /* <DEDUP_REMOVED lines=21> */
.L_x_5806:
        /* <DEDUP_REMOVED lines=13> */
.L_x_5808:
[----:B------:R-:W-:Y:S05]  /*a8d0*/  BSYNC.RECONVERGENT B2 ;  /* 0x0000000000027941 */ /* 0x000fea0003800200 */
.L_x_5807:
        /* <DEDUP_REMOVED lines=59> */
[----:B------:R-:W-:Y:S02]  /*ac90*/  LOP3.LUT R112, R99, R112, R151, 0x96, !PT ;  /* 0x0000007063707212 */ /* 0x000fe400078e9697 */
[----:B------:R-:W-:-:S07]  /*aca0*/  MOV R99, R122 ;  /* 0x0000007a00637202 */ /* 0x000fce0000000f00 */
.L_x_5805:
[----:B------:R-:W-:Y:S05]  /*acb0*/  BSYNC.RECONVERGENT B1 ;  /* 0x0000000000017941 */ /* 0x000fea0003800200 */
.L_x_5804:
[----:B------:R-:W-:Y:S01]  /*acc0*/  I2FP.F32.U32 R99, R99 ;  /* 0x0000006300637245 */ /* 0x000fe20000201000 */
[----:B------:R-:W-:Y:S02]  /*acd0*/  HFMA2 R114, -RZ, RZ, 0.1171875, 0 ;  /* 0x2f800000ff727431 */ /* 0x000fe400000001ff */
[----:B------:R-:W-:-:S03]  /*ace0*/  IMAD.U32 R113, R79, 0x10000, RZ ;  /* 0x000100004f717824 */ /* 0x000fc600078e00ff */
        /* <DEDUP_REMOVED lines=8> */
.L_x_5803:
        /* <DEDUP_REMOVED lines=22> */
.L_x_5812:
        /* <DEDUP_REMOVED lines=13> */
.L_x_5814:
[----:B------:R-:W-:Y:S05]  /*afa0*/  BSYNC.RECONVERGENT B2 ;  /* 0x0000000000027941 */ /* 0x000fea0003800200 */
.L_x_5813:
[----:B------:R-:W-:Y:S01]  /*afb0*/  IMAD.WIDE.U32 R150, R128, -0x326172a9, RZ ;  /* 0xcd9e8d5780967825 */ /* 0x000fe200078e00ff */
[----:B------:R-:W-:Y:S02]  /*afc0*/  LOP3.LUT R154, R93, R115, R3, 0x96, !PT ;  /* 0x000000735d9a7212 */ /* 0x000fe400078e9603 */
[----:B------:R-:W-:Y:S02]  /*afd0*/  IADD3 R115, PT, PT, R2, -0x61c88647, RZ ;  /* 0x9e3779b902737810 */ /* 0x000fe40007ffe0ff */
[----:B------:R-:W-:Y:S01]  /*afe0*/  LOP3.LUT R152, R91, R151, R2, 0x96, !PT ;  /* 0x000000975b987212 */ /* 0x000fe200078e9602 */
[----:B------:R-:W-:Y:S01]  /*aff0*/  VIADD R151, R3, 0xbb67ae85 ;  /* 0xbb67ae8503977836 */ /* 0x000fe20000000000 */
[----:B------:R-:W-:Y:S01]  /*b000*/  MOV R100, R132 ;  /* 0x0000008400647202 */ /* 0x000fe20000000f00 */
[----:B------:R-:W-:-:S04]  /*b010*/  IMAD.WIDE.U32 R154, R154, -0x326172a9, RZ ;  /* 0xcd9e8d579a9a7825 */ /* 0x000fc800078e00ff */
[----:B------:R-:W-:Y:S01]  /*b020*/  IMAD.WIDE.U32 R152, R152, -0x2daee0ad, RZ ;  /* 0xd2511f5398987825 */ /* 0x000fe200078e00ff */
[----:B------:R-:W-:Y:S02]  /*b030*/  LOP3.LUT R115, R115, R150, R155, 0x96, !PT ;  /* 0x0000009673737212 */ /* 0x000fe400078e969b */
[----:B------:R-:W-:Y:S02]  /*b040*/  IADD3 R155, PT, PT, R3, 0x76cf5d0a, RZ ;  /* 0x76cf5d0a039b7810 */ /* 0x000fe40007ffe0ff */
[----:B------:R-:W-:Y:S01]  /*b050*/  LOP3.LUT R151, R151, R114, R153, 0x96, !PT ;  /* 0x0000007297977212 */ /* 0x000fe200078e9699 */
[----:B------:R-:W-:Y:S02]  /*b060*/  VIADD R153, R2, 0x3c6ef372 ;  /* 0x3c6ef37202997836 */ /* 0x000fe40000000000 */
[----:B------:R-:W-:-:S04]  /*b070*/  IMAD.WIDE.U32 R114, R115, -0x2daee0ad, RZ ;  /* 0xd2511f5373727825 */ /* 0x000fc800078e00ff */
[----:B------:R-:W-:Y:S01]  /*b080*/  IMAD.WIDE.U32 R150, R151, -0x326172a9, RZ ;  /* 0xcd9e8d5797967825 */ /* 0x000fe200078e00ff */
[----:B------:R-:W-:Y:S02]  /*b090*/  LOP3.LUT R155, R155, R152, R115, 0x96, !PT ;  /* 0x000000989b9b7212 */ /* 0x000fe400078e9673 */
[----:B------:R-:W-:Y:S02]  /*b0a0*/  IADD3 R115, PT, PT, R2, -0x255992d5, RZ ;  /* 0xdaa66d2b02737810 */ /* 0x000fe40007ffe0ff */
        /* <DEDUP_REMOVED lines=41> */
[----:B------:R-:W-:Y:S01]  /*b340*/  MOV R108, R154 ;  /* 0x0000009a006c7202 */ /* 0x000fe20000000f00 */
[----:B------:R-:W-:Y:S01]  /*b350*/  IMAD.MOV.U32 R122, RZ, RZ, R152 ;  /* 0x000000ffff7a7224 */ /* 0x000fe200078e0098 */
[----:B------:R-:W-:Y:S01]  /*b360*/  LOP3.LUT R112, R151, R114, R153, 0x96, !PT ;  /* 0x0000007297707212 */ /* 0x000fe200078e9699 */
[----:B------:R-:W-:-:S07]  /*b370*/  IMAD.MOV.U32 R114, RZ, RZ, RZ ;  /* 0x000000ffff727224 */ /* 0x000fce00078e00ff */
.L_x_5811:
[----:B------:R-:W-:Y:S05]  /*b380*/  BSYNC.RECONVERGENT B1 ;  /* 0x0000000000017941 */ /* 0x000fea0003800200 */
.L_x_5810:
[----:B------:R-:W-:Y:S01]  /*b390*/  PRMT R115, R79, 0x7632, R115 ;  /* 0x000076324f737816 */ /* 0x000fe20000000073 */
[----:B------:R-:W-:Y:S01]  /*b3a0*/  HFMA2 R151, -RZ, RZ, 0.1171875, 0 ;  /* 0x2f800000ff977431 */ /* 0x000fe200000001ff */
        /* <DEDUP_REMOVED lines=11> */
.L_x_5809:
[----:B------:R-:W-:Y:S02]  /*b460*/  F2FP.BF16.F32.PACK_AB R130, RZ, R115 ;  /* 0x00000073ff82723e */ /* 0x000fe400000010ff */
[----:B------:R-:W-:Y:S02]  /*b470*/  PRMT R84, R84, 0x5410, R87 ;  /* 0x0000541054547816 */ /* 0x000fe40000000057 */
[----:B------:R-:W-:Y:S02]  /*b480*/  PRMT R86, R86, 0x5410, R124 ;  /* 0x0000541056567816 */ /* 0x000fe4000000007c */
[----:B------:R-:W-:Y:S02]  /*b490*/  PRMT R85, R85, 0x5410, R110 ;  /* 0x0000541055557816 */ /* 0x000fe4000000006e */
[----:B------:R-:W-:Y:S01]  /*b4a0*/  PRMT R87, R134, 0x5410, R130 ;  /* 0x0000541086577816 */ /* 0x000fe20000000082 */
[----:B------:R-:W-:Y:S06]  /*b4b0*/  BRA `(.L_x_5815) ;  /* 0x0000003400007947 */ /* 0x000fec0003800000 */
.L_x_5766:
[----:B------:R-:W-:Y:S01]  /*b4c0*/  IMAD.MOV.U32 R101, RZ, RZ, RZ ;  /* 0x000000ffff657224 */ /* 0x000fe200078e00ff */
[----:B0-----:R-:W-:Y:S01]  /*b4d0*/  MOV R85, R114 ;  /* 0x0000007200557202 */ /* 0x001fe20000000f00 */
        /* <DEDUP_REMOVED lines=18> */
.L_x_5819:
        /* <DEDUP_REMOVED lines=13> */
.L_x_5821:
[----:B------:R-:W-:Y:S05]  /*b6d0*/  BSYNC.RECONVERGENT B2 ;  /* 0x0000000000027941 */ /* 0x000fea0003800200 */
.L_x_5820:
[----:B------:R-:W-:Y:S01]  /*b6e0*/  IMAD.WIDE.U32 R86, R128, -0x326172a9, RZ ;  /* 0xcd9e8d5780567825 */ /* 0x000fe200078e00ff */
[----:B------:R-:W-:Y:S02]  /*b6f0*/  LOP3.LUT R108, R93, R85, R3, 0x96, !PT ;  /* 0x000000555d6c7212 */ /* 0x000fe400078e9603 */
[C---:B------:R-:W-:Y:S01]  /*b700*/  IADD3 R85, PT, PT, R2.reuse, -0x61c88647, RZ ;  /* 0x9e3779b902557810 */ /* 0x040fe20007ffe0ff */
        /* <DEDUP_REMOVED lines=51> */
[----:B------:R-:W-:-:S03]  /*ba40*/  LOP3.LUT R106, R85, R84, R109, 0x96, !PT ;  /* 0x00000054556a7212 */ /* 0x000fc600078e966d */
[----:B------:R-:W-:Y:S02]  /*ba50*/  HFMA2 R85, -RZ, RZ, 0, 0 ;  /* 0x00000000ff557431 */ /* 0x000fe400000001ff */
[----:B------:R-:W-:Y:S01]  /*ba60*/  VIADD R101, R3, 0x96a522ad ;  /* 0x96a522ad03657836 */ /* 0x000fe20000000000 */
[----:B------:R-:W-:Y:S01]  /*ba70*/  MOV R122, R86 ;  /* 0x00000056007a7202 */ /* 0x000fe20000000f00 */
[----:B------:R-:W-:-:S03]  /*ba80*/  IMAD.MOV.U32 R84, RZ, RZ, R110 ;  /* 0x000000ffff547224 */ /* 0x000fc600078e006e */
[----:B------:R-:W-:-:S07]  /*ba90*/  LOP3.LUT R112, R101, R112, R87, 0x96, !PT ;  /* 0x0000007065707212 */ /* 0x000fce00078e9657 */
.L_x_5818:
[----:B------:R-:W-:Y:S05]  /*baa0*/  BSYNC.RECONVERGENT B1 ;  /* 0x0000000000017941 */ /* 0x000fea0003800200 */
.L_x_5817:
        /* <DEDUP_REMOVED lines=10> */
.L_x_5816:
        /* <DEDUP_REMOVED lines=17> */
.L_x_5825:
        /* <DEDUP_REMOVED lines=13> */
.L_x_5827:
[----:B------:R-:W-:Y:S05]  /*bd30*/  BSYNC.RECONVERGENT B2 ;  /* 0x0000000000027941 */ /* 0x000fea0003800200 */
.L_x_5826:
        /* <DEDUP_REMOVED lines=52> */
[----:B------:R-:W-:Y:S02]  /*c080*/  LOP3.LUT R85, R85, R110, R107, 0x96, !PT ;  /* 0x0000006e55557212 */ /* 0x000fe400078e966b */
[----:B------:R-:W-:-:S03]  /*c090*/  LOP3.LUT R106, R103, R106, R109, 0x96, !PT ;  /* 0x0000006a676a7212 */ /* 0x000fc600078e966d */
[----:B------:R-:W-:-:S04]  /*c0a0*/  IMAD.WIDE.U32 R86, R85, -0x2daee0ad, RZ ;  /* 0xd2511f5355567825 */ /* 0x000fc800078e00ff */
[----:B------:R-:W-:-:S05]  /*c0b0*/  VIADD R85, R3, 0x96a522ad ;  /* 0x96a522ad03557836 */ /* 0x000fca0000000000 */
[----:B------:R-:W-:Y:S02]  /*c0c0*/  LOP3.LUT R112, R85, R112, R87, 0x96, !PT ;  /* 0x0000007055707212 */ /* 0x000fe400078e9657 */
[----:B------:R-:W-:Y:S01]  /*c0d0*/  MOV R87, R122 ;  /* 0x0000007a00577202 */ /* 0x000fe20000000f00 */
[----:B------:R-:W-:Y:S02]  /*c0e0*/  IMAD.MOV.U32 R122, RZ, RZ, R86 ;  /* 0x000000ffff7a7224 */ /* 0x000fe400078e0056 */
[----:B------:R-:W-:-:S07]  /*c0f0*/  HFMA2 R86, -RZ, RZ, 0, 0 ;  /* 0x00000000ff567431 */ /* 0x000fce00000001ff */
.L_x_5824:
[----:B------:R-:W-:Y:S05]  /*c100*/  BSYNC.RECONVERGENT B1 ;  /* 0x0000000000017941 */ /* 0x000fea0003800200 */
.L_x_5823:
        /* <DEDUP_REMOVED lines=11> */
.L_x_5822:
        /* <DEDUP_REMOVED lines=17> */
.L_x_5831:
        /* <DEDUP_REMOVED lines=13> */
.L_x_5833:
[----:B------:R-:W-:Y:S05]  /*c3a0*/  BSYNC.RECONVERGENT B2 ;  /* 0x0000000000027941 */ /* 0x000fea0003800200 */
.L_x_5832:
        /* <DEDUP_REMOVED lines=52> */
[----:B------:R-:W-:-:S03]  /*c6f0*/  IADD3 R95, PT, PT, R2, -0x700cb87f, RZ ;  /* 0x8ff34781025f7810 */ /* 0x000fc60007ffe0ff */
[----:B------:R-:W-:Y:S01]  /*c700*/  IMAD.WIDE.U32 R110, R85, -0x2daee0ad, RZ ;  /* 0xd2511f53556e7825 */ /* 0x000fe200078e00ff */
[----:B------:R-:W-:-:S03]  /*c710*/  LOP3.LUT R106, R95, R106, R109, 0x96, !PT ;  /* 0x0000006a5f6a7212 */ /* 0x000fc600078e966d */
[----:B------:R-:W-:Y:S02]  /*c720*/  HFMA2 R109, -RZ, RZ, 0, 0 ;  /* 0x00000000ff6d7431 */ /* 0x000fe400000001ff */
[----:B------:R-:W-:-:S05]  /*c730*/  VIADD R85, R3, 0x96a522ad ;  /* 0x96a522ad03557836 */ /* 0x000fca0000000000 */
[----:B------:R-:W-:Y:S02]  /*c740*/  LOP3.LUT R112, R85, R114, R111, 0x96, !PT ;  /* 0x0000007255707212 */ /* 0x000fe400078e966f */
[----:B------:R-:W-:Y:S01]  /*c750*/  MOV R85, R122 ;  /* 0x0000007a00557202 */ /* 0x000fe20000000f00 */
[----:B------:R-:W-:-:S07]  /*c760*/  IMAD.MOV.U32 R122, RZ, RZ, R110 ;  /* 0x000000ffff7a7224 */ /* 0x000fce00078e006e */
.L_x_5830:
[----:B------:R-:W-:Y:S05]  /*c770*/  BSYNC.RECONVERGENT B1 ;  /* 0x0000000000017941 */ /* 0x000fea0003800200 */
.L_x_5829:
        /* <DEDUP_REMOVED lines=10> */
.L_x_5828:
        /* <DEDUP_REMOVED lines=17> */
.L_x_5837:
        /* <DEDUP_REMOVED lines=13> */
.L_x_5839:
[----:B------:R-:W-:Y:S05]  /*ca00*/  BSYNC.RECONVERGENT B2 ;  /* 0x0000000000027941 */ /* 0x000fea0003800200 */
.L_x_5838:
        /* <DEDUP_REMOVED lines=49> */
[C---:B------:R-:W-:Y:S01]  /*cd20*/  IADD3 R111, PT, PT, R3.reuse, -0x24c28bd8, RZ ;  /* 0xdb3d7428036f7810 */ /* 0x040fe20007ffe0ff */
[----:B------:R-:W-:Y:S02]  /*cd30*/  VIADD R113, R3, 0x96a522ad ;  /* 0x96a522ad03717836 */ /* 0x000fe40000000000 */
        /* <DEDUP_REMOVED lines=8> */
[----:B------:R-:W-:-:S07]  /*cdc0*/  LOP3.LUT R112, R113, R114, R111, 0x96, !PT ;  /* 0x0000007271707212 */ /* 0x000fce00078e966f */
.L_x_5836:
[----:B------:R-:W-:Y:S05]  /*cdd0*/  BSYNC.RECONVERGENT B1 ;  /* 0x0000000000017941 */ /* 0x000fea0003800200 */
.L_x_5835:
        /* <DEDUP_REMOVED lines=11> */
.L_x_5834:
        /* <DEDUP_REMOVED lines=17> */
.L_x_5843:
        /* <DEDUP_REMOVED lines=13> */
.L_x_5845:
[----:B------:R-:W-:Y:S05]  /*d070*/  BSYNC.RECONVERGENT B2 ;  /* 0x0000000000027941 */ /* 0x000fea0003800200 */
.L_x_5844:
        /* <DEDUP_REMOVED lines=61> */
.L_x_5842:
[----:B------:R-:W-:Y:S05]  /*d450*/  BSYNC.RECONVERGENT B1 ;  /* 0x0000000000017941 */ /* 0x000fea0003800200 */
.L_x_5841:
[----:B------:R-:W-:Y:S01]  /*d460*/  I2FP.F32.U32 R86, R97 ;  /* 0x0000006100567245 */ /* 0x000fe20000201000 */
[----:B------:R-:W-:Y:S02]  /*d470*/  HFMA2 R97, -RZ, RZ, 0.1171875, 0 ;  /* 0x2f800000ff617431 */ /* 0x000fe400000001ff */
[----:B-----5:R-:W-:-:S03]  /*d480*/  IMAD.U32 R109, R78, 0x10000, RZ ;  /* 0x000100004e6d7824 */ /* 0x020fc600078e00ff */
[----:B------:R-:W-:Y:S01]  /*d490*/  FFMA.FTZ R86, R86, R97, 1.1641532182693481445e-10 ;  /* 0x2f00000056567423 */ /* 0x000fe20000010061 */
[----:B------:R-:W-:-:S04]  /*d4a0*/  FMUL.FTZ R109, R109, UR13 ;  /* 0x0000000d6d6d7c20 */ /* 0x000fc80008410000 */
[----:B------:R-:W-:Y:S01]  /*d4b0*/  FMUL.FTZ R109, R109, UR12 ;  /* 0x0000000c6d6d7c20 */ /* 0x000fe20008410000 */
[----:B------:R-:W-:-:S04]  /*d4c0*/  FSETP.GTU.FTZ.AND P0, PT, R86, UR7, PT ;  /* 0x0000000756007c0b */ /* 0x000fc8000bf1c000 */
[----:B------:R-:W-:Y:S02]  /*d4d0*/  FSEL R109, R109, RZ, !P0 ;  /* 0x000000ff6d6d7208 */ /* 0x000fe40004000000 */
[----:B------:R-:W-:-:S03]  /*d4e0*/  SEL R97, RZ, 0x1, P0 ;  /* 0x00000001ff617807 */ /* 0x000fc60000000000 */
[----:B------:R-:W-:-:S07]  /*d4f0*/  FMUL.FTZ R109, R109, R28 ;  /* 0x0000001c6d6d7220 */ /* 0x000fce0000410000 */
.L_x_5840:
[----:B------:R-:W-:Y:S01]  /*d500*/  F2FP.BF16.F32.PACK_AB R86, RZ, R109 ;  /* 0x0000006dff56723e */ /* 0x000fe200000010ff */
        /* <DEDUP_REMOVED lines=16> */
.L_x_5849:
        /* <DEDUP_REMOVED lines=13> */
.L_x_5851:
[----:B------:R-:W-:Y:S05]  /*d6e0*/  BSYNC.RECONVERGENT B2 ;  /* 0x0000000000027941 */ /* 0x000fea0003800200 */
.L_x_5850:
        /* <DEDUP_REMOVED lines=57> */
[----:B------:R-:W-:Y:S02]  /*da80*/  HFMA2 R114, -RZ, RZ, 0, 0 ;  /* 0x00000000ff727431 */ /* 0x000fe400000001ff */
[----:B------:R-:W-:Y:S01]  /*da90*/  IMAD.MOV.U32 R108, RZ, RZ, R152 ;  /* 0x000000ffff6c7224 */ /* 0x000fe200078e0098 */
[----:B------:R-:W-:Y:S01]  /*daa0*/  LOP3.LUT R112, R111, R112, R151, 0x96, !PT ;  /* 0x000000706f707212 */ /* 0x000fe200078e9697 */
[----:B------:R-:W-:-:S07]  /*dab0*/  IMAD.MOV.U32 R122, RZ, RZ, R150 ;  /* 0x000000ffff7a7224 */ /* 0x000fce00078e0096 */
.L_x_5848:
[----:B------:R-:W-:Y:S05]  /*dac0*/  BSYNC.RECONVERGENT B1 ;  /* 0x0000000000017941 */ /* 0x000fea0003800200 */
.L_x_5847:
        /* <DEDUP_REMOVED lines=11> */
.L_x_5846:
        /* <DEDUP_REMOVED lines=17> */
.L_x_5855:
        /* <DEDUP_REMOVED lines=13> */
.L_x_5857:
[----:B------:R-:W-:Y:S05]  /*dd60*/  BSYNC.RECONVERGENT B2 ;  /* 0x0000000000027941 */ /* 0x000fea0003800200 */
.L_x_5856:
        /* <DEDUP_REMOVED lines=59> */
[----:B------:R-:W-:Y:S01]  /*e120*/  IMAD.MOV.U32 R99, RZ, RZ, R122 ;  /* 0x000000ffff637224 */ /* 0x000fe200078e007a */
[----:B------:R-:W-:-:S07]  /*e130*/  MOV R122, R150 ;  /* 0x00000096007a7202 */ /* 0x000fce0000000f00 */
.L_x_5854:
[----:B------:R-:W-:Y:S05]  /*e140*/  BSYNC.RECONVERGENT B1 ;  /* 0x0000000000017941 */ /* 0x000fea0003800200 */
.L_x_5853:
        /* <DEDUP_REMOVED lines=10> */
.L_x_5852:
        /* <DEDUP_REMOVED lines=17> */
.L_x_5861:
        /* <DEDUP_REMOVED lines=13> */
.L_x_5863:
[----:B------:R-:W-:Y:S05]  /*e3d0*/  BSYNC.RECONVERGENT B2 ;  /* 0x0000000000027941 */ /* 0x000fea0003800200 */
.L_x_5862:
        /* <DEDUP_REMOVED lines=61> */
.L_x_5860:
[----:B------:R-:W-:Y:S05]  /*e7b0*/  BSYNC.RECONVERGENT B1 ;  /* 0x0000000000017941 */ /* 0x000fea0003800200 */
.L_x_5859:
        /* <DEDUP_REMOVED lines=11> */
.L_x_5858:
[----:B------:R-:W-:Y:S02]  /*e870*/  F2FP.BF16.F32.PACK_AB R130, RZ, R115 ;  /* 0x00000073ff82723e */ /* 0x000fe400000010ff */
[----:B------:R-:W-:Y:S02]  /*e880*/  PRMT R84, R84, 0x5410, R87 ;  /* 0x0000541054547816 */ /* 0x000fe40000000057 */
[----:B------:R-:W-:Y:S02]  /*e890*/  PRMT R86, R86, 0x5410, R124 ;  /* 0x0000541056567816 */ /* 0x000fe4000000007c */
[----:B------:R-:W-:Y:S02]  /*e8a0*/  PRMT R85, R85, 0x5410, R110 ;  /* 0x0000541055557816 */ /* 0x000fe4000000006e */
[----:B------:R-:W-:-:S07]  /*e8b0*/  PRMT R87, R132, 0x5410, R130 ;  /* 0x0000541084577816 */ /* 0x000fce0000000082 */
.L_x_5815:
        /* <DEDUP_REMOVED lines=25> */
.L_x_5864:
[----:B------:R-:W-:Y:S01]  /*ea50*/  VIADD R118, R118, 0x100 ;  /* 0x0000010076767836 */ /* 0x000fe20000000000 */
[----:B------:R-:W-:-:S07]  /*ea60*/  IADD3 R0, PT, PT, R0, 0x100, RZ ;  /* 0x0000010000007810 */ /* 0x000fce0007ffe0ff */
.L_x_5765:
[----:B------:R-:W-:Y:S05]  /*ea70*/  BSYNC.RECONVERGENT B0 ;  /* 0x0000000000007941 */ /* 0x000fea0003800200 */
.L_x_5764:
        /* <DEDUP_REMOVED lines=33> */
.L_x_5871:
        /* <DEDUP_REMOVED lines=13> */
.L_x_5873:
[----:B------:R-:W-:Y:S05]  /*ed60*/  BSYNC.RECONVERGENT B2 ;  /* 0x0000000000027941 */ /* 0x000fea0003800200 */
.L_x_5872:
        /* <DEDUP_REMOVED lines=59> */
[----:B------:R-:W-:Y:S02]  /*f120*/  LOP3.LUT R112, R87, R84, R117, 0x96, !PT ;  /* 0x0000005457707212 */ /* 0x000fe400078e9675 */
[----:B------:R-:W-:-:S07]  /*f130*/  MOV R84, R110 ;  /* 0x0000006e00547202 */ /* 0x000fce0000000f00 */
.L_x_5870:
[----:B------:R-:W-:Y:S05]  /*f140*/  BSYNC.RECONVERGENT B1 ;  /* 0x0000000000017941 */ /* 0x000fea0003800200 */
.L_x_5869:
        /* <DEDUP_REMOVED lines=11> */
.L_x_5868:
        /* <DEDUP_REMOVED lines=22> */
.L_x_5877:
        /* <DEDUP_REMOVED lines=13> */
.L_x_5879:
[----:B------:R-:W-:Y:S05]  /*f430*/  BSYNC.RECONVERGENT B2 ;  /* 0x0000000000027941 */ /* 0x000fea0003800200 */
.L_x_5878:
        /* <DEDUP_REMOVED lines=59> */
[----:B------:R-:W-:Y:S01]  /*f7f0*/  LOP3.LUT R112, R85, R86, R125, 0x96, !PT ;  /* 0x0000005655707212 */ /* 0x000fe200078e967d */
[----:B------:R-:W-:-:S07]  /*f800*/  IMAD.MOV.U32 R86, RZ, RZ, RZ ;  /* 0x000000ffff567224 */ /* 0x000fce00078e00ff */
.L_x_5876:
[----:B------:R-:W-:Y:S05]  /*f810*/  BSYNC.RECONVERGENT B1 ;  /* 0x0000000000017941 */ /* 0x000fea0003800200 */
.L_x_5875:
        /* <DEDUP_REMOVED lines=13> */
.L_x_5874:
        /* <DEDUP_REMOVED lines=21> */
.L_x_5883:
        /* <DEDUP_REMOVED lines=13> */
.L_x_5885:
[----:B------:R-:W-:Y:S05]  /*fb10*/  BSYNC.RECONVERGENT B2 ;  /* 0x0000000000027941 */ /* 0x000fea0003800200 */
.L_x_5884:
        /* <DEDUP_REMOVED lines=61> */
.L_x_5882:
[----:B------:R-:W-:Y:S05]  /*fef0*/  BSYNC.RECONVERGENT B1 ;  /* 0x0000000000017941 */ /* 0x000fea0003800200 */
.L_x_5881:
        /* <DEDUP_REMOVED lines=11> */
.L_x_5880:
        /* <DEDUP_REMOVED lines=22> */
.L_x_5889:
        /* <DEDUP_REMOVED lines=13> */
.L_x_5891:
[----:B------:R-:W-:Y:S05]  /*101e0*/  BSYNC.RECONVERGENT B2 ;  /* 0x0000000000027941 */ /* 0x000fea0003800200 */
.L_x_5890:
        /* <DEDUP_REMOVED lines=60> */
[----:B------:R-:W-:-:S07]  /*105b0*/  LOP3.LUT R112, R119, R130, R153, 0x96, !PT ;  /* 0x0000008277707212 */ /* 0x000fce00078e9699 */
.L_x_5888:
[----:B------:R-:W-:Y:S05]  /*105c0*/  BSYNC.RECONVERGENT B1 ;  /* 0x0000000000017941 */ /* 0x000fea0003800200 */
.L_x_5887:
        /* <DEDUP_REMOVED lines=13> */
.L_x_5886:
        /* <DEDUP_REMOVED lines=21> */
.L_x_5895:
        /* <DEDUP_REMOVED lines=13> */
.L_x_5897:
[----:B------:R-:W-:Y:S05]  /*108c0*/  BSYNC.RECONVERGENT B2 ;  /* 0x0000000000027941 */ /* 0x000fea0003800200 */
.L_x_5896:
        /* <DEDUP_REMOVED lines=61> */
.L_x_5894:
[----:B------:R-:W-:Y:S05]  /*10ca0*/  BSYNC.RECONVERGENT B1 ;  /* 0x0000000000017941 */ /* 0x000fea0003800200 */
.L_x_5893:
        /* <DEDUP_REMOVED lines=11> */
.L_x_5892:
        /* <DEDUP_REMOVED lines=22> */
.L_x_5901:
        /* <DEDUP_REMOVED lines=13> */
.L_x_5903:
[----:B------:R-:W-:Y:S05]  /*10f90*/  BSYNC.RECONVERGENT B2 ;  /* 0x0000000000027941 */ /* 0x000fea0003800200 */
.L_x_5902:
        /* <DEDUP_REMOVED lines=61> */
.L_x_5900:
[----:B------:R-:W-:Y:S05]  /*11370*/  BSYNC.RECONVERGENT B1 ;  /* 0x0000000000017941 */ /* 0x000fea0003800200 */
.L_x_5899:
        /* <DEDUP_REMOVED lines=13> */
.L_x_5898:
        /* <DEDUP_REMOVED lines=21> */
.L_x_5907:
        /* <DEDUP_REMOVED lines=13> */
.L_x_5909:
[----:B------:R-:W-:Y:S05]  /*11670*/  BSYNC.RECONVERGENT B2 ;  /* 0x0000000000027941 */ /* 0x000fea0003800200 */
.L_x_5908:
        /* <DEDUP_REMOVED lines=61> */
.L_x_5906:
[----:B------:R-:W-:Y:S05]  /*11a50*/  BSYNC.RECONVERGENT B1 ;  /* 0x0000000000017941 */ /* 0x000fea0003800200 */
.L_x_5905:
        /* <DEDUP_REMOVED lines=11> */
.L_x_5904:
        /* <DEDUP_REMOVED lines=22> */
.L_x_5913:
        /* <DEDUP_REMOVED lines=13> */
.L_x_5915:
[----:B------:R-:W-:Y:S05]  /*11d40*/  BSYNC.RECONVERGENT B2 ;  /* 0x0000000000027941 */ /* 0x000fea0003800200 */
.L_x_5914:
        /* <DEDUP_REMOVED lines=61> */
.L_x_5912:
[----:B------:R-:W-:Y:S05]  /*12120*/  BSYNC.RECONVERGENT B1 ;  /* 0x0000000000017941 */ /* 0x000fea0003800200 */
.L_x_5911:
        /* <DEDUP_REMOVED lines=13> */
.L_x_5910:
[----:B------:R-:W-:Y:S02]  /*12200*/  F2FP.BF16.F32.PACK_AB R124, RZ, R117 ;  /* 0x00000075ff7c723e */ /* 0x000fe400000010ff */
[----:B------:R-:W-:Y:S02]  /*12210*/  PRMT R84, R84, 0x5410, R87 ;  /* 0x0000541054547816 */ /* 0x000fe40000000057 */
[----:B------:R-:W-:Y:S02]  /*12220*/  PRMT R86, R86, 0x5410, R122 ;  /* 0x0000541056567816 */ /* 0x000fe4000000007a */
[----:B------:R-:W-:Y:S02]  /*12230*/  PRMT R85, R85, 0x5410, R120 ;  /* 0x0000541055557816 */ /* 0x000fe40000000078 */
[----:B------:R-:W-:Y:S01]  /*12240*/  PRMT R87, R134, 0x5410, R124 ;  /* 0x0000541086577816 */ /* 0x000fe2000000007c */
[----:B------:R-:W-:Y:S06]  /*12250*/  BRA `(.L_x_5916) ;  /* 0x0000003400147947 */ /* 0x000fec0003800000 */
.L_x_5867:
        /* <DEDUP_REMOVED lines=20> */
.L_x_5920:
        /* <DEDUP_REMOVED lines=13> */
.L_x_5922:
[----:B------:R-:W-:Y:S05]  /*12470*/  BSYNC.RECONVERGENT B2 ;  /* 0x0000000000027941 */ /* 0x000fea0003800200 */
.L_x_5921:
        /* <DEDUP_REMOVED lines=61> */
.L_x_5919:
[----:B------:R-:W-:Y:S05]  /*12850*/  BSYNC.RECONVERGENT B1 ;  /* 0x0000000000017941 */ /* 0x000fea0003800200 */
.L_x_5918:
        /* <DEDUP_REMOVED lines=10> */
.L_x_5917:
        /* <DEDUP_REMOVED lines=17> */
.L_x_5926:
        /* <DEDUP_REMOVED lines=13> */
.L_x_5928:
[----:B------:R-:W-:Y:S05]  /*12ae0*/  BSYNC.RECONVERGENT B2 ;  /* 0x0000000000027941 */ /* 0x000fea0003800200 */
.L_x_5927:
        /* <DEDUP_REMOVED lines=56> */
[----:B------:R-:W-:Y:S01]  /*12e70*/  LOP3.LUT R106, R87, R124, R151, 0x96, !PT ;  /* 0x0000007c576a7212 */ /* 0x000fe200078e9697 */
[----:B------:R-:W-:Y:S01]  /*12e80*/  IMAD.MOV.U32 R108, RZ, RZ, R150 ;  /* 0x000000ffff6c7224 */ /* 0x000fe200078e0096 */
[----:B------:R-:W-:Y:S01]  /*12e90*/  MOV R87, R86 ;  /* 0x0000005600577202 */ /* 0x000fe20000000f00 */
[----:B------:R-:W-:Y:S01]  /*12ea0*/  IMAD.MOV.U32 R86, RZ, RZ, R130 ;  /* 0x000000ffff567224 */ /* 0x000fe200078e0082 */
[----:B------:R-:W-:-:S07]  /*12eb0*/  LOP3.LUT R112, R85, R122, R131, 0x96, !PT ;  /* 0x0000007a55707212 */ /* 0x000fce00078e9683 */
.L_x_5925:
[----:B------:R-:W-:Y:S05]  /*12ec0*/  BSYNC.RECONVERGENT B1 ;  /* 0x0000000000017941 */ /* 0x000fea0003800200 */
.L_x_5924:
        /* <DEDUP_REMOVED lines=11> */
.L_x_5923:
        /* <DEDUP_REMOVED lines=17> */
.L_x_5932:
        /* <DEDUP_REMOVED lines=13> */
.L_x_5934:
[----:B------:R-:W-:Y:S05]  /*13160*/  BSYNC.RECONVERGENT B2 ;  /* 0x0000000000027941 */ /* 0x000fea0003800200 */
.L_x_5933:
        /* <DEDUP_REMOVED lines=61> */
.L_x_5931:
[----:B------:R-:W-:Y:S05]  /*13540*/  BSYNC.RECONVERGENT B1 ;  /* 0x0000000000017941 */ /* 0x000fea0003800200 */
.L_x_5930:
        /* <DEDUP_REMOVED lines=10> */
.L_x_5929:
        /* <DEDUP_REMOVED lines=17> */
.L_x_5938:
        /* <DEDUP_REMOVED lines=13> */
.L_x_5940:
[----:B------:R-:W-:Y:S05]  /*137d0*/  BSYNC.RECONVERGENT B2 ;  /* 0x0000000000027941 */ /* 0x000fea0003800200 */
.L_x_5939:
        /* <DEDUP_REMOVED lines=59> */
[----:B------:R-:W-:Y:S01]  /*13b90*/  LOP3.LUT R112, R117, R130, R153, 0x96, !PT ;  /* 0x0000008275707212 */ /* 0x000fe200078e9699 */
[----:B------:R-:W-:-:S07]  /*13ba0*/  IMAD.MOV.U32 R86, RZ, RZ, R152 ;  /* 0x000000ffff567224 */ /* 0x000fce00078e0098 */
.L_x_5937:
[----:B------:R-:W-:Y:S05]  /*13bb0*/  BSYNC.RECONVERGENT B1 ;  /* 0x0000000000017941 */ /* 0x000fea0003800200 */
.L_x_5936:
        /* <DEDUP_REMOVED lines=11> */
.L_x_5935:
        /* <DEDUP_REMOVED lines=17> */
.L_x_5944:
        /* <DEDUP_REMOVED lines=13> */
.L_x_5946:
[----:B------:R-:W-:Y:S05]  /*13e50*/  BSYNC.RECONVERGENT B2 ;  /* 0x0000000000027941 */ /* 0x000fea0003800200 */
.L_x_5945:
        /* <DEDUP_REMOVED lines=61> */
.L_x_5943:
[----:B------:R-:W-:Y:S05]  /*14230*/  BSYNC.RECONVERGENT B1 ;  /* 0x0000000000017941 */ /* 0x000fea0003800200 */
.L_x_5942:
        /* <DEDUP_REMOVED lines=10> */
.L_x_5941:
        /* <DEDUP_REMOVED lines=17> */
.L_x_5950:
        /* <DEDUP_REMOVED lines=13> */
.L_x_5952:
[----:B------:R-:W-:Y:S05]  /*144c0*/  BSYNC.RECONVERGENT B2 ;  /* 0x0000000000027941 */ /* 0x000fea0003800200 */
.L_x_5951:
        /* <DEDUP_REMOVED lines=61> */
.L_x_5949:
[----:B------:R-:W-:Y:S05]  /*148a0*/  BSYNC.RECONVERGENT B1 ;  /* 0x0000000000017941 */ /* 0x000fea0003800200 */
.L_x_5948:
        /* <DEDUP_REMOVED lines=11> */
.L_x_5947:
        /* <DEDUP_REMOVED lines=17> */
.L_x_5956:
        /* <DEDUP_REMOVED lines=13> */
.L_x_5958:
[----:B------:R-:W-:Y:S05]  /*14b40*/  BSYNC.RECONVERGENT B2 ;  /* 0x0000000000027941 */ /* 0x000fea0003800200 */
.L_x_5957:
        /* <DEDUP_REMOVED lines=61> */
.L_x_5955:
[----:B------:R-:W-:Y:S05]  /*14f20*/  BSYNC.RECONVERGENT B1 ;  /* 0x0000000000017941 */ /* 0x000fea0003800200 */
.L_x_5954:
        /* <DEDUP_REMOVED lines=10> */
.L_x_5953:
        /* <DEDUP_REMOVED lines=17> */
.L_x_5962:
        /* <DEDUP_REMOVED lines=13> */
.L_x_5964:
[----:B------:R-:W-:Y:S05]  /*151b0*/  BSYNC.RECONVERGENT B2 ;  /* 0x0000000000027941 */ /* 0x000fea0003800200 */
.L_x_5963:
        /* <DEDUP_REMOVED lines=60> */
[----:B------:R-:W-:-:S07]  /*15580*/  IMAD.MOV.U32 R86, RZ, RZ, R154 ;  /* 0x000000ffff567224 */ /* 0x000fce00078e009a */
.L_x_5961:
[----:B------:R-:W-:Y:S05]  /*15590*/  BSYNC.RECONVERGENT B1 ;  /* 0x0000000000017941 */ /* 0x000fea0003800200 */
.L_x_5960:
        /* <DEDUP_REMOVED lines=11> */
.L_x_5959:
[----:B------:R-:W-:Y:S01]  /*15650*/  F2FP.BF16.F32.PACK_AB R130, RZ, R117 ;  /* 0x00000075ff82723e */ /* 0x000fe200000010ff */
[----:B------:R-:W-:Y:S01]  /*15660*/  IMAD.MOV.U32 R110, RZ, RZ, R86 ;  /* 0x000000ffff6e7224 */ /* 0x000fe200078e0056 */
[----:B------:R-:W-:Y:S02]  /*15670*/  PRMT R84, R84, 0x5410, R87 ;  /* 0x0000541054547816 */ /* 0x000fe40000000057 */
[----:B------:R-:W-:Y:S02]  /*15680*/  PRMT R86, R122, 0x5410, R124 ;  /* 0x000054107a567816 */ /* 0x000fe4000000007c */
[----:B------:R-:W-:Y:S02]  /*15690*/  PRMT R85, R85, 0x5410, R120 ;  /* 0x0000541055557816 */ /* 0x000fe40000000078 */
[----:B------:R-:W-:-:S07]  /*156a0*/  PRMT R87, R132, 0x5410, R130 ;  /* 0x0000541084577816 */ /* 0x000fce0000000082 */
.L_x_5916:
        /* <DEDUP_REMOVED lines=24> */
.L_x_5866:
[----:B------:R-:W-:Y:S05]  /*15830*/  BSYNC.RECONVERGENT B0 ;  /* 0x0000000000007941 */ /* 0x000fea0003800200 */
.L_x_5865:
        /* <DEDUP_REMOVED lines=13> */
[----:B01234-:R-:W-:-:S04]  /*15910*/  FADD.FTZ R84, R101, R0 ;  /* 0x0000000065547221 */ /* 0x01ffc80000010000 */
        /* <DEDUP_REMOVED lines=96> */
.L_x_5966:
[----:B------:R-:W-:Y:S05]  /*15f20*/  BSYNC.RECONVERGENT B0 ;  /* 0x0000000000007941 */ /* 0x000fea0003800200 */
.L_x_5965:
        /* <DEDUP_REMOVED lines=12> */
.L_x_5968:
[----:B------:R-:W-:Y:S05]  /*15ff0*/  BSYNC.RECONVERGENT B0 ;  /* 0x0000000000007941 */ /* 0x000fea0003800200 */
.L_x_5967:
        /* <DEDUP_REMOVED lines=75> */
[----:B------:R-:W0:Y:S01]  /*164b0*/  LDC.64 R132, c[0x0][0x428] ;  /* 0x00010a00ff847b82 */ /* 0x000e220000000a00 */
        /* <DEDUP_REMOVED lines=31> */
.L_x_5971:
[----:B------:R-:W-:Y:S05]  /*166b0*/  BSYNC.RECONVERGENT B0 ;  /* 0x0000000000007941 */ /* 0x000fea0003800200 */
.L_x_5970:
[----:B------:R-:W-:Y:S04]  /*166c0*/  BSSY.RECONVERGENT B0, `(.L_x_5972) ;  /* 0x0000022000007945 */ /* 0x000fe80003800200 */
[----:B------:R-:W-:Y:S05]  /*166d0*/  @!P1 BRA `(.L_x_5973) ;  /* 0x0000000000809947 */ /* 0x000fea0003800000 */
[----:B0-----:R-:W0:Y:S01]  /*166e0*/  LDC.64 R132, c[0x0][0x428] ;  /* 0x00010a00ff847b82 */ /* 0x001e220000000a00 */
        /* <DEDUP_REMOVED lines=31> */
.L_x_5973:
[----:B------:R-:W-:Y:S05]  /*168e0*/  BSYNC.RECONVERGENT B0 ;  /* 0x0000000000007941 */ /* 0x000fea0003800200 */
.L_x_5972:
        /* <DEDUP_REMOVED lines=33> */
.L_x_5974:
[----:B------:R-:W-:Y:S05]  /*16b00*/  BSYNC.RECONVERGENT B0 ;  /* 0x0000000000007941 */ /* 0x000fea0003800200 */
.L_x_5969:
[----:B012---:R-:W0:Y:S01]  /*16b10*/  LDC.64 R84, c[0x0][0x380] ;  /* 0x0000e000ff547b82 */ /* 0x007e220000000a00 */
[----:B------:R-:W-:Y:S01]  /*16b20*/  UPLOP3.LUT UP1, UPT, UPT, UPT, UP1, 0x40, 0x4 ;  /* 0x000000000004789c */ /* 0x000fe20003f2e810 */
[----:B0-----:R-:W-:-:S04]  /*16b30*/  IADD3 R88, PT, PT, R88, R84, RZ ;  /* 0x0000005458587210 */ /* 0x001fc80007ffe0ff */
[----:B------:R-:W-:-:S13]  /*16b40*/  ISETP.GE.AND P0, PT, R88, R85, PT ;  /* 0x000000555800720c */ /* 0x000fda0003f06270 */
[----:B------:R-:W-:Y:S05]  /*16b50*/  @!P0 BRA `(.L_x_5975) ;  /* 0xfffffea000ac8947 */ /* 0x000fea000383ffff */
[----:B------:R-:W-:Y:S05]  /*16b60*/  EXIT ;  /* 0x000000000000794d */ /* 0x000fea0003800000 */
.L_x_5976:
        /* <DEDUP_REMOVED lines=9> */
.L_x_20949:


//--------------------- .text._ZN10layer_norm13ln_fwd_kernelINS_13Kernel_traitsIf13__nv_bfloat16S2_S2_fjLj6144ELj1ELj1ELj8ELj16ENS_18Kernel_traits_baseILj6144EfS2_S2_S2_fjLj256EEEEELb1ELb1ELb1ELb1EEEvNS_9FwdParamsE --------------------------
	.section	.text._ZN10layer_norm13ln_fwd_kernelINS_13Kernel_traitsIf13__nv_bfloat16S2_S2_fjLj6144ELj1ELj1ELj8ELj16ENS_18Kernel_traits_baseILj6144EfS2_S2_S2_fjLj256EEEEELb1ELb1ELb1ELb1EEEvNS_9FwdParamsE,"ax",@progbits
	.align	128
        .global         _ZN10layer_norm13ln_fwd_kernelINS_13Kernel_traitsIf13__nv_bfloat16S2_S2_fjLj6144ELj1ELj1ELj8ELj16ENS_18Kernel_traits_baseILj6144EfS2_S2_S2_fjLj256EEEEELb1ELb1ELb1ELb1EEEvNS_9FwdParamsE
        .type           _ZN10layer_norm13ln_fwd_kernelINS_13Kernel_traitsIf13__nv_bfloat16S2_S2_fjLj6144ELj1ELj1ELj8ELj16ENS_18Kernel_traits_baseILj6144EfS2_S2_S2_fjLj256EEEEELb1ELb1ELb1ELb1EEEvNS_9FwdParamsE,@function
        .size           _ZN10layer_norm13ln_fwd_kernelINS_13Kernel_traitsIf13__nv_bfloat16S2_S2_fjLj6144ELj1ELj1ELj8ELj16ENS_18Kernel_traits_baseILj6144EfS2_S2_S2_fjLj256EEEEELb1ELb1ELb1ELb1EEEvNS_9FwdParamsE,(.L_x_20950 - _ZN10layer_norm13ln_fwd_kernelINS_13Kernel_traitsIf13__nv_bfloat16S2_S2_fjLj6144ELj1ELj1ELj8ELj16ENS_18Kernel_traits_baseILj6144EfS2_S2_S2_fjLj256EEEEELb1ELb1ELb1ELb1EEEvNS_9FwdParamsE)
        .other          _ZN10layer_norm13ln_fwd_kernelINS_13Kernel_traitsIf13__nv_bfloat16S2_S2_fjLj6144ELj1ELj1ELj8ELj16ENS_18Kernel_traits_baseILj6144EfS2_S2_S2_fjLj256EEEEELb1ELb1ELb1ELb1EEEvNS_9FwdParamsE,@"STO_CUDA_ENTRY STV_DEFAULT"
_ZN10layer_norm13ln_fwd_kernelINS_13Kernel_traitsIf13__nv_bfloat16S2_S2_fjLj6144ELj1ELj1ELj8ELj16ENS_18Kernel_traits_baseILj6144EfS2_S2_S2_fjLj256EEEEELb1ELb1ELb1ELb1EEEvNS_9FwdParamsE:
.text._ZN10layer_norm13ln_fwd_kernelINS_13Kernel_traitsIf13__nv_bfloat16S2_S2_fjLj6144ELj1ELj1ELj8ELj16ENS_18Kernel_traits_baseILj6144EfS2_S2_S2_fjLj256EEEEELb1ELb1ELb1ELb1EEEvNS_9FwdParamsE:
[----:B------:R-:W-:Y:S01]  /*0000*/  LDC R1, c[0x0][0x37c] ;  /* 0x0000df00ff017b82 */ /* 0x000fe20000000800 */
[----:B------:R-:W0:Y:S07]  /*0010*/  LDCU.U8 UR4, c[0x0][0x464] ;  /* 0x00008c80ff0477ac */ /* 0x000e2e0008000000 */
[----:B------:R-:W1:Y:S01]  /*0020*/  LDC R120, c[0x0][0x458] ;  /* 0x00011600ff787b82 */ /* 0x000e620000000800 */
[----:B------:R-:W2:Y:S01]  /*0030*/  LDCU.64 UR6, c[0x0][0x358] ;  /* 0x00006b00ff0677ac */ /* 0x000ea20008000a00 */
[----:B------:R-:W3:Y:S06]  /*0040*/  LDCU.64 UR8, c[0x0][0x450] ;  /* 0x00008a00ff0877ac */ /* 0x000eec0008000a00 */
[----:B------:R-:W4:Y:S01]  /*0050*/  LDC R121, c[0x0][0x45c] ;  /* 0x00011700ff797b82 */ /* 0x000f220000000800 */
[----:B0-----:R-:W-:-:S13]  /*0060*/  ISETP.NE.AND P0, PT, RZ, UR4, PT ;  /* 0x00000004ff007c0c */ /* 0x001fda000bf05270 */
[----:B-1----:R-:W-:Y:S01]  /*0070*/  @P0 IMAD.MOV.U32 R4, RZ, RZ, R120 ;  /* 0x000000ffff040224 */ /* 0x002fe200078e0078 */
[----:B---3--:R-:W-:Y:S01]  /*0080*/  MOV R2, UR8 ;  /* 0x0000000800027c02 */ /* 0x008fe20008000f00 */
[----:B----4-:R-:W-:Y:S01]  /*0090*/  @P0 IMAD.MOV.U32 R5, RZ, RZ, R121 ;  /* 0x000000ffff050224 */ /* 0x010fe200078e0079 */
[----:B------:R-:W0:Y:S01]  /*00a0*/  @P0 LDC R7, c[0x0][0x460] ;  /* 0x00011800ff070b82 */ /* 0x000e220000000800 */
[----:B------:R-:W-:Y:S01]  /*00b0*/  IMAD.U32 R3, RZ, RZ, UR9 ;  /* 0x00000009ff037e24 */ /* 0x000fe2000f8e00ff */
[----:B------:R-:W1:Y:S03]  /*00c0*/  LDCU.64 UR8, c[0x0][0x438] ;  /* 0x00008700ff0877ac */ /* 0x000e660008000a00 */
[----:B--2---:R-:W0:Y:S04]  /*00d0*/  @P0 LDG.E.64 R4, desc[UR6][R4.64] ;  /* 0x0000000604040981 */ /* 0x004e28000c1e1b00 */
[----:B------:R-:W2:Y:S01]  /*00e0*/  @P0 LDG.E.64 R2, desc[UR6][R2.64] ;  /* 0x0000000602020981 */ /* 0x000ea2000c1e1b00 */
[----:B------:R-:W3:Y:S01]  /*00f0*/  S2UR UR4, SR_CTAID.X ;  /* 0x00000000000479c3 */ /* 0x000ee20000002500 */
[----:B------:R-:W4:Y:S01]  /*0100*/  S2R R11, SR_TID.X ;  /* 0x00000000000b7919 */ /* 0x000f220000002100 */
[----:B-1----:R-:W-:-:S04]  /*0110*/  UISETP.NE.U32.AND UP0, UPT, UR8, URZ, UPT ;  /* 0x000000ff0800728c */ /* 0x002fc8000bf05070 */
[----:B------:R-:W-:Y:S01]  /*0120*/  UISETP.NE.AND.EX UP0, UPT, UR9, URZ, UPT, UP0 ;  /* 0x000000ff0900728c */ /* 0x000fe2000bf05300 */
[----:B---3--:R-:W-:Y:S02]  /*0130*/  MOV R90, UR4 ;  /* 0x00000004005a7c02 */ /* 0x008fe40008000f00 */
[----:B0-----:R-:W-:Y:S01]  /*0140*/  @P0 IADD3 R120, P1, PT, R4, R7, RZ ;  /* 0x0000000704780210 */ /* 0x001fe20007f3e0ff */
[----:B--2---:R-:W-:Y:S01]  /*0150*/  VIADD R10, R2, 0x9e3779b9 ;  /* 0x9e3779b9020a7836 */ /* 0x004fe20000000000 */
[----:B------:R-:W-:-:S03]  /*0160*/  IADD3 R85, PT, PT, R3, 0x32370b8f, RZ ;  /* 0x32370b8f03557810 */ /* 0x000fc60007ffe0ff */
[----:B------:R-:W-:Y:S01]  /*0170*/  @P0 IMAD.X R121, RZ, RZ, R5, P1 ;  /* 0x000000ffff790224 */ /* 0x000fe200008e0605 */
[C---:B------:R-:W-:Y:S01]  /*0180*/  IADD3 R88, PT, PT, R3.reuse, -0x56f99767, RZ ;  /* 0xa906689903587810 */ /* 0x040fe20007ffe0ff */
        /* <DEDUP_REMOVED lines=8> */
[----:B------:R-:W-:-:S02]  /*0210*/  VIADD R93, R3, 0x646e171e ;  /* 0x646e171e035d7836 */ /* 0x000fc40000000000 */
[----:B------:R-:W-:Y:S02]  /*0220*/  VIADD R95, R3, 0xdb3d7428 ;  /* 0xdb3d7428035f7836 */ /* 0x000fe40000000000 */
[----:B------:R-:W-:Y:S01]  /*0230*/  VIADD R96, R2, 0x8ff34781 ;  /* 0x8ff3478102607836 */ /* 0x000fe20000000000 */
[----:B----4-:R-:W-:Y:S06]  /*0240*/  BRA.U !UP0, `(.L_x_5977) ;  /* 0x0000000108647547 */ /* 0x010fec000b800000 */
        /* <DEDUP_REMOVED lines=25> */
.L_x_5977:
        /* <DEDUP_REMOVED lines=28> */
.L_x_5978:
[----:B------:R-:W1:Y:S02]  /*05a0*/  LDCU UR4, c[0x0][0x384] ;  /* 0x00007080ff0477ac */ /* 0x000e640008000800 */
[----:B-1----:R-:W-:-:S13]  /*05b0*/  ISETP.GE.AND P0, PT, R90, UR4, PT ;  /* 0x000000045a007c0c */ /* 0x002fda000bf06270 */
[----:B------:R-:W-:Y:S05]  /*05c0*/  @P0 EXIT ;  /* 0x000000000000094d */ /* 0x000fea0003800000 */
[----:B------:R-:W1:Y:S01]  /*05d0*/  LDCU UR4, c[0x0][0x360] ;  /* 0x00006c00ff0477ac */ /* 0x000e620008000800 */
[----:B0-----:R-:W-:Y:S01]  /*05e0*/  IMAD.HI.U32 R5, R128, -0x2daee0ad, RZ ;  /* 0xd2511f5380057827 */ /* 0x001fe200078e00ff */
[----:B------:R-:W-:Y:S01]  /*05f0*/  LOP3.LUT R120, R120, 0x3, RZ, 0xc0, !PT ;  /* 0x0000000378787812 */ /* 0x000fe200078ec0ff */
[----:B------:R-:W0:Y:S02]  /*0600*/  LDCU UR10, c[0x0][0x404] ;  /* 0x00008080ff0a77ac */ /* 0x000e240008000800 */
[----:B------:R-:W-:Y:S01]  /*0610*/  IMAD R9, R128, -0x2daee0ad, RZ ;  /* 0xd2511f5380097824 */ /* 0x000fe200078e02ff */
[----:B------:R-:W-:Y:S01]  /*0620*/  LOP3.LUT R5, R5, R3, RZ, 0x3c, !PT ;  /* 0x0000000305057212 */ /* 0x000fe200078e3cff */
[----:B------:R-:W2:Y:S04]  /*0630*/  LDCU.U8 UR11, c[0x0][0x410] ;  /* 0x00008200ff0b77ac */ /* 0x000ea80008000000 */
[C---:B------:R-:W-:Y:S01]  /*0640*/  IMAD.HI.U32 R4, R5.reuse, -0x326172a9, RZ ;  /* 0xcd9e8d5705047827 */ /* 0x040fe200078e00ff */
[----:B------:R-:W3:Y:S03]  /*0650*/  LDCU UR14, c[0x0][0x400] ;  /* 0x00008000ff0e77ac */ /* 0x000ee60008000800 */
[----:B------:R-:W-:Y:S01]  /*0660*/  IMAD R5, R5, -0x326172a9, RZ ;  /* 0xcd9e8d5705057824 */ /* 0x000fe200078e02ff */
[----:B------:R-:W4:Y:S01]  /*0670*/  LDCU.64 UR12, c[0x0][0x408] ;  /* 0x00008100ff0c77ac */ /* 0x000f220008000a00 */
[----:B-1----:R-:W-:Y:S01]  /*0680*/  IMAD R92, R90, UR4, R11 ;  /* 0x000000045a5c7c24 */ /* 0x002fe2000f8e020b */
[----:B------:R-:W1:Y:S03]  /*0690*/  LDCU.64 UR8, c[0x0][0x3a0] ;  /* 0x00007400ff0877ac */ /* 0x000e660008000a00 */
[----:B------:R-:W-:Y:S01]  /*06a0*/  IMAD.HI.U32 R0, R92, -0x326172a9, RZ ;  /* 0xcd9e8d575c007827 */ /* 0x000fe200078e00ff */
[----:B------:R-:W-:-:S03]  /*06b0*/  UPLOP3.LUT UP0, UPT, UPT, UPT, UPT, 0x40, 0x4 ;  /* 0x000000000004789c */ /* 0x000fc60003f0e870 */
[----:B------:R-:W-:Y:S01]  /*06c0*/  IMAD R7, R92, -0x326172a9, RZ ;  /* 0xcd9e8d575c077824 */ /* 0x000fe200078e02ff */
[----:B------:R-:W-:-:S04]  /*06d0*/  LOP3.LUT R0, R91, R0, R2, 0x96, !PT ;  /* 0x000000005b007212 */ /* 0x000fc800078e9602 */
[----:B------:R-:W-:Y:S01]  /*06e0*/  LOP3.LUT R4, R10, R7, R4, 0x96, !PT ;  /* 0x000000070a047212 */ /* 0x000fe200078e9604 */
[----:B------:R-:W-:-:S04]  /*06f0*/  IMAD.HI.U32 R6, R0, -0x2daee0ad, RZ ;  /* 0xd2511f5300067827 */ /* 0x000fc800078e00ff */
[----:B------:R-:W-:Y:S01]  /*0700*/  VIADD R10, R3, 0x76cf5d0a ;  /* 0x76cf5d0a030a7836 */ /* 0x000fe20000000000 */
[----:B------:R-:W-:Y:S01]  /*0710*/  LOP3.LUT R6, R84, R9, R6, 0x96, !PT ;  /* 0x0000000954067212 */ /* 0x000fe200078e9606 */
[----:B------:R-:W-:Y:S02]  /*0720*/  IMAD R9, R0, -0x2daee0ad, RZ ;  /* 0xd2511f5300097824 */ /* 0x000fe400078e02ff */
[----:B------:R-:W-:-:S04]  /*0730*/  IMAD.HI.U32 R8, R4, -0x2daee0ad, RZ ;  /* 0xd2511f5304087827 */ /* 0x000fc800078e00ff */
[----:B------:R-:W-:Y:S01]  /*0740*/  IMAD.HI.U32 R0, R6, -0x326172a9, RZ ;  /* 0xcd9e8d5706007827 */ /* 0x000fe200078e00ff */
[----:B------:R-:W-:-:S03]  /*0750*/  LOP3.LUT R8, R10, R9, R8, 0x96, !PT ;  /* 0x000000090a087212 */ /* 0x000fc600078e9608 */
[----:B------:R-:W-:Y:S02]  /*0760*/  VIADD R7, R2, 0x3c6ef372 ;  /* 0x3c6ef37202077836 */ /* 0x000fe40000000000 */
[----:B------:R-:W-:Y:S02]  /*0770*/  IMAD R9, R4, -0x2daee0ad, RZ ;  /* 0xd2511f5304097824 */ /* 0x000fe400078e02ff */
[----:B------:R-:W-:Y:S01]  /*0780*/  IMAD R6, R6, -0x326172a9, RZ ;  /* 0xcd9e8d5706067824 */ /* 0x000fe200078e02ff */
[----:B------:R-:W-:Y:S01]  /*0790*/  LOP3.LUT R0, R7, R5, R0, 0x96, !PT ;  /* 0x0000000507007212 */ /* 0x000fe200078e9600 */
[----:B------:R-:W-:Y:S01]  /*07a0*/  IMAD.HI.U32 R5, R8, -0x326172a9, RZ ;  /* 0xcd9e8d5708057827 */ /* 0x000fe200078e00ff */
[----:B------:R-:W-:-:S03]  /*07b0*/  IADD3 R7, PT, PT, R2, -0x255992d5, RZ ;  /* 0xdaa66d2b02077810 */ /* 0x000fc60007ffe0ff */
        /* <DEDUP_REMOVED lines=21> */
[----:B------:R-:W-:-:S04]  /*0910*/  IMAD.HI.U32 R0, R5, -0x326172a9, RZ ;  /* 0xcd9e8d5705007827 */ /* 0x000fc800078e00ff */
        /* <DEDUP_REMOVED lines=23> */
.L_x_6185:
[----:B------:R-:W0:Y:S01]  /*0a90*/  LDC.64 R84, c[0x0][0x3f0] ;  /* 0x0000fc00ff547b82 */ /* 0x000e220000000a00 */
[----:B------:R-:W1:Y:S07]  /*0aa0*/  S2R R102, SR_TID.X ;  /* 0x0000000000667919 */ /* 0x000e6e0000002100 */
[----:B------:R-:W2:Y:S08]  /*0ab0*/  LDC R101, c[0x0][0x388] ;  /* 0x0000e200ff657b82 */ /* 0x000eb00000000800 */
[----:B------:R-:W3:Y:S01]  /*0ac0*/  LDC.64 R86, c[0x0][0x3f8] ;  /* 0x0000fe00ff567b82 */ /* 0x000ee20000000a00 */
[----:B0-----:R-:W-:-:S05]  /*0ad0*/  IMAD.WIDE R84, R90, 0x4, R84 ;  /* 0x000000045a547825 */ /* 0x001fca00078e0254 */
[----:B------:R3:W4:Y:S01]  /*0ae0*/  LDG.E R111, desc[UR6][R84.64] ;  /* 0x00000006546f7981 */ /* 0x000722000c1e1900 */
[----:B------:R-:W-:Y:S02]  /*0af0*/  HFMA2 R112, -RZ, RZ, 0, 0 ;  /* 0x00000000ff707431 */ /* 0x000fe400000001ff */
[----:B---3--:R-:W-:Y:S01]  /*0b00*/  IMAD.WIDE R84, R90, 0x4, R86 ;  /* 0x000000045a547825 */ /* 0x008fe200078e0256 */
[----:B----4-:R-:W-:-:S13]  /*0b10*/  ISETP.GE.AND P1, PT, R111, 0x1, PT ;  /* 0x000000016f00780c */ /* 0x010fda0003f26270 */
[----:B------:R-:W0:Y:S01]  /*0b20*/  @P1 LDC.64 R88, c[0x0][0x390] ;  /* 0x0000e400ff581b82 */ /* 0x000e220000000a00 */
[----:B------:R-:W-:-:S04]  /*0b30*/  @P1 VIADD R0, R111, 0xffffffff ;  /* 0xffffffff6f001836 */ /* 0x000fc80000000000 */
[----:B--2---:R-:W-:-:S05]  /*0b40*/  @P1 IMAD R0, R0, R101, RZ ;  /* 0x0000006500001224 */ /* 0x004fca00078e02ff */
[----:B------:R-:W-:-:S04]  /*0b50*/  @P1 SHF.R.S32.HI R103, RZ, 0x1f, R0 ;  /* 0x0000001fff671819 */ /* 0x000fc80000011400 */
[----:B------:R-:W-:-:S04]  /*0b60*/  @P1 LEA.HI R103, R103, R0, RZ, 0x3 ;  /* 0x0000000067671211 */ /* 0x000fc800078f18ff */
[----:B-1----:R-:W-:Y:S02]  /*0b70*/  @P1 LEA.HI.SX32 R112, R103, R102, 0x1d ;  /* 0x0000006667701211 */ /* 0x002fe400078feaff */
[----:B-----5:R1:W5:Y:S03]  /*0b80*/  LDG.E R103, desc[UR6][R84.64] ;  /* 0x0000000654677981 */ /* 0x020366000c1e1900 */
[----:B0-----:R-:W-:-:S05]  /*0b90*/  @P1 IMAD.WIDE.U32 R86, R112, 0x10, R88 ;  /* 0x0000001070561825 */ /* 0x001fca00078e0058 */
[----:B------:R1:W5:Y:S01]  /*0ba0*/  @P1 LDG.E.128 R8, desc[UR6][R86.64] ;  /* 0x0000000656081981 */ /* 0x000362000c1e1d00 */
[----:B------:R-:W-:Y:S01]  /*0bb0*/  ISETP.NE.U32.AND P0, PT, RZ, UR8, PT ;  /* 0x00000008ff007c0c */ /* 0x000fe2000bf05070 */
[----:B------:R-:W-:-:S03]  /*0bc0*/  IMAD R0, R90, R101, RZ ;  /* 0x000000655a007224 */ /* 0x000fc600078e02ff */
[----:B------:R-:W-:Y:S02]  /*0bd0*/  ISETP.NE.AND.EX P0, PT, RZ, UR9, PT, P0 ;  /* 0x00000009ff007c0c */ /* 0x000fe4000bf05300 */
[----:B------:R-:W-:-:S04]  /*0be0*/  SHF.R.S32.HI R89, RZ, 0x1f, R0 ;  /* 0x0000001fff597819 */ /* 0x000fc80000011400 */
[----:B------:R-:W-:Y:S01]  /*0bf0*/  LEA.HI R89, R89, R0, RZ, 0x3 ;  /* 0x0000000059597211 */ /* 0x000fe200078f18ff */
[C---:B------:R-:W-:Y:S01]  /*0c00*/  VIADD R0, R3.reuse, 0xdb3d7428 ;  /* 0xdb3d742803007836 */ /* 0x040fe20000000000 */
[C---:B------:R-:W-:Y:S01]  /*0c10*/  IADD3 R106, PT, PT, R2.reuse, -0x700cb87f, RZ ;  /* 0x8ff34781026a7810 */ /* 0x040fe20007ffe0ff */
[C---:B------:R-:W-:Y:S01]  /*0c20*/  VIADD R105, R2.reuse, 0xf1bbcdc8 ;  /* 0xf1bbcdc802697836 */ /* 0x040fe20000000000 */
[----:B------:R-:W-:Y:S01]  /*0c30*/  IADD3 R109, PT, PT, R3, -0x4498517b, RZ ;  /* 0xbb67ae85036d7810 */ /* 0x000fe20007ffe0ff */
[----:B------:R-:W-:Y:S01]  /*0c40*/  VIADD R107, R2, 0xb54cda56 ;  /* 0xb54cda56026b7836 */ /* 0x000fe20000000000 */
[----:B------:R-:W-:Y:S01]  /*0c50*/  LEA.HI.SX32 R125, R89, R102, 0x1d ;  /* 0x00000066597d7211 */ /* 0x000fe200078feaff */
[----:B------:R-:W-:Y:S01]  /*0c60*/  VIADD R108, R3, 0x32370b8f ;  /* 0x32370b8f036c7836 */ /* 0x000fe20000000000 */
[----:B-1----:R-:W-:Y:S06]  /*0c70*/  @!P0 BRA `(.L_x_5979) ;  /* 0x0000003000908947 */ /* 0x002fec0003800000 */
        /* <DEDUP_REMOVED lines=23> */
.L_x_5982:
        /* <DEDUP_REMOVED lines=12> */
.L_x_5983:
        /* <DEDUP_REMOVED lines=55> */
.L_x_5981:
        /* <DEDUP_REMOVED lines=11> */
.L_x_5980:
        /* <DEDUP_REMOVED lines=21> */
.L_x_5986:
        /* <DEDUP_REMOVED lines=12> */
.L_x_5987:
        /* <DEDUP_REMOVED lines=54> */
.L_x_5985:
        /* <DEDUP_REMOVED lines=13> */
.L_x_5984:
        /* <DEDUP_REMOVED lines=20> */
.L_x_5990:
        /* <DEDUP_REMOVED lines=12> */
.L_x_5991:
        /* <DEDUP_REMOVED lines=55> */
.L_x_5989:
        /* <DEDUP_REMOVED lines=11> */
.L_x_5988:
        /* <DEDUP_REMOVED lines=21> */
.L_x_5994:
        /* <DEDUP_REMOVED lines=12> */
.L_x_5995:
        /* <DEDUP_REMOVED lines=52> */
[----:B------:R-:W-:Y:S01]  /*2480*/  IMAD.MOV.U32 R110, RZ, RZ, R126 ;  /* 0x000000ffff6e7224 */ /* 0x000fe200078e007e */
[----:B------:R-:W-:Y:S01]  /*2490*/  LOP3.LUT R114, R89, R88, R123, 0x96, !PT ;  /* 0x0000005859727212 */ /* 0x000fe200078e967b */
[----:B------:R-:W-:-:S07]  /*24a0*/  IMAD.MOV.U32 R89, RZ, RZ, R122 ;  /* 0x000000ffff597224 */ /* 0x000fce00078e007a */
.L_x_5993:
        /* <DEDUP_REMOVED lines=13> */
.L_x_5992:
        /* <DEDUP_REMOVED lines=20> */
.L_x_5998:
        /* <DEDUP_REMOVED lines=12> */
.L_x_5999:
        /* <DEDUP_REMOVED lines=55> */
.L_x_5997:
        /* <DEDUP_REMOVED lines=11> */
.L_x_5996:
        /* <DEDUP_REMOVED lines=21> */
.L_x_6002:
        /* <DEDUP_REMOVED lines=12> */
.L_x_6003:
        /* <DEDUP_REMOVED lines=53> */
[----:B------:R-:W-:Y:S01]  /*3100*/  IMAD.MOV.U32 R89, RZ, RZ, R118 ;  /* 0x000000ffff597224 */ /* 0x000fe200078e0076 */
[----:B------:R-:W-:-:S07]  /*3110*/  MOV R122, R132 ;  /* 0x00000084007a7202 */ /* 0x000fce0000000f00 */
.L_x_6001:
[----:B-----5:R-:W-:Y:S01]  /*3120*/  PRMT R100, R10, 0x7632, R100 ;  /* 0x000076320a647816 */ /* 0x020fe20000000064 */
        /* <DEDUP_REMOVED lines=12> */
.L_x_6000:
        /* <DEDUP_REMOVED lines=20> */
.L_x_6006:
        /* <DEDUP_REMOVED lines=12> */
.L_x_6007:
        /* <DEDUP_REMOVED lines=16> */
[C---:B------:R-:W-:Y:S02]  /*34f0*/  VIADD R129, R2.reuse, 0xdaa66d2b ;  /* 0xdaa66d2b02817836 */ /* 0x040fe40000000000 */
[----:B------:R-:W-:Y:S01]  /*3500*/  IMAD.WIDE.U32 R134, R95, -0x2daee0ad, RZ ;  /* 0xd2511f535f867825 */ /* 0x000fe200078e00ff */
[----:B------:R-:W-:Y:S02]  /*3510*/  IADD3 R95, PT, PT, R2, 0x78dde6e4, RZ ;  /* 0x78dde6e4025f7810 */ /* 0x000fe40007ffe0ff */
        /* <DEDUP_REMOVED lines=32> */
[----:B------:R-:W-:-:S04]  /*3720*/  IMAD.WIDE.U32 R130, R130, -0x2daee0ad, RZ ;  /* 0xd2511f5382827825 */ /* 0x000fc800078e00ff */
[----:B------:R-:W-:Y:S01]  /*3730*/  IMAD.MOV.U32 R126, RZ, RZ, R130 ;  /* 0x000000ffff7e7224 */ /* 0x000fe200078e0082 */
[----:B------:R-:W-:Y:S02]  /*3740*/  LOP3.LUT R114, R95, R132, R131, 0x96, !PT ;  /* 0x000000845f727212 */ /* 0x000fe400078e9683 */
[----:B------:R-:W-:-:S07]  /*3750*/  MOV R95, R122 ;  /* 0x0000007a005f7202 */ /* 0x000fce0000000f00 */
.L_x_6005:
        /* <DEDUP_REMOVED lines=11> */
.L_x_6004:
        /* <DEDUP_REMOVED lines=21> */
.L_x_6010:
        /* <DEDUP_REMOVED lines=12> */
.L_x_6011:
        /* <DEDUP_REMOVED lines=54> */
[----:B------:R-:W-:-:S07]  /*3d80*/  LOP3.LUT R114, R131, R130, R135, 0x96, !PT ;  /* 0x0000008283727212 */ /* 0x000fce00078e9687 */
.L_x_6009:
        /* <DEDUP_REMOVED lines=13> */
.L_x_6008:
[----:B------:R-:W-:Y:S02]  /*3e60*/  F2FP.BF16.F32.PACK_AB R120, RZ, R131 ;  /* 0x00000083ff78723e */ /* 0x000fe400000010ff */
[----:B------:R-:W-:Y:S02]  /*3e70*/  PRMT R84, R84, 0x5410, R87 ;  /* 0x0000541054547816 */ /* 0x000fe40000000057 */
[----:B------:R-:W-:Y:S02]  /*3e80*/  PRMT R86, R86, 0x5410, R89 ;  /* 0x0000541056567816 */ /* 0x000fe40000000059 */
[----:B------:R-:W-:Y:S02]  /*3e90*/  PRMT R85, R85, 0x5410, R88 ;  /* 0x0000541055557816 */ /* 0x000fe40000000058 */
[----:B------:R-:W-:Y:S01]  /*3ea0*/  PRMT R87, R138, 0x5410, R120 ;  /* 0x000054108a577816 */ /* 0x000fe20000000078 */
[----:B------:R-:W-:Y:S06]  /*3eb0*/  BRA `(.L_x_6012) ;  /* 0x0000002c00cc7947 */ /* 0x000fec0003800000 */
.L_x_5979:
        /* <DEDUP_REMOVED lines=19> */
.L_x_6015:
        /* <DEDUP_REMOVED lines=12> */
.L_x_6016:
        /* <DEDUP_REMOVED lines=54> */
.L_x_6014:
        /* <DEDUP_REMOVED lines=10> */
.L_x_6013:
        /* <DEDUP_REMOVED lines=16> */
.L_x_6019:
        /* <DEDUP_REMOVED lines=12> */
.L_x_6020:
        /* <DEDUP_REMOVED lines=55> */
.L_x_6018:
        /* <DEDUP_REMOVED lines=11> */
.L_x_6017:
        /* <DEDUP_REMOVED lines=16> */
.L_x_6023:
        /* <DEDUP_REMOVED lines=12> */
.L_x_6024:
        /* <DEDUP_REMOVED lines=55> */
.L_x_6022:
        /* <DEDUP_REMOVED lines=10> */
.L_x_6021:
        /* <DEDUP_REMOVED lines=16> */
.L_x_6027:
        /* <DEDUP_REMOVED lines=12> */
.L_x_6028:
        /* <DEDUP_REMOVED lines=55> */
.L_x_6026:
        /* <DEDUP_REMOVED lines=11> */
.L_x_6025:
        /* <DEDUP_REMOVED lines=16> */
.L_x_6031:
        /* <DEDUP_REMOVED lines=12> */
.L_x_6032:
        /* <DEDUP_REMOVED lines=55> */
.L_x_6030:
        /* <DEDUP_REMOVED lines=10> */
.L_x_6029:
        /* <DEDUP_REMOVED lines=16> */
.L_x_6035:
        /* <DEDUP_REMOVED lines=12> */
.L_x_6036:
        /* <DEDUP_REMOVED lines=55> */
.L_x_6034:
        /* <DEDUP_REMOVED lines=11> */
.L_x_6033:
        /* <DEDUP_REMOVED lines=16> */
.L_x_6039:
        /* <DEDUP_REMOVED lines=12> */
.L_x_6040:
        /* <DEDUP_REMOVED lines=55> */
.L_x_6038:
        /* <DEDUP_REMOVED lines=10> */
.L_x_6037:
        /* <DEDUP_REMOVED lines=16> */
.L_x_6043:
        /* <DEDUP_REMOVED lines=12> */
.L_x_6044:
        /* <DEDUP_REMOVED lines=53> */
[----:B------:R-:W-:Y:S02]  /*6cd0*/  LOP3.LUT R114, R131, R130, R135, 0x96, !PT ;  /* 0x0000008283727212 */ /* 0x000fe400078e9687 */
[----:B------:R-:W-:-:S07]  /*6ce0*/  MOV R118, R134 ;  /* 0x0000008600767202 */ /* 0x000fce0000000f00 */
.L_x_6042:
        /* <DEDUP_REMOVED lines=11> */
.L_x_6041:
[----:B------:R-:W-:Y:S02]  /*6da0*/  F2FP.BF16.F32.PACK_AB R120, RZ, R131 ;  /* 0x00000083ff78723e */ /* 0x000fe400000010ff */
[----:B------:R-:W-:Y:S02]  /*6db0*/  PRMT R84, R84, 0x5410, R87 ;  /* 0x0000541054547816 */ /* 0x000fe40000000057 */
[----:B------:R-:W-:Y:S02]  /*6dc0*/  PRMT R86, R86, 0x5410, R89 ;  /* 0x0000541056567816 */ /* 0x000fe40000000059 */
[----:B------:R-:W-:Y:S02]  /*6dd0*/  PRMT R85, R85, 0x5410, R88 ;  /* 0x0000541055557816 */ /* 0x000fe40000000058 */
[----:B------:R-:W-:-:S07]  /*6de0*/  PRMT R87, R122, 0x5410, R120 ;  /* 0x000054107a577816 */ /* 0x000fce0000000078 */
.L_x_6012:
[----:B------:R-:W0:Y:S01]  /*6df0*/  LDC.64 R88, c[0x0][0x3a8] ;  /* 0x0000ea00ff587b82 */ /* 0x000e220000000a00 */
[----:B------:R-:W-:Y:S02]  /*6e00*/  @P1 VIADD R139, R112, 0x100 ;  /* 0x00000100708b1836 */ /* 0x000fe40000000000 */
[----:B------:R-:W-:-:S05]  /*6e10*/  @P0 VIADD R141, R125, 0x100 ;  /* 0x000001007d8d0836 */ /* 0x000fca0000000000 */
        /* <DEDUP_REMOVED lines=22> */
[----:B------:R-:W-:Y:S02]  /*6f80*/  LOP3.LUT R86, R132, R84, R86, 0xfe, !PT ;  /* 0x0000005484567212 */ /* 0x000fe400078efe56 */
[----:B------:R-:W-:Y:S01]  /*6f90*/  LOP3.LUT R87, R85, R133, RZ, 0xfc, !PT ;  /* 0x0000008555577212 */ /* 0x000fe200078efcff */
[----:B0-----:R-:W-:Y:S01]  /*6fa0*/  IMAD.WIDE.U32 R84, R112, 0x8, R138 ;  /* 0x0000000870547825 */ /* 0x001fe200078e008a */
[----:B------:R-:W-:-:S05]  /*6fb0*/  LOP3.LUT R86, R86, 0xff, R113, 0xf8, !PT ;  /* 0x000000ff56567812 */ /* 0x000fca00078ef871 */
[----:B------:R1:W-:Y:S02]  /*6fc0*/  STG.E.64 desc[UR6][R84.64], R86 ;  /* 0x0000005654007986 */ /* 0x0003e4000c101b06 */
.L_x_6045:
[----:B-----5:R2:W5:Y:S04]  /*6fd0*/  @P1 LDG.E.128 R8, desc[UR6][R134.64] ;  /* 0x0000000686081981 */ /* 0x020568000c1e1d00 */
[----:B------:R2:W5:Y:S01]  /*6fe0*/  @P0 LDG.E.128 R4, desc[UR6][R136.64] ;  /* 0x0000000688040981 */ /* 0x000562000c1e1d00 */
[----:B------:R-:W-:Y:S05]  /*6ff0*/  @!P0 BRA `(.L_x_6046) ;  /* 0x0000003000888947 */ /* 0x000fea0003800000 */
[----:B------:R-:W-:-:S13]  /*7000*/  ISETP.GT.AND P2, PT, R111, RZ, PT ;  /* 0x000000ff6f00720c */ /* 0x000fda0003f44270 */
[----:B0----5:R-:W-:Y:S01]  /*7010*/  @!P2 IMAD.U32 R133, R4, 0x10000, RZ ;  /* 0x000100000485a824 */ /* 0x021fe200078e00ff */
[----:B------:R-:W-:Y:S01]  /*7020*/  @!P2 MOV R120, R118 ;  /* 0x000000760078a202 */ /* 0x000fe20000000f00 */
[----:B-1----:R-:W-:Y:S01]  /*7030*/  @!P2 IMAD.MOV.U32 R85, RZ, RZ, R116 ;  /* 0x000000ffff55a224 */ /* 0x002fe200078e0074 */
        /* <DEDUP_REMOVED lines=16> */
.L_x_6049:
        /* <DEDUP_REMOVED lines=12> */
.L_x_6050:
[----:B------:R-:W-:Y:S01]  /*7200*/  IMAD.WIDE.U32 R86, R92, -0x326172a9, RZ ;  /* 0xcd9e8d575c567825 */ /* 0x000fe200078e00ff */
[----:B--2---:R-:W-:-:S03]  /*7210*/  LOP3.LUT R134, R93, R85, R3, 0x96, !PT ;  /* 0x000000555d867212 */ /* 0x004fc600078e9603 */
        /* <DEDUP_REMOVED lines=53> */
.L_x_6048:
        /* <DEDUP_REMOVED lines=11> */
.L_x_6047:
[----:B--2---:R-:W-:Y:S01]  /*7620*/  @!P2 PRMT R135, R4, 0x7632, R135 ;  /* 0x000076320487a816 */ /* 0x004fe20000000087 */
        /* <DEDUP_REMOVED lines=20> */
.L_x_6053:
        /* <DEDUP_REMOVED lines=12> */
.L_x_6054:
        /* <DEDUP_REMOVED lines=55> */
.L_x_6052:
[----:B------:R-:W-:Y:S01]  /*7ba0*/  PRMT R96, R8, 0x7632, R96 ;  /* 0x0000763208607816 */ /* 0x000fe20000000060 */
        /* <DEDUP_REMOVED lines=12> */
.L_x_6051:
        /* <DEDUP_REMOVED lines=20> */
.L_x_6057:
        /* <DEDUP_REMOVED lines=12> */
.L_x_6058:
        /* <DEDUP_REMOVED lines=55> */
.L_x_6056:
[----:B------:R-:W-:Y:S01]  /*81e0*/  I2FP.F32.U32 R85, R85 ;  /* 0x0000005500557245 */ /* 0x000fe20000201000 */
[----:B------:R-:W-:Y:S02]  /*81f0*/  IMAD.MOV.U32 R86, RZ, RZ, 0x2f800000 ;  /* 0x2f800000ff567424 */ /* 0x000fe400078e00ff */
[----:B------:R-:W-:Y:S02]  /*8200*/  IMAD.U32 R97, R9, 0x10000, RZ ;  /* 0x0001000009617824 */ /* 0x000fe400078e00ff */
[----:B------:R-:W-:Y:S01]  /*8210*/  FFMA.FTZ R85, R85, R86, 1.1641532182693481445e-10 ;  /* 0x2f00000055557423 */ /* 0x000fe20000010056 */
[----:B------:R-:W-:Y:S01]  /*8220*/  SHF.L.U32 R86, R5, 0x10, RZ ;  /* 0x0000001005567819 */ /* 0x000fe200000006ff */
[----:B------:R-:W-:-:S03]  /*8230*/  FMUL.FTZ R97, R97, UR13 ;  /* 0x0000000d61617c20 */ /* 0x000fc60008410000 */
[----:B------:R-:W-:Y:S01]  /*8240*/  FSETP.GTU.FTZ.AND P3, PT, R85, UR10, PT ;  /* 0x0000000a55007c0b */ /* 0x000fe2000bf7c000 */
[----:B------:R-:W-:-:S05]  /*8250*/  FMUL.FTZ R97, R97, UR12 ;  /* 0x0000000c61617c20 */ /* 0x000fca0008410000 */
[----:B------:R-:W-:Y:S02]  /*8260*/  FSEL R137, R97, RZ, !P3 ;  /* 0x000000ff61897208 */ /* 0x000fe40005800000 */
[----:B------:R-:W-:-:S03]  /*8270*/  SEL R97, RZ, 0x1, P3 ;  /* 0x00000001ff617807 */ /* 0x000fc60001800000 */
[----:B------:R-:W-:-:S07]  /*8280*/  FFMA.FTZ R137, R137, R26, R86 ;  /* 0x0000001a89897223 */ /* 0x000fce0000010056 */
.L_x_6055:
        /* <DEDUP_REMOVED lines=21> */
.L_x_6061:
        /* <DEDUP_REMOVED lines=12> */
.L_x_6062:
        /* <DEDUP_REMOVED lines=13> */
[C---:B------:R-:W-:Y:S02]  /*8570*/  VIADD R143, R2.reuse, 0x3c6ef372 ;  /* 0x3c6ef372028f7836 */ /* 0x040fe40000000000 */
[----:B------:R-:W-:Y:S02]  /*8580*/  VIADD R139, R2, 0xdaa66d2b ;  /* 0xdaa66d2b028b7836 */ /* 0x000fe40000000000 */
        /* <DEDUP_REMOVED lines=38> */
[----:B------:R-:W-:Y:S02]  /*87f0*/  LOP3.LUT R114, R139, R138, R143, 0x96, !PT ;  /* 0x0000008a8b727212 */ /* 0x000fe400078e968f */
[----:B------:R-:W-:-:S07]  /*8800*/  MOV R122, R142 ;  /* 0x0000008e007a7202 */ /* 0x000fce0000000f00 */
.L_x_6060:
        /* <DEDUP_REMOVED lines=13> */
.L_x_6059:
        /* <DEDUP_REMOVED lines=20> */
.L_x_6065:
        /* <DEDUP_REMOVED lines=12> */
.L_x_6066:
        /* <DEDUP_REMOVED lines=55> */
.L_x_6064:
[----:B------:R-:W-:Y:S01]  /*8e50*/  I2FP.F32.U32 R86, R99 ;  /* 0x0000006300567245 */ /* 0x000fe20000201000 */
[----:B------:R-:W-:Y:S01]  /*8e60*/  IMAD.MOV.U32 R99, RZ, RZ, 0x2f800000 ;  /* 0x2f800000ff637424 */ /* 0x000fe200078e00ff */
        /* <DEDUP_REMOVED lines=9> */
.L_x_6063:
        /* <DEDUP_REMOVED lines=21> */
.L_x_6069:
        /* <DEDUP_REMOVED lines=12> */
.L_x_6070:
[----:B------:R-:W-:Y:S01]  /*9110*/  IMAD.WIDE.U32 R144, R92, -0x326172a9, RZ ;  /* 0xcd9e8d575c907825 */ /* 0x000fe200078e00ff */
[----:B------:R-:W-:-:S03]  /*9120*/  LOP3.LUT R148, R93, R143, R3, 0x96, !PT ;  /* 0x0000008f5d947212 */ /* 0x000fc600078e9603 */
[----:B------:R-:W-:Y:S02]  /*9130*/  HFMA2 R122, -RZ, RZ, 0, 0 ;  /* 0x00000000ff7a7431 */ /* 0x000fe400000001ff */
        /* <DEDUP_REMOVED lines=52> */
.L_x_6068:
        /* <DEDUP_REMOVED lines=13> */
.L_x_6067:
        /* <DEDUP_REMOVED lines=20> */
.L_x_6073:
        /* <DEDUP_REMOVED lines=12> */
.L_x_6074:
[----:B------:R-:W-:Y:S01]  /*9750*/  IMAD.WIDE.U32 R146, R92, -0x326172a9, RZ ;  /* 0xcd9e8d575c927825 */ /* 0x000fe200078e00ff */
[----:B------:R-:W-:-:S03]  /*9760*/  LOP3.LUT R150, R93, R145, R3, 0x96, !PT ;  /* 0x000000915d967212 */ /* 0x000fc600078e9603 */
[----:B------:R-:W-:Y:S02]  /*9770*/  HFMA2 R126, -RZ, RZ, 0, 0 ;  /* 0x00000000ff7e7431 */ /* 0x000fe400000001ff */
        /* <DEDUP_REMOVED lines=52> */
.L_x_6072:
[----:B------:R-:W-:Y:S01]  /*9ac0*/  I2FP.F32.U32 R95, R95 ;  /* 0x0000005f005f7245 */ /* 0x000fe20000201000 */
[----:B------:R-:W-:Y:S01]  /*9ad0*/  IMAD.MOV.U32 R120, RZ, RZ, 0x2f800000 ;  /* 0x2f800000ff787424 */ /* 0x000fe200078e00ff */
        /* <DEDUP_REMOVED lines=9> */
.L_x_6071:
        /* <DEDUP_REMOVED lines=21> */
.L_x_6077:
        /* <DEDUP_REMOVED lines=12> */
.L_x_6078:
        /* <DEDUP_REMOVED lines=55> */
.L_x_6076:
        /* <DEDUP_REMOVED lines=13> */
.L_x_6075:
[----:B------:R-:W-:Y:S02]  /*a1c0*/  F2FP.BF16.F32.PACK_AB R124, RZ, R147 ;  /* 0x00000093ff7c723e */ /* 0x000fe400000010ff */
[----:B------:R-:W-:Y:S02]  /*a1d0*/  PRMT R84, R84, 0x5410, R87 ;  /* 0x0000541054547816 */ /* 0x000fe40000000057 */
[----:B------:R-:W-:Y:S02]  /*a1e0*/  PRMT R86, R86, 0x5410, R118 ;  /* 0x0000541056567816 */ /* 0x000fe40000000076 */
[----:B------:R-:W-:Y:S02]  /*a1f0*/  PRMT R85, R85, 0x5410, R116 ;  /* 0x0000541055557816 */ /* 0x000fe40000000074 */
[----:B------:R-:W-:Y:S01]  /*a200*/  PRMT R87, R132, 0x5410, R124 ;  /* 0x0000541084577816 */ /* 0x000fe2000000007c */
[----:B------:R-:W-:Y:S06]  /*a210*/  BRA `(.L_x_6079) ;  /* 0x0000002c00d07947 */ /* 0x000fec0003800000 */
.L_x_6046:
[----:B0-----:R-:W-:Y:S01]  /*a220*/  MOV R133, RZ ;  /* 0x000000ff00857202 */ /* 0x001fe20000000f00 */
[----:B-1----:R-:W-:Y:S01]  /*a230*/  IMAD.MOV.U32 R85, RZ, RZ, R116 ;  /* 0x000000ffff557224 */ /* 0x002fe200078e0074 */
        /* <DEDUP_REMOVED lines=17> */
.L_x_6082:
        /* <DEDUP_REMOVED lines=12> */
.L_x_6083:
        /* <DEDUP_REMOVED lines=52> */
[----:B------:R-:W-:Y:S01]  /*a750*/  HFMA2 R85, -RZ, RZ, 0, 0 ;  /* 0x00000000ff557431 */ /* 0x000fe200000001ff */
[----:B------:R-:W-:Y:S01]  /*a760*/  MOV R120, R132 ;  /* 0x0000008400787202 */ /* 0x000fe20000000f00 */
[----:B------:R-:W-:-:S07]  /*a770*/  IMAD.MOV.U32 R84, RZ, RZ, R118 ;  /* 0x000000ffff547224 */ /* 0x000fce00078e0076 */
.L_x_6081:
        /* <DEDUP_REMOVED lines=10> */
.L_x_6080:
[----:B------:R-:W-:Y:S01]  /*a820*/  F2FP.BF16.F32.PACK_AB R84, RZ, R133 ;  /* 0x00000085ff54723e */ /* 0x000fe200000010ff */
[----:B--2---:R-:W-:Y:S01]  /*a830*/  IMAD.MOV.U32 R135, RZ, RZ, RZ ;  /* 0x000000ffff877224 */ /* 0x004fe200078e00ff */
        /* <DEDUP_REMOVED lines=14> */
.L_x_6086:
        /* <DEDUP_REMOVED lines=12> */
.L_x_6087:
        /* <DEDUP_REMOVED lines=55> */
.L_x_6085:
        /* <DEDUP_REMOVED lines=11> */
.L_x_6084:
[----:B------:R-:W-:Y:S01]  /*ae00*/  F2FP.BF16.F32.PACK_AB R87, RZ, R135 ;  /* 0x00000087ff57723e */ /* 0x000fe200000010ff */
[----:B------:R-:W-:Y:S01]  /*ae10*/  IMAD.MOV.U32 R116, RZ, RZ, R86 ;  /* 0x000000ffff747224 */ /* 0x000fe200078e0056 */
[----:B------:R-:W-:Y:S01]  /*ae20*/  MOV R137, RZ ;  /* 0x000000ff00897202 */ /* 0x000fe20000000f00 */
        /* <DEDUP_REMOVED lines=13> */
.L_x_6090:
        /* <DEDUP_REMOVED lines=12> */
.L_x_6091:
        /* <DEDUP_REMOVED lines=55> */
.L_x_6089:
        /* <DEDUP_REMOVED lines=10> */
.L_x_6088:
        /* <DEDUP_REMOVED lines=16> */
.L_x_6094:
        /* <DEDUP_REMOVED lines=12> */
.L_x_6095:
[----:B------:R-:W-:Y:S01]  /*b590*/  IMAD.WIDE.U32 R140, R92, -0x326172a9, RZ ;  /* 0xcd9e8d575c8c7825 */ /* 0x000fe200078e00ff */
[----:B------:R-:W-:Y:S02]  /*b5a0*/  LOP3.LUT R144, R93, R139, R3, 0x96, !PT ;  /* 0x0000008b5d907212 */ /* 0x000fe400078e9603 */
        /* <DEDUP_REMOVED lines=50> */
[----:B------:R-:W-:Y:S02]  /*b8d0*/  MOV R110, R144 ;  /* 0x00000090006e7202 */ /* 0x000fe40000000f00 */
[----:B------:R-:W-:Y:S02]  /*b8e0*/  LOP3.LUT R114, R139, R138, R143, 0x96, !PT ;  /* 0x0000008a8b727212 */ /* 0x000fe400078e968f */
[----:B------:R-:W-:-:S07]  /*b8f0*/  MOV R120, R142 ;  /* 0x0000008e00787202 */ /* 0x000fce0000000f00 */
.L_x_6093:
        /* <DEDUP_REMOVED lines=11> */
.L_x_6092:
        /* <DEDUP_REMOVED lines=16> */
.L_x_6098:
        /* <DEDUP_REMOVED lines=12> */
.L_x_6099:
        /* <DEDUP_REMOVED lines=55> */
.L_x_6097:
        /* <DEDUP_REMOVED lines=10> */
.L_x_6096:
        /* <DEDUP_REMOVED lines=16> */
.L_x_6102:
        /* <DEDUP_REMOVED lines=12> */
.L_x_6103:
        /* <DEDUP_REMOVED lines=55> */
.L_x_6101:
        /* <DEDUP_REMOVED lines=11> */
.L_x_6100:
        /* <DEDUP_REMOVED lines=16> */
.L_x_6106:
        /* <DEDUP_REMOVED lines=12> */
.L_x_6107:
        /* <DEDUP_REMOVED lines=55> */
.L_x_6105:
        /* <DEDUP_REMOVED lines=10> */
.L_x_6104:
        /* <DEDUP_REMOVED lines=16> */
.L_x_6110:
        /* <DEDUP_REMOVED lines=12> */
.L_x_6111:
        /* <DEDUP_REMOVED lines=55> */
.L_x_6109:
        /* <DEDUP_REMOVED lines=11> */
.L_x_6108:
[----:B------:R-:W-:Y:S02]  /*d110*/  F2FP.BF16.F32.PACK_AB R124, RZ, R147 ;  /* 0x00000093ff7c723e */ /* 0x000fe400000010ff */
[----:B------:R-:W-:Y:S02]  /*d120*/  PRMT R84, R84, 0x5410, R87 ;  /* 0x0000541054547816 */ /* 0x000fe40000000057 */
[----:B------:R-:W-:Y:S02]  /*d130*/  PRMT R86, R86, 0x5410, R118 ;  /* 0x0000541056567816 */ /* 0x000fe40000000076 */
[----:B------:R-:W-:Y:S02]  /*d140*/  PRMT R85, R85, 0x5410, R116 ;  /* 0x0000541055557816 */ /* 0x000fe40000000074 */
[----:B------:R-:W-:-:S07]  /*d150*/  PRMT R87, R126, 0x5410, R124 ;  /* 0x000054107e577816 */ /* 0x000fce000000007c */
.L_x_6079:
[C---:B------:R-:W-:Y:S01]  /*d160*/  IADD3 R149, PT, PT, R125.reuse, 0x100, RZ ;  /* 0x000001007d957810 */ /* 0x040fe20007ffe0ff */
        /* <DEDUP_REMOVED lines=9> */
[----:B------:R-:W-:Y:S01]  /*d200*/  IMAD.U32 R85, R95, 0x10000, RZ ;  /* 0x000100005f557824 */ /* 0x000fe200078e00ff */
        /* <DEDUP_REMOVED lines=14> */
[----:B------:R-:W-:Y:S02]  /*d2f0*/  IADD3 R85, PT, PT, R112, 0x100, RZ ;  /* 0x0000010070557810 */ /* 0x000fe40007ffe0ff */
[----:B------:R-:W-:Y:S02]  /*d300*/  LOP3.LUT R84, R148, R84, R86, 0xfe, !PT ;  /* 0x0000005494547212 */ /* 0x000fe400078efe56 */
[----:B------:R-:W-:Y:S02]  /*d310*/  LOP3.LUT R149, R157, R149, RZ, 0xfc, !PT ;  /* 0x000000959d957212 */ /* 0x000fe400078efcff */
[----:B------:R-:W-:Y:S01]  /*d320*/  LOP3.LUT R148, R84, 0xff, R113, 0xf8, !PT ;  /* 0x000000ff54947812 */ /* 0x000fe200078ef871 */
[----:B0-----:R-:W-:-:S05]  /*d330*/  IMAD.WIDE.U32 R84, R85, 0x8, R154 ;  /* 0x0000000855547825 */ /* 0x001fca00078e009a */
[----:B------:R0:W-:Y:S02]  /*d340*/  STG.E.64 desc[UR6][R84.64], R148 ;  /* 0x0000009454007986 */ /* 0x0001e4000c101b06 */
.L_x_6112:
[----:B-----5:R1:W5:Y:S04]  /*d350*/  @P1 LDG.E.128 R8, desc[UR6][R150.64] ;  /* 0x0000000696081981 */ /* 0x020368000c1e1d00 */
        /* <DEDUP_REMOVED lines=22> */
.L_x_6116:
        /* <DEDUP_REMOVED lines=12> */
.L_x_6117:
        /* <DEDUP_REMOVED lines=51> */
[----:B------:R-:W-:Y:S01]  /*d8b0*/  IMAD.MOV.U32 R85, RZ, RZ, RZ ;  /* 0x000000ffff557224 */ /* 0x000fe200078e00ff */
[----:B------:R-:W-:-:S07]  /*d8c0*/  MOV R84, R120 ;  /* 0x0000007800547202 */ /* 0x000fce0000000f00 */
.L_x_6115:
[----:B------:R-:W-:Y:S01]  /*d8d0*/  I2FP.F32.U32 R84, R84 ;  /* 0x0000005400547245 */ /* 0x000fe20000201000 */
[----:B------:R-:W-:Y:S01]  /*d8e0*/  IMAD.U32 R86, R8, 0x10000, RZ ;  /* 0x0001000008567824 */ /* 0x000fe200078e00ff */
        /* <DEDUP_REMOVED lines=9> */
.L_x_6114:
        /* <DEDUP_REMOVED lines=21> */
.L_x_6120:
        /* <DEDUP_REMOVED lines=12> */
.L_x_6121:
[----:B------:R-:W-:Y:S01]  /*db90*/  IMAD.WIDE.U32 R148, R92, -0x326172a9, RZ ;  /* 0xcd9e8d575c947825 */ /* 0x000fe200078e00ff */
[----:B-1----:R-:W-:Y:S02]  /*dba0*/  LOP3.LUT R152, R93, R87, R3, 0x96, !PT ;  /* 0x000000575d987212 */ /* 0x002fe400078e9603 */
        /* <DEDUP_REMOVED lines=53> */
.L_x_6119:
[----:B------:R-:W-:Y:S02]  /*df00*/  PRMT R96, R8, 0x7632, R96 ;  /* 0x0000763208607816 */ /* 0x000fe40000000060 */
[----:B------:R-:W-:Y:S02]  /*df10*/  I2FP.F32.U32 R85, R87 ;  /* 0x0000005700557245 */ /* 0x000fe40000201000 */
[----:B------:R-:W-:Y:S01]  /*df20*/  MOV R112, 0x2f800000 ;  /* 0x2f80000000707802 */ /* 0x000fe20000000f00 */
[----:B------:R-:W-:Y:S01]  /*df30*/  IMAD.U32 R96, R96, 0x10000, RZ ;  /* 0x0001000060607824 */ /* 0x000fe200078e00ff */
[----:B------:R-:W-:-:S03]  /*df40*/  PRMT R87, R4, 0x7632, R87 ;  /* 0x0000763204577816 */ /* 0x000fc60000000057 */
[----:B------:R-:W-:Y:S01]  /*df50*/  FFMA.FTZ R85, R85, R112, 1.1641532182693481445e-10 ;  /* 0x2f00000055557423 */ /* 0x000fe20000010070 */
[----:B------:R-:W-:Y:S01]  /*df60*/  FMUL.FTZ R96, R96, UR13 ;  /* 0x0000000d60607c20 */ /* 0x000fe20008410000 */
[----:B------:R-:W-:-:S03]  /*df70*/  SHF.L.U32 R87, R87, 0x10, RZ ;  /* 0x0000001057577819 */ /* 0x000fc600000006ff */
[----:B------:R-:W-:Y:S01]  /*df80*/  FSETP.GTU.FTZ.AND P2, PT, R85, UR10, PT ;  /* 0x0000000a55007c0b */ /* 0x000fe2000bf5c000 */
[----:B------:R-:W-:-:S03]  /*df90*/  FMUL.FTZ R85, R96, UR12 ;  /* 0x0000000c60557c20 */ /* 0x000fc60008410000 */
[----:B------:R-:W-:Y:S02]  /*dfa0*/  SEL R96, RZ, 0x1, P2 ;  /* 0x00000001ff607807 */ /* 0x000fe40001000000 */
[----:B------:R-:W-:-:S05]  /*dfb0*/  FSEL R112, R85, RZ, !P2 ;  /* 0x000000ff55707208 */ /* 0x000fca0005000000 */
[----:B------:R-:W-:-:S07]  /*dfc0*/  FFMA.FTZ R149, R112, R17, R87 ;  /* 0x0000001170957223 */ /* 0x000fce0000010057 */
.L_x_6118:
[----:B------:R-:W-:Y:S01]  /*dfd0*/  F2FP.BF16.F32.PACK_AB R87, RZ, R149 ;  /* 0x00000095ff57723e */ /* 0x000fe200000010ff */
[----:B-1----:R-:W-:Y:S01]  /*dfe0*/  @!P0 IMAD.U32 R151, R5, 0x10000, RZ ;  /* 0x0001000005978824 */ /* 0x002fe200078e00ff */
        /* <DEDUP_REMOVED lines=18> */
.L_x_6124:
        /* <DEDUP_REMOVED lines=12> */
.L_x_6125:
        /* <DEDUP_REMOVED lines=55> */
.L_x_6123:
[----:B------:R-:W-:Y:S01]  /*e540*/  I2FP.F32.U32 R85, R85 ;  /* 0x0000005500557245 */ /* 0x000fe20000201000 */
[----:B------:R-:W-:Y:S01]  /*e550*/  IMAD.U32 R97, R9, 0x10000, RZ ;  /* 0x0001000009617824 */ /* 0x000fe200078e00ff */
        /* <DEDUP_REMOVED lines=9> */
.L_x_6122:
        /* <DEDUP_REMOVED lines=21> */
.L_x_6128:
        /* <DEDUP_REMOVED lines=12> */
.L_x_6129:
[----:B------:R-:W-:Y:S01]  /*e800*/  IMAD.WIDE.U32 R154, R92, -0x326172a9, RZ ;  /* 0xcd9e8d575c9a7825 */ /* 0x000fe200078e00ff */
[----:B------:R-:W-:Y:S02]  /*e810*/  LOP3.LUT R158, R93, R153, R3, 0x96, !PT ;  /* 0x000000995d9e7212 */ /* 0x000fe400078e9603 */
[----:B------:R-:W-:Y:S01]  /*e820*/  IADD3 R153, PT, PT, R2, -0x61c88647, RZ ;  /* 0x9e3779b902997810 */ /* 0x000fe20007ffe0ff */
[----:B------:R-:W-:Y:S01]  /*e830*/  IMAD.MOV.U32 R86, RZ, RZ, RZ ;  /* 0x000000ffff567224 */ /* 0x000fe200078e00ff */
        /* <DEDUP_REMOVED lines=51> */
.L_x_6127:
        /* <DEDUP_REMOVED lines=13> */
.L_x_6126:
        /* <DEDUP_REMOVED lines=20> */
.L_x_6132:
        /* <DEDUP_REMOVED lines=12> */
.L_x_6133:
[----:B------:R-:W-:Y:S01]  /*ee40*/  IMAD.WIDE.U32 R156, R92, -0x326172a9, RZ ;  /* 0xcd9e8d575c9c7825 */ /* 0x000fe200078e00ff */
[----:B------:R-:W-:Y:S02]  /*ee50*/  LOP3.LUT R160, R93, R155, R3, 0x96, !PT ;  /* 0x0000009b5da07212 */ /* 0x000fe400078e9603 */
[----:B------:R-:W-:Y:S01]  /*ee60*/  IADD3 R99, PT, PT, R2, -0x61c88647, RZ ;  /* 0x9e3779b902637810 */ /* 0x000fe20007ffe0ff */
[----:B------:R-:W-:Y:S01]  /*ee70*/  IMAD.MOV.U32 R120, RZ, RZ, RZ ;  /* 0x000000ffff787224 */ /* 0x000fe200078e00ff */
        /* <DEDUP_REMOVED lines=51> */
.L_x_6131:
        /* <DEDUP_REMOVED lines=11> */
.L_x_6130:
        /* <DEDUP_REMOVED lines=21> */
.L_x_6136:
        /* <DEDUP_REMOVED lines=12> */
.L_x_6137:
        /* <DEDUP_REMOVED lines=55> */
.L_x_6135:
        /* <DEDUP_REMOVED lines=13> */
.L_x_6134:
        /* <DEDUP_REMOVED lines=20> */
.L_x_6140:
        /* <DEDUP_REMOVED lines=12> */
.L_x_6141:
        /* <DEDUP_REMOVED lines=55> */
.L_x_6139:
        /* <DEDUP_REMOVED lines=11> */
.L_x_6138:
        /* <DEDUP_REMOVED lines=21> */
.L_x_6144:
        /* <DEDUP_REMOVED lines=12> */
.L_x_6145:
        /* <DEDUP_REMOVED lines=15> */
[C---:B------:R-:W-:Y:S01]  /*101d0*/  VIADD R161, R2.reuse, 0xdaa66d2b ;  /* 0xdaa66d2b02a17836 */ /* 0x040fe20000000000 */
        /* <DEDUP_REMOVED lines=39> */
.L_x_6143:
        /* <DEDUP_REMOVED lines=13> */
.L_x_6142:
[----:B------:R-:W-:Y:S02]  /*10520*/  F2FP.BF16.F32.PACK_AB R0, RZ, R161 ;  /* 0x000000a1ff00723e */ /* 0x000fe400000010ff */
[----:B------:R-:W-:Y:S02]  /*10530*/  PRMT R84, R84, 0x5410, R87 ;  /* 0x0000541054547816 */ /* 0x000fe40000000057 */
[----:B------:R-:W-:Y:S02]  /*10540*/  PRMT R86, R86, 0x5410, R122 ;  /* 0x0000541056567816 */ /* 0x000fe4000000007a */
[----:B------:R-:W-:Y:S02]  /*10550*/  PRMT R85, R85, 0x5410, R112 ;  /* 0x0000541055557816 */ /* 0x000fe40000000070 */
[----:B------:R-:W-:Y:S01]  /*10560*/  PRMT R87, R124, 0x5410, R0 ;  /* 0x000054107c577816 */ /* 0x000fe20000000000 */
[----:B------:R-:W-:Y:S06]  /*10570*/  BRA `(.L_x_6146) ;  /* 0x0000002c00cc7947 */ /* 0x000fec0003800000 */
.L_x_6113:
[----:B------:R-:W-:Y:S01]  /*10580*/  IMAD.MOV.U32 R111, RZ, RZ, RZ ;  /* 0x000000ffff6f7224 */ /* 0x000fe200078e00ff */
[----:B0-----:R-:W-:Y:S01]  /*10590*/  MOV R85, R122 ;  /* 0x0000007a00557202 */ /* 0x001fe20000000f00 */
        /* <DEDUP_REMOVED lines=17> */
.L_x_6149:
        /* <DEDUP_REMOVED lines=12> */
.L_x_6150:
        /* <DEDUP_REMOVED lines=54> */
.L_x_6148:
        /* <DEDUP_REMOVED lines=10> */
.L_x_6147:
        /* <DEDUP_REMOVED lines=16> */
.L_x_6153:
        /* <DEDUP_REMOVED lines=12> */
.L_x_6154:
        /* <DEDUP_REMOVED lines=55> */
.L_x_6152:
        /* <DEDUP_REMOVED lines=11> */
.L_x_6151:
[----:B------:R-:W-:Y:S01]  /*11150*/  F2FP.BF16.F32.PACK_AB R87, RZ, R149 ;  /* 0x00000095ff57723e */ /* 0x000fe200000010ff */
[----:B------:R-:W-:Y:S01]  /*11160*/  IMAD.MOV.U32 R112, RZ, RZ, R86 ;  /* 0x000000ffff707224 */ /* 0x000fe200078e0056 */
[----:B-1----:R-:W-:Y:S01]  /*11170*/  MOV R151, RZ ;  /* 0x000000ff00977202 */ /* 0x002fe20000000f00 */
        /* <DEDUP_REMOVED lines=13> */
.L_x_6157:
        /* <DEDUP_REMOVED lines=12> */
.L_x_6158:
        /* <DEDUP_REMOVED lines=55> */
.L_x_6156:
        /* <DEDUP_REMOVED lines=10> */
.L_x_6155:
        /* <DEDUP_REMOVED lines=16> */
.L_x_6161:
        /* <DEDUP_REMOVED lines=12> */
.L_x_6162:
        /* <DEDUP_REMOVED lines=55> */
.L_x_6160:
        /* <DEDUP_REMOVED lines=11> */
.L_x_6159:
        /* <DEDUP_REMOVED lines=16> */
.L_x_6165:
        /* <DEDUP_REMOVED lines=12> */
.L_x_6166:
        /* <DEDUP_REMOVED lines=55> */
.L_x_6164:
        /* <DEDUP_REMOVED lines=10> */
.L_x_6163:
        /* <DEDUP_REMOVED lines=16> */
.L_x_6169:
        /* <DEDUP_REMOVED lines=12> */
.L_x_6170:
        /* <DEDUP_REMOVED lines=55> */
.L_x_6168:
        /* <DEDUP_REMOVED lines=11> */
.L_x_6167:
        /* <DEDUP_REMOVED lines=16> */
.L_x_6173:
        /* <DEDUP_REMOVED lines=12> */
.L_x_6174:
        /* <DEDUP_REMOVED lines=55> */
.L_x_6172:
        /* <DEDUP_REMOVED lines=10> */
.L_x_6171:
        /* <DEDUP_REMOVED lines=16> */
.L_x_6177:
        /* <DEDUP_REMOVED lines=12> */
.L_x_6178:
        /* <DEDUP_REMOVED lines=55> */
.L_x_6176:
        /* <DEDUP_REMOVED lines=11> */
.L_x_6175:
[----:B------:R-:W-:Y:S02]  /*13460*/  F2FP.BF16.F32.PACK_AB R0, RZ, R161 ;  /* 0x000000a1ff00723e */ /* 0x000fe400000010ff */
[----:B------:R-:W-:Y:S02]  /*13470*/  PRMT R84, R84, 0x5410, R87 ;  /* 0x0000541054547816 */ /* 0x000fe40000000057 */
[----:B------:R-:W-:Y:S02]  /*13480*/  PRMT R86, R86, 0x5410, R122 ;  /* 0x0000541056567816 */ /* 0x000fe4000000007a */
[----:B------:R-:W-:Y:S02]  /*13490*/  PRMT R85, R85, 0x5410, R112 ;  /* 0x0000541055557816 */ /* 0x000fe40000000070 */
[----:B------:R-:W-:-:S07]  /*134a0*/  PRMT R87, R124, 0x5410, R0 ;  /* 0x000054107c577816 */ /* 0x000fce0000000000 */
.L_x_6146:
        /* <DEDUP_REMOVED lines=47> */
.L_x_6179:
[----:B0-----:R-:W0:Y:S01]  /*137a0*/  SHFL.BFLY PT, R85, R0, 0x1, 0x1f ;  /* 0x0c201f0000557f89 */ /* 0x001e2200000e0000 */
[C---:B------:R-:W-:Y:S01]  /*137b0*/  LOP3.LUT P0, RZ, R102.reuse, 0x1f, RZ, 0xc0, !PT ;  /* 0x0000001f66ff7812 */ /* 0x040fe2000780c0ff */
[----:B------:R-:W-:Y:S01]  /*137c0*/  BSSY.RECONVERGENT B0, `(.L_x_6180) ;  /* 0x0000050000007945 */ /* 0x000fe20003800200 */
[----:B------:R-:W-:-:S04]  /*137d0*/  LOP3.LUT R105, R102, 0x1f, RZ, 0xc0, !PT ;  /* 0x0000001f66697812 */ /* 0x000fc800078ec0ff */
        /* <DEDUP_REMOVED lines=78> */
.L_x_6181:
[----:B------:R-:W-:Y:S05]  /*13cc0*/  BSYNC.RECONVERGENT B0 ;  /* 0x0000000000007941 */ /* 0x000fea0003800200 */
.L_x_6180:
        /* <DEDUP_REMOVED lines=12> */
.L_x_6183:
[----:B------:R-:W-:Y:S05]  /*13d90*/  BSYNC.RECONVERGENT B0 ;  /* 0x0000000000007941 */ /* 0x000fea0003800200 */
.L_x_6182:
[----:B0-----:R-:W0:Y:S01]  /*13da0*/  SHFL.DOWN PT, R0, R105, 0x4, 0x1f ;  /* 0x08801f0069007f89 */ /* 0x001e2200000e0000 */
[----:B------:R-:W-:Y:S02]  /*13db0*/  ISETP.NE.AND P0, PT, R102, RZ, PT ;  /* 0x000000ff6600720c */ /* 0x000fe40003f05270 */
[----:B------:R-:W-:Y:S01]  /*13dc0*/  ISETP.NE.AND P1, PT, RZ, UR11, PT ;  /* 0x0000000bff007c0c */ /* 0x000fe2000bf25270 */
[----:B-1----:R-:W1:Y:S04]  /*13dd0*/  SHFL.DOWN PT, R87, R84, 0x4, 0x1f ;  /* 0x08801f0054577f89 */ /* 0x002e6800000e0000 */
[----:B------:R-:W2:Y:S01]  /*13de0*/  SHFL.DOWN PT, R86, R85, 0x4, 0x1f ;  /* 0x08801f0055567f89 */ /* 0x000ea200000e0000 */
[----:B0-----:R-:W-:Y:S02]  /*13df0*/  IADD3 R88, PT, PT, R0, R105, RZ ;  /* 0x0000006900587210 */ /* 0x001fe40007ffe0ff */
[----:B------:R-:W-:-:S02]  /*13e00*/  I2FP.F32.S32 R108, R0 ;  /* 0x00000000006c7245 */ /* 0x000fc40000201400 */
[----:B------:R-:W-:Y:S01]  /*13e10*/  I2FP.F32.S32 R89, R88 ;  /* 0x0000005800597245 */ /* 0x000fe20000201400 */
[----:B------:R-:W0:Y:S01]  /*13e20*/  SHFL.DOWN PT, R109, R88, 0x2, 0x1f ;  /* 0x08401f00586d7f89 */ /* 0x000e2200000e0000 */
[----:B------:R-:W-:Y:S01]  /*13e30*/  I2FP.F32.U32 R0, R105 ;  /* 0x0000006900007245 */ /* 0x000fe20000201000 */
[C---:B-1----:R-:W-:Y:S01]  /*13e40*/  FMUL.FTZ R107, R87.reuse, R108 ;  /* 0x0000006c576b7220 */ /* 0x042fe20000410000 */
[----:B------:R-:W1:Y:S01]  /*13e50*/  MUFU.RCP R106, R89 ;  /* 0x00000059006a7308 */ /* 0x000e620000001000 */
[----:B------:R-:W-:Y:S01]  /*13e60*/  FADD.FTZ R87, -R87, R84 ;  /* 0x0000005457577221 */ /* 0x000fe20000010100 */
[----:B--2---:R-:W-:Y:S01]  /*13e70*/  FADD.FTZ R85, R86, R85 ;  /* 0x0000005556557221 */ /* 0x004fe20000010000 */
[----:B------:R-:W-:Y:S02]  /*13e80*/  FFMA.FTZ R107, R0, R84, R107 ;  /* 0x00000054006b7223 */ /* 0x000fe4000001006b */
        /* <DEDUP_REMOVED lines=28> */
[----:B------:R-:W-:Y:S02]  /*14050*/  FMUL.FTZ R89, R106, R107 ;  /* 0x0000006b6a597220 */ /* 0x000fe40000410000 */
[----:B------:R-:W0:Y:S01]  /*14060*/  LDC R106, c[0x0][0x448] ;  /* 0x00011200ff6a7b82 */ /* 0x000e220000000800 */
[----:B------:R-:W-:Y:S01]  /*14070*/  FMUL.FTZ R87, R84, R84 ;  /* 0x0000005454577220 */ /* 0x000fe20000410000 */
[----:B------:R-:W-:-:S03]  /*14080*/  FFMA.FTZ R89, R86, R105, R89 ;  /* 0x0000006956597223 */ /* 0x000fc60000010059 */
        /* <DEDUP_REMOVED lines=20> */
[----:B------:R-:W-:Y:S01]  /*141d0*/  VIADD R0, R103, 0xffffffff ;  /* 0xffffffff67007836 */ /* 0x000fe20000000000 */
[----:B------:R-:W0:Y:S01]  /*141e0*/  LDC.64 R106, c[0x0][0x428] ;  /* 0x00010a00ff6a7b82 */ /* 0x000e220000000a00 */
[----:B------:R-:W-:Y:S02]  /*141f0*/  FSEL R84, R89, RZ, !P1 ;  /* 0x000000ff59547208 */ /* 0x000fe40004800000 */
[----:B------:R-:W-:-:S03]  /*14200*/  IMAD R0, R0, R101, RZ ;  /* 0x0000006500007224 */ /* 0x000fc600078e02ff */
        /* <DEDUP_REMOVED lines=27> */
[C---:B------:R-:W-:Y:S01]  /*143c0*/  FMUL.FTZ R84, R138.reuse, R127 ;  /* 0x0000007f8a547220 */ /* 0x040fe20000410000 */
[----:B------:R-:W-:Y:S01]  /*143d0*/  FMUL.FTZ R115, R138, R115 ;  /* 0x000000738a737220 */ /* 0x000fe20000410000 */
[----:B------:R-:W-:Y:S01]  /*143e0*/  LEA.HI.SX32 R85, R85, R102, 0x1d ;  /* 0x0000006655557211 */ /* 0x000fe200078feaff */
[----:B------:R-:W-:Y:S01]  /*143f0*/  FFMA.FTZ R86, R123, R76, R52 ;  /* 0x0000004c7b567223 */ /* 0x000fe20000010034 */
[----:B------:R-:W-:Y:S01]  /*14400*/  FFMA.FTZ R101, R84, R77, R53 ;  /* 0x0000004d54657223 */ /* 0x000fe20000010035 */
[C---:B------:R-:W-:Y:S01]  /*14410*/  FMUL.FTZ R0, R138.reuse, R117 ;  /* 0x000000758a007220 */ /* 0x040fe20000410000 */
[----:B------:R-:W-:Y:S01]  /*14420*/  FMUL.FTZ R88, R138, R131 ;  /* 0x000000838a587220 */ /* 0x000fe20000410000 */
[C---:B------:R-:W-:Y:S01]  /*14430*/  IADD3 R103, PT, PT, R85.reuse, 0x100, RZ ;  /* 0x0000010055677810 */ /* 0x040fe20007ffe0ff */
[----:B------:R-:W-:Y:S01]  /*14440*/  VIADD R105, R85, 0x200 ;  /* 0x0000020055697836 */ /* 0x000fe20000000000 */
[----:B------:R-:W-:Y:S01]  /*14450*/  F2FP.BF16.F32.PACK_AB R86, R101, R86 ;  /* 0x000000566556723e */ /* 0x000fe200000010ff */
[----:B------:R-:W-:Y:S01]  /*14460*/  FFMA.FTZ R84, R115, R80, R56 ;  /* 0x0000005073547223 */ /* 0x000fe20000010038 */
[----:B------:R-:W-:Y:S01]  /*14470*/  FFMA.FTZ R101, R0, R81, R57 ;  /* 0x0000005100657223 */ /* 0x000fe20000010039 */
        /* <DEDUP_REMOVED lines=19> */
[----:B------:R-:W-:Y:S01]  /*145b0*/  FMUL.FTZ R138, R138, R161 ;  /* 0x000000a18a8a7220 */ /* 0x000fe20000410000 */
[----:B0-----:R-:W-:-:S04]  /*145c0*/  IMAD.WIDE.U32 R88, R85, 0x10, R106 ;  /* 0x0000001055587825 */ /* 0x001fc800078e006a */
[----:B------:R-:W-:Y:S01]  /*145d0*/  FFMA.FTZ R87, R129, R78, R54 ;  /* 0x0000004e81577223 */ /* 0x000fe20000010036 */
[----:B------:R-:W-:Y:S01]  /*145e0*/  FFMA.FTZ R85, R119, R82, R58 ;  /* 0x0000005277557223 */ /* 0x000fe2000001003a */
[----:B------:R-:W-:Y:S01]  /*145f0*/  FFMA.FTZ R108, R108, R83, R59 ;  /* 0x000000536c6c7223 */ /* 0x000fe2000001003b */
        /* <DEDUP_REMOVED lines=26> */
[----:B------:R-:W-:-:S02]  /*147a0*/  F2FP.BF16.F32.PACK_AB R159, R138, R159 ;  /* 0x0000009f8a9f723e */ /* 0x000fc400000010ff */
[----:B------:R-:W-:Y:S01]  /*147b0*/  F2FP.BF16.F32.PACK_AB R158, R136, R155 ;  /* 0x0000009b889e723e */ /* 0x000fe200000010ff */
[----:B------:R0:W-:Y:S01]  /*147c0*/  STG.E.128 desc[UR6][R102.64], R124 ;  /* 0x0000007c66007986 */ /* 0x0001e2000c101d06 */
[----:B------:R-:W-:Y:S02]  /*147d0*/  F2FP.BF16.F32.PACK_AB R157, R134, R151 ;  /* 0x00000097869d723e */ /* 0x000fe400000010ff */
[----:B------:R-:W-:-:S05]  /*147e0*/  F2FP.BF16.F32.PACK_AB R156, R132, R111 ;  /* 0x0000006f849c723e */ /* 0x000fca00000010ff */
[----:B------:R0:W-:Y:S02]  /*147f0*/  STG.E.128 desc[UR6][R106.64], R156 ;  /* 0x0000009c6a007986 */ /* 0x0001e4000c101d06 */
.L_x_6184:
[----:B0-----:R-:W0:Y:S01]  /*14800*/  LDC.64 R84, c[0x0][0x380] ;  /* 0x0000e000ff547b82 */ /* 0x001e220000000a00 */
[----:B------:R-:W-:Y:S01]  /*14810*/  UPLOP3.LUT UP0, UPT, UPT, UPT, UP0, 0x40, 0x4 ;  /* 0x000000000004789c */ /* 0x000fe20003f0e800 */
[----:B0-----:R-:W-:-:S04]  /*14820*/  IADD3 R90, PT, PT, R90, R84, RZ ;  /* 0x000000545a5a7210 */ /* 0x001fc80007ffe0ff */
[----:B------:R-:W-:-:S13]  /*14830*/  ISETP.GE.AND P0, PT, R90, R85, PT ;  /* 0x000000555a00720c */ /* 0x000fda0003f06270 */
[----:B------:R-:W-:Y:S05]  /*14840*/  @!P0 BRA `(.L_x_6185) ;  /* 0xfffffec000908947 */ /* 0x000fea000383ffff */
[----:B------:R-:W-:Y:S05]  /*14850*/  EXIT ;  /* 0x000000000000794d */ /* 0x000fea0003800000 */
.L_x_6186:
        /* <DEDUP_REMOVED lines=10> */
.L_x_20950:


//--------------------- .text._ZN10layer_norm13ln_fwd_kernelINS_13Kernel_traitsI13__nv_bfloat16S2_fS2_fjLj6144ELj1ELj1ELj8ELj16ENS_18Kernel_traits_baseILj6144ES2_S2_fS2_fjLj256EEEEELb0ELb0ELb0ELb0EEEvNS_9FwdParamsE --------------------------
	.section	.text._ZN10layer_norm13ln_fwd_kernelINS_13Kernel_traitsI13__nv_bfloat16S2_fS2_fjLj6144ELj1ELj1ELj8ELj16ENS_18Kernel_traits_baseILj6144ES2_S2_fS2_fjLj256EEEEELb0ELb0ELb0ELb0EEEvNS_9FwdParamsE,"ax",@progbits
	.align	128
        .global         _ZN10layer_norm13ln_fwd_kernelINS_13Kernel_traitsI13__nv_bfloat16S2_fS2_fjLj6144ELj1ELj1ELj8ELj16ENS_18Kernel_traits_baseILj6144ES2_S2_fS2_fjLj256EEEEELb0ELb0ELb0ELb0EEEvNS_9FwdParamsE
        .type           _ZN10layer_norm13ln_fwd_kernelINS_13Kernel_traitsI13__nv_bfloat16S2_fS2_fjLj6144ELj1ELj1ELj8ELj16ENS_18Kernel_traits_baseILj6144ES2_S2_fS2_fjLj256EEEEELb0ELb0ELb0ELb0EEEvNS_9FwdParamsE,@function
        .size           _ZN10layer_norm13ln_fwd_kernelINS_13Kernel_traitsI13__nv_bfloat16S2_fS2_fjLj6144ELj1ELj1ELj8ELj16ENS_18Kernel_traits_baseILj6144ES2_S2_fS2_fjLj256EEEEELb0ELb0ELb0ELb0EEEvNS_9FwdParamsE,(.L_x_20951 - _ZN10layer_norm13ln_fwd_kernelINS_13Kernel_traitsI13__nv_bfloat16S2_fS2_fjLj6144ELj1ELj1ELj8ELj16ENS_18Kernel_traits_baseILj6144ES2_S2_fS2_fjLj256EEEEELb0ELb0ELb0ELb0EEEvNS_9FwdParamsE)
        .other          _ZN10layer_norm13ln_fwd_kernelINS_13Kernel_traitsI13__nv_bfloat16S2_fS2_fjLj6144ELj1ELj1ELj8ELj16ENS_18Kernel_traits_baseILj6144ES2_S2_fS2_fjLj256EEEEELb0ELb0ELb0ELb0EEEvNS_9FwdParamsE,@"STO_CUDA_ENTRY STV_DEFAULT"
_ZN10layer_norm13ln_fwd_kernelINS_13Kernel_traitsI13__nv_bfloat16S2_fS2_fjLj6144ELj1ELj1ELj8ELj16ENS_18Kernel_traits_baseILj6144ES2_S2_fS2_fjLj256EEEEELb0ELb0ELb0ELb0EEEvNS_9FwdParamsE:
.text._ZN10layer_norm13ln_fwd_kernelINS_13Kernel_traitsI13__nv_bfloat16S2_fS2_fjLj6144ELj1ELj1ELj8ELj16ENS_18Kernel_traits_baseILj6144ES2_S2_fS2_fjLj256EEEEELb0ELb0ELb0ELb0EEEvNS_9FwdParamsE:
        /* <DEDUP_REMOVED lines=43> */
.L_x_6188:
        /* <DEDUP_REMOVED lines=22> */
.L_x_6189:
[----:B------:R-:W-:Y:S05]  /*0410*/  BSYNC.RECONVERGENT B0 ;  /* 0x0000000000007941 */ /* 0x000fea0003800200 */
.L_x_6187:
[----:B------:R-:W0:Y:S02]  /*0420*/  LDCU UR4, c[0x0][0x384] ;  /* 0x00007080ff0477ac */ /* 0x000e240008000800 */
[----:B0-----:R-:W-:-:S13]  /*0430*/  ISETP.GE.AND P0, PT, R67, UR4, PT ;  /* 0x0000000443007c0c */ /* 0x001fda000bf06270 */
[----:B------:R-:W-:Y:S05]  /*0440*/  @P0 EXIT ;  /* 0x000000000000094d */ /* 0x000fea0003800000 */
[----:B------:R-:W-:Y:S01]  /*0450*/  SHF.R.S32.HI R29, RZ, 0x3, R29 ;  /* 0x00000003ff1d7819 */ /* 0x000fe2000001141d */
[----:B------:R-:W0:Y:S01]  /*0460*/  LDC.64 R24, c[0x0][0x3e0] ;  /* 0x0000f800ff187b82 */ /* 0x000e220000000a00 */
[----:B-----5:R-:W-:Y:S01]  /*0470*/  PRMT R81, R23, 0x7632, R81 ;  /* 0x0000763217517816 */ /* 0x020fe20000000051 */
[----:B------:R-:W-:Y:S01]  /*0480*/  UPLOP3.LUT UP1, UPT, UPT, UPT, UPT, 0x40, 0x4 ;  /* 0x000000000004789c */ /* 0x000fe20003f2e870 */
[C---:B------:R-:W-:Y:S01]  /*0490*/  LOP3.LUT R3, R29.reuse, 0xff, RZ, 0xc0, !PT ;  /* 0x000000ff1d037812 */ /* 0x040fe200078ec0ff */
[----:B------:R-:W1:Y:S01]  /*04a0*/  LDCU UR12, c[0x0][0x388] ;  /* 0x00007100ff0c77ac */ /* 0x000e620008000800 */
[----:B------:R-:W-:Y:S02]  /*04b0*/  LOP3.LUT R29, R29, 0xffffff00, RZ, 0xc0, !PT ;  /* 0xffffff001d1d7812 */ /* 0x000fe400078ec0ff */
[----:B------:R-:W-:Y:S01]  /*04c0*/  PRMT R80, R19, 0x7632, R80 ;  /* 0x0000763213507816 */ /* 0x000fe20000000050 */
[----:B------:R-:W-:Y:S01]  /*04d0*/  IMAD R0, R0, -0x20, R3 ;  /* 0xffffffe000007824 */ /* 0x000fe200078e0203 */
[----:B------:R-:W-:Y:S01]  /*04e0*/  VIADDMNMX R3, R3, -R28, RZ, !PT ;  /* 0x8000001c03037246 */ /* 0x000fe200078001ff */
[----:B------:R-:W2:Y:S01]  /*04f0*/  LDCU.U8 UR10, c[0x0][0x410] ;  /* 0x00008200ff0a77ac */ /* 0x000ea20008000000 */
[----:B------:R-:W-:-:S02]  /*0500*/  PRMT R79, R22, 0x7632, R79 ;  /* 0x00007632164f7816 */ /* 0x000fc4000000004f */
[----:B------:R-:W-:Y:S01]  /*0510*/  VIMNMX R2, PT, PT, RZ, R0, !PT ;  /* 0x00000000ff027248 */ /* 0x000fe20007fe0100 */
[----:B------:R-:W3:Y:S01]  /*0520*/  LDCU UR11, c[0x0][0x400] ;  /* 0x00008000ff0b77ac */ /* 0x000ee20008000800 */
[----:B------:R-:W-:Y:S02]  /*0530*/  VIMNMX R0, PT, PT, R3, 0x20, PT ;  /* 0x0000002003007848 */ /* 0x000fe40003fe0100 */
[----:B------:R-:W-:Y:S01]  /*0540*/  VIMNMX R2, PT, PT, R2, 0x20, PT ;  /* 0x0000002002027848 */ /* 0x000fe20003fe0100 */
[----:B------:R-:W4:Y:S01]  /*0550*/  LDCU.64 UR8, c[0x0][0x3a0] ;  /* 0x00007400ff0877ac */ /* 0x000f220008000a00 */
[-C--:B------:R-:W-:Y:S02]  /*0560*/  LEA R0, R0, R29.reuse, 0x3 ;  /* 0x0000001d00007211 */ /* 0x080fe400078e18ff */
[----:B------:R-:W-:Y:S02]  /*0570*/  LEA R65, R2, R29, 0x3 ;  /* 0x0000001d02417211 */ /* 0x000fe400078e18ff */
[----:B------:R-:W-:-:S02]  /*0580*/  I2FP.F32.U32 R0, R0 ;  /* 0x0000000000007245 */ /* 0x000fc40000201000 */
[----:B0-----:R-:W-:Y:S02]  /*0590*/  ISETP.NE.U32.AND P0, PT, R24, RZ, PT ;  /* 0x000000ff1800720c */ /* 0x001fe40003f05070 */
[----:B------:R0:W0:Y:S01]  /*05a0*/  MUFU.RCP R64, R0 ;  /* 0x0000000000407308 */ /* 0x0000220000001000 */
[----:B------:R-:W-:Y:S02]  /*05b0*/  PRMT R78, R18, 0x7632, R78 ;  /* 0x00007632124e7816 */ /* 0x000fe4000000004e */
[----:B------:R-:W-:Y:S02]  /*05c0*/  ISETP.NE.AND.EX P0, PT, R25, RZ, PT, P0 ;  /* 0x000000ff1900720c */ /* 0x000fe40003f05300 */
        /* <DEDUP_REMOVED lines=19> */
[----:B01234-:R-:W-:-:S07]  /*0700*/  PRMT R68, R56, 0x7632, R68 ;  /* 0x0000763238447816 */ /* 0x01ffce0000000044 */
.L_x_6212:
[----:B------:R-:W0:Y:S02]  /*0710*/  @P0 LDC.64 R48, c[0x0][0x3e0] ;  /* 0x0000f800ff300b82 */ /* 0x000e240000000a00 */
[----:B0-----:R-:W-:-:S06]  /*0720*/  @P0 IMAD.WIDE R48, R67, 0x2, R48 ;  /* 0x0000000243300825 */ /* 0x001fcc00078e0230 */
[----:B------:R-:W2:Y:S01]  /*0730*/  @P0 LDG.E.U16 R48, desc[UR6][R48.64] ;  /* 0x0000000630300981 */ /* 0x000ea2000c1e1500 */
[----:B------:R-:W-:Y:S01]  /*0740*/  IMAD R0, R67, UR12, RZ ;  /* 0x0000000c43007c24 */ /* 0x000fe2000f8e02ff */
[----:B------:R-:W-:Y:S01]  /*0750*/  ISETP.GE.U32.AND P1, PT, R66, 0x100, PT ;  /* 0x000001004200780c */ /* 0x000fe20003f26070 */
[----:B------:R-:W-:Y:S01]  /*0760*/  BSSY.RECONVERGENT B0, `(.L_x_6190) ;  /* 0x0000041000007945 */ /* 0x000fe20003800200 */
[----:B------:R-:W0:Y:S02]  /*0770*/  S2R R83, SR_TID.X ;  /* 0x0000000000537919 */ /* 0x000e240000002100 */
[----:B------:R-:W-:-:S04]  /*0780*/  SHF.R.S32.HI R51, RZ, 0x1f, R0 ;  /* 0x0000001fff337819 */ /* 0x000fc80000011400 */
[----:B------:R-:W-:Y:S01]  /*0790*/  LEA.HI R82, R51, R0, RZ, 0x3 ;  /* 0x0000000033527211 */ /* 0x000fe200078f18ff */
[----:B------:R-:W-:-:S03]  /*07a0*/  HFMA2 R0, -RZ, RZ, 1.875, 0 ;  /* 0x3f800000ff007431 */ /* 0x000fc600000001ff */
        /* <DEDUP_REMOVED lines=11> */
[----:B0-----:R-:W-:-:S05]  /*0860*/  IMAD.WIDE.U32 R84, R82, 0x20, R84 ;  /* 0x0000002052547825 */ /* 0x001fca00078e0054 */
[----:B------:R-:W2:Y:S04]  /*0870*/  LDG.E.128 R24, desc[UR6][R84.64] ;  /* 0x0000000654187981 */ /* 0x000ea8000c1e1d00 */
[----:B------:R0:W3:Y:S01]  /*0880*/  LDG.E.128 R48, desc[UR6][R84.64+0x10] ;  /* 0x0000100654307981 */ /* 0x0000e2000c1e1d00 */
[C---:B-----5:R-:W-:Y:S02]  /*0890*/  SHF.L.U32 R87, R36.reuse, 0x10, RZ ;  /* 0x0000001024577819 */ /* 0x060fe400000006ff */
[----:B------:R-:W-:Y:S02]  /*08a0*/  PRMT R36, R36, 0x7632, R36 ;  /* 0x0000763224247816 */ /* 0x000fe40000000024 */
[----:B------:R-:W-:Y:S02]  /*08b0*/  PRMT R86, R37, 0x7632, R86 ;  /* 0x0000763225567816 */ /* 0x000fe40000000056 */
[----:B------:R-:W-:-:S02]  /*08c0*/  SHF.L.U32 R36, R36, 0x10, RZ ;  /* 0x0000001024247819 */ /* 0x000fc400000006ff */
[----:B------:R-:W-:Y:S02]  /*08d0*/  SHF.L.U32 R37, R37, 0x10, RZ ;  /* 0x0000001025257819 */ /* 0x000fe400000006ff */
[C---:B0-----:R-:W-:Y:S02]  /*08e0*/  PRMT R84, R39.reuse, 0x7632, R84 ;  /* 0x0000763227547816 */ /* 0x041fe40000000054 */
[----:B------:R-:W-:Y:S02]  /*08f0*/  SHF.L.U32 R39, R39, 0x10, RZ ;  /* 0x0000001027277819 */ /* 0x000fe400000006ff */
[----:B------:R-:W-:Y:S02]  /*0900*/  SHF.L.U32 R86, R86, 0x10, RZ ;  /* 0x0000001056567819 */ /* 0x000fe400000006ff */
[----:B------:R-:W-:Y:S01]  /*0910*/  SHF.L.U32 R84, R84, 0x10, RZ ;  /* 0x0000001054547819 */ /* 0x000fe200000006ff */
[-C--:B--2---:R-:W-:Y:S01]  /*0920*/  FFMA.FTZ R25, R36, R0.reuse, R25 ;  /* 0x0000000024197223 */ /* 0x084fe20000010019 */
[C---:B------:R-:W-:Y:S01]  /*0930*/  PRMT R36, R38.reuse, 0x7632, R36 ;  /* 0x0000763226247816 */ /* 0x040fe20000000024 */
[-C--:B------:R-:W-:Y:S01]  /*0940*/  FFMA.FTZ R26, R37, R0.reuse, R26 ;  /* 0x00000000251a7223 */ /* 0x080fe2000001001a */
[----:B------:R-:W-:Y:S01]  /*0950*/  SHF.L.U32 R37, R38, 0x10, RZ ;  /* 0x0000001026257819 */ /* 0x000fe200000006ff */
[-C--:B------:R-:W-:Y:S01]  /*0960*/  FFMA.FTZ R24, R87, R0.reuse, R24 ;  /* 0x0000000057187223 */ /* 0x080fe20000010018 */
[----:B------:R-:W-:Y:S01]  /*0970*/  SHF.L.U32 R38, R36, 0x10, RZ ;  /* 0x0000001024267819 */ /* 0x000fe200000006ff */
[----:B------:R-:W-:-:S02]  /*0980*/  FFMA.FTZ R27, R86, R0, R27 ;  /* 0x00000000561b7223 */ /* 0x000fc4000001001b */
[-C--:B---3--:R-:W-:Y:S02]  /*0990*/  FFMA.FTZ R36, R37, R0.reuse, R48 ;  /* 0x0000000025247223 */ /* 0x088fe40000010030 */
[-C--:B------:R-:W-:Y:S01]  /*09a0*/  FFMA.FTZ R37, R38, R0.reuse, R49 ;  /* 0x0000000026257223 */ /* 0x080fe20000010031 */
[-C--:B------:R-:W-:Y:S01]  /*09b0*/  FFMA.FTZ R38, R39, R0.reuse, R50 ;  /* 0x0000000027267223 */ /* 0x080fe20000010032 */
[----:B------:R-:W-:Y:S01]  /*09c0*/  FFMA.FTZ R39, R84, R0, R51 ;  /* 0x0000000054277223 */ /* 0x000fe20000010033 */
[----:B------:R-:W-:Y:S06]  /*09d0*/  BRA `(.L_x_6193) ;  /* 0x0000000000507947 */ /* 0x000fec0003800000 */
.L_x_6192:
[C---:B-----5:R-:W-:Y:S02]  /*09e0*/  PRMT R24, R36.reuse, 0x7632, R24 ;  /* 0x0000763224187816 */ /* 0x060fe40000000018 */
[----:B------:R-:W-:Y:S02]  /*09f0*/  SHF.L.U32 R25, R36, 0x10, RZ ;  /* 0x0000001024197819 */ /* 0x000fe400000006ff */
[----:B------:R-:W-:Y:S02]  /*0a00*/  PRMT R26, R37, 0x7632, R26 ;  /* 0x00007632251a7816 */ /* 0x000fe4000000001a */
[C---:B------:R-:W-:Y:S02]  /*0a10*/  PRMT R36, R38.reuse, 0x7632, R36 ;  /* 0x0000763226247816 */ /* 0x040fe40000000024 */
[----:B------:R-:W-:Y:S02]  /*0a20*/  SHF.L.U32 R49, R38, 0x10, RZ ;  /* 0x0000001026317819 */ /* 0x000fe400000006ff */
[----:B------:R-:W-:-:S02]  /*0a30*/  PRMT R38, R39, 0x7632, R38 ;  /* 0x0000763227267816 */ /* 0x000fc40000000026 */
[----:B------:R-:W-:Y:S02]  /*0a40*/  SHF.L.U32 R85, R39, 0x10, RZ ;  /* 0x0000001027557819 */ /* 0x000fe400000006ff */
        /* <DEDUP_REMOVED lines=12> */
[----:B------:R-:W-:-:S07]  /*0b10*/  FMUL.FTZ R39, R87, R0 ;  /* 0x0000000057277220 */ /* 0x000fce0000410000 */
.L_x_6193:
[----:B------:R-:W0:Y:S01]  /*0b20*/  LDC.64 R48, c[0x0][0x3a8] ;  /* 0x0000ea00ff307b82 */ /* 0x000e220000000a00 */
[C---:B------:R-:W-:Y:S01]  /*0b30*/  IADD3 R84, PT, PT, R82.reuse, 0x100, RZ ;  /* 0x0000010052547810 */ /* 0x040fe20007ffe0ff */
[----:B0-----:R-:W-:-:S05]  /*0b40*/  IMAD.WIDE.U32 R48, R82, 0x20, R48 ;  /* 0x0000002052307825 */ /* 0x001fca00078e0030 */
[----:B------:R0:W-:Y:S04]  /*0b50*/  STG.E.128 desc[UR6][R48.64], R24 ;  /* 0x0000001830007986 */ /* 0x0001e8000c101d06 */
[----:B------:R0:W-:Y:S02]  /*0b60*/  STG.E.128 desc[UR6][R48.64+0x10], R36 ;  /* 0x0000102430007986 */ /* 0x0001e4000c101d06 */
.L_x_6191:
[----:B------:R-:W-:Y:S05]  /*0b70*/  BSYNC.RECONVERGENT B0 ;  /* 0x0000000000007941 */ /* 0x000fea0003800200 */
.L_x_6190:
[----:B------:R-:W-:Y:S01]  /*0b80*/  ISETP.GE.U32.AND P2, PT, R66, 0x200, PT ;  /* 0x000002004200780c */ /* 0x000fe20003f46070 */
[----:B------:R-:W-:-:S12]  /*0b90*/  BSSY.RECONVERGENT B0, `(.L_x_6194) ;  /* 0x000003a000007945 */ /* 0x000fd80003800200 */
[----:B------:R-:W-:Y:S05]  /*0ba0*/  @!P2 BRA `(.L_x_6195) ;  /* 0x0000000000e0a947 */ /* 0x000fea0003800000 */
[----:B------:R-:W1:Y:S02]  /*0bb0*/  LDC.64 R40, c[0x0][0x390] ;  /* 0x0000e400ff287b82 */ /* 0x000e640000000a00 */
[----:B-1----:R-:W-:-:S06]  /*0bc0*/  IMAD.WIDE.U32 R40, R84, 0x10, R40 ;  /* 0x0000001054287825 */ /* 0x002fcc00078e0028 */
[----:B------:R-:W5:Y:S01]  /*0bd0*/  LDG.E.128 R40, desc[UR6][R40.64] ;  /* 0x0000000628287981 */ /* 0x000f62000c1e1d00 */
[----:B------:R-:W-:-:S04]  /*0be0*/  UISETP.NE.U32.AND UP0, UPT, UR8, URZ, UPT ;  /* 0x000000ff0800728c */ /* 0x000fc8000bf05070 */
[----:B------:R-:W-:-:S09]  /*0bf0*/  UISETP.NE.AND.EX UP0, UPT, UR9, URZ, UPT, UP0 ;  /* 0x000000ff0900728c */ /* 0x000fd2000bf05300 */
[----:B------:R-:W-:Y:S05]  /*0c00*/  BRA.U !UP0, `(.L_x_6196) ;  /* 0x0000000108647547 */ /* 0x000fea000b800000 */
[----:B------:R-:W1:Y:S02]  /*0c10*/  LDC.64 R86, c[0x0][0x3a0] ;  /* 0x0000e800ff567b82 */ /* 0x000e640000000a00 */
[----:B-1----:R-:W-:-:S05]  /*0c20*/  IMAD.WIDE.U32 R86, R84, 0x20, R86 ;  /* 0x0000002054567825 */ /* 0x002fca00078e0056 */
[----:B------:R-:W2:Y:S04]  /*0c30*/  LDG.E.128 R28, desc[UR6][R86.64] ;  /* 0x00000006561c7981 */ /* 0x000ea8000c1e1d00 */
[----:B0-----:R0:W3:Y:S01]  /*0c40*/  LDG.E.128 R48, desc[UR6][R86.64+0x10] ;  /* 0x0000100656307981 */ /* 0x0010e2000c1e1d00 */
[C---:B-----5:R-:W-:Y:S02]  /*0c50*/  PRMT R85, R40.reuse, 0x7632, R85 ;  /* 0x0000763228557816 */ /* 0x060fe40000000055 */
[----:B------:R-:W-:Y:S02]  /*0c60*/  SHF.L.U32 R89, R40, 0x10, RZ ;  /* 0x0000001028597819 */ /* 0x000fe400000006ff */
[----:B------:R-:W-:Y:S02]  /*0c70*/  SHF.L.U32 R40, R85, 0x10, RZ ;  /* 0x0000001055287819 */ /* 0x000fe400000006ff */
[----:B------:R-:W-:-:S02]  /*0c80*/  PRMT R88, R41, 0x7632, R88 ;  /* 0x0000763229587816 */ /* 0x000fc40000000058 */
[----:B------:R-:W-:Y:S02]  /*0c90*/  SHF.L.U32 R41, R41, 0x10, RZ ;  /* 0x0000001029297819 */ /* 0x000fe400000006ff */
[C---:B------:R-:W-:Y:S02]  /*0ca0*/  PRMT R85, R43.reuse, 0x7632, R85 ;  /* 0x000076322b557816 */ /* 0x040fe40000000055 */
[----:B------:R-:W-:Y:S02]  /*0cb0*/  SHF.L.U32 R43, R43, 0x10, RZ ;  /* 0x000000102b2b7819 */ /* 0x000fe400000006ff */
[----:B------:R-:W-:Y:S02]  /*0cc0*/  SHF.L.U32 R88, R88, 0x10, RZ ;  /* 0x0000001058587819 */ /* 0x000fe400000006ff */
[----:B0-----:R-:W-:Y:S01]  /*0cd0*/  SHF.L.U32 R86, R85, 0x10, RZ ;  /* 0x0000001055567819 */ /* 0x001fe200000006ff */
        /* <DEDUP_REMOVED lines=12> */
.L_x_6196:
[C---:B-----5:R-:W-:Y:S02]  /*0da0*/  PRMT R28, R40.reuse, 0x7632, R28 ;  /* 0x00007632281c7816 */ /* 0x060fe4000000001c */
[----:B------:R-:W-:Y:S02]  /*0db0*/  SHF.L.U32 R29, R40, 0x10, RZ ;  /* 0x00000010281d7819 */ /* 0x000fe400000006ff */
[----:B------:R-:W-:Y:S02]  /*0dc0*/  PRMT R30, R41, 0x7632, R30 ;  /* 0x00007632291e7816 */ /* 0x000fe4000000001e */
[C---:B------:R-:W-:Y:S02]  /*0dd0*/  PRMT R40, R42.reuse, 0x7632, R40 ;  /* 0x000076322a287816 */ /* 0x040fe40000000028 */
[----:B0-----:R-:W-:Y:S02]  /*0de0*/  SHF.L.U32 R49, R42, 0x10, RZ ;  /* 0x000000102a317819 */ /* 0x001fe400000006ff */
        /* <DEDUP_REMOVED lines=15> */
.L_x_6197:
[----:B------:R-:W0:Y:S02]  /*0ee0*/  LDC.64 R48, c[0x0][0x3a8] ;  /* 0x0000ea00ff307b82 */ /* 0x000e240000000a00 */
[C---:B0-----:R-:W-:Y:S01]  /*0ef0*/  IMAD.WIDE.U32 R48, R84.reuse, 0x20, R48 ;  /* 0x0000002054307825 */ /* 0x041fe200078e0030 */
[----:B------:R-:W-:-:S04]  /*0f00*/  IADD3 R84, PT, PT, R84, 0x100, RZ ;  /* 0x0000010054547810 */ /* 0x000fc80007ffe0ff */
[----:B------:R1:W-:Y:S04]  /*0f10*/  STG.E.128 desc[UR6][R48.64], R28 ;  /* 0x0000001c30007986 */ /* 0x0003e8000c101d06 */
[----:B------:R1:W-:Y:S02]  /*0f20*/  STG.E.128 desc[UR6][R48.64+0x10], R40 ;  /* 0x0000102830007986 */ /* 0x0003e4000c101d06 */
.L_x_6195:
[----:B------:R-:W-:Y:S05]  /*0f30*/  BSYNC.RECONVERGENT B0 ;  /* 0x0000000000007941 */ /* 0x000fea0003800200 */
.L_x_6194:
[----:B------:R-:W-:Y:S01]  /*0f40*/  ISETP.GE.U32.AND P3, PT, R66, 0x300, PT ;  /* 0x000003004200780c */ /* 0x000fe20003f66070 */
[----:B------:R-:W-:-:S12]  /*0f50*/  BSSY.RECONVERGENT B0, `(.L_x_6198) ;  /* 0x0000039000007945 */ /* 0x000fd80003800200 */
[----:B------:R-:W-:Y:S05]  /*0f60*/  @!P3 BRA `(.L_x_6199) ;  /* 0x0000000000dcb947 */ /* 0x000fea0003800000 */
[----:B------:R-:W2:Y:S02]  /*0f70*/  LDC.64 R44, c[0x0][0x390] ;  /* 0x0000e400ff2c7b82 */ /* 0x000ea40000000a00 */
[----:B--2---:R-:W-:-:S06]  /*0f80*/  IMAD.WIDE.U32 R44, R84, 0x10, R44 ;  /* 0x00000010542c7825 */ /* 0x004fcc00078e002c */
[----:B------:R-:W5:Y:S01]  /*0f90*/  LDG.E.128 R44, desc[UR6][R44.64] ;  /* 0x000000062c2c7981 */ /* 0x000f62000c1e1d00 */
[----:B------:R-:W-:-:S04]  /*0fa0*/  UISETP.NE.U32.AND UP0, UPT, UR8, URZ, UPT ;  /* 0x000000ff0800728c */ /* 0x000fc8000bf05070 */
[----:B------:R-:W-:-:S09]  /*0fb0*/  UISETP.NE.AND.EX UP0, UPT, UR9, URZ, UPT, UP0 ;  /* 0x000000ff0900728c */ /* 0x000fd2000bf05300 */
[----:B------:R-:W-:Y:S05]  /*0fc0*/  BRA.U !UP0, `(.L_x_6200) ;  /* 0x0000000108647547 */ /* 0x000fea000b800000 */
[----:B------:R-:W2:Y:S02]  /*0fd0*/  LDC.64 R86, c[0x0][0x3a0] ;  /* 0x0000e800ff567b82 */ /* 0x000ea40000000a00 */
[----:B--2---:R-:W-:-:S05]  /*0fe0*/  IMAD.WIDE.U32 R86, R84, 0x20, R86 ;  /* 0x0000002054567825 */ /* 0x004fca00078e0056 */
[----:B------:R-:W2:Y:S04]  /*0ff0*/  LDG.E.128 R32, desc[UR6][R86.64] ;  /* 0x0000000656207981 */ /* 0x000ea8000c1e1d00 */
[----:B01----:R0:W3:Y:S01]  /*1000*/  LDG.E.128 R48, desc[UR6][R86.64+0x10] ;  /* 0x0000100656307981 */ /* 0x0030e2000c1e1d00 */
        /* <DEDUP_REMOVED lines=21> */
.L_x_6200:
[C---:B-----5:R-:W-:Y:S02]  /*1160*/  PRMT R32, R44.reuse, 0x7632, R32 ;  /* 0x000076322c207816 */ /* 0x060fe40000000020 */
[----:B------:R-:W-:Y:S02]  /*1170*/  SHF.L.U32 R33, R44, 0x10, RZ ;  /* 0x000000102c217819 */ /* 0x000fe400000006ff */
[----:B------:R-:W-:Y:S02]  /*1180*/  PRMT R34, R45, 0x7632, R34 ;  /* 0x000076322d227816 */ /* 0x000fe40000000022 */
[C---:B------:R-:W-:Y:S02]  /*1190*/  PRMT R44, R46.reuse, 0x7632, R44 ;  /* 0x000076322e2c7816 */ /* 0x040fe4000000002c */
[----:B01----:R-:W-:Y:S02]  /*11a0*/  SHF.L.U32 R49, R46, 0x10, RZ ;  /* 0x000000102e317819 */ /* 0x003fe400000006ff */
        /* <DEDUP_REMOVED lines=15> */
.L_x_6201:
[----:B------:R-:W0:Y:S02]  /*12a0*/  LDC.64 R48, c[0x0][0x3a8] ;  /* 0x0000ea00ff307b82 */ /* 0x000e240000000a00 */
[----:B0-----:R-:W-:-:S05]  /*12b0*/  IMAD.WIDE.U32 R48, R84, 0x20, R48 ;  /* 0x0000002054307825 */ /* 0x001fca00078e0030 */
[----:B------:R2:W-:Y:S04]  /*12c0*/  STG.E.128 desc[UR6][R48.64], R32 ;  /* 0x0000002030007986 */ /* 0x0005e8000c101d06 */
[----:B------:R2:W-:Y:S02]  /*12d0*/  STG.E.128 desc[UR6][R48.64+0x10], R44 ;  /* 0x0000102c30007986 */ /* 0x0005e4000c101d06 */
.L_x_6199:
[----:B------:R-:W-:Y:S05]  /*12e0*/  BSYNC.RECONVERGENT B0 ;  /* 0x0000000000007941 */ /* 0x000fea0003800200 */
.L_x_6198:
[----:B------:R-:W-:Y:S01]  /*12f0*/  FADD.FTZ R0, RZ, R24 ;  /* 0x00000018ff007221 */ /* 0x000fe20000010000 */
[C---:B------:R-:W-:Y:S01]  /*1300*/  ISETP.GT.U32.AND P5, PT, R66.reuse, 0x1ff, PT ;  /* 0x000001ff4200780c */ /* 0x040fe20003fa4070 */
[----:B------:R-:W-:Y:S01]  /*1310*/  BSSY.RECONVERGENT B0, `(.L_x_6202) ;  /* 0x000006c000007945 */ /* 0x000fe20003800200 */
[----:B------:R-:W-:Y:S01]  /*1320*/  ISETP.GT.U32.AND P4, PT, R66, 0x2ff, PT ;  /* 0x000002ff4200780c */ /* 0x000fe20003f84070 */
[----:B012---:R-:W-:Y:S01]  /*1330*/  FADD.FTZ R49, R25, R0 ;  /* 0x0000000019317221 */ /* 0x007fe20000010000 */
        /* <DEDUP_REMOVED lines=72> */
[----:B------:R-:W-:Y:S02]  /*17c0*/  HFMA2 R86, -RZ, RZ, 0, 0 ;  /* 0x00000000ff567431 */ /* 0x000fe400000001ff */
        /* <DEDUP_REMOVED lines=32> */
.L_x_6203:
[----:B------:R-:W-:Y:S05]  /*19d0*/  BSYNC.RECONVERGENT B0 ;  /* 0x0000000000007941 */ /* 0x000fea0003800200 */
.L_x_6202:
        /* <DEDUP_REMOVED lines=12> */
.L_x_6205:
[----:B------:R-:W-:Y:S05]  /*1aa0*/  BSYNC.RECONVERGENT B0 ;  /* 0x0000000000007941 */ /* 0x000fea0003800200 */
.L_x_6204:
[----:B------:R-:W2:Y:S01]  /*1ab0*/  SHFL.DOWN PT, R51, R86, 0x4, 0x1f ;  /* 0x08801f0056337f89 */ /* 0x000ea200000e0000 */
[-C--:B------:R-:W-:Y:S01]  /*1ac0*/  I2FP.F32.S32 R87, R86.reuse ;  /* 0x0000005600577245 */ /* 0x080fe20000201400 */
[----:B------:R-:W-:Y:S01]  /*1ad0*/  BSSY.RECONVERGENT B0, `(.L_x_6206) ;  /* 0x0000072000007945 */ /* 0x000fe20003800200 */
[----:B------:R-:W-:Y:S01]  /*1ae0*/  ISETP.NE.AND P4, PT, R83, RZ, PT ;  /* 0x000000ff5300720c */ /* 0x000fe20003f85270 */
[----:B-1----:R-:W0:Y:S01]  /*1af0*/  SHFL.DOWN PT, R85, R48, 0x4, 0x1f ;  /* 0x08801f0030557f89 */ /* 0x002e2200000e0000 */
[----:B------:R-:W-:Y:S02]  /*1b00*/  ISETP.NE.AND P5, PT, RZ, UR10, PT ;  /* 0x0000000aff007c0c */ /* 0x000fe4000bfa5270 */
[----:B--2---:R-:W-:Y:S02]  /*1b10*/  I2FP.F32.S32 R88, R51 ;  /* 0x0000003300587245 */ /* 0x004fe40000201400 */
[----:B------:R-:W-:-:S03]  /*1b20*/  IADD3 R51, PT, PT, R51, R86, RZ ;  /* 0x0000005633337210 */ /* 0x000fc60007ffe0ff */
[C---:B0-----:R-:W-:Y:S01]  /*1b30*/  FMUL.FTZ R0, R85.reuse, R88 ;  /* 0x0000005855007220 */ /* 0x041fe20000410000 */
[----:B------:R-:W-:Y:S01]  /*1b40*/  I2FP.F32.S32 R50, R51 ;  /* 0x0000003300327245 */ /* 0x000fe20000201400 */
[----:B------:R-:W-:Y:S01]  /*1b50*/  SHFL.DOWN PT, R86, R51, 0x2, 0x1f ;  /* 0x08401f0033567f89 */ /* 0x000fe200000e0000 */
[----:B------:R-:W-:Y:S01]  /*1b60*/  FADD.FTZ R85, -R85, R48 ;  /* 0x0000003055557221 */ /* 0x000fe20000010100 */
[----:B------:R-:W-:Y:S01]  /*1b70*/  FFMA.FTZ R89, R87, R48, R0 ;  /* 0x0000003057597223 */ /* 0x000fe20000010000 */
[----:B------:R-:W0:Y:S01]  /*1b80*/  MUFU.RCP R84, R50 ;  /* 0x0000003200547308 */ /* 0x000e220000001000 */
[----:B------:R-:W1:Y:S01]  /*1b90*/  SHFL.DOWN PT, R0, R49, 0x4, 0x1f ;  /* 0x08801f0031007f89 */ /* 0x000e6200000e0000 */
[----:B------:R-:W-:-:S04]  /*1ba0*/  FMUL.FTZ R85, R85, R85 ;  /* 0x0000005555557220 */ /* 0x000fc80000410000 */
[----:B------:R-:W-:-:S04]  /*1bb0*/  FMUL.FTZ R85, R85, R87 ;  /* 0x0000005755557220 */ /* 0x000fc80000410000 */
[----:B------:R-:W-:Y:S01]  /*1bc0*/  FMUL.FTZ R88, R85, R88 ;  /* 0x0000005855587220 */ /* 0x000fe20000410000 */
[----:B0-----:R-:W-:-:S05]  /*1bd0*/  FMUL.FTZ R89, R84, R89 ;  /* 0x0000005954597220 */ /* 0x001fca0000410000 */
[----:B------:R-:W0:Y:S01]  /*1be0*/  SHFL.DOWN PT, R48, R89, 0x2, 0x1f ;  /* 0x08401f0059307f89 */ /* 0x000e2200000e0000 */
[----:B-1----:R-:W-:-:S04]  /*1bf0*/  FADD.FTZ R85, R0, R49 ;  /* 0x0000003100557221 */ /* 0x002fc80000010000 */
[----:B------:R-:W-:Y:S01]  /*1c00*/  FFMA.FTZ R85, R84, R88, R85 ;  /* 0x0000005854557223 */ /* 0x000fe20000010055 */
[-C--:B------:R-:W-:Y:S02]  /*1c10*/  IADD3 R84, PT, PT, R51, R86.reuse, RZ ;  /* 0x0000005633547210 */ /* 0x080fe40007ffe0ff */
[----:B------:R-:W-:Y:S02]  /*1c20*/  I2FP.F32.S32 R86, R86 ;  /* 0x0000005600567245 */ /* 0x000fe40000201400 */
[----:B------:R-:W-:Y:S01]  /*1c30*/  I2FP.F32.S32 R49, R84 ;  /* 0x0000005400317245 */ /* 0x000fe20000201400 */
[----:B------:R-:W1:Y:S03]  /*1c40*/  SHFL.DOWN PT, R0, R85, 0x2, 0x1f ;  /* 0x08401f0055007f89 */ /* 0x000e6600000e0000 */
[----:B------:R-:W2:Y:S01]  /*1c50*/  MUFU.RCP R51, R49 ;  /* 0x0000003100337308 */ /* 0x000ea20000001000 */
[----:B0-----:R-:W-:Y:S01]  /*1c60*/  FMUL.FTZ R87, R48, R86 ;  /* 0x0000005630577220 */ /* 0x001fe20000410000 */
[----:B------:R-:W-:-:S03]  /*1c70*/  FADD.FTZ R48, R89, -R48 ;  /* 0x8000003059307221 */ /* 0x000fc60000010000 */
[----:B------:R-:W-:Y:S01]  /*1c80*/  FFMA.FTZ R88, R50, R89, R87 ;  /* 0x0000005932587223 */ /* 0x000fe20000010057 */
[----:B------:R-:W-:Y:S01]  /*1c90*/  FMUL.FTZ R87, R48, R48 ;  /* 0x0000003030577220 */ /* 0x000fe20000410000 */
[----:B------:R-:W0:Y:S02]  /*1ca0*/  SHFL.DOWN PT, R89, R84, 0x1, 0x1f ;  /* 0x08201f0054597f89 */ /* 0x000e2400000e0000 */
[----:B--2---:R-:W-:Y:S01]  /*1cb0*/  FMUL.FTZ R88, R51, R88 ;  /* 0x0000005833587220 */ /* 0x004fe20000410000 */
[----:B------:R-:W-:Y:S01]  /*1cc0*/  FMUL.FTZ R87, R50, R87 ;  /* 0x0000005732577220 */ /* 0x000fe20000410000 */
[----:B-1----:R-:W-:-:S03]  /*1cd0*/  FADD.FTZ R0, R85, R0 ;  /* 0x0000000055007221 */ /* 0x002fc60000010000 */
[----:B------:R-:W1:Y:S01]  /*1ce0*/  SHFL.DOWN PT, R85, R88, 0x1, 0x1f ;  /* 0x08201f0058557f89 */ /* 0x000e6200000e0000 */
[----:B------:R-:W-:-:S04]  /*1cf0*/  FMUL.FTZ R87, R87, R86 ;  /* 0x0000005657577220 */ /* 0x000fc80000410000 */
[----:B------:R-:W-:-:S05]  /*1d00*/  FFMA.FTZ R0, R51, R87, R0 ;  /* 0x0000005733007223 */ /* 0x000fca0000010000 */
[----:B------:R-:W2:Y:S01]  /*1d10*/  SHFL.DOWN PT, R51, R0, 0x1, 0x1f ;  /* 0x08201f0000337f89 */ /* 0x000ea200000e0000 */
[-C--:B0-----:R-:W-:Y:S02]  /*1d20*/  IADD3 R48, PT, PT, R84, R89.reuse, RZ ;  /* 0x0000005954307210 */ /* 0x081fe40007ffe0ff */
[----:B------:R-:W-:Y:S02]  /*1d30*/  I2FP.F32.S32 R89, R89 ;  /* 0x0000005900597245 */ /* 0x000fe40000201400 */
[----:B------:R-:W-:Y:S01]  /*1d40*/  I2FP.F32.S32 R48, R48 ;  /* 0x0000003000307245 */ /* 0x000fe20000201400 */
[----:B-1----:R-:W-:Y:S02]  /*1d50*/  FADD.FTZ R50, R88, -R85 ;  /* 0x8000005558327221 */ /* 0x002fe40000010000 */
[----:B------:R-:W-:-:S03]  /*1d60*/  FMUL.FTZ R84, R85, R89 ;  /* 0x0000005955547220 */ /* 0x000fc60000410000 */
[----:B------:R-:W0:Y:S01]  /*1d70*/  MUFU.RCP R48, R48 ;  /* 0x0000003000307308 */ /* 0x000e220000001000 */
[----:B------:R-:W-:-:S04]  /*1d80*/  FMUL.FTZ R50, R50, R50 ;  /* 0x0000003232327220 */ /* 0x000fc80000410000 */
[C---:B------:R-:W-:Y:S01]  /*1d90*/  FMUL.FTZ R50, R49.reuse, R50 ;  /* 0x0000003231327220 */ /* 0x040fe20000410000 */
[----:B------:R-:W-:Y:S01]  /*1da0*/  FFMA.FTZ R49, R49, R88, R84 ;  /* 0x0000005831317223 */ /* 0x000fe20000010054 */
[----:B--2---:R-:W-:Y:S02]  /*1db0*/  FADD.FTZ R51, R0, R51 ;  /* 0x0000003300337221 */ /* 0x004fe40000010000 */
[----:B------:R-:W-:Y:S01]  /*1dc0*/  FMUL.FTZ R50, R50, R89 ;  /* 0x0000005932327220 */ /* 0x000fe20000410000 */
[----:B------:R-:W1:Y:S01]  /*1dd0*/  LDC R0, c[0x0][0x448] ;  /* 0x00011200ff007b82 */ /* 0x000e620000000800 */
[C---:B0-----:R-:W-:Y:S02]  /*1de0*/  FMUL.FTZ R85, R48.reuse, R49 ;  /* 0x0000003130557220 */ /* 0x041fe40000410000 */
[----:B------:R-:W-:-:S05]  /*1df0*/  FFMA.FTZ R84, R48, R50, R51 ;  /* 0x0000003230547223 */ /* 0x000fca0000010033 */
[----:B------:R-:W0:Y:S01]  /*1e00*/  @!P4 LDC.64 R50, c[0x0][0x3c8] ;  /* 0x0000f200ff32cb82 */ /* 0x000e220000000a00 */
[----:B------:R-:W2:Y:S04]  /*1e10*/  SHFL.IDX PT, R85, R85, RZ, 0x1f ;  /* 0x00001fff55557589 */ /* 0x000ea800000e0000 */
[----:B------:R-:W1:Y:S01]  /*1e20*/  SHFL.IDX PT, R49, R84, RZ, 0x1f ;  /* 0x00001fff54317589 */ /* 0x000e6200000e0000 */
[----:B0-----:R-:W-:-:S04]  /*1e30*/  @!P4 IMAD.WIDE R50, R67, 0x4, R50 ;  /* 0x000000044332c825 */ /* 0x001fc800078e0232 */
[----:B--2---:R-:W-:Y:S01]  /*1e40*/  FMUL.FTZ R83, R85, R85 ;  /* 0x0000005555537220 */ /* 0x004fe20000410000 */
[----:B-1----:R-:W-:-:S04]  /*1e50*/  FFMA.FTZ R0, R49, UR11, R0 ;  /* 0x0000000b31007c23 */ /* 0x002fc80008010000 */
[----:B------:R-:W-:Y:S01]  /*1e60*/  FSEL R83, R83, RZ, P5 ;  /* 0x000000ff53537208 */ /* 0x000fe20002800000 */
[----:B------:R-:W0:Y:S04]  /*1e70*/  @!P4 LDC.64 R48, c[0x0][0x3c0] ;  /* 0x0000f000ff30cb82 */ /* 0x000e280000000a00 */
[----:B------:R-:W-:Y:S01]  /*1e80*/  FADD.FTZ R0, R0, R83 ;  /* 0x0000005300007221 */ /* 0x000fe20000010000 */
[----:B------:R-:W-:-:S05]  /*1e90*/  FSEL R83, R85, RZ, !P5 ;  /* 0x000000ff55537208 */ /* 0x000fca0006800000 */
[----:B------:R-:W1:Y:S01]  /*1ea0*/  MUFU.RSQ R0, R0 ;  /* 0x0000000000007308 */ /* 0x000e620000001400 */
[----:B0-----:R-:W-:-:S05]  /*1eb0*/  @!P4 IMAD.WIDE R48, R67, 0x4, R48 ;  /* 0x000000044330c825 */ /* 0x001fca00078e0230 */
[----:B------:R0:W-:Y:S04]  /*1ec0*/  @!P4 STG.E desc[UR6][R48.64], R85 ;  /* 0x000000553000c986 */ /* 0x0001e8000c101906 */
[----:B-1----:R0:W-:Y:S01]  /*1ed0*/  @!P4 STG.E desc[UR6][R50.64], R0 ;  /* 0x000000003200c986 */ /* 0x0021e2000c101906 */
[----:B------:R-:W-:Y:S05]  /*1ee0*/  @!P1 BRA `(.L_x_6207) ;  /* 0x0000000000c09947 */ /* 0x000fea0003800000 */
[--C-:B0-----:R-:W-:Y:S01]  /*1ef0*/  FADD.FTZ R49, R24, -R83.reuse ;  /* 0x8000005318317221 */ /* 0x101fe20000010000 */
[----:B------:R-:W-:Y:S01]  /*1f00*/  SHF.L.U32 R48, R56, 0x10, RZ ;  /* 0x0000001038307819 */ /* 0x000fe200000006ff */
[--C-:B------:R-:W-:Y:S01]  /*1f10*/  FADD.FTZ R51, R25, -R83.reuse ;  /* 0x8000005319337221 */ /* 0x100fe20000010000 */
[----:B------:R-:W-:Y:S01]  /*1f20*/  SHF.L.U32 R50, R4, 0x10, RZ ;  /* 0x0000001004327819 */ /* 0x000fe200000006ff */
[----:B------:R-:W-:Y:S01]  /*1f30*/  FMUL.FTZ R49, R0, R49 ;  /* 0x0000003100317220 */ /* 0x000fe20000410000 */
[----:B------:R-:W-:Y:S01]  /*1f40*/  SHF.L.U32 R84, R2, 0x10, RZ ;  /* 0x0000001002547819 */ /* 0x000fe200000006ff */
[----:B------:R-:W-:Y:S01]  /*1f50*/  FMUL.FTZ R51, R0, R51 ;  /* 0x0000003300337220 */ /* 0x000fe20000410000 */
[----:B------:R-:W-:Y:S01]  /*1f60*/  SHF.L.U32 R88, R54, 0x10, RZ ;  /* 0x0000001036587819 */ /* 0x000fe200000006ff */
[----:B------:R-:W-:Y:S01]  /*1f70*/  FFMA.FTZ R48, R49, R48, R50 ;  /* 0x0000003031307223 */ /* 0x000fe20000010032 */
[----:B------:R-:W-:Y:S01]  /*1f80*/  SHF.L.U32 R50, R68, 0x10, RZ ;  /* 0x0000001044327819 */ /* 0x000fe200000006ff */
[--C-:B------:R-:W-:Y:S01]  /*1f90*/  FADD.FTZ R49, R26, -R83.reuse ;  /* 0x800000531a317221 */ /* 0x100fe20000010000 */
[----:B------:R-:W-:-:S03]  /*1fa0*/  FADD.FTZ R85, R39, -R83 ;  /* 0x8000005327557221 */ /* 0x000fc60000010000 */
[----:B------:R-:W-:Y:S01]  /*1fb0*/  FFMA.FTZ R87, R51, R50, R84 ;  /* 0x0000003233577223 */ /* 0x000fe20000010054 */
[----:B------:R-:W-:Y:S01]  /*1fc0*/  SHF.L.U32 R50, R57, 0x10, RZ ;  /* 0x0000001039327819 */ /* 0x000fe200000006ff */
[C---:B------:R-:W-:Y:S01]  /*1fd0*/  FMUL.FTZ R49, R0.reuse, R49 ;  /* 0x0000003100317220 */ /* 0x040fe20000410000 */
[----:B------:R-:W-:Y:S01]  /*1fe0*/  SHF.L.U32 R84, R5, 0x10, RZ ;  /* 0x0000001005547819 */ /* 0x000fe200000006ff */
[----:B------:R-:W-:Y:S01]  /*1ff0*/  FADD.FTZ R51, R27, -R83 ;  /* 0x800000531b337221 */ /* 0x000fe20000010000 */
[C---:B------:R-:W-:Y:S01]  /*2000*/  FMUL.FTZ R85, R0.reuse, R85 ;  /* 0x0000005500557220 */ /* 0x040fe20000410000 */
[----:B------:R-:W-:Y:S02]  /*2010*/  F2FP.BF16.F32.PACK_AB R48, R87, R48 ;  /* 0x000000305730723e */ /* 0x000fe400000010ff */
[----:B------:R-:W-:Y:S01]  /*2020*/  FFMA.FTZ R49, R49, R50, R84 ;  /* 0x0000003231317223 */ /* 0x000fe20000010054 */
[----:B------:R-:W-:Y:S01]  /*2030*/  SHF.L.U32 R50, R3, 0x10, RZ ;  /* 0x0000001003327819 */ /* 0x000fe200000006ff */
[----:B------:R-:W-:Y:S01]  /*2040*/  FMUL.FTZ R51, R0, R51 ;  /* 0x0000003300337220 */ /* 0x000fe20000410000 */
[----:B------:R-:W-:-:S05]  /*2050*/  SHF.L.U32 R84, R52, 0x10, RZ ;  /* 0x0000001034547819 */ /* 0x000fca00000006ff */
        /* <DEDUP_REMOVED lines=17> */
[----:B------:R-:W-:Y:S02]  /*2170*/  SHF.L.U32 R84, R55, 0x10, RZ ;  /* 0x0000001037547819 */ /* 0x000fe400000006ff */
[----:B------:R-:W-:-:S05]  /*2180*/  SHF.L.U32 R88, R60, 0x10, RZ ;  /* 0x000000103c587819 */ /* 0x000fca00000006ff */
[----:B------:R-:W-:Y:S02]  /*2190*/  FFMA.FTZ R88, R85, R84, R88 ;  /* 0x0000005455587223 */ /* 0x000fe40000010058 */
[----:B------:R-:W0:Y:S03]  /*21a0*/  LDC.64 R84, c[0x0][0x428] ;  /* 0x00010a00ff547b82 */ /* 0x000e260000000a00 */
[----:B------:R-:W-:Y:S01]  /*21b0*/  F2FP.BF16.F32.PACK_AB R51, R88, R51 ;  /* 0x000000335833723e */ /* 0x000fe200000010ff */
[C---:B0-----:R-:W-:Y:S01]  /*21c0*/  IMAD.WIDE.U32 R84, R82.reuse, 0x10, R84 ;  /* 0x0000001052547825 */ /* 0x041fe200078e0054 */
[----:B------:R-:W-:-:S04]  /*21d0*/  IADD3 R82, PT, PT, R82, 0x100, RZ ;  /* 0x0000010052527810 */ /* 0x000fc80007ffe0ff */
[----:B------:R1:W-:Y:S03]  /*21e0*/  STG.E.128 desc[UR6][R84.64], R48 ;  /* 0x0000003054007986 */ /* 0x0003e6000c101d06 */
.L_x_6207:
[----:B------:R-:W-:Y:S05]  /*21f0*/  BSYNC.RECONVERGENT B0 ;  /* 0x0000000000007941 */ /* 0x000fea0003800200 */
.L_x_6206:
[----:B------:R-:W-:Y:S04]  /*2200*/  BSSY.RECONVERGENT B0, `(.L_x_6208) ;  /* 0x0000032000007945 */ /* 0x000fe80003800200 */
[----:B------:R-:W-:Y:S05]  /*2210*/  @!P2 BRA `(.L_x_6209) ;  /* 0x0000000000c0a947 */ /* 0x000fea0003800000 */
[--C-:B01----:R-:W-:Y:S01]  /*2220*/  FADD.FTZ R49, R28, -R83.reuse ;  /* 0x800000531c317221 */ /* 0x103fe20000010000 */
        /* <DEDUP_REMOVED lines=47> */
.L_x_6209:
[----:B------:R-:W-:Y:S05]  /*2520*/  BSYNC.RECONVERGENT B0 ;  /* 0x0000000000007941 */ /* 0x000fea0003800200 */
.L_x_6208:
        /* <DEDUP_REMOVED lines=9> */
[----:B------:R-:W-:Y:S01]  /*25c0*/  SHF.L.U32 R88, R79, 0x10, RZ ;  /* 0x000000104f587819 */ /* 0x000fe200000006ff */
[----:B------:R-:W-:Y:S01]  /*25d0*/  FFMA.FTZ R48, R49, R48, R50 ;  /* 0x0000003031307223 */ /* 0x000fe20000010032 */
[----:B------:R-:W-:Y:S01]  /*25e0*/  SHF.L.U32 R50, R74, 0x10, RZ ;  /* 0x000000104a327819 */ /* 0x000fe200000006ff */
[----:B------:R-:W-:-:S04]  /*25f0*/  FADD.FTZ R49, R34, -R83 ;  /* 0x8000005322317221 */ /* 0x000fc80000010000 */
[----:B------:R-:W-:Y:S01]  /*2600*/  FFMA.FTZ R87, R51, R50, R84 ;  /* 0x0000003233577223 */ /* 0x000fe20000010054 */
[----:B------:R-:W-:Y:S01]  /*2610*/  SHF.L.U32 R50, R17, 0x10, RZ ;  /* 0x0000001011327819 */ /* 0x000fe200000006ff */
[----:B------:R-:W-:Y:S01]  /*2620*/  FMUL.FTZ R49, R0, R49 ;  /* 0x0000003100317220 */ /* 0x000fe20000410000 */
[----:B------:R-:W-:Y:S01]  /*2630*/  SHF.L.U32 R84, R21, 0x10, RZ ;  /* 0x0000001015547819 */ /* 0x000fe200000006ff */
[----:B------:R-:W-:Y:S01]  /*2640*/  FADD.FTZ R51, R35, -R83 ;  /* 0x8000005323337221 */ /* 0x000fe20000010000 */
[----:B------:R-:W-:-:S03]  /*2650*/  F2FP.BF16.F32.PACK_AB R48, R87, R48 ;  /* 0x000000305730723e */ /* 0x000fc600000010ff */
        /* <DEDUP_REMOVED lines=15> */
[--C-:B------:R-:W-:Y:S01]  /*2750*/  FADD.FTZ R51, R46, -R83.reuse ;  /* 0x800000532e337221 */ /* 0x100fe20000010000 */
[----:B------:R-:W-:Y:S01]  /*2760*/  SHF.L.U32 R84, R19, 0x10, RZ ;  /* 0x0000001013547819 */ /* 0x000fe200000006ff */
[----:B------:R-:W-:Y:S01]  /*2770*/  FADD.FTZ R83, R47, -R83 ;  /* 0x800000532f537221 */ /* 0x000fe20000010000 */
[----:B------:R-:W-:Y:S01]  /*2780*/  SHF.L.U32 R88, R23, 0x10, RZ ;  /* 0x0000001017587819 */ /* 0x000fe200000006ff */
[C---:B------:R-:W-:Y:S01]  /*2790*/  FMUL.FTZ R51, R0.reuse, R51 ;  /* 0x0000003300337220 */ /* 0x040fe20000410000 */
[----:B------:R-:W-:Y:S01]  /*27a0*/  F2FP.BF16.F32.PACK_AB R50, R89, R50 ;  /* 0x000000325932723e */ /* 0x000fe200000010ff */
[----:B------:R-:W-:Y:S01]  /*27b0*/  FMUL.FTZ R83, R0, R83 ;  /* 0x0000005300537220 */ /* 0x000fe20000410000 */
[----:B------:R-:W-:Y:S01]  /*27c0*/  SHF.L.U32 R0, R80, 0x10, RZ ;  /* 0x0000001050007819 */ /* 0x000fe200000006ff */
[----:B------:R-:W-:Y:S01]  /*27d0*/  FFMA.FTZ R51, R51, R84, R88 ;  /* 0x0000005433337223 */ /* 0x000fe20000010058 */
[----:B------:R-:W-:Y:S01]  /*27e0*/  SHF.L.U32 R88, R81, 0x10, RZ ;  /* 0x0000001051587819 */ /* 0x000fe200000006ff */
[----:B------:R-:W0:Y:S04]  /*27f0*/  LDC.64 R84, c[0x0][0x428] ;  /* 0x00010a00ff547b82 */ /* 0x000e280000000a00 */
[----:B------:R-:W-:-:S05]  /*2800*/  FFMA.FTZ R0, R83, R0, R88 ;  /* 0x0000000053007223 */ /* 0x000fca0000010058 */
[----:B------:R-:W-:Y:S01]  /*2810*/  F2FP.BF16.F32.PACK_AB R51, R0, R51 ;  /* 0x000000330033723e */ /* 0x000fe200000010ff */
[----:B0-----:R-:W-:-:S05]  /*2820*/  IMAD.WIDE.U32 R84, R82, 0x10, R84 ;  /* 0x0000001052547825 */ /* 0x001fca00078e0054 */
[----:B------:R3:W-:Y:S02]  /*2830*/  STG.E.128 desc[UR6][R84.64], R48 ;  /* 0x0000003054007986 */ /* 0x0007e4000c101d06 */
.L_x_6211:
[----:B------:R-:W-:Y:S05]  /*2840*/  BSYNC.RECONVERGENT B0 ;  /* 0x0000000000007941 */ /* 0x000fea0003800200 */
.L_x_6210:
[----:B0123--:R-:W0:Y:S01]  /*2850*/  LDC.64 R48, c[0x0][0x380] ;  /* 0x0000e000ff307b82 */ /* 0x00fe220000000a00 */
[----:B------:R-:W-:Y:S01]  /*2860*/  UPLOP3.LUT UP1, UPT, UPT, UPT, UP1, 0x40, 0x4 ;  /* 0x000000000004789c */ /* 0x000fe20003f2e810 */
[----:B0-----:R-:W-:-:S04]  /*2870*/  IADD3 R67, PT, PT, R67, R48, RZ ;  /* 0x0000003043437210 */ /* 0x001fc80007ffe0ff */
[----:B------:R-:W-:-:S13]  /*2880*/  ISETP.GE.AND P1, PT, R67, R49, PT ;  /* 0x000000314300720c */ /* 0x000fda0003f26270 */
[----:B------:R-:W-:Y:S05]  /*2890*/  @!P1 BRA `(.L_x_6212) ;  /* 0xffffffdc009c9947 */ /* 0x000fea000383ffff */
[----:B------:R-:W-:Y:S05]  /*28a0*/  EXIT ;  /* 0x000000000000794d */ /* 0x000fea0003800000 */
.L_x_6213:
        /* <DEDUP_REMOVED lines=13> */
.L_x_20951:


//--------------------- .text._ZN10layer_norm13ln_fwd_kernelINS_13Kernel_traitsI13__nv_bfloat16S2_fS2_fjLj6144ELj1ELj1ELj8ELj16ENS_18Kernel_traits_baseILj6144ES2_S2_fS2_fjLj256EEEEELb0ELb0ELb0ELb1EEEvNS_9FwdParamsE --------------------------
	.section	.text._ZN10layer_norm13ln_fwd_kernelINS_13Kernel_traitsI13__nv_bfloat16S2_fS2_fjLj6144ELj1ELj1ELj8ELj16ENS_18Kernel_traits_baseILj6144ES2_S2_fS2_fjLj256EEEEELb0ELb0ELb0ELb1EEEvNS_9FwdParamsE,"ax",@progbits
	.align	128
        .global         _ZN10layer_norm13ln_fwd_kernelINS_13Kernel_traitsI13__nv_bfloat16S2_fS2_fjLj6144ELj1ELj1ELj8ELj16ENS_18Kernel_traits_baseILj6144ES2_S2_fS2_fjLj256EEEEELb0ELb0ELb0ELb1EEEvNS_9FwdParamsE
        .type           _ZN10layer_norm13ln_fwd_kernelINS_13Kernel_traitsI13__nv_bfloat16S2_fS2_fjLj6144ELj1ELj1ELj8ELj16ENS_18Kernel_traits_baseILj6144ES2_S2_fS2_fjLj256EEEEELb0ELb0ELb0ELb1EEEvNS_9FwdParamsE,@function
        .size           _ZN10layer_norm13ln_fwd_kernelINS_13Kernel_traitsI13__nv_bfloat16S2_fS2_fjLj6144ELj1ELj1ELj8ELj16ENS_18Kernel_traits_baseILj6144ES2_S2_fS2_fjLj256EEEEELb0ELb0ELb0ELb1EEEvNS_9FwdParamsE,(.L_x_20952 - _ZN10layer_norm13ln_fwd_kernelINS_13Kernel_traitsI13__nv_bfloat16S2_fS2_fjLj6144ELj1ELj1ELj8ELj16ENS_18Kernel_traits_baseILj6144ES2_S2_fS2_fjLj256EEEEELb0ELb0ELb0ELb1EEEvNS_9FwdParamsE)
        .other          _ZN10layer_norm13ln_fwd_kernelINS_13Kernel_traitsI13__nv_bfloat16S2_fS2_fjLj6144ELj1ELj1ELj8ELj16ENS_18Kernel_traits_baseILj6144ES2_S2_fS2_fjLj256EEEEELb0ELb0ELb0ELb1EEEvNS_9FwdParamsE,@"STO_CUDA_ENTRY STV_DEFAULT"
_ZN10layer_norm13ln_fwd_kernelINS_13Kernel_traitsI13__nv_bfloat16S2_fS2_fjLj6144ELj1ELj1ELj8ELj16ENS_18Kernel_traits_baseILj6144ES2_S2_fS2_fjLj256EEEEELb0ELb0ELb0ELb1EEEvNS_9FwdParamsE:
.text._ZN10layer_norm13ln_fwd_kernelINS_13Kernel_traitsI13__nv_bfloat16S2_fS2_fjLj6144ELj1ELj1ELj8ELj16ENS_18Kernel_traits_baseILj6144ES2_S2_fS2_fjLj256EEEEELb0ELb0ELb0ELb1EEEvNS_9FwdParamsE:
[----:B------:R-:W-:Y:S01]  /*0000*/  LDC R1, c[0x0][0x37c] ;  /* 0x0000df00ff017b82 */ /* 0x000fe20000000800 */
[----:B------:R-:W0:Y:S01]  /*0010*/  LDCU.64 UR4, c[0x0][0x438] ;  /* 0x00008700ff0477ac */ /* 0x000e220008000a00 */
[----:B------:R-:W1:Y:S06]  /*0020*/  S2R R80, SR_TID.X ;  /* 0x0000000000507919 */ /* 0x000e6c0000002100 */
[----:B------:R-:W1:Y:S01]  /*0030*/  LDC.64 R4, c[0x0][0x3d0] ;  /* 0x0000f400ff047b82 */ /* 0x000e620000000a00 */
[----:B------:R-:W2:Y:S01]  /*0040*/  LDCU.64 UR6, c[0x0][0x358] ;  /* 0x00006b00ff0677ac */ /* 0x000ea20008000a00 */
[----:B0-----:R-:W-:-:S04]  /*0050*/  ISETP.NE.U32.AND P0, PT, RZ, UR4, PT ;  /* 0x00000004ff007c0c */ /* 0x001fc8000bf05070 */
[----:B------:R-:W-:Y:S02]  /*0060*/  ISETP.NE.AND.EX P0, PT, RZ, UR5, PT, P0 ;  /* 0x00000005ff007c0c */ /* 0x000fe4000bf05300 */
[----:B------:R-:W0:Y:S01]  /*0070*/  S2UR UR4, SR_CTAID.X ;  /* 0x00000000000479c3 */ /* 0x000e220000002500 */
[----:B------:R-:W3:Y:S10]  /*0080*/  LDCU UR5, c[0x0][0x384] ;  /* 0x00007080ff0577ac */ /* 0x000ef40008000800 */
        /* <DEDUP_REMOVED lines=13> */
[----:B0-----:R-:W-:-:S04]  /*0160*/  MOV R78, UR4 ;  /* 0x00000004004e7c02 */ /* 0x001fc80008000f00 */
[----:B---3--:R-:W-:-:S13]  /*0170*/  ISETP.GE.AND P1, PT, R78, UR5, PT ;  /* 0x000000054e007c0c */ /* 0x008fda000bf26270 */
[----:B--2---:R-:W-:Y:S05]  /*0180*/  @P1 EXIT ;  /* 0x000000000000194d */ /* 0x004fea0003800000 */
[C---:B-----5:R-:W-:Y:S02]  /*0190*/  PRMT R29, R19.reuse, 0x7632, R29 ;  /* 0x00007632131d7816 */ /* 0x060fe4000000001d */
[----:B------:R-:W-:Y:S02]  /*01a0*/  @!P0 CS2R R4, SRZ ;  /* 0x0000000000048805 */ /* 0x000fe4000001ff00 */
[----:B------:R-:W-:Y:S02]  /*01b0*/  SHF.L.U32 R79, R19, 0x10, RZ ;  /* 0x00000010134f7819 */ /* 0x000fe400000006ff */
[----:B------:R-:W-:Y:S02]  /*01c0*/  @!P0 CS2R R54, SRZ ;  /* 0x0000000000368805 */ /* 0x000fe4000001ff00 */
[----:B------:R-:W-:Y:S02]  /*01d0*/  PRMT R32, R16, 0x7632, R32 ;  /* 0x0000763210207816 */ /* 0x000fe40000000020 */
[----:B------:R-:W-:-:S02]  /*01e0*/  @!P0 CS2R R10, SRZ ;  /* 0x00000000000a8805 */ /* 0x000fc4000001ff00 */
[----:B------:R-:W-:Y:S02]  /*01f0*/  SHF.L.U32 R75, R16, 0x10, RZ ;  /* 0x00000010104b7819 */ /* 0x000fe400000006ff */
[----:B------:R-:W-:Y:S02]  /*0200*/  @!P0 CS2R R8, SRZ ;  /* 0x0000000000088805 */ /* 0x000fe4000001ff00 */
[C---:B------:R-:W-:Y:S02]  /*0210*/  PRMT R19, R21.reuse, 0x7632, R19 ;  /* 0x0000763215137816 */ /* 0x040fe40000000013 */
[----:B------:R-:W-:Y:S02]  /*0220*/  @!P0 CS2R R6, SRZ ;  /* 0x0000000000068805 */ /* 0x000fe4000001ff00 */
[----:B------:R-:W-:Y:S02]  /*0230*/  SHF.L.U32 R71, R21, 0x10, RZ ;  /* 0x0000001015477819 */ /* 0x000fe400000006ff */
[----:B------:R-:W-:-:S02]  /*0240*/  @!P0 CS2R R52, SRZ ;  /* 0x0000000000348805 */ /* 0x000fc4000001ff00 */
[C---:B------:R-:W-:Y:S01]  /*0250*/  PRMT R16, R20.reuse, 0x7632, R16 ;  /* 0x0000763214107816 */ /* 0x040fe20000000010 */
[----:B------:R-:W-:Y:S01]  /*0260*/  UPLOP3.LUT UP1, UPT, UPT, UPT, UPT, 0x40, 0x4 ;  /* 0x000000000004789c */ /* 0x000fe20003f2e870 */
[----:B------:R-:W-:Y:S01]  /*0270*/  SHF.L.U32 R72, R20, 0x10, RZ ;  /* 0x0000001014487819 */ /* 0x000fe200000006ff */
[----:B------:R-:W0:Y:S01]  /*0280*/  LDCU UR10, c[0x0][0x388] ;  /* 0x00007100ff0a77ac */ /* 0x000e220008000800 */
[----:B------:R-:W1:Y:S01]  /*0290*/  LDC.64 R20, c[0x0][0x3e0] ;  /* 0x0000f800ff147b82 */ /* 0x000e620000000a00 */
[----:B------:R-:W-:Y:S02]  /*02a0*/  PRMT R12, R23, 0x7632, R12 ;  /* 0x00007632170c7816 */ /* 0x000fe4000000000c */
[C---:B------:R-:W-:Y:S01]  /*02b0*/  PRMT R14, R66.reuse, 0x7632, R14 ;  /* 0x00007632420e7816 */ /* 0x040fe2000000000e */
[----:B------:R-:W2:Y:S01]  /*02c0*/  LDCU.U8 UR12, c[0x0][0x410] ;  /* 0x00008200ff0c77ac */ /* 0x000ea20008000000 */
[----:B------:R-:W-:Y:S02]  /*02d0*/  SHF.L.U32 R70, R66, 0x10, RZ ;  /* 0x0000001042467819 */ /* 0x000fe400000006ff */
[C---:B------:R-:W-:Y:S01]  /*02e0*/  PRMT R24, R4.reuse, 0x7632, R24 ;  /* 0x0000763204187816 */ /* 0x040fe20000000018 */
[----:B------:R-:W3:Y:S01]  /*02f0*/  LDCU UR11, c[0x0][0x400] ;  /* 0x00008000ff0b77ac */ /* 0x000ee20008000800 */
[----:B------:R-:W-:-:S02]  /*0300*/  SHF.L.U32 R57, R4, 0x10, RZ ;  /* 0x0000001004397819 */ /* 0x000fc400000006ff */
[C---:B------:R-:W-:Y:S01]  /*0310*/  PRMT R13, R64.reuse, 0x7632, R13 ;  /* 0x00007632400d7816 */ /* 0x040fe2000000000d */
[----:B------:R-:W4:Y:S01]  /*0320*/  LDCU.64 UR8, c[0x0][0x3a0] ;  /* 0x00007400ff0877ac */ /* 0x000f220008000a00 */
[----:B------:R-:W-:Y:S02]  /*0330*/  SHF.L.U32 R66, R64, 0x10, RZ ;  /* 0x0000001040427819 */ /* 0x000fe400000006ff */
[----:B------:R-:W-:Y:S02]  /*0340*/  PRMT R4, R55, 0x7632, R4 ;  /* 0x0000763237047816 */ /* 0x000fe40000000004 */
[C---:B------:R-:W-:Y:S02]  /*0350*/  PRMT R30, R18.reuse, 0x7632, R30 ;  /* 0x00007632121e7816 */ /* 0x040fe4000000001e */
[----:B------:R-:W-:Y:S02]  /*0360*/  SHF.L.U32 R76, R18, 0x10, RZ ;  /* 0x00000010124c7819 */ /* 0x000fe400000006ff */
[----:B------:R-:W-:-:S02]  /*0370*/  PRMT R31, R17, 0x7632, R31 ;  /* 0x00007632111f7816 */ /* 0x000fc4000000001f */
[----:B------:R-:W-:Y:S02]  /*0380*/  SHF.L.U32 R77, R17, 0x10, RZ ;  /* 0x00000010114d7819 */ /* 0x000fe400000006ff */
[----:B-1----:R-:W-:Y:S02]  /*0390*/  ISETP.NE.U32.AND P1, PT, R20, RZ, PT ;  /* 0x000000ff1400720c */ /* 0x002fe40003f25070 */
[C---:B------:R-:W-:Y:S02]  /*03a0*/  PRMT R25, R11.reuse, 0x7632, R25 ;  /* 0x000076320b197816 */ /* 0x040fe40000000019 */
[----:B------:R-:W-:Y:S02]  /*03b0*/  SHF.L.U32 R64, R11, 0x10, RZ ;  /* 0x000000100b407819 */ /* 0x000fe400000006ff */
[C---:B------:R-:W-:Y:S02]  /*03c0*/  PRMT R26, R10.reuse, 0x7632, R26 ;  /* 0x000076320a1a7816 */ /* 0x040fe4000000001a */
[----:B------:R-:W-:-:S02]  /*03d0*/  SHF.L.U32 R63, R10, 0x10, RZ ;  /* 0x000000100a3f7819 */ /* 0x000fc400000006ff */
[C---:B------:R-:W-:Y:S02]  /*03e0*/  PRMT R27, R9.reuse, 0x7632, R27 ;  /* 0x00007632091b7816 */ /* 0x040fe4000000001b */
[----:B------:R-:W-:Y:S02]  /*03f0*/  SHF.L.U32 R62, R9, 0x10, RZ ;  /* 0x00000010093e7819 */ /* 0x000fe400000006ff */
        /* <DEDUP_REMOVED lines=46> */
[----:B0-234-:R-:W-:-:S07]  /*06e0*/  SHF.L.U32 R0, R24, 0x10, RZ ;  /* 0x0000001018007819 */ /* 0x01dfce00000006ff */
.L_x_6224:
[----:B0-----:R-:W0:Y:S01]  /*06f0*/  @P0 LDC.64 R28, c[0x0][0x3e0] ;  /* 0x0000f800ff1c0b82 */ /* 0x001e220000000a00 */
[----:B------:R-:W-:-:S05]  /*0700*/  IMAD R24, R78, UR10, RZ ;  /* 0x0000000a4e187c24 */ /* 0x000fca000f8e02ff */
[----:B------:R-:W-:Y:S02]  /*0710*/  SHF.R.S32.HI R25, RZ, 0x1f, R24 ;  /* 0x0000001fff197819 */ /* 0x000fe40000011418 */
[----:B------:R-:W1:Y:S02]  /*0720*/  LDC.64 R44, c[0x0][0x390] ;  /* 0x0000e400ff2c7b82 */ /* 0x000e640000000a00 */
[----:B------:R-:W-:-:S04]  /*0730*/  LEA.HI R25, R25, R24, RZ, 0x3 ;  /* 0x0000001819197211 */ /* 0x000fc800078f18ff */
[----:B------:R-:W-:Y:S01]  /*0740*/  LEA.HI.SX32 R83, R25, R80, 0x1d ;  /* 0x0000005019537211 */ /* 0x000fe200078feaff */
[----:B0-----:R-:W-:-:S06]  /*0750*/  @P0 IMAD.WIDE R28, R78, 0x2, R28 ;  /* 0x000000024e1c0825 */ /* 0x001fcc00078e021c */
[----:B------:R-:W2:Y:S01]  /*0760*/  @P0 LDG.E.U16 R28, desc[UR6][R28.64] ;  /* 0x000000061c1c0981 */ /* 0x000ea2000c1e1500 */
[----:B-1----:R-:W-:-:S06]  /*0770*/  IMAD.WIDE.U32 R24, R83, 0x10, R44 ;  /* 0x0000001053187825 */ /* 0x002fcc00078e002c */
[----:B------:R-:W5:Y:S01]  /*0780*/  LDG.E.128 R24, desc[UR6][R24.64] ;  /* 0x0000000618187981 */ /* 0x000f62000c1e1d00 */
[----:B------:R-:W-:Y:S01]  /*0790*/  UISETP.NE.U32.AND UP0, UPT, UR8, URZ, UPT ;  /* 0x000000ff0800728c */ /* 0x000fe2000bf05070 */
[----:B------:R-:W-:-:S03]  /*07a0*/  HFMA2 R82, -RZ, RZ, 1.875, 0 ;  /* 0x3f800000ff527431 */ /* 0x000fc600000001ff */
[----:B------:R-:W-:Y:S01]  /*07b0*/  UISETP.NE.AND.EX UP0, UPT, UR9, URZ, UPT, UP0 ;  /* 0x000000ff0900728c */ /* 0x000fe2000bf05300 */
[----:B--2---:R-:W-:-:S08]  /*07c0*/  @P0 SHF.L.U32 R82, R28, 0x10, RZ ;  /* 0x000000101c520819 */ /* 0x004fd000000006ff */
[----:B------:R-:W-:Y:S05]  /*07d0*/  BRA.U !UP0, `(.L_x_6214) ;  /* 0x0000000108647547 */ /* 0x000fea000b800000 */
[----:B------:R-:W0:Y:S02]  /*07e0*/  LDC.64 R36, c[0x0][0x3a0] ;  /* 0x0000e800ff247b82 */ /* 0x000e240000000a00 */
[----:B0-----:R-:W-:-:S05]  /*07f0*/  IMAD.WIDE.U32 R36, R83, 0x20, R36 ;  /* 0x0000002053247825 */ /* 0x001fca00078e0024 */
[----:B------:R-:W2:Y:S04]  /*0800*/  LDG.E.128 R32, desc[UR6][R36.64] ;  /* 0x0000000624207981 */ /* 0x000ea8000c1e1d00 */
[----:B------:R-:W3:Y:S01]  /*0810*/  LDG.E.128 R28, desc[UR6][R36.64+0x10] ;  /* 0x00001006241c7981 */ /* 0x000ee2000c1e1d00 */
[----:B-----5:R-:W-:Y:S02]  /*0820*/  PRMT R38, R24, 0x7632, R38 ;  /* 0x0000763218267816 */ /* 0x020fe40000000026 */
[----:B------:R-:W-:Y:S02]  /*0830*/  PRMT R40, R25, 0x7632, R40 ;  /* 0x0000763219287816 */ /* 0x000fe40000000028 */
[----:B------:R-:W-:Y:S02]  /*0840*/  PRMT R42, R26, 0x7632, R42 ;  /* 0x000076321a2a7816 */ /* 0x000fe4000000002a */
[----:B------:R-:W-:-:S02]  /*0850*/  PRMT R46, R27, 0x7632, R46 ;  /* 0x000076321b2e7816 */ /* 0x000fc4000000002e */
[----:B------:R-:W-:Y:S02]  /*0860*/  SHF.L.U32 R39, R24, 0x10, RZ ;  /* 0x0000001018277819 */ /* 0x000fe400000006ff */
[----:B------:R-:W-:Y:S02]  /*0870*/  SHF.L.U32 R41, R25, 0x10, RZ ;  /* 0x0000001019297819 */ /* 0x000fe400000006ff */
[----:B------:R-:W-:Y:S02]  /*0880*/  SHF.L.U32 R43, R26, 0x10, RZ ;  /* 0x000000101a2b7819 */ /* 0x000fe400000006ff */
[----:B------:R-:W-:Y:S02]  /*0890*/  SHF.L.U32 R38, R38, 0x10, RZ ;  /* 0x0000001026267819 */ /* 0x000fe400000006ff */
[----:B------:R-:W-:Y:S02]  /*08a0*/  SHF.L.U32 R47, R27, 0x10, RZ ;  /* 0x000000101b2f7819 */ /* 0x000fe400000006ff */
[----:B------:R-:W-:-:S02]  /*08b0*/  SHF.L.U32 R40, R40, 0x10, RZ ;  /* 0x0000001028287819 */ /* 0x000fc400000006ff */
[----:B------:R-:W-:Y:S02]  /*08c0*/  SHF.L.U32 R42, R42, 0x10, RZ ;  /* 0x000000102a2a7819 */ /* 0x000fe400000006ff */
[----:B------:R-:W-:Y:S01]  /*08d0*/  SHF.L.U32 R46, R46, 0x10, RZ ;  /* 0x000000102e2e7819 */ /* 0x000fe200000006ff */
[-C--:B--2---:R-:W-:Y:S01]  /*08e0*/  FFMA.FTZ R24, R39, R82.reuse, R32 ;  /* 0x0000005227187223 */ /* 0x084fe20000010020 */
[-C--:B------:R-:W-:Y:S01]  /*08f0*/  FFMA.FTZ R25, R38, R82.reuse, R33 ;  /* 0x0000005226197223 */ /* 0x080fe20000010021 */
[-C--:B------:R-:W-:Y:S01]  /*0900*/  FFMA.FTZ R26, R41, R82.reuse, R34 ;  /* 0x00000052291a7223 */ /* 0x080fe20000010022 */
[-C--:B------:R-:W-:Y:S01]  /*0910*/  FFMA.FTZ R27, R40, R82.reuse, R35 ;  /* 0x00000052281b7223 */ /* 0x080fe20000010023 */
[-C--:B---3--:R-:W-:Y:S01]  /*0920*/  FFMA.FTZ R28, R43, R82.reuse, R28 ;  /* 0x000000522b1c7223 */ /* 0x088fe2000001001c */
[-C--:B------:R-:W-:Y:S01]  /*0930*/  FFMA.FTZ R29, R42, R82.reuse, R29 ;  /* 0x000000522a1d7223 */ /* 0x080fe2000001001d */
[-C--:B------:R-:W-:Y:S01]  /*0940*/  FFMA.FTZ R30, R47, R82.reuse, R30 ;  /* 0x000000522f1e7223 */ /* 0x080fe2000001001e */
[----:B------:R-:W-:Y:S01]  /*0950*/  FFMA.FTZ R31, R46, R82, R31 ;  /* 0x000000522e1f7223 */ /* 0x000fe2000001001f */
[----:B------:R-:W-:Y:S06]  /*0960*/  BRA `(.L_x_6215) ;  /* 0x0000000000507947 */ /* 0x000fec0003800000 */
.L_x_6214:
[C---:B-----5:R-:W-:Y:S02]  /*0970*/  PRMT R28, R24.reuse, 0x7632, R28 ;  /* 0x00007632181c7816 */ /* 0x060fe4000000001c */
[----:B------:R-:W-:Y:S02]  /*0980*/  SHF.L.U32 R29, R24, 0x10, RZ ;  /* 0x00000010181d7819 */ /* 0x000fe400000006ff */
[C---:B------:R-:W-:Y:S02]  /*0990*/  PRMT R30, R26.reuse, 0x7632, R30 ;  /* 0x000076321a1e7816 */ /* 0x040fe4000000001e */
[----:B------:R-:W-:Y:S02]  /*09a0*/  SHF.L.U32 R33, R26, 0x10, RZ ;  /* 0x000000101a217819 */ /* 0x000fe400000006ff */
[----:B------:R-:W-:Y:S02]  /*09b0*/  PRMT R24, R25, 0x7632, R24 ;  /* 0x0000763219187816 */ /* 0x000fe40000000018 */
[----:B------:R-:W-:-:S02]  /*09c0*/  PRMT R26, R27, 0x7632, R26 ;  /* 0x000076321b1a7816 */ /* 0x000fc4000000001a */
        /* <DEDUP_REMOVED lines=14> */
.L_x_6215:
[----:B------:R-:W0:Y:S01]  /*0ab0*/  LDC.64 R68, c[0x0][0x3a8] ;  /* 0x0000ea00ff447b82 */ /* 0x000e220000000a00 */
[----:B------:R-:W-:-:S05]  /*0ac0*/  IADD3 R85, PT, PT, R83, 0x100, RZ ;  /* 0x0000010053557810 */ /* 0x000fca0007ffe0ff */
[----:B------:R-:W-:-:S04]  /*0ad0*/  IMAD.WIDE.U32 R32, R85, 0x10, R44 ;  /* 0x0000001055207825 */ /* 0x000fc800078e002c */
[----:B0-----:R-:W-:-:S05]  /*0ae0*/  IMAD.WIDE.U32 R36, R83, 0x20, R68 ;  /* 0x0000002053247825 */ /* 0x001fca00078e0044 */
[----:B------:R0:W-:Y:S04]  /*0af0*/  STG.E.128 desc[UR6][R36.64], R24 ;  /* 0x0000001824007986 */ /* 0x0001e8000c101d06 */
[----:B------:R0:W-:Y:S04]  /*0b00*/  STG.E.128 desc[UR6][R36.64+0x10], R28 ;  /* 0x0000101c24007986 */ /* 0x0001e8000c101d06 */
[----:B------:R-:W5:Y:S01]  /*0b10*/  LDG.E.128 R32, desc[UR6][R32.64] ;  /* 0x0000000620207981 */ /* 0x000f62000c1e1d00 */
[----:B------:R-:W-:Y:S05]  /*0b20*/  BRA.U !UP0, `(.L_x_6216) ;  /* 0x0000000108647547 */ /* 0x000fea000b800000 */
[----:B------:R-:W1:Y:S02]  /*0b30*/  LDC.64 R46, c[0x0][0x3a0] ;  /* 0x0000e800ff2e7b82 */ /* 0x000e640000000a00 */
[----:B-1----:R-:W-:-:S05]  /*0b40*/  IMAD.WIDE.U32 R46, R85, 0x20, R46 ;  /* 0x00000020552e7825 */ /* 0x002fca00078e002e */
[----:B------:R-:W2:Y:S04]  /*0b50*/  LDG.E.128 R40, desc[UR6][R46.64] ;  /* 0x000000062e287981 */ /* 0x000ea8000c1e1d00 */
[----:B0-----:R-:W3:Y:S01]  /*0b60*/  LDG.E.128 R36, desc[UR6][R46.64+0x10] ;  /* 0x000010062e247981 */ /* 0x001ee2000c1e1d00 */
        /* <DEDUP_REMOVED lines=21> */
.L_x_6216:
[C---:B0----5:R-:W-:Y:S02]  /*0cc0*/  PRMT R36, R32.reuse, 0x7632, R36 ;  /* 0x0000763220247816 */ /* 0x061fe40000000024 */
        /* <DEDUP_REMOVED lines=19> */
.L_x_6217:
[----:B------:R-:W-:Y:S01]  /*0e00*/  IADD3 R87, PT, PT, R83, 0x200, RZ ;  /* 0x0000020053577810 */ /* 0x000fe20007ffe0ff */
[----:B------:R-:W-:-:S04]  /*0e10*/  IMAD.WIDE.U32 R46, R85, 0x20, R68 ;  /* 0x00000020552e7825 */ /* 0x000fc800078e0044 */
[----:B------:R-:W-:Y:S01]  /*0e20*/  IMAD.WIDE.U32 R40, R87, 0x10, R44 ;  /* 0x0000001057287825 */ /* 0x000fe200078e002c */
[----:B------:R0:W-:Y:S04]  /*0e30*/  STG.E.128 desc[UR6][R46.64], R32 ;  /* 0x000000202e007986 */ /* 0x0001e8000c101d06 */
[----:B------:R0:W-:Y:S04]  /*0e40*/  STG.E.128 desc[UR6][R46.64+0x10], R36 ;  /* 0x000010242e007986 */ /* 0x0001e8000c101d06 */
[----:B------:R-:W5:Y:S01]  /*0e50*/  LDG.E.128 R40, desc[UR6][R40.64] ;  /* 0x0000000628287981 */ /* 0x000f62000c1e1d00 */
[----:B------:R-:W-:Y:S05]  /*0e60*/  BRA.U !UP0, `(.L_x_6218) ;  /* 0x0000000108647547 */ /* 0x000fea000b800000 */
[----:B------:R-:W1:Y:S02]  /*0e70*/  LDC.64 R80, c[0x0][0x3a0] ;  /* 0x0000e800ff507b82 */ /* 0x000e640000000a00 */
[----:B-1----:R-:W-:-:S05]  /*0e80*/  IMAD.WIDE.U32 R80, R87, 0x20, R80 ;  /* 0x0000002057507825 */ /* 0x002fca00078e0050 */
[----:B------:R-:W2:Y:S04]  /*0e90*/  LDG.E.128 R48, desc[UR6][R80.64] ;  /* 0x0000000650307981 */ /* 0x000ea8000c1e1d00 */
[----:B0-----:R0:W3:Y:S01]  /*0ea0*/  LDG.E.128 R44, desc[UR6][R80.64+0x10] ;  /* 0x00001006502c7981 */ /* 0x0010e2000c1e1d00 */
        /* <DEDUP_REMOVED lines=15> */
[-C--:B------:R-:W-:Y:S01]  /*0fa0*/  FFMA.FTZ R51, R84, R82.reuse, R51 ;  /* 0x0000005254337223 */ /* 0x080fe20000010033 */
[-C--:B---3--:R-:W-:Y:S01]  /*0fb0*/  FFMA.FTZ R46, R43, R82.reuse, R46 ;  /* 0x000000522b2e7223 */ /* 0x088fe2000001002e */
[-C--:B------:R-:W-:Y:S01]  /*0fc0*/  FFMA.FTZ R44, R41, R82.reuse, R44 ;  /* 0x00000052292c7223 */ /* 0x080fe2000001002c */
[-C--:B------:R-:W-:Y:S01]  /*0fd0*/  FFMA.FTZ R47, R80, R82.reuse, R47 ;  /* 0x00000052502f7223 */ /* 0x080fe2000001002f */
[----:B------:R-:W-:Y:S01]  /*0fe0*/  FFMA.FTZ R45, R40, R82, R45 ;  /* 0x00000052282d7223 */ /* 0x000fe2000001002d */
[----:B------:R-:W-:Y:S06]  /*0ff0*/  BRA `(.L_x_6219) ;  /* 0x0000000000507947 */ /* 0x000fec0003800000 */
.L_x_6218:
[C---:B-----5:R-:W-:Y:S02]  /*1000*/  PRMT R44, R40.reuse, 0x7632, R44 ;  /* 0x00007632282c7816 */ /* 0x060fe4000000002c */
[----:B------:R-:W-:Y:S02]  /*1010*/  SHF.L.U32 R45, R40, 0x10, RZ ;  /* 0x00000010282d7819 */ /* 0x000fe400000006ff */
[C---:B0-----:R-:W-:Y:S02]  /*1020*/  PRMT R46, R42.reuse, 0x7632, R46 ;  /* 0x000076322a2e7816 */ /* 0x041fe4000000002e */
[----:B------:R-:W-:Y:S01]  /*1030*/  SHF.L.U32 R47, R42, 0x10, RZ ;  /* 0x000000102a2f7819 */ /* 0x000fe200000006ff */
[----:B------:R-:W-:Y:S01]  /*1040*/  FMUL.FTZ R48, R45, R82 ;  /* 0x000000522d307220 */ /* 0x000fe20000410000 */
        /* <DEDUP_REMOVED lines=14> */
[----:B------:R-:W-:-:S07]  /*1130*/  FMUL.FTZ R47, R89, R82 ;  /* 0x00000052592f7220 */ /* 0x000fce0000410000 */
.L_x_6219:
[----:B------:R-:W-:Y:S01]  /*1140*/  FADD.FTZ R40, RZ, R24 ;  /* 0x00000018ff287221 */ /* 0x000fe20000010000 */
[----:B------:R-:W-:Y:S01]  /*1150*/  IMAD.WIDE.U32 R68, R87, 0x20, R68 ;  /* 0x0000002057447825 */ /* 0x000fe200078e0044 */
[----:B------:R-:W-:Y:S03]  /*1160*/  BSSY.RECONVERGENT B0, `(.L_x_6220) ;  /* 0x0000069000007945 */ /* 0x000fe60003800200 */
[----:B------:R-:W-:Y:S01]  /*1170*/  FADD.FTZ R41, R40, R25 ;  /* 0x0000001928297221 */ /* 0x000fe20000010000 */
[----:B------:R-:W-:Y:S03]  /*1180*/  STG.E.128 desc[UR6][R68.64], R48 ;  /* 0x0000003044007986 */ /* 0x000fe6000c101d06 */
        /* <DEDUP_REMOVED lines=102> */
.L_x_6221:
[----:B------:R-:W-:Y:S05]  /*17f0*/  BSYNC.RECONVERGENT B0 ;  /* 0x0000000000007941 */ /* 0x000fea0003800200 */
.L_x_6220:
[----:B0-----:R-:W-:Y:S01]  /*1800*/  LOP3.LUT R40, R80, 0x1f, RZ, 0xc0, !PT ;  /* 0x0000001f50287812 */ /* 0x001fe200078ec0ff */
[----:B------:R-:W-:Y:S01]  /*1810*/  BAR.SYNC.DEFER_BLOCKING 0x0 ;  /* 0x0000000000007b1d */ /* 0x000fe20000010000 */
[----:B------:R-:W-:Y:S02]  /*1820*/  MOV R42, RZ ;  /* 0x000000ff002a7202 */ /* 0x000fe40000000f00 */
[----:B------:R-:W-:Y:S02]  /*1830*/  ISETP.GT.U32.AND P1, PT, R40, 0x7, PT ;  /* 0x000000072800780c */ /* 0x000fe40003f24070 */
[----:B------:R-:W-:Y:S01]  /*1840*/  CS2R R40, SRZ ;  /* 0x0000000000287805 */ /* 0x000fe2000001ff00 */
[----:B------:R-:W-:Y:S10]  /*1850*/  BSSY.RECONVERGENT B0, `(.L_x_6222) ;  /* 0x000000a000007945 */ /* 0x000ff40003800200 */
        /* <DEDUP_REMOVED lines=9> */
.L_x_6223:
[----:B------:R-:W-:Y:S05]  /*18f0*/  BSYNC.RECONVERGENT B0 ;  /* 0x0000000000007941 */ /* 0x000fea0003800200 */
.L_x_6222:
[----:B------:R-:W1:Y:S01]  /*1900*/  SHFL.DOWN PT, R43, R42, 0x4, 0x1f ;  /* 0x08801f002a2b7f89 */ /* 0x000e6200000e0000 */
[----:B------:R-:W-:Y:S01]  /*1910*/  ISETP.NE.AND P1, PT, RZ, UR12, PT ;  /* 0x0000000cff007c0c */ /* 0x000fe2000bf25270 */
[----:B------:R-:W-:Y:S02]  /*1920*/  UPLOP3.LUT UP1, UPT, UPT, UPT, UP1, 0x40, 0x4 ;  /* 0x000000000004789c */ /* 0x000fe40003f2e810 */
        /* <DEDUP_REMOVED lines=39> */
[----:B0-----:R-:W-:Y:S01]  /*1ba0*/  FMUL.FTZ R68, R89, R84 ;  /* 0x0000005459447220 */ /* 0x001fe20000410000 */
[----:B------:R-:W-:-:S03]  /*1bb0*/  FADD.FTZ R89, R40, -R89 ;  /* 0x8000005928597221 */ /* 0x000fc60000010000 */
[----:B------:R-:W-:Y:S01]  /*1bc0*/  FFMA.FTZ R82, R43, R40, R68 ;  /* 0x000000282b527223 */ /* 0x000fe20000010044 */
[----:B------:R-:W-:-:S03]  /*1bd0*/  FMUL.FTZ R68, R89, R89 ;  /* 0x0000005959447220 */ /* 0x000fc60000410000 */
[----:B-1----:R-:W-:Y:S01]  /*1be0*/  FMUL.FTZ R69, R81, R82 ;  /* 0x0000005251457220 */ /* 0x002fe20000410000 */
[----:B------:R-:W-:Y:S01]  /*1bf0*/  FMUL.FTZ R68, R43, R68 ;  /* 0x000000442b447220 */ /* 0x000fe20000410000 */
[----:B--2---:R-:W-:-:S03]  /*1c00*/  FADD.FTZ R42, R41, R42 ;  /* 0x0000002a292a7221 */ /* 0x004fc60000010000 */
[----:B------:R-:W-:Y:S01]  /*1c10*/  FMUL.FTZ R68, R68, R84 ;  /* 0x0000005444447220 */ /* 0x000fe20000410000 */
[----:B------:R-:W0:Y:S03]  /*1c20*/  SHFL.IDX PT, R69, R69, RZ, 0x1f ;  /* 0x00001fff45457589 */ /* 0x000e2600000e0000 */
[----:B------:R-:W-:Y:S02]  /*1c30*/  FFMA.FTZ R42, R81, R68, R42 ;  /* 0x00000044512a7223 */ /* 0x000fe4000001002a */
[----:B------:R-:W1:Y:S03]  /*1c40*/  LDC R68, c[0x0][0x448] ;  /* 0x00011200ff447b82 */ /* 0x000e660000000800 */
[----:B------:R-:W1:Y:S01]  /*1c50*/  SHFL.IDX PT, R81, R42, RZ, 0x1f ;  /* 0x00001fff2a517589 */ /* 0x000e6200000e0000 */
[C---:B0-----:R-:W-:Y:S01]  /*1c60*/  FMUL.FTZ R40, R69.reuse, R69 ;  /* 0x0000004545287220 */ /* 0x041fe20000410000 */
[----:B------:R-:W-:-:S04]  /*1c70*/  FSEL R43, R69, RZ, !P1 ;  /* 0x000000ff452b7208 */ /* 0x000fc80004800000 */
[----:B------:R-:W-:Y:S01]  /*1c80*/  FSEL R41, R40, RZ, P1 ;  /* 0x000000ff28297208 */ /* 0x000fe20000800000 */
[C---:B------:R-:W-:Y:S01]  /*1c90*/  FADD.FTZ R96, -R43.reuse, R24 ;  /* 0x000000182b607221 */ /* 0x040fe20000010100 */
        /* <DEDUP_REMOVED lines=9> */
[----:B------:R-:W1:Y:S01]  /*1d30*/  MUFU.RSQ R81, R41 ;  /* 0x0000002900517308 */ /* 0x000e620000001400 */
[----:B------:R-:W-:Y:S01]  /*1d40*/  ISETP.NE.AND P1, PT, R80, RZ, PT ;  /* 0x000000ff5000720c */ /* 0x000fe20003f25270 */
        /* <DEDUP_REMOVED lines=32> */
[----:B------:R-:W-:-:S04]  /*1f50*/  IMAD.WIDE.U32 R38, R85, 0x10, R24 ;  /* 0x0000001055267825 */ /* 0x000fc800078e0018 */
[C---:B------:R-:W-:Y:S01]  /*1f60*/  FADD.FTZ R68, -R43.reuse, R51 ;  /* 0x000000332b447221 */ /* 0x040fe20000010100 */
[----:B------:R-:W-:Y:S01]  /*1f70*/  FADD.FTZ R108, -R43, R47 ;  /* 0x0000002f2b6c7221 */ /* 0x000fe20000010100 */
[----:B------:R-:W-:Y:S01]  /*1f80*/  F2FP.BF16.F32.PACK_AB R27, R42, R27 ;  /* 0x0000001b2a1b723e */ /* 0x000fe200000010ff */
[----:B------:R-:W-:Y:S01]  /*1f90*/  IMAD.WIDE.U32 R44, R87, 0x10, R24 ;  /* 0x00000010572c7825 */ /* 0x000fe200078e0018 */
[----:B------:R-:W-:-:S03]  /*1fa0*/  F2FP.BF16.F32.PACK_AB R25, R32, R31 ;  /* 0x0000001f2019723e */ /* 0x000fc600000010ff */
[C---:B------:R-:W-:Y:S01]  /*1fb0*/  FMUL.FTZ R30, R81.reuse, R30 ;  /* 0x0000001e511e7220 */ /* 0x040fe20000410000 */
[----:B------:R-:W-:Y:S01]  /*1fc0*/  F2FP.BF16.F32.PACK_AB R24, R98, R29 ;  /* 0x0000001d6218723e */ /* 0x000fe200000010ff */
[C---:B------:R-:W-:Y:S01]  /*1fd0*/  FMUL.FTZ R41, R81.reuse, R40 ;  /* 0x0000002851297220 */ /* 0x040fe20000410000 */
[----:B------:R-:W0:Y:S01]  /*1fe0*/  @!P1 LDC.64 R42, c[0x0][0x3c0] ;  /* 0x0000f000ff2a9b82 */ /* 0x000e220000000a00 */
[C---:B------:R-:W-:Y:S01]  /*1ff0*/  FMUL.FTZ R29, R81.reuse, R92 ;  /* 0x0000005c511d7220 */ /* 0x040fe20000410000 */
[C---:B------:R-:W-:Y:S01]  /*2000*/  FMUL.FTZ R31, R81.reuse, R86 ;  /* 0x00000056511f7220 */ /* 0x040fe20000410000 */
[C---:B------:R-:W-:Y:S01]  /*2010*/  FMUL.FTZ R88, R81.reuse, R88 ;  /* 0x0000005851587220 */ /* 0x040fe20000410000 */
[----:B------:R-:W-:Y:S01]  /*2020*/  FMUL.FTZ R94, R81, R94 ;  /* 0x0000005e515e7220 */ /* 0x000fe20000410000 */
[----:B------:R-:W-:Y:S01]  /*2030*/  F2FP.BF16.F32.PACK_AB R26, R35, R26 ;  /* 0x0000001a231a723e */ /* 0x000fe200000010ff */
[----:B------:R-:W-:Y:S01]  /*2040*/  FMUL.FTZ R49, R81, R46 ;  /* 0x0000002e51317220 */ /* 0x000fe20000410000 */
[----:B------:R-:W-:Y:S01]  /*2050*/  FFMA.FTZ R35, R30, R16, R5 ;  /* 0x000000101e237223 */ /* 0x000fe20000010005 */
[----:B------:R-:W1:Y:S01]  /*2060*/  @!P1 LDC.64 R32, c[0x0][0x3c8] ;  /* 0x0000f200ff209b82 */ /* 0x000e620000000a00 */
[----:B------:R-:W-:Y:S01]  /*2070*/  FFMA.FTZ R46, R41, R73, R64 ;  /* 0x00000049292e7223 */ /* 0x000fe20000010040 */
[----:B------:R-:W-:Y:S01]  /*2080*/  FFMA.FTZ R29, R29, R71, R62 ;  /* 0x000000471d1d7223 */ /* 0x000fe2000001003e */
[----:B------:R-:W-:Y:S01]  /*2090*/  FFMA.FTZ R30, R88, R74, R63 ;  /* 0x0000004a581e7223 */ /* 0x000fe2000001003f */
[----:B------:R-:W-:Y:S01]  /*20a0*/  FFMA.FTZ R41, R94, R18, R7 ;  /* 0x000000125e297223 */ /* 0x000fe20000010007 */
[----:B------:R-:W-:Y:S01]  /*20b0*/  FFMA.FTZ R40, R31, R19, R6 ;  /* 0x000000131f287223 */ /* 0x000fe20000010006 */
[C---:B------:R-:W-:Y:S01]  /*20c0*/  FMUL.FTZ R28, R81.reuse, R28 ;  /* 0x0000001c511c7220 */ /* 0x040fe20000410000 */
[C---:B------:R-:W-:Y:S01]  /*20d0*/  FMUL.FTZ R51, R81.reuse, R108 ;  /* 0x0000006c51337220 */ /* 0x040fe20000410000 */
[----:B------:R-:W-:Y:S01]  /*20e0*/  FMUL.FTZ R47, R81, R90 ;  /* 0x0000005a512f7220 */ /* 0x000fe20000410000 */
[----:B------:R-:W-:Y:S01]  /*20f0*/  F2FP.BF16.F32.PACK_AB R30, R41, R30 ;  /* 0x0000001e291e723e */ /* 0x000fe200000010ff */
[----:B------:R-:W-:Y:S01]  /*2100*/  FFMA.FTZ R28, R28, R72, R61 ;  /* 0x000000481c1c7223 */ /* 0x000fe2000001003d */
[----:B------:R-:W-:Y:S01]  /*2110*/  F2FP.BF16.F32.PACK_AB R29, R40, R29 ;  /* 0x0000001d281d723e */ /* 0x000fe200000010ff */
[----:B------:R-:W-:Y:S01]  /*2120*/  FFMA.FTZ R49, R49, R67, R60 ;  /* 0x0000004331317223 */ /* 0x000fe2000001003c */
[----:B------:R-:W2:Y:S01]  /*2130*/  LDC.64 R40, c[0x0][0x380] ;  /* 0x0000e000ff287b82 */ /* 0x000ea20000000a00 */
[----:B------:R-:W-:Y:S01]  /*2140*/  FFMA.FTZ R86, R51, R17, R4 ;  /* 0x0000001133567223 */ /* 0x000fe20000010004 */
[----:B------:R-:W-:Y:S01]  /*2150*/  FFMA.FTZ R47, R47, R21, R8 ;  /* 0x000000152f2f7223 */ /* 0x000fe20000010008 */
[----:B------:R-:W-:Y:S01]  /*2160*/  F2FP.BF16.F32.PACK_AB R28, R35, R28 ;  /* 0x0000001c231c723e */ /* 0x000fe200000010ff */
[C---:B------:R-:W-:Y:S01]  /*2170*/  FMUL.FTZ R48, R81.reuse, R48 ;  /* 0x0000003051307220 */ /* 0x040fe20000410000 */
[C---:B------:R-:W-:Y:S01]  /*2180*/  FMUL.FTZ R51, R81.reuse, R68 ;  /* 0x0000004451337220 */ /* 0x040fe20000410000 */
[----:B------:R-:W-:Y:S01]  /*2190*/  F2FP.BF16.F32.PACK_AB R35, R86, R49 ;  /* 0x000000315623723e */ /* 0x000fe200000010ff */
[----:B------:R-:W-:Y:S01]  /*21a0*/  FMUL.FTZ R49, R81, R50 ;  /* 0x0000003251317220 */ /* 0x000fe20000410000 */
[----:B------:R-:W-:Y:S01]  /*21b0*/  F2FP.BF16.F32.PACK_AB R31, R47, R46 ;  /* 0x0000002e2f1f723e */ /* 0x000fe200000010ff */
        /* <DEDUP_REMOVED lines=23> */
.L_x_6225:
        /* <DEDUP_REMOVED lines=13> */
.L_x_20952:


//--------------------- .text._ZN10layer_norm13ln_fwd_kernelINS_13Kernel_traitsI13__nv_bfloat16S2_fS2_fjLj6144ELj1ELj1ELj8ELj16ENS_18Kernel_traits_baseILj6144ES2_S2_fS2_fjLj256EEEEELb0ELb0ELb1ELb0EEEvNS_9FwdParamsE --------------------------
	.section	.text._ZN10layer_norm13ln_fwd_kernelINS_13Kernel_traitsI13__nv_bfloat16S2_fS2_fjLj6144ELj1ELj1ELj8ELj16ENS_18Kernel_traits_baseILj6144ES2_S2_fS2_fjLj256EEEEELb0ELb0ELb1ELb0EEEvNS_9FwdParamsE,"ax",@progbits
	.align	128
        .global         _ZN10layer_norm13ln_fwd_kernelINS_13Kernel_traitsI13__nv_bfloat16S2_fS2_fjLj6144ELj1ELj1ELj8ELj16ENS_18Kernel_traits_baseILj6144ES2_S2_fS2_fjLj256EEEEELb0ELb0ELb1ELb0EEEvNS_9FwdParamsE
        .type           _ZN10layer_norm13ln_fwd_kernelINS_13Kernel_traitsI13__nv_bfloat16S2_fS2_fjLj6144ELj1ELj1ELj8ELj16ENS_18Kernel_traits_baseILj6144ES2_S2_fS2_fjLj256EEEEELb0ELb0ELb1ELb0EEEvNS_9FwdParamsE,@function
        .size           _ZN10layer_norm13ln_fwd_kernelINS_13Kernel_traitsI13__nv_bfloat16S2_fS2_fjLj6144ELj1ELj1ELj8ELj16ENS_18Kernel_traits_baseILj6144ES2_S2_fS2_fjLj256EEEEELb0ELb0ELb1ELb0EEEvNS_9FwdParamsE,(.L_x_20953 - _ZN10layer_norm13ln_fwd_kernelINS_13Kernel_traitsI13__nv_bfloat16S2_fS2_fjLj6144ELj1ELj1ELj8ELj16ENS_18Kernel_traits_baseILj6144ES2_S2_fS2_fjLj256EEEEELb0ELb0ELb1ELb0EEEvNS_9FwdParamsE)
        .other          _ZN10layer_norm13ln_fwd_kernelINS_13Kernel_traitsI13__nv_bfloat16S2_fS2_fjLj6144ELj1ELj1ELj8ELj16ENS_18Kernel_traits_baseILj6144ES2_S2_fS2_fjLj256EEEEELb0ELb0ELb1ELb0EEEvNS_9FwdParamsE,@"STO_CUDA_ENTRY STV_DEFAULT"
_ZN10layer_norm13ln_fwd_kernelINS_13Kernel_traitsI13__nv_bfloat16S2_fS2_fjLj6144ELj1ELj1ELj8ELj16ENS_18Kernel_traits_baseILj6144ES2_S2_fS2_fjLj256EEEEELb0ELb0ELb1ELb0EEEvNS_9FwdParamsE:
.text._ZN10layer_norm13ln_fwd_kernelINS_13Kernel_traitsI13__nv_bfloat16S2_fS2_fjLj6144ELj1ELj1ELj8ELj16ENS_18Kernel_traits_baseILj6144ES2_S2_fS2_fjLj256EEEEELb0ELb0ELb1ELb0EEEvNS_9FwdParamsE:
        /* <DEDUP_REMOVED lines=42> */
.L_x_6227:
        /* <DEDUP_REMOVED lines=23> */
.L_x_6228:
[----:B------:R-:W-:Y:S05]  /*0410*/  BSYNC.RECONVERGENT B0 ;  /* 0x0000000000007941 */ /* 0x000fea0003800200 */
.L_x_6226:
[----:B------:R-:W0:Y:S02]  /*0420*/  LDCU UR4, c[0x0][0x384] ;  /* 0x00007080ff0477ac */ /* 0x000e240008000800 */
[----:B0-----:R-:W-:-:S13]  /*0430*/  ISETP.GE.AND P0, PT, R71, UR4, PT ;  /* 0x0000000447007c0c */ /* 0x001fda000bf06270 */
[----:B------:R-:W-:Y:S05]  /*0440*/  @P0 EXIT ;  /* 0x000000000000094d */ /* 0x000fea0003800000 */
[----:B------:R-:W-:Y:S01]  /*0450*/  SHF.R.S32.HI R32, RZ, 0x3, R32 ;  /* 0x00000003ff207819 */ /* 0x000fe20000011420 */
[----:B------:R-:W-:Y:S01]  /*0460*/  UPLOP3.LUT UP1, UPT, UPT, UPT, UPT, 0x40, 0x4 ;  /* 0x000000000004789c */ /* 0x000fe20003f2e870 */
[----:B------:R-:W-:Y:S01]  /*0470*/  SHF.L.U32 R2, R33, 0x5, RZ ;  /* 0x0000000521027819 */ /* 0x000fe200000006ff */
[----:B------:R-:W0:Y:S01]  /*0480*/  LDCU.U8 UR10, c[0x0][0x410] ;  /* 0x00008200ff0a77ac */ /* 0x000e220008000000 */
[----:B------:R-:W-:Y:S02]  /*0490*/  LOP3.LUT R3, R32, 0xff, RZ, 0xc0, !PT ;  /* 0x000000ff20037812 */ /* 0x000fe400078ec0ff */
[----:B------:R-:W-:Y:S01]  /*04a0*/  LOP3.LUT R2, R2, 0x3e0, RZ, 0xc0, !PT ;  /* 0x000003e002027812 */ /* 0x000fe200078ec0ff */
[----:B------:R-:W1:Y:S01]  /*04b0*/  LDCU UR11, c[0x0][0x400] ;  /* 0x00008000ff0b77ac */ /* 0x000e620008000800 */
[C---:B------:R-:W-:Y:S02]  /*04c0*/  VIADDMNMX R0, R3.reuse, -R0, RZ, !PT ;  /* 0x8000000003007246 */ /* 0x040fe400078001ff */
[----:B------:R-:W-:Y:S01]  /*04d0*/  VIADDMNMX R2, R3, -R2, RZ, !PT ;  /* 0x8000000203027246 */ /* 0x000fe200078001ff */
[----:B------:R-:W2:Y:S01]  /*04e0*/  LDCU.64 UR8, c[0x0][0x3a0] ;  /* 0x00007400ff0877ac */ /* 0x000ea20008000a00 */
[----:B------:R-:W-:-:S02]  /*04f0*/  LOP3.LUT R32, R32, 0xffffff00, RZ, 0xc0, !PT ;  /* 0xffffff0020207812 */ /* 0x000fc400078ec0ff */
[----:B------:R-:W-:Y:S02]  /*0500*/  VIMNMX R3, PT, PT, R0, 0x20, PT ;  /* 0x0000002000037848 */ /* 0x000fe40003fe0100 */
[----:B------:R-:W-:Y:S02]  /*0510*/  VIMNMX R69, PT, PT, R2, 0x20, PT ;  /* 0x0000002002457848 */ /* 0x000fe40003fe0100 */
[-C--:B------:R-:W-:Y:S02]  /*0520*/  LEA R3, R3, R32.reuse, 0x3 ;  /* 0x0000002003037211 */ /* 0x080fe400078e18ff */
[----:B------:R-:W-:Y:S02]  /*0530*/  LEA R69, R69, R32, 0x3 ;  /* 0x0000002045457211 */ /* 0x000fe400078e18ff */
[----:B------:R-:W-:Y:S02]  /*0540*/  I2FP.F32.U32 R68, R3 ;  /* 0x0000000300447245 */ /* 0x000fe40000201000 */
[----:B-----5:R-:W-:-:S02]  /*0550*/  PRMT R87, R27, 0x7632, R87 ;  /* 0x000076321b577816 */ /* 0x020fc40000000057 */
[----:B------:R-:W-:Y:S02]  /*0560*/  PRMT R86, R23, 0x7632, R86 ;  /* 0x0000763217567816 */ /* 0x000fe40000000056 */
[----:B------:R-:W3:Y:S01]  /*0570*/  MUFU.RCP R68, R68 ;  /* 0x0000004400447308 */ /* 0x000ee20000001000 */
        /* <DEDUP_REMOVED lines=21> */
[----:B0123--:R-:W-:-:S07]  /*06d0*/  PRMT R74, R4, 0x7632, R74 ;  /* 0x00007632044a7816 */ /* 0x00ffce000000004a */
.L_x_6254:
[----:B------:R-:W0:Y:S08]  /*06e0*/  LDC.64 R72, c[0x0][0x3f0] ;  /* 0x0000fc00ff487b82 */ /* 0x000e300000000a00 */
[----:B------:R-:W1:Y:S08]  /*06f0*/  LDC.64 R88, c[0x0][0x3f8] ;  /* 0x0000fe00ff587b82 */ /* 0x000e700000000a00 */
[----:B------:R-:W2:Y:S01]  /*0700*/  LDC R58, c[0x0][0x388] ;  /* 0x0000e200ff3a7b82 */ /* 0x000ea20000000800 */
[----:B0-----:R-:W-:-:S05]  /*0710*/  IMAD.WIDE R72, R71, 0x4, R72 ;  /* 0x0000000447487825 */ /* 0x001fca00078e0248 */
[----:B------:R-:W3:Y:S01]  /*0720*/  LDG.E R0, desc[UR6][R72.64] ;  /* 0x0000000648007981 */ /* 0x000ee2000c1e1900 */
[----:B-1----:R-:W-:-:S05]  /*0730*/  IMAD.WIDE R88, R71, 0x4, R88 ;  /* 0x0000000447587825 */ /* 0x002fca00078e0258 */
[----:B------:R0:W5:Y:S01]  /*0740*/  LDG.E R56, desc[UR6][R88.64] ;  /* 0x0000000658387981 */ /* 0x000162000c1e1900 */
[----:B------:R-:W-:Y:S01]  /*0750*/  ISETP.GE.U32.AND P0, PT, R70, 0x100, PT ;  /* 0x000001004600780c */ /* 0x000fe20003f06070 */
[----:B------:R-:W-:Y:S01]  /*0760*/  BSSY.RECONVERGENT B0, `(.L_x_6229) ;  /* 0x0000061000007945 */ /* 0x000fe20003800200 */
[----:B--2---:R-:W-:Y:S01]  /*0770*/  IMAD R59, R71, R58, RZ ;  /* 0x0000003a473b7224 */ /* 0x004fe200078e02ff */
[----:B------:R-:W1:Y:S04]  /*0780*/  S2R R57, SR_TID.X ;  /* 0x0000000000397919 */ /* 0x000e680000002100 */
[----:B------:R-:W-:-:S04]  /*0790*/  SHF.R.S32.HI R90, RZ, 0x1f, R59 ;  /* 0x0000001fff5a7819 */ /* 0x000fc8000001143b */
[----:B------:R-:W-:-:S04]  /*07a0*/  LEA.HI R90, R90, R59, RZ, 0x3 ;  /* 0x0000003b5a5a7211 */ /* 0x000fc800078f18ff */
[----:B-1----:R-:W-:Y:S02]  /*07b0*/  LEA.HI.SX32 R59, R90, R57, 0x1d ;  /* 0x000000395a3b7211 */ /* 0x002fe400078feaff */
[----:B---3--:R-:W-:-:S13]  /*07c0*/  ISETP.GE.AND P3, PT, R0, 0x1, PT ;  /* 0x000000010000780c */ /* 0x008fda0003f66270 */
[----:B------:R-:W-:-:S05]  /*07d0*/  @P3 IADD3 R91, PT, PT, R0, -0x1, RZ ;  /* 0xffffffff005b3810 */ /* 0x000fca0007ffe0ff */
        /* <DEDUP_REMOVED lines=12> */
.L_x_6231:
[----:B------:R-:W-:Y:S05]  /*08a0*/  BRA.U !UP0, `(.L_x_6232) ;  /* 0x0000000108887547 */ /* 0x000fea000b800000 */
[----:B------:R-:W0:Y:S02]  /*08b0*/  LDC.64 R88, c[0x0][0x3a0] ;  /* 0x0000e800ff587b82 */ /* 0x000e240000000a00 */
[----:B0-----:R-:W-:-:S05]  /*08c0*/  IMAD.WIDE.U32 R88, R59, 0x20, R88 ;  /* 0x000000203b587825 */ /* 0x001fca00078e0058 */
[----:B------:R-:W2:Y:S04]  /*08d0*/  LDG.E.128 R32, desc[UR6][R88.64] ;  /* 0x0000000658207981 */ /* 0x000ea8000c1e1d00 */
[----:B------:R0:W3:Y:S01]  /*08e0*/  LDG.E.128 R44, desc[UR6][R88.64+0x10] ;  /* 0x00001006582c7981 */ /* 0x0000e2000c1e1d00 */
[----:B------:R-:W-:-:S13]  /*08f0*/  ISETP.GT.AND P1, PT, R0, RZ, PT ;  /* 0x000000ff0000720c */ /* 0x000fda0003f24270 */
[----:B------:R-:W2:Y:S01]  /*0900*/  @P1 LDC R90, c[0x0][0x40c] ;  /* 0x00010300ff5a1b82 */ /* 0x000ea20000000800 */
[----:B-----5:R-:W-:-:S07]  /*0910*/  @P1 SHF.L.U32 R73, R28, 0x10, RZ ;  /* 0x000000101c491819 */ /* 0x020fce00000006ff */
[----:B0-----:R-:W0:Y:S08]  /*0920*/  @P1 LDC R88, c[0x0][0x40c] ;  /* 0x00010300ff581b82 */ /* 0x001e300000000800 */
[----:B------:R-:W1:Y:S08]  /*0930*/  @P1 LDC R89, c[0x0][0x40c] ;  /* 0x00010300ff591b82 */ /* 0x000e700000000800 */
[----:B------:R-:W4:Y:S01]  /*0940*/  @P1 LDC R91, c[0x0][0x40c] ;  /* 0x00010300ff5b1b82 */ /* 0x000f220000000800 */
[----:B--2---:R-:W-:Y:S01]  /*0950*/  @P1 FFMA.FTZ R32, R73, R90, R32 ;  /* 0x0000005a49201223 */ /* 0x004fe20000010020 */
[----:B------:R-:W-:-:S04]  /*0960*/  @P1 PRMT R73, R28, 0x7632, R73 ;  /* 0x000076321c491816 */ /* 0x000fc80000000049 */
[----:B------:R-:W-:Y:S02]  /*0970*/  @P1 SHF.L.U32 R90, R73, 0x10, RZ ;  /* 0x00000010495a1819 */ /* 0x000fe400000006ff */
[----:B------:R-:W-:-:S03]  /*0980*/  @P1 SHF.L.U32 R73, R29, 0x10, RZ ;  /* 0x000000101d491819 */ /* 0x000fc600000006ff */
[----:B----4-:R-:W-:Y:S02]  /*0990*/  @P1 FFMA.FTZ R33, R90, R91, R33 ;  /* 0x0000005b5a211223 */ /* 0x010fe40000010021 */
[----:B0-----:R-:W-:Y:S01]  /*09a0*/  @P1 FFMA.FTZ R34, R73, R88, R34 ;  /* 0x0000005849221223 */ /* 0x001fe20000010022 */
[----:B------:R-:W-:-:S04]  /*09b0*/  @P1 PRMT R73, R29, 0x7632, R73 ;  /* 0x000076321d491816 */ /* 0x000fc80000000049 */
[----:B------:R-:W-:Y:S02]  /*09c0*/  @P1 SHF.L.U32 R88, R73, 0x10, RZ ;  /* 0x0000001049581819 */ /* 0x000fe400000006ff */
[----:B------:R-:W-:-:S03]  /*09d0*/  @P1 SHF.L.U32 R73, R30, 0x10, RZ ;  /* 0x000000101e491819 */ /* 0x000fc600000006ff */
[----:B-1----:R-:W-:Y:S02]  /*09e0*/  @P1 FFMA.FTZ R35, R88, R89, R35 ;  /* 0x0000005958231223 */ /* 0x002fe40000010023 */
[----:B------:R-:W3:Y:S08]  /*09f0*/  @P1 LDC R88, c[0x0][0x40c] ;  /* 0x00010300ff581b82 */ /* 0x000ef00000000800 */
[----:B------:R-:W0:Y:S01]  /*0a00*/  @P1 LDC R89, c[0x0][0x40c] ;  /* 0x00010300ff591b82 */ /* 0x000e220000000800 */
[----:B---3--:R-:W-:Y:S01]  /*0a10*/  @P1 FFMA.FTZ R44, R73, R88, R44 ;  /* 0x00000058492c1223 */ /* 0x008fe2000001002c */
[----:B------:R-:W-:-:S04]  /*0a20*/  @P1 PRMT R73, R30, 0x7632, R73 ;  /* 0x000076321e491816 */ /* 0x000fc80000000049 */
[----:B------:R-:W-:Y:S02]  /*0a30*/  @P1 SHF.L.U32 R88, R73, 0x10, RZ ;  /* 0x0000001049581819 */ /* 0x000fe400000006ff */
[----:B------:R-:W-:-:S03]  /*0a40*/  @P1 SHF.L.U32 R73, R31, 0x10, RZ ;  /* 0x000000101f491819 */ /* 0x000fc600000006ff */
[----:B0-----:R-:W-:Y:S02]  /*0a50*/  @P1 FFMA.FTZ R45, R88, R89, R45 ;  /* 0x00000059582d1223 */ /* 0x001fe4000001002d */
[----:B------:R-:W0:Y:S08]  /*0a60*/  @P1 LDC R88, c[0x0][0x40c] ;  /* 0x00010300ff581b82 */ /* 0x000e300000000800 */
[----:B------:R-:W1:Y:S01]  /*0a70*/  @P1 LDC R89, c[0x0][0x40c] ;  /* 0x00010300ff591b82 */ /* 0x000e620000000800 */
[----:B0-----:R-:W-:Y:S01]  /*0a80*/  @P1 FFMA.FTZ R46, R73, R88, R46 ;  /* 0x00000058492e1223 */ /* 0x001fe2000001002e */
[----:B------:R-:W-:-:S04]  /*0a90*/  @P1 PRMT R73, R31, 0x7632, R73 ;  /* 0x000076321f491816 */ /* 0x000fc80000000049 */
[----:B------:R-:W-:-:S05]  /*0aa0*/  @P1 SHF.L.U32 R88, R73, 0x10, RZ ;  /* 0x0000001049581819 */ /* 0x000fca00000006ff */
[----:B-1----:R-:W-:Y:S01]  /*0ab0*/  @P1 FFMA.FTZ R47, R88, R89, R47 ;  /* 0x00000059582f1223 */ /* 0x002fe2000001002f */
[----:B------:R-:W-:Y:S06]  /*0ac0*/  BRA `(.L_x_6233) ;  /* 0x0000000000907947 */ /* 0x000fec0003800000 */
.L_x_6232:
[----:B------:R-:W0:Y:S01]  /*0ad0*/  @P3 LDC R45, c[0x0][0x40c] ;  /* 0x00010300ff2d3b82 */ /* 0x000e220000000800 */
[----:B-----5:R-:W-:Y:S01]  /*0ae0*/  @P3 PRMT R32, R28, 0x7632, R32 ;  /* 0x000076321c203816 */ /* 0x020fe20000000020 */
[----:B------:R-:W-:Y:S01]  /*0af0*/  HFMA2 R35, -RZ, RZ, 0, 0 ;  /* 0x00000000ff237431 */ /* 0x000fe200000001ff */
[----:B------:R-:W-:Y:S02]  /*0b00*/  @P3 PRMT R33, R29, 0x7632, R33 ;  /* 0x000076321d213816 */ /* 0x000fe40000000021 */
[----:B------:R-:W-:Y:S02]  /*0b10*/  @P3 SHF.L.U32 R32, R32, 0x10, RZ ;  /* 0x0000001020203819 */ /* 0x000fe400000006ff */
[----:B------:R-:W-:Y:S01]  /*0b20*/  @P3 SHF.L.U32 R34, R33, 0x10, RZ ;  /* 0x0000001021223819 */ /* 0x000fe200000006ff */
[----:B------:R-:W1:Y:S01]  /*0b30*/  @P3 LDC R73, c[0x0][0x40c] ;  /* 0x00010300ff493b82 */ /* 0x000e620000000800 */
[----:B------:R-:W-:Y:S02]  /*0b40*/  MOV R33, RZ ;  /* 0x000000ff00217202 */ /* 0x000fe40000000f00 */
[----:B------:R-:W-:-:S02]  /*0b50*/  @P3 SHF.L.U32 R44, R29, 0x10, RZ ;  /* 0x000000101d2c3819 */ /* 0x000fc400000006ff */
[----:B------:R-:W-:-:S03]  /*0b60*/  @P3 SHF.L.U32 R46, R30, 0x10, RZ ;  /* 0x000000101e2e3819 */ /* 0x000fc600000006ff */
[----:B------:R-:W2:Y:S08]  /*0b70*/  @P3 LDC R47, c[0x0][0x40c] ;  /* 0x00010300ff2f3b82 */ /* 0x000eb00000000800 */
[----:B------:R-:W3:Y:S01]  /*0b80*/  @P3 LDC R89, c[0x0][0x40c] ;  /* 0x00010300ff593b82 */ /* 0x000ee20000000800 */
[----:B0-----:R-:W-:Y:S01]  /*0b90*/  @P3 FMUL.FTZ R33, R32, R45 ;  /* 0x0000002d20213220 */ /* 0x001fe20000410000 */
[----:B------:R-:W-:Y:S01]  /*0ba0*/  @P3 PRMT R32, R30, 0x7632, R32 ;  /* 0x000076321e203816 */ /* 0x000fe20000000020 */
[----:B------:R-:W-:-:S03]  /*0bb0*/  IMAD.MOV.U32 R45, RZ, RZ, RZ ;  /* 0x000000ffff2d7224 */ /* 0x000fc600078e00ff */
[----:B------:R-:W-:Y:S02]  /*0bc0*/  @P3 SHF.L.U32 R32, R32, 0x10, RZ ;  /* 0x0000001020203819 */ /* 0x000fe400000006ff */
[----:B------:R-:W0:Y:S03]  /*0bd0*/  @P3 LDC R91, c[0x0][0x40c] ;  /* 0x00010300ff5b3b82 */ /* 0x000e260000000800 */
[----:B-1----:R-:W-:Y:S01]  /*0be0*/  @P3 FMUL.FTZ R45, R32, R73 ;  /* 0x00000049202d3220 */ /* 0x002fe20000410000 */
[----:B------:R-:W-:-:S04]  /*0bf0*/  @P3 PRMT R32, R31, 0x7632, R32 ;  /* 0x000076321f203816 */ /* 0x000fc80000000020 */
[----:B------:R-:W-:Y:S01]  /*0c00*/  @P3 SHF.L.U32 R32, R32, 0x10, RZ ;  /* 0x0000001020203819 */ /* 0x000fe200000006ff */
[----:B--2---:R-:W-:Y:S01]  /*0c10*/  @P3 FMUL.FTZ R35, R34, R47 ;  /* 0x0000002f22233220 */ /* 0x004fe20000410000 */
[----:B------:R-:W1:Y:S01]  /*0c20*/  @P3 LDC R73, c[0x0][0x40c] ;  /* 0x00010300ff493b82 */ /* 0x000e620000000800 */
[----:B------:R-:W-:Y:S02]  /*0c30*/  MOV R47, RZ ;  /* 0x000000ff002f7202 */ /* 0x000fe40000000f00 */
[----:B------:R-:W-:Y:S01]  /*0c40*/  @P3 SHF.L.U32 R34, R28, 0x10, RZ ;  /* 0x000000101c223819 */ /* 0x000fe200000006ff */
[----:B---3--:R-:W-:Y:S01]  /*0c50*/  @P3 FMUL.FTZ R47, R32, R89 ;  /* 0x00000059202f3220 */ /* 0x008fe20000410000 */
[----:B------:R-:W-:-:S03]  /*0c60*/  HFMA2 R32, -RZ, RZ, 0, 0 ;  /* 0x00000000ff207431 */ /* 0x000fc600000001ff */
[----:B------:R-:W2:Y:S08]  /*0c70*/  @P3 LDC R89, c[0x0][0x40c] ;  /* 0x00010300ff593b82 */ /* 0x000eb00000000800 */
[----:B------:R-:W3:Y:S01]  /*0c80*/  @P3 LDC R88, c[0x0][0x40c] ;  /* 0x00010300ff583b82 */ /* 0x000ee20000000800 */
[----:B-1----:R-:W-:Y:S01]  /*0c90*/  @P3 FMUL.FTZ R32, R34, R73 ;  /* 0x0000004922203220 */ /* 0x002fe20000410000 */
[----:B------:R-:W-:-:S02]  /*0ca0*/  MOV R34, RZ ;  /* 0x000000ff00227202 */ /* 0x000fc40000000f00 */
[----:B------:R-:W-:Y:S01]  /*0cb0*/  @P3 SHF.L.U32 R73, R31, 0x10, RZ ;  /* 0x000000101f493819 */ /* 0x000fe200000006ff */
[----:B--2---:R-:W-:Y:S01]  /*0cc0*/  @P3 FMUL.FTZ R34, R44, R89 ;  /* 0x000000592c223220 */ /* 0x004fe20000410000 */
[----:B------:R-:W-:Y:S02]  /*0cd0*/  HFMA2 R44, -RZ, RZ, 0, 0 ;  /* 0x00000000ff2c7431 */ /* 0x000fe400000001ff */
[----:B0-----:R-:W-:Y:S01]  /*0ce0*/  @P3 FMUL.FTZ R44, R46, R91 ;  /* 0x0000005b2e2c3220 */ /* 0x001fe20000410000 */
[----:B------:R-:W-:Y:S01]  /*0cf0*/  MOV R46, RZ ;  /* 0x000000ff002e7202 */ /* 0x000fe20000000f00 */
[----:B---3--:R-:W-:-:S07]  /*0d00*/  @P3 FMUL.FTZ R46, R73, R88 ;  /* 0x00000058492e3220 */ /* 0x008fce0000410000 */
.L_x_6233:
[----:B------:R-:W0:Y:S01]  /*0d10*/  LDC.64 R88, c[0x0][0x3a8] ;  /* 0x0000ea00ff587b82 */ /* 0x000e220000000a00 */
[----:B------:R-:W-:Y:S01]  /*0d20*/  IADD3 R72, PT, PT, R72, 0x100, RZ ;  /* 0x0000010048487810 */ /* 0x000fe20007ffe0ff */
[C---:B0-----:R-:W-:Y:S01]  /*0d30*/  IMAD.WIDE.U32 R88, R59.reuse, 0x20, R88 ;  /* 0x000000203b587825 */ /* 0x041fe200078e0058 */
[----:B------:R-:W-:-:S04]  /*0d40*/  IADD3 R59, PT, PT, R59, 0x100, RZ ;  /* 0x000001003b3b7810 */ /* 0x000fc80007ffe0ff */
[----:B------:R0:W-:Y:S04]  /*0d50*/  STG.E.128 desc[UR6][R88.64], R32 ;  /* 0x0000002058007986 */ /* 0x0001e8000c101d06 */
[----:B------:R0:W-:Y:S02]  /*0d60*/  STG.E.128 desc[UR6][R88.64+0x10], R44 ;  /* 0x0000102c58007986 */ /* 0x0001e4000c101d06 */
.L_x_6230:
[----:B------:R-:W-:Y:S05]  /*0d70*/  BSYNC.RECONVERGENT B0 ;  /* 0x0000000000007941 */ /* 0x000fea0003800200 */
.L_x_6229:
        /* <DEDUP_REMOVED lines=9> */
.L_x_6236:
        /* <DEDUP_REMOVED lines=35> */
.L_x_6237:
[----:B------:R-:W1:Y:S01]  /*1040*/  @P3 LDC R49, c[0x0][0x40c] ;  /* 0x00010300ff313b82 */ /* 0x000e620000000800 */
[----:B-----5:R-:W-:Y:S01]  /*1050*/  @P3 PRMT R36, R28, 0x7632, R36 ;  /* 0x000076321c243816 */ /* 0x020fe20000000024 */
[----:B------:R-:W-:Y:S01]  /*1060*/  HFMA2 R39, -RZ, RZ, 0, 0 ;  /* 0x00000000ff277431 */ /* 0x000fe200000001ff */
[----:B------:R-:W-:Y:S02]  /*1070*/  @P3 PRMT R37, R29, 0x7632, R37 ;  /* 0x000076321d253816 */ /* 0x000fe40000000025 */
[----:B------:R-:W-:Y:S02]  /*1080*/  @P3 SHF.L.U32 R36, R36, 0x10, RZ ;  /* 0x0000001024243819 */ /* 0x000fe400000006ff */
[----:B------:R-:W-:Y:S01]  /*1090*/  @P3 SHF.L.U32 R38, R37, 0x10, RZ ;  /* 0x0000001025263819 */ /* 0x000fe200000006ff */
[----:B------:R-:W2:Y:S01]  /*10a0*/  @P3 LDC R73, c[0x0][0x40c] ;  /* 0x00010300ff493b82 */ /* 0x000ea20000000800 */
[----:B------:R-:W-:Y:S01]  /*10b0*/  IMAD.MOV.U32 R37, RZ, RZ, RZ ;  /* 0x000000ffff257224 */ /* 0x000fe200078e00ff */
[----:B------:R-:W-:-:S02]  /*10c0*/  @P3 SHF.L.U32 R48, R29, 0x10, RZ ;  /* 0x000000101d303819 */ /* 0x000fc400000006ff */
[----:B------:R-:W-:-:S04]  /*10d0*/  @P3 SHF.L.U32 R50, R30, 0x10, RZ ;  /* 0x000000101e323819 */ /* 0x000fc800000006ff */
[----:B------:R-:W3:Y:S08]  /*10e0*/  @P3 LDC R51, c[0x0][0x40c] ;  /* 0x00010300ff333b82 */ /* 0x000ef00000000800 */
[----:B0-----:R-:W0:Y:S01]  /*10f0*/  @P3 LDC R89, c[0x0][0x40c] ;  /* 0x00010300ff593b82 */ /* 0x001e220000000800 */
[----:B-1----:R-:W-:Y:S01]  /*1100*/  @P3 FMUL.FTZ R37, R36, R49 ;  /* 0x0000003124253220 */ /* 0x002fe20000410000 */
[----:B------:R-:W-:-:S02]  /*1110*/  @P3 PRMT R36, R30, 0x7632, R36 ;  /* 0x000076321e243816 */ /* 0x000fc40000000024 */
[----:B------:R-:W-:Y:S02]  /*1120*/  MOV R49, RZ ;  /* 0x000000ff00317202 */ /* 0x000fe40000000f00 */
[----:B------:R-:W-:Y:S02]  /*1130*/  @P3 SHF.L.U32 R36, R36, 0x10, RZ ;  /* 0x0000001024243819 */ /* 0x000fe400000006ff */
[----:B------:R-:W1:Y:S03]  /*1140*/  @P3 LDC R91, c[0x0][0x40c] ;  /* 0x00010300ff5b3b82 */ /* 0x000e660000000800 */
[----:B--2---:R-:W-:Y:S01]  /*1150*/  @P3 FMUL.FTZ R49, R36, R73 ;  /* 0x0000004924313220 */ /* 0x004fe20000410000 */
[----:B------:R-:W-:-:S04]  /*1160*/  @P3 PRMT R36, R31, 0x7632, R36 ;  /* 0x000076321f243816 */ /* 0x000fc80000000024 */
[----:B------:R-:W-:Y:S01]  /*1170*/  @P3 SHF.L.U32 R36, R36, 0x10, RZ ;  /* 0x0000001024243819 */ /* 0x000fe200000006ff */
[----:B---3--:R-:W-:Y:S01]  /*1180*/  @P3 FMUL.FTZ R39, R38, R51 ;  /* 0x0000003326273220 */ /* 0x008fe20000410000 */
[----:B------:R-:W2:Y:S01]  /*1190*/  @P3 LDC R73, c[0x0][0x40c] ;  /* 0x00010300ff493b82 */ /* 0x000ea20000000800 */
[----:B------:R-:W-:Y:S01]  /*11a0*/  HFMA2 R51, -RZ, RZ, 0, 0 ;  /* 0x00000000ff337431 */ /* 0x000fe200000001ff */
[----:B------:R-:W-:Y:S01]  /*11b0*/  @P3 SHF.L.U32 R38, R28, 0x10, RZ ;  /* 0x000000101c263819 */ /* 0x000fe200000006ff */
[----:B0-----:R-:W-:Y:S01]  /*11c0*/  @P3 FMUL.FTZ R51, R36, R89 ;  /* 0x0000005924333220 */ /* 0x001fe20000410000 */
[----:B------:R-:W-:-:S04]  /*11d0*/  MOV R36, RZ ;  /* 0x000000ff00247202 */ /* 0x000fc80000000f00 */
[----:B------:R-:W0:Y:S08]  /*11e0*/  @P3 LDC R89, c[0x0][0x40c] ;  /* 0x00010300ff593b82 */ /* 0x000e300000000800 */
[----:B------:R-:W3:Y:S01]  /*11f0*/  @P3 LDC R88, c[0x0][0x40c] ;  /* 0x00010300ff583b82 */ /* 0x000ee20000000800 */
[----:B--2---:R-:W-:Y:S01]  /*1200*/  @P3 FMUL.FTZ R36, R38, R73 ;  /* 0x0000004926243220 */ /* 0x004fe20000410000 */
[----:B------:R-:W-:Y:S01]  /*1210*/  HFMA2 R38, -RZ, RZ, 0, 0 ;  /* 0x00000000ff267431 */ /* 0x000fe200000001ff */
[----:B------:R-:W-:Y:S01]  /*1220*/  @P3 SHF.L.U32 R73, R31, 0x10, RZ ;  /* 0x000000101f493819 */ /* 0x000fe200000006ff */
[----:B0-----:R-:W-:Y:S01]  /*1230*/  @P3 FMUL.FTZ R38, R48, R89 ;  /* 0x0000005930263220 */ /* 0x001fe20000410000 */
[----:B------:R-:W-:Y:S01]  /*1240*/  MOV R48, RZ ;  /* 0x000000ff00307202 */ /* 0x000fe20000000f00 */
[----:B-1----:R-:W-:Y:S01]  /*1250*/  @P3 FMUL.FTZ R48, R50, R91 ;  /* 0x0000005b32303220 */ /* 0x002fe20000410000 */
[----:B------:R-:W-:-:S02]  /*1260*/  HFMA2 R50, -RZ, RZ, 0, 0 ;  /* 0x00000000ff327431 */ /* 0x000fc400000001ff */
[----:B---3--:R-:W-:-:S07]  /*1270*/  @P3 FMUL.FTZ R50, R73, R88 ;  /* 0x0000005849323220 */ /* 0x008fce0000410000 */
.L_x_6238:
[----:B------:R-:W0:Y:S01]  /*1280*/  LDC.64 R88, c[0x0][0x3a8] ;  /* 0x0000ea00ff587b82 */ /* 0x000e220000000a00 */
[----:B------:R-:W-:Y:S01]  /*1290*/  IADD3 R72, PT, PT, R72, 0x100, RZ ;  /* 0x0000010048487810 */ /* 0x000fe20007ffe0ff */
[C---:B0-----:R-:W-:Y:S01]  /*12a0*/  IMAD.WIDE.U32 R88, R59.reuse, 0x20, R88 ;  /* 0x000000203b587825 */ /* 0x041fe200078e0058 */
[----:B------:R-:W-:-:S04]  /*12b0*/  IADD3 R59, PT, PT, R59, 0x100, RZ ;  /* 0x000001003b3b7810 */ /* 0x000fc80007ffe0ff */
[----:B------:R1:W-:Y:S04]  /*12c0*/  STG.E.128 desc[UR6][R88.64], R36 ;  /* 0x0000002458007986 */ /* 0x0003e8000c101d06 */
[----:B------:R1:W-:Y:S02]  /*12d0*/  STG.E.128 desc[UR6][R88.64+0x10], R48 ;  /* 0x0000103058007986 */ /* 0x0003e4000c101d06 */
.L_x_6235:
[----:B------:R-:W-:Y:S05]  /*12e0*/  BSYNC.RECONVERGENT B0 ;  /* 0x0000000000007941 */ /* 0x000fea0003800200 */
.L_x_6234:
        /* <DEDUP_REMOVED lines=9> */
.L_x_6241:
[----:B------:R-:W-:Y:S05]  /*1380*/  BRA.U !UP0, `(.L_x_6242) ;  /* 0x0000000108887547 */ /* 0x000fea000b800000 */
[----:B------:R-:W2:Y:S02]  /*1390*/  LDC.64 R72, c[0x0][0x3a0] ;  /* 0x0000e800ff487b82 */ /* 0x000ea40000000a00 */
[----:B--2---:R-:W-:-:S05]  /*13a0*/  IMAD.WIDE.U32 R72, R59, 0x20, R72 ;  /* 0x000000203b487825 */ /* 0x004fca00078e0048 */
[----:B------:R-:W2:Y:S04]  /*13b0*/  LDG.E.128 R40, desc[UR6][R72.64] ;  /* 0x0000000648287981 */ /* 0x000ea8000c1e1d00 */
[----:B------:R3:W4:Y:S01]  /*13c0*/  LDG.E.128 R52, desc[UR6][R72.64+0x10] ;  /* 0x0000100648347981 */ /* 0x000722000c1e1d00 */
[----:B------:R-:W-:-:S13]  /*13d0*/  ISETP.GT.AND P3, PT, R0, RZ, PT ;  /* 0x000000ff0000720c */ /* 0x000fda0003f64270 */
[----:B------:R-:W2:Y:S01]  /*13e0*/  @P3 LDC R0, c[0x0][0x40c] ;  /* 0x00010300ff003b82 */ /* 0x000ea20000000800 */
[----:B01---5:R-:W-:Y:S02]  /*13f0*/  @P3 SHF.L.U32 R89, R28, 0x10, RZ ;  /* 0x000000101c593819 */ /* 0x023fe400000006ff */
[----:B---3--:R-:W-:-:S05]  /*1400*/  @P3 SHF.L.U32 R73, R29, 0x10, RZ ;  /* 0x000000101d493819 */ /* 0x008fca00000006ff */
[----:B------:R-:W0:Y:S08]  /*1410*/  @P3 LDC R88, c[0x0][0x40c] ;  /* 0x00010300ff583b82 */ /* 0x000e300000000800 */
[----:B------:R-:W1:Y:S01]  /*1420*/  @P3 LDC R72, c[0x0][0x40c] ;  /* 0x00010300ff483b82 */ /* 0x000e620000000800 */
[----:B--2---:R-:W-:Y:S01]  /*1430*/  @P3 FFMA.FTZ R40, R89, R0, R40 ;  /* 0x0000000059283223 */ /* 0x004fe20000010028 */
[----:B------:R-:W-:-:S06]  /*1440*/  @P3 PRMT R0, R28, 0x7632, R0 ;  /* 0x000076321c003816 */ /* 0x000fcc0000000000 */
[----:B------:R-:W2:Y:S01]  /*1450*/  @P3 LDC R89, c[0x0][0x40c] ;  /* 0x00010300ff593b82 */ /* 0x000ea20000000800 */
[----:B------:R-:W-:-:S05]  /*1460*/  @P3 SHF.L.U32 R0, R0, 0x10, RZ ;  /* 0x0000001000003819 */ /* 0x000fca00000006ff */
[----:B0-----:R-:W-:Y:S01]  /*1470*/  @P3 FFMA.FTZ R41, R0, R88, R41 ;  /* 0x0000005800293223 */ /* 0x001fe20000010029 */
[----:B------:R-:W-:Y:S01]  /*1480*/  @P3 PRMT R0, R29, 0x7632, R0 ;  /* 0x000076321d003816 */ /* 0x000fe20000000000 */
[----:B------:R-:W4:Y:S03]  /*1490*/  @P3 LDC R88, c[0x0][0x40c] ;  /* 0x00010300ff583b82 */ /* 0x000f260000000800 */
[----:B------:R-:W-:-:S05]  /*14a0*/  @P3 SHF.L.U32 R0, R0, 0x10, RZ ;  /* 0x0000001000003819 */ /* 0x000fca00000006ff */
[----:B-1----:R-:W-:Y:S01]  /*14b0*/  @P3 FFMA.FTZ R43, R0, R72, R43 ;  /* 0x00000048002b3223 */ /* 0x002fe2000001002b */
[----:B------:R-:W-:Y:S01]  /*14c0*/  @P3 PRMT R0, R30, 0x7632, R0 ;  /* 0x000076321e003816 */ /* 0x000fe20000000000 */
[----:B------:R-:W0:Y:S03]  /*14d0*/  @P3 LDC R72, c[0x0][0x40c] ;  /* 0x00010300ff483b82 */ /* 0x000e260000000800 */
[----:B------:R-:W-:Y:S01]  /*14e0*/  @P3 SHF.L.U32 R0, R0, 0x10, RZ ;  /* 0x0000001000003819 */ /* 0x000fe200000006ff */
[----:B--2---:R-:W-:Y:S01]  /*14f0*/  @P3 FFMA.FTZ R42, R73, R89, R42 ;  /* 0x00000059492a3223 */ /* 0x004fe2000001002a */
[----:B------:R-:W-:-:S05]  /*1500*/  @P3 SHF.L.U32 R73, R30, 0x10, RZ ;  /* 0x000000101e493819 */ /* 0x000fca00000006ff */
[----:B----4-:R-:W-:Y:S01]  /*1510*/  @P3 FFMA.FTZ R52, R73, R88, R52 ;  /* 0x0000005849343223 */ /* 0x010fe20000010034 */
[C---:B------:R-:W-:Y:S01]  /*1520*/  @P3 SHF.L.U32 R73, R31.reuse, 0x10, RZ ;  /* 0x000000101f493819 */ /* 0x040fe200000006ff */
[----:B------:R-:W1:Y:S01]  /*1530*/  @P3 LDC R88, c[0x0][0x40c] ;  /* 0x00010300ff583b82 */ /* 0x000e620000000800 */
[----:B0-----:R-:W-:Y:S01]  /*1540*/  @P3 FFMA.FTZ R53, R0, R72, R53 ;  /* 0x0000004800353223 */ /* 0x001fe20000010035 */
[----:B------:R-:W-:-:S06]  /*1550*/  @P3 PRMT R0, R31, 0x7632, R0 ;  /* 0x000076321f003816 */ /* 0x000fcc0000000000 */
[----:B------:R-:W0:Y:S01]  /*1560*/  @P3 LDC R72, c[0x0][0x40c] ;  /* 0x00010300ff483b82 */ /* 0x000e220000000800 */
[----:B------:R-:W-:Y:S02]  /*1570*/  @P3 IMAD.U32 R0, R0, 0x10000, RZ ;  /* 0x0001000000003824 */ /* 0x000fe400078e00ff */
[----:B-1----:R-:W-:Y:S02]  /*1580*/  @P3 FFMA.FTZ R54, R73, R88, R54 ;  /* 0x0000005849363223 */ /* 0x002fe40000010036 */
[----:B0-----:R-:W-:Y:S01]  /*1590*/  @P3 FFMA.FTZ R55, R0, R72, R55 ;  /* 0x0000004800373223 */ /* 0x001fe20000010037 */
[----:B------:R-:W-:Y:S06]  /*15a0*/  BRA `(.L_x_6243) ;  /* 0x0000000000847947 */ /* 0x000fec0003800000 */
.L_x_6242:
[----:B------:R-:W2:Y:S01]  /*15b0*/  @P3 LDC R53, c[0x0][0x40c] ;  /* 0x00010300ff353b82 */ /* 0x000ea20000000800 */
[----:B-----5:R-:W-:Y:S02]  /*15c0*/  @P3 PRMT R0, R28, 0x7632, R0 ;  /* 0x000076321c003816 */ /* 0x020fe40000000000 */
[----:B------:R-:W-:Y:S02]  /*15d0*/  CS2R R42, SRZ ;  /* 0x00000000002a7805 */ /* 0x000fe4000001ff00 */
[----:B------:R-:W-:Y:S02]  /*15e0*/  @P3 PRMT R40, R29, 0x7632, R40 ;  /* 0x000076321d283816 */ /* 0x000fe40000000028 */
[----:B------:R-:W-:Y:S02]  /*15f0*/  @P3 SHF.L.U32 R0, R0, 0x10, RZ ;  /* 0x0000001000003819 */ /* 0x000fe400000006ff */
[----:B------:R-:W-:Y:S01]  /*1600*/  MOV R41, RZ ;  /* 0x000000ff00297202 */ /* 0x000fe20000000f00 */
[----:B------:R-:W3:Y:S01]  /*1610*/  @P3 LDC R55, c[0x0][0x40c] ;  /* 0x00010300ff373b82 */ /* 0x000ee20000000800 */
[----:B------:R-:W-:-:S07]  /*1620*/  @P3 SHF.L.U32 R40, R40, 0x10, RZ ;  /* 0x0000001028283819 */ /* 0x000fce00000006ff */
[----:B01----:R-:W0:Y:S08]  /*1630*/  @P3 LDC R89, c[0x0][0x40c] ;  /* 0x00010300ff593b82 */ /* 0x003e300000000800 */
[----:B------:R-:W1:Y:S01]  /*1640*/  @P3 LDC R91, c[0x0][0x40c] ;  /* 0x00010300ff5b3b82 */ /* 0x000e620000000800 */
[----:B--2---:R-:W-:Y:S01]  /*1650*/  @P3 FMUL.FTZ R41, R0, R53 ;  /* 0x0000003500293220 */ /* 0x004fe20000410000 */
[----:B------:R-:W-:-:S02]  /*1660*/  @P3 PRMT R0, R30, 0x7632, R0 ;  /* 0x000076321e003816 */ /* 0x000fc40000000000 */
[----:B------:R-:W-:Y:S02]  /*1670*/  CS2R R52, SRZ ;  /* 0x0000000000347805 */ /* 0x000fe4000001ff00 */
[----:B------:R-:W-:Y:S02]  /*1680*/  @P3 SHF.L.U32 R0, R0, 0x10, RZ ;  /* 0x0000001000003819 */ /* 0x000fe400000006ff */
[----:B------:R-:W2:Y:S01]  /*1690*/  @P3 LDC R73, c[0x0][0x40c] ;  /* 0x00010300ff493b82 */ /* 0x000ea20000000800 */
[----:B---3--:R-:W-:Y:S01]  /*16a0*/  @P3 FMUL.FTZ R43, R40, R55 ;  /* 0x00000037282b3220 */ /* 0x008fe20000410000 */
[----:B------:R-:W-:Y:S02]  /*16b0*/  @P3 PRMT R40, R31, 0x7632, R40 ;  /* 0x000076321f283816 */ /* 0x000fe40000000028 */
[----:B------:R-:W-:Y:S02]  /*16c0*/  CS2R R54, SRZ ;  /* 0x0000000000367805 */ /* 0x000fe4000001ff00 */
[----:B------:R-:W-:Y:S01]  /*16d0*/  @P3 SHF.L.U32 R40, R40, 0x10, RZ ;  /* 0x0000001028283819 */ /* 0x000fe200000006ff */
[----:B0-----:R-:W-:Y:S01]  /*16e0*/  @P3 FMUL.FTZ R53, R0, R89 ;  /* 0x0000005900353220 */ /* 0x001fe20000410000 */
[----:B------:R-:W-:Y:S01]  /*16f0*/  @P3 SHF.L.U32 R0, R28, 0x10, RZ ;  /* 0x000000101c003819 */ /* 0x000fe200000006ff */
[----:B------:R-:W0:Y:S02]  /*1700*/  @P3 LDC R89, c[0x0][0x40c] ;  /* 0x00010300ff593b82 */ /* 0x000e240000000800 */
[----:B-1----:R-:W-:Y:S01]  /*1710*/  @P3 FMUL.FTZ R55, R40, R91 ;  /* 0x0000005b28373220 */ /* 0x002fe20000410000 */
[----:B------:R-:W-:-:S05]  /*1720*/  HFMA2 R40, -RZ, RZ, 0, 0 ;  /* 0x00000000ff287431 */ /* 0x000fca00000001ff */
[----:B------:R-:W1:Y:S01]  /*1730*/  @P3 LDC R91, c[0x0][0x40c] ;  /* 0x00010300ff5b3b82 */ /* 0x000e620000000800 */
[----:B--2---:R-:W-:Y:S01]  /*1740*/  @P3 FMUL.FTZ R40, R0, R73 ;  /* 0x0000004900283220 */ /* 0x004fe20000410000 */
[----:B------:R-:W-:-:S06]  /*1750*/  @P3 SHF.L.U32 R0, R29, 0x10, RZ ;  /* 0x000000101d003819 */ /* 0x000fcc00000006ff */
[----:B------:R-:W2:Y:S01]  /*1760*/  @P3 LDC R73, c[0x0][0x40c] ;  /* 0x00010300ff493b82 */ /* 0x000ea20000000800 */
[----:B0-----:R-:W-:Y:S01]  /*1770*/  @P3 FMUL.FTZ R42, R0, R89 ;  /* 0x00000059002a3220 */ /* 0x001fe20000410000 */
[----:B------:R-:W-:-:S05]  /*1780*/  @P3 SHF.L.U32 R0, R30, 0x10, RZ ;  /* 0x000000101e003819 */ /* 0x000fca00000006ff */
[----:B-1----:R-:W-:Y:S01]  /*1790*/  @P3 FMUL.FTZ R52, R0, R91 ;  /* 0x0000005b00343220 */ /* 0x002fe20000410000 */
[----:B------:R-:W-:-:S05]  /*17a0*/  @P3 SHF.L.U32 R0, R31, 0x10, RZ ;  /* 0x000000101f003819 */ /* 0x000fca00000006ff */
[----:B--2---:R-:W-:-:S07]  /*17b0*/  @P3 FMUL.FTZ R54, R0, R73 ;  /* 0x0000004900363220 */ /* 0x004fce0000410000 */
.L_x_6243:
[----:B------:R-:W0:Y:S02]  /*17c0*/  LDC.64 R72, c[0x0][0x3a8] ;  /* 0x0000ea00ff487b82 */ /* 0x000e240000000a00 */
[----:B0-----:R-:W-:-:S05]  /*17d0*/  IMAD.WIDE.U32 R72, R59, 0x20, R72 ;  /* 0x000000203b487825 */ /* 0x001fca00078e0048 */
[----:B------:R2:W-:Y:S04]  /*17e0*/  STG.E.128 desc[UR6][R72.64], R40 ;  /* 0x0000002848007986 */ /* 0x0005e8000c101d06 */
[----:B------:R2:W-:Y:S02]  /*17f0*/  STG.E.128 desc[UR6][R72.64+0x10], R52 ;  /* 0x0000103448007986 */ /* 0x0005e4000c101d06 */
.L_x_6240:
[----:B------:R-:W-:Y:S05]  /*1800*/  BSYNC.RECONVERGENT B0 ;  /* 0x0000000000007941 */ /* 0x000fea0003800200 */
.L_x_6239:
        /* <DEDUP_REMOVED lines=13> */
[----:B--2---:R-:W-:-:S04]  /*18e0*/  FADD.FTZ R73, R37, R0 ;  /* 0x0000000025497221 */ /* 0x004fc80000010000 */
        /* <DEDUP_REMOVED lines=14> */
[----:B------:R-:W2:Y:S02]  /*19d0*/  SHFL.BFLY PT, R0, R59, 0x1, 0x1f ;  /* 0x0c201f003b007f89 */ /* 0x000ea400000e0000 */
[----:B--2---:R-:W-:-:S05]  /*19e0*/  FADD.FTZ R73, R59, R0 ;  /* 0x000000003b497221 */ /* 0x004fca0000010000 */
[----:B------:R-:W0:Y:S02]  /*19f0*/  SHFL.BFLY PT, R0, R73, 0x2, 0x1f ;  /* 0x0c401f0049007f89 */ /* 0x000e2400000e0000 */
[----:B01----:R-:W-:-:S05]  /*1a00*/  FADD.FTZ R88, R73, R0 ;  /* 0x0000000049587221 */ /* 0x003fca0000010000 */
        /* <DEDUP_REMOVED lines=77> */
.L_x_6245:
[----:B------:R-:W-:Y:S05]  /*1ee0*/  BSYNC.RECONVERGENT B0 ;  /* 0x0000000000007941 */ /* 0x000fea0003800200 */
.L_x_6244:
[----:B------:R-:W-:Y:S01]  /*1ef0*/  BAR.SYNC.DEFER_BLOCKING 0x0 ;  /* 0x0000000000007b1d */ /* 0x000fe20000010000 */
[----:B0-----:R-:W-:Y:S02]  /*1f00*/  MOV R0, RZ ;  /* 0x000000ff00007202 */ /* 0x001fe40000000f00 */
[----:B------:R-:W-:-:S03]  /*1f10*/  CS2R R72, SRZ ;  /* 0x0000000000487805 */ /* 0x000fc6000001ff00 */
        /* <DEDUP_REMOVED lines=10> */
.L_x_6247:
[----:B------:R-:W-:Y:S05]  /*1fc0*/  BSYNC.RECONVERGENT B0 ;  /* 0x0000000000007941 */ /* 0x000fea0003800200 */
.L_x_6246:
        /* <DEDUP_REMOVED lines=12> */
[----:B------:R-:W-:Y:S02]  /*2090*/  FMUL.FTZ R90, R90, R59 ;  /* 0x0000003b5a5a7220 */ /* 0x000fe40000410000 */
[----:B------:R-:W0:Y:S01]  /*20a0*/  MUFU.RCP R59, R0 ;  /* 0x00000000003b7308 */ /* 0x000e220000001000 */
[----:B------:R-:W-:Y:S02]  /*20b0*/  FFMA.FTZ R92, R91, R72, R92 ;  /* 0x000000485b5c7223 */ /* 0x000fe4000001005c */
[----:B------:R-:W1:Y:S02]  /*20c0*/  SHFL.DOWN PT, R72, R73, 0x4, 0x1f ;  /* 0x08801f0049487f89 */ /* 0x000e6400000e0000 */
[----:B0-----:R-:W-:Y:S01]  /*20d0*/  FMUL.FTZ R89, R59, R92 ;  /* 0x0000005c3b597220 */ /* 0x001fe20000410000 */
[----:B-1----:R-:W-:-:S04]  /*20e0*/  FADD.FTZ R72, R72, R73 ;  /* 0x0000004948487221 */ /* 0x002fc80000010000 */
[----:B------:R-:W-:Y:S02]  /*20f0*/  FFMA.FTZ R72, R59, R90, R72 ;  /* 0x0000005a3b487223 */ /* 0x000fe40000010048 */
[----:B------:R-:W0:Y:S04]  /*2100*/  SHFL.DOWN PT, R90, R89, 0x2, 0x1f ;  /* 0x08401f00595a7f89 */ /* 0x000e2800000e0000 */
[----:B------:R-:W1:Y:S01]  /*2110*/  SHFL.DOWN PT, R59, R88, 0x2, 0x1f ;  /* 0x08401f00583b7f89 */ /* 0x000e6200000e0000 */
[----:B0-----:R-:W-:-:S04]  /*2120*/  FADD.FTZ R91, R89, -R90 ;  /* 0x8000005a595b7221 */ /* 0x001fc80000010000 */
[----:B------:R-:W-:Y:S01]  /*2130*/  FMUL.FTZ R93, R91, R91 ;  /* 0x0000005b5b5d7220 */ /* 0x000fe20000410000 */
[-C--:B-1----:R-:W-:Y:S02]  /*2140*/  IADD3 R91, PT, PT, R88, R59.reuse, RZ ;  /* 0x0000003b585b7210 */ /* 0x082fe40007ffe0ff */
[----:B------:R-:W-:Y:S01]  /*2150*/  I2FP.F32.S32 R59, R59 ;  /* 0x0000003b003b7245 */ /* 0x000fe20000201400 */
[----:B------:R-:W-:Y:S02]  /*2160*/  FMUL.FTZ R93, R0, R93 ;  /* 0x0000005d005d7220 */ /* 0x000fe40000410000 */
[----:B------:R-:W0:Y:S02]  /*2170*/  SHFL.DOWN PT, R88, R91, 0x1, 0x1f ;  /* 0x08201f005b587f89 */ /* 0x000e2400000e0000 */
[-C--:B------:R-:W-:Y:S01]  /*2180*/  FMUL.FTZ R93, R93, R59.reuse ;  /* 0x0000003b5d5d7220 */ /* 0x080fe20000410000 */
[----:B------:R-:W-:-:S04]  /*2190*/  FMUL.FTZ R59, R90, R59 ;  /* 0x0000003b5a3b7220 */ /* 0x000fc80000410000 */
[----:B------:R-:W-:Y:S01]  /*21a0*/  FFMA.FTZ R92, R0, R89, R59 ;  /* 0x00000059005c7223 */ /* 0x000fe2000001003b */
[----:B------:R-:W-:Y:S01]  /*21b0*/  I2FP.F32.S32 R0, R91 ;  /* 0x0000005b00007245 */ /* 0x000fe20000201400 */
[----:B------:R-:W1:Y:S01]  /*21c0*/  SHFL.DOWN PT, R59, R72, 0x2, 0x1f ;  /* 0x08401f00483b7f89 */ /* 0x000e6200000e0000 */
[-C--:B0-----:R-:W-:Y:S02]  /*21d0*/  IADD3 R89, PT, PT, R91, R88.reuse, RZ ;  /* 0x000000585b597210 */ /* 0x081fe40007ffe0ff */
[----:B------:R-:W-:Y:S02]  /*21e0*/  I2FP.F32.S32 R88, R88 ;  /* 0x0000005800587245 */ /* 0x000fe40000201400 */
[----:B------:R-:W-:Y:S01]  /*21f0*/  I2FP.F32.S32 R89, R89 ;  /* 0x0000005900597245 */ /* 0x000fe20000201400 */
[----:B-1----:R-:W-:-:S05]  /*2200*/  FADD.FTZ R90, R72, R59 ;  /* 0x0000003b485a7221 */ /* 0x002fca0000010000 */
[----:B------:R-:W-:Y:S08]  /*2210*/  MUFU.RCP R89, R89 ;  /* 0x0000005900597308 */ /* 0x000ff00000001000 */
[----:B------:R-:W0:Y:S02]  /*2220*/  MUFU.RCP R59, R0 ;  /* 0x00000000003b7308 */ /* 0x000e240000001000 */
[C---:B0-----:R-:W-:Y:S01]  /*2230*/  FMUL.FTZ R73, R59.reuse, R92 ;  /* 0x0000005c3b497220 */ /* 0x041fe20000410000 */
[----:B------:R-:W-:-:S04]  /*2240*/  FFMA.FTZ R90, R59, R93, R90 ;  /* 0x0000005d3b5a7223 */ /* 0x000fc8000001005a */
[----:B------:R-:W0:Y:S02]  /*2250*/  SHFL.DOWN PT, R92, R73, 0x1, 0x1f ;  /* 0x08201f00495c7f89 */ /* 0x000e2400000e0000 */
[----:B0-----:R-:W-:-:S04]  /*2260*/  FADD.FTZ R59, R73, -R92 ;  /* 0x8000005c493b7221 */ /* 0x001fc80000010000 */
[----:B------:R-:W-:-:S04]  /*2270*/  FMUL.FTZ R59, R59, R59 ;  /* 0x0000003b3b3b7220 */ /* 0x000fc80000410000 */
[----:B------:R-:W-:-:S04]  /*2280*/  FMUL.FTZ R59, R0, R59 ;  /* 0x0000003b003b7220 */ /* 0x000fc80000410000 */
[-C--:B------:R-:W-:Y:S01]  /*2290*/  FMUL.FTZ R72, R59, R88.reuse ;  /* 0x000000583b487220 */ /* 0x080fe20000410000 */
[----:B------:R-:W-:-:S04]  /*22a0*/  FMUL.FTZ R59, R92, R88 ;  /* 0x000000585c3b7220 */ /* 0x000fc80000410000 */
[----:B------:R-:W-:Y:S02]  /*22b0*/  FFMA.FTZ R88, R0, R73, R59 ;  /* 0x0000004900587223 */ /* 0x000fe4000001003b */
[----:B------:R-:W0:Y:S02]  /*22c0*/  SHFL.DOWN PT, R59, R90, 0x1, 0x1f ;  /* 0x08201f005a3b7f89 */ /* 0x000e2400000e0000 */
[----:B------:R-:W-:-:S06]  /*22d0*/  FMUL.FTZ R91, R89, R88 ;  /* 0x00000058595b7220 */ /* 0x000fcc0000410000 */
[----:B------:R-:W1:Y:S01]  /*22e0*/  SHFL.IDX PT, R91, R91, RZ, 0x1f ;  /* 0x00001fff5b5b7589 */ /* 0x000e6200000e0000 */
[----:B0-----:R-:W-:-:S04]  /*22f0*/  FADD.FTZ R0, R90, R59 ;  /* 0x0000003b5a007221 */ /* 0x001fc80000010000 */
[----:B------:R-:W-:Y:S02]  /*2300*/  FFMA.FTZ R59, R89, R72, R0 ;  /* 0x00000048593b7223 */ /* 0x000fe40000010000 */
[----:B------:R-:W0:Y:S01]  /*2310*/  LDC R0, c[0x0][0x448] ;  /* 0x00011200ff007b82 */ /* 0x000e220000000800 */
[----:B-1----:R-:W-:-:S03]  /*2320*/  FMUL.FTZ R72, R91, R91 ;  /* 0x0000005b5b487220 */ /* 0x002fc60000410000 */
[----:B------:R-:W0:Y:S02]  /*2330*/  SHFL.IDX PT, R59, R59, RZ, 0x1f ;  /* 0x00001fff3b3b7589 */ /* 0x000e2400000e0000 */
[----:B------:R-:W-:Y:S02]  /*2340*/  FSEL R73, R72, RZ, P3 ;  /* 0x000000ff48497208 */ /* 0x000fe40001800000 */
[----:B------:R-:W1:Y:S01]  /*2350*/  @!P4 LDC.64 R88, c[0x0][0x3c0] ;  /* 0x0000f000ff58cb82 */ /* 0x000e620000000a00 */
[----:B0-----:R-:W-:-:S04]  /*2360*/  FFMA.FTZ R0, R59, UR11, R0 ;  /* 0x0000000b3b007c23 */ /* 0x001fc80008010000 */
[----:B------:R-:W-:Y:S01]  /*2370*/  FADD.FTZ R0, R0, R73 ;  /* 0x0000004900007221 */ /* 0x000fe20000010000 */
[C---:B-1----:R-:W-:Y:S02]  /*2380*/  @!P4 IMAD.WIDE R88, R71.reuse, 0x4, R88 ;  /* 0x000000044758c825 */ /* 0x042fe400078e0258 */
[----:B------:R-:W0:Y:S03]  /*2390*/  @!P4 LDC.64 R72, c[0x0][0x3c8] ;  /* 0x0000f200ff48cb82 */ /* 0x000e260000000a00 */
[----:B------:R-:W1:Y:S01]  /*23a0*/  MUFU.RSQ R0, R0 ;  /* 0x0000000000007308 */ /* 0x000e620000001400 */
[----:B------:R2:W-:Y:S01]  /*23b0*/  @!P4 STG.E desc[UR6][R88.64], R91 ;  /* 0x0000005b5800c986 */ /* 0x0005e2000c101906 */
[----:B0-----:R-:W-:-:S05]  /*23c0*/  @!P4 IMAD.WIDE R72, R71, 0x4, R72 ;  /* 0x000000044748c825 */ /* 0x001fca00078e0248 */
[----:B-1----:R2:W-:Y:S01]  /*23d0*/  @!P4 STG.E desc[UR6][R72.64], R0 ;  /* 0x000000004800c986 */ /* 0x0025e2000c101906 */
[----:B-----5:R-:W-:-:S13]  /*23e0*/  ISETP.GE.AND P4, PT, R56, 0x1, PT ;  /* 0x000000013800780c */ /* 0x020fda0003f86270 */
[----:B--2---:R-:W-:Y:S05]  /*23f0*/  @!P4 BRA `(.L_x_6248) ;  /* 0x000000080078c947 */ /* 0x004fea0003800000 */
        /* <DEDUP_REMOVED lines=17> */
[--C-:B------:R-:W-:Y:S01]  /*2510*/  FADD.FTZ R57, R33, -R73.reuse ;  /* 0x8000004921397221 */ /* 0x100fe20000010000 */
[----:B------:R-:W-:Y:S01]  /*2520*/  SHF.L.U32 R58, R74, 0x10, RZ ;  /* 0x000000104a3a7819 */ /* 0x000fe200000006ff */
[----:B------:R-:W-:Y:S01]  /*2530*/  FADD.FTZ R93, R47, -R73 ;  /* 0x800000492f5d7221 */ /* 0x000fe20000010000 */
[----:B------:R-:W-:Y:S01]  /*2540*/  SHF.L.U32 R92, R62, 0x10, RZ ;  /* 0x000000103e5c7819 */ /* 0x000fe200000006ff */
[----:B------:R-:W-:-:S02]  /*2550*/  FMUL.FTZ R57, R0, R57 ;  /* 0x0000003900397220 */ /* 0x000fc40000410000 */
[----:B------:R-:W-:Y:S02]  /*2560*/  FMUL.FTZ R93, R0, R93 ;  /* 0x0000005d005d7220 */ /* 0x000fe40000410000 */
        /* <DEDUP_REMOVED lines=8> */
[----:B------:R-:W-:-:S05]  /*25f0*/  SHF.L.U32 R88, R60, 0x10, RZ ;  /* 0x000000103c587819 */ /* 0x000fca00000006ff */
[----:B------:R-:W-:Y:S01]  /*2600*/  FFMA.FTZ R88, R59, R58, R88 ;  /* 0x0000003a3b587223 */ /* 0x000fe20000010058 */
[----:B------:R-:W-:Y:S01]  /*2610*/  FADD.FTZ R59, R44, -R73 ;  /* 0x800000492c3b7221 */ /* 0x000fe20000010000 */
[----:B------:R-:W-:-:S03]  /*2620*/  SHF.L.U32 R58, R6, 0x10, RZ ;  /* 0x00000010063a7819 */ /* 0x000fc600000006ff */
        /* <DEDUP_REMOVED lines=15> */
[----:B------:R-:W-:Y:S01]  /*2720*/  SHF.L.U32 R92, R64, 0x10, RZ ;  /* 0x00000010405c7819 */ /* 0x000fe200000006ff */
[C---:B0-----:R-:W-:Y:S01]  /*2730*/  IMAD.WIDE.U32 R88, R72.reuse, 0x10, R88 ;  /* 0x0000001048587825 */ /* 0x041fe200078e0058 */
[----:B------:R-:W-:-:S03]  /*2740*/  IADD3 R72, PT, PT, R72, 0x100, RZ ;  /* 0x0000010048487810 */ /* 0x000fc60007ffe0ff */
[----:B------:R-:W-:-:S05]  /*2750*/  FFMA.FTZ R90, R93, R90, R92 ;  /* 0x0000005a5d5a7223 */ /* 0x000fca000001005c */
[----:B------:R-:W-:-:S05]  /*2760*/  F2FP.BF16.F32.PACK_AB R59, R90, R59 ;  /* 0x0000003b5a3b723e */ /* 0x000fca00000010ff */
[----:B------:R0:W-:Y:S02]  /*2770*/  STG.E.128 desc[UR6][R88.64], R56 ;  /* 0x0000003858007986 */ /* 0x0001e4000c101d06 */
.L_x_6250:
[----:B------:R-:W-:Y:S05]  /*2780*/  BSYNC.RECONVERGENT B0 ;  /* 0x0000000000007941 */ /* 0x000fea0003800200 */
.L_x_6249:
[----:B------:R-:W-:Y:S04]  /*2790*/  BSSY.RECONVERGENT B0, `(.L_x_6251) ;  /* 0x0000032000007945 */ /* 0x000fe80003800200 */
        /* <DEDUP_REMOVED lines=10> */
[----:B------:R-:W-:Y:S01]  /*2840*/  FADD.FTZ R57, R37, -R73 ;  /* 0x8000004925397221 */ /* 0x000fe20000010000 */
[----:B------:R-:W-:Y:S01]  /*2850*/  SHF.L.U32 R58, R65, 0x10, RZ ;  /* 0x00000010413a7819 */ /* 0x000fe200000006ff */
[----:B------:R-:W-:-:S02]  /*2860*/  IMAD.U32 R92, R77, 0x10000, RZ ;  /* 0x000100004d5c7824 */ /* 0x000fc400078e00ff */
[----:B------:R-:W-:Y:S01]  /*2870*/  FADD.FTZ R93, R51, -R73 ;  /* 0x80000049335d7221 */ /* 0x000fe20000010000 */
[----:B------:R-:W-:-:S03]  /*2880*/  FMUL.FTZ R57, R0, R57 ;  /* 0x0000003900397220 */ /* 0x000fc60000410000 */
[----:B------:R-:W-:Y:S01]  /*2890*/  FMUL.FTZ R93, R0, R93 ;  /* 0x0000005d005d7220 */ /* 0x000fe20000410000 */
        /* <DEDUP_REMOVED lines=33> */
.L_x_6252:
[----:B------:R-:W-:Y:S05]  /*2ab0*/  BSYNC.RECONVERGENT B0 ;  /* 0x0000000000007941 */ /* 0x000fea0003800200 */
.L_x_6251:
        /* <DEDUP_REMOVED lines=43> */
[----:B------:R-:W-:-:S05]  /*2d70*/  SHF.L.U32 R88, R87, 0x10, RZ ;  /* 0x0000001057587819 */ /* 0x000fca00000006ff */
[----:B------:R-:W-:Y:S02]  /*2d80*/  FFMA.FTZ R0, R73, R0, R88 ;  /* 0x0000000049007223 */ /* 0x000fe40000010058 */
[----:B------:R-:W0:Y:S03]  /*2d90*/  LDC.64 R88, c[0x0][0x428] ;  /* 0x00010a00ff587b82 */ /* 0x000e260000000a00 */
[----:B------:R-:W-:Y:S01]  /*2da0*/  F2FP.BF16.F32.PACK_AB R59, R0, R59 ;  /* 0x0000003b003b723e */ /* 0x000fe200000010ff */
[----:B0-----:R-:W-:-:S05]  /*2db0*/  IMAD.WIDE.U32 R72, R72, 0x10, R88 ;  /* 0x0000001048487825 */ /* 0x001fca00078e0058 */
[----:B------:R2:W-:Y:S02]  /*2dc0*/  STG.E.128 desc[UR6][R72.64], R56 ;  /* 0x0000003848007986 */ /* 0x0005e4000c101d06 */
.L_x_6253:
[----:B------:R-:W-:Y:S05]  /*2dd0*/  BSYNC.RECONVERGENT B0 ;  /* 0x0000000000007941 */ /* 0x000fea0003800200 */
.L_x_6248:
[----:B012---:R-:W0:Y:S01]  /*2de0*/  LDC.64 R56, c[0x0][0x380] ;  /* 0x0000e000ff387b82 */ /* 0x007e220000000a00 */
[----:B------:R-:W-:Y:S01]  /*2df0*/  UPLOP3.LUT UP1, UPT, UPT, UPT, UP1, 0x40, 0x4 ;  /* 0x000000000004789c */ /* 0x000fe20003f2e810 */
[----:B0-----:R-:W-:-:S04]  /*2e00*/  IADD3 R71, PT, PT, R71, R56, RZ ;  /* 0x0000003847477210 */ /* 0x001fc80007ffe0ff */
[----:B------:R-:W-:-:S13]  /*2e10*/  ISETP.GE.AND P0, PT, R71, R57, PT ;  /* 0x000000394700720c */ /* 0x000fda0003f06270 */
[----:B------:R-:W-:Y:S05]  /*2e20*/  @!P0 BRA `(.L_x_6254) ;  /* 0xffffffd8002c8947 */ /* 0x000fea000383ffff */
[----:B------:R-:W-:Y:S05]  /*2e30*/  EXIT ;  /* 0x000000000000794d */ /* 0x000fea0003800000 */
.L_x_6255:
        /* <DEDUP_REMOVED lines=12> */
.L_x_20953:


//--------------------- .text._ZN10layer_norm13ln_fwd_kernelINS_13Kernel_traitsI13__nv_bfloat16S2_fS2_fjLj6144ELj1ELj1ELj8ELj16ENS_18Kernel_traits_baseILj6144ES2_S2_fS2_fjLj256EEEEELb0ELb0ELb1ELb1EEEvNS_9FwdParamsE --------------------------
	.section	.text._ZN10layer_norm13ln_fwd_kernelINS_13Kernel_traitsI13__nv_bfloat16S2_fS2_fjLj6144ELj1ELj1ELj8ELj16ENS_18Kernel_traits_baseILj6144ES2_S2_fS2_fjLj256EEEEELb0ELb0ELb1ELb1EEEvNS_9FwdParamsE,"ax",@progbits
	.align	128
        .global         _ZN10layer_norm13ln_fwd_kernelINS_13Kernel_traitsI13__nv_bfloat16S2_fS2_fjLj6144ELj1ELj1ELj8ELj16ENS_18Kernel_traits_baseILj6144ES2_S2_fS2_fjLj256EEEEELb0ELb0ELb1ELb1EEEvNS_9FwdParamsE
        .type           _ZN10layer_norm13ln_fwd_kernelINS_13Kernel_traitsI13__nv_bfloat16S2_fS2_fjLj6144ELj1ELj1ELj8ELj16ENS_18Kernel_traits_baseILj6144ES2_S2_fS2_fjLj256EEEEELb0ELb0ELb1ELb1EEEvNS_9FwdParamsE,@function
        .size           _ZN10layer_norm13ln_fwd_kernelINS_13Kernel_traitsI13__nv_bfloat16S2_fS2_fjLj6144ELj1ELj1ELj8ELj16ENS_18Kernel_traits_baseILj6144ES2_S2_fS2_fjLj256EEEEELb0ELb0ELb1ELb1EEEvNS_9FwdParamsE,(.L_x_20954 - _ZN10layer_norm13ln_fwd_kernelINS_13Kernel_traitsI13__nv_bfloat16S2_fS2_fjLj6144ELj1ELj1ELj8ELj16ENS_18Kernel_traits_baseILj6144ES2_S2_fS2_fjLj256EEEEELb0ELb0ELb1ELb1EEEvNS_9FwdParamsE)
        .other          _ZN10layer_norm13ln_fwd_kernelINS_13Kernel_traitsI13__nv_bfloat16S2_fS2_fjLj6144ELj1ELj1ELj8ELj16ENS_18Kernel_traits_baseILj6144ES2_S2_fS2_fjLj256EEEEELb0ELb0ELb1ELb1EEEvNS_9FwdParamsE,@"STO_CUDA_ENTRY STV_DEFAULT"
_ZN10layer_norm13ln_fwd_kernelINS_13Kernel_traitsI13__nv_bfloat16S2_fS2_fjLj6144ELj1ELj1ELj8ELj16ENS_18Kernel_traits_baseILj6144ES2_S2_fS2_fjLj256EEEEELb0ELb0ELb1ELb1EEEvNS_9FwdParamsE:
.text._ZN10layer_norm13ln_fwd_kernelINS_13Kernel_traitsI13__nv_bfloat16S2_fS2_fjLj6144ELj1ELj1ELj8ELj16ENS_18Kernel_traits_baseILj6144ES2_S2_fS2_fjLj256EEEEELb0ELb0ELb1ELb1EEEvNS_9FwdParamsE:
        /* <DEDUP_REMOVED lines=38> */
[----:B------:R-:W0:Y:S01]  /*0260*/  LDCU.U8 UR10, c[0x0][0x410] ;  /* 0x00008200ff0a77ac */ /* 0x000e220008000000 */
[----:B------:R-:W-:-:S02]  /*0270*/  PRMT R6, R42, 0x7632, R6 ;  /* 0x000076322a067816 */ /* 0x000fc40000000006 */
[----:B------:R-:W-:Y:S01]  /*0280*/  PRMT R7, R41, 0x7632, R7 ;  /* 0x0000763229077816 */ /* 0x000fe20000000007 */
[----:B------:R-:W1:Y:S01]  /*0290*/  LDCU UR11, c[0x0][0x400] ;  /* 0x00008000ff0b77ac */ /* 0x000e620008000800 */
[----:B------:R-:W-:Y:S01]  /*02a0*/  PRMT R60, R40, 0x7632, R60 ;  /* 0x00007632283c7816 */ /* 0x000fe2000000003c */
[----:B------:R-:W2:Y:S06]  /*02b0*/  LDCU.64 UR8, c[0x0][0x3a0] ;  /* 0x00007400ff0877ac */ /* 0x000eac0008000a00 */
.L_x_6268:
[----:B------:R-:W3:Y:S08]  /*02c0*/  LDC.64 R64, c[0x0][0x3f0] ;  /* 0x0000fc00ff407b82 */ /* 0x000ef00000000a00 */
[----:B------:R-:W4:Y:S08]  /*02d0*/  LDC R67, c[0x0][0x388] ;  /* 0x0000e200ff437b82 */ /* 0x000f300000000800 */
[----:B------:R-:W0:Y:S01]  /*02e0*/  LDC.64 R10, c[0x0][0x3f8] ;  /* 0x0000fe00ff0a7b82 */ /* 0x000e220000000a00 */
[----:B---3--:R-:W-:-:S06]  /*02f0*/  IMAD.WIDE R64, R62, 0x4, R64 ;  /* 0x000000043e407825 */ /* 0x008fcc00078e0240 */
[----:B------:R-:W3:Y:S01]  /*0300*/  LDG.E R64, desc[UR6][R64.64] ;  /* 0x0000000640407981 */ /* 0x000ee2000c1e1900 */
[----:B0-----:R-:W-:-:S05]  /*0310*/  IMAD.WIDE R10, R62, 0x4, R10 ;  /* 0x000000043e0a7825 */ /* 0x001fca00078e020a */
[----:B------:R0:W5:Y:S01]  /*0320*/  LDG.E R63, desc[UR6][R10.64] ;  /* 0x000000060a3f7981 */ /* 0x000162000c1e1900 */
[----:B---3--:R-:W-:-:S13]  /*0330*/  ISETP.GE.AND P0, PT, R64, 0x1, PT ;  /* 0x000000014000780c */ /* 0x008fda0003f06270 */
[----:B------:R-:W3:Y:S01]  /*0340*/  @P0 LDC.64 R12, c[0x0][0x390] ;  /* 0x0000e400ff0c0b82 */ /* 0x000ee20000000a00 */
[----:B------:R-:W-:-:S05]  /*0350*/  @P0 IADD3 R8, PT, PT, R64, -0x1, RZ ;  /* 0xffffffff40080810 */ /* 0x000fca0007ffe0ff */
[----:B----4-:R-:W-:-:S05]  /*0360*/  @P0 IMAD R8, R8, R67, RZ ;  /* 0x0000004308080224 */ /* 0x010fca00078e02ff */
[----:B------:R-:W-:-:S04]  /*0370*/  @P0 SHF.R.S32.HI R9, RZ, 0x1f, R8 ;  /* 0x0000001fff090819 */ /* 0x000fc80000011408 */
[----:B------:R-:W-:Y:S01]  /*0380*/  @P0 LEA.HI R9, R9, R8, RZ, 0x3 ;  /* 0x0000000809090211 */ /* 0x000fe200078f18ff */
[----:B------:R-:W-:-:S03]  /*0390*/  HFMA2 R8, -RZ, RZ, 0, 0 ;  /* 0x00000000ff087431 */ /* 0x000fc600000001ff */
[----:B------:R-:W-:-:S05]  /*03a0*/  @P0 LEA.HI.SX32 R8, R9, R66, 0x1d ;  /* 0x0000004209080211 */ /* 0x000fca00078feaff */
[----:B---3--:R-:W-:-:S05]  /*03b0*/  @P0 IMAD.WIDE.U32 R12, R8, 0x10, R12 ;  /* 0x00000010080c0825 */ /* 0x008fca00078e000c */
[----:B------:R0:W5:Y:S01]  /*03c0*/  @P0 LDG.E.128 R28, desc[UR6][R12.64] ;  /* 0x000000060c1c0981 */ /* 0x000162000c1e1d00 */
[----:B--2---:R-:W-:Y:S01]  /*03d0*/  UISETP.NE.U32.AND UP0, UPT, UR8, URZ, UPT ;  /* 0x000000ff0800728c */ /* 0x004fe2000bf05070 */
[----:B------:R-:W-:-:S03]  /*03e0*/  IMAD R9, R62, R67, RZ ;  /* 0x000000433e097224 */ /* 0x000fc600078e02ff */
[----:B------:R-:W-:Y:S02]  /*03f0*/  UISETP.NE.AND.EX UP0, UPT, UR9, URZ, UPT, UP0 ;  /* 0x000000ff0900728c */ /* 0x000fe4000bf05300 */
[----:B------:R-:W-:-:S04]  /*0400*/  SHF.R.S32.HI R14, RZ, 0x1f, R9 ;  /* 0x0000001fff0e7819 */ /* 0x000fc80000011409 */
[----:B------:R-:W-:-:S04]  /*0410*/  LEA.HI R65, R14, R9, RZ, 0x3 ;  /* 0x000000090e417211 */ /* 0x000fc800078f18ff */
[----:B------:R-:W-:Y:S01]  /*0420*/  LEA.HI.SX32 R65, R65, R66, 0x1d ;  /* 0x0000004241417211 */ /* 0x000fe200078feaff */
[----:B0-----:R-:W-:Y:S06]  /*0430*/  BRA.U !UP0, `(.L_x_6256) ;  /* 0x0000000108887547 */ /* 0x001fec000b800000 */
[----:B------:R-:W0:Y:S02]  /*0440*/  LDC.64 R14, c[0x0][0x3a0] ;  /* 0x0000e800ff0e7b82 */ /* 0x000e240000000a00 */
[----:B0-----:R-:W-:-:S05]  /*0450*/  IMAD.WIDE.U32 R14, R65, 0x20, R14 ;  /* 0x00000020410e7825 */ /* 0x001fca00078e000e */
[----:B------:R-:W2:Y:S04]  /*0460*/  LDG.E.128 R24, desc[UR6][R14.64] ;  /* 0x000000060e187981 */ /* 0x000ea8000c1e1d00 */
[----:B------:R0:W3:Y:S01]  /*0470*/  LDG.E.128 R20, desc[UR6][R14.64+0x10] ;  /* 0x000010060e147981 */ /* 0x0000e2000c1e1d00 */
[----:B------:R-:W-:-:S13]  /*0480*/  ISETP.GT.AND P1, PT, R64, RZ, PT ;  /* 0x000000ff4000720c */ /* 0x000fda0003f24270 */
[----:B------:R-:W2:Y:S01]  /*0490*/  @P1 LDC R18, c[0x0][0x40c] ;  /* 0x00010300ff121b82 */ /* 0x000ea20000000800 */
[C---:B-----5:R-:W-:Y:S02]  /*04a0*/  @P1 SHF.L.U32 R13, R28.reuse, 0x10, RZ ;  /* 0x000000101c0d1819 */ /* 0x060fe400000006ff */
[----:B------:R-:W-:Y:S02]  /*04b0*/  @P1 PRMT R16, R28, 0x7632, R16 ;  /* 0x000076321c101816 */ /* 0x000fe40000000010 */
[----:B------:R-:W-:Y:S02]  /*04c0*/  @P1 SHF.L.U32 R17, R29, 0x10, RZ ;  /* 0x000000101d111819 */ /* 0x000fe400000006ff */
[----:B------:R-:W-:Y:S01]  /*04d0*/  @P1 SHF.L.U32 R16, R16, 0x10, RZ ;  /* 0x0000001010101819 */ /* 0x000fe200000006ff */
[----:B------:R-:W4:Y:S01]  /*04e0*/  @P1 LDC R56, c[0x0][0x40c] ;  /* 0x00010300ff381b82 */ /* 0x000f220000000800 */
[----:B0-----:R-:W-:-:S07]  /*04f0*/  @P1 SHF.L.U32 R15, R30, 0x10, RZ ;  /* 0x000000101e0f1819 */ /* 0x001fce00000006ff */
[----:B------:R-:W0:Y:S08]  /*0500*/  @P1 LDC R19, c[0x0][0x40c] ;  /* 0x00010300ff131b82 */ /* 0x000e300000000800 */
[----:B------:R-:W1:Y:S08]  /*0510*/  @P1 LDC R10, c[0x0][0x40c] ;  /* 0x00010300ff0a1b82 */ /* 0x000e700000000800 */
[----:B------:R-:W3:Y:S08]  /*0520*/  @P1 LDC R9, c[0x0][0x40c] ;  /* 0x00010300ff091b82 */ /* 0x000ef00000000800 */
[----:B------:R-:W1:Y:S08]  /*0530*/  @P1 LDC R12, c[0x0][0x40c] ;  /* 0x00010300ff0c1b82 */ /* 0x000e700000000800 */
[----:B------:R-:W1:Y:S08]  /*0540*/  @P1 LDC R11, c[0x0][0x40c] ;  /* 0x00010300ff0b1b82 */ /* 0x000e700000000800 */
[----:B------:R-:W1:Y:S01]  /*0550*/  @P1 LDC R14, c[0x0][0x40c] ;  /* 0x00010300ff0e1b82 */ /* 0x000e620000000800 */
[----:B--2---:R-:W-:Y:S01]  /*0560*/  @P1 FFMA.FTZ R24, R13, R18, R24 ;  /* 0x000000120d181223 */ /* 0x004fe20000010018 */
[----:B----4-:R-:W-:Y:S01]  /*0570*/  @P1 FFMA.FTZ R26, R17, R56, R26 ;  /* 0x00000038111a1223 */ /* 0x010fe2000001001a */
[----:B------:R-:W-:Y:S01]  /*0580*/  @P1 PRMT R13, R29, 0x7632, R13 ;  /* 0x000076321d0d1816 */ /* 0x000fe2000000000d */
[----:B0-----:R-:W-:Y:S01]  /*0590*/  @P1 FFMA.FTZ R25, R16, R19, R25 ;  /* 0x0000001310191223 */ /* 0x001fe20000010019 */
[----:B------:R-:W-:Y:S01]  /*05a0*/  @P1 PRMT R17, R30, 0x7632, R17 ;  /* 0x000076321e111816 */ /* 0x000fe20000000011 */
[----:B---3--:R-:W-:Y:S01]  /*05b0*/  @P1 FFMA.FTZ R20, R15, R9, R20 ;  /* 0x000000090f141223 */ /* 0x008fe20000010014 */
[----:B------:R-:W-:-:S02]  /*05c0*/  @P1 PRMT R56, R31, 0x7632, R56 ;  /* 0x000076321f381816 */ /* 0x000fc40000000038 */
[----:B------:R-:W-:Y:S02]  /*05d0*/  @P1 SHF.L.U32 R19, R31, 0x10, RZ ;  /* 0x000000101f131819 */ /* 0x000fe400000006ff */
[----:B------:R-:W-:Y:S02]  /*05e0*/  @P1 SHF.L.U32 R16, R13, 0x10, RZ ;  /* 0x000000100d101819 */ /* 0x000fe400000006ff */
[----:B------:R-:W-:Y:S01]  /*05f0*/  @P1 SHF.L.U32 R18, R17, 0x10, RZ ;  /* 0x0000001011121819 */ /* 0x000fe200000006ff */
[----:B-1----:R-:W-:Y:S01]  /*0600*/  @P1 FFMA.FTZ R22, R19, R11, R22 ;  /* 0x0000000b13161223 */ /* 0x002fe20000010016 */
[----:B------:R-:W-:Y:S01]  /*0610*/  @P1 SHF.L.U32 R56, R56, 0x10, RZ ;  /* 0x0000001038381819 */ /* 0x000fe200000006ff */
[----:B------:R-:W-:Y:S02]  /*0620*/  @P1 FFMA.FTZ R27, R16, R10, R27 ;  /* 0x0000000a101b1223 */ /* 0x000fe4000001001b */
[----:B------:R-:W-:Y:S02]  /*0630*/  @P1 FFMA.FTZ R21, R18, R12, R21 ;  /* 0x0000000c12151223 */ /* 0x000fe40000010015 */
[----:B------:R-:W-:Y:S01]  /*0640*/  @P1 FFMA.FTZ R23, R56, R14, R23 ;  /* 0x0000000e38171223 */ /* 0x000fe20000010017 */
[----:B------:R-:W-:Y:S06]  /*0650*/  BRA `(.L_x_6257) ;  /* 0x0000000000807947 */ /* 0x000fec0003800000 */
.L_x_6256:
[----:B------:R-:W0:Y:S01]  /*0660*/  @P0 LDC R12, c[0x0][0x40c] ;  /* 0x00010300ff0c0b82 */ /* 0x000e220000000800 */
[----:B-----5:R-:W-:Y:S02]  /*0670*/  @P0 PRMT R9, R28, 0x7632, R9 ;  /* 0x000076321c090816 */ /* 0x020fe40000000009 */
[----:B------:R-:W-:Y:S02]  /*0680*/  CS2R R24, SRZ ;  /* 0x0000000000187805 */ /* 0x000fe4000001ff00 */
[----:B------:R-:W-:Y:S02]  /*0690*/  @P0 PRMT R10, R29, 0x7632, R10 ;  /* 0x000076321d0a0816 */ /* 0x000fe4000000000a */
[----:B------:R-:W-:Y:S02]  /*06a0*/  CS2R R26, SRZ ;  /* 0x00000000001a7805 */ /* 0x000fe4000001ff00 */
[----:B------:R-:W-:Y:S02]  /*06b0*/  @P0 PRMT R11, R30, 0x7632, R11 ;  /* 0x000076321e0b0816 */ /* 0x000fe4000000000b */
[----:B------:R-:W-:-:S02]  /*06c0*/  CS2R R20, SRZ ;  /* 0x0000000000147805 */ /* 0x000fc4000001ff00 */
[----:B------:R-:W-:Y:S01]  /*06d0*/  @P0 SHF.L.U32 R9, R9, 0x10, RZ ;  /* 0x0000001009090819 */ /* 0x000fe200000006ff */
[----:B------:R-:W2:Y:S01]  /*06e0*/  @P0 LDC R15, c[0x0][0x40c] ;  /* 0x00010300ff0f0b82 */ /* 0x000ea20000000800 */
[----:B------:R-:W-:Y:S02]  /*06f0*/  @P0 SHF.L.U32 R10, R10, 0x10, RZ ;  /* 0x000000100a0a0819 */ /* 0x000fe400000006ff */
[----:B------:R-:W-:Y:S02]  /*0700*/  CS2R R22, SRZ ;  /* 0x0000000000167805 */ /* 0x000fe4000001ff00 */
[----:B------:R-:W-:-:S03]  /*0710*/  @P0 SHF.L.U32 R11, R11, 0x10, RZ ;  /* 0x000000100b0b0819 */ /* 0x000fc600000006ff */
[----:B------:R-:W3:Y:S08]  /*0720*/  @P0 LDC R16, c[0x0][0x40c] ;  /* 0x00010300ff100b82 */ /* 0x000ef00000000800 */
[----:B------:R-:W4:Y:S01]  /*0730*/  @P0 LDC R56, c[0x0][0x40c] ;  /* 0x00010300ff380b82 */ /* 0x000f220000000800 */
[----:B0-----:R-:W-:Y:S01]  /*0740*/  @P0 FMUL.FTZ R25, R9, R12 ;  /* 0x0000000c09190220 */ /* 0x001fe20000410000 */
[----:B------:R-:W-:-:S02]  /*0750*/  @P0 PRMT R9, R31, 0x7632, R9 ;  /* 0x000076321f090816 */ /* 0x000fc40000000009 */
[----:B------:R-:W-:Y:S02]  /*0760*/  @P0 SHF.L.U32 R12, R30, 0x10, RZ ;  /* 0x000000101e0c0819 */ /* 0x000fe400000006ff */
[----:B------:R-:W-:Y:S02]  /*0770*/  @P0 SHF.L.U32 R9, R9, 0x10, RZ ;  /* 0x0000001009090819 */ /* 0x000fe400000006ff */
[----:B------:R-:W0:Y:S01]  /*0780*/  @P0 LDC R13, c[0x0][0x40c] ;  /* 0x00010300ff0d0b82 */ /* 0x000e220000000800 */
[----:B--2---:R-:W-:Y:S01]  /*0790*/  @P0 FMUL.FTZ R27, R10, R15 ;  /* 0x0000000f0a1b0220 */ /* 0x004fe20000410000 */
[----:B------:R-:W-:Y:S02]  /*07a0*/  @P0 SHF.L.U32 R10, R28, 0x10, RZ ;  /* 0x000000101c0a0819 */ /* 0x000fe400000006ff */
[----:B------:R-:W-:-:S04]  /*07b0*/  @P0 SHF.L.U32 R15, R31, 0x10, RZ ;  /* 0x000000101f0f0819 */ /* 0x000fc800000006ff */
[----:B------:R-:W2:Y:S01]  /*07c0*/  @P0 LDC R14, c[0x0][0x40c] ;  /* 0x00010300ff0e0b82 */ /* 0x000ea20000000800 */
[----:B---3--:R-:W-:Y:S01]  /*07d0*/  @P0 FMUL.FTZ R21, R11, R16 ;  /* 0x000000100b150220 */ /* 0x008fe20000410000 */
[----:B------:R-:W-:-:S06]  /*07e0*/  @P0 SHF.L.U32 R11, R29, 0x10, RZ ;  /* 0x000000101d0b0819 */ /* 0x000fcc00000006ff */
[----:B------:R-:W3:Y:S01]  /*07f0*/  @P0 LDC R17, c[0x0][0x40c] ;  /* 0x00010300ff110b82 */ /* 0x000ee20000000800 */
[----:B----4-:R-:W-:-:S07]  /*0800*/  @P0 FMUL.FTZ R23, R9, R56 ;  /* 0x0000003809170220 */ /* 0x010fce0000410000 */
[----:B------:R-:W4:Y:S01]  /*0810*/  @P0 LDC R18, c[0x0][0x40c] ;  /* 0x00010300ff120b82 */ /* 0x000f220000000800 */
[----:B0-----:R-:W-:Y:S01]  /*0820*/  @P0 FMUL.FTZ R24, R10, R13 ;  /* 0x0000000d0a180220 */ /* 0x001fe20000410000 */
[----:B--2---:R-:W-:Y:S01]  /*0830*/  @P0 FMUL.FTZ R26, R11, R14 ;  /* 0x0000000e0b1a0220 */ /* 0x004fe20000410000 */
[----:B---3--:R-:W-:Y:S01]  /*0840*/  @P0 FMUL.FTZ R20, R12, R17 ;  /* 0x000000110c140220 */ /* 0x008fe20000410000 */
[----:B----4-:R-:W-:-:S07]  /*0850*/  @P0 FMUL.FTZ R22, R15, R18 ;  /* 0x000000120f160220 */ /* 0x010fce0000410000 */
.L_x_6257:
[----:B------:R-:W0:Y:S01]  /*0860*/  LDC.64 R68, c[0x0][0x3a8] ;  /* 0x0000ea00ff447b82 */ /* 0x000e220000000a00 */
[----:B------:R-:W-:-:S07]  /*0870*/  @P0 IADD3 R9, PT, PT, R8, 0x100, RZ ;  /* 0x0000010008090810 */ /* 0x000fce0007ffe0ff */
[----:B------:R-:W2:Y:S01]  /*0880*/  @P0 LDC.64 R12, c[0x0][0x390] ;  /* 0x0000e400ff0c0b82 */ /* 0x000ea20000000a00 */
[----:B0-----:R-:W-:-:S05]  /*0890*/  IMAD.WIDE.U32 R10, R65, 0x20, R68 ;  /* 0x00000020410a7825 */ /* 0x001fca00078e0044 */
[----:B------:R0:W-:Y:S01]  /*08a0*/  STG.E.128 desc[UR6][R10.64], R24 ;  /* 0x000000180a007986 */ /* 0x0001e2000c101d06 */
[----:B--2---:R-:W-:-:S03]  /*08b0*/  @P0 IMAD.WIDE.U32 R12, R9, 0x10, R12 ;  /* 0x00000010090c0825 */ /* 0x004fc600078e000c */
[----:B------:R0:W-:Y:S04]  /*08c0*/  STG.E.128 desc[UR6][R10.64+0x10], R20 ;  /* 0x000010140a007986 */ /* 0x0001e8000c101d06 */
[----:B------:R0:W5:Y:S01]  /*08d0*/  @P0 LDG.E.128 R28, desc[UR6][R12.64] ;  /* 0x000000060c1c0981 */ /* 0x000162000c1e1d00 */
[----:B------:R-:W-:Y:S05]  /*08e0*/  BRA.U !UP0, `(.L_x_6258) ;  /* 0x00000001088c7547 */ /* 0x000fea000b800000 */
[----:B------:R-:W2:Y:S01]  /*08f0*/  LDC.64 R56, c[0x0][0x3a0] ;  /* 0x0000e800ff387b82 */ /* 0x000ea20000000a00 */
[----:B------:R-:W-:-:S05]  /*0900*/  IADD3 R9, PT, PT, R65, 0x100, RZ ;  /* 0x0000010041097810 */ /* 0x000fca0007ffe0ff */
[----:B--2---:R-:W-:-:S05]  /*0910*/  IMAD.WIDE.U32 R56, R9, 0x20, R56 ;  /* 0x0000002009387825 */ /* 0x004fca00078e0038 */
[----:B------:R-:W2:Y:S04]  /*0920*/  LDG.E.128 R16, desc[UR6][R56.64] ;  /* 0x0000000638107981 */ /* 0x000ea8000c1e1d00 */
[----:B0-----:R0:W3:Y:S01]  /*0930*/  LDG.E.128 R12, desc[UR6][R56.64+0x10] ;  /* 0x00001006380c7981 */ /* 0x0010e2000c1e1d00 */
[----:B------:R-:W-:-:S13]  /*0940*/  ISETP.GT.AND P1, PT, R64, RZ, PT ;  /* 0x000000ff4000720c */ /* 0x000fda0003f24270 */
[----:B------:R-:W2:Y:S01]  /*0950*/  @P1 LDC R59, c[0x0][0x40c] ;  /* 0x00010300ff3b1b82 */ /* 0x000ea20000000800 */
[C---:B-----5:R-:W-:Y:S02]  /*0960*/  @P1 PRMT R9, R28.reuse, 0x7632, R9 ;  /* 0x000076321c091816 */ /* 0x060fe40000000009 */
[----:B------:R-:W-:Y:S02]  /*0970*/  @P1 SHF.L.U32 R11, R28, 0x10, RZ ;  /* 0x000000101c0b1819 */ /* 0x000fe400000006ff */
[----:B------:R-:W-:Y:S02]  /*0980*/  @P1 SHF.L.U32 R58, R9, 0x10, RZ ;  /* 0x00000010093a1819 */ /* 0x000fe400000006ff */
[----:B------:R-:W-:Y:S01]  /*0990*/  @P1 SHF.L.U32 R9, R29, 0x10, RZ ;  /* 0x000000101d091819 */ /* 0x000fe200000006ff */
[----:B------:R-:W4:Y:S08]  /*09a0*/  @P1 LDC R66, c[0x0][0x40c] ;  /* 0x00010300ff421b82 */ /* 0x000f300000000800 */
[----:B------:R-:W1:Y:S08]  /*09b0*/  @P1 LDC R70, c[0x0][0x40c] ;  /* 0x00010300ff461b82 */ /* 0x000e700000000800 */
[----:B------:R-:W1:Y:S08]  /*09c0*/  @P1 LDC R10, c[0x0][0x40c] ;  /* 0x00010300ff0a1b82 */ /* 0x000e700000000800 */
[----:B0-----:R-:W3:Y:S08]  /*09d0*/  @P1 LDC R57, c[0x0][0x40c] ;  /* 0x00010300ff391b82 */ /* 0x001ef00000000800 */
[----:B------:R-:W0:Y:S01]  /*09e0*/  @P1 LDC R56, c[0x0][0x40c] ;  /* 0x00010300ff381b82 */ /* 0x000e220000000800 */
[----:B--2---:R-:W-:Y:S01]  /*09f0*/  @P1 FFMA.FTZ R16, R11, R59, R16 ;  /* 0x0000003b0b101223 */ /* 0x004fe20000010010 */
[----:B----4-:R-:W-:Y:S01]  /*0a00*/  @P1 FFMA.FTZ R17, R58, R66, R17 ;  /* 0x000000423a111223 */ /* 0x010fe20000010011 */
[----:B------:R-:W-:Y:S01]  /*0a10*/  @P1 PRMT R11, R29, 0x7632, R11 ;  /* 0x000076321d0b1816 */ /* 0x000fe2000000000b */
[----:B-1----:R-:W-:-:S04]  /*0a20*/  @P1 FFMA.FTZ R18, R9, R70, R18 ;  /* 0x0000004609121223 */ /* 0x002fc80000010012 */
[----:B------:R-:W1:Y:S01]  /*0a30*/  @P1 LDC R58, c[0x0][0x40c] ;  /* 0x00010300ff3a1b82 */ /* 0x000e620000000800 */
[----:B------:R-:W-:Y:S02]  /*0a40*/  @P1 SHF.L.U32 R66, R11, 0x10, RZ ;  /* 0x000000100b421819 */ /* 0x000fe400000006ff */
[----:B------:R-:W-:-:S03]  /*0a50*/  @P1 SHF.L.U32 R11, R30, 0x10, RZ ;  /* 0x000000101e0b1819 */ /* 0x000fc600000006ff */
[----:B------:R-:W-:Y:S02]  /*0a60*/  @P1 FFMA.FTZ R19, R66, R10, R19 ;  /* 0x0000000a42131223 */ /* 0x000fe40000010013 */
[----:B------:R-:W2:Y:S01]  /*0a70*/  @P1 LDC R9, c[0x0][0x40c] ;  /* 0x00010300ff091b82 */ /* 0x000ea20000000800 */
[----:B------:R-:W-:Y:S01]  /*0a80*/  @P1 PRMT R10, R30, 0x7632, R10 ;  /* 0x000076321e0a1816 */ /* 0x000fe2000000000a */
[----:B---3--:R-:W-:Y:S01]  /*0a90*/  @P1 FFMA.FTZ R12, R11, R57, R12 ;  /* 0x000000390b0c1223 */ /* 0x008fe2000001000c */
[C---:B------:R-:W-:Y:S02]  /*0aa0*/  @P1 PRMT R11, R31.reuse, 0x7632, R11 ;  /* 0x000076321f0b1816 */ /* 0x040fe4000000000b */
[----:B------:R-:W-:Y:S02]  /*0ab0*/  @P1 SHF.L.U32 R10, R10, 0x10, RZ ;  /* 0x000000100a0a1819 */ /* 0x000fe400000006ff */
[----:B------:R-:W-:-:S03]  /*0ac0*/  @P1 SHF.L.U32 R57, R31, 0x10, RZ ;  /* 0x000000101f391819 */ /* 0x000fc600000006ff */
[----:B0-----:R-:W-:Y:S01]  /*0ad0*/  @P1 FFMA.FTZ R13, R10, R56, R13 ;  /* 0x000000380a0d1223 */ /* 0x001fe2000001000d */
[----:B------:R-:W-:-:S05]  /*0ae0*/  @P1 SHF.L.U32 R10, R11, 0x10, RZ ;  /* 0x000000100b0a1819 */ /* 0x000fca00000006ff */
[----:B-1----:R-:W-:Y:S01]  /*0af0*/  @P1 FFMA.FTZ R15, R10, R58, R15 ;  /* 0x0000003a0a0f1223 */ /* 0x002fe2000001000f */
[----:B--2---:R-:W-:Y:S01]  /*0b00*/  @P1 FFMA.FTZ R14, R57, R9, R14 ;  /* 0x00000009390e1223 */ /* 0x004fe2000001000e */
[----:B------:R-:W-:Y:S06]  /*0b10*/  BRA `(.L_x_6259) ;  /* 0x0000000000907947 */ /* 0x000fec0003800000 */
.L_x_6258:
[----:B------:R-:W2:Y:S01]  /*0b20*/  @P0 LDC R57, c[0x0][0x40c] ;  /* 0x00010300ff390b82 */ /* 0x000ea20000000800 */
[----:B0----5:R-:W-:Y:S01]  /*0b30*/  @P0 PRMT R12, R28, 0x7632, R12 ;  /* 0x000076321c0c0816 */ /* 0x021fe2000000000c */
[----:B------:R-:W-:Y:S01]  /*0b40*/  HFMA2 R19, -RZ, RZ, 0, 0 ;  /* 0x00000000ff137431 */ /* 0x000fe200000001ff */
[----:B------:R-:W-:Y:S02]  /*0b50*/  @P0 PRMT R14, R29, 0x7632, R14 ;  /* 0x000076321d0e0816 */ /* 0x000fe4000000000e */
[----:B------:R-:W-:Y:S02]  /*0b60*/  @P0 PRMT R15, R30, 0x7632, R15 ;  /* 0x000076321e0f0816 */ /* 0x000fe4000000000f */
[----:B------:R-:W-:Y:S01]  /*0b70*/  @P0 PRMT R18, R31, 0x7632, R18 ;  /* 0x000076321f120816 */ /* 0x000fe20000000012 */
[----:B------:R-:W0:Y:S01]  /*0b80*/  @P0 LDC R59, c[0x0][0x40c] ;  /* 0x00010300ff3b0b82 */ /* 0x000e220000000800 */
[----:B------:R-:W-:Y:S02]  /*0b90*/  @P0 SHF.L.U32 R12, R12, 0x10, RZ ;  /* 0x000000100c0c0819 */ /* 0x000fe400000006ff */
[----:B------:R-:W-:-:S02]  /*0ba0*/  @P0 SHF.L.U32 R14, R14, 0x10, RZ ;  /* 0x000000100e0e0819 */ /* 0x000fc400000006ff */
[----:B------:R-:W-:Y:S02]  /*0bb0*/  MOV R17, RZ ;  /* 0x000000ff00117202 */ /* 0x000fe40000000f00 */
[----:B------:R-:W-:Y:S01]  /*0bc0*/  @P0 SHF.L.U32 R16, R15, 0x10, RZ ;  /* 0x000000100f100819 */ /* 0x000fe200000006ff */
[----:B------:R-:W3:Y:S01]  /*0bd0*/  @P0 LDC R71, c[0x0][0x40c] ;  /* 0x00010300ff470b82 */ /* 0x000ee20000000800 */
[----:B------:R-:W-:Y:S01]  /*0be0*/  @P0 SHF.L.U32 R18, R18, 0x10, RZ ;  /* 0x0000001012120819 */ /* 0x000fe200000006ff */
[----:B------:R-:W-:Y:S01]  /*0bf0*/  HFMA2 R15, -RZ, RZ, 0, 0 ;  /* 0x00000000ff0f7431 */ /* 0x000fe200000001ff */
[----:B------:R-:W-:Y:S02]  /*0c00*/  @P0 SHF.L.U32 R58, R29, 0x10, RZ ;  /* 0x000000101d3a0819 */ /* 0x000fe400000006ff */
[----:B------:R-:W-:Y:S02]  /*0c10*/  @P0 SHF.L.U32 R66, R30, 0x10, RZ ;  /* 0x000000101e420819 */ /* 0x000fe400000006ff */
[----:B------:R-:W-:Y:S01]  /*0c20*/  MOV R13, RZ ;  /* 0x000000ff000d7202 */ /* 0x000fe20000000f00 */
[----:B------:R-:W4:Y:S01]  /*0c30*/  @P0 LDC R73, c[0x0][0x40c] ;  /* 0x00010300ff490b82 */ /* 0x000f220000000800 */
[----:B--2---:R-:W-:Y:S01]  /*0c40*/  @P0 FMUL.FTZ R17, R12, R57 ;  /* 0x000000390c110220 */ /* 0x004fe20000410000 */
[----:B------:R-:W-:-:S02]  /*0c50*/  @P0 SHF.L.U32 R57, R28, 0x10, RZ ;  /* 0x000000101c390819 */ /* 0x000fc400000006ff */
[----:B------:R-:W-:-:S04]  /*0c60*/  MOV R12, RZ ;  /* 0x000000ff000c7202 */ /* 0x000fc80000000f00 */
[----:B------:R-:W2:Y:S01]  /*0c70*/  @P0 LDC R10, c[0x0][0x40c] ;  /* 0x00010300ff0a0b82 */ /* 0x000ea20000000800 */
[----:B0-----:R-:W-:Y:S01]  /*0c80*/  @P0 FMUL.FTZ R19, R14, R59 ;  /* 0x0000003b0e130220 */ /* 0x001fe20000410000 */
[----:B------:R-:W-:Y:S01]  /*0c90*/  @P0 SHF.L.U32 R59, R31, 0x10, RZ ;  /* 0x000000101f3b0819 */ /* 0x000fe200000006ff */
[----:B------:R-:W-:-:S05]  /*0ca0*/  HFMA2 R14, -RZ, RZ, 0, 0 ;  /* 0x00000000ff0e7431 */ /* 0x000fca00000001ff */
[----:B------:R-:W0:Y:S01]  /*0cb0*/  @P0 LDC R9, c[0x0][0x40c] ;  /* 0x00010300ff090b82 */ /* 0x000e220000000800 */
[----:B---3--:R-:W-:Y:S01]  /*0cc0*/  @P0 FMUL.FTZ R13, R16, R71 ;  /* 0x00000047100d0220 */ /* 0x008fe20000410000 */
[----:B------:R-:W-:-:S06]  /*0cd0*/  MOV R16, RZ ;  /* 0x000000ff00107202 */ /* 0x000fcc0000000f00 */
[----:B------:R-:W3:Y:S01]  /*0ce0*/  @P0 LDC R11, c[0x0][0x40c] ;  /* 0x00010300ff0b0b82 */ /* 0x000ee20000000800 */
[----:B----4-:R-:W-:Y:S01]  /*0cf0*/  @P0 FMUL.FTZ R15, R18, R73 ;  /* 0x00000049120f0220 */ /* 0x010fe20000410000 */
[----:B------:R-:W-:-:S06]  /*0d00*/  HFMA2 R18, -RZ, RZ, 0, 0 ;  /* 0x00000000ff127431 */ /* 0x000fcc00000001ff */
[----:B------:R-:W4:Y:S01]  /*0d10*/  @P0 LDC R56, c[0x0][0x40c] ;  /* 0x00010300ff380b82 */ /* 0x000f220000000800 */
[----:B--2---:R-:W-:Y:S01]  /*0d20*/  @P0 FMUL.FTZ R16, R57, R10 ;  /* 0x0000000a39100220 */ /* 0x004fe20000410000 */
[----:B0-----:R-:W-:Y:S01]  /*0d30*/  @P0 FMUL.FTZ R18, R58, R9 ;  /* 0x000000093a120220 */ /* 0x001fe20000410000 */
[----:B---3--:R-:W-:Y:S01]  /*0d40*/  @P0 FMUL.FTZ R12, R66, R11 ;  /* 0x0000000b420c0220 */ /* 0x008fe20000410000 */
[----:B----4-:R-:W-:-:S07]  /*0d50*/  @P0 FMUL.FTZ R14, R59, R56 ;  /* 0x000000383b0e0220 */ /* 0x010fce0000410000 */
.L_x_6259:
[----:B------:R-:W-:-:S05]  /*0d60*/  IADD3 R11, PT, PT, R65, 0x100, RZ ;  /* 0x00000100410b7810 */ /* 0x000fca0007ffe0ff */
[----:B------:R-:W-:-:S05]  /*0d70*/  IMAD.WIDE.U32 R10, R11, 0x20, R68 ;  /* 0x000000200b0a7825 */ /* 0x000fca00078e0044 */
[----:B------:R0:W-:Y:S04]  /*0d80*/  STG.E.128 desc[UR6][R10.64], R16 ;  /* 0x000000100a007986 */ /* 0x0001e8000c101d06 */
[----:B------:R0:W-:Y:S01]  /*0d90*/  STG.E.128 desc[UR6][R10.64+0x10], R12 ;  /* 0x0000100c0a007986 */ /* 0x0001e2000c101d06 */
[----:B------:R-:W-:Y:S05]  /*0da0*/  @!P0 BRA `(.L_x_6260) ;  /* 0x0000000000108947 */ /* 0x000fea0003800000 */
[----:B------:R-:W2:Y:S01]  /*0db0*/  LDC.64 R28, c[0x0][0x390] ;  /* 0x0000e400ff1c7b82 */ /* 0x000ea20000000a00 */
[----:B------:R-:W-:-:S05]  /*0dc0*/  IADD3 R9, PT, PT, R8, 0x200, RZ ;  /* 0x0000020008097810 */ /* 0x000fca0007ffe0ff */
[----:B--2---:R-:W-:-:S06]  /*0dd0*/  IMAD.WIDE.U32 R28, R9, 0x10, R28 ;  /* 0x00000010091c7825 */ /* 0x004fcc00078e001c */
[----:B------:R-:W5:Y:S02]  /*0de0*/  LDG.E.128 R28, desc[UR6][R28.64] ;  /* 0x000000061c1c7981 */ /* 0x000f64000c1e1d00 */
.L_x_6260:
[----:B------:R-:W-:Y:S01]  /*0df0*/  IADD3 R65, PT, PT, R65, 0x200, RZ ;  /* 0x0000020041417810 */ /* 0x000fe20007ffe0ff */
[----:B------:R-:W-:Y:S06]  /*0e00*/  BRA.U !UP0, `(.L_x_6261) ;  /* 0x0000000108887547 */ /* 0x000fec000b800000 */
[----:B------:R-:W2:Y:S02]  /*0e10*/  LDC.64 R70, c[0x0][0x3a0] ;  /* 0x0000e800ff467b82 */ /* 0x000ea40000000a00 */
[----:B--2---:R-:W-:-:S05]  /*0e20*/  IMAD.WIDE.U32 R70, R65, 0x20, R70 ;  /* 0x0000002041467825 */ /* 0x004fca00078e0046 */
[----:B0-----:R-:W2:Y:S04]  /*0e30*/  LDG.E.128 R8, desc[UR6][R70.64] ;  /* 0x0000000646087981 */ /* 0x001ea8000c1e1d00 */
[----:B------:R0:W3:Y:S01]  /*0e40*/  LDG.E.128 R56, desc[UR6][R70.64+0x10] ;  /* 0x0000100646387981 */ /* 0x0000e2000c1e1d00 */
[----:B------:R-:W-:-:S13]  /*0e50*/  ISETP.GT.AND P0, PT, R64, RZ, PT ;  /* 0x000000ff4000720c */ /* 0x000fda0003f04270 */
[----:B------:R-:W2:Y:S01]  /*0e60*/  @P0 LDC R64, c[0x0][0x40c] ;  /* 0x00010300ff400b82 */ /* 0x000ea20000000800 */
[----:B-----5:R-:W-:Y:S02]  /*0e70*/  @P0 SHF.L.U32 R73, R28, 0x10, RZ ;  /* 0x000000101c490819 */ /* 0x020fe400000006ff */
[----:B0-----:R-:W-:-:S05]  /*0e80*/  @P0 SHF.L.U32 R71, R29, 0x10, RZ ;  /* 0x000000101d470819 */ /* 0x001fca00000006ff */
[----:B------:R-:W0:Y:S08]  /*0e90*/  @P0 LDC R66, c[0x0][0x40c] ;  /* 0x00010300ff420b82 */ /* 0x000e300000000800 */
[----:B------:R-:W4:Y:S08]  /*0ea0*/  @P0 LDC R72, c[0x0][0x40c] ;  /* 0x00010300ff480b82 */ /* 0x000f300000000800 */
[----:B------:R-:W3:Y:S01]  /*0eb0*/  @P0 LDC R70, c[0x0][0x40c] ;  /* 0x00010300ff460b82 */ /* 0x000ee20000000800 */
[----:B--2---:R-:W-:Y:S01]  /*0ec0*/  @P0 FFMA.FTZ R8, R73, R64, R8 ;  /* 0x0000004049080223 */ /* 0x004fe20000010008 */
[----:B------:R-:W-:Y:S01]  /*0ed0*/  @P0 PRMT R64, R28, 0x7632, R64 ;  /* 0x000076321c400816 */ /* 0x000fe20000000040 */
[----:B----4-:R-:W-:Y:S01]  /*0ee0*/  @P0 FFMA.FTZ R10, R71, R72, R10 ;  /* 0x00000048470a0223 */ /* 0x010fe2000001000a */
[----:B------:R-:W-:-:S02]  /*0ef0*/  @P0 SHF.L.U32 R71, R30, 0x10, RZ ;  /* 0x000000101e470819 */ /* 0x000fc400000006ff */
[----:B------:R-:W-:-:S03]  /*0f00*/  @P0 SHF.L.U32 R64, R64, 0x10, RZ ;  /* 0x0000001040400819 */ /* 0x000fc600000006ff */
[----:B---3--:R-:W-:Y:S01]  /*0f10*/  @P0 FFMA.FTZ R56, R71, R70, R56 ;  /* 0x0000004647380223 */ /* 0x008fe20000010038 */
[----:B------:R-:W-:Y:S01]  /*0f20*/  @P0 SHF.L.U32 R71, R31, 0x10, RZ ;  /* 0x000000101f470819 */ /* 0x000fe200000006ff */
[----:B0-----:R-:W-:Y:S01]  /*0f30*/  @P0 FFMA.FTZ R9, R64, R66, R9 ;  /* 0x0000004240090223 */ /* 0x001fe20000010009 */
[----:B------:R-:W-:Y:S01]  /*0f40*/  @P0 PRMT R64, R29, 0x7632, R64 ;  /* 0x000076321d400816 */ /* 0x000fe20000000040 */
[----:B------:R-:W0:Y:S03]  /*0f50*/  @P0 LDC R66, c[0x0][0x40c] ;  /* 0x00010300ff420b82 */ /* 0x000e260000000800 */
[----:B------:R-:W-:-:S05]  /*0f60*/  @P0 SHF.L.U32 R64, R64, 0x10, RZ ;  /* 0x0000001040400819 */ /* 0x000fca00000006ff */
[----:B------:R-:W2:Y:S01]  /*0f70*/  @P0 LDC R70, c[0x0][0x40c] ;  /* 0x00010300ff460b82 */ /* 0x000ea20000000800 */
[----:B0-----:R-:W-:Y:S01]  /*0f80*/  @P0 FFMA.FTZ R11, R64, R66, R11 ;  /* 0x00000042400b0223 */ /* 0x001fe2000001000b */
[----:B------:R-:W-:-:S06]  /*0f90*/  @P0 PRMT R64, R30, 0x7632, R64 ;  /* 0x000076321e400816 */ /* 0x000fcc0000000040 */
[----:B------:R-:W0:Y:S01]  /*0fa0*/  @P0 LDC R66, c[0x0][0x40c] ;  /* 0x00010300ff420b82 */ /* 0x000e220000000800 */
[----:B------:R-:W-:Y:S01]  /*0fb0*/  @P0 SHF.L.U32 R64, R64, 0x10, RZ ;  /* 0x0000001040400819 */ /* 0x000fe200000006ff */
[----:B--2---:R-:W-:-:S04]  /*0fc0*/  @P0 FFMA.FTZ R58, R71, R70, R58 ;  /* 0x00000046473a0223 */ /* 0x004fc8000001003a */
[----:B0-----:R-:W-:Y:S01]  /*0fd0*/  @P0 FFMA.FTZ R57, R64, R66, R57 ;  /* 0x0000004240390223 */ /* 0x001fe20000010039 */
[----:B------:R-:W-:Y:S01]  /*0fe0*/  @P0 PRMT R64, R31, 0x7632, R64 ;  /* 0x000076321f400816 */ /* 0x000fe20000000040 */
[----:B------:R-:W0:Y:S03]  /*0ff0*/  @P0 LDC R66, c[0x0][0x40c] ;  /* 0x00010300ff420b82 */ /* 0x000e260000000800 */
[----:B------:R-:W-:-:S05]  /*1000*/  @P0 SHF.L.U32 R64, R64, 0x10, RZ ;  /* 0x0000001040400819 */ /* 0x000fca00000006ff */
[----:B0-----:R-:W-:Y:S01]  /*1010*/  @P0 FFMA.FTZ R59, R64, R66, R59 ;  /* 0x00000042403b0223 */ /* 0x001fe2000001003b */
[----:B------:R-:W-:Y:S06]  /*1020*/  BRA `(.L_x_6262) ;  /* 0x0000000000907947 */ /* 0x000fec0003800000 */
.L_x_6261:
[----:B------:R-:W2:Y:S01]  /*1030*/  @P0 LDC R57, c[0x0][0x40c] ;  /* 0x00010300ff390b82 */ /* 0x000ea20000000800 */
[----:B0----5:R-:W-:Y:S02]  /*1040*/  @P0 PRMT R10, R28, 0x7632, R10 ;  /* 0x000076321c0a0816 */ /* 0x021fe4000000000a */
[----:B------:R-:W-:Y:S02]  /*1050*/  @P0 PRMT R11, R29, 0x7632, R11 ;  /* 0x000076321d0b0816 */ /* 0x000fe4000000000b */
[----:B------:R-:W-:Y:S02]  /*1060*/  @P0 SHF.L.U32 R56, R10, 0x10, RZ ;  /* 0x000000100a380819 */ /* 0x000fe400000006ff */
[----:B------:R-:W-:Y:S01]  /*1070*/  @P0 PRMT R59, R30, 0x7632, R59 ;  /* 0x000076321e3b0816 */ /* 0x000fe2000000003b */
[----:B------:R-:W0:Y:S01]  /*1080*/  @P0 LDC R71, c[0x0][0x40c] ;  /* 0x00010300ff470b82 */ /* 0x000e220000000800 */
[----:B------:R-:W-:Y:S02]  /*1090*/  MOV R9, RZ ;  /* 0x000000ff00097202 */ /* 0x000fe40000000f00 */
[----:B------:R-:W-:Y:S01]  /*10a0*/  @P0 SHF.L.U32 R58, R11, 0x10, RZ ;  /* 0x000000100b3a0819 */ /* 0x000fe200000006ff */
[----:B------:R-:W-:Y:S01]  /*10b0*/  HFMA2 R11, -RZ, RZ, 0, 0 ;  /* 0x00000000ff0b7431 */ /* 0x000fe200000001ff */
[----:B------:R-:W-:-:S03]  /*10c0*/  @P0 SHF.L.U32 R59, R59, 0x10, RZ ;  /* 0x000000103b3b0819 */ /* 0x000fc600000006ff */
[----:B------:R-:W3:Y:S08]  /*10d0*/  @P0 LDC R64, c[0x0][0x40c] ;  /* 0x00010300ff400b82 */ /* 0x000ef00000000800 */
[----:B------:R-:W4:Y:S01]  /*10e0*/  @P0 LDC R8, c[0x0][0x40c] ;  /* 0x00010300ff080b82 */ /* 0x000f220000000800 */
[----:B--2---:R-:W-:Y:S01]  /*10f0*/  @P0 FMUL.FTZ R9, R56, R57 ;  /* 0x0000003938090220 */ /* 0x004fe20000410000 */
[----:B------:R-:W-:-:S02]  /*1100*/  @P0 PRMT R56, R31, 0x7632, R56 ;  /* 0x000076321f380816 */ /* 0x000fc40000000038 */
[----:B------:R-:W-:-:S04]  /*1110*/  MOV R57, RZ ;  /* 0x000000ff00397202 */ /* 0x000fc80000000f00 */
[----:B------:R-:W2:Y:S01]  /*1120*/  @P0 LDC R10, c[0x0][0x40c] ;  /* 0x00010300ff0a0b82 */ /* 0x000ea20000000800 */
[----:B0-----:R-:W-:Y:S01]  /*1130*/  @P0 FMUL.FTZ R11, R58, R71 ;  /* 0x000000473a0b0220 */ /* 0x001fe20000410000 */
[----:B------:R-:W-:Y:S02]  /*1140*/  @P0 SHF.L.U32 R71, R56, 0x10, RZ ;  /* 0x0000001038470819 */ /* 0x000fe400000006ff */
[----:B------:R-:W-:Y:S02]  /*1150*/  @P0 SHF.L.U32 R56, R29, 0x10, RZ ;  /* 0x000000101d380819 */ /* 0x000fe400000006ff */
[----:B------:R-:W-:Y:S02]  /*1160*/  @P0 SHF.L.U32 R58, R30, 0x10, RZ ;  /* 0x000000101e3a0819 */ /* 0x000fe400000006ff */
[----:B------:R-:W0:Y:S01]  /*1170*/  @P0 LDC R73, c[0x0][0x40c] ;  /* 0x00010300ff490b82 */ /* 0x000e220000000800 */
[----:B---3--:R-:W-:Y:S01]  /*1180*/  @P0 FMUL.FTZ R57, R59, R64 ;  /* 0x000000403b390220 */ /* 0x008fe20000410000 */
[----:B------:R-:W-:Y:S01]  /*1190*/  HFMA2 R59, -RZ, RZ, 0, 0 ;  /* 0x00000000ff3b7431 */ /* 0x000fe200000001ff */
[----:B------:R-:W-:-:S05]  /*11a0*/  @P0 SHF.L.U32 R64, R31, 0x10, RZ ;  /* 0x000000101f400819 */ /* 0x000fca00000006ff */
[----:B------:R-:W3:Y:S01]  /*11b0*/  @P0 LDC R75, c[0x0][0x40c] ;  /* 0x00010300ff4b0b82 */ /* 0x000ee20000000800 */
[----:B----4-:R-:W-:Y:S01]  /*11c0*/  @P0 FMUL.FTZ R59, R71, R8 ;  /* 0x00000008473b0220 */ /* 0x010fe20000410000 */
[----:B------:R-:W-:Y:S02]  /*11d0*/  @P0 SHF.L.U32 R71, R28, 0x10, RZ ;  /* 0x000000101c470819 */ /* 0x000fe400000006ff */
[----:B------:R-:W-:-:S04]  /*11e0*/  MOV R8, RZ ;  /* 0x000000ff00087202 */ /* 0x000fc80000000f00 */
[----:B------:R-:W4:Y:S01]  /*11f0*/  @P0 LDC R77, c[0x0][0x40c] ;  /* 0x00010300ff4d0b82 */ /* 0x000f220000000800 */
[----:B--2---:R-:W-:Y:S01]  /*1200*/  @P0 FMUL.FTZ R8, R71, R10 ;  /* 0x0000000a47080220 */ /* 0x004fe20000410000 */
[----:B------:R-:W-:Y:S02]  /*1210*/  HFMA2 R10, -RZ, RZ, 0, 0 ;  /* 0x00000000ff0a7431 */ /* 0x000fe400000001ff */
[----:B0-----:R-:W-:Y:S01]  /*1220*/  @P0 FMUL.FTZ R10, R56, R73 ;  /* 0x00000049380a0220 */ /* 0x001fe20000410000 */
[----:B------:R-:W-:Y:S01]  /*1230*/  MOV R56, RZ ;  /* 0x000000ff00387202 */ /* 0x000fe20000000f00 */
[----:B---3--:R-:W-:Y:S01]  /*1240*/  @P0 FMUL.FTZ R56, R58, R75 ;  /* 0x0000004b3a380220 */ /* 0x008fe20000410000 */
[----:B------:R-:W-:Y:S02]  /*1250*/  HFMA2 R58, -RZ, RZ, 0, 0 ;  /* 0x00000000ff3a7431 */ /* 0x000fe400000001ff */
[----:B----4-:R-:W-:-:S07]  /*1260*/  @P0 FMUL.FTZ R58, R64, R77 ;  /* 0x0000004d403a0220 */ /* 0x010fce0000410000 */
.L_x_6262:
        /* <DEDUP_REMOVED lines=94> */
[----:B------:R-:W2:Y:S02]  /*1850*/  SHFL.BFLY PT, R75, R72, 0x8, 0x1f ;  /* 0x0d001f00484b7f89 */ /* 0x000ea400000e0000 */
[----:B--2---:R-:W-:Y:S01]  /*1860*/  FADD.FTZ R75, R72, R75 ;  /* 0x0000004b484b7221 */ /* 0x004fe20000010000 */
        /* <DEDUP_REMOVED lines=13> */
.L_x_6264:
[----:B-1----:R-:W-:Y:S05]  /*1940*/  BSYNC.RECONVERGENT B0 ;  /* 0x0000000000007941 */ /* 0x002fea0003800200 */
.L_x_6263:
        /* <DEDUP_REMOVED lines=13> */
.L_x_6266:
[----:B------:R-:W-:Y:S05]  /*1a20*/  BSYNC.RECONVERGENT B0 ;  /* 0x0000000000007941 */ /* 0x000fea0003800200 */
.L_x_6265:
[----:B------:R-:W1:Y:S01]  /*1a30*/  SHFL.DOWN PT, R71, R70, 0x4, 0x1f ;  /* 0x08801f0046477f89 */ /* 0x000e6200000e0000 */
[-C--:B------:R-:W-:Y:S02]  /*1a40*/  I2FP.F32.U32 R73, R70.reuse ;  /* 0x0000004600497245 */ /* 0x080fe40000201000 */
[----:B------:R-:W-:Y:S01]  /*1a50*/  ISETP.NE.AND P1, PT, R66, RZ, PT ;  /* 0x000000ff4200720c */ /* 0x000fe20003f25270 */
[----:B0-----:R-:W0:Y:S01]  /*1a60*/  SHFL.DOWN PT, R72, R64, 0x4, 0x1f ;  /* 0x08801f0040487f89 */ /* 0x001e2200000e0000 */
[----:B------:R-:W-:Y:S02]  /*1a70*/  ISETP.NE.AND P0, PT, RZ, UR10, PT ;  /* 0x0000000aff007c0c */ /* 0x000fe4000bf05270 */
        /* <DEDUP_REMOVED lines=8> */
[----:B------:R-:W-:Y:S01]  /*1b00*/  FMUL.FTZ R74, R71, R73 ;  /* 0x00000049474a7220 */ /* 0x000fe20000410000 */
[----:B------:R-:W1:Y:S03]  /*1b10*/  SHFL.DOWN PT, R72, R65, 0x4, 0x1f ;  /* 0x08801f0041487f89 */ /* 0x000e6600000e0000 */
[----:B------:R-:W-:Y:S01]  /*1b20*/  FMUL.FTZ R74, R74, R69 ;  /* 0x000000454a4a7220 */ /* 0x000fe20000410000 */
[----:B------:R-:W2:Y:S01]  /*1b30*/  SHFL.DOWN PT, R73, R68, 0x2, 0x1f ;  /* 0x08401f0044497f89 */ /* 0x000ea200000e0000 */
[----:B0-----:R-:W-:-:S05]  /*1b40*/  FMUL.FTZ R71, R64, R75 ;  /* 0x0000004b40477220 */ /* 0x001fca0000410000 */
[----:B------:R-:W0:Y:S01]  /*1b50*/  SHFL.DOWN PT, R75, R71, 0x2, 0x1f ;  /* 0x08401f00474b7f89 */ /* 0x000e2200000e0000 */
[----:B-1----:R-:W-:Y:S01]  /*1b60*/  FADD.FTZ R69, R72, R65 ;  /* 0x0000004148457221 */ /* 0x002fe20000010000 */
[----:B--2---:R-:W-:-:S03]  /*1b70*/  I2FP.F32.S32 R72, R73 ;  /* 0x0000004900487245 */ /* 0x004fc60000201400 */
[----:B------:R-:W-:Y:S01]  /*1b80*/  FFMA.FTZ R69, R64, R74, R69 ;  /* 0x0000004a40457223 */ /* 0x000fe20000010045 */
[----:B------:R-:W-:-:S04]  /*1b90*/  IADD3 R64, PT, PT, R68, R73, RZ ;  /* 0x0000004944407210 */ /* 0x000fc80007ffe0ff */
[----:B------:R-:W1:Y:S01]  /*1ba0*/  SHFL.DOWN PT, R74, R69, 0x2, 0x1f ;  /* 0x08401f00454a7f89 */ /* 0x000e6200000e0000 */
[----:B0-----:R-:W-:Y:S01]  /*1bb0*/  FADD.FTZ R65, R71, -R75 ;  /* 0x8000004b47417221 */ /* 0x001fe20000010000 */
[----:B------:R-:W-:-:S03]  /*1bc0*/  FMUL.FTZ R75, R75, R72 ;  /* 0x000000484b4b7220 */ /* 0x000fc60000410000 */
[----:B------:R-:W-:Y:S01]  /*1bd0*/  FMUL.FTZ R65, R65, R65 ;  /* 0x0000004141417220 */ /* 0x000fe20000410000 */
[C---:B------:R-:W-:Y:S02]  /*1be0*/  FFMA.FTZ R75, R70.reuse, R71, R75 ;  /* 0x00000047464b7223 */ /* 0x040fe4000001004b */
[----:B------:R-:W0:Y:S01]  /*1bf0*/  SHFL.DOWN PT, R71, R64, 0x1, 0x1f ;  /* 0x08201f0040477f89 */ /* 0x000e2200000e0000 */
[----:B------:R-:W-:Y:S01]  /*1c00*/  FMUL.FTZ R73, R70, R65 ;  /* 0x0000004146497220 */ /* 0x000fe20000410000 */
[----:B------:R-:W-:-:S03]  /*1c10*/  I2FP.F32.S32 R65, R64 ;  /* 0x0000004000417245 */ /* 0x000fc60000201400 */
[----:B------:R-:W-:Y:S01]  /*1c20*/  FMUL.FTZ R72, R73, R72 ;  /* 0x0000004849487220 */ /* 0x000fe20000410000 */
[----:B------:R-:W2:Y:S02]  /*1c30*/  MUFU.RCP R70, R65 ;  /* 0x0000004100467308 */ /* 0x000ea40000001000 */
[----:B--2---:R-:W-:Y:S01]  /*1c40*/  FMUL.FTZ R68, R70, R75 ;  /* 0x0000004b46447220 */ /* 0x004fe20000410000 */
[----:B-1----:R-:W-:-:S04]  /*1c50*/  FADD.FTZ R75, R69, R74 ;  /* 0x0000004a454b7221 */ /* 0x002fc80000010000 */
[----:B------:R-:W1:Y:S01]  /*1c60*/  SHFL.DOWN PT, R73, R68, 0x1, 0x1f ;  /* 0x08201f0044497f89 */ /* 0x000e6200000e0000 */
[----:B------:R-:W-:Y:S01]  /*1c70*/  FFMA.FTZ R75, R70, R72, R75 ;  /* 0x00000048464b7223 */ /* 0x000fe2000001004b */
[-C--:B0-----:R-:W-:Y:S02]  /*1c80*/  IADD3 R72, PT, PT, R64, R71.reuse, RZ ;  /* 0x0000004740487210 */ /* 0x081fe40007ffe0ff */
[----:B------:R-:W-:Y:S02]  /*1c90*/  I2FP.F32.S32 R71, R71 ;  /* 0x0000004700477245 */ /* 0x000fe40000201400 */
[----:B------:R-:W0:Y:S01]  /*1ca0*/  SHFL.DOWN PT, R70, R75, 0x1, 0x1f ;  /* 0x08201f004b467f89 */ /* 0x000e2200000e0000 */
[----:B------:R-:W-:-:S04]  /*1cb0*/  I2FP.F32.S32 R72, R72 ;  /* 0x0000004800487245 */ /* 0x000fc80000201400 */
[----:B------:R-:W2:Y:S01]  /*1cc0*/  MUFU.RCP R69, R72 ;  /* 0x0000004800457308 */ /* 0x000ea20000001000 */
[----:B-1----:R-:W-:Y:S01]  /*1cd0*/  FADD.FTZ R74, R68, -R73 ;  /* 0x80000049444a7221 */ /* 0x002fe20000010000 */
[----:B------:R-:W-:-:S03]  /*1ce0*/  FMUL.FTZ R64, R73, R71 ;  /* 0x0000004749407220 */ /* 0x000fc60000410000 */
[----:B------:R-:W-:Y:S01]  /*1cf0*/  FMUL.FTZ R74, R74, R74 ;  /* 0x0000004a4a4a7220 */ /* 0x000fe20000410000 */
[----:B------:R-:W-:Y:S01]  /*1d00*/  FFMA.FTZ R64, R65, R68, R64 ;  /* 0x0000004441407223 */ /* 0x000fe20000010040 */
[----:B0-----:R-:W-:Y:S01]  /*1d10*/  FADD.FTZ R70, R75, R70 ;  /* 0x000000464b467221 */ /* 0x001fe20000010000 */
[----:B------:R-:W0:Y:S01]  /*1d20*/  LDC R68, c[0x0][0x448] ;  /* 0x00011200ff447b82 */ /* 0x000e220000000800 */
[----:B------:R-:W-:Y:S01]  /*1d30*/  FMUL.FTZ R74, R65, R74 ;  /* 0x0000004a414a7220 */ /* 0x000fe20000410000 */
[----:B--2---:R-:W-:-:S03]  /*1d40*/  FMUL.FTZ R73, R69, R64 ;  /* 0x0000004045497220 */ /* 0x004fc60000410000 */
[----:B------:R-:W-:-:S03]  /*1d50*/  FMUL.FTZ R74, R74, R71 ;  /* 0x000000474a4a7220 */ /* 0x000fc60000410000 */
[----:B------:R-:W1:Y:S01]  /*1d60*/  SHFL.IDX PT, R73, R73, RZ, 0x1f ;  /* 0x00001fff49497589 */ /* 0x000e6200000e0000 */
[----:B------:R-:W-:Y:S02]  /*1d70*/  FFMA.FTZ R74, R69, R74, R70 ;  /* 0x0000004a454a7223 */ /* 0x000fe40000010046 */
[----:B------:R-:W2:Y:S03]  /*1d80*/  @!P1 LDC.64 R70, c[0x0][0x3c0] ;  /* 0x0000f000ff469b82 */ /* 0x000ea60000000a00 */
[----:B------:R-:W0:Y:S01]  /*1d90*/  SHFL.IDX PT, R65, R74, RZ, 0x1f ;  /* 0x00001fff4a417589 */ /* 0x000e2200000e0000 */
[----:B-1----:R-:W-:Y:S01]  /*1da0*/  FMUL.FTZ R64, R73, R73 ;  /* 0x0000004949407220 */ /* 0x002fe20000410000 */
[----:B--2---:R-:W-:-:S04]  /*1db0*/  @!P1 IMAD.WIDE R70, R62, 0x4, R70 ;  /* 0x000000043e469825 */ /* 0x004fc800078e0246 */
[----:B------:R-:W-:Y:S01]  /*1dc0*/  FSEL R69, R64, RZ, P0 ;  /* 0x000000ff40457208 */ /* 0x000fe20000000000 */
[----:B0-----:R-:W-:Y:S02]  /*1dd0*/  FFMA.FTZ R68, R65, UR11, R68 ;  /* 0x0000000b41447c23 */ /* 0x001fe40008010044 */
[----:B------:R-:W0:Y:S01]  /*1de0*/  @!P1 LDC.64 R64, c[0x0][0x3c8] ;  /* 0x0000f200ff409b82 */ /* 0x000e220000000a00 */
[----:B------:R1:W-:Y:S01]  /*1df0*/  @!P1 STG.E desc[UR6][R70.64], R73 ;  /* 0x0000004946009986 */ /* 0x0003e2000c101906 */
[----:B------:R-:W-:-:S06]  /*1e00*/  FADD.FTZ R69, R68, R69 ;  /* 0x0000004544457221 */ /* 0x000fcc0000010000 */
[----:B------:R-:W2:Y:S01]  /*1e10*/  MUFU.RSQ R69, R69 ;  /* 0x0000004500457308 */ /* 0x000ea20000001400 */
[----:B0-----:R-:W-:-:S05]  /*1e20*/  @!P1 IMAD.WIDE R64, R62, 0x4, R64 ;  /* 0x000000043e409825 */ /* 0x001fca00078e0240 */
[----:B--2---:R1:W-:Y:S01]  /*1e30*/  @!P1 STG.E desc[UR6][R64.64], R69 ;  /* 0x0000004540009986 */ /* 0x0043e2000c101906 */
[----:B------:R-:W-:-:S13]  /*1e40*/  ISETP.GE.AND P1, PT, R63, 0x1, PT ;  /* 0x000000013f00780c */ /* 0x000fda0003f26270 */
[----:B-1----:R-:W-:Y:S05]  /*1e50*/  @!P1 BRA `(.L_x_6267) ;  /* 0x0000000800889947 */ /* 0x002fea0003800000 */
[----:B------:R-:W-:Y:S02]  /*1e60*/  FSEL R68, R73, RZ, !P0 ;  /* 0x000000ff49447208 */ /* 0x000fe40004000000 */
[----:B------:R-:W-:Y:S02]  /*1e70*/  PRMT R72, R36, 0x7632, R72 ;  /* 0x0000763224487816 */ /* 0x000fe40000000048 */
[----:B------:R-:W-:Y:S01]  /*1e80*/  SHF.L.U32 R70, R61, 0x10, RZ ;  /* 0x000000103d467819 */ /* 0x000fe200000006ff */
[----:B------:R-:W-:Y:S01]  /*1e90*/  FADD.FTZ R64, -R68, R17 ;  /* 0x0000001144407221 */ /* 0x000fe20000010100 */
[----:B------:R-:W-:Y:S01]  /*1ea0*/  SHF.L.U32 R72, R72, 0x10, RZ ;  /* 0x0000001048487819 */ /* 0x000fe200000006ff */
[----:B------:R-:W-:Y:S01]  /*1eb0*/  FADD.FTZ R24, -R68, R24 ;  /* 0x0000001844187221 */ /* 0x000fe20000010100 */
[----:B------:R-:W-:Y:S01]  /*1ec0*/  PRMT R65, R44, 0x7632, R65 ;  /* 0x000076322c417816 */ /* 0x000fe20000000041 */
[----:B------:R-:W-:Y:S01]  /*1ed0*/  FMUL.FTZ R17, R69, R64 ;  /* 0x0000004045117220 */ /* 0x000fe20000410000 */
[C---:B------:R-:W-:Y:S01]  /*1ee0*/  FADD.FTZ R64, -R68.reuse, R19 ;  /* 0x0000001344407221 */ /* 0x040fe20000010100 */
[----:B------:R-:W-:Y:S01]  /*1ef0*/  PRMT R74, R33, 0x7632, R74 ;  /* 0x00007632214a7816 */ /* 0x000fe2000000004a */
[----:B------:R-:W-:Y:S01]  /*1f00*/  FMUL.FTZ R24, R69, R24 ;  /* 0x0000001845187220 */ /* 0x000fe20000410000 */
[----:B------:R-:W-:Y:S01]  /*1f10*/  FFMA.FTZ R17, R17, R70, R72 ;  /* 0x0000004611117223 */ /* 0x000fe20000010048 */
[----:B------:R-:W-:Y:S01]  /*1f20*/  PRMT R70, R49, 0x7632, R70 ;  /* 0x0000763231467816 */ /* 0x000fe20000000046 */
[----:B------:R-:W-:Y:S01]  /*1f30*/  FMUL.FTZ R19, R69, R64 ;  /* 0x0000004045137220 */ /* 0x000fe20000410000 */
[----:B------:R-:W-:Y:S01]  /*1f40*/  PRMT R72, R37, 0x7632, R72 ;  /* 0x0000763225487816 */ /* 0x000fe20000000048 */
[----:B------:R-:W-:Y:S01]  /*1f50*/  FADD.FTZ R64, -R68, R13 ;  /* 0x0000000d44407221 */ /* 0x000fe20000010100 */
[----:B------:R-:W-:Y:S01]  /*1f60*/  SHF.L.U32 R70, R70, 0x10, RZ ;  /* 0x0000001046467819 */ /* 0x000fe200000006ff */
[----:B------:R-:W-:Y:S01]  /*1f70*/  FADD.FTZ R26, -R68, R26 ;  /* 0x0000001a441a7221 */ /* 0x000fe20000010100 */
[----:B------:R-:W-:Y:S01]  /*1f80*/  SHF.L.U32 R72, R72, 0x10, RZ ;  /* 0x0000001048487819 */ /* 0x000fe200000006ff */
[----:B------:R-:W-:Y:S01]  /*1f90*/  FMUL.FTZ R13, R69, R64 ;  /* 0x00000040450d7220 */ /* 0x000fe20000410000 */
[----:B------:R-:W-:Y:S01]  /*1fa0*/  FADD.FTZ R64, -R68, R15 ;  /* 0x0000000f44407221 */ /* 0x000fe20000010100 */
[----:B------:R-:W-:Y:S01]  /*1fb0*/  SHF.L.U32 R74, R74, 0x10, RZ ;  /* 0x000000104a4a7819 */ /* 0x000fe200000006ff */
[----:B------:R-:W-:Y:S01]  /*1fc0*/  FADD.FTZ R20, -R68, R20 ;  /* 0x0000001444147221 */ /* 0x000fe20000010100 */
[----:B------:R-:W-:Y:S01]  /*1fd0*/  FFMA.FTZ R19, R19, R70, R72 ;  /* 0x0000004613137223 */ /* 0x000fe20000010048 */
[----:B------:R-:W-:Y:S01]  /*1fe0*/  PRMT R70, R50, 0x7632, R70 ;  /* 0x0000763232467816 */ /* 0x000fe20000000046 */
[C---:B------:R-:W-:Y:S01]  /*1ff0*/  FMUL.FTZ R15, R69.reuse, R64 ;  /* 0x00000040450f7220 */ /* 0x040fe20000410000 */
[----:B------:R-:W-:Y:S01]  /*2000*/  PRMT R72, R38, 0x7632, R72 ;  /* 0x0000763226487816 */ /* 0x000fe20000000048 */
[----:B------:R-:W-:Y:S01]  /*2010*/  FADD.FTZ R64, -R68, R9 ;  /* 0x0000000944407221 */ /* 0x000fe20000010100 */
[----:B------:R-:W-:Y:S01]  /*2020*/  SHF.L.U32 R70, R70, 0x10, RZ ;  /* 0x0000001046467819 */ /* 0x000fe200000006ff */
[C---:B------:R-:W-:Y:S01]  /*2030*/  FMUL.FTZ R20, R69.reuse, R20 ;  /* 0x0000001445147220 */ /* 0x040fe20000410000 */
[----:B------:R-:W-:Y:S01]  /*2040*/  SHF.L.U32 R72, R72, 0x10, RZ ;  /* 0x0000001048487819 */ /* 0x000fe200000006ff */
[----:B------:R-:W-:Y:S01]  /*2050*/  FMUL.FTZ R64, R69, R64 ;  /* 0x0000004045407220 */ /* 0x000fe20000410000 */
[----:B------:R-:W-:Y:S01]  /*2060*/  SHF.L.U32 R9, R65, 0x10, RZ ;  /* 0x0000001041097819 */ /* 0x000fe200000006ff */
[----:B------:R-:W-:Y:S01]  /*2070*/  FADD.FTZ R22, -R68, R22 ;  /* 0x0000001644167221 */ /* 0x000fe20000010100 */
[----:B------:R-:W-:Y:S01]  /*2080*/  SHF.L.U32 R71, R54, 0x10, RZ ;  /* 0x0000001036477819 */ /* 0x000fe200000006ff */
[----:B------:R-:W-:Y:S01]  /*2090*/  FFMA.FTZ R13, R13, R70, R72 ;  /* 0x000000460d0d7223 */ /* 0x000fe20000010048 */
[----:B------:R-:W-:Y:S01]  /*20a0*/  PRMT R70, R51, 0x7632, R70 ;  /* 0x0000763233467816 */ /* 0x000fe20000000046 */
[C---:B------:R-:W-:Y:S01]  /*20b0*/  FADD.FTZ R16, -R68.reuse, R16 ;  /* 0x0000001044107221 */ /* 0x040fe20000010100 */
[----:B------:R-:W-:Y:S01]  /*20c0*/  PRMT R72, R39, 0x7632, R72 ;  /* 0x0000763227487816 */ /* 0x000fe20000000048 */
[----:B------:R-:W-:Y:S01]  /*20d0*/  FADD.FTZ R18, -R68, R18 ;  /* 0x0000001244127221 */ /* 0x000fe20000010100 */
[----:B------:R-:W-:Y:S01]  /*20e0*/  SHF.L.U32 R70, R70, 0x10, RZ ;  /* 0x0000001046467819 */ /* 0x000fe200000006ff */
[C---:B------:R-:W-:Y:S01]  /*20f0*/  FMUL.FTZ R16, R69.reuse, R16 ;  /* 0x0000001045107220 */ /* 0x040fe20000410000 */
[----:B------:R-:W-:Y:S01]  /*2100*/  SHF.L.U32 R72, R72, 0x10, RZ ;  /* 0x0000001048487819 */ /* 0x000fe200000006ff */
[----:B------:R-:W-:Y:S01]  /*2110*/  FMUL.FTZ R18, R69, R18 ;  /* 0x0000001245127220 */ /* 0x000fe20000410000 */
[C---:B------:R-:W-:Y:S01]  /*2120*/  FADD.FTZ R8, -R68.reuse, R8 ;  /* 0x0000000844087221 */ /* 0x040fe20000010100 */
[C---:B------:R-:W-:Y:S01]  /*2130*/  FADD.FTZ R10, -R68.reuse, R10 ;  /* 0x0000000a440a7221 */ /* 0x040fe20000010100 */
[----:B------:R-:W-:Y:S01]  /*2140*/  FADD.FTZ R56, -R68, R56 ;  /* 0x0000003844387221 */ /* 0x000fe20000010100 */
[----:B------:R-:W-:Y:S01]  /*2150*/  FFMA.FTZ R15, R15, R70, R72 ;  /* 0x000000460f0f7223 */ /* 0x000fe20000010048 */
[----:B------:R-:W-:Y:S01]  /*2160*/  PRMT R70, R32, 0x7632, R70 ;  /* 0x0000763220467816 */ /* 0x000fe20000000046 */
[----:B------:R-:W-:Y:S01]  /*2170*/  FMUL.FTZ R8, R69, R8 ;  /* 0x0000000845087220 */ /* 0x000fe20000410000 */
[----:B------:R-:W-:Y:S01]  /*2180*/  PRMT R72, R45, 0x7632, R72 ;  /* 0x000076322d487816 */ /* 0x000fe20000000048 */
[C---:B------:R-:W-:Y:S01]  /*2190*/  FMUL.FTZ R10, R69.reuse, R10 ;  /* 0x0000000a450a7220 */ /* 0x040fe20000410000 */
[----:B------:R-:W-:Y:S01]  /*21a0*/  SHF.L.U32 R65, R70, 0x10, RZ ;  /* 0x0000001046417819 */ /* 0x000fe200000006ff */
[----:B------:R-:W-:Y:S01]  /*21b0*/  FADD.FTZ R70, -R68, R11 ;  /* 0x0000000b44467221 */ /* 0x000fe20000010100 */
[----:B------:R-:W-:Y:S01]  /*21c0*/  SHF.L.U32 R11, R40, 0x10, RZ ;  /* 0x00000010280b7819 */ /* 0x000fe200000006ff */
[----:B------:R-:W-:Y:S01]  /*21d0*/  FADD.FTZ R58, -R68, R58 ;  /* 0x0000003a443a7221 */ /* 0x000fe20000010100 */
[----:B------:R-:W-:Y:S01]  /*21e0*/  SHF.L.U32 R72, R72, 0x10, RZ ;  /* 0x0000001048487819 */ /* 0x000fe200000006ff */
[----:B------:R-:W-:Y:S01]  /*21f0*/  FFMA.FTZ R64, R64, R9, R65 ;  /* 0x0000000940407223 */ /* 0x000fe20000010041 */
[----:B------:R-:W-:Y:S01]  /*2200*/  SHF.L.U32 R9, R52, 0x10, RZ ;  /* 0x0000001034097819 */ /* 0x000fe200000006ff */
[C---:B------:R-:W-:Y:S01]  /*2210*/  FMUL.FTZ R65, R69.reuse, R70 ;  /* 0x0000004645417220 */ /* 0x040fe20000410000 */
[----:B------:R-:W-:Y:S01]  /*2220*/  FADD.FTZ R70, -R68, R25 ;  /* 0x0000001944467221 */ /* 0x000fe20000010100 */
[----:B------:R-:W-:-:S02]  /*2230*/  FMUL.FTZ R58, R69, R58 ;  /* 0x0000003a453a7220 */ /* 0x000fc40000410000 */
[----:B------:R-:W-:Y:S01]  /*2240*/  FFMA.FTZ R24, R24, R9, R11 ;  /* 0x0000000918187223 */ /* 0x000fe2000001000b */
[----:B------:R-:W-:Y:S01]  /*2250*/  FFMA.FTZ R65, R65, R72, R74 ;  /* 0x0000004841417223 */ /* 0x000fe2000001004a */
[C---:B------:R-:W-:Y:S01]  /*2260*/  FMUL.FTZ R9, R69.reuse, R26 ;  /* 0x0000001a45097220 */ /* 0x040fe20000410000 */
[----:B------:R-:W-:Y:S01]  /*2270*/  SHF.L.U32 R72, R4, 0x10, RZ ;  /* 0x0000001004487819 */ /* 0x000fe200000006ff */
[----:B------:R-:W-:Y:S01]  /*2280*/  FADD.FTZ R26, -R68, R27 ;  /* 0x0000001b441a7221 */ /* 0x000fe20000010100 */
[----:B------:R-:W-:Y:S01]  /*2290*/  SHF.L.U32 R74, R60, 0x10, RZ ;  /* 0x000000103c4a7819 */ /* 0x000fe200000006ff */
[----:B------:R-:W-:Y:S01]  /*22a0*/  FMUL.FTZ R25, R69, R70 ;  /* 0x0000004645197220 */ /* 0x000fe20000410000 */
[----:B------:R-:W-:Y:S01]  /*22b0*/  SHF.L.U32 R11, R3, 0x10, RZ ;  /* 0x00000010030b7819 */ /* 0x000fe200000006ff */
[----:B------:R-:W-:Y:S01]  /*22c0*/  FMUL.FTZ R26, R69, R26 ;  /* 0x0000001a451a7220 */ /* 0x000fe20000410000 */
[----:B------:R-:W-:Y:S01]  /*22d0*/  SHF.L.U32 R27, R7, 0x10, RZ ;  /* 0x00000010071b7819 */ /* 0x000fe200000006ff */
[----:B------:R-:W-:Y:S01]  /*22e0*/  FFMA.FTZ R25, R25, R72, R74 ;  /* 0x0000004819197223 */ /* 0x000fe2000001004a */
[----:B------:R-:W-:-:S02]  /*22f0*/  SHF.L.U32 R70, R53, 0x10, RZ ;  /* 0x0000001035467819 */ /* 0x000fc400000006ff */
[----:B------:R-:W-:Y:S01]  /*2300*/  SHF.L.U32 R72, R41, 0x10, RZ ;  /* 0x0000001029487819 */ /* 0x000fe200000006ff */
[----:B------:R-:W-:Y:S01]  /*2310*/  FFMA.FTZ R26, R26, R11, R27 ;  /* 0x0000000b1a1a7223 */ /* 0x000fe2000001001b */
[----:B------:R-:W-:Y:S02]  /*2320*/  SHF.L.U32 R11, R42, 0x10, RZ ;  /* 0x000000102a0b7819 */ /* 0x000fe400000006ff */
[----:B------:R-:W-:Y:S01]  /*2330*/  SHF.L.U32 R27, R44, 0x10, RZ ;  /* 0x000000102c1b7819 */ /* 0x000fe200000006ff */
[----:B------:R-:W-:Y:S01]  /*2340*/  FFMA.FTZ R9, R9, R70, R72 ;  /* 0x0000004609097223 */ /* 0x000fe20000010048 */
[----:B------:R-:W-:Y:S01]  /*2350*/  FADD.FTZ R70, -R68, R21 ;  /* 0x0000001544467221 */ /* 0x000fe20000010100 */
[----:B------:R-:W-:Y:S01]  /*2360*/  FFMA.FTZ R71, R20, R71, R11 ;  /* 0x0000004714477223 */ /* 0x000fe2000001000b */
[----:B------:R-:W-:Y:S02]  /*2370*/  SHF.L.U32 R11, R2, 0x10, RZ ;  /* 0x00000010020b7819 */ /* 0x000fe400000006ff */
[----:B------:R-:W-:Y:S01]  /*2380*/  SHF.L.U32 R21, R6, 0x10, RZ ;  /* 0x0000001006157819 */ /* 0x000fe200000006ff */
[----:B------:R-:W-:Y:S01]  /*2390*/  FMUL.FTZ R70, R69, R70 ;  /* 0x0000004645467220 */ /* 0x000fe20000410000 */
[----:B------:R-:W-:-:S02]  /*23a0*/  SHF.L.U32 R20, R55, 0x10, RZ ;  /* 0x0000001037147819 */ /* 0x000fc400000006ff */
[----:B------:R-:W-:Y:S01]  /*23b0*/  F2FP.BF16.F32.PACK_AB R9, R26, R9 ;  /* 0x000000091a09723e */ /* 0x000fe200000010ff */
[----:B------:R-:W-:Y:S01]  /*23c0*/  FFMA.FTZ R72, R70, R11, R21 ;  /* 0x0000000b46487223 */ /* 0x000fe20000010015 */
[----:B------:R-:W-:Y:S01]  /*23d0*/  FMUL.FTZ R11, R69, R22 ;  /* 0x00000016450b7220 */ /* 0x000fe20000410000 */
[----:B------:R-:W-:Y:S01]  /*23e0*/  FADD.FTZ R22, -R68, R23 ;  /* 0x0000001744167221 */ /* 0x000fe20000010100 */
[----:B------:R-:W-:Y:S02]  /*23f0*/  SHF.L.U32 R21, R0, 0x10, RZ ;  /* 0x0000001000157819 */ /* 0x000fe400000006ff */
[----:B------:R-:W-:Y:S01]  /*2400*/  SHF.L.U32 R23, R5, 0x10, RZ ;  /* 0x0000001005177819 */ /* 0x000fe200000006ff */
[----:B------:R-:W-:Y:S01]  /*2410*/  FMUL.FTZ R22, R69, R22 ;  /* 0x0000001645167220 */ /* 0x000fe20000410000 */
[----:B------:R-:W-:-:S03]  /*2420*/  SHF.L.U32 R70, R43, 0x10, RZ ;  /* 0x000000102b467819 */ /* 0x000fc600000006ff */
[----:B------:R-:W-:Y:S01]  /*2430*/  FFMA.FTZ R74, R22, R21, R23 ;  /* 0x00000015164a7223 */ /* 0x000fe20000010017 */
[----:B------:R-:W-:Y:S01]  /*2440*/  SHF.L.U32 R21, R48, 0x10, RZ ;  /* 0x0000001030157819 */ /* 0x000fe200000006ff */
[----:B------:R-:W-:Y:S01]  /*2450*/  FFMA.FTZ R11, R11, R20, R70 ;  /* 0x000000140b0b7223 */ /* 0x000fe20000010046 */
[----:B------:R-:W-:Y:S01]  /*2460*/  SHF.L.U32 R23, R36, 0x10, RZ ;  /* 0x0000001024177819 */ /* 0x000fe200000006ff */
[----:B------:R-:W-:-:S03]  /*2470*/  FADD.FTZ R20, -R68, R12 ;  /* 0x0000000c44147221 */ /* 0x000fc60000010100 */
[----:B------:R-:W-:Y:S01]  /*2480*/  F2FP.BF16.F32.PACK_AB R11, R74, R11 ;  /* 0x0000000b4a0b723e */ /* 0x000fe200000010ff */
[----:B------:R-:W-:Y:S01]  /*2490*/  FFMA.FTZ R16, R16, R21, R23 ;  /* 0x0000001510107223 */ /* 0x000fe20000010017 */
[----:B------:R-:W-:Y:S01]  /*24a0*/  SHF.L.U32 R21, R49, 0x10, RZ ;  /* 0x0000001031157819 */ /* 0x000fe200000006ff */
[----:B------:R-:W-:Y:S01]  /*24b0*/  FMUL.FTZ R20, R69, R20 ;  /* 0x0000001445147220 */ /* 0x000fe20000410000 */
[----:B------:R-:W-:-:S05]  /*24c0*/  SHF.L.U32 R23, R37, 0x10, RZ ;  /* 0x0000001025177819 */ /* 0x000fca00000006ff */
[----:B------:R-:W-:Y:S01]  /*24d0*/  FFMA.FTZ R12, R18, R21, R23 ;  /* 0x00000015120c7223 */ /* 0x000fe20000010017 */
[----:B------:R-:W-:Y:S01]  /*24e0*/  SHF.L.U32 R21, R50, 0x10, RZ ;  /* 0x0000001032157819 */ /* 0x000fe200000006ff */
[----:B------:R-:W-:Y:S01]  /*24f0*/  FADD.FTZ R18, -R68, R14 ;  /* 0x0000000e44127221 */ /* 0x000fe20000010100 */
[----:B------:R-:W-:-:S03]  /*2500*/  SHF.L.U32 R23, R38, 0x10, RZ ;  /* 0x0000001026177819 */ /* 0x000fc600000006ff */
[----:B------:R-:W-:Y:S02]  /*2510*/  FMUL.FTZ R18, R69, R18 ;  /* 0x0000001245127220 */ /* 0x000fe40000410000 */
[----:B------:R-:W-:Y:S01]  /*2520*/  FFMA.FTZ R14, R20, R21, R23 ;  /* 0x00000015140e7223 */ /* 0x000fe20000010017 */
[----:B------:R-:W-:Y:S02]  /*2530*/  SHF.L.U32 R21, R51, 0x10, RZ ;  /* 0x0000001033157819 */ /* 0x000fe400000006ff */
[----:B------:R-:W-:Y:S02]  /*2540*/  SHF.L.U32 R23, R39, 0x10, RZ ;  /* 0x0000001027177819 */ /* 0x000fe400000006ff */
[----:B------:R-:W-:Y:S02]  /*2550*/  PRMT R20, R35, 0x7632, R20 ;  /* 0x0000763223147816 */ /* 0x000fe40000000014 */
[----:B------:R-:W-:Y:S01]  /*2560*/  F2FP.BF16.F32.PACK_AB R14, R13, R14 ;  /* 0x0000000e0d0e723e */ /* 0x000fe200000010ff */
[----:B------:R-:W-:Y:S01]  /*2570*/  FFMA.FTZ R76, R18, R21, R23 ;  /* 0x00000015124c7223 */ /* 0x000fe20000010017 */
[----:B------:R-:W-:Y:S01]  /*2580*/  SHF.L.U32 R21, R32, 0x10, RZ ;  /* 0x0000001020157819 */ /* 0x000fe200000006ff */
[----:B------:R-:W-:Y:S01]  /*2590*/  FMUL.FTZ R18, R69, R56 ;  /* 0x0000003845127220 */ /* 0x000fe20000410000 */
[----:B------:R-:W-:-:S02]  /*25a0*/  SHF.L.U32 R23, R33, 0x10, RZ ;  /* 0x0000001021177819 */ /* 0x000fc400000006ff */
[----:B------:R-:W-:Y:S01]  /*25b0*/  F2FP.BF16.F32.PACK_AB R13, R19, R12 ;  /* 0x0000000c130d723e */ /* 0x000fe200000010ff */
[----:B------:R-:W-:Y:S01]  /*25c0*/  FFMA.FTZ R27, R8, R27, R21 ;  /* 0x0000001b081b7223 */ /* 0x000fe20000010015 */
[----:B------:R-:W-:Y:S02]  /*25d0*/  SHF.L.U32 R21, R45, 0x10, RZ ;  /* 0x000000102d157819 */ /* 0x000fe400000006ff */
[----:B------:R-:W-:Y:S02]  /*25e0*/  IADD3 R8, PT, PT, R63, -0x1, RZ ;  /* 0xffffffff3f087810 */ /* 0x000fe40007ffe0ff */
[----:B------:R-:W-:Y:S01]  /*25f0*/  F2FP.BF16.F32.PACK_AB R15, R15, R76 ;  /* 0x0000004c0f0f723e */ /* 0x000fe200000010ff */
[----:B------:R-:W-:Y:S01]  /*2600*/  FFMA.FTZ R70, R10, R21, R23 ;  /* 0x000000150a467223 */ /* 0x000fe20000010017 */
[----:B------:R-:W-:Y:S01]  /*2610*/  SHF.L.U32 R21, R46, 0x10, RZ ;  /* 0x000000102e157819 */ /* 0x000fe200000006ff */
[----:B------:R-:W-:Y:S01]  /*2620*/  IMAD R67, R8, R67, RZ ;  /* 0x0000004308437224 */ /* 0x000fe200078e02ff */
[----:B------:R-:W-:Y:S01]  /*2630*/  SHF.L.U32 R23, R34, 0x10, RZ ;  /* 0x0000001022177819 */ /* 0x000fe200000006ff */
[C---:B------:R-:W-:Y:S01]  /*2640*/  FADD.FTZ R8, -R68.reuse, R57 ;  /* 0x0000003944087221 */ /* 0x040fe20000010100 */
[----:B------:R-:W-:Y:S01]  /*2650*/  FADD.FTZ R68, -R68, R59 ;  /* 0x0000003b44447221 */ /* 0x000fe20000010100 */
[----:B------:R-:W-:-:S02]  /*2660*/  PRMT R10, R47, 0x7632, R10 ;  /* 0x000076322f0a7816 */ /* 0x000fc4000000000a */
[----:B------:R-:W-:Y:S01]  /*2670*/  FFMA.FTZ R18, R18, R21, R23 ;  /* 0x0000001512127223 */ /* 0x000fe20000010017 */
[----:B------:R-:W-:Y:S01]  /*2680*/  PRMT R21, R46, 0x7632, R21 ;  /* 0x000076322e157816 */ /* 0x000fe20000000015 */
[C---:B------:R-:W-:Y:S01]  /*2690*/  FMUL.FTZ R8, R69.reuse, R8 ;  /* 0x0000000845087220 */ /* 0x040fe20000410000 */
[----:B------:R-:W-:Y:S01]  /*26a0*/  PRMT R23, R34, 0x7632, R23 ;  /* 0x0000763222177816 */ /* 0x000fe20000000017 */
[----:B------:R-:W-:Y:S01]  /*26b0*/  FMUL.FTZ R63, R69, R68 ;  /* 0x00000044453f7220 */ /* 0x000fe20000410000 */
[----:B------:R-:W-:Y:S02]  /*26c0*/  SHF.L.U32 R21, R21, 0x10, RZ ;  /* 0x0000001015157819 */ /* 0x000fe400000006ff */
[----:B------:R-:W-:Y:S02]  /*26d0*/  SHF.L.U32 R23, R23, 0x10, RZ ;  /* 0x0000001017177819 */ /* 0x000fe400000006ff */
[----:B------:R-:W-:Y:S02]  /*26e0*/  SHF.L.U32 R57, R35, 0x10, RZ ;  /* 0x0000001023397819 */ /* 0x000fe400000006ff */
[----:B------:R-:W-:Y:S01]  /*26f0*/  F2FP.BF16.F32.PACK_AB R12, R17, R16 ;  /* 0x00000010110c723e */ /* 0x000fe200000010ff */
[----:B------:R-:W-:Y:S01]  /*2700*/  FFMA.FTZ R59, R8, R21, R23 ;  /* 0x00000015083b7223 */ /* 0x000fe20000010017 */
[----:B------:R-:W-:Y:S01]  /*2710*/  SHF.R.S32.HI R8, RZ, 0x1f, R67 ;  /* 0x0000001fff087819 */ /* 0x000fe20000011443 */
[----:B------:R-:W0:Y:S01]  /*2720*/  LDC.64 R22, c[0x0][0x428] ;  /* 0x00010a00ff167b82 */ /* 0x000e220000000a00 */
[----:B------:R-:W-:-:S02]  /*2730*/  SHF.L.U32 R21, R47, 0x10, RZ ;  /* 0x000000102f157819 */ /* 0x000fc400000006ff */
[----:B------:R-:W-:Y:S02]  /*2740*/  LEA.HI R67, R8, R67, RZ, 0x3 ;  /* 0x0000004308437211 */ /* 0x000fe400078f18ff */
[----:B------:R-:W-:Y:S01]  /*2750*/  SHF.L.U32 R8, R10, 0x10, RZ ;  /* 0x000000100a087819 */ /* 0x000fe200000006ff */
[----:B------:R-:W-:Y:S01]  /*2760*/  FFMA.FTZ R58, R58, R21, R57 ;  /* 0x000000153a3a7223 */ /* 0x000fe20000010039 */
[----:B------:R-:W-:Y:S02]  /*2770*/  SHF.L.U32 R10, R20, 0x10, RZ ;  /* 0x00000010140a7819 */ /* 0x000fe400000006ff */
[----:B------:R-:W-:Y:S02]  /*2780*/  LEA.HI.SX32 R67, R67, R66, 0x1d ;  /* 0x0000004243437211 */ /* 0x000fe400078feaff */
[----:B------:R-:W-:Y:S01]  /*2790*/  F2FP.BF16.F32.PACK_AB R18, R59, R18 ;  /* 0x000000123b12723e */ /* 0x000fe200000010ff */
[----:B------:R-:W-:Y:S01]  /*27a0*/  FFMA.FTZ R63, R63, R8, R10 ;  /* 0x000000083f3f7223 */ /* 0x000fe2000001000a */
[----:B------:R-:W-:-:S02]  /*27b0*/  IADD3 R21, PT, PT, R67, 0x100, RZ ;  /* 0x0000010043157810 */ /* 0x000fc40007ffe0ff */
[----:B------:R-:W-:Y:S02]  /*27c0*/  IADD3 R69, PT, PT, R67, 0x200, RZ ;  /* 0x0000020043457810 */ /* 0x000fe40007ffe0ff */
[----:B------:R-:W-:Y:S02]  /*27d0*/  F2FP.BF16.F32.PACK_AB R10, R72, R71 ;  /* 0x00000047480a723e */ /* 0x000fe400000010ff */
[----:B------:R-:W-:Y:S02]  /*27e0*/  F2FP.BF16.F32.PACK_AB R8, R25, R24 ;  /* 0x000000181908723e */ /* 0x000fe400000010ff */
[----:B------:R-:W-:Y:S02]  /*27f0*/  F2FP.BF16.F32.PACK_AB R19, R63, R58 ;  /* 0x0000003a3f13723e */ /* 0x000fe400000010ff */
[----:B------:R-:W-:Y:S01]  /*2800*/  F2FP.BF16.F32.PACK_AB R17, R65, R70 ;  /* 0x000000464111723e */ /* 0x000fe200000010ff */
[----:B0-----:R-:W-:Y:S01]  /*2810*/  IMAD.WIDE.U32 R56, R67, 0x10, R22 ;  /* 0x0000001043387825 */ /* 0x001fe200078e0016 */
[----:B------:R-:W-:-:S03]  /*2820*/  F2FP.BF16.F32.PACK_AB R16, R64, R27 ;  /* 0x0000001b4010723e */ /* 0x000fc600000010ff */
[--C-:B------:R-:W-:Y:S01]  /*2830*/  IMAD.WIDE.U32 R20, R21, 0x10, R22.reuse ;  /* 0x0000001015147825 */ /* 0x100fe200078e0016 */
[----:B------:R0:W-:Y:S03]  /*2840*/  STG.E.128 desc[UR6][R56.64], R8 ;  /* 0x0000000838007986 */ /* 0x0001e6000c101d06 */
[----:B------:R-:W-:Y:S01]  /*2850*/  IMAD.WIDE.U32 R22, R69, 0x10, R22 ;  /* 0x0000001045167825 */ /* 0x000fe200078e0016 */
[----:B------:R0:W-:Y:S04]  /*2860*/  STG.E.128 desc[UR6][R20.64], R12 ;  /* 0x0000000c14007986 */ /* 0x0001e8000c101d06 */
[----:B------:R0:W-:Y:S02]  /*2870*/  STG.E.128 desc[UR6][R22.64], R16 ;  /* 0x0000001016007986 */ /* 0x0001e4000c101d06 */
.L_x_6267:
[----:B0-----:R-:W0:Y:S01]  /*2880*/  LDC.64 R8, c[0x0][0x380] ;  /* 0x0000e000ff087b82 */ /* 0x001e220000000a00 */
[----:B------:R-:W-:Y:S01]  /*2890*/  UPLOP3.LUT UP1, UPT, UPT, UPT, UP1, 0x40, 0x4 ;  /* 0x000000000004789c */ /* 0x000fe20003f2e810 */
[----:B0-----:R-:W-:-:S04]  /*28a0*/  IADD3 R62, PT, PT, R62, R8, RZ ;  /* 0x000000083e3e7210 */ /* 0x001fc80007ffe0ff */
[----:B------:R-:W-:-:S13]  /*28b0*/  ISETP.GE.AND P0, PT, R62, R9, PT ;  /* 0x000000093e00720c */ /* 0x000fda0003f06270 */
[----:B------:R-:W-:Y:S05]  /*28c0*/  @!P0 BRA `(.L_x_6268) ;  /* 0xffffffd8007c8947 */ /* 0x000fea000383ffff */
[----:B------:R-:W-:Y:S05]  /*28d0*/  EXIT ;  /* 0x000000000000794d */ /* 0x000fea0003800000 */
.L_x_6269:
        /* <DEDUP_REMOVED lines=10> */
.L_x_20954:


//--------------------- .text._ZN10layer_norm13ln_fwd_kernelINS_13Kernel_traitsI13__nv_bfloat16S2_fS2_fjLj6144ELj1ELj1ELj8ELj16ENS_18Kernel_traits_baseILj6144ES2_S2_fS2_fjLj256EEEEELb0ELb1ELb0ELb0EEEvNS_9FwdParamsE --------------------------
	.section	.text._ZN10layer_norm13ln_fwd_kernelINS_13Kernel_traitsI13__nv_bfloat16S2_fS2_fjLj6144ELj1ELj1ELj8ELj16ENS_18Kernel_traits_baseILj6144ES2_S2_fS2_fjLj256EEEEELb0ELb1ELb0ELb0EEEvNS_9FwdParamsE,"ax",@progbits
	.align	128
        .global         _ZN10layer_norm13ln_fwd_kernelINS_13Kernel_traitsI13__nv_bfloat16S2_fS2_fjLj6144ELj1ELj1ELj8ELj16ENS_18Kernel_traits_baseILj6144ES2_S2_fS2_fjLj256EEEEELb0ELb1ELb0ELb0EEEvNS_9FwdParamsE
        .type           _ZN10layer_norm13ln_fwd_kernelINS_13Kernel_traitsI13__nv_bfloat16S2_fS2_fjLj6144ELj1ELj1ELj8ELj16ENS_18Kernel_traits_baseILj6144ES2_S2_fS2_fjLj256EEEEELb0ELb1ELb0ELb0EEEvNS_9FwdParamsE,@function
        .size           _ZN10layer_norm13ln_fwd_kernelINS_13Kernel_traitsI13__nv_bfloat16S2_fS2_fjLj6144ELj1ELj1ELj8ELj16ENS_18Kernel_traits_baseILj6144ES2_S2_fS2_fjLj256EEEEELb0ELb1ELb0ELb0EEEvNS_9FwdParamsE,(.L_x_20955 - _ZN10layer_norm13ln_fwd_kernelINS_13Kernel_traitsI13__nv_bfloat16S2_fS2_fjLj6144ELj1ELj1ELj8ELj16ENS_18Kernel_traits_baseILj6144ES2_S2_fS2_fjLj256EEEEELb0ELb1ELb0ELb0EEEvNS_9FwdParamsE)
        .other          _ZN10layer_norm13ln_fwd_kernelINS_13Kernel_traitsI13__nv_bfloat16S2_fS2_fjLj6144ELj1ELj1ELj8ELj16ENS_18Kernel_traits_baseILj6144ES2_S2_fS2_fjLj256EEEEELb0ELb1ELb0ELb0EEEvNS_9FwdParamsE,@"STO_CUDA_ENTRY STV_DEFAULT"
_ZN10layer_norm13ln_fwd_kernelINS_13Kernel_traitsI13__nv_bfloat16S2_fS2_fjLj6144ELj1ELj1ELj8ELj16ENS_18Kernel_traits_baseILj6144ES2_S2_fS2_fjLj256EEEEELb0ELb1ELb0ELb0EEEvNS_9FwdParamsE:
.text._ZN10layer_norm13ln_fwd_kernelINS_13Kernel_traitsI13__nv_bfloat16S2_fS2_fjLj6144ELj1ELj1ELj8ELj16ENS_18Kernel_traits_baseILj6144ES2_S2_fS2_fjLj256EEEEELb0ELb1ELb0ELb0EEEvNS_9FwdParamsE:
        /* <DEDUP_REMOVED lines=52> */
.L_x_6271:
        /* <DEDUP_REMOVED lines=32> */
.L_x_6272:
[----:B------:R-:W-:Y:S05]  /*0540*/  BSYNC.RECONVERGENT B0 ;  /* 0x0000000000007941 */ /* 0x000fea0003800200 */
.L_x_6270:
        /* <DEDUP_REMOVED lines=18> */
[-C--:B------:R-:W-:Y:S02]  /*0670*/  LEA R15, R15, R2.reuse, 0x3 ;  /* 0x000000020f0f7211 */ /* 0x080fe400078e18ff */
[----:B------:R-:W-:Y:S01]  /*0680*/  VIMNMX R3, PT, PT, R14, 0x20, PT ;  /* 0x000000200e037848 */ /* 0x000fe20003fe0100 */
[----:B0-----:R-:W-:Y:S01]  /*0690*/  UISETP.NE.U32.AND UP0, UPT, UR4, URZ, UPT ;  /* 0x000000ff0400728c */ /* 0x001fe2000bf05070 */
[----:B------:R-:W-:Y:S01]  /*06a0*/  I2FP.F32.U32 R89, R15 ;  /* 0x0000000f00597245 */ /* 0x000fe20000201000 */
[----:B------:R-:W0:Y:S01]  /*06b0*/  LDCU.64 UR10, c[0x0][0x3a0] ;  /* 0x00007400ff0a77ac */ /* 0x000e220008000a00 */
[----:B------:R-:W-:Y:S02]  /*06c0*/  LEA R2, R3, R2, 0x3 ;  /* 0x0000000203027211 */ /* 0x000fe400078e18ff */
[----:B------:R-:W-:Y:S01]  /*06d0*/  PRMT R108, R45, 0x7632, R108 ;  /* 0x000076322d6c7816 */ /* 0x000fe2000000006c */
[----:B------:R-:W-:Y:S01]  /*06e0*/  UISETP.NE.AND.EX UP0, UPT, UR5, URZ, UPT, UP0 ;  /* 0x000000ff0500728c */ /* 0x000fe2000bf05300 */
[----:B------:R-:W4:Y:S01]  /*06f0*/  MUFU.RCP R89, R89 ;  /* 0x0000005900597308 */ /* 0x000f220000001000 */
        /* <DEDUP_REMOVED lines=32> */
.L_x_6293:
        /* <DEDUP_REMOVED lines=28> */
[C---:B-----5:R-:W-:Y:S02]  /*0ac0*/  PRMT R86, R60.reuse, 0x7632, R86 ;  /* 0x000076323c567816 */ /* 0x060fe40000000056 */
        /* <DEDUP_REMOVED lines=8> */
[----:B------:R-:W-:Y:S02]  /*0b50*/  SHF.L.U32 R86, R86, 0x10, RZ ;  /* 0x0000001056567819 */ /* 0x000fe400000006ff */
[----:B0-----:R-:W-:Y:S02]  /*0b60*/  SHF.L.U32 R64, R25, 0x10, RZ ;  /* 0x0000001019407819 */ /* 0x001fe400000006ff */
[----:B------:R-:W-:Y:S01]  /*0b70*/  SHF.L.U32 R87, R87, 0x10, RZ ;  /* 0x0000001057577819 */ /* 0x000fe200000006ff */
[----:B------:R-:W-:Y:S01]  /*0b80*/  FMUL.FTZ R86, R86, UR4 ;  /* 0x0000000456567c20 */ /* 0x000fe20008410000 */
[----:B------:R-:W-:-:S02]  /*0b90*/  PRMT R67, R63, 0x7632, R67 ;  /* 0x000076323f437816 */ /* 0x000fc40000000043 */
[----:B------:R-:W-:Y:S01]  /*0ba0*/  SHF.L.U32 R66, R63, 0x10, RZ ;  /* 0x000000103f427819 */ /* 0x000fe200000006ff */
[----:B------:R-:W-:Y:S01]  /*0bb0*/  FMUL.FTZ R114, R87, UR4 ;  /* 0x0000000457727c20 */ /* 0x000fe20008410000 */
[----:B------:R-:W-:Y:S02]  /*0bc0*/  SHF.L.U32 R63, R100, 0x10, RZ ;  /* 0x00000010643f7819 */ /* 0x000fe400000006ff */
[----:B------:R-:W-:Y:S02]  /*0bd0*/  SHF.L.U32 R65, R99, 0x10, RZ ;  /* 0x0000001063417819 */ /* 0x000fe400000006ff */
[----:B------:R-:W-:Y:S02]  /*0be0*/  SHF.L.U32 R85, R85, 0x10, RZ ;  /* 0x0000001055557819 */ /* 0x000fe400000006ff */
[----:B------:R-:W-:Y:S02]  /*0bf0*/  SHF.L.U32 R87, R27, 0x10, RZ ;  /* 0x000000101b577819 */ /* 0x000fe400000006ff */
[----:B------:R-:W-:Y:S01]  /*0c00*/  SHF.L.U32 R115, R97, 0x10, RZ ;  /* 0x0000001061737819 */ /* 0x000fe200000006ff */
[----:B--2---:R-:W-:Y:S01]  /*0c10*/  FFMA.FTZ R60, R61, R62, R52 ;  /* 0x0000003e3d3c7223 */ /* 0x004fe20000010034 */
[----:B------:R-:W-:Y:S01]  /*0c20*/  FFMA.FTZ R62, R113, R64, R54 ;  /* 0x00000040713e7223 */ /* 0x000fe20000010036 */
[----:B------:R-:W-:Y:S01]  /*0c30*/  SHF.L.U32 R113, R67, 0x10, RZ ;  /* 0x0000001043717819 */ /* 0x000fe200000006ff */
[----:B------:R-:W-:Y:S01]  /*0c40*/  FFMA.FTZ R61, R86, R63, R53 ;  /* 0x0000003f563d7223 */ /* 0x000fe20000010035 */
[----:B------:R-:W-:Y:S01]  /*0c50*/  FFMA.FTZ R63, R114, R65, R55 ;  /* 0x00000041723f7223 */ /* 0x000fe20000010037 */
[----:B------:R-:W-:Y:S01]  /*0c60*/  SHF.L.U32 R64, R26, 0x10, RZ ;  /* 0x000000101a407819 */ /* 0x000fe200000006ff */
[----:B------:R-:W-:Y:S01]  /*0c70*/  FMUL.FTZ R65, R84, UR4 ;  /* 0x0000000454417c20 */ /* 0x000fe20008410000 */
[----:B------:R-:W-:Y:S01]  /*0c80*/  SHF.L.U32 R86, R98, 0x10, RZ ;  /* 0x0000001062567819 */ /* 0x000fe200000006ff */
[----:B------:R-:W-:Y:S01]  /*0c90*/  FMUL.FTZ R67, R66, UR4 ;  /* 0x0000000442437c20 */ /* 0x000fe20008410000 */
[----:B------:R-:W-:Y:S01]  /*0ca0*/  FMUL.FTZ R84, R85, UR4 ;  /* 0x0000000455547c20 */ /* 0x000fe20008410000 */
[----:B------:R-:W-:Y:S01]  /*0cb0*/  FMUL.FTZ R114, R113, UR4 ;  /* 0x0000000471727c20 */ /* 0x000fe20008410000 */
[----:B---3--:R-:W-:Y:S01]  /*0cc0*/  FFMA.FTZ R64, R65, R64, R56 ;  /* 0x0000004041407223 */ /* 0x008fe20000010038 */
[----:B------:R-:W-:Y:S01]  /*0cd0*/  FFMA.FTZ R66, R67, R87, R58 ;  /* 0x0000005743427223 */ /* 0x000fe2000001003a */
[----:B------:R-:W-:Y:S01]  /*0ce0*/  FFMA.FTZ R65, R84, R86, R57 ;  /* 0x0000005654417223 */ /* 0x000fe20000010039 */
[----:B------:R-:W-:Y:S01]  /*0cf0*/  FFMA.FTZ R67, R114, R115, R59 ;  /* 0x0000007372437223 */ /* 0x000fe2000001003b */
[----:B------:R-:W-:Y:S06]  /*0d00*/  BRA `(.L_x_6276) ;  /* 0x0000000000907947 */ /* 0x000fec0003800000 */
.L_x_6275:
[----:B-----5:R-:W-:Y:S02]  /*0d10*/  SHF.L.U32 R64, R61, 0x10, RZ ;  /* 0x000000103d407819 */ /* 0x020fe400000006ff */
[C---:B------:R-:W-:Y:S02]  /*0d20*/  PRMT R84, R62.reuse, 0x7632, R84 ;  /* 0x000076323e547816 */ /* 0x040fe40000000054 */
[----:B------:R-:W-:Y:S01]  /*0d30*/  SHF.L.U32 R62, R62, 0x10, RZ ;  /* 0x000000103e3e7819 */ /* 0x000fe200000006ff */
[----:B------:R-:W-:Y:S01]  /*0d40*/  FMUL.FTZ R64, R64, UR4 ;  /* 0x0000000440407c20 */ /* 0x000fe20008410000 */
[----:B------:R-:W-:Y:S02]  /*0d50*/  SHF.L.U32 R86, R63, 0x10, RZ ;  /* 0x000000103f567819 */ /* 0x000fe400000006ff */
[----:B------:R-:W-:Y:S01]  /*0d60*/  PRMT R65, R60, 0x7632, R65 ;  /* 0x000076323c417816 */ /* 0x000fe20000000041 */
[----:B------:R-:W-:Y:S01]  /*0d70*/  FMUL.FTZ R66, R62, UR4 ;  /* 0x000000043e427c20 */ /* 0x000fe20008410000 */
[----:B------:R-:W-:Y:S01]  /*0d80*/  PRMT R67, R61, 0x7632, R67 ;  /* 0x000076323d437816 */ /* 0x000fe20000000043 */
[----:B------:R-:W-:Y:S01]  /*0d90*/  FMUL.FTZ R86, R86, UR4 ;  /* 0x0000000456567c20 */ /* 0x000fe20008410000 */
[----:B------:R-:W-:-:S02]  /*0da0*/  SHF.L.U32 R85, R25, 0x10, RZ ;  /* 0x0000001019557819 */ /* 0x000fc400000006ff */
[----:B------:R-:W-:Y:S02]  /*0db0*/  PRMT R61, R63, 0x7632, R61 ;  /* 0x000076323f3d7816 */ /* 0x000fe4000000003d */
[----:B------:R-:W-:Y:S01]  /*0dc0*/  SHF.L.U32 R87, R26, 0x10, RZ ;  /* 0x000000101a577819 */ /* 0x000fe200000006ff */
[----:B------:R-:W-:Y:S01]  /*0dd0*/  FMUL.FTZ R62, R64, R85 ;  /* 0x00000055403e7220 */ /* 0x000fe20000410000 */
[----:B------:R-:W-:Y:S02]  /*0de0*/  SHF.L.U32 R113, R27, 0x10, RZ ;  /* 0x000000101b717819 */ /* 0x000fe400000006ff */
        /* <DEDUP_REMOVED lines=19> */
[----:B------:R-:W-:-:S02]  /*0f20*/  FMUL.FTZ R63, R67, R114 ;  /* 0x00000072433f7220 */ /* 0x000fc40000410000 */
[----:B------:R-:W-:Y:S02]  /*0f30*/  FMUL.FTZ R65, R84, R85 ;  /* 0x0000005554417220 */ /* 0x000fe40000410000 */
[----:B------:R-:W-:-:S07]  /*0f40*/  FMUL.FTZ R67, R87, R116 ;  /* 0x0000007457437220 */ /* 0x000fce0000410000 */
.L_x_6276:
[----:B------:R-:W0:Y:S01]  /*0f50*/  LDC.64 R84, c[0x0][0x3a8] ;  /* 0x0000ea00ff547b82 */ /* 0x000e220000000a00 */
[C---:B------:R-:W-:Y:S01]  /*0f60*/  IADD3 R87, PT, PT, R101.reuse, 0x100, RZ ;  /* 0x0000010065577810 */ /* 0x040fe20007ffe0ff */
[----:B0-----:R-:W-:-:S05]  /*0f70*/  IMAD.WIDE.U32 R84, R101, 0x20, R84 ;  /* 0x0000002065547825 */ /* 0x001fca00078e0054 */
[----:B------:R0:W-:Y:S04]  /*0f80*/  STG.E.128 desc[UR8][R84.64], R60 ;  /* 0x0000003c54007986 */ /* 0x0001e8000c101d08 */
[----:B------:R0:W-:Y:S02]  /*0f90*/  STG.E.128 desc[UR8][R84.64+0x10], R64 ;  /* 0x0000104054007986 */ /* 0x0001e4000c101d08 */
.L_x_6274:
[----:B------:R-:W-:Y:S05]  /*0fa0*/  BSYNC.RECONVERGENT B0 ;  /* 0x0000000000007941 */ /* 0x000fea0003800200 */
.L_x_6273:
[----:B------:R-:W-:Y:S01]  /*0fb0*/  ISETP.GE.U32.AND P1, PT, R111, 0x200, PT ;  /* 0x000002006f00780c */ /* 0x000fe20003f26070 */
[----:B------:R-:W-:-:S12]  /*0fc0*/  BSSY.RECONVERGENT B0, `(.L_x_6277) ;  /* 0x000005a000007945 */ /* 0x000fd80003800200 */
[----:B------:R-:W-:Y:S05]  /*0fd0*/  @!P1 BRA `(.L_x_6278) ;  /* 0x0000000400609947 */ /* 0x000fea0003800000 */
[----:B------:R-:W-:Y:S01]  /*0fe0*/  ISETP.NE.U32.AND P0, PT, RZ, UR10, PT ;  /* 0x0000000aff007c0c */ /* 0x000fe2000bf05070 */
[----:B------:R-:W1:Y:S03]  /*0ff0*/  LDC.64 R68, c[0x0][0x390] ;  /* 0x0000e400ff447b82 */ /* 0x000e660000000a00 */
[----:B------:R-:W-:-:S13]  /*1000*/  ISETP.NE.AND.EX P0, PT, RZ, UR11, PT, P0 ;  /* 0x0000000bff007c0c */ /* 0x000fda000bf05300 */
[----:B------:R-:W2:Y:S01]  /*1010*/  @P0 LDC.64 R72, c[0x0][0x3a0] ;  /* 0x0000e800ff480b82 */ /* 0x000ea20000000a00 */
[----:B-1----:R-:W-:-:S06]  /*1020*/  IMAD.WIDE.U32 R68, R87, 0x10, R68 ;  /* 0x0000001057447825 */ /* 0x002fcc00078e0044 */
[----:B------:R-:W5:Y:S01]  /*1030*/  LDG.E.128 R68, desc[UR8][R68.64] ;  /* 0x0000000844447981 */ /* 0x000f62000c1e1d00 */
[----:B--2---:R-:W-:-:S05]  /*1040*/  @P0 IMAD.WIDE.U32 R72, R87, 0x20, R72 ;  /* 0x0000002057480825 */ /* 0x004fca00078e0048 */
[----:B------:R1:W5:Y:S04]  /*1050*/  @P0 LDG.E.128 R52, desc[UR8][R72.64] ;  /* 0x0000000848340981 */ /* 0x000368000c1e1d00 */
[----:B------:R1:W5:Y:S01]  /*1060*/  @P0 LDG.E.128 R56, desc[UR8][R72.64+0x10] ;  /* 0x0000100848380981 */ /* 0x000362000c1e1d00 */
[----:B------:R-:W-:Y:S05]  /*1070*/  @!P0 BRA `(.L_x_6279) ;  /* 0x0000000000948947 */ /* 0x000fea0003800000 */
[C---:B-----5:R-:W-:Y:S02]  /*1080*/  PRMT R75, R68.reuse, 0x7632, R75 ;  /* 0x00007632444b7816 */ /* 0x060fe4000000004b */
[----:B------:R-:W-:Y:S02]  /*1090*/  SHF.L.U32 R68, R68, 0x10, RZ ;  /* 0x0000001044447819 */ /* 0x000fe400000006ff */
[C---:B-1----:R-:W-:Y:S02]  /*10a0*/  SHF.L.U32 R72, R69.reuse, 0x10, RZ ;  /* 0x0000001045487819 */ /* 0x042fe400000006ff */
[----:B0-----:R-:W-:Y:S02]  /*10b0*/  PRMT R84, R69, 0x7632, R84 ;  /* 0x0000763245547816 */ /* 0x001fe40000000054 */
[----:B------:R-:W-:Y:S01]  /*10c0*/  PRMT R69, R70, 0x7632, R69 ;  /* 0x0000763246457816 */ /* 0x000fe20000000045 */
[----:B------:R-:W-:Y:S01]  /*10d0*/  FMUL.FTZ R85, R72, UR4 ;  /* 0x0000000448557c20 */ /* 0x000fe20008410000 */
[----:B------:R-:W-:-:S02]  /*10e0*/  SHF.L.U32 R86, R70, 0x10, RZ ;  /* 0x0000001046567819 */ /* 0x000fc400000006ff */
[C---:B------:R-:W-:Y:S02]  /*10f0*/  PRMT R73, R71.reuse, 0x7632, R73 ;  /* 0x0000763247497816 */ /* 0x040fe40000000049 */
[----:B------:R-:W-:Y:S01]  /*1100*/  SHF.L.U32 R115, R71, 0x10, RZ ;  /* 0x0000001047737819 */ /* 0x000fe200000006ff */
[----:B------:R-:W-:Y:S01]  /*1110*/  FMUL.FTZ R71, R68, UR4 ;  /* 0x0000000444477c20 */ /* 0x000fe20008410000 */
        /* <DEDUP_REMOVED lines=8> */
[----:B------:R-:W-:Y:S01]  /*11a0*/  SHF.L.U32 R75, R75, 0x10, RZ ;  /* 0x000000104b4b7819 */ /* 0x000fe200000006ff */
[----:B------:R-:W-:Y:S01]  /*11b0*/  FFMA.FTZ R72, R113, R114, R56 ;  /* 0x0000007271487223 */ /* 0x000fe20000010038 */
[----:B------:R-:W-:Y:S01]  /*11c0*/  SHF.L.U32 R85, R84, 0x10, RZ ;  /* 0x0000001054557819 */ /* 0x000fe200000006ff */
[----:B------:R-:W-:Y:S01]  /*11d0*/  FFMA.FTZ R74, R115, R116, R58 ;  /* 0x00000074734a7223 */ /* 0x000fe2000001003a */
        /* <DEDUP_REMOVED lines=11> */
[----:B------:R-:W-:-:S02]  /*1290*/  FFMA.FTZ R71, R86, R113, R55 ;  /* 0x0000007156477223 */ /* 0x000fc40000010037 */
[----:B------:R-:W-:Y:S02]  /*12a0*/  FFMA.FTZ R73, R114, R115, R57 ;  /* 0x0000007372497223 */ /* 0x000fe40000010039 */
[----:B------:R-:W-:Y:S01]  /*12b0*/  FFMA.FTZ R75, R116, R117, R59 ;  /* 0x00000075744b7223 */ /* 0x000fe2000001003b */
[----:B------:R-:W-:Y:S06]  /*12c0*/  BRA `(.L_x_6280) ;  /* 0x0000000000907947 */ /* 0x000fec0003800000 */
.L_x_6279:
[C---:B0----5:R-:W-:Y:S02]  /*12d0*/  PRMT R84, R69.reuse, 0x7632, R84 ;  /* 0x0000763245547816 */ /* 0x061fe40000000054 */
[----:B-1----:R-:W-:Y:S02]  /*12e0*/  SHF.L.U32 R72, R69, 0x10, RZ ;  /* 0x0000001045487819 */ /* 0x002fe400000006ff */
[C---:B------:R-:W-:Y:S02]  /*12f0*/  PRMT R69, R70.reuse, 0x7632, R69 ;  /* 0x0000763246457816 */ /* 0x040fe40000000045 */
[----:B------:R-:W-:Y:S01]  /*1300*/  SHF.L.U32 R70, R70, 0x10, RZ ;  /* 0x0000001046467819 */ /* 0x000fe200000006ff */
[----:B------:R-:W-:Y:S01]  /*1310*/  FMUL.FTZ R72, R72, UR4 ;  /* 0x0000000448487c20 */ /* 0x000fe20008410000 */
[----:B------:R-:W-:Y:S02]  /*1320*/  PRMT R75, R68, 0x7632, R75 ;  /* 0x00007632444b7816 */ /* 0x000fe4000000004b */
[----:B------:R-:W-:Y:S01]  /*1330*/  SHF.L.U32 R86, R71, 0x10, RZ ;  /* 0x0000001047567819 */ /* 0x000fe200000006ff */
[----:B------:R-:W-:Y:S01]  /*1340*/  FMUL.FTZ R74, R70, UR4 ;  /* 0x00000004464a7c20 */ /* 0x000fe20008410000 */
[----:B------:R-:W-:-:S02]  /*1350*/  SHF.L.U32 R68, R68, 0x10, RZ ;  /* 0x0000001044447819 */ /* 0x000fc400000006ff */
[----:B------:R-:W-:Y:S01]  /*1360*/  SHF.L.U32 R85, R37, 0x10, RZ ;  /* 0x0000001025557819 */ /* 0x000fe200000006ff */
[----:B------:R-:W-:Y:S01]  /*1370*/  FMUL.FTZ R86, R86, UR4 ;  /* 0x0000000456567c20 */ /* 0x000fe20008410000 */
[----:B------:R-:W-:Y:S01]  /*1380*/  PRMT R73, R71, 0x7632, R73 ;  /* 0x0000763247497816 */ /* 0x000fe20000000049 */
[----:B------:R-:W-:Y:S01]  /*1390*/  FMUL.FTZ R68, R68, UR4 ;  /* 0x0000000444447c20 */ /* 0x000fe20008410000 */
        /* <DEDUP_REMOVED lines=20> */
[----:B------:R-:W-:-:S02]  /*14e0*/  FMUL.FTZ R71, R84, R71 ;  /* 0x0000004754477220 */ /* 0x000fc40000410000 */
[----:B------:R-:W-:Y:S02]  /*14f0*/  FMUL.FTZ R73, R73, R114 ;  /* 0x0000007249497220 */ /* 0x000fe40000410000 */
[----:B------:R-:W-:-:S07]  /*1500*/  FMUL.FTZ R75, R85, R116 ;  /* 0x00000074554b7220 */ /* 0x000fce0000410000 */
.L_x_6280:
[----:B------:R-:W0:Y:S02]  /*1510*/  LDC.64 R84, c[0x0][0x3a8] ;  /* 0x0000ea00ff547b82 */ /* 0x000e240000000a00 */
[C---:B0-----:R-:W-:Y:S01]  /*1520*/  IMAD.WIDE.U32 R84, R87.reuse, 0x20, R84 ;  /* 0x0000002057547825 */ /* 0x041fe200078e0054 */
[----:B------:R-:W-:-:S04]  /*1530*/  IADD3 R87, PT, PT, R87, 0x100, RZ ;  /* 0x0000010057577810 */ /* 0x000fc80007ffe0ff */
[----:B------:R1:W-:Y:S04]  /*1540*/  STG.E.128 desc[UR8][R84.64], R68 ;  /* 0x0000004454007986 */ /* 0x0003e8000c101d08 */
[----:B------:R1:W-:Y:S02]  /*1550*/  STG.E.128 desc[UR8][R84.64+0x10], R72 ;  /* 0x0000104854007986 */ /* 0x0003e4000c101d08 */
.L_x_6278:
[----:B------:R-:W-:Y:S05]  /*1560*/  BSYNC.RECONVERGENT B0 ;  /* 0x0000000000007941 */ /* 0x000fea0003800200 */
.L_x_6277:
[----:B------:R-:W-:Y:S01]  /*1570*/  ISETP.GE.U32.AND P3, PT, R111, 0x300, PT ;  /* 0x000003006f00780c */ /* 0x000fe20003f66070 */
[----:B------:R-:W-:-:S12]  /*1580*/  BSSY.RECONVERGENT B0, `(.L_x_6281) ;  /* 0x0000059000007945 */ /* 0x000fd80003800200 */
[----:B------:R-:W-:Y:S05]  /*1590*/  @!P3 BRA `(.L_x_6282) ;  /* 0x00000004005cb947 */ /* 0x000fea0003800000 */
[----:B------:R-:W-:Y:S01]  /*15a0*/  ISETP.NE.U32.AND P0, PT, RZ, UR10, PT ;  /* 0x0000000aff007c0c */ /* 0x000fe2000bf05070 */
[----:B------:R-:W2:Y:S03]  /*15b0*/  LDC.64 R76, c[0x0][0x390] ;  /* 0x0000e400ff4c7b82 */ /* 0x000ea60000000a00 */
[----:B------:R-:W-:-:S13]  /*15c0*/  ISETP.NE.AND.EX P0, PT, RZ, UR11, PT, P0 ;  /* 0x0000000bff007c0c */ /* 0x000fda000bf05300 */
[----:B------:R-:W3:Y:S01]  /*15d0*/  @P0 LDC.64 R80, c[0x0][0x3a0] ;  /* 0x0000e800ff500b82 */ /* 0x000ee20000000a00 */
[----:B--2---:R-:W-:-:S06]  /*15e0*/  IMAD.WIDE.U32 R76, R87, 0x10, R76 ;  /* 0x00000010574c7825 */ /* 0x004fcc00078e004c */
[----:B------:R-:W5:Y:S01]  /*15f0*/  LDG.E.128 R76, desc[UR8][R76.64] ;  /* 0x000000084c4c7981 */ /* 0x000f62000c1e1d00 */
[----:B---3--:R-:W-:-:S05]  /*1600*/  @P0 IMAD.WIDE.U32 R80, R87, 0x20, R80 ;  /* 0x0000002057500825 */ /* 0x008fca00078e0050 */
[----:B------:R2:W5:Y:S04]  /*1610*/  @P0 LDG.E.128 R52, desc[UR8][R80.64] ;  /* 0x0000000850340981 */ /* 0x000568000c1e1d00 */
[----:B------:R2:W5:Y:S01]  /*1620*/  @P0 LDG.E.128 R56, desc[UR8][R80.64+0x10] ;  /* 0x0000100850380981 */ /* 0x000562000c1e1d00 */
[----:B------:R-:W-:Y:S05]  /*1630*/  @!P0 BRA `(.L_x_6283) ;  /* 0x0000000000948947 */ /* 0x000fea0003800000 */
[C---:B-----5:R-:W-:Y:S02]  /*1640*/  PRMT R83, R76.reuse, 0x7632, R83 ;  /* 0x000076324c537816 */ /* 0x060fe40000000053 */
[----:B------:R-:W-:Y:S02]  /*1650*/  SHF.L.U32 R76, R76, 0x10, RZ ;  /* 0x000000104c4c7819 */ /* 0x000fe400000006ff */
[C---:B--2---:R-:W-:Y:S02]  /*1660*/  SHF.L.U32 R80, R77.reuse, 0x10, RZ ;  /* 0x000000104d507819 */ /* 0x044fe400000006ff */
[----:B01----:R-:W-:Y:S02]  /*1670*/  PRMT R84, R77, 0x7632, R84 ;  /* 0x000076324d547816 */ /* 0x003fe40000000054 */
        /* <DEDUP_REMOVED lines=33> */
.L_x_6283:
[C---:B01---5:R-:W-:Y:S02]  /*1890*/  PRMT R84, R77.reuse, 0x7632, R84 ;  /* 0x000076324d547816 */ /* 0x063fe40000000054 */
[----:B--2---:R-:W-:Y:S02]  /*18a0*/  SHF.L.U32 R80, R77, 0x10, RZ ;  /* 0x000000104d507819 */ /* 0x004fe400000006ff */
        /* <DEDUP_REMOVED lines=34> */
.L_x_6284:
[----:B------:R-:W0:Y:S02]  /*1ad0*/  LDC.64 R84, c[0x0][0x3a8] ;  /* 0x0000ea00ff547b82 */ /* 0x000e240000000a00 */
[----:B0-----:R-:W-:-:S05]  /*1ae0*/  IMAD.WIDE.U32 R84, R87, 0x20, R84 ;  /* 0x0000002057547825 */ /* 0x001fca00078e0054 */
[----:B------:R2:W-:Y:S04]  /*1af0*/  STG.E.128 desc[UR8][R84.64], R76 ;  /* 0x0000004c54007986 */ /* 0x0005e8000c101d08 */
[----:B------:R2:W-:Y:S02]  /*1b00*/  STG.E.128 desc[UR8][R84.64+0x10], R80 ;  /* 0x0000105054007986 */ /* 0x0005e4000c101d08 */
.L_x_6282:
[----:B------:R-:W-:Y:S05]  /*1b10*/  BSYNC.RECONVERGENT B0 ;  /* 0x0000000000007941 */ /* 0x000fea0003800200 */
.L_x_6281:
[----:B012---:R-:W-:Y:S01]  /*1b20*/  FADD.FTZ R84, RZ, R60 ;  /* 0x0000003cff547221 */ /* 0x007fe20000010000 */
[C---:B------:R-:W-:Y:S01]  /*1b30*/  ISETP.GT.U32.AND P4, PT, R111.reuse, 0x1ff, PT ;  /* 0x000001ff6f00780c */ /* 0x040fe20003f84070 */
[----:B------:R-:W-:Y:S01]  /*1b40*/  BSSY.RECONVERGENT B0, `(.L_x_6285) ;  /* 0x0000074000007945 */ /* 0x000fe20003800200 */
[----:B------:R-:W-:Y:S01]  /*1b50*/  ISETP.GT.U32.AND P0, PT, R111, 0x2ff, PT ;  /* 0x000002ff6f00780c */ /* 0x000fe20003f04070 */
[----:B------:R-:W-:Y:S01]  /*1b60*/  FADD.FTZ R85, R61, R84 ;  /* 0x000000543d557221 */ /* 0x000fe20000010000 */
[----:B------:R-:W-:Y:S02]  /*1b70*/  LOP3.LUT R117, R0, 0x1f, RZ, 0xc0, !PT ;  /* 0x0000001f00757812 */ /* 0x000fe400078ec0ff */
[----:B------:R-:W-:Y:S01]  /*1b80*/  PLOP3.LUT P5, PT, PT, PT, UP2, 0x80, 0x8 ;  /* 0x000000000008781c */ /* 0x000fe20003faf028 */
        /* <DEDUP_REMOVED lines=111> */
.L_x_6286:
[----:B------:R-:W-:Y:S05]  /*2280*/  BSYNC.RECONVERGENT B0 ;  /* 0x0000000000007941 */ /* 0x000fea0003800200 */
.L_x_6285:
[----:B------:R-:W-:Y:S01]  /*2290*/  BAR.SYNC.DEFER_BLOCKING 0x0 ;  /* 0x0000000000007b1d */ /* 0x000fe20000010000 */
[----:B0-----:R-:W-:Y:S01]  /*22a0*/  HFMA2 R113, -RZ, RZ, 0, 0 ;  /* 0x00000000ff717431 */ /* 0x001fe200000001ff */
[----:B------:R-:W-:Y:S02]  /*22b0*/  @!P0 MOV R113, R2 ;  /* 0x0000000200718202 */ /* 0x000fe40000000f00 */
[----:B------:R-:W-:Y:S02]  /*22c0*/  ISETP.NE.AND P4, PT, R0, RZ, PT ;  /* 0x000000ff0000720c */ /* 0x000fe40003f85270 */
[----:B------:R-:W-:Y:S01]  /*22d0*/  I2FP.F32.S32 R119, R113 ;  /* 0x0000007100777245 */ /* 0x000fe20000201400 */
[----:B------:R-:W-:Y:S01]  /*22e0*/  BSSY.RECONVERGENT B0, `(.L_x_6287) ;  /* 0x0000075000007945 */ /* 0x000fe20003800200 */
[----:B------:R-:W0:Y:S04]  /*22f0*/  SHFL.DOWN PT, R86, R113, 0x4, 0x1f ;  /* 0x08801f0071567f89 */ /* 0x000e2800000e0000 */
[----:B------:R-:W1:Y:S01]  /*2300*/  @!P0 LDS.64 R84, [R117] ;  /* 0x0000000075548984 */ /* 0x000e620000000a00 */
[----:B------:R-:W-:-:S02]  /*2310*/  ISETP.NE.AND P0, PT, RZ, UR12, PT ;  /* 0x0000000cff007c0c */ /* 0x000fc4000bf05270 */
[----:B0-----:R-:W-:Y:S02]  /*2320*/  IADD3 R87, PT, PT, R86, R113, RZ ;  /* 0x0000007156577210 */ /* 0x001fe40007ffe0ff */
[----:B------:R-:W-:Y:S02]  /*2330*/  I2FP.F32.S32 R115, R86 ;  /* 0x0000005600737245 */ /* 0x000fe40000201400 */
[----:B------:R-:W-:-:S04]  /*2340*/  I2FP.F32.S32 R86, R87 ;  /* 0x0000005700567245 */ /* 0x000fc80000201400 */
[----:B------:R-:W0:Y:S01]  /*2350*/  MUFU.RCP R114, R86 ;  /* 0x0000005600727308 */ /* 0x000e220000001000 */
[----:B-1----:R-:W1:Y:S02]  /*2360*/  SHFL.DOWN PT, R116, R84, 0x4, 0x1f ;  /* 0x08801f0054747f89 */ /* 0x002e6400000e0000 */
[C---:B-1----:R-:W-:Y:S01]  /*2370*/  FMUL.FTZ R118, R116.reuse, R115 ;  /* 0x0000007374767220 */ /* 0x042fe20000410000 */
[----:B------:R-:W-:Y:S02]  /*2380*/  FADD.FTZ R117, -R116, R84 ;  /* 0x0000005474757221 */ /* 0x000fe40000010100 */
[----:B------:R-:W-:Y:S01]  /*2390*/  SHFL.DOWN PT, R116, R87, 0x2, 0x1f ;  /* 0x08401f0057747f89 */ /* 0x000fe200000e0000 */
[----:B------:R-:W-:Y:S01]  /*23a0*/  FFMA.FTZ R121, R119, R84, R118 ;  /* 0x0000005477797223 */ /* 0x000fe20000010076 */
[----:B------:R-:W-:Y:S02]  /*23b0*/  FMUL.FTZ R117, R117, R117 ;  /* 0x0000007575757220 */ /* 0x000fe40000410000 */
[----:B------:R-:W1:Y:S01]  /*23c0*/  SHFL.DOWN PT, R118, R85, 0x4, 0x1f ;  /* 0x08801f0055767f89 */ /* 0x000e6200000e0000 */
[----:B0-----:R-:W-:Y:S01]  /*23d0*/  FMUL.FTZ R113, R114, R121 ;  /* 0x0000007972717220 */ /* 0x001fe20000410000 */
[----:B------:R-:W-:-:S04]  /*23e0*/  FMUL.FTZ R120, R117, R119 ;  /* 0x0000007775787220 */ /* 0x000fc80000410000 */
[----:B------:R-:W0:Y:S01]  /*23f0*/  SHFL.DOWN PT, R84, R113, 0x2, 0x1f ;  /* 0x08401f0071547f89 */ /* 0x000e2200000e0000 */
[----:B------:R-:W-:Y:S01]  /*2400*/  FMUL.FTZ R120, R120, R115 ;  /* 0x0000007378787220 */ /* 0x000fe20000410000 */
[----:B-1----:R-:W-:Y:S01]  /*2410*/  FADD.FTZ R115, R118, R85 ;  /* 0x0000005576737221 */ /* 0x002fe20000010000 */
[----:B------:R-:W-:-:S03]  /*2420*/  I2FP.F32.S32 R118, R116 ;  /* 0x0000007400767245 */ /* 0x000fc60000201400 */
[----:B------:R-:W-:Y:S01]  /*2430*/  FFMA.FTZ R115, R114, R120, R115 ;  /* 0x0000007872737223 */ /* 0x000fe20000010073 */
[----:B------:R-:W-:Y:S01]  /*2440*/  IADD3 R114, PT, PT, R87, R116, RZ ;  /* 0x0000007457727210 */ /* 0x000fe20007ffe0ff */
[----:B0-----:R-:W-:Y:S01]  /*2450*/  FMUL.FTZ R117, R84, R118 ;  /* 0x0000007654757220 */ /* 0x001fe20000410000 */
[----:B------:R-:W-:Y:S02]  /*2460*/  FADD.FTZ R84, R113, -R84 ;  /* 0x8000005471547221 */ /* 0x000fe40000010000 */
[----:B------:R-:W-:Y:S01]  /*2470*/  I2FP.F32.S32 R85, R114 ;  /* 0x0000007200557245 */ /* 0x000fe20000201400 */
[----:B------:R-:W0:Y:S01]  /*2480*/  SHFL.DOWN PT, R116, R115, 0x2, 0x1f ;  /* 0x08401f0073747f89 */ /* 0x000e2200000e0000 */
[----:B------:R-:W-:Y:S01]  /*2490*/  FFMA.FTZ R120, R86, R113, R117 ;  /* 0x0000007156787223 */ /* 0x000fe20000010075 */
[----:B------:R-:W-:Y:S01]  /*24a0*/  FMUL.FTZ R117, R84, R84 ;  /* 0x0000005454757220 */ /* 0x000fe20000410000 */
[----:B------:R-:W1:Y:S01]  /*24b0*/  MUFU.RCP R87, R85 ;  /* 0x0000005500577308 */ /* 0x000e620000001000 */
[----:B------:R-:W2:Y:S02]  /*24c0*/  SHFL.DOWN PT, R113, R114, 0x1, 0x1f ;  /* 0x08201f0072717f89 */ /* 0x000ea400000e0000 */
[----:B------:R-:W-:-:S04]  /*24d0*/  FMUL.FTZ R117, R86, R117 ;  /* 0x0000007556757220 */ /* 0x000fc80000410000 */
[----:B------:R-:W-:Y:S01]  /*24e0*/  FMUL.FTZ R117, R117, R118 ;  /* 0x0000007675757220 */ /* 0x000fe20000410000 */
[----:B-1----:R-:W-:Y:S01]  /*24f0*/  FMUL.FTZ R84, R87, R120 ;  /* 0x0000007857547220 */ /* 0x002fe20000410000 */
[----:B0-----:R-:W-:-:S04]  /*2500*/  FADD.FTZ R116, R115, R116 ;  /* 0x0000007473747221 */ /* 0x001fc80000010000 */
[----:B------:R-:W0:Y:S01]  /*2510*/  SHFL.DOWN PT, R115, R84, 0x1, 0x1f ;  /* 0x08201f0054737f89 */ /* 0x000e2200000e0000 */
[----:B------:R-:W-:Y:S01]  /*2520*/  FFMA.FTZ R116, R87, R117, R116 ;  /* 0x0000007557747223 */ /* 0x000fe20000010074 */
[-C--:B--2---:R-:W-:Y:S02]  /*2530*/  IADD3 R86, PT, PT, R114, R113.reuse, RZ ;  /* 0x0000007172567210 */ /* 0x084fe40007ffe0ff */
[----:B------:R-:W-:Y:S02]  /*2540*/  I2FP.F32.S32 R117, R113 ;  /* 0x0000007100757245 */ /* 0x000fe40000201400 */
[----:B------:R-:W-:Y:S01]  /*2550*/  I2FP.F32.S32 R86, R86 ;  /* 0x0000005600567245 */ /* 0x000fe20000201400 */
[----:B------:R-:W1:Y:S05]  /*2560*/  SHFL.DOWN PT, R87, R116, 0x1, 0x1f ;  /* 0x08201f0074577f89 */ /* 0x000e6a00000e0000 */
[----:B------:R-:W2:Y:S01]  /*2570*/  MUFU.RCP R86, R86 ;  /* 0x0000005600567308 */ /* 0x000ea20000001000 */
[----:B0-----:R-:W-:Y:S01]  /*2580*/  FADD.FTZ R113, R84, -R115 ;  /* 0x8000007354717221 */ /* 0x001fe20000010000 */
[----:B------:R-:W-:-:S03]  /*2590*/  FMUL.FTZ R118, R115, R117 ;  /* 0x0000007573767220 */ /* 0x000fc60000410000 */
[----:B------:R-:W-:Y:S01]  /*25a0*/  FMUL.FTZ R114, R113, R113 ;  /* 0x0000007171727220 */ /* 0x000fe20000410000 */
[----:B------:R-:W-:-:S03]  /*25b0*/  FFMA.FTZ R113, R85, R84, R118 ;  /* 0x0000005455717223 */ /* 0x000fc60000010076 */
[----:B------:R-:W-:Y:S01]  /*25c0*/  FMUL.FTZ R114, R85, R114 ;  /* 0x0000007255727220 */ /* 0x000fe20000410000 */
[----:B--2---:R-:W-:Y:S01]  /*25d0*/  FMUL.FTZ R113, R86, R113 ;  /* 0x0000007156717220 */ /* 0x004fe20000410000 */
[----:B-1----:R-:W-:Y:S02]  /*25e0*/  FADD.FTZ R87, R116, R87 ;  /* 0x0000005774577221 */ /* 0x002fe40000010000 */
[----:B------:R-:W-:Y:S01]  /*25f0*/  FMUL.FTZ R114, R114, R117 ;  /* 0x0000007572727220 */ /* 0x000fe20000410000 */
[----:B------:R-:W0:Y:S01]  /*2600*/  LDC R116, c[0x0][0x448] ;  /* 0x00011200ff747b82 */ /* 0x000e220000000800 */
[----:B------:R1:W2:Y:S02]  /*2610*/  SHFL.IDX PT, R115, R113, RZ, 0x1f ;  /* 0x00001fff71737589 */ /* 0x0002a400000e0000 */
[----:B------:R-:W-:-:S05]  /*2620*/  FFMA.FTZ R114, R86, R114, R87 ;  /* 0x0000007256727223 */ /* 0x000fca0000010057 */
[----:B------:R-:W0:Y:S01]  /*2630*/  SHFL.IDX PT, R85, R114, RZ, 0x1f ;  /* 0x00001fff72557589 */ /* 0x000e2200000e0000 */
[----:B------:R-:W3:Y:S01]  /*2640*/  @!P4 LDC.64 R86, c[0x0][0x3c0] ;  /* 0x0000f000ff56cb82 */ /* 0x000ee20000000a00 */
[----:B-1----:R-:W-:Y:S01]  /*2650*/  MOV R113, UR6 ;  /* 0x0000000600717c02 */ /* 0x002fe20008000f00 */
[----:B--2---:R-:W-:-:S05]  /*2660*/  FMUL.FTZ R84, R115, R115 ;  /* 0x0000007373547220 */ /* 0x004fca0000410000 */
[----:B------:R-:W-:Y:S01]  /*2670*/  FSEL R117, R84, RZ, P0 ;  /* 0x000000ff54757208 */ /* 0x000fe20000000000 */
[----:B0-----:R-:W-:Y:S01]  /*2680*/  FFMA.FTZ R116, R85, UR13, R116 ;  /* 0x0000000d55747c23 */ /* 0x001fe20008010074 */
[----:B---3--:R-:W-:Y:S01]  /*2690*/  @!P4 IMAD.WIDE R86, R113, 0x4, R86 ;  /* 0x000000047156c825 */ /* 0x008fe200078e0256 */
[----:B------:R-:W0:Y:S01]  /*26a0*/  @!P4 LDC.64 R84, c[0x0][0x3c8] ;  /* 0x0000f200ff54cb82 */ /* 0x000e220000000a00 */
[----:B------:R-:W-:Y:S02]  /*26b0*/  FSEL R113, R115, RZ, !P0 ;  /* 0x000000ff73717208 */ /* 0x000fe40004000000 */
[----:B------:R-:W-:Y:S01]  /*26c0*/  FADD.FTZ R116, R116, R117 ;  /* 0x0000007574747221 */ /* 0x000fe20000010000 */
[----:B------:R-:W-:Y:S01]  /*26d0*/  MOV R117, UR6 ;  /* 0x0000000600757c02 */ /* 0x000fe20008000f00 */
[----:B------:R1:W-:Y:S04]  /*26e0*/  @!P4 STG.E desc[UR8][R86.64], R115 ;  /* 0x000000735600c986 */ /* 0x0003e8000c101908 */
[----:B------:R-:W2:Y:S01]  /*26f0*/  MUFU.RSQ R116, R116 ;  /* 0x0000007400747308 */ /* 0x000ea20000001400 */
[----:B0-----:R-:W-:-:S05]  /*2700*/  @!P4 IMAD.WIDE R84, R117, 0x4, R84 ;  /* 0x000000047554c825 */ /* 0x001fca00078e0254 */
[----:B--2---:R1:W-:Y:S01]  /*2710*/  @!P4 STG.E desc[UR8][R84.64], R116 ;  /* 0x000000745400c986 */ /* 0x0043e2000c101908 */
[----:B------:R-:W-:Y:S05]  /*2720*/  @!P2 BRA `(.L_x_6288) ;  /* 0x0000000000c0a947 */ /* 0x000fea0003800000 */
[--C-:B-1----:R-:W-:Y:S01]  /*2730*/  FADD.FTZ R85, R60, -R113.reuse ;  /* 0x800000713c557221 */ /* 0x102fe20000010000 */
[----:B------:R-:W-:Y:S02]  /*2740*/  SHF.L.U32 R87, R16, 0x10, RZ ;  /* 0x0000001010577819 */ /* 0x000fe400000006ff */
[----:B------:R-:W-:Y:S01]  /*2750*/  SHF.L.U32 R115, R20, 0x10, RZ ;  /* 0x0000001014737819 */ /* 0x000fe200000006ff */
[----:B------:R-:W-:Y:S01]  /*2760*/  FMUL.FTZ R84, R116, R85 ;  /* 0x0000005574547220 */ /* 0x000fe20000410000 */
[----:B------:R-:W-:Y:S01]  /*2770*/  FADD.FTZ R85, R61, -R113 ;  /* 0x800000713d557221 */ /* 0x000fe20000010000 */
[----:B------:R-:W-:Y:S02]  /*2780*/  SHF.L.U32 R86, R15, 0x10, RZ ;  /* 0x000000100f567819 */ /* 0x000fe400000006ff */
[----:B------:R-:W-:Y:S01]  /*2790*/  SHF.L.U32 R114, R14, 0x10, RZ ;  /* 0x000000100e727819 */ /* 0x000fe200000006ff */
[----:B------:R-:W-:Y:S01]  /*27a0*/  FMUL.FTZ R85, R116, R85 ;  /* 0x0000005574557220 */ /* 0x000fe20000410000 */
[----:B------:R-:W-:Y:S01]  /*27b0*/  FFMA.FTZ R84, R84, R87, R115 ;  /* 0x0000005754547223 */ /* 0x000fe20000010073 */
[--C-:B------:R-:W-:Y:S01]  /*27c0*/  FADD.FTZ R87, R62, -R113.reuse ;  /* 0x800000713e577221 */ /* 0x100fe20000010000 */
        /* <DEDUP_REMOVED lines=9> */
[----:B------:R-:W-:Y:S01]  /*2860*/  SHF.L.U32 R86, R12, 0x10, RZ ;  /* 0x000000100c567819 */ /* 0x000fe200000006ff */
[----:B------:R-:W-:Y:S01]  /*2870*/  FMUL.FTZ R87, R116, R87 ;  /* 0x0000005774577220 */ /* 0x000fe20000410000 */
[----:B------:R-:W-:Y:S02]  /*2880*/  SHF.L.U32 R114, R11, 0x10, RZ ;  /* 0x000000100b727819 */ /* 0x000fe400000006ff */
[----:B------:R-:W-:Y:S01]  /*2890*/  F2FP.BF16.F32.PACK_AB R84, R117, R84 ;  /* 0x000000547554723e */ /* 0x000fe200000010ff */
[----:B------:R-:W-:Y:S01]  /*28a0*/  FFMA.FTZ R118, R87, R118, R86 ;  /* 0x0000007657767223 */ /* 0x000fe20000010056 */
[----:B------:R-:W-:-:S04]  /*28b0*/  FADD.FTZ R87, R64, -R113 ;  /* 0x8000007140577221 */ /* 0x000fc80000010000 */
        /* <DEDUP_REMOVED lines=23> */
.L_x_6288:
[----:B------:R-:W-:Y:S05]  /*2a30*/  BSYNC.RECONVERGENT B0 ;  /* 0x0000000000007941 */ /* 0x000fea0003800200 */
.L_x_6287:
[----:B------:R-:W-:Y:S04]  /*2a40*/  BSSY.RECONVERGENT B0, `(.L_x_6289) ;  /* 0x0000032000007945 */ /* 0x000fe80003800200 */
[----:B------:R-:W-:Y:S05]  /*2a50*/  @!P1 BRA `(.L_x_6290) ;  /* 0x0000000000c09947 */ /* 0x000fea0003800000 */
[--C-:B01----:R-:W-:Y:S01]  /*2a60*/  FADD.FTZ R85, R68, -R113.reuse ;  /* 0x8000007144557221 */ /* 0x103fe20000010000 */
        /* <DEDUP_REMOVED lines=47> */
.L_x_6290:
[----:B------:R-:W-:Y:S05]  /*2d60*/  BSYNC.RECONVERGENT B0 ;  /* 0x0000000000007941 */ /* 0x000fea0003800200 */
.L_x_6289:
[----:B------:R-:W-:Y:S04]  /*2d70*/  BSSY.RECONVERGENT B0, `(.L_x_6291) ;  /* 0x0000033000007945 */ /* 0x000fe80003800200 */
[----:B------:R-:W-:Y:S05]  /*2d80*/  @!P3 BRA `(.L_x_6292) ;  /* 0x0000000000c4b947 */ /* 0x000fea0003800000 */
[----:B012---:R-:W-:Y:S01]  /*2d90*/  PRMT R84, R43, 0x7632, R84 ;  /* 0x000076322b547816 */ /* 0x007fe20000000054 */
[--C-:B------:R-:W-:Y:S01]  /*2da0*/  FADD.FTZ R85, R83, -R113.reuse ;  /* 0x8000007153557221 */ /* 0x100fe20000010000 */
[----:B------:R-:W-:Y:S02]  /*2db0*/  PRMT R86, R47, 0x7632, R86 ;  /* 0x000076322f567816 */ /* 0x000fe40000000056 */
[----:B------:R-:W-:Y:S01]  /*2dc0*/  SHF.L.U32 R84, R84, 0x10, RZ ;  /* 0x0000001054547819 */ /* 0x000fe200000006ff */
[----:B------:R-:W-:Y:S01]  /*2dd0*/  FMUL.FTZ R85, R116, R85 ;  /* 0x0000005574557220 */ /* 0x000fe20000410000 */
[----:B------:R-:W-:Y:S02]  /*2de0*/  SHF.L.U32 R86, R86, 0x10, RZ ;  /* 0x0000001056567819 */ /* 0x000fe400000006ff */
[----:B------:R-:W-:Y:S02]  /*2df0*/  SHF.L.U32 R115, R40, 0x10, RZ ;  /* 0x0000001028737819 */ /* 0x000fe400000006ff */
[----:B------:R-:W-:Y:S01]  /*2e00*/  SHF.L.U32 R117, R44, 0x10, RZ ;  /* 0x000000102c757819 */ /* 0x000fe200000006ff */
[----:B------:R-:W-:Y:S01]  /*2e10*/  FFMA.FTZ R87, R85, R84, R86 ;  /* 0x0000005455577223 */ /* 0x000fe20000010056 */
[----:B------:R-:W-:Y:S01]  /*2e20*/  FADD.FTZ R85, R76, -R113 ;  /* 0x800000714c557221 */ /* 0x000fe20000010000 */
[----:B------:R-:W-:-:S02]  /*2e30*/  SHF.L.U32 R86, R41, 0x10, RZ ;  /* 0x0000001029567819 */ /* 0x000fc400000006ff */
[----:B------:R-:W-:Y:S01]  /*2e40*/  SHF.L.U32 R114, R45, 0x10, RZ ;  /* 0x000000102d727819 */ /* 0x000fe200000006ff */
[----:B------:R-:W-:Y:S01]  /*2e50*/  FMUL.FTZ R84, R116, R85 ;  /* 0x0000005574547220 */ /* 0x000fe20000410000 */
[----:B------:R-:W-:Y:S01]  /*2e60*/  FADD.FTZ R85, R78, -R113 ;  /* 0x800000714e557221 */ /* 0x000fe20000010000 */
[----:B------:R-:W-:Y:S02]  /*2e70*/  SHF.L.U32 R118, R107, 0x10, RZ ;  /* 0x000000106b767819 */ /* 0x000fe400000006ff */
[----:B------:R-:W-:Y:S01]  /*2e80*/  FFMA.FTZ R84, R84, R115, R117 ;  /* 0x0000007354547223 */ /* 0x000fe20000010075 */
[----:B------:R-:W-:Y:S01]  /*2e90*/  FMUL.FTZ R85, R116, R85 ;  /* 0x0000005574557220 */ /* 0x000fe20000410000 */
[----:B------:R-:W-:Y:S01]  /*2ea0*/  FADD.FTZ R115, R79, -R113 ;  /* 0x800000714f737221 */ /* 0x000fe20000010000 */
[----:B------:R-:W-:Y:S02]  /*2eb0*/  SHF.L.U32 R117, R46, 0x10, RZ ;  /* 0x000000102e757819 */ /* 0x000fe400000006ff */
[----:B------:R-:W-:Y:S01]  /*2ec0*/  FFMA.FTZ R85, R85, R86, R114 ;  /* 0x0000005655557223 */ /* 0x000fe20000010072 */
[----:B------:R-:W-:Y:S01]  /*2ed0*/  SHF.L.U32 R86, R108, 0x10, RZ ;  /* 0x000000106c567819 */ /* 0x000fe200000006ff */
[----:B------:R-:W-:Y:S01]  /*2ee0*/  FMUL.FTZ R115, R116, R115 ;  /* 0x0000007374737220 */ /* 0x000fe20000410000 */
[----:B------:R-:W-:-:S02]  /*2ef0*/  SHF.L.U32 R114, R109, 0x10, RZ ;  /* 0x000000106d727819 */ /* 0x000fc400000006ff */
[----:B------:R-:W-:Y:S01]  /*2f00*/  SHF.L.U32 R120, R110, 0x10, RZ ;  /* 0x000000106e787819 */ /* 0x000fe200000006ff */
[----:B------:R-:W-:Y:S01]  /*2f10*/  FFMA.FTZ R118, R115, R118, R86 ;  /* 0x0000007673767223 */ /* 0x000fe20000010056 */
[----:B------:R-:W-:-:S04]  /*2f20*/  FADD.FTZ R115, R80, -R113 ;  /* 0x8000007150737221 */ /* 0x000fc80000010000 */
[----:B------:R-:W-:Y:S01]  /*2f30*/  FMUL.FTZ R86, R116, R115 ;  /* 0x0000007374567220 */ /* 0x000fe20000410000 */
[----:B------:R-:W-:Y:S02]  /*2f40*/  SHF.L.U32 R115, R42, 0x10, RZ ;  /* 0x000000102a737819 */ /* 0x000fe400000006ff */
[----:B------:R-:W-:-:S03]  /*2f50*/  F2FP.BF16.F32.PACK_AB R85, R118, R85 ;  /* 0x000000557655723e */ /* 0x000fc600000010ff */
[----:B------:R-:W-:Y:S01]  /*2f60*/  FFMA.FTZ R86, R86, R115, R117 ;  /* 0x0000007356567223 */ /* 0x000fe20000010075 */
[----:B------:R-:W-:-:S04]  /*2f70*/  FADD.FTZ R115, R81, -R113 ;  /* 0x8000007151737221 */ /* 0x000fc80000010000 */
        /* <DEDUP_REMOVED lines=12> */
[----:B------:R-:W0:Y:S03]  /*3040*/  LDC.64 R114, c[0x0][0x428] ;  /* 0x00010a00ff727b82 */ /* 0x000e260000000a00 */
[----:B------:R-:W-:Y:S01]  /*3050*/  F2FP.BF16.F32.PACK_AB R87, R87, R122 ;  /* 0x0000007a5757723e */ /* 0x000fe200000010ff */
[----:B------:R-:W-:-:S05]  /*3060*/  FFMA.FTZ R113, R113, R116, R120 ;  /* 0x0000007471717223 */ /* 0x000fca0000010078 */
[----:B------:R-:W-:Y:S01]  /*3070*/  F2FP.BF16.F32.PACK_AB R84, R113, R84 ;  /* 0x000000547154723e */ /* 0x000fe200000010ff */
[----:B0-----:R-:W-:-:S05]  /*3080*/  IMAD.WIDE.U32 R114, R101, 0x10, R114 ;  /* 0x0000001065727825 */ /* 0x001fca00078e0072 */
[----:B------:R3:W-:Y:S02]  /*3090*/  STG.E.128 desc[UR8][R114.64], R84 ;  /* 0x0000005472007986 */ /* 0x0007e4000c101d08 */
.L_x_6292:
[----:B------:R-:W-:Y:S05]  /*30a0*/  BSYNC.RECONVERGENT B0 ;  /* 0x0000000000007941 */ /* 0x000fea0003800200 */
.L_x_6291:
[----:B------:R-:W-:Y:S02]  /*30b0*/  UIADD3 UR6, UPT, UPT, UR6, UR14, URZ ;  /* 0x0000000e06067290 */ /* 0x000fe4000fffe0ff */
[----:B------:R-:W-:Y:S02]  /*30c0*/  UPLOP3.LUT UP2, UPT, UPT, UPT, UP2, 0x40, 0x4 ;  /* 0x000000000004789c */ /* 0x000fe40003f4e820 */
[----:B------:R-:W-:-:S09]  /*30d0*/  UISETP.GE.AND UP1, UPT, UR6, UR15, UPT ;  /* 0x0000000f0600728c */ /* 0x000fd2000bf26270 */
[----:B------:R-:W-:Y:S05]  /*30e0*/  BRA.U !UP1, `(.L_x_6293) ;  /* 0xffffffd909047547 */ /* 0x000fea000b83ffff */
[----:B------:R-:W-:Y:S05]  /*30f0*/  EXIT ;  /* 0x000000000000794d */ /* 0x000fea0003800000 */
.L_x_6294:
        /* <DEDUP_REMOVED lines=16> */
.L_x_20955:


//--------------------- .text._ZN10layer_norm13ln_fwd_kernelINS_13Kernel_traitsI13__nv_bfloat16S2_fS2_fjLj6144ELj1ELj1ELj8ELj16ENS_18Kernel_traits_baseILj6144ES2_S2_fS2_fjLj256EEEEELb0ELb1ELb0ELb1EEEvNS_9FwdParamsE --------------------------
	.section	.text._ZN10layer_norm13ln_fwd_kernelINS_13Kernel_traitsI13__nv_bfloat16S2_fS2_fjLj6144ELj1ELj1ELj8ELj16ENS_18Kernel_traits_baseILj6144ES2_S2_fS2_fjLj256EEEEELb0ELb1ELb0ELb1EEEvNS_9FwdParamsE,"ax",@progbits
	.align	128
        .global         _ZN10layer_norm13ln_fwd_kernelINS_13Kernel_traitsI13__nv_bfloat16S2_fS2_fjLj6144ELj1ELj1ELj8ELj16ENS_18Kernel_traits_baseILj6144ES2_S2_fS2_fjLj256EEEEELb0ELb1ELb0ELb1EEEvNS_9FwdParamsE
        .type           _ZN10layer_norm13ln_fwd_kernelINS_13Kernel_traitsI13__nv_bfloat16S2_fS2_fjLj6144ELj1ELj1ELj8ELj16ENS_18Kernel_traits_baseILj6144ES2_S2_fS2_fjLj256EEEEELb0ELb1ELb0ELb1EEEvNS_9FwdParamsE,@function
        .size           _ZN10layer_norm13ln_fwd_kernelINS_13Kernel_traitsI13__nv_bfloat16S2_fS2_fjLj6144ELj1ELj1ELj8ELj16ENS_18Kernel_traits_baseILj6144ES2_S2_fS2_fjLj256EEEEELb0ELb1ELb0ELb1EEEvNS_9FwdParamsE,(.L_x_20956 - _ZN10layer_norm13ln_fwd_kernelINS_13Kernel_traitsI13__nv_bfloat16S2_fS2_fjLj6144ELj1ELj1ELj8ELj16ENS_18Kernel_traits_baseILj6144ES2_S2_fS2_fjLj256EEEEELb0ELb1ELb0ELb1EEEvNS_9FwdParamsE)
        .other          _ZN10layer_norm13ln_fwd_kernelINS_13Kernel_traitsI13__nv_bfloat16S2_fS2_fjLj6144ELj1ELj1ELj8ELj16ENS_18Kernel_traits_baseILj6144ES2_S2_fS2_fjLj256EEEEELb0ELb1ELb0ELb1EEEvNS_9FwdParamsE,@"STO_CUDA_ENTRY STV_DEFAULT"
_ZN10layer_norm13ln_fwd_kernelINS_13Kernel_traitsI13__nv_bfloat16S2_fS2_fjLj6144ELj1ELj1ELj8ELj16ENS_18Kernel_traits_baseILj6144ES2_S2_fS2_fjLj256EEEEELb0ELb1ELb0ELb1EEEvNS_9FwdParamsE:
.text._ZN10layer_norm13ln_fwd_kernelINS_13Kernel_traitsI13__nv_bfloat16S2_fS2_fjLj6144ELj1ELj1ELj8ELj16ENS_18Kernel_traits_baseILj6144ES2_S2_fS2_fjLj256EEEEELb0ELb1ELb0ELb1EEEvNS_9FwdParamsE:
        /* <DEDUP_REMOVED lines=11> */
[----:B------:R-:W4:Y:S04]  /*00b0*/  LDG.E.128 R20, desc[UR6][R2.64+0x2000] ;  /* 0x0020000602147981 */ /* 0x000f28000c1e1d00 */
[----:B------:R-:W4:Y:S01]  /*00c0*/  LDG.E.128 R4, desc[UR6][R30.64+0x2000] ;  /* 0x002000061e047981 */ /* 0x000f22000c1e1d00 */
[----:B--2---:R-:W-:Y:S01]  /*00d0*/  ISETP.NE.U32.AND P0, PT, RZ, UR4, PT ;  /* 0x00000004ff007c0c */ /* 0x004fe2000bf05070 */
[----:B------:R-:W0:Y:S02]  /*00e0*/  S2UR UR4, SR_CTAID.X ;  /* 0x00000000000479c3 */ /* 0x000e240000002500 */
[----:B------:R-:W5:Y:S01]  /*00f0*/  LDG.E.128 R32, desc[UR6][R2.64] ;  /* 0x0000000602207981 */ /* 0x000f62000c1e1d00 */
[----:B------:R-:W-:Y:S01]  /*0100*/  ISETP.NE.AND.EX P0, PT, RZ, UR5, PT, P0 ;  /* 0x00000005ff007c0c */ /* 0x000fe2000bf05300 */
[----:B------:R-:W1:-:S12]  /*0110*/  LDCU UR5, c[0x0][0x384] ;  /* 0x00007080ff0577ac */ /* 0x000e580008000800 */
[----:B------:R-:W2:Y:S02]  /*0120*/  @P0 LDC.64 R28, c[0x0][0x438] ;  /* 0x00010e00ff1c0b82 */ /* 0x000ea40000000a00 */
[----:B--2---:R-:W-:-:S05]  /*0130*/  @P0 IMAD.WIDE.U32 R28, R0, 0x10, R28 ;  /* 0x00000010001c0825 */ /* 0x004fca00078e001c */
[----:B------:R-:W5:Y:S04]  /*0140*/  @P0 LDG.E.128 R8, desc[UR6][R28.64] ;  /* 0x000000061c080981 */ /* 0x000f68000c1e1d00 */
[----:B------:R-:W5:Y:S04]  /*0150*/  @P0 LDG.E.128 R12, desc[UR6][R28.64+0x1000] ;  /* 0x001000061c0c0981 */ /* 0x000f68000c1e1d00 */
[----:B------:R2:W5:Y:S01]  /*0160*/  @P0 LDG.E.128 R16, desc[UR6][R28.64+0x2000] ;  /* 0x002000061c100981 */ /* 0x000562000c1e1d00 */
[-C--:B---3--:R-:W-:Y:S02]  /*0170*/  @P0 MOV R107, R109.reuse ;  /* 0x0000006d006b0202 */ /* 0x088fe40000000f00 */
[----:B------:R-:W-:-:S02]  /*0180*/  @!P0 MOV R107, R109 ;  /* 0x0000006d006b8202 */ /* 0x000fc40000000f00 */
[----:B0-----:R-:W-:-:S04]  /*0190*/  MOV R109, UR4 ;  /* 0x00000004006d7c02 */ /* 0x001fc80008000f00 */
[----:B-1----:R-:W-:Y:S02]  /*01a0*/  ISETP.GE.AND P1, PT, R109, UR5, PT ;  /* 0x000000056d007c0c */ /* 0x002fe4000bf26270 */
[----:B------:R-:W-:Y:S02]  /*01b0*/  @P0 MOV R106, R110 ;  /* 0x0000006e006a0202 */ /* 0x000fe40000000f00 */
[----:B------:R-:W-:Y:S02]  /*01c0*/  @P0 MOV R105, R111 ;  /* 0x0000006f00690202 */ /* 0x000fe40000000f00 */
[----:B----4-:R-:W-:Y:S02]  /*01d0*/  @P0 MOV R57, R36 ;  /* 0x0000002400390202 */ /* 0x010fe40000000f00 */
        /* <DEDUP_REMOVED lines=35> */
[----:B-----5:R-:W-:Y:S02]  /*0410*/  @!P0 CS2R R18, SRZ ;  /* 0x0000000000128805 */ /* 0x020fe4000001ff00 */
[----:B------:R-:W-:Y:S02]  /*0420*/  @!P0 CS2R R10, SRZ ;  /* 0x00000000000a8805 */ /* 0x000fe4000001ff00 */
[----:B------:R-:W-:Y:S02]  /*0430*/  @!P0 CS2R R8, SRZ ;  /* 0x0000000000088805 */ /* 0x000fe4000001ff00 */
[----:B------:R-:W-:Y:S02]  /*0440*/  @!P0 CS2R R14, SRZ ;  /* 0x00000000000e8805 */ /* 0x000fe4000001ff00 */
[----:B------:R-:W-:Y:S02]  /*0450*/  @!P0 CS2R R12, SRZ ;  /* 0x00000000000c8805 */ /* 0x000fe4000001ff00 */
[----:B------:R-:W-:-:S02]  /*0460*/  @!P0 CS2R R16, SRZ ;  /* 0x0000000000108805 */ /* 0x000fc4000001ff00 */
[----:B------:R-:W-:Y:S01]  /*0470*/  PRMT R94, R18, 0x7632, R94 ;  /* 0x00007632125e7816 */ /* 0x000fe2000000005e */
[----:B------:R-:W-:Y:S01]  /*0480*/  UPLOP3.LUT UP0, UPT, UPT, UPT, UPT, 0x40, 0x4 ;  /* 0x000000000004789c */ /* 0x000fe20003f0e870 */
[----:B------:R-:W-:Y:S01]  /*0490*/  PRMT R87, R11, 0x7632, R87 ;  /* 0x000076320b577816 */ /* 0x000fe20000000057 */
[----:B------:R-:W1:Y:S01]  /*04a0*/  LDCU UR10, c[0x0][0x388] ;  /* 0x00007100ff0a77ac */ /* 0x000e620008000800 */
[----:B------:R-:W-:Y:S01]  /*04b0*/  PRMT R86, R10, 0x7632, R86 ;  /* 0x000076320a567816 */ /* 0x000fe20000000056 */
[----:B------:R-:W-:Y:S01]  /*04c0*/  IMAD.U32 R94, R94, 0x10000, RZ ;  /* 0x000100005e5e7824 */ /* 0x000fe200078e00ff */
[----:B------:R-:W-:Y:S01]  /*04d0*/  PRMT R89, R9, 0x7632, R89 ;  /* 0x0000763209597816 */ /* 0x000fe20000000059 */
[----:B------:R-:W2:Y:S01]  /*04e0*/  LDCU.U8 UR12, c[0x0][0x410] ;  /* 0x00008200ff0c77ac */ /* 0x000ea20008000000 */
[----:B------:R-:W-:Y:S02]  /*04f0*/  PRMT R88, R8, 0x7632, R88 ;  /* 0x0000763208587816 */ /* 0x000fe40000000058 */
[----:B------:R-:W-:Y:S01]  /*0500*/  PRMT R91, R15, 0x7632, R91 ;  /* 0x000076320f5b7816 */ /* 0x000fe2000000005b */
[----:B------:R-:W3:Y:S01]  /*0510*/  LDCU UR11, c[0x0][0x400] ;  /* 0x00008000ff0b77ac */ /* 0x000ee20008000800 */
[----:B------:R-:W-:-:S02]  /*0520*/  PRMT R90, R14, 0x7632, R90 ;  /* 0x000076320e5a7816 */ /* 0x000fc4000000005a */
[----:B------:R-:W-:Y:S01]  /*0530*/  PRMT R93, R13, 0x7632, R93 ;  /* 0x000076320d5d7816 */ /* 0x000fe2000000005d */
[----:B------:R-:W4:Y:S01]  /*0540*/  LDCU.64 UR8, c[0x0][0x3a0] ;  /* 0x00007400ff0877ac */ /* 0x000f220008000a00 */
[----:B------:R-:W-:Y:S02]  /*0550*/  PRMT R92, R12, 0x7632, R92 ;  /* 0x000076320c5c7816 */ /* 0x000fe4000000005c */
[----:B0-----:R-:W-:Y:S02]  /*0560*/  ISETP.NE.U32.AND P1, PT, R20, RZ, PT ;  /* 0x000000ff1400720c */ /* 0x001fe40003f25070 */
[----:B------:R-:W-:Y:S02]  /*0570*/  PRMT R95, R19, 0x7632, R95 ;  /* 0x00007632135f7816 */ /* 0x000fe4000000005f */
[----:B------:R-:W-:Y:S02]  /*0580*/  PRMT R97, R17, 0x7632, R97 ;  /* 0x0000763211617816 */ /* 0x000fe40000000061 */
[----:B------:R-:W-:-:S02]  /*0590*/  PRMT R96, R16, 0x7632, R96 ;  /* 0x0000763210607816 */ /* 0x000fc40000000060 */
[----:B------:R-:W-:Y:S02]  /*05a0*/  LOP3.LUT R71, R0, 0xe0, RZ, 0xc0, !PT ;  /* 0x000000e000477812 */ /* 0x000fe400078ec0ff */
        /* <DEDUP_REMOVED lines=12> */
[----:B------:R-:W-:Y:S02]  /*0670*/  SHF.L.U32 R4, R10, 0x10, RZ ;  /* 0x000000100a047819 */ /* 0x000fe400000006ff */
[----:B------:R-:W-:Y:S02]  /*0680*/  SHF.L.U32 R5, R9, 0x10, RZ ;  /* 0x0000001009057819 */ /* 0x000fe400000006ff */
[----:B------:R-:W-:Y:S02]  /*0690*/  SHF.L.U32 R6, R8, 0x10, RZ ;  /* 0x0000001008067819 */ /* 0x000fe400000006ff */
[----:B------:R-:W-:Y:S01]  /*06a0*/  SHF.L.U32 R3, R11, 0x10, RZ ;  /* 0x000000100b037819 */ /* 0x000fe200000006ff */
[----:B------:R-:W-:Y:S01]  /*06b0*/  IMAD.U32 R11, R19, 0x10000, RZ ;  /* 0x00010000130b7824 */ /* 0x000fe200078e00ff */
[----:B------:R-:W-:-:S02]  /*06c0*/  SHF.L.U32 R8, R14, 0x10, RZ ;  /* 0x000000100e087819 */ /* 0x000fc400000006ff */
[----:B------:R-:W-:Y:S02]  /*06d0*/  SHF.L.U32 R9, R13, 0x10, RZ ;  /* 0x000000100d097819 */ /* 0x000fe400000006ff */
[----:B------:R-:W-:Y:S02]  /*06e0*/  SHF.L.U32 R10, R12, 0x10, RZ ;  /* 0x000000100c0a7819 */ /* 0x000fe400000006ff */
[----:B------:R-:W-:Y:S02]  /*06f0*/  SHF.L.U32 R7, R15, 0x10, RZ ;  /* 0x000000100f077819 */ /* 0x000fe400000006ff */
[----:B------:R-:W-:Y:S02]  /*0700*/  SHF.L.U32 R12, R18, 0x10, RZ ;  /* 0x00000010120c7819 */ /* 0x000fe400000006ff */
[----:B------:R-:W-:Y:S02]  /*0710*/  SHF.L.U32 R13, R17, 0x10, RZ ;  /* 0x00000010110d7819 */ /* 0x000fe400000006ff */
[----:B------:R-:W-:-:S02]  /*0720*/  SHF.L.U32 R14, R16, 0x10, RZ ;  /* 0x00000010100e7819 */ /* 0x000fc400000006ff */
[----:B------:R-:W-:Y:S02]  /*0730*/  ISETP.NE.AND.EX P0, PT, R21, RZ, PT, P1 ;  /* 0x000000ff1500720c */ /* 0x000fe40003f05310 */
[----:B------:R-:W-:Y:S02]  /*0740*/  LOP3.LUT R110, R0, 0x1f, RZ, 0xc0, !PT ;  /* 0x0000001f006e7812 */ /* 0x000fe400078ec0ff */
[----:B------:R-:W-:Y:S02]  /*0750*/  SHF.L.U32 R16, R35, 0x10, RZ ;  /* 0x0000001023107819 */ /* 0x000fe400000006ff */
        /* <DEDUP_REMOVED lines=10> */
[----:B------:R-:W-:Y:S02]  /*0800*/  SHF.L.U32 R57, R57, 0x10, RZ ;  /* 0x0000001039397819 */ /* 0x000fe400000006ff */
[----:B------:R-:W-:Y:S02]  /*0810*/  PRMT R59, R101, 0x7632, R59 ;  /* 0x00007632653b7816 */ /* 0x000fe4000000003b */
[----:B------:R-:W-:Y:S02]  /*0820*/  PRMT R60, R102, 0x7632, R60 ;  /* 0x00007632663c7816 */ /* 0x000fe4000000003c */
[----:B------:R-:W-:Y:S02]  /*0830*/  PRMT R61, R103, 0x7632, R61 ;  /* 0x00007632673d7816 */ /* 0x000fe4000000003d */
[----:B------:R-:W-:-:S02]  /*0840*/  PRMT R62, R104, 0x7632, R62 ;  /* 0x00007632683e7816 */ /* 0x000fc4000000003e */
[----:B------:R-:W-:Y:S02]  /*0850*/  SHF.L.U32 R64, R64, 0x10, RZ ;  /* 0x0000001040407819 */ /* 0x000fe400000006ff */
[----:B------:R-:W-:Y:S02]  /*0860*/  SHF.L.U32 R63, R63, 0x10, RZ ;  /* 0x000000103f3f7819 */ /* 0x000fe400000006ff */
[----:B------:R-:W-:Y:S02]  /*0870*/  SHF.L.U32 R66, R66, 0x10, RZ ;  /* 0x0000001042427819 */ /* 0x000fe400000006ff */
[----:B------:R-:W-:Y:S02]  /*0880*/  SHF.L.U32 R65, R65, 0x10, RZ ;  /* 0x0000001041417819 */ /* 0x000fe400000006ff */
[----:B------:R-:W-:Y:S02]  /*0890*/  PRMT R67, R2, 0x7632, R67 ;  /* 0x0000763202437816 */ /* 0x000fe40000000043 */
[----:B------:R-:W-:-:S02]  /*08a0*/  PRMT R68, R98, 0x7632, R68 ;  /* 0x0000763262447816 */ /* 0x000fc40000000044 */
[----:B------:R-:W-:Y:S02]  /*08b0*/  PRMT R69, R99, 0x7632, R69 ;  /* 0x0000763263457816 */ /* 0x000fe40000000045 */
[----:B------:R-:W-:Y:S02]  /*08c0*/  PRMT R70, R100, 0x7632, R70 ;  /* 0x0000763264467816 */ /* 0x000fe40000000046 */
[----:B------:R-:W-:Y:S02]  /*08d0*/  LOP3.LUT R71, R71, 0x1f, R0, 0xf8, !PT ;  /* 0x0000001f47477812 */ /* 0x000fe400078ef800 */
        /* <DEDUP_REMOVED lines=22> */
[----:B-1234-:R-:W-:-:S07]  /*0a40*/  SHF.L.U32 R96, R96, 0x10, RZ ;  /* 0x0000001060607819 */ /* 0x01efce00000006ff */
.L_x_6303:
        /* <DEDUP_REMOVED lines=12> */
[----:B------:R-:W-:Y:S02]  /*0b10*/  ISETP.NE.AND.EX P1, PT, RZ, UR9, PT, P1 ;  /* 0x00000009ff007c0c */ /* 0x000fe4000bf25310 */
[----:B--2---:R-:W-:-:S11]  /*0b20*/  @P0 SHF.L.U32 R54, R36, 0x10, RZ ;  /* 0x0000001024360819 */ /* 0x004fd600000006ff */
[----:B------:R-:W-:Y:S05]  /*0b30*/  @!P1 BRA `(.L_x_6295) ;  /* 0x0000000000a49947 */ /* 0x000fea0003800000 */
[----:B------:R-:W0:Y:S02]  /*0b40*/  LDC.64 R36, c[0x0][0x3a0] ;  /* 0x0000e800ff247b82 */ /* 0x000e240000000a00 */
[----:B0-----:R-:W-:-:S05]  /*0b50*/  IMAD.WIDE.U32 R36, R111, 0x20, R36 ;  /* 0x000000206f247825 */ /* 0x001fca00078e0024 */
[----:B------:R-:W2:Y:S04]  /*0b60*/  LDG.E.128 R24, desc[UR6][R36.64] ;  /* 0x0000000624187981 */ /* 0x000ea8000c1e1d00 */
[----:B------:R0:W3:Y:S01]  /*0b70*/  LDG.E.128 R28, desc[UR6][R36.64+0x10] ;  /* 0x00001006241c7981 */ /* 0x0000e2000c1e1d00 */
[----:B-----5:R-:W-:Y:S02]  /*0b80*/  PRMT R38, R32, 0x7632, R38 ;  /* 0x0000763220267816 */ /* 0x020fe40000000026 */
[C---:B------:R-:W-:Y:S02]  /*0b90*/  PRMT R40, R33.reuse, 0x7632, R40 ;  /* 0x0000763221287816 */ /* 0x040fe40000000028 */
[----:B------:R-:W-:Y:S02]  /*0ba0*/  SHF.L.U32 R41, R33, 0x10, RZ ;  /* 0x0000001021297819 */ /* 0x000fe400000006ff */
[----:B------:R-:W-:-:S02]  /*0bb0*/  SHF.L.U32 R33, R38, 0x10, RZ ;  /* 0x0000001026217819 */ /* 0x000fc400000006ff */
[----:B------:R-:W-:Y:S01]  /*0bc0*/  PRMT R44, R35, 0x7632, R44 ;  /* 0x00007632232c7816 */ /* 0x000fe2000000002c */
[-C--:B------:R-:W-:Y:S01]  /*0bd0*/  FMUL.FTZ R41, R41, R54.reuse ;  /* 0x0000003629297220 */ /* 0x080fe20000410000 */
[----:B------:R-:W-:Y:S02]  /*0be0*/  SHF.L.U32 R45, R35, 0x10, RZ ;  /* 0x00000010232d7819 */ /* 0x000fe400000006ff */
[----:B------:R-:W-:Y:S02]  /*0bf0*/  SHF.L.U32 R39, R32, 0x10, RZ ;  /* 0x0000001020277819 */ /* 0x000fe400000006ff */
[C---:B------:R-:W-:Y:S01]  /*0c00*/  PRMT R42, R34.reuse, 0x7632, R42 ;  /* 0x00007632222a7816 */ /* 0x040fe2000000002a */
[-C--:B------:R-:W-:Y:S01]  /*0c10*/  FMUL.FTZ R45, R45, R54.reuse ;  /* 0x000000362d2d7220 */ /* 0x080fe20000410000 */
[----:B------:R-:W-:Y:S01]  /*0c20*/  SHF.L.U32 R43, R34, 0x10, RZ ;  /* 0x00000010222b7819 */ /* 0x000fe200000006ff */
[-C--:B------:R-:W-:Y:S01]  /*0c30*/  FMUL.FTZ R34, R33, R54.reuse ;  /* 0x0000003621227220 */ /* 0x080fe20000410000 */
[----:B------:R-:W-:Y:S01]  /*0c40*/  SHF.L.U32 R35, R22, 0x10, RZ ;  /* 0x0000001016237819 */ /* 0x000fe200000006ff */
[-C--:B------:R-:W-:Y:S01]  /*0c50*/  FMUL.FTZ R39, R39, R54.reuse ;  /* 0x0000003627277220 */ /* 0x080fe20000410000 */
[----:B0-----:R-:W-:Y:S01]  /*0c60*/  SHF.L.U32 R37, R40, 0x10, RZ ;  /* 0x0000001028257819 */ /* 0x001fe200000006ff */
[----:B------:R-:W-:Y:S01]  /*0c70*/  FMUL.FTZ R43, R43, R54 ;  /* 0x000000362b2b7220 */ /* 0x000fe20000410000 */
[----:B------:R-:W-:-:S02]  /*0c80*/  SHF.L.U32 R36, R107, 0x10, RZ ;  /* 0x000000106b247819 */ /* 0x000fc400000006ff */
[----:B------:R-:W-:Y:S01]  /*0c90*/  SHF.L.U32 R32, R108, 0x10, RZ ;  /* 0x000000106c207819 */ /* 0x000fe200000006ff */
[----:B------:R-:W-:Y:S01]  /*0ca0*/  FMUL.FTZ R38, R37, R54 ;  /* 0x0000003625267220 */ /* 0x000fe20000410000 */
        /* <DEDUP_REMOVED lines=8> */
[-C--:B------:R-:W-:Y:S01]  /*0d30*/  FMUL.FTZ R38, R37, R54.reuse ;  /* 0x0000003625267220 */ /* 0x080fe20000410000 */
[----:B------:R-:W-:Y:S01]  /*0d40*/  SHF.L.U32 R36, R106, 0x10, RZ ;  /* 0x000000106a247819 */ /* 0x000fe200000006ff */
[----:B------:R-:W-:Y:S01]  /*0d50*/  FMUL.FTZ R42, R41, R54 ;  /* 0x00000036292a7220 */ /* 0x000fe20000410000 */
[----:B------:R-:W-:Y:S01]  /*0d60*/  SHF.L.U32 R40, R105, 0x10, RZ ;  /* 0x0000001069287819 */ /* 0x000fe200000006ff */
[----:B---3--:R-:W-:Y:S01]  /*0d70*/  FFMA.FTZ R37, R38, R39, R29 ;  /* 0x0000002726257223 */ /* 0x008fe2000001001d */
[----:B------:R-:W-:Y:S01]  /*0d80*/  SHF.L.U32 R44, R19, 0x10, RZ ;  /* 0x00000010132c7819 */ /* 0x000fe200000006ff */
[----:B------:R-:W-:-:S02]  /*0d90*/  FFMA.FTZ R36, R43, R36, R28 ;  /* 0x000000242b247223 */ /* 0x000fc4000001001c */
[----:B------:R-:W-:Y:S02]  /*0da0*/  FFMA.FTZ R38, R45, R40, R30 ;  /* 0x000000282d267223 */ /* 0x000fe4000001001e */
[----:B------:R-:W-:Y:S01]  /*0db0*/  FFMA.FTZ R39, R42, R44, R31 ;  /* 0x0000002c2a277223 */ /* 0x000fe2000001001f */
[----:B------:R-:W-:Y:S06]  /*0dc0*/  BRA `(.L_x_6296) ;  /* 0x0000000000907947 */ /* 0x000fec0003800000 */
.L_x_6295:
[C---:B-----5:R-:W-:Y:S02]  /*0dd0*/  PRMT R41, R33.reuse, 0x7632, R41 ;  /* 0x0000763221297816 */ /* 0x060fe40000000029 */
[----:B------:R-:W-:Y:S02]  /*0de0*/  SHF.L.U32 R33, R33, 0x10, RZ ;  /* 0x0000001021217819 */ /* 0x000fe400000006ff */
[C---:B------:R-:W-:Y:S02]  /*0df0*/  PRMT R43, R34.reuse, 0x7632, R43 ;  /* 0x00007632222b7816 */ /* 0x040fe4000000002b */
[----:B------:R-:W-:Y:S01]  /*0e00*/  SHF.L.U32 R45, R34, 0x10, RZ ;  /* 0x00000010222d7819 */ /* 0x000fe200000006ff */
[-C--:B------:R-:W-:Y:S01]  /*0e10*/  FMUL.FTZ R33, R33, R54.reuse ;  /* 0x0000003621217220 */ /* 0x080fe20000410000 */
[----:B------:R-:W-:Y:S02]  /*0e20*/  SHF.L.U32 R34, R107, 0x10, RZ ;  /* 0x000000106b227819 */ /* 0x000fe400000006ff */
[C---:B------:R-:W-:Y:S01]  /*0e30*/  PRMT R37, R32.reuse, 0x7632, R37 ;  /* 0x0000763220257816 */ /* 0x040fe20000000025 */
[----:B------:R-:W-:Y:S01]  /*0e40*/  FMUL.FTZ R45, R45, R54 ;  /* 0x000000362d2d7220 */ /* 0x000fe20000410000 */
[----:B------:R-:W-:Y:S01]  /*0e50*/  SHF.L.U32 R39, R32, 0x10, RZ ;  /* 0x0000001020277819 */ /* 0x000fe200000006ff */
[----:B------:R-:W-:Y:S01]  /*0e60*/  FMUL.FTZ R34, R33, R34 ;  /* 0x0000002221227220 */ /* 0x000fe20000410000 */
[----:B------:R-:W-:-:S02]  /*0e70*/  PRMT R46, R35, 0x7632, R46 ;  /* 0x00007632232e7816 */ /* 0x000fc4000000002e */
[----:B------:R-:W-:Y:S01]  /*0e80*/  SHF.L.U32 R35, R35, 0x10, RZ ;  /* 0x0000001023237819 */ /* 0x000fe200000006ff */
[-C--:B------:R-:W-:Y:S01]  /*0e90*/  FMUL.FTZ R39, R39, R54.reuse ;  /* 0x0000003627277220 */ /* 0x080fe20000410000 */
[----:B------:R-:W-:Y:S02]  /*0ea0*/  SHF.L.U32 R32, R108, 0x10, RZ ;  /* 0x000000106c207819 */ /* 0x000fe400000006ff */
[----:B------:R-:W-:Y:S01]  /*0eb0*/  SHF.L.U32 R37, R37, 0x10, RZ ;  /* 0x0000001025257819 */ /* 0x000fe200000006ff */
[----:B------:R-:W-:Y:S01]  /*0ec0*/  FMUL.FTZ R35, R35, R54 ;  /* 0x0000003623237220 */ /* 0x000fe20000410000 */
        /* <DEDUP_REMOVED lines=20> */
.L_x_6296:
[----:B------:R-:W0:Y:S01]  /*1010*/  LDC.64 R116, c[0x0][0x3a8] ;  /* 0x0000ea00ff747b82 */ /* 0x000e220000000a00 */
[----:B------:R-:W-:-:S04]  /*1020*/  VIADD R113, R111, 0x100 ;  /* 0x000001006f717836 */ /* 0x000fc80000000000 */
[----:B------:R-:W-:-:S03]  /*1030*/  IMAD.WIDE.U32 R40, R113, 0x10, R48 ;  /* 0x0000001071287825 */ /* 0x000fc600078e0030 */
[----:B------:R-:W1:Y:S01]  /*1040*/  @P1 LDC.64 R44, c[0x0][0x3a0] ;  /* 0x0000e800ff2c1b82 */ /* 0x000e620000000a00 */
[----:B0-----:R-:W-:-:S05]  /*1050*/  IMAD.WIDE.U32 R46, R111, 0x20, R116 ;  /* 0x000000206f2e7825 */ /* 0x001fca00078e0074 */
[----:B------:R0:W-:Y:S01]  /*1060*/  STG.E.128 desc[UR6][R46.64], R32 ;  /* 0x000000202e007986 */ /* 0x0001e2000c101d06 */
[----:B-1----:R-:W-:-:S03]  /*1070*/  @P1 IMAD.WIDE.U32 R44, R113, 0x20, R44 ;  /* 0x00000020712c1825 */ /* 0x002fc600078e002c */
[----:B------:R0:W-:Y:S04]  /*1080*/  STG.E.128 desc[UR6][R46.64+0x10], R36 ;  /* 0x000010242e007986 */ /* 0x0001e8000c101d06 */
[----:B------:R0:W5:Y:S04]  /*1090*/  @P1 LDG.E.128 R24, desc[UR6][R44.64] ;  /* 0x000000062c181981 */ /* 0x000168000c1e1d00 */
[----:B------:R0:W5:Y:S04]  /*10a0*/  @P1 LDG.E.128 R28, desc[UR6][R44.64+0x10] ;  /* 0x000010062c1c1981 */ /* 0x000168000c1e1d00 */
[----:B------:R-:W5:Y:S01]  /*10b0*/  LDG.E.128 R40, desc[UR6][R40.64] ;  /* 0x0000000628287981 */ /* 0x000f62000c1e1d00 */
[----:B------:R-:W-:Y:S05]  /*10c0*/  @!P1 BRA `(.L_x_6297) ;  /* 0x0000000000949947 */ /* 0x000fea0003800000 */
[C---:B-----5:R-:W-:Y:S02]  /*10d0*/  SHF.L.U32 R51, R40.reuse, 0x10, RZ ;  /* 0x0000001028337819 */ /* 0x060fe400000006ff */
[----:B0-----:R-:W-:Y:S02]  /*10e0*/  PRMT R45, R43, 0x7632, R45 ;  /* 0x000076322b2d7816 */ /* 0x001fe4000000002d */
[----:B------:R-:W-:Y:S01]  /*10f0*/  PRMT R47, R40, 0x7632, R47 ;  /* 0x00007632282f7816 */ /* 0x000fe2000000002f */
[-C--:B------:R-:W-:Y:S01]  /*1100*/  FMUL.FTZ R51, R51, R54.reuse ;  /* 0x0000003633337220 */ /* 0x080fe20000410000 */
[----:B------:R-:W-:Y:S02]  /*1110*/  SHF.L.U32 R43, R43, 0x10, RZ ;  /* 0x000000102b2b7819 */ /* 0x000fe400000006ff */
[----:B------:R-:W-:Y:S02]  /*1120*/  SHF.L.U32 R53, R41, 0x10, RZ ;  /* 0x0000001029357819 */ /* 0x000fe400000006ff */
[----:B------:R-:W-:Y:S01]  /*1130*/  SHF.L.U32 R55, R42, 0x10, RZ ;  /* 0x000000102a377819 */ /* 0x000fe200000006ff */
[-C--:B------:R-:W-:Y:S01]  /*1140*/  FMUL.FTZ R43, R43, R54.reuse ;  /* 0x000000362b2b7220 */ /* 0x080fe20000410000 */
[----:B------:R-:W-:Y:S01]  /*1150*/  SHF.L.U32 R40, R104, 0x10, RZ ;  /* 0x0000001068287819 */ /* 0x000fe200000006ff */
[-C--:B------:R-:W-:Y:S01]  /*1160*/  FMUL.FTZ R53, R53, R54.reuse ;  /* 0x0000003635357220 */ /* 0x080fe20000410000 */
[----:B------:R-:W-:Y:S01]  /*1170*/  PRMT R50, R41, 0x7632, R50 ;  /* 0x0000763229327816 */ /* 0x000fe20000000032 */
[----:B------:R-:W-:Y:S01]  /*1180*/  FMUL.FTZ R55, R55, R54 ;  /* 0x0000003637377220 */ /* 0x000fe20000410000 */
[----:B------:R-:W-:Y:S01]  /*1190*/  PRMT R41, R42, 0x7632, R41 ;  /* 0x000076322a297816 */ /* 0x000fe20000000029 */
[----:B------:R-:W-:Y:S01]  /*11a0*/  FFMA.FTZ R40, R51, R40, R24 ;  /* 0x0000002833287223 */ /* 0x000fe20000010018 */
[----:B------:R-:W-:-:S02]  /*11b0*/  SHF.L.U32 R46, R101, 0x10, RZ ;  /* 0x00000010652e7819 */ /* 0x000fc400000006ff */
[----:B------:R-:W-:Y:S02]  /*11c0*/  SHF.L.U32 R42, R103, 0x10, RZ ;  /* 0x00000010672a7819 */ /* 0x000fe400000006ff */
[----:B------:R-:W-:Y:S01]  /*11d0*/  SHF.L.U32 R44, R102, 0x10, RZ ;  /* 0x00000010662c7819 */ /* 0x000fe200000006ff */
[----:B------:R-:W-:Y:S01]  /*11e0*/  FFMA.FTZ R46, R43, R46, R30 ;  /* 0x0000002e2b2e7223 */ /* 0x000fe2000001001e */
[----:B------:R-:W-:Y:S01]  /*11f0*/  SHF.L.U32 R47, R47, 0x10, RZ ;  /* 0x000000102f2f7819 */ /* 0x000fe200000006ff */
[----:B------:R-:W-:Y:S01]  /*1200*/  FFMA.FTZ R42, R53, R42, R26 ;  /* 0x0000002a352a7223 */ /* 0x000fe2000001001a */
[----:B------:R-:W-:Y:S01]  /*1210*/  SHF.L.U32 R51, R50, 0x10, RZ ;  /* 0x0000001032337819 */ /* 0x000fe200000006ff */
[----:B------:R-:W-:Y:S01]  /*1220*/  FFMA.FTZ R44, R55, R44, R28 ;  /* 0x0000002c372c7223 */ /* 0x000fe2000001001c */
        /* <DEDUP_REMOVED lines=11> */
[----:B------:R-:W-:-:S02]  /*12e0*/  FFMA.FTZ R43, R52, R53, R27 ;  /* 0x00000035342b7223 */ /* 0x000fc4000001001b */
[----:B------:R-:W-:Y:S02]  /*12f0*/  FFMA.FTZ R45, R78, R55, R29 ;  /* 0x000000374e2d7223 */ /* 0x000fe4000001001d */
[----:B------:R-:W-:Y:S01]  /*1300*/  FFMA.FTZ R47, R112, R79, R31 ;  /* 0x0000004f702f7223 */ /* 0x000fe2000001001f */
[----:B------:R-:W-:Y:S06]  /*1310*/  BRA `(.L_x_6298) ;  /* 0x0000000000907947 */ /* 0x000fec0003800000 */
.L_x_6297:
[C---:B0----5:R-:W-:Y:S02]  /*1320*/  PRMT R45, R43.reuse, 0x7632, R45 ;  /* 0x000076322b2d7816 */ /* 0x061fe4000000002d */
[C---:B------:R-:W-:Y:S02]  /*1330*/  SHF.L.U32 R51, R40.reuse, 0x10, RZ ;  /* 0x0000001028337819 */ /* 0x040fe400000006ff */
[----:B------:R-:W-:Y:S02]  /*1340*/  SHF.L.U32 R43, R43, 0x10, RZ ;  /* 0x000000102b2b7819 */ /* 0x000fe400000006ff */
[----:B------:R-:W-:Y:S01]  /*1350*/  PRMT R47, R40, 0x7632, R47 ;  /* 0x00007632282f7816 */ /* 0x000fe2000000002f */
[-C--:B------:R-:W-:Y:S01]  /*1360*/  FMUL.FTZ R51, R51, R54.reuse ;  /* 0x0000003633337220 */ /* 0x080fe20000410000 */
[----:B------:R-:W-:Y:S01]  /*1370*/  SHF.L.U32 R40, R104, 0x10, RZ ;  /* 0x0000001068287819 */ /* 0x000fe200000006ff */
[----:B------:R-:W-:Y:S01]  /*1380*/  FMUL.FTZ R43, R43, R54 ;  /* 0x000000362b2b7220 */ /* 0x000fe20000410000 */
[----:B------:R-:W-:-:S02]  /*1390*/  SHF.L.U32 R46, R101, 0x10, RZ ;  /* 0x00000010652e7819 */ /* 0x000fc400000006ff */
[----:B------:R-:W-:Y:S01]  /*13a0*/  PRMT R50, R41, 0x7632, R50 ;  /* 0x0000763229327816 */ /* 0x000fe20000000032 */
[----:B------:R-:W-:Y:S01]  /*13b0*/  FMUL.FTZ R40, R51, R40 ;  /* 0x0000002833287220 */ /* 0x000fe20000410000 */
[----:B------:R-:W-:Y:S01]  /*13c0*/  SHF.L.U32 R53, R41, 0x10, RZ ;  /* 0x0000001029357819 */ /* 0x000fe200000006ff */
[----:B------:R-:W-:Y:S01]  /*13d0*/  FMUL.FTZ R46, R43, R46 ;  /* 0x0000002e2b2e7220 */ /* 0x000fe20000410000 */
[C---:B------:R-:W-:Y:S02]  /*13e0*/  PRMT R41, R42.reuse, 0x7632, R41 ;  /* 0x000076322a297816 */ /* 0x040fe40000000029 */
        /* <DEDUP_REMOVED lines=23> */
.L_x_6298:
[----:B------:R-:W0:Y:S01]  /*1560*/  @P1 LDC.64 R50, c[0x0][0x3a0] ;  /* 0x0000e800ff321b82 */ /* 0x000e220000000a00 */
[----:B------:R-:W-:Y:S01]  /*1570*/  IADD3 R115, PT, PT, R111, 0x200, RZ ;  /* 0x000002006f737810 */ /* 0x000fe20007ffe0ff */
[----:B------:R-:W-:-:S04]  /*1580*/  IMAD.WIDE.U32 R52, R113, 0x20, R116 ;  /* 0x0000002071347825 */ /* 0x000fc800078e0074 */
[C---:B------:R-:W-:Y:S01]  /*1590*/  IMAD.WIDE.U32 R48, R115.reuse, 0x10, R48 ;  /* 0x0000001073307825 */ /* 0x040fe200078e0030 */
[----:B------:R1:W-:Y:S04]  /*15a0*/  STG.E.128 desc[UR6][R52.64], R40 ;  /* 0x0000002834007986 */ /* 0x0003e8000c101d06 */
[----:B------:R1:W-:Y:S01]  /*15b0*/  STG.E.128 desc[UR6][R52.64+0x10], R44 ;  /* 0x0000102c34007986 */ /* 0x0003e2000c101d06 */
[----:B0-----:R-:W-:-:S03]  /*15c0*/  @P1 IMAD.WIDE.U32 R78, R115, 0x20, R50 ;  /* 0x00000020734e1825 */ /* 0x001fc600078e0032 */
[----:B------:R-:W5:Y:S04]  /*15d0*/  LDG.E.128 R48, desc[UR6][R48.64] ;  /* 0x0000000630307981 */ /* 0x000f68000c1e1d00 */
[----:B------:R1:W5:Y:S04]  /*15e0*/  @P1 LDG.E.128 R24, desc[UR6][R78.64] ;  /* 0x000000064e181981 */ /* 0x000368000c1e1d00 */
[----:B------:R1:W5:Y:S01]  /*15f0*/  @P1 LDG.E.128 R28, desc[UR6][R78.64+0x10] ;  /* 0x000010064e1c1981 */ /* 0x000362000c1e1d00 */
[----:B------:R-:W-:Y:S05]  /*1600*/  @!P1 BRA `(.L_x_6299) ;  /* 0x0000000000949947 */ /* 0x000fea0003800000 */
[C---:B-1---5:R-:W-:Y:S01]  /*1610*/  SHF.L.U32 R53, R48.reuse, 0x10, RZ ;  /* 0x0000001030357819 */ /* 0x062fe200000006ff */
[----:B------:R-:W-:Y:S01]  /*1620*/  IMAD.U32 R121, R51, 0x10000, RZ ;  /* 0x0001000033797824 */ /* 0x000fe200078e00ff */
[----:B------:R-:W-:Y:S02]  /*1630*/  SHF.L.U32 R79, R49, 0x10, RZ ;  /* 0x00000010314f7819 */ /* 0x000fe400000006ff */
[----:B------:R-:W-:Y:S01]  /*1640*/  PRMT R52, R48, 0x7632, R52 ;  /* 0x0000763230347816 */ /* 0x000fe20000000034 */
[-C--:B------:R-:W-:Y:S01]  /*1650*/  FMUL.FTZ R121, R121, R54.reuse ;  /* 0x0000003679797220 */ /* 0x080fe20000410000 */
[C---:B------:R-:W-:Y:S02]  /*1660*/  PRMT R78, R50.reuse, 0x7632, R78 ;  /* 0x00007632324e7816 */ /* 0x040fe4000000004e */
[----:B------:R-:W-:Y:S02]  /*1670*/  SHF.L.U32 R119, R50, 0x10, RZ ;  /* 0x0000001032777819 */ /* 0x000fe400000006ff */
[----:B------:R-:W-:Y:S01]  /*1680*/  PRMT R48, R49, 0x7632, R48 ;  /* 0x0000763231307816 */ /* 0x000fe20000000030 */
[-C--:B------:R-:W-:Y:S01]  /*1690*/  FMUL.FTZ R49, R53, R54.reuse ;  /* 0x0000003635317220 */ /* 0x080fe20000410000 */
[----:B------:R-:W-:Y:S01]  /*16a0*/  PRMT R50, R51, 0x7632, R50 ;  /* 0x0000763233327816 */ /* 0x000fe20000000032 */
        /* <DEDUP_REMOVED lines=23> */
[----:B------:R-:W-:-:S02]  /*1820*/  FFMA.FTZ R51, R114, R51, R27 ;  /* 0x0000003372337223 */ /* 0x000fc4000001001b */
[----:B------:R-:W-:Y:S02]  /*1830*/  FFMA.FTZ R53, R78, R53, R29 ;  /* 0x000000354e357223 */ /* 0x000fe4000001001d */
[----:B------:R-:W-:Y:S01]  /*1840*/  FFMA.FTZ R55, R112, R55, R31 ;  /* 0x0000003770377223 */ /* 0x000fe2000001001f */
[----:B------:R-:W-:Y:S06]  /*1850*/  BRA `(.L_x_6300) ;  /* 0x0000000000907947 */ /* 0x000fec0003800000 */
.L_x_6299:
[C---:B-1---5:R-:W-:Y:S02]  /*1860*/  PRMT R52, R48.reuse, 0x7632, R52 ;  /* 0x0000763230347816 */ /* 0x062fe40000000034 */
[C---:B------:R-:W-:Y:S02]  /*1870*/  PRMT R55, R49.reuse, 0x7632, R55 ;  /* 0x0000763231377816 */ /* 0x040fe40000000037 */
[----:B------:R-:W-:Y:S02]  /*1880*/  SHF.L.U32 R53, R48, 0x10, RZ ;  /* 0x0000001030357819 */ /* 0x000fe400000006ff */
[----:B------:R-:W-:Y:S02]  /*1890*/  SHF.L.U32 R79, R49, 0x10, RZ ;  /* 0x00000010314f7819 */ /* 0x000fe400000006ff */
[----:B------:R-:W-:Y:S01]  /*18a0*/  PRMT R78, R50, 0x7632, R78 ;  /* 0x00007632324e7816 */ /* 0x000fe2000000004e */
[----:B------:R-:W-:Y:S01]  /*18b0*/  FMUL.FTZ R48, R53, R54 ;  /* 0x0000003635307220 */ /* 0x000fe20000410000 */
        /* <DEDUP_REMOVED lines=17> */
[----:B------:R-:W-:Y:S01]  /*19d0*/  FMUL.FTZ R48, R48, R79 ;  /* 0x0000004f30307220 */ /* 0x000fe20000410000 */
[----:B------:R-:W-:Y:S01]  /*19e0*/  FMUL.FTZ R49, R49, R78 ;  /* 0x0000004e31317220 */ /* 0x000fe20000410000 */
[----:B------:R-:W-:Y:S01]  /*19f0*/  SHF.L.U32 R119, R99, 0x10, RZ ;  /* 0x0000001063777819 */ /* 0x000fe200000006ff */
[----:B------:R-:W-:Y:S01]  /*1a00*/  FMUL.FTZ R51, R51, R112 ;  /* 0x0000007033337220 */ /* 0x000fe20000410000 */
[----:B------:R-:W-:-:S02]  /*1a10*/  SHF.L.U32 R79, R98, 0x10, RZ ;  /* 0x00000010624f7819 */ /* 0x000fc400000006ff */
[----:B------:R-:W-:Y:S01]  /*1a20*/  SHF.L.U32 R54, R2, 0x10, RZ ;  /* 0x0000001002367819 */ /* 0x000fe200000006ff */
[----:B------:R-:W-:Y:S01]  /*1a30*/  FMUL.FTZ R50, R50, R119 ;  /* 0x0000007732327220 */ /* 0x000fe20000410000 */
[----:B------:R-:W-:Y:S01]  /*1a40*/  SHF.L.U32 R78, R68, 0x10, RZ ;  /* 0x00000010444e7819 */ /* 0x000fe200000006ff */
[----:B------:R-:W-:Y:S01]  /*1a50*/  FMUL.FTZ R52, R52, R79 ;  /* 0x0000004f34347220 */ /* 0x000fe20000410000 */
[----:B------:R-:W-:Y:S01]  /*1a60*/  SHF.L.U32 R112, R67, 0x10, RZ ;  /* 0x0000001043707819 */ /* 0x000fe200000006ff */
[----:B------:R-:W-:Y:S02]  /*1a70*/  FMUL.FTZ R54, R121, R54 ;  /* 0x0000003679367220 */ /* 0x000fe40000410000 */
[----:B------:R-:W-:Y:S02]  /*1a80*/  FMUL.FTZ R53, R53, R78 ;  /* 0x0000004e35357220 */ /* 0x000fe40000410000 */
[----:B------:R-:W-:-:S07]  /*1a90*/  FMUL.FTZ R55, R55, R112 ;  /* 0x0000007037377220 */ /* 0x000fce0000410000 */
.L_x_6300:
[----:B------:R-:W-:Y:S01]  /*1aa0*/  FADD.FTZ R78, RZ, R32 ;  /* 0x00000020ff4e7221 */ /* 0x000fe20000010000 */
[----:B------:R-:W-:Y:S01]  /*1ab0*/  IMAD.WIDE.U32 R116, R115, 0x20, R116 ;  /* 0x0000002073747825 */ /* 0x000fe200078e0074 */
[----:B------:R-:W-:Y:S01]  /*1ac0*/  ISETP.NE.AND P1, PT, R110, RZ, PT ;  /* 0x000000ff6e00720c */ /* 0x000fe20003f25270 */
[----:B------:R-:W-:Y:S02]  /*1ad0*/  BSSY.RECONVERGENT B0, `(.L_x_6301) ;  /* 0x0000067000007945 */ /* 0x000fe40003800200 */
        /* <DEDUP_REMOVED lines=102> */
.L_x_6302:
[----:B------:R-:W-:Y:S05]  /*2140*/  BSYNC.RECONVERGENT B0 ;  /* 0x0000000000007941 */ /* 0x000fea0003800200 */
.L_x_6301:
[----:B------:R-:W-:Y:S01]  /*2150*/  BAR.SYNC.DEFER_BLOCKING 0x0 ;  /* 0x0000000000007b1d */ /* 0x000fe20000010000 */
[----:B------:R-:W-:Y:S02]  /*2160*/  ISETP.GT.U32.AND P1, PT, R110, 0x7, PT ;  /* 0x000000076e00780c */ /* 0x000fe40003f24070 */
[----:B------:R-:W-:Y:S01]  /*2170*/  PLOP3.LUT P3, PT, PT, PT, UP0, 0x80, 0x8 ;  /* 0x000000000008781c */ /* 0x000fe20003f6f008 */
[----:B------:R-:W-:Y:S01]  /*2180*/  UPLOP3.LUT UP0, UPT, UPT, UPT, UP0, 0x40, 0x4 ;  /* 0x000000000004789c */ /* 0x000fe20003f0e800 */
[----:B------:R-:W-:-:S09]  /*2190*/  PLOP3.LUT P2, PT, PT, PT, PT, 0x8, 0x80 ;  /* 0x000000000080781c */ /* 0x000fd20003f4e170 */
[----:B0-----:R-:W0:Y:S01]  /*21a0*/  @!P1 S2R R79, SR_CgaCtaId ;  /* 0x00000000004f9919 */ /* 0x001e220000008800 */
[----:B------:R-:W-:Y:S02]  /*21b0*/  @!P1 PLOP3.LUT P2, PT, P3, PT, PT, 0x80, 0x8 ;  /* 0x000000000008981c */ /* 0x000fe40001f4f070 */
[----:B------:R-:W-:-:S04]  /*21c0*/  @!P1 MOV R78, 0x400 ;  /* 0x00000400004e9802 */ /* 0x000fc80000000f00 */
[----:B0-----:R-:W-:Y:S02]  /*21d0*/  @!P1 LEA R117, R79, R78, 0x18 ;  /* 0x0000004e4f759211 */ /* 0x001fe400078ec0ff */
[----:B------:R-:W-:-:S05]  /*21e0*/  CS2R R78, SRZ ;  /* 0x00000000004e7805 */ /* 0x000fca000001ff00 */
[----:B------:R-:W-:-:S04]  /*21f0*/  @P2 IADD3 R117, PT, PT, R117, 0x40, RZ ;  /* 0x0000004075752810 */ /* 0x000fc80007ffe0ff */
[----:B------:R-:W-:Y:S01]  /*2200*/  @!P1 LEA R112, R110, R117, 0x3 ;  /* 0x000000756e709211 */ /* 0x000fe200078e18ff */
[----:B------:R-:W-:Y:S01]  /*2210*/  HFMA2 R117, -RZ, RZ, 0, 0 ;  /* 0x00000000ff757431 */ /* 0x000fe200000001ff */
[----:B------:R-:W-:-:S03]  /*2220*/  @!P1 MOV R117, 0x300 ;  /* 0x0000030000759802 */ /* 0x000fc60000000f00 */
[----:B------:R-:W-:Y:S01]  /*2230*/  @!P1 LDS.64 R78, [R112] ;  /* 0x00000000704e9984 */ /* 0x000fe20000000a00 */
[-C--:B------:R-:W-:Y:S02]  /*2240*/  I2FP.F32.U32 R122, R117.reuse ;  /* 0x00000075007a7245 */ /* 0x080fe40000201000 */
[----:B------:R-:W-:Y:S01]  /*2250*/  ISETP.NE.AND P1, PT, RZ, UR12, PT ;  /* 0x0000000cff007c0c */ /* 0x000fe2000bf25270 */
[----:B------:R-:W0:Y:S02]  /*2260*/  SHFL.DOWN PT, R114, R117, 0x4, 0x1f ;  /* 0x08801f0075727f89 */ /* 0x000e2400000e0000 */
[----:B0-----:R-:W-:Y:S02]  /*2270*/  I2FP.F32.S32 R116, R114 ;  /* 0x0000007200747245 */ /* 0x001fe40000201400 */
[----:B------:R-:W-:-:S04]  /*2280*/  IADD3 R114, PT, PT, R114, R117, RZ ;  /* 0x0000007572727210 */ /* 0x000fc80007ffe0ff */
[----:B------:R-:W-:-:S04]  /*2290*/  I2FP.F32.S32 R112, R114 ;  /* 0x0000007200707245 */ /* 0x000fc80000201400 */
[----:B------:R-:W0:Y:S01]  /*22a0*/  MUFU.RCP R118, R112 ;  /* 0x0000007000767308 */ /* 0x000e220000001000 */
[----:B------:R-:W1:Y:S04]  /*22b0*/  SHFL.DOWN PT, R119, R78, 0x4, 0x1f ;  /* 0x08801f004e777f89 */ /* 0x000e6800000e0000 */
[----:B------:R-:W2:Y:S01]  /*22c0*/  SHFL.DOWN PT, R120, R79, 0x4, 0x1f ;  /* 0x08801f004f787f89 */ /* 0x000ea200000e0000 */
[C---:B-1----:R-:W-:Y:S01]  /*22d0*/  FMUL.FTZ R123, R119.reuse, R116 ;  /* 0x00000074777b7220 */ /* 0x042fe20000410000 */
[----:B------:R-:W-:Y:S02]  /*22e0*/  FADD.FTZ R121, -R119, R78 ;  /* 0x0000004e77797221 */ /* 0x000fe40000010100 */
[----:B------:R-:W1:Y:S01]  /*22f0*/  SHFL.DOWN PT, R119, R114, 0x2, 0x1f ;  /* 0x08401f0072777f89 */ /* 0x000e6200000e0000 */
[----:B------:R-:W-:Y:S01]  /*2300*/  FFMA.FTZ R123, R122, R78, R123 ;  /* 0x0000004e7a7b7223 */ /* 0x000fe2000001007b */
[----:B------:R-:W-:-:S03]  /*2310*/  FMUL.FTZ R121, R121, R121 ;  /* 0x0000007979797220 */ /* 0x000fc60000410000 */
[----:B0-----:R-:W-:Y:S01]  /*2320*/  FMUL.FTZ R117, R118, R123 ;  /* 0x0000007b76757220 */ /* 0x001fe20000410000 */
[----:B------:R-:W-:-:S04]  /*2330*/  FMUL.FTZ R121, R121, R122 ;  /* 0x0000007a79797220 */ /* 0x000fc80000410000 */
[----:B------:R-:W-:Y:S01]  /*2340*/  FMUL.FTZ R78, R121, R116 ;  /* 0x00000074794e7220 */ /* 0x000fe20000410000 */
[----:B--2---:R-:W-:Y:S01]  /*2350*/  FADD.FTZ R121, R120, R79 ;  /* 0x0000004f78797221 */ /* 0x004fe20000010000 */
[----:B------:R-:W0:Y:S03]  /*2360*/  SHFL.DOWN PT, R116, R117, 0x2, 0x1f ;  /* 0x08401f0075747f89 */ /* 0x000e2600000e0000 */
[----:B------:R-:W-:Y:S01]  /*2370*/  FFMA.FTZ R120, R118, R78, R121 ;  /* 0x0000004e76787223 */ /* 0x000fe20000010079 */
[-C--:B-1----:R-:W-:Y:S02]  /*2380*/  IADD3 R118, PT, PT, R114, R119.reuse, RZ ;  /* 0x0000007772767210 */ /* 0x082fe40007ffe0ff */
        /* <DEDUP_REMOVED lines=8> */
[----:B------:R-:W0:Y:S03]  /*2410*/  SHFL.DOWN PT, R79, R118, 0x1, 0x1f ;  /* 0x08201f00764f7f89 */ /* 0x000e2600000e0000 */
[----:B------:R-:W-:-:S04]  /*2420*/  FMUL.FTZ R112, R112, R117 ;  /* 0x0000007570707220 */ /* 0x000fc80000410000 */
[----:B------:R-:W-:Y:S01]  /*2430*/  FMUL.FTZ R121, R112, R121 ;  /* 0x0000007970797220 */ /* 0x000fe20000410000 */
[----:B--2---:R-:W-:Y:S01]  /*2440*/  FMUL.FTZ R117, R114, R123 ;  /* 0x0000007b72757220 */ /* 0x004fe20000410000 */
[----:B-1----:R-:W-:-:S04]  /*2450*/  FADD.FTZ R119, R120, R119 ;  /* 0x0000007778777221 */ /* 0x002fc80000010000 */
[----:B------:R-:W1:Y:S01]  /*2460*/  SHFL.DOWN PT, R112, R117, 0x1, 0x1f ;  /* 0x08201f0075707f89 */ /* 0x000e6200000e0000 */
[----:B------:R-:W-:-:S05]  /*2470*/  FFMA.FTZ R114, R114, R121, R119 ;  /* 0x0000007972727223 */ /* 0x000fca0000010077 */
[----:B------:R-:W2:Y:S01]  /*2480*/  SHFL.DOWN PT, R119, R114, 0x1, 0x1f ;  /* 0x08201f0072777f89 */ /* 0x000ea200000e0000 */
[-C--:B0-----:R-:W-:Y:S02]  /*2490*/  IADD3 R116, PT, PT, R118, R79.reuse, RZ ;  /* 0x0000004f76747210 */ /* 0x081fe40007ffe0ff */
[----:B------:R-:W-:Y:S02]  /*24a0*/  I2FP.F32.S32 R118, R79 ;  /* 0x0000004f00767245 */ /* 0x000fe40000201400 */
[----:B------:R-:W-:-:S06]  /*24b0*/  I2FP.F32.S32 R116, R116 ;  /* 0x0000007400747245 */ /* 0x000fcc0000201400 */
[----:B------:R-:W0:Y:S01]  /*24c0*/  MUFU.RCP R116, R116 ;  /* 0x0000007400747308 */ /* 0x000e220000001000 */
[----:B-1----:R-:W-:Y:S01]  /*24d0*/  FADD.FTZ R79, R117, -R112 ;  /* 0x80000070754f7221 */ /* 0x002fe20000010000 */
[----:B------:R-:W-:Y:S02]  /*24e0*/  FMUL.FTZ R121, R112, R118 ;  /* 0x0000007670797220 */ /* 0x000fe40000410000 */
[----:B------:R-:W1:Y:S01]  /*24f0*/  LDC R112, c[0x0][0x448] ;  /* 0x00011200ff707b82 */ /* 0x000e620000000800 */
[----:B------:R-:W-:Y:S01]  /*2500*/  FMUL.FTZ R79, R79, R79 ;  /* 0x0000004f4f4f7220 */ /* 0x000fe20000410000 */
[----:B------:R-:W-:Y:S01]  /*2510*/  FFMA.FTZ R121, R78, R117, R121 ;  /* 0x000000754e797223 */ /* 0x000fe20000010079 */
[----:B--2---:R-:W-:Y:S02]  /*2520*/  FADD.FTZ R119, R114, R119 ;  /* 0x0000007772777221 */ /* 0x004fe40000010000 */
[----:B------:R-:W-:-:S04]  /*2530*/  FMUL.FTZ R79, R78, R79 ;  /* 0x0000004f4e4f7220 */ /* 0x000fc80000410000 */
[----:B------:R-:W-:Y:S01]  /*2540*/  FMUL.FTZ R79, R79, R118 ;  /* 0x000000764f4f7220 */ /* 0x000fe20000410000 */
[----:B0-----:R-:W-:-:S03]  /*2550*/  FMUL.FTZ R78, R116, R121 ;  /* 0x00000079744e7220 */ /* 0x001fc60000410000 */
[----:B------:R-:W-:-:S03]  /*2560*/  FFMA.FTZ R79, R116, R79, R119 ;  /* 0x0000004f744f7223 */ /* 0x000fc60000010077 */
[----:B------:R-:W0:Y:S04]  /*2570*/  SHFL.IDX PT, R78, R78, RZ, 0x1f ;  /* 0x00001fff4e4e7589 */ /* 0x000e2800000e0000 */
[----:B------:R-:W1:Y:S01]  /*2580*/  SHFL.IDX PT, R79, R79, RZ, 0x1f ;  /* 0x00001fff4f4f7589 */ /* 0x000e6200000e0000 */
[C---:B0-----:R-:W-:Y:S01]  /*2590*/  FMUL.FTZ R114, R78.reuse, R78 ;  /* 0x0000004e4e727220 */ /* 0x041fe20000410000 */
[----:B------:R-:W-:Y:S01]  /*25a0*/  FSEL R116, R78, RZ, !P1 ;  /* 0x000000ff4e747208 */ /* 0x000fe20004800000 */
[----:B-1----:R-:W-:-:S03]  /*25b0*/  FFMA.FTZ R112, R79, UR11, R112 ;  /* 0x0000000b4f707c23 */ /* 0x002fc60008010070 */
[----:B------:R-:W-:Y:S01]  /*25c0*/  FSEL R117, R114, RZ, P1 ;  /* 0x000000ff72757208 */ /* 0x000fe20000800000 */
[C---:B------:R-:W-:Y:S01]  /*25d0*/  FADD.FTZ R114, -R116.reuse, R33 ;  /* 0x0000002174727221 */ /* 0x040fe20000010100 */
[C---:B------:R-:W-:Y:S01]  /*25e0*/  FADD.FTZ R118, -R116.reuse, R34 ;  /* 0x0000002274767221 */ /* 0x040fe20000010100 */
[C---:B------:R-:W-:Y:S01]  /*25f0*/  FADD.FTZ R39, -R116.reuse, R39 ;  /* 0x0000002774277221 */ /* 0x040fe20000010100 */
[----:B------:R-:W-:Y:S01]  /*2600*/  FADD.FTZ R34, -R116, R36 ;  /* 0x0000002474227221 */ /* 0x000fe20000010100 */
[----:B------:R-:W-:Y:S01]  /*2610*/  FADD.FTZ R117, R112, R117 ;  /* 0x0000007570757221 */ /* 0x000fe20000010000 */
        /* <DEDUP_REMOVED lines=23> */
[C---:B------:R-:W-:Y:S01]  /*2790*/  FMUL.FTZ R39, R79.reuse, R124 ;  /* 0x0000007c4f277220 */ /* 0x040fe20000410000 */
[----:B------:R-:W-:Y:S01]  /*27a0*/  FMUL.FTZ R38, R79, R38 ;  /* 0x000000264f267220 */ /* 0x000fe20000410000 */
[----:B------:R-:W-:Y:S01]  /*27b0*/  FADD.FTZ R43, -R116, R55 ;  /* 0x00000037742b7221 */ /* 0x000fe20000010100 */
[----:B------:R-:W-:Y:S01]  /*27c0*/  FFMA.FTZ R34, R35, R15, R4 ;  /* 0x0000000f23227223 */ /* 0x000fe20000010004 */
[----:B------:R-:W-:Y:S01]  /*27d0*/  FFMA.FTZ R39, R39, R73, R86 ;  /* 0x0000004927277223 */ /* 0x000fe20000010056 */
[----:B------:R-:W-:Y:S01]  /*27e0*/  FFMA.FTZ R35, R38, R16, R3 ;  /* 0x0000001026237223 */ /* 0x000fe20000010003 */
[----:B------:R-:W-:Y:S01]  /*27f0*/  FFMA.FTZ R38, R54, R72, R87 ;  /* 0x0000004836267223 */ /* 0x000fe20000010057 */
[----:B------:R-:W-:Y:S01]  /*2800*/  ISETP.NE.AND P1, PT, R0, RZ, PT ;  /* 0x000000ff0000720c */ /* 0x000fe20003f25270 */
[----:B0-----:R-:W-:Y:S01]  /*2810*/  IMAD.WIDE.U32 R54, R111, 0x10, R32 ;  /* 0x000000106f367825 */ /* 0x001fe200078e0020 */
[----:B------:R-:W-:-:S03]  /*2820*/  F2FP.BF16.F32.PACK_AB R34, R39, R34 ;  /* 0x000000222722723e */ /* 0x000fc600000010ff */
[C---:B------:R-:W-:Y:S01]  /*2830*/  FMUL.FTZ R39, R79.reuse, R114 ;  /* 0x000000724f277220 */ /* 0x040fe20000410000 */
[----:B------:R-:W-:Y:S01]  /*2840*/  FMUL.FTZ R49, R79, R44 ;  /* 0x0000002c4f317220 */ /* 0x000fe20000410000 */
[----:B------:R-:W-:-:S04]  /*2850*/  IMAD.WIDE.U32 R116, R113, 0x10, R32 ;  /* 0x0000001071747825 */ /* 0x000fc800078e0020 */
[C---:B------:R-:W-:Y:S01]  /*2860*/  FMUL.FTZ R45, R79.reuse, R45 ;  /* 0x0000002d4f2d7220 */ /* 0x040fe20000410000 */
[----:B------:R-:W-:Y:S01]  /*2870*/  FMUL.FTZ R44, R79, R37 ;  /* 0x000000254f2c7220 */ /* 0x000fe20000410000 */
[----:B------:R-:W-:Y:S01]  /*2880*/  F2FP.BF16.F32.PACK_AB R35, R38, R35 ;  /* 0x000000232623723e */ /* 0x000fe200000010ff */
[----:B------:R-:W-:-:S04]  /*2890*/  IMAD.WIDE.U32 R124, R115, 0x10, R32 ;  /* 0x00000010737c7825 */ /* 0x000fc800078e0020 */
        /* <DEDUP_REMOVED lines=8> */
[----:B------:R-:W0:Y:S01]  /*2920*/  @!P1 LDC.64 R112, c[0x0][0x3c0] ;  /* 0x0000f000ff709b82 */ /* 0x000e220000000a00 */
[----:B------:R-:W-:Y:S01]  /*2930*/  F2FP.BF16.F32.PACK_AB R32, R39, R32 ;  /* 0x000000202720723e */ /* 0x000fe200000010ff */
[----:B------:R-:W-:Y:S01]  /*2940*/  FMUL.FTZ R114, R79, R43 ;  /* 0x0000002b4f727220 */ /* 0x000fe20000410000 */
[----:B------:R-:W-:Y:S01]  /*2950*/  F2FP.BF16.F32.PACK_AB R39, R37, R44 ;  /* 0x0000002c2527723e */ /* 0x000fe200000010ff */
[----:B------:R-:W-:Y:S01]  /*2960*/  FMUL.FTZ R37, R79, R40 ;  /* 0x000000284f257220 */ /* 0x000fe20000410000 */
[----:B------:R-:W-:Y:S01]  /*2970*/  F2FP.BF16.F32.PACK_AB R38, R45, R38 ;  /* 0x000000262d26723e */ /* 0x000fe200000010ff */
[C---:B------:R-:W-:Y:S01]  /*2980*/  FMUL.FTZ R45, R79.reuse, R36 ;  /* 0x000000244f2d7220 */ /* 0x040fe20000410000 */
[----:B------:R-:W-:Y:S01]  /*2990*/  FMUL.FTZ R44, R79, R41 ;  /* 0x000000294f2c7220 */ /* 0x000fe20000410000 */
[----:B------:R-:W-:Y:S01]  /*29a0*/  FFMA.FTZ R36, R37, R57, R10 ;  /* 0x0000003925247223 */ /* 0x000fe2000001000a */
[----:B------:R-:W1:Y:S01]  /*29b0*/  @!P1 LDC.64 R40, c[0x0][0x3c8] ;  /* 0x0000f200ff289b82 */ /* 0x000e620000000a00 */
[----:B------:R-:W-:Y:S01]  /*29c0*/  FFMA.FTZ R45, R45, R81, R92 ;  /* 0x000000512d2d7223 */ /* 0x000fe2000001005c */
[----:B------:R-:W-:Y:S01]  /*29d0*/  FFMA.FTZ R43, R44, R64, R11 ;  /* 0x000000402c2b7223 */ /* 0x000fe2000001000b */
[C---:B------:R-:W-:Y:S01]  /*29e0*/  FMUL.FTZ R42, R79.reuse, R42 ;  /* 0x0000002a4f2a7220 */ /* 0x040fe20000410000 */
[C---:B------:R-:W-:Y:S01]  /*29f0*/  FMUL.FTZ R118, R79.reuse, R118 ;  /* 0x000000764f767220 */ /* 0x040fe20000410000 */
[----:B------:R-:W-:Y:S01]  /*2a00*/  FMUL.FTZ R120, R79, R120 ;  /* 0x000000784f787220 */ /* 0x000fe20000410000 */
[----:B------:R-:W-:Y:S01]  /*2a10*/  F2FP.BF16.F32.PACK_AB R36, R45, R36 ;  /* 0x000000242d24723e */ /* 0x000fe200000010ff */
[----:B------:R-:W-:Y:S01]  /*2a20*/  FFMA.FTZ R37, R42, R58, R9 ;  /* 0x0000003a2a257223 */ /* 0x000fe20000010009 */
[----:B------:R-:W2:Y:S01]  /*2a30*/  LDC.64 R44, c[0x0][0x380] ;  /* 0x0000e000ff2c7b82 */ /* 0x000ea20000000a00 */
        /* <DEDUP_REMOVED lines=34> */
.L_x_6304:
        /* <DEDUP_REMOVED lines=10> */
.L_x_20956:


//--------------------- .text._ZN10layer_norm13ln_fwd_kernelINS_13Kernel_traitsI13__nv_bfloat16S2_fS2_fjLj6144ELj1ELj1ELj8ELj16ENS_18Kernel_traits_baseILj6144ES2_S2_fS2_fjLj256EEEEELb0ELb1ELb1ELb0EEEvNS_9FwdParamsE --------------------------
	.section	.text._ZN10layer_norm13ln_fwd_kernelINS_13Kernel_traitsI13__nv_bfloat16S2_fS2_fjLj6144ELj1ELj1ELj8ELj16ENS_18Kernel_traits_baseILj6144ES2_S2_fS2_fjLj256EEEEELb0ELb1ELb1ELb0EEEvNS_9FwdParamsE,"ax",@progbits
	.align	128
        .global         _ZN10layer_norm13ln_fwd_kernelINS_13Kernel_traitsI13__nv_bfloat16S2_fS2_fjLj6144ELj1ELj1ELj8ELj16ENS_18Kernel_traits_baseILj6144ES2_S2_fS2_fjLj256EEEEELb0ELb1ELb1ELb0EEEvNS_9FwdParamsE
        .type           _ZN10layer_norm13ln_fwd_kernelINS_13Kernel_traitsI13__nv_bfloat16S2_fS2_fjLj6144ELj1ELj1ELj8ELj16ENS_18Kernel_traits_baseILj6144ES2_S2_fS2_fjLj256EEEEELb0ELb1ELb1ELb0EEEvNS_9FwdParamsE,@function
        .size           _ZN10layer_norm13ln_fwd_kernelINS_13Kernel_traitsI13__nv_bfloat16S2_fS2_fjLj6144ELj1ELj1ELj8ELj16ENS_18Kernel_traits_baseILj6144ES2_S2_fS2_fjLj256EEEEELb0ELb1ELb1ELb0EEEvNS_9FwdParamsE,(.L_x_20957 - _ZN10layer_norm13ln_fwd_kernelINS_13Kernel_traitsI13__nv_bfloat16S2_fS2_fjLj6144ELj1ELj1ELj8ELj16ENS_18Kernel_traits_baseILj6144ES2_S2_fS2_fjLj256EEEEELb0ELb1ELb1ELb0EEEvNS_9FwdParamsE)
        .other          _ZN10layer_norm13ln_fwd_kernelINS_13Kernel_traitsI13__nv_bfloat16S2_fS2_fjLj6144ELj1ELj1ELj8ELj16ENS_18Kernel_traits_baseILj6144ES2_S2_fS2_fjLj256EEEEELb0ELb1ELb1ELb0EEEvNS_9FwdParamsE,@"STO_CUDA_ENTRY STV_DEFAULT"
_ZN10layer_norm13ln_fwd_kernelINS_13Kernel_traitsI13__nv_bfloat16S2_fS2_fjLj6144ELj1ELj1ELj8ELj16ENS_18Kernel_traits_baseILj6144ES2_S2_fS2_fjLj256EEEEELb0ELb1ELb1ELb0EEEvNS_9FwdParamsE:
.text._ZN10layer_norm13ln_fwd_kernelINS_13Kernel_traitsI13__nv_bfloat16S2_fS2_fjLj6144ELj1ELj1ELj8ELj16ENS_18Kernel_traits_baseILj6144ES2_S2_fS2_fjLj256EEEEELb0ELb1ELb1ELb0EEEvNS_9FwdParamsE:
        /* <DEDUP_REMOVED lines=11> */
[----:B0-----:R-:W-:-:S04]  /*00b0*/  LOP3.LUT R53, R52, 0xe0, RZ, 0xc0, !PT ;  /* 0x000000e034357812 */ /* 0x001fc800078ec0ff */
[----:B------:R-:W-:Y:S02]  /*00c0*/  LOP3.LUT R55, R53, 0x1f, R52, 0xf8, !PT ;  /* 0x0000001f35377812 */ /* 0x000fe400078ef834 */
[----:B------:R-:W-:Y:S02]  /*00d0*/  LOP3.LUT R52, R52, 0x1f, RZ, 0xc0, !PT ;  /* 0x0000001f34347812 */ /* 0x000fe400078ec0ff */
[----:B------:R-:W-:-:S04]  /*00e0*/  LOP3.LUT R3, R55, 0xff, RZ, 0x3c, !PT ;  /* 0x000000ff37037812 */ /* 0x000fc800078e3cff */
[----:B------:R-:W-:Y:S01]  /*00f0*/  LEA.HI.SX32 R0, R54, R3, 0x1d ;  /* 0x0000000336007211 */ /* 0x000fe200078feaff */
[----:B---34-:R-:W-:Y:S06]  /*0100*/  BRA.U !UP0, `(.L_x_6306) ;  /* 0x0000000108887547 */ /* 0x018fec000b800000 */
        /* <DEDUP_REMOVED lines=34> */
.L_x_6306:
        /* <DEDUP_REMOVED lines=31> */
.L_x_6307:
[----:B------:R-:W-:Y:S05]  /*0520*/  BSYNC.RECONVERGENT B0 ;  /* 0x0000000000007941 */ /* 0x000fea0003800200 */
.L_x_6305:
        /* <DEDUP_REMOVED lines=20> */
[----:B------:R-:W4:Y:S01]  /*0670*/  LDCU.64 UR14, c[0x0][0x3a0] ;  /* 0x00007400ff0e77ac */ /* 0x000f220008000a00 */
[----:B------:R-:W-:Y:S02]  /*0680*/  I2FP.F32.U32 R53, R53 ;  /* 0x0000003500357245 */ /* 0x000fe40000201000 */
[----:B------:R-:W-:Y:S01]  /*0690*/  PRMT R6, R31, 0x7632, R6 ;  /* 0x000076321f067816 */ /* 0x000fe20000000006 */
[----:B------:R-:W-:Y:S01]  /*06a0*/  IMAD R2, R3, 0x8, R2 ;  /* 0x0000000803027824 */ /* 0x000fe200078e0202 */
[----:B------:R0:W0:Y:S01]  /*06b0*/  MUFU.RCP R99, R53 ;  /* 0x0000003500637308 */ /* 0x0000220000001000 */
[----:B------:R-:W-:Y:S01]  /*06c0*/  PRMT R3, R37, 0x7632, R3 ;  /* 0x0000763225037816 */ /* 0x000fe20000000003 */
[----:B------:R-:W0:Y:S01]  /*06d0*/  LDCU.128 UR8, c[0x0][0x3f0] ;  /* 0x00007e00ff0877ac */ /* 0x000e220008000c00 */
[----:B------:R-:W-:-:S02]  /*06e0*/  PRMT R7, R27, 0x7632, R7 ;  /* 0x000076321b077816 */ /* 0x000fc40000000007 */
[----:B------:R-:W-:Y:S01]  /*06f0*/  PRMT R8, R30, 0x7632, R8 ;  /* 0x000076321e087816 */ /* 0x000fe20000000008 */
[----:B------:R-:W0:Y:S01]  /*0700*/  LDCU.64 UR16, c[0x0][0x380] ;  /* 0x00007000ff1077ac */ /* 0x000e220008000a00 */
        /* <DEDUP_REMOVED lines=25> */
.L_x_6331:
[----:B------:R-:W-:-:S06]  /*08a0*/  UIMAD.WIDE UR4, UR18, 0x4, UR8 ;  /* 0x00000004120478a5 */ /* 0x000fcc000f8e0208 */
[----:B012---:R-:W-:Y:S02]  /*08b0*/  MOV R86, UR4 ;  /* 0x0000000400567c02 */ /* 0x007fe40008000f00 */
[----:B------:R-:W-:-:S05]  /*08c0*/  MOV R87, UR5 ;  /* 0x0000000500577c02 */ /* 0x000fca0008000f00 */
[----:B------:R-:W2:Y:S01]  /*08d0*/  LDG.E R86, desc[UR12][R86.64] ;  /* 0x0000000c56567981 */ /* 0x000ea2000c1e1900 */
[----:B------:R-:W-:-:S06]  /*08e0*/  UIMAD.WIDE UR4, UR18, 0x4, UR10 ;  /* 0x00000004120478a5 */ /* 0x000fcc000f8e020a */
[----:B------:R-:W-:Y:S02]  /*08f0*/  MOV R84, UR4 ;  /* 0x0000000400547c02 */ /* 0x000fe40008000f00 */
[----:B------:R-:W-:-:S05]  /*0900*/  MOV R85, UR5 ;  /* 0x0000000500557c02 */ /* 0x000fca0008000f00 */
[----:B------:R-:W3:Y:S01]  /*0910*/  LDG.E R84, desc[UR12][R84.64] ;  /* 0x0000000c54547981 */ /* 0x000ee2000c1e1900 */
[----:B------:R-:W-:Y:S01]  /*0920*/  UIMAD UR4, UR18, UR22, URZ ;  /* 0x00000016120472a4 */ /* 0x000fe2000f8e02ff */
[----:B------:R-:W-:Y:S01]  /*0930*/  ISETP.GE.U32.AND P2, PT, R0, 0x100, PT ;  /* 0x000001000000780c */ /* 0x000fe20003f46070 */
[----:B------:R-:W-:Y:S01]  /*0940*/  BSSY.RECONVERGENT B0, `(.L_x_6308) ;  /* 0x000008d000007945 */ /* 0x000fe20003800200 */
[----:B------:R-:W0:Y:S01]  /*0950*/  S2R R113, SR_TID.X ;  /* 0x0000000000717919 */ /* 0x000e220000002100 */
[----:B--2---:R-:W-:Y:S01]  /*0960*/  R2UR UR21, R86 ;  /* 0x00000000561572ca */ /* 0x004fe200000e0000 */
[----:B------:R-:W-:-:S12]  /*0970*/  HFMA2 R86, -RZ, RZ, 0, 0 ;  /* 0x00000000ff567431 */ /* 0x000fd800000001ff */
        /* <DEDUP_REMOVED lines=11> */
[-C--:B0-----:R-:W-:Y:S02]  /*0a30*/  LEA.HI.SX32 R87, R84, R113.reuse, 0x1d ;  /* 0x0000007154577211 */ /* 0x081fe400078feaff */
        /* <DEDUP_REMOVED lines=8> */
.L_x_6310:
[----:B------:R-:W-:Y:S05]  /*0ac0*/  BRA.U !UP0, `(.L_x_6311) ;  /* 0x0000000108e87547 */ /* 0x000fea000b800000 */
[----:B------:R-:W0:Y:S02]  /*0ad0*/  LDC.64 R60, c[0x0][0x3a0] ;  /* 0x0000e800ff3c7b82 */ /* 0x000e240000000a00 */
[----:B0-----:R-:W-:-:S05]  /*0ae0*/  IMAD.WIDE.U32 R60, R87, 0x20, R60 ;  /* 0x00000020573c7825 */ /* 0x001fca00078e003c */
[----:B------:R-:W2:Y:S04]  /*0af0*/  LDG.E.128 R52, desc[UR12][R60.64] ;  /* 0x0000000c3c347981 */ /* 0x000ea8000c1e1d00 */
[----:B------:R0:W3:Y:S01]  /*0b00*/  LDG.E.128 R56, desc[UR12][R60.64+0x10] ;  /* 0x0000100c3c387981 */ /* 0x0000e2000c1e1d00 */
[----:B------:R-:W-:-:S13]  /*0b10*/  ISETP.LT.AND P0, PT, RZ, UR21, PT ;  /* 0x00000015ff007c0c */ /* 0x000fda000bf01270 */
[----:B------:R-:W1:Y:S01]  /*0b20*/  @P0 LDC R67, c[0x0][0x40c] ;  /* 0x00010300ff430b82 */ /* 0x000e620000000800 */
[C---:B-----5:R-:W-:Y:S01]  /*0b30*/  @P0 PRMT R63, R48.reuse, 0x7632, R63 ;  /* 0x00007632303f0816 */ /* 0x060fe2000000003f */
[----:B------:R-:W-:Y:S01]  /*0b40*/  @P0 IMAD.U32 R62, R48, 0x10000, RZ ;  /* 0x00010000303e0824 */ /* 0x000fe200078e00ff */
[----:B------:R-:W-:Y:S02]  /*0b50*/  @P0 SHF.L.U32 R85, R49, 0x10, RZ ;  /* 0x0000001031550819 */ /* 0x000fe400000006ff */
[----:B------:R-:W-:Y:S02]  /*0b60*/  @P0 SHF.L.U32 R66, R63, 0x10, RZ ;  /* 0x000000103f420819 */ /* 0x000fe400000006ff */
[----:B0-----:R-:W-:Y:S01]  /*0b70*/  @P0 PRMT R60, R49, 0x7632, R60 ;  /* 0x00007632313c0816 */ /* 0x001fe2000000003c */
[----:B------:R-:W0:Y:S08]  /*0b80*/  @P0 LDC R84, c[0x0][0x40c] ;  /* 0x00010300ff540b82 */ /* 0x000e300000000800 */
[----:B------:R-:W4:Y:S08]  /*0b90*/  @P0 LDC R101, c[0x0][0x40c] ;  /* 0x00010300ff650b82 */ /* 0x000f300000000800 */
[----:B------:R-:W4:Y:S01]  /*0ba0*/  @P0 LDC R100, c[0x0][0x40c] ;  /* 0x00010300ff640b82 */ /* 0x000f220000000800 */
[----:B-1----:R-:W-:Y:S01]  /*0bb0*/  @P0 FMUL.FTZ R63, R62, R67 ;  /* 0x000000433e3f0220 */ /* 0x002fe20000410000 */
[----:B------:R-:W-:-:S02]  /*0bc0*/  @P0 SHF.L.U32 R62, R20, 0x10, RZ ;  /* 0x00000010143e0819 */ /* 0x000fc400000006ff */
[----:B------:R-:W-:-:S04]  /*0bd0*/  @P0 SHF.L.U32 R67, R60, 0x10, RZ ;  /* 0x000000103c430819 */ /* 0x000fc800000006ff */
[----:B------:R-:W1:Y:S01]  /*0be0*/  @P0 LDC R114, c[0x0][0x40c] ;  /* 0x00010300ff720b82 */ /* 0x000e620000000800 */
[----:B0-----:R-:W-:Y:S01]  /*0bf0*/  @P0 FMUL.FTZ R85, R85, R84 ;  /* 0x0000005455550220 */ /* 0x001fe20000410000 */
[----:B------:R-:W-:-:S06]  /*0c00*/  @P0 SHF.L.U32 R84, R112, 0x10, RZ ;  /* 0x0000001070540819 */ /* 0x000fcc00000006ff */
[----:B------:R-:W0:Y:S01]  /*0c10*/  @P0 LDC R65, c[0x0][0x40c] ;  /* 0x00010300ff410b82 */ /* 0x000e220000000800 */
[----:B----4-:R-:W-:Y:S01]  /*0c20*/  @P0 FMUL.FTZ R66, R66, R101 ;  /* 0x0000006542420220 */ /* 0x010fe20000410000 */
[----:B------:R-:W-:-:S06]  /*0c30*/  @P0 SHF.L.U32 R101, R50, 0x10, RZ ;  /* 0x0000001032650819 */ /* 0x000fcc00000006ff */
[----:B------:R-:W4:Y:S01]  /*0c40*/  @P0 LDC R64, c[0x0][0x40c] ;  /* 0x00010300ff400b82 */ /* 0x000f220000000800 */
[----:B------:R-:W-:Y:S01]  /*0c50*/  @P0 FMUL.FTZ R100, R67, R100 ;  /* 0x0000006443640220 */ /* 0x000fe20000410000 */
[----:B-1----:R-:W-:Y:S01]  /*0c60*/  @P0 FMUL.FTZ R67, R101, R114 ;  /* 0x0000007265430220 */ /* 0x002fe20000410000 */
[----:B------:R-:W-:-:S05]  /*0c70*/  @P0 SHF.L.U32 R101, R51, 0x10, RZ ;  /* 0x0000001033650819 */ /* 0x000fca00000006ff */
[----:B----4-:R-:W-:Y:S01]  /*0c80*/  @P0 FMUL.FTZ R101, R101, R64 ;  /* 0x0000004065650220 */ /* 0x010fe20000410000 */
[----:B--2---:R-:W-:Y:S01]  /*0c90*/  @!P0 MOV R60, R52 ;  /* 0x00000034003c8202 */ /* 0x004fe20000000f00 */
[--C-:B------:R-:W-:Y:S02]  /*0ca0*/  IMAD.MOV.U32 R61, RZ, RZ, R53.reuse ;  /* 0x000000ffff3d7224 */ /* 0x100fe400078e0035 */
[----:B------:R-:W-:Y:S01]  /*0cb0*/  @P0 FFMA.FTZ R60, R63, R62, R52 ;  /* 0x0000003e3f3c0223 */ /* 0x000fe20000010034 */
[----:B------:R-:W-:Y:S01]  /*0cc0*/  @P0 PRMT R62, R50, 0x7632, R62 ;  /* 0x00007632323e0816 */ /* 0x000fe2000000003e */
[----:B------:R-:W-:Y:S01]  /*0cd0*/  @P0 FFMA.FTZ R61, R66, R84, R53 ;  /* 0x00000054423d0223 */ /* 0x000fe20000010035 */
[----:B------:R-:W-:Y:S02]  /*0ce0*/  @P0 SHF.L.U32 R84, R111, 0x10, RZ ;  /* 0x000000106f540819 */ /* 0x000fe400000006ff */
[----:B------:R-:W-:Y:S02]  /*0cf0*/  @P0 SHF.L.U32 R66, R21, 0x10, RZ ;  /* 0x0000001015420819 */ /* 0x000fe400000006ff */
[----:B------:R-:W-:-:S02]  /*0d00*/  @P0 SHF.L.U32 R114, R62, 0x10, RZ ;  /* 0x000000103e720819 */ /* 0x000fc400000006ff */
[----:B------:R-:W-:Y:S01]  /*0d10*/  MOV R63, R55 ;  /* 0x00000037003f7202 */ /* 0x000fe20000000f00 */
[----:B------:R-:W-:Y:S01]  /*0d20*/  @P0 FFMA.FTZ R63, R100, R84, R55 ;  /* 0x00000054643f0223 */ /* 0x000fe20000010037 */
[----:B------:R-:W-:Y:S01]  /*0d30*/  MOV R62, R54 ;  /* 0x00000036003e7202 */ /* 0x000fe20000000f00 */
[----:B------:R-:W-:Y:S01]  /*0d40*/  @P0 FFMA.FTZ R62, R85, R66, R54 ;  /* 0x00000042553e0223 */ /* 0x000fe20000010036 */
[----:B------:R-:W-:Y:S01]  /*0d50*/  @P0 SHF.L.U32 R84, R22, 0x10, RZ ;  /* 0x0000001016540819 */ /* 0x000fe200000006ff */
[----:B0-----:R-:W-:Y:S01]  /*0d60*/  @P0 FMUL.FTZ R114, R114, R65 ;  /* 0x0000004172720220 */ /* 0x001fe20000410000 */
[----:B------:R-:W-:Y:S01]  /*0d70*/  @P0 SHF.L.U32 R100, R23, 0x10, RZ ;  /* 0x0000001017640819 */ /* 0x000fe200000006ff */
[----:B------:R-:W-:Y:S01]  /*0d80*/  @P0 IMAD.U32 R85, R110, 0x10000, RZ ;  /* 0x000100006e550824 */ /* 0x000fe200078e00ff */
[----:B---3--:R-:W-:Y:S01]  /*0d90*/  MOV R64, R56 ;  /* 0x0000003800407202 */ /* 0x008fe20000000f00 */
[----:B------:R-:W-:Y:S01]  /*0da0*/  @P0 FFMA.FTZ R64, R67, R84, R56 ;  /* 0x0000005443400223 */ /* 0x000fe20000010038 */
[----:B------:R-:W-:Y:S01]  /*0db0*/  MOV R65, R57 ;  /* 0x0000003900417202 */ /* 0x000fe20000000f00 */
[----:B------:R-:W-:Y:S01]  /*0dc0*/  @P0 FFMA.FTZ R65, R114, R85, R57 ;  /* 0x0000005572410223 */ /* 0x000fe20000010039 */
[----:B------:R-:W-:Y:S01]  /*0dd0*/  MOV R66, R58 ;  /* 0x0000003a00427202 */ /* 0x000fe20000000f00 */
[----:B------:R-:W-:Y:S01]  /*0de0*/  @P0 FFMA.FTZ R66, R101, R100, R58 ;  /* 0x0000006465420223 */ /* 0x000fe2000001003a */
[----:B------:R-:W-:Y:S01]  /*0df0*/  MOV R67, R59 ;  /* 0x0000003b00437202 */ /* 0x000fe20000000f00 */
[----:B------:R-:W-:Y:S06]  /*0e00*/  @!P0 BRA `(.L_x_6312) ;  /* 0x0000000000e88947 */ /* 0x000fec0003800000 */
[----:B------:R-:W-:Y:S02]  /*0e10*/  PRMT R67, R51, 0x7632, R67 ;  /* 0x0000763233437816 */ /* 0x000fe40000000043 */
[----:B------:R-:W-:Y:S02]  /*0e20*/  SHF.L.U32 R85, R109, 0x10, RZ ;  /* 0x000000106d557819 */ /* 0x000fe400000006ff */
[----:B------:R-:W-:-:S05]  /*0e30*/  SHF.L.U32 R67, R67, 0x10, RZ ;  /* 0x0000001043437819 */ /* 0x000fca00000006ff */
[----:B------:R-:W-:-:S04]  /*0e40*/  FMUL.FTZ R84, R67, UR23 ;  /* 0x0000001743547c20 */ /* 0x000fc80008410000 */
[----:B------:R-:W-:Y:S01]  /*0e50*/  FFMA.FTZ R67, R84, R85, R59 ;  /* 0x0000005554437223 */ /* 0x000fe2000001003b */
[----:B------:R-:W-:Y:S06]  /*0e60*/  BRA `(.L_x_6312) ;  /* 0x0000000000d07947 */ /* 0x000fec0003800000 */
.L_x_6311:
[----:B------:R-:W0:Y:S01]  /*0e70*/  @UP2 LDCU UR4, c[0x0][0x40c] ;  /* 0x00008180ff0427ac */ /* 0x000e220008000800 */
[----:B-----5:R-:W-:Y:S01]  /*0e80*/  @P1 IMAD.U32 R61, R48, 0x10000, RZ ;  /* 0x00010000303d1824 */ /* 0x020fe200078e00ff */
[----:B------:R-:W-:Y:S01]  /*0e90*/  @P1 SHF.L.U32 R64, R20, 0x10, RZ ;  /* 0x0000001014401819 */ /* 0x000fe200000006ff */
[----:B------:R-:W-:Y:S01]  /*0ea0*/  HFMA2 R60, -RZ, RZ, 0, 0 ;  /* 0x00000000ff3c7431 */ /* 0x000fe200000001ff */
[----:B------:R-:W1:Y:S01]  /*0eb0*/  @UP2 LDCU UR5, c[0x0][0x40c] ;  /* 0x00008180ff0527ac */ /* 0x000e620008000800 */
[----:B------:R-:W-:Y:S02]  /*0ec0*/  @P1 SHF.L.U32 R63, R49, 0x10, RZ ;  /* 0x00000010313f1819 */ /* 0x000fe400000006ff */
[----:B------:R-:W-:Y:S01]  /*0ed0*/  @P1 SHF.L.U32 R66, R21, 0x10, RZ ;  /* 0x0000001015421819 */ /* 0x000fe200000006ff */
[----:B------:R-:W2:Y:S01]  /*0ee0*/  @UP2 LDCU UR7, c[0x0][0x40c] ;  /* 0x00008180ff0727ac */ /* 0x000ea20008000800 */
[----:B------:R-:W-:Y:S02]  /*0ef0*/  MOV R62, RZ ;  /* 0x000000ff003e7202 */ /* 0x000fe40000000f00 */
[----:B------:R-:W-:Y:S01]  /*0f00*/  @P1 SHF.L.U32 R84, R22, 0x10, RZ ;  /* 0x0000001016541819 */ /* 0x000fe200000006ff */
[----:B------:R-:W3:Y:S01]  /*0f10*/  @UP2 LDCU UR24, c[0x0][0x40c] ;  /* 0x00008180ff1827ac */ /* 0x000ee20008000800 */
[----:B------:R-:W-:-:S02]  /*0f20*/  @P1 SHF.L.U32 R100, R23, 0x10, RZ ;  /* 0x0000001017641819 */ /* 0x000fc400000006ff */
[----:B------:R-:W-:Y:S02]  /*0f30*/  @P1 PRMT R65, R49, 0x7632, R65 ;  /* 0x0000763231411816 */ /* 0x000fe40000000041 */
[----:B------:R-:W-:Y:S01]  /*0f40*/  @P1 PRMT R85, R51, 0x7632, R85 ;  /* 0x0000763233551816 */ /* 0x000fe20000000055 */
[----:B0-----:R-:W-:Y:S01]  /*0f50*/  @P1 FMUL.FTZ R61, R61, UR4 ;  /* 0x000000043d3d1c20 */ /* 0x001fe20008410000 */
[----:B------:R-:W0:Y:S01]  /*0f60*/  @UP2 LDCU UR4, c[0x0][0x40c] ;  /* 0x00008180ff0427ac */ /* 0x000e220008000800 */
[----:B------:R-:W-:Y:S02]  /*0f70*/  @P1 SHF.L.U32 R67, R65, 0x10, RZ ;  /* 0x0000001041431819 */ /* 0x000fe400000006ff */
[----:B------:R-:W-:Y:S01]  /*0f80*/  @P1 FMUL.FTZ R60, R61, R64 ;  /* 0x000000403d3c1220 */ /* 0x000fe20000410000 */
[----:B-1----:R-:W-:Y:S01]  /*0f90*/  @P1 FMUL.FTZ R63, R63, UR5 ;  /* 0x000000053f3f1c20 */ /* 0x002fe20008410000 */
[----:B------:R-:W-:Y:S01]  /*0fa0*/  @P1 SHF.L.U32 R61, R50, 0x10, RZ ;  /* 0x00000010323d1819 */ /* 0x000fe200000006ff */
[----:B------:R-:W-:Y:S01]  /*0fb0*/  HFMA2 R64, -RZ, RZ, 0, 0 ;  /* 0x00000000ff407431 */ /* 0x000fe200000001ff */
[----:B------:R-:W1:Y:S01]  /*0fc0*/  @UP2 LDCU UR5, c[0x0][0x40c] ;  /* 0x00008180ff0527ac */ /* 0x000e620008000800 */
[----:B------:R-:W-:Y:S01]  /*0fd0*/  @P1 FMUL.FTZ R62, R63, R66 ;  /* 0x000000423f3e1220 */ /* 0x000fe20000410000 */
[----:B------:R-:W-:-:S02]  /*0fe0*/  @P1 IMAD.U32 R63, R51, 0x10000, RZ ;  /* 0x00010000333f1824 */ /* 0x000fc400078e00ff */
[----:B--2---:R-:W-:Y:S01]  /*0ff0*/  @P1 FMUL.FTZ R61, R61, UR7 ;  /* 0x000000073d3d1c20 */ /* 0x004fe20008410000 */
[----:B------:R-:W-:Y:S01]  /*1000*/  MOV R66, RZ ;  /* 0x000000ff00427202 */ /* 0x000fe20000000f00 */
[----:B------:R-:W2:Y:S01]  /*1010*/  @UP2 LDCU UR7, c[0x0][0x40c] ;  /* 0x00008180ff0727ac */ /* 0x000ea20008000800 */
[----:B---3--:R-:W-:Y:S01]  /*1020*/  @P1 FMUL.FTZ R63, R63, UR24 ;  /* 0x000000183f3f1c20 */ /* 0x008fe20008410000 */
[----:B------:R-:W-:Y:S01]  /*1030*/  @P1 FMUL.FTZ R64, R61, R84 ;  /* 0x000000543d401220 */ /* 0x000fe20000410000 */
[----:B------:R-:W-:Y:S01]  /*1040*/  @P1 PRMT R61, R48, 0x7632, R61 ;  /* 0x00007632303d1816 */ /* 0x000fe2000000003d */
[----:B------:R-:W3:Y:S01]  /*1050*/  @UP2 LDCU UR24, c[0x0][0x40c] ;  /* 0x00008180ff1827ac */ /* 0x000ee20008000800 */
[----:B------:R-:W-:Y:S01]  /*1060*/  @P1 FMUL.FTZ R66, R63, R100 ;  /* 0x000000643f421220 */ /* 0x000fe20000410000 */
[----:B------:R-:W-:Y:S01]  /*1070*/  @P1 SHF.L.U32 R84, R112, 0x10, RZ ;  /* 0x0000001070541819 */ /* 0x000fe200000006ff */
[----:B------:R-:W-:Y:S01]  /*1080*/  @P1 IMAD.U32 R100, R111, 0x10000, RZ ;  /* 0x000100006f641824 */ /* 0x000fe200078e00ff */
[----:B------:R-:W-:Y:S01]  /*1090*/  @P1 SHF.L.U32 R63, R61, 0x10, RZ ;  /* 0x000000103d3f1819 */ /* 0x000fe200000006ff */
[----:B------:R-:W-:Y:S01]  /*10a0*/  HFMA2 R61, -RZ, RZ, 0, 0 ;  /* 0x00000000ff3d7431 */ /* 0x000fe200000001ff */
[----:B------:R-:W-:-:S02]  /*10b0*/  @P1 SHF.L.U32 R85, R85, 0x10, RZ ;  /* 0x0000001055551819 */ /* 0x000fc400000006ff */
[----:B------:R-:W-:Y:S01]  /*10c0*/  @P1 SHF.L.U32 R101, R110, 0x10, RZ ;  /* 0x000000106e651819 */ /* 0x000fe200000006ff */
[----:B0-----:R-:W-:Y:S01]  /*10d0*/  @P1 FMUL.FTZ R65, R63, UR4 ;  /* 0x000000043f411c20 */ /* 0x001fe20008410000 */
[----:B-1----:R-:W-:Y:S01]  /*10e0*/  @P1 FMUL.FTZ R67, R67, UR5 ;  /* 0x0000000543431c20 */ /* 0x002fe20008410000 */
[----:B------:R-:W-:Y:S02]  /*10f0*/  MOV R63, RZ ;  /* 0x000000ff003f7202 */ /* 0x000fe40000000f00 */
[----:B------:R-:W-:Y:S01]  /*1100*/  @P1 FMUL.FTZ R61, R65, R84 ;  /* 0x00000054413d1220 */ /* 0x000fe20000410000 */
[----:B------:R-:W-:Y:S01]  /*1110*/  @P1 PRMT R65, R50, 0x7632, R65 ;  /* 0x0000763232411816 */ /* 0x000fe20000000041 */
[----:B------:R-:W-:Y:S01]  /*1120*/  @P1 FMUL.FTZ R63, R67, R100 ;  /* 0x00000064433f1220 */ /* 0x000fe20000410000 */
[----:B------:R-:W-:Y:S02]  /*1130*/  @P1 SHF.L.U32 R100, R109, 0x10, RZ ;  /* 0x000000106d641819 */ /* 0x000fe400000006ff */
[----:B------:R-:W-:Y:S01]  /*1140*/  @P1 SHF.L.U32 R84, R65, 0x10, RZ ;  /* 0x0000001041541819 */ /* 0x000fe200000006ff */
[----:B---3--:R-:W-:Y:S01]  /*1150*/  @P1 FMUL.FTZ R85, R85, UR24 ;  /* 0x0000001855551c20 */ /* 0x008fe20008410000 */
[----:B------:R-:W-:Y:S01]  /*1160*/  HFMA2 R65, -RZ, RZ, 0, 0 ;  /* 0x00000000ff417431 */ /* 0x000fe200000001ff */
[----:B------:R-:W-:-:S02]  /*1170*/  MOV R67, RZ ;  /* 0x000000ff00437202 */ /* 0x000fc40000000f00 */
[----:B--2---:R-:W-:Y:S01]  /*1180*/  @P1 FMUL.FTZ R84, R84, UR7 ;  /* 0x0000000754541c20 */ /* 0x004fe20008410000 */
[----:B------:R-:W-:-:S03]  /*1190*/  @P1 FMUL.FTZ R67, R85, R100 ;  /* 0x0000006455431220 */ /* 0x000fc60000410000 */
[----:B------:R-:W-:-:S07]  /*11a0*/  @P1 FMUL.FTZ R65, R84, R101 ;  /* 0x0000006554411220 */ /* 0x000fce0000410000 */
.L_x_6312:
[----:B------:R-:W0:Y:S01]  /*11b0*/  LDC.64 R84, c[0x0][0x3a8] ;  /* 0x0000ea00ff547b82 */ /* 0x000e220000000a00 */
[----:B------:R-:W-:Y:S02]  /*11c0*/  VIADD R86, R86, 0x100 ;  /* 0x0000010056567836 */ /* 0x000fe40000000000 */
[C---:B0-----:R-:W-:Y:S01]  /*11d0*/  IMAD.WIDE.U32 R84, R87.reuse, 0x20, R84 ;  /* 0x0000002057547825 */ /* 0x041fe200078e0054 */
[----:B------:R-:W-:-:S04]  /*11e0*/  IADD3 R87, PT, PT, R87, 0x100, RZ ;  /* 0x0000010057577810 */ /* 0x000fc80007ffe0ff */
[----:B------:R0:W-:Y:S04]  /*11f0*/  STG.E.128 desc[UR12][R84.64], R60 ;  /* 0x0000003c54007986 */ /* 0x0001e8000c101d0c */
[----:B------:R0:W-:Y:S02]  /*1200*/  STG.E.128 desc[UR12][R84.64+0x10], R64 ;  /* 0x0000104054007986 */ /* 0x0001e4000c101d0c */
.L_x_6309:
[----:B------:R-:W-:Y:S05]  /*1210*/  BSYNC.RECONVERGENT B0 ;  /* 0x0000000000007941 */ /* 0x000fea0003800200 */
.L_x_6308:
[----:B------:R-:W-:Y:S01]  /*1220*/  ISETP.GE.U32.AND P3, PT, R0, 0x200, PT ;  /* 0x000002000000780c */ /* 0x000fe20003f66070 */
[----:B------:R-:W-:-:S12]  /*1230*/  BSSY.RECONVERGENT B0, `(.L_x_6313) ;  /* 0x000007d000007945 */ /* 0x000fd80003800200 */
[----:B------:R-:W-:Y:S05]  /*1240*/  @!P3 BRA `(.L_x_6314) ;  /* 0x0000000400ecb947 */ /* 0x000fea0003800000 */
[----:B------:R-:W-:Y:S01]  /*1250*/  ISETP.NE.U32.AND P0, PT, RZ, UR14, PT ;  /* 0x0000000eff007c0c */ /* 0x000fe2000bf05070 */
[----:B------:R-:W1:Y:S01]  /*1260*/  @UP2 LDCU.64 UR4, c[0x0][0x390] ;  /* 0x00007200ff0427ac */ /* 0x000e620008000a00 */
[----:B------:R-:W-:Y:S02]  /*1270*/  HFMA2 R71, -RZ, RZ, 0, 9.5367431640625e-07 ;  /* 0x00000010ff477431 */ /* 0x000fe400000001ff */
[----:B------:R-:W-:-:S13]  /*1280*/  ISETP.NE.AND.EX P0, PT, RZ, UR15, PT, P0 ;  /* 0x0000000fff007c0c */ /* 0x000fda000bf05300 */
[----:B------:R-:W2:Y:S01]  /*1290*/  @P0 LDC.64 R68, c[0x0][0x3a0] ;  /* 0x0000e800ff440b82 */ /* 0x000ea20000000a00 */
[----:B-1----:R-:W-:-:S05]  /*12a0*/  @P1 IMAD.WIDE.U32 R70, R86, R71, UR4 ;  /* 0x0000000456461e25 */ /* 0x002fca000f8e0047 */
[----:B------:R1:W5:Y:S01]  /*12b0*/  @P1 LDG.E.128 R48, desc[UR12][R70.64] ;  /* 0x0000000c46301981 */ /* 0x000362000c1e1d00 */
[----:B--2---:R-:W-:-:S05]  /*12c0*/  @P0 IMAD.WIDE.U32 R68, R87, 0x20, R68 ;  /* 0x0000002057440825 */ /* 0x004fca00078e0044 */
[----:B------:R1:W5:Y:S04]  /*12d0*/  @P0 LDG.E.128 R52, desc[UR12][R68.64] ;  /* 0x0000000c44340981 */ /* 0x000368000c1e1d00 */
[----:B------:R1:W5:Y:S01]  /*12e0*/  @P0 LDG.E.128 R56, desc[UR12][R68.64+0x10] ;  /* 0x0000100c44380981 */ /* 0x000362000c1e1d00 */
[----:B------:R-:W-:Y:S05]  /*12f0*/  @!P0 BRA `(.L_x_6315) ;  /* 0x0000000000d88947 */ /* 0x000fea0003800000 */
[----:B------:R-:W-:-:S13]  /*1300*/  ISETP.LT.AND P0, PT, RZ, UR21, PT ;  /* 0x00000015ff007c0c */ /* 0x000fda000bf01270 */
[----:B-1----:R-:W1:Y:S01]  /*1310*/  @P0 LDC R70, c[0x0][0x40c] ;  /* 0x00010300ff460b82 */ /* 0x002e620000000800 */
[----:B-----5:R-:W-:Y:S01]  /*1320*/  @P0 SHF.L.U32 R69, R48, 0x10, RZ ;  /* 0x0000001030450819 */ /* 0x020fe200000006ff */
[----:B------:R-:W-:Y:S01]  /*1330*/  @P0 IMAD.U32 R100, R50, 0x10000, RZ ;  /* 0x0001000032640824 */ /* 0x000fe200078e00ff */
[----:B------:R-:W-:Y:S02]  /*1340*/  @P0 PRMT R68, R48, 0x7632, R68 ;  /* 0x0000763230440816 */ /* 0x000fe40000000044 */
[----:B0-----:R-:W-:Y:S02]  /*1350*/  @P0 SHF.L.U32 R85, R49, 0x10, RZ ;  /* 0x0000001031550819 */ /* 0x001fe400000006ff */
[----:B------:R-:W-:Y:S01]  /*1360*/  @P0 SHF.L.U32 R68, R68, 0x10, RZ ;  /* 0x0000001044440819 */ /* 0x000fe200000006ff */
[----:B------:R-:W0:Y:S08]  /*1370*/  @P0 LDC R71, c[0x0][0x40c] ;  /* 0x00010300ff470b82 */ /* 0x000e300000000800 */
[----:B------:R-:W2:Y:S08]  /*1380*/  @P0 LDC R74, c[0x0][0x40c] ;  /* 0x00010300ff4a0b82 */ /* 0x000eb00000000800 */
[----:B------:R-:W3:Y:S01]  /*1390*/  @P0 LDC R84, c[0x0][0x40c] ;  /* 0x00010300ff540b82 */ /* 0x000ee20000000800 */
[----:B-1----:R-:W-:Y:S01]  /*13a0*/  @P0 FMUL.FTZ R101, R69, R70 ;  /* 0x0000004645650220 */ /* 0x002fe20000410000 */
[----:B------:R-:W-:-:S04]  /*13b0*/  @P0 PRMT R69, R49, 0x7632, R69 ;  /* 0x0000763231450816 */ /* 0x000fc80000000045 */
[----:B------:R-:W-:Y:S02]  /*13c0*/  @P0 SHF.L.U32 R75, R69, 0x10, RZ ;  /* 0x00000010454b0819 */ /* 0x000fe400000006ff */
[----:B------:R-:W1:Y:S01]  /*13d0*/  @P0 LDC R115, c[0x0][0x40c] ;  /* 0x00010300ff730b82 */ /* 0x000e620000000800 */
[----:B0-----:R-:W-:Y:S01]  /*13e0*/  @P0 FMUL.FTZ R70, R68, R71 ;  /* 0x0000004744460220 */ /* 0x001fe20000410000 */
[----:B------:R-:W-:Y:S02]  /*13f0*/  @P0 SHF.L.U32 R71, R32, 0x10, RZ ;  /* 0x0000001020470819 */ /* 0x000fe400000006ff */
[----:B------:R-:W-:Y:S02]  /*1400*/  MOV R68, R52 ;  /* 0x0000003400447202 */ /* 0x000fe40000000f00 */
[----:B------:R-:W-:Y:S01]  /*1410*/  MOV R69, R53 ;  /* 0x0000003500457202 */ /* 0x000fe20000000f00 */
[----:B------:R-:W-:Y:S01]  /*1420*/  @P0 FFMA.FTZ R68, R101, R71, R52 ;  /* 0x0000004765440223 */ /* 0x000fe20000010034 */
[----:B------:R-:W0:Y:S01]  /*1430*/  @P0 LDC R72, c[0x0][0x40c] ;  /* 0x00010300ff480b82 */ /* 0x000e220000000800 */
[----:B--2---:R-:W-:Y:S01]  /*1440*/  @P0 FMUL.FTZ R85, R85, R74 ;  /* 0x0000004a55550220 */ /* 0x004fe20000410000 */
[----:B------:R-:W-:-:S02]  /*1450*/  @P0 SHF.L.U32 R74, R108, 0x10, RZ ;  /* 0x000000106c4a0819 */ /* 0x000fc400000006ff */
[----:B------:R-:W-:Y:S02]  /*1460*/  @P0 SHF.L.U32 R101, R51, 0x10, RZ ;  /* 0x0000001033650819 */ /* 0x000fe400000006ff */
[----:B------:R-:W-:Y:S01]  /*1470*/  MOV R71, R55 ;  /* 0x0000003700477202 */ /* 0x000fe20000000f00 */
[----:B------:R-:W-:Y:S01]  /*1480*/  @P0 FFMA.FTZ R69, R70, R74, R53 ;  /* 0x0000004a46450223 */ /* 0x000fe20000010035 */
[----:B------:R-:W2:Y:S01]  /*1490*/  @P0 LDC R73, c[0x0][0x40c] ;  /* 0x00010300ff490b82 */ /* 0x000ea20000000800 */
[----:B---3--:R-:W-:Y:S01]  /*14a0*/  @P0 FMUL.FTZ R84, R75, R84 ;  /* 0x000000544b540220 */ /* 0x008fe20000410000 */
[----:B------:R-:W-:Y:S02]  /*14b0*/  @P0 SHF.L.U32 R74, R33, 0x10, RZ ;  /* 0x00000010214a0819 */ /* 0x000fe400000006ff */
[----:B------:R-:W-:-:S03]  /*14c0*/  MOV R70, R54 ;  /* 0x0000003600467202 */ /* 0x000fc60000000f00 */
[----:B------:R-:W-:Y:S01]  /*14d0*/  @P0 FFMA.FTZ R70, R85, R74, R54 ;  /* 0x0000004a55460223 */ /* 0x000fe20000010036 */
[----:B-1----:R-:W-:Y:S01]  /*14e0*/  @P0 FMUL.FTZ R75, R100, R115 ;  /* 0x00000073644b0220 */ /* 0x002fe20000410000 */
[----:B------:R-:W-:Y:S02]  /*14f0*/  @P0 PRMT R100, R50, 0x7632, R100 ;  /* 0x0000763232640816 */ /* 0x000fe40000000064 */
[----:B------:R-:W-:Y:S02]  /*1500*/  @P0 SHF.L.U32 R85, R106, 0x10, RZ ;  /* 0x000000106a550819 */ /* 0x000fe400000006ff */
[----:B------:R-:W-:Y:S01]  /*1510*/  @P0 SHF.L.U32 R114, R100, 0x10, RZ ;  /* 0x0000001064720819 */ /* 0x000fe200000006ff */
[----:B------:R-:W-:Y:S01]  /*1520*/  @P0 IMAD.U32 R100, R107, 0x10000, RZ ;  /* 0x000100006b640824 */ /* 0x000fe200078e00ff */
[----:B------:R-:W-:Y:S01]  /*1530*/  MOV R74, R58 ;  /* 0x0000003a004a7202 */ /* 0x000fe20000000f00 */
[----:B0-----:R-:W-:Y:S01]  /*1540*/  @P0 FMUL.FTZ R115, R101, R72 ;  /* 0x0000004865730220 */ /* 0x001fe20000410000 */
[----:B------:R-:W-:Y:S01]  /*1550*/  @P0 SHF.L.U32 R101, R35, 0x10, RZ ;  /* 0x0000001023650819 */ /* 0x000fe200000006ff */
[----:B------:R-:W-:Y:S01]  /*1560*/  @P0 FFMA.FTZ R71, R84, R100, R55 ;  /* 0x0000006454470223 */ /* 0x000fe20000010037 */
[----:B------:R-:W-:-:S02]  /*1570*/  @P0 SHF.L.U32 R84, R34, 0x10, RZ ;  /* 0x0000001022540819 */ /* 0x000fc400000006ff */
[----:B------:R-:W-:Y:S01]  /*1580*/  MOV R72, R56 ;  /* 0x0000003800487202 */ /* 0x000fe20000000f00 */
[----:B------:R-:W-:Y:S01]  /*1590*/  @P0 FFMA.FTZ R74, R115, R101, R58 ;  /* 0x00000065734a0223 */ /* 0x000fe2000001003a */
[----:B--2---:R-:W-:Y:S01]  /*15a0*/  @P0 FMUL.FTZ R114, R114, R73 ;  /* 0x0000004972720220 */ /* 0x004fe20000410000 */
[----:B------:R-:W-:Y:S01]  /*15b0*/  MOV R73, R57 ;  /* 0x0000003900497202 */ /* 0x000fe20000000f00 */
[----:B------:R-:W-:Y:S01]  /*15c0*/  @P0 FFMA.FTZ R72, R75, R84, R56 ;  /* 0x000000544b480223 */ /* 0x000fe20000010038 */
[----:B------:R-:W-:Y:S01]  /*15d0*/  MOV R75, R59 ;  /* 0x0000003b004b7202 */ /* 0x000fe20000000f00 */
[----:B------:R-:W-:Y:S01]  /*15e0*/  @P0 FFMA.FTZ R73, R114, R85, R57 ;  /* 0x0000005572490223 */ /* 0x000fe20000010039 */
[----:B------:R-:W-:Y:S06]  /*15f0*/  @!P0 BRA `(.L_x_6316) ;  /* 0x0000000000e88947 */ /* 0x000fec0003800000 */
[----:B------:R-:W-:Y:S01]  /*1600*/  PRMT R75, R51, 0x7632, R75 ;  /* 0x00007632334b7816 */ /* 0x000fe2000000004b */
[----:B------:R-:W-:-:S03]  /*1610*/  IMAD.U32 R85, R105, 0x10000, RZ ;  /* 0x0001000069557824 */ /* 0x000fc600078e00ff */
[----:B------:R-:W-:-:S05]  /*1620*/  SHF.L.U32 R75, R75, 0x10, RZ ;  /* 0x000000104b4b7819 */ /* 0x000fca00000006ff */
[----:B------:R-:W-:-:S04]  /*1630*/  FMUL.FTZ R84, R75, UR23 ;  /* 0x000000174b547c20 */ /* 0x000fc80008410000 */
[----:B------:R-:W-:Y:S01]  /*1640*/  FFMA.FTZ R75, R84, R85, R59 ;  /* 0x00000055544b7223 */ /* 0x000fe2000001003b */
[----:B------:R-:W-:Y:S06]  /*1650*/  BRA `(.L_x_6316) ;  /* 0x0000000000d07947 */ /* 0x000fec0003800000 */
.L_x_6315:
[----:B------:R-:W2:Y:S01]  /*1660*/  @UP2 LDCU UR4, c[0x0][0x40c] ;  /* 0x00008180ff0427ac */ /* 0x000ea20008000800 */
[----:B-1---5:R-:W-:Y:S02]  /*1670*/  @P1 SHF.L.U32 R69, R48, 0x10, RZ ;  /* 0x0000001030451819 */ /* 0x022fe400000006ff */
[----:B------:R-:W-:Y:S01]  /*1680*/  @P1 SHF.L.U32 R72, R32, 0x10, RZ ;  /* 0x0000001020481819 */ /* 0x000fe200000006ff */
[----:B------:R-:W1:Y:S01]  /*1690*/  @UP2 LDCU UR5, c[0x0][0x40c] ;  /* 0x00008180ff0527ac */ /* 0x000e620008000800 */
[----:B------:R-:W-:Y:S02]  /*16a0*/  @P1 SHF.L.U32 R71, R49, 0x10, RZ ;  /* 0x0000001031471819 */ /* 0x000fe400000006ff */
[----:B------:R-:W-:Y:S01]  /*16b0*/  MOV R68, RZ ;  /* 0x000000ff00447202 */ /* 0x000fe20000000f00 */
[----:B------:R-:W3:Y:S01]  /*16c0*/  @UP2 LDCU UR7, c[0x0][0x40c] ;  /* 0x00008180ff0727ac */ /* 0x000ee20008000800 */
[----:B------:R-:W-:Y:S02]  /*16d0*/  @P1 SHF.L.U32 R74, R33, 0x10, RZ ;  /* 0x00000010214a1819 */ /* 0x000fe400000006ff */
[----:B------:R-:W-:Y:S01]  /*16e0*/  MOV R70, RZ ;  /* 0x000000ff00467202 */ /* 0x000fe20000000f00 */
[----:B------:R-:W4:Y:S01]  /*16f0*/  @UP2 LDCU UR24, c[0x0][0x40c] ;  /* 0x00008180ff1827ac */ /* 0x000f220008000800 */
[----:B0-----:R-:W-:-:S02]  /*1700*/  @P1 SHF.L.U32 R84, R34, 0x10, RZ ;  /* 0x0000001022541819 */ /* 0x001fc400000006ff */
[----:B------:R-:W-:Y:S02]  /*1710*/  @P1 SHF.L.U32 R100, R35, 0x10, RZ ;  /* 0x0000001023641819 */ /* 0x000fe400000006ff */
[----:B------:R-:W-:Y:S01]  /*1720*/  @P1 PRMT R73, R49, 0x7632, R73 ;  /* 0x0000763231491816 */ /* 0x000fe20000000049 */
[----:B--2---:R-:W-:Y:S01]  /*1730*/  @P1 FMUL.FTZ R69, R69, UR4 ;  /* 0x0000000445451c20 */ /* 0x004fe20008410000 */
[----:B------:R-:W0:Y:S01]  /*1740*/  @UP2 LDCU UR4, c[0x0][0x40c] ;  /* 0x00008180ff0427ac */ /* 0x000e220008000800 */
[----:B------:R-:W-:Y:S02]  /*1750*/  @P1 PRMT R85, R51, 0x7632, R85 ;  /* 0x0000763233551816 */ /* 0x000fe40000000055 */
[----:B------:R-:W-:Y:S01]  /*1760*/  @P1 FMUL.FTZ R68, R69, R72 ;  /* 0x0000004845441220 */ /* 0x000fe20000410000 */
[----:B-1----:R-:W-:Y:S01]  /*1770*/  @P1 FMUL.FTZ R71, R71, UR5 ;  /* 0x0000000547471c20 */ /* 0x002fe20008410000 */
[----:B------:R-:W-:Y:S01]  /*1780*/  @P1 SHF.L.U32 R69, R50, 0x10, RZ ;  /* 0x0000001032451819 */ /* 0x000fe200000006ff */
[----:B------:R-:W1:Y:S01]  /*1790*/  @UP2 LDCU UR5, c[0x0][0x40c] ;  /* 0x00008180ff0527ac */ /* 0x000e620008000800 */
[----:B------:R-:W-:Y:S01]  /*17a0*/  MOV R72, RZ ;  /* 0x000000ff00487202 */ /* 0x000fe20000000f00 */
[----:B------:R-:W-:Y:S01]  /*17b0*/  @P1 FMUL.FTZ R70, R71, R74 ;  /* 0x0000004a47461220 */ /* 0x000fe20000410000 */
[----:B------:R-:W-:-:S02]  /*17c0*/  @P1 IMAD.U32 R71, R51, 0x10000, RZ ;  /* 0x0001000033471824 */ /* 0x000fc400078e00ff */
[----:B---3--:R-:W-:Y:S01]  /*17d0*/  @P1 FMUL.FTZ R69, R69, UR7 ;  /* 0x0000000745451c20 */ /* 0x008fe20008410000 */
[----:B------:R-:W-:Y:S01]  /*17e0*/  MOV R74, RZ ;  /* 0x000000ff004a7202 */ /* 0x000fe20000000f00 */
[----:B------:R-:W2:Y:S01]  /*17f0*/  @UP2 LDCU UR7, c[0x0][0x40c] ;  /* 0x00008180ff0727ac */ /* 0x000ea20008000800 */
[----:B----4-:R-:W-:Y:S01]  /*1800*/  @P1 FMUL.FTZ R71, R71, UR24 ;  /* 0x0000001847471c20 */ /* 0x010fe20008410000 */
[----:B------:R-:W-:Y:S01]  /*1810*/  @P1 FMUL.FTZ R72, R69, R84 ;  /* 0x0000005445481220 */ /* 0x000fe20000410000 */
[----:B------:R-:W-:Y:S01]  /*1820*/  @P1 PRMT R69, R48, 0x7632, R69 ;  /* 0x0000763230451816 */ /* 0x000fe20000000045 */
[----:B------:R-:W3:Y:S01]  /*1830*/  @UP2 LDCU UR24, c[0x0][0x40c] ;  /* 0x00008180ff1827ac */ /* 0x000ee20008000800 */
[----:B------:R-:W-:Y:S01]  /*1840*/  @P1 FMUL.FTZ R74, R71, R100 ;  /* 0x00000064474a1220 */ /* 0x000fe20000410000 */
[----:B------:R-:W-:Y:S02]  /*1850*/  @P1 SHF.L.U32 R84, R108, 0x10, RZ ;  /* 0x000000106c541819 */ /* 0x000fe400000006ff */
[----:B------:R-:W-:-:S02]  /*1860*/  @P1 SHF.L.U32 R71, R69, 0x10, RZ ;  /* 0x0000001045471819 */ /* 0x000fc400000006ff */
[----:B------:R-:W-:Y:S02]  /*1870*/  @P1 SHF.L.U32 R75, R73, 0x10, RZ ;  /* 0x00000010494b1819 */ /* 0x000fe400000006ff */
[----:B------:R-:W-:Y:S01]  /*1880*/  MOV R69, RZ ;  /* 0x000000ff00457202 */ /* 0x000fe20000000f00 */
[----:B0-----:R-:W-:Y:S01]  /*1890*/  @P1 FMUL.FTZ R73, R71, UR4 ;  /* 0x0000000447491c20 */ /* 0x001fe20008410000 */
[----:B------:R-:W-:Y:S01]  /*18a0*/  @P1 SHF.L.U32 R100, R107, 0x10, RZ ;  /* 0x000000106b641819 */ /* 0x000fe200000006ff */
[----:B-1----:R-:W-:Y:S01]  /*18b0*/  @P1 FMUL.FTZ R75, R75, UR5 ;  /* 0x000000054b4b1c20 */ /* 0x002fe20008410000 */
[----:B------:R-:W-:Y:S01]  /*18c0*/  @P1 SHF.L.U32 R85, R85, 0x10, RZ ;  /* 0x0000001055551819 */ /* 0x000fe200000006ff */
[----:B------:R-:W-:Y:S01]  /*18d0*/  @P1 FMUL.FTZ R69, R84, R73 ;  /* 0x0000004954451220 */ /* 0x000fe20000410000 */
[----:B------:R-:W-:Y:S01]  /*18e0*/  @P1 PRMT R73, R50, 0x7632, R73 ;  /* 0x0000763232491816 */ /* 0x000fe20000000049 */
[----:B------:R-:W-:Y:S02]  /*18f0*/  IMAD.MOV.U32 R71, RZ, RZ, RZ ;  /* 0x000000ffff477224 */ /* 0x000fe400078e00ff */
[----:B------:R-:W-:Y:S01]  /*1900*/  @P1 FMUL.FTZ R71, R100, R75 ;  /* 0x0000004b64471220 */ /* 0x000fe20000410000 */
[----:B------:R-:W-:Y:S01]  /*1910*/  @P1 SHF.L.U32 R101, R106, 0x10, RZ ;  /* 0x000000106a651819 */ /* 0x000fe200000006ff */
[----:B---3--:R-:W-:Y:S01]  /*1920*/  @P1 FMUL.FTZ R85, R85, UR24 ;  /* 0x0000001855551c20 */ /* 0x008fe20008410000 */
[----:B------:R-:W-:-:S02]  /*1930*/  @P1 SHF.L.U32 R84, R73, 0x10, RZ ;  /* 0x0000001049541819 */ /* 0x000fc400000006ff */
[----:B------:R-:W-:Y:S02]  /*1940*/  @P1 SHF.L.U32 R100, R105, 0x10, RZ ;  /* 0x0000001069641819 */ /* 0x000fe400000006ff */
[----:B------:R-:W-:Y:S01]  /*1950*/  MOV R73, RZ ;  /* 0x000000ff00497202 */ /* 0x000fe20000000f00 */
[----:B--2---:R-:W-:Y:S01]  /*1960*/  @P1 FMUL.FTZ R84, R84, UR7 ;  /* 0x0000000754541c20 */ /* 0x004fe20008410000 */
[----:B------:R-:W-:Y:S01]  /*1970*/  MOV R75, RZ ;  /* 0x000000ff004b7202 */ /* 0x000fe20000000f00 */
[----:B------:R-:W-:Y:S02]  /*1980*/  @P1 FMUL.FTZ R75, R100, R85 ;  /* 0x00000055644b1220 */ /* 0x000fe40000410000 */
[----:B------:R-:W-:-:S07]  /*1990*/  @P1 FMUL.FTZ R73, R101, R84 ;  /* 0x0000005465491220 */ /* 0x000fce0000410000 */
.L_x_6316:
[----:B------:R-:W0:Y:S01]  /*19a0*/  LDC.64 R84, c[0x0][0x3a8] ;  /* 0x0000ea00ff547b82 */ /* 0x000e220000000a00 */
[----:B------:R-:W-:Y:S01]  /*19b0*/  IADD3 R86, PT, PT, R86, 0x100, RZ ;  /* 0x0000010056567810 */ /* 0x000fe20007ffe0ff */
[C---:B0-----:R-:W-:Y:S01]  /*19c0*/  IMAD.WIDE.U32 R84, R87.reuse, 0x20, R84 ;  /* 0x0000002057547825 */ /* 0x041fe200078e0054 */
[----:B------:R-:W-:-:S04]  /*19d0*/  IADD3 R87, PT, PT, R87, 0x100, RZ ;  /* 0x0000010057577810 */ /* 0x000fc80007ffe0ff */
[----:B------:R1:W-:Y:S04]  /*19e0*/  STG.E.128 desc[UR12][R84.64], R68 ;  /* 0x0000004454007986 */ /* 0x0003e8000c101d0c */
[----:B------:R1:W-:Y:S02]  /*19f0*/  STG.E.128 desc[UR12][R84.64+0x10], R72 ;  /* 0x0000104854007986 */ /* 0x0003e4000c101d0c */
.L_x_6314:
[----:B------:R-:W-:Y:S05]  /*1a00*/  BSYNC.RECONVERGENT B0 ;  /* 0x0000000000007941 */ /* 0x000fea0003800200 */
.L_x_6313:
[----:B------:R-:W-:Y:S01]  /*1a10*/  ISETP.GE.U32.AND P4, PT, R0, 0x300, PT ;  /* 0x000003000000780c */ /* 0x000fe20003f86070 */
[----:B------:R-:W-:-:S12]  /*1a20*/  BSSY.RECONVERGENT B0, `(.L_x_6317) ;  /* 0x000007b000007945 */ /* 0x000fd80003800200 */
[----:B------:R-:W-:Y:S05]  /*1a30*/  @!P4 BRA `(.L_x_6318) ;  /* 0x0000000400e4c947 */ /* 0x000fea0003800000 */
[----:B------:R-:W-:Y:S01]  /*1a40*/  ISETP.NE.U32.AND P0, PT, RZ, UR14, PT ;  /* 0x0000000eff007c0c */ /* 0x000fe2000bf05070 */
[----:B------:R-:W2:Y:S01]  /*1a50*/  @UP2 LDCU.64 UR4, c[0x0][0x390] ;  /* 0x00007200ff0427ac */ /* 0x000ea20008000a00 */
[----:B------:R-:W-:Y:S02]  /*1a60*/  IMAD.MOV.U32 R79, RZ, RZ, 0x10 ;  /* 0x00000010ff4f7424 */ /* 0x000fe400078e00ff */
[----:B------:R-:W-:-:S13]  /*1a70*/  ISETP.NE.AND.EX P0, PT, RZ, UR15, PT, P0 ;  /* 0x0000000fff007c0c */ /* 0x000fda000bf05300 */
[----:B------:R-:W3:Y:S01]  /*1a80*/  @P0 LDC.64 R76, c[0x0][0x3a0] ;  /* 0x0000e800ff4c0b82 */ /* 0x000ee20000000a00 */
[----:B--2---:R-:W-:-:S05]  /*1a90*/  @P1 IMAD.WIDE.U32 R78, R86, R79, UR4 ;  /* 0x00000004564e1e25 */ /* 0x004fca000f8e004f */
[----:B------:R2:W5:Y:S01]  /*1aa0*/  @P1 LDG.E.128 R48, desc[UR12][R78.64] ;  /* 0x0000000c4e301981 */ /* 0x000562000c1e1d00 */
[----:B---3--:R-:W-:-:S05]  /*1ab0*/  @P0 IMAD.WIDE.U32 R76, R87, 0x20, R76 ;  /* 0x00000020574c0825 */ /* 0x008fca00078e004c */
[----:B------:R2:W5:Y:S04]  /*1ac0*/  @P0 LDG.E.128 R52, desc[UR12][R76.64] ;  /* 0x0000000c4c340981 */ /* 0x000568000c1e1d00 */
[----:B------:R2:W5:Y:S01]  /*1ad0*/  @P0 LDG.E.128 R56, desc[UR12][R76.64+0x10] ;  /* 0x0000100c4c380981 */ /* 0x000562000c1e1d00 */
[----:B------:R-:W-:Y:S05]  /*1ae0*/  @!P0 BRA `(.L_x_6319) ;  /* 0x0000000000d88947 */ /* 0x000fea0003800000 */
[----:B------:R-:W-:-:S13]  /*1af0*/  ISETP.LT.AND P0, PT, RZ, UR21, PT ;  /* 0x00000015ff007c0c */ /* 0x000fda000bf01270 */
[----:B--2---:R-:W2:Y:S01]  /*1b00*/  @P0 LDC R78, c[0x0][0x40c] ;  /* 0x00010300ff4e0b82 */ /* 0x004ea20000000800 */
[C---:B-----5:R-:W-:Y:S02]  /*1b10*/  @P0 PRMT R76, R48.reuse, 0x7632, R76 ;  /* 0x00007632304c0816 */ /* 0x060fe4000000004c */
[----:B------:R-:W-:Y:S02]  /*1b20*/  @P0 SHF.L.U32 R77, R48, 0x10, RZ ;  /* 0x00000010304d0819 */ /* 0x000fe400000006ff */
[----:B------:R-:W-:Y:S02]  /*1b30*/  @P0 SHF.L.U32 R76, R76, 0x10, RZ ;  /* 0x000000104c4c0819 */ /* 0x000fe400000006ff */
[----:B------:R-:W-:Y:S01]  /*1b40*/  @P0 SHF.L.U32 R86, R50, 0x10, RZ ;  /* 0x0000001032560819 */ /* 0x000fe200000006ff */
[----:B------:R-:W3:Y:S01]  /*1b50*/  @P0 LDC R81, c[0x0][0x40c] ;  /* 0x00010300ff510b82 */ /* 0x000ee20000000800 */
[----:B------:R-:W-:-:S07]  /*1b60*/  @P0 SHF.L.U32 R114, R51, 0x10, RZ ;  /* 0x0000001033720819 */ /* 0x000fce00000006ff */
[----:B01----:R-:W0:Y:S08]  /*1b70*/  @P0 LDC R84, c[0x0][0x40c] ;  /* 0x00010300ff540b82 */ /* 0x003e300000000800 */
[----:B------:R-:W1:Y:S01]  /*1b80*/  @P0 LDC R85, c[0x0][0x40c] ;  /* 0x00010300ff550b82 */ /* 0x000e620000000800 */
[----:B--2---:R-:W-:Y:S01]  /*1b90*/  @P0 FMUL.FTZ R79, R77, R78 ;  /* 0x0000004e4d4f0220 */ /* 0x004fe20000410000 */
[----:B------:R-:W-:-:S04]  /*1ba0*/  @P0 PRMT R77, R49, 0x7632, R77 ;  /* 0x00007632314d0816 */ /* 0x000fc8000000004d */
[----:B------:R-:W-:Y:S02]  /*1bb0*/  @P0 SHF.L.U32 R78, R77, 0x10, RZ ;  /* 0x000000104d4e0819 */ /* 0x000fe400000006ff */
[----:B------:R-:W2:Y:S01]  /*1bc0*/  @P0 LDC R101, c[0x0][0x40c] ;  /* 0x00010300ff650b82 */ /* 0x000ea20000000800 */
[----:B---3--:R-:W-:Y:S01]  /*1bd0*/  @P0 FMUL.FTZ R82, R76, R81 ;  /* 0x000000514c520220 */ /* 0x008fe20000410000 */
[----:B------:R-:W-:Y:S02]  /*1be0*/  @P0 SHF.L.U32 R81, R49, 0x10, RZ ;  /* 0x0000001031510819 */ /* 0x000fe400000006ff */
[----:B------:R-:W-:Y:S02]  /*1bf0*/  @P0 SHF.L.U32 R77, R44, 0x10, RZ ;  /* 0x000000102c4d0819 */ /* 0x000fe400000006ff */
[----:B------:R-:W-:Y:S02]  /*1c00*/  MOV R76, R52 ;  /* 0x00000034004c7202 */ /* 0x000fe40000000f00 */
[----:B------:R-:W3:Y:S01]  /*1c10*/  @P0 LDC R83, c[0x0][0x40c] ;  /* 0x00010300ff530b82 */ /* 0x000ee20000000800 */
[----:B0-----:R-:W-:Y:S01]  /*1c20*/  @P0 FMUL.FTZ R117, R81, R84 ;  /* 0x0000005451750220 */ /* 0x001fe20000410000 */
[----:B------:R-:W-:Y:S01]  /*1c30*/  @P0 PRMT R81, R50, 0x7632, R81 ;  /* 0x0000763232510816 */ /* 0x000fe20000000051 */
[----:B------:R-:W-:Y:S01]  /*1c40*/  @P0 FFMA.FTZ R76, R79, R77, R52 ;  /* 0x0000004d4f4c0223 */ /* 0x000fe20000010034 */
[----:B------:R-:W-:-:S02]  /*1c50*/  MOV R79, R55 ;  /* 0x00000037004f7202 */ /* 0x000fc40000000f00 */
[----:B------:R-:W-:Y:S02]  /*1c60*/  @P0 SHF.L.U32 R115, R81, 0x10, RZ ;  /* 0x0000001051730819 */ /* 0x000fe400000006ff */
[----:B------:R-:W0:Y:S01]  /*1c70*/  @P0 LDC R80, c[0x0][0x40c] ;  /* 0x00010300ff500b82 */ /* 0x000e220000000800 */
[----:B-1----:R-:W-:Y:S01]  /*1c80*/  @P0 FMUL.FTZ R84, R78, R85 ;  /* 0x000000554e540220 */ /* 0x002fe20000410000 */
[----:B------:R-:W-:Y:S01]  /*1c90*/  IMAD.MOV.U32 R78, RZ, RZ, R54 ;  /* 0x000000ffff4e7224 */ /* 0x000fe200078e0036 */
[----:B------:R-:W-:Y:S02]  /*1ca0*/  @P0 SHF.L.U32 R81, R104, 0x10, RZ ;  /* 0x0000001068510819 */ /* 0x000fe400000006ff */
[----:B------:R-:W-:Y:S01]  /*1cb0*/  MOV R77, R53 ;  /* 0x00000035004d7202 */ /* 0x000fe20000000f00 */
[----:B--2---:R-:W-:Y:S01]  /*1cc0*/  @P0 FMUL.FTZ R85, R86, R101 ;  /* 0x0000006556550220 */ /* 0x004fe20000410000 */
[----:B------:R-:W-:Y:S01]  /*1cd0*/  @P0 SHF.L.U32 R101, R45, 0x10, RZ ;  /* 0x000000102d650819 */ /* 0x000fe200000006ff */
[----:B------:R-:W-:Y:S01]  /*1ce0*/  @P0 FFMA.FTZ R77, R82, R81, R53 ;  /* 0x00000051524d0223 */ /* 0x000fe20000010035 */
[----:B------:R-:W-:Y:S01]  /*1cf0*/  @P0 SHF.L.U32 R86, R103, 0x10, RZ ;  /* 0x0000001067560819 */ /* 0x000fe200000006ff */
[----:B------:R-:W-:Y:S01]  /*1d00*/  IMAD.MOV.U32 R82, RZ, RZ, R58 ;  /* 0x000000ffff527224 */ /* 0x000fe200078e003a */
[----:B------:R-:W-:Y:S01]  /*1d10*/  MOV R81, R57 ;  /* 0x0000003900517202 */ /* 0x000fe20000000f00 */
[----:B------:R-:W-:Y:S01]  /*1d20*/  @P0 FFMA.FTZ R78, R117, R101, R54 ;  /* 0x00000065754e0223 */ /* 0x000fe20000010036 */
[----:B------:R-:W-:Y:S01]  /*1d30*/  @P0 SHF.L.U32 R101, R47, 0x10, RZ ;  /* 0x000000102f650819 */ /* 0x000fe200000006ff */
[----:B------:R-:W-:Y:S01]  /*1d40*/  @P0 FFMA.FTZ R79, R84, R86, R55 ;  /* 0x00000056544f0223 */ /* 0x000fe20000010037 */
[----:B------:R-:W-:Y:S01]  /*1d50*/  @P0 SHF.L.U32 R84, R46, 0x10, RZ ;  /* 0x000000102e540819 */ /* 0x000fe200000006ff */
[----:B---3--:R-:W-:Y:S01]  /*1d60*/  @P0 FMUL.FTZ R83, R114, R83 ;  /* 0x0000005372530220 */ /* 0x008fe20000410000 */
[----:B------:R-:W-:-:S03]  /*1d70*/  @P0 SHF.L.U32 R86, R102, 0x10, RZ ;  /* 0x0000001066560819 */ /* 0x000fc600000006ff */
[----:B------:R-:W-:Y:S01]  /*1d80*/  @P0 FFMA.FTZ R82, R83, R101, R58 ;  /* 0x0000006553520223 */ /* 0x000fe2000001003a */
[----:B------:R-:W-:Y:S01]  /*1d90*/  MOV R83, R59 ;  /* 0x0000003b00537202 */ /* 0x000fe20000000f00 */
[----:B0-----:R-:W-:Y:S01]  /*1da0*/  @P0 FMUL.FTZ R100, R115, R80 ;  /* 0x0000005073640220 */ /* 0x001fe20000410000 */
[----:B------:R-:W-:Y:S01]  /*1db0*/  MOV R80, R56 ;  /* 0x0000003800507202 */ /* 0x000fe20000000f00 */
[----:B------:R-:W-:Y:S02]  /*1dc0*/  @P0 FFMA.FTZ R80, R85, R84, R56 ;  /* 0x0000005455500223 */ /* 0x000fe40000010038 */
[----:B------:R-:W-:Y:S01]  /*1dd0*/  @P0 FFMA.FTZ R81, R100, R86, R57 ;  /* 0x0000005664510223 */ /* 0x000fe20000010039 */
[----:B------:R-:W-:Y:S06]  /*1de0*/  @!P0 BRA `(.L_x_6320) ;  /* 0x0000000000e88947 */ /* 0x000fec0003800000 */
[----:B------:R-:W-:Y:S02]  /*1df0*/  PRMT R83, R51, 0x7632, R83 ;  /* 0x0000763233537816 */ /* 0x000fe40000000053 */
[----:B------:R-:W-:Y:S02]  /*1e00*/  SHF.L.U32 R85, R98, 0x10, RZ ;  /* 0x0000001062557819 */ /* 0x000fe400000006ff */
[----:B------:R-:W-:-:S05]  /*1e10*/  SHF.L.U32 R83, R83, 0x10, RZ ;  /* 0x0000001053537819 */ /* 0x000fca00000006ff */
[----:B------:R-:W-:-:S04]  /*1e20*/  FMUL.FTZ R84, R83, UR23 ;  /* 0x0000001753547c20 */ /* 0x000fc80008410000 */
[----:B------:R-:W-:Y:S01]  /*1e30*/  FFMA.FTZ R83, R84, R85, R59 ;  /* 0x0000005554537223 */ /* 0x000fe2000001003b */
[----:B------:R-:W-:Y:S06]  /*1e40*/  BRA `(.L_x_6320) ;  /* 0x0000000000d07947 */ /* 0x000fec0003800000 */
.L_x_6319:
[----:B------:R-:W3:Y:S01]  /*1e50*/  @UP2 LDCU UR7, c[0x0][0x40c] ;  /* 0x00008180ff0727ac */ /* 0x000ee20008000800 */
[----:B--2--5:R-:W-:Y:S01]  /*1e60*/  @P1 IMAD.U32 R79, R49, 0x10000, RZ ;  /* 0x00010000314f1824 */ /* 0x024fe200078e00ff */
[----:B------:R-:W-:Y:S01]  /*1e70*/  @P1 SHF.L.U32 R82, R45, 0x10, RZ ;  /* 0x000000102d521819 */ /* 0x000fe200000006ff */
[----:B------:R-:W-:Y:S01]  /*1e80*/  HFMA2 R76, -RZ, RZ, 0, 0 ;  /* 0x00000000ff4c7431 */ /* 0x000fe200000001ff */
[----:B------:R-:W2:Y:S01]  /*1e90*/  @UP2 LDCU UR4, c[0x0][0x40c] ;  /* 0x00008180ff0427ac */ /* 0x000ea20008000800 */
[----:B------:R-:W-:Y:S02]  /*1ea0*/  MOV R78, RZ ;  /* 0x000000ff004e7202 */ /* 0x000fe40000000f00 */
[----:B------:R-:W-:Y:S01]  /*1eb0*/  @P1 SHF.L.U32 R77, R48, 0x10, RZ ;  /* 0x00000010304d1819 */ /* 0x000fe200000006ff */
[----:B------:R-:W4:Y:S01]  /*1ec0*/  @UP2 LDCU UR5, c[0x0][0x40c] ;  /* 0x00008180ff0527ac */ /* 0x000f220008000800 */
[----:B------:R-:W-:Y:S02]  /*1ed0*/  @P1 SHF.L.U32 R81, R50, 0x10, RZ ;  /* 0x0000001032511819 */ /* 0x000fe400000006ff */
[----:B------:R-:W-:Y:S01]  /*1ee0*/  @P1 SHF.L.U32 R80, R44, 0x10, RZ ;  /* 0x000000102c501819 */ /* 0x000fe200000006ff */
[----:B------:R-:W4:Y:S01]  /*1ef0*/  @UP2 LDCU UR24, c[0x0][0x40c] ;  /* 0x00008180ff1827ac */ /* 0x000f220008000800 */
[----:B01----:R-:W-:-:S02]  /*1f00*/  @P1 SHF.L.U32 R84, R104, 0x10, RZ ;  /* 0x0000001068541819 */ /* 0x003fc400000006ff */
[----:B------:R-:W-:Y:S01]  /*1f10*/  @P1 SHF.L.U32 R86, R46, 0x10, RZ ;  /* 0x000000102e561819 */ /* 0x000fe200000006ff */
[----:B------:R-:W0:Y:S01]  /*1f20*/  @UP2 LDCU UR25, c[0x0][0x40c] ;  /* 0x00008180ff1927ac */ /* 0x000e220008000800 */
[----:B------:R-:W-:Y:S01]  /*1f30*/  @P1 SHF.L.U32 R83, R51, 0x10, RZ ;  /* 0x0000001033531819 */ /* 0x000fe200000006ff */
[----:B---3--:R-:W-:Y:S01]  /*1f40*/  @P1 FMUL.FTZ R79, R79, UR7 ;  /* 0x000000074f4f1c20 */ /* 0x008fe20008410000 */
[----:B------:R-:W-:Y:S01]  /*1f50*/  @P1 SHF.L.U32 R100, R47, 0x10, RZ ;  /* 0x000000102f641819 */ /* 0x000fe200000006ff */
[----:B------:R-:W1:Y:S01]  /*1f60*/  @UP2 LDCU UR7, c[0x0][0x40c] ;  /* 0x00008180ff0727ac */ /* 0x000e620008000800 */
[----:B------:R-:W-:Y:S01]  /*1f70*/  @P1 SHF.L.U32 R101, R103, 0x10, RZ ;  /* 0x0000001067651819 */ /* 0x000fe200000006ff */
[----:B------:R-:W-:Y:S01]  /*1f80*/  @P1 FMUL.FTZ R78, R79, R82 ;  /* 0x000000524f4e1220 */ /* 0x000fe20000410000 */
[----:B------:R-:W-:Y:S01]  /*1f90*/  @P1 PRMT R79, R48, 0x7632, R79 ;  /* 0x00007632304f1816 */ /* 0x000fe2000000004f */
[----:B--2---:R-:W-:Y:S01]  /*1fa0*/  @P1 FMUL.FTZ R77, R77, UR4 ;  /* 0x000000044d4d1c20 */ /* 0x004fe20008410000 */
[----:B------:R-:W2:Y:S01]  /*1fb0*/  @UP2 LDCU UR4, c[0x0][0x40c] ;  /* 0x00008180ff0427ac */ /* 0x000ea20008000800 */
[----:B------:R-:W-:-:S02]  /*1fc0*/  MOV R82, RZ ;  /* 0x000000ff00527202 */ /* 0x000fc40000000f00 */
[----:B------:R-:W-:Y:S01]  /*1fd0*/  @P1 SHF.L.U32 R79, R79, 0x10, RZ ;  /* 0x000000104f4f1819 */ /* 0x000fe200000006ff */
[----:B------:R-:W-:Y:S01]  /*1fe0*/  @P1 FMUL.FTZ R76, R77, R80 ;  /* 0x000000504d4c1220 */ /* 0x000fe20000410000 */
[----:B----4-:R-:W-:Y:S01]  /*1ff0*/  @P1 FMUL.FTZ R81, R81, UR24 ;  /* 0x0000001851511c20 */ /* 0x010fe20008410000 */
[----:B------:R-:W-:Y:S02]  /*2000*/  IMAD.MOV.U32 R77, RZ, RZ, RZ ;  /* 0x000000ffff4d7224 */ /* 0x000fe400078e00ff */
[----:B------:R-:W-:Y:S02]  /*2010*/  HFMA2 R80, -RZ, RZ, 0, 0 ;  /* 0x00000000ff507431 */ /* 0x000fe400000001ff */
[----:B------:R-:W-:Y:S01]  /*2020*/  @P1 FMUL.FTZ R79, R79, UR5 ;  /* 0x000000054f4f1c20 */ /* 0x000fe20008410000 */
[----:B------:R-:W3:Y:S01]  /*2030*/  @UP2 LDCU UR5, c[0x0][0x40c] ;  /* 0x00008180ff0527ac */ /* 0x000ee20008000800 */
[----:B0-----:R-:W-:Y:S01]  /*2040*/  @P1 FMUL.FTZ R83, R83, UR25 ;  /* 0x0000001953531c20 */ /* 0x001fe20008410000 */
[----:B------:R-:W-:Y:S01]  /*2050*/  @P1 FMUL.FTZ R80, R81, R86 ;  /* 0x0000005651501220 */ /* 0x000fe20000410000 */
[----:B------:R-:W-:Y:S01]  /*2060*/  @P1 FMUL.FTZ R77, R84, R79 ;  /* 0x0000004f544d1220 */ /* 0x000fe20000410000 */
[----:B------:R-:W-:Y:S01]  /*2070*/  @P1 PRMT R79, R49, 0x7632, R79 ;  /* 0x00007632314f1816 */ /* 0x000fe2000000004f */
[----:B------:R-:W-:Y:S01]  /*2080*/  @P1 FMUL.FTZ R82, R83, R100 ;  /* 0x0000006453521220 */ /* 0x000fe20000410000 */
[----:B------:R-:W-:-:S02]  /*2090*/  @P1 PRMT R81, R50, 0x7632, R81 ;  /* 0x0000763232511816 */ /* 0x000fc40000000051 */
[----:B------:R-:W-:Y:S02]  /*20a0*/  @P1 PRMT R84, R51, 0x7632, R84 ;  /* 0x0000763233541816 */ /* 0x000fe40000000054 */
[----:B------:R-:W-:Y:S01]  /*20b0*/  @P1 SHF.L.U32 R83, R79, 0x10, RZ ;  /* 0x000000104f531819 */ /* 0x000fe200000006ff */
[----:B------:R-:W-:Y:S01]  /*20c0*/  IMAD.MOV.U32 R79, RZ, RZ, RZ ;  /* 0x000000ffff4f7224 */ /* 0x000fe200078e00ff */
[----:B------:R-:W-:Y:S01]  /*20d0*/  @P1 SHF.L.U32 R85, R81, 0x10, RZ ;  /* 0x0000001051551819 */ /* 0x000fe200000006ff */
[----:B------:R-:W-:Y:S01]  /*20e0*/  HFMA2 R81, -RZ, RZ, 0, 0 ;  /* 0x00000000ff517431 */ /* 0x000fe200000001ff */
[----:B------:R-:W-:Y:S01]  /*20f0*/  @P1 SHF.L.U32 R86, R84, 0x10, RZ ;  /* 0x0000001054561819 */ /* 0x000fe200000006ff */
[----:B--2---:R-:W-:Y:S01]  /*2100*/  @P1 FMUL.FTZ R84, R83, UR4 ;  /* 0x0000000453541c20 */ /* 0x004fe20008410000 */
[----:B------:R-:W-:Y:S01]  /*2110*/  @P1 SHF.L.U32 R100, R102, 0x10, RZ ;  /* 0x0000001066641819 */ /* 0x000fe200000006ff */
[----:B-1----:R-:W-:Y:S01]  /*2120*/  @P1 FMUL.FTZ R85, R85, UR7 ;  /* 0x0000000755551c20 */ /* 0x002fe20008410000 */
[----:B------:R-:W-:Y:S01]  /*2130*/  @P1 SHF.L.U32 R115, R98, 0x10, RZ ;  /* 0x0000001062731819 */ /* 0x000fe200000006ff */
[----:B---3--:R-:W-:Y:S01]  /*2140*/  @P1 FMUL.FTZ R86, R86, UR5 ;  /* 0x0000000556561c20 */ /* 0x008fe20008410000 */
[----:B------:R-:W-:Y:S01]  /*2150*/  MOV R83, RZ ;  /* 0x000000ff00537202 */ /* 0x000fe20000000f00 */
[----:B------:R-:W-:Y:S01]  /*2160*/  @P1 FMUL.FTZ R79, R101, R84 ;  /* 0x00000054654f1220 */ /* 0x000fe20000410000 */
[----:B------:R-:W-:Y:S01]  /*2170*/  @P1 FMUL.FTZ R81, R100, R85 ;  /* 0x0000005564511220 */ /* 0x000fe20000410000 */
[----:B------:R-:W-:-:S07]  /*2180*/  @P1 FMUL.FTZ R83, R115, R86 ;  /* 0x0000005673531220 */ /* 0x000fce0000410000 */
.L_x_6320:
[----:B------:R-:W0:Y:S02]  /*2190*/  LDC.64 R84, c[0x0][0x3a8] ;  /* 0x0000ea00ff547b82 */ /* 0x000e240000000a00 */
[----:B0-----:R-:W-:-:S05]  /*21a0*/  IMAD.WIDE.U32 R84, R87, 0x20, R84 ;  /* 0x0000002057547825 */ /* 0x001fca00078e0054 */
[----:B------:R2:W-:Y:S04]  /*21b0*/  STG.E.128 desc[UR12][R84.64], R76 ;  /* 0x0000004c54007986 */ /* 0x0005e8000c101d0c */
[----:B------:R2:W-:Y:S02]  /*21c0*/  STG.E.128 desc[UR12][R84.64+0x10], R80 ;  /* 0x0000105054007986 */ /* 0x0005e4000c101d0c */
.L_x_6318:
[----:B------:R-:W-:Y:S05]  /*21d0*/  BSYNC.RECONVERGENT B0 ;  /* 0x0000000000007941 */ /* 0x000fea0003800200 */
.L_x_6317:
        /* <DEDUP_REMOVED lines=109> */
.L_x_6322:
[----:B------:R-:W-:Y:S05]  /*28b0*/  BSYNC.RECONVERGENT B0 ;  /* 0x0000000000007941 */ /* 0x000fea0003800200 */
.L_x_6321:
        /* <DEDUP_REMOVED lines=12> */
.L_x_6324:
[----:B------:R-:W-:Y:S05]  /*2980*/  BSYNC.RECONVERGENT B0 ;  /* 0x0000000000007941 */ /* 0x000fea0003800200 */
.L_x_6323:
[----:B------:R-:W1:Y:S01]  /*2990*/  SHFL.DOWN PT, R87, R116, 0x4, 0x1f ;  /* 0x08801f0074577f89 */ /* 0x000e6200000e0000 */
[----:B------:R-:W-:Y:S01]  /*29a0*/  I2FP.F32.S32 R117, R116 ;  /* 0x0000007400757245 */ /* 0x000fe20000201400 */
[----:B------:R-:W-:Y:S01]  /*29b0*/  UISETP.GE.AND UP0, UPT, UR6, 0x1, UPT ;  /* 0x000000010600788c */ /* 0x000fe2000bf06270 */
[----:B------:R-:W-:Y:S01]  /*29c0*/  ISETP.NE.AND P0, PT, R113, RZ, PT ;  /* 0x000000ff7100720c */ /* 0x000fe20003f05270 */
[----:B0-----:R-:W0:Y:S01]  /*29d0*/  SHFL.DOWN PT, R101, R84, 0x4, 0x1f ;  /* 0x08801f0054657f89 */ /* 0x001e2200000e0000 */
[----:B------:R-:W-:-:S03]  /*29e0*/  ISETP.NE.AND P1, PT, RZ, UR19, PT ;  /* 0x00000013ff007c0c */ /* 0x000fc6000bf25270 */
[----:B------:R-:W2:Y:S01]  /*29f0*/  SHFL.DOWN PT, R114, R85, 0x4, 0x1f ;  /* 0x08801f0055727f89 */ /* 0x000ea200000e0000 */
[----:B-1----:R-:W-:Y:S02]  /*2a00*/  I2FP.F32.S32 R118, R87 ;  /* 0x0000005700767245 */ /* 0x002fe40000201400 */
[----:B------:R-:W-:-:S03]  /*2a10*/  IADD3 R87, PT, PT, R87, R116, RZ ;  /* 0x0000007457577210 */ /* 0x000fc60007ffe0ff */
[C---:B0-----:R-:W-:Y:S01]  /*2a20*/  FMUL.FTZ R86, R101.reuse, R118 ;  /* 0x0000007665567220 */ /* 0x041fe20000410000 */
[----:B------:R-:W-:Y:S01]  /*2a30*/  FADD.FTZ R101, -R101, R84 ;  /* 0x0000005465657221 */ /* 0x000fe20000010100 */
[----:B------:R-:W0:Y:S01]  /*2a40*/  SHFL.DOWN PT, R100, R87, 0x2, 0x1f ;  /* 0x08401f0057647f89 */ /* 0x000e2200000e0000 */
[----:B--2---:R-:W-:Y:S01]  /*2a50*/  FADD.FTZ R114, R114, R85 ;  /* 0x0000005572727221 */ /* 0x004fe20000010000 */
[----:B------:R-:W-:Y:S01]  /*2a60*/  FFMA.FTZ R120, R117, R84, R86 ;  /* 0x0000005475787223 */ /* 0x000fe20000010056 */
[----:B------:R-:W-:Y:S01]  /*2a70*/  I2FP.F32.S32 R86, R87 ;  /* 0x0000005700567245 */ /* 0x000fe20000201400 */
[----:B------:R-:W-:-:S03]  /*2a80*/  FMUL.FTZ R101, R101, R101 ;  /* 0x0000006565657220 */ /* 0x000fc60000410000 */
[----:B------:R-:W1:Y:S01]  /*2a90*/  MUFU.RCP R115, R86 ;  /* 0x0000005600737308 */ /* 0x000e620000001000 */
[----:B------:R-:W-:-:S04]  /*2aa0*/  FMUL.FTZ R117, R101, R117 ;  /* 0x0000007565757220 */ /* 0x000fc80000410000 */
[----:B------:R-:W-:Y:S01]  /*2ab0*/  FMUL.FTZ R117, R117, R118 ;  /* 0x0000007675757220 */ /* 0x000fe20000410000 */
[----:B0-----:R-:W-:Y:S01]  /*2ac0*/  IADD3 R84, PT, PT, R87, R100, RZ ;  /* 0x0000006457547210 */ /* 0x001fe20007ffe0ff */
[C---:B-1----:R-:W-:Y:S02]  /*2ad0*/  FMUL.FTZ R101, R115.reuse, R120 ;  /* 0x0000007873657220 */ /* 0x042fe40000410000 */
[----:B------:R-:W-:Y:S01]  /*2ae0*/  FFMA.FTZ R115, R115, R117, R114 ;  /* 0x0000007573737223 */ /* 0x000fe20000010072 */
[----:B------:R-:W-:Y:S02]  /*2af0*/  I2FP.F32.S32 R117, R100 ;  /* 0x0000006400757245 */ /* 0x000fe40000201400 */
[----:B------:R-:W-:Y:S01]  /*2b00*/  I2FP.F32.S32 R114, R84 ;  /* 0x0000005400727245 */ /* 0x000fe20000201400 */
[----:B------:R-:W0:Y:S03]  /*2b10*/  SHFL.DOWN PT, R116, R101, 0x2, 0x1f ;  /* 0x08401f0065747f89 */ /* 0x000e2600000e0000 */
[----:B------:R-:W1:Y:S01]  /*2b20*/  MUFU.RCP R85, R114 ;  /* 0x0000007200557308 */ /* 0x000e620000001000 */
        /* <DEDUP_REMOVED lines=9> */
[----:B------:R-:W-:Y:S02]  /*2bc0*/  FMUL.FTZ R86, R86, R117 ;  /* 0x0000007556567220 */ /* 0x000fe40000410000 */
[----:B------:R-:W1:Y:S02]  /*2bd0*/  SHFL.DOWN PT, R116, R101, 0x1, 0x1f ;  /* 0x08201f0065747f89 */ /* 0x000e6400000e0000 */
[----:B------:R-:W-:-:S05]  /*2be0*/  FFMA.FTZ R86, R85, R86, R100 ;  /* 0x0000005655567223 */ /* 0x000fca0000010064 */
[----:B------:R-:W2:Y:S01]  /*2bf0*/  SHFL.DOWN PT, R85, R86, 0x1, 0x1f ;  /* 0x08201f0056557f89 */ /* 0x000ea200000e0000 */
[----:B0-----:R-:W-:Y:S01]  /*2c00*/  IMAD.IADD R100, R84, 0x1, R87 ;  /* 0x0000000154647824 */ /* 0x001fe200078e0257 */
[----:B------:R-:W-:-:S04]  /*2c10*/  I2FP.F32.S32 R115, R87 ;  /* 0x0000005700737245 */ /* 0x000fc80000201400 */
[----:B------:R-:W-:Y:S01]  /*2c20*/  I2FP.F32.S32 R100, R100 ;  /* 0x0000006400647245 */ /* 0x000fe20000201400 */
[----:B-1----:R-:W-:Y:S01]  /*2c30*/  FADD.FTZ R84, R101, -R116 ;  /* 0x8000007465547221 */ /* 0x002fe20000010000 */
[----:B------:R-:W-:-:S04]  /*2c40*/  FMUL.FTZ R117, R116, R115 ;  /* 0x0000007374757220 */ /* 0x000fc80000410000 */
[----:B------:R-:W0:Y:S01]  /*2c50*/  MUFU.RCP R100, R100 ;  /* 0x0000006400647308 */ /* 0x000e220000001000 */
[----:B------:R-:W-:Y:S01]  /*2c60*/  FMUL.FTZ R87, R84, R84 ;  /* 0x0000005454577220 */ /* 0x000fe20000410000 */
[----:B------:R-:W-:Y:S01]  /*2c70*/  FFMA.FTZ R117, R114, R101, R117 ;  /* 0x0000006572757223 */ /* 0x000fe20000010075 */
[----:B--2---:R-:W-:Y:S02]  /*2c80*/  FADD.FTZ R85, R86, R85 ;  /* 0x0000005556557221 */ /* 0x004fe40000010000 */
        /* <DEDUP_REMOVED lines=22> */
[----:B------:R-:W-:Y:S01]  /*2df0*/  BSSY.RECONVERGENT B0, `(.L_x_6326) ;  /* 0x0000038000007945 */ /* 0x000fe20003800200 */
[----:B-1----:R-:W-:Y:S02]  /*2e00*/  FSEL R115, R115, RZ, !P1 ;  /* 0x000000ff73737208 */ /* 0x002fe40004800000 */
[----:B------:R-:W-:-:S04]  /*2e10*/  UIMAD UR4, UR4, UR22, URZ ;  /* 0x00000016040472a4 */ /* 0x000fc8000f8e02ff */
[----:B------:R-:W-:-:S04]  /*2e20*/  USHF.R.S32.HI UR5, URZ, 0x1f, UR4 ;  /* 0x0000001fff057899 */ /* 0x000fc80008011404 */
[----:B------:R-:W-:-:S06]  /*2e30*/  ULEA.HI UR5, UR5, UR4, URZ, 0x3 ;  /* 0x0000000405057291 */ /* 0x000fcc000f8f18ff */
[----:B------:R-:W-:-:S04]  /*2e40*/  MOV R84, UR5 ;  /* 0x0000000500547c02 */ /* 0x000fc80008000f00 */
[----:B------:R-:W-:Y:S01]  /*2e50*/  LEA.HI.SX32 R113, R84, R113, 0x1d ;  /* 0x0000007154717211 */ /* 0x000fe200078feaff */
[----:B------:R-:W-:Y:S06]  /*2e60*/  @!P2 BRA `(.L_x_6327) ;  /* 0x0000000000c0a947 */ /* 0x000fec0003800000 */
[--C-:B------:R-:W-:Y:S01]  /*2e70*/  FADD.FTZ R85, R60, -R115.reuse ;  /* 0x800000733c557221 */ /* 0x100fe20000010000 */
[----:B------:R-:W-:Y:S01]  /*2e80*/  SHF.L.U32 R87, R12, 0x10, RZ ;  /* 0x000000100c577819 */ /* 0x000fe200000006ff */
[--C-:B------:R-:W-:Y:S01]  /*2e90*/  FADD.FTZ R119, R61, -R115.reuse ;  /* 0x800000733d777221 */ /* 0x100fe20000010000 */
[----:B------:R-:W-:Y:S01]  /*2ea0*/  SHF.L.U32 R101, R16, 0x10, RZ ;  /* 0x0000001010657819 */ /* 0x000fe200000006ff */
[----:B------:R-:W-:Y:S01]  /*2eb0*/  FMUL.FTZ R84, R114, R85 ;  /* 0x0000005572547220 */ /* 0x000fe20000410000 */
[----:B------:R-:W-:Y:S01]  /*2ec0*/  FADD.FTZ R85, R62, -R115 ;  /* 0x800000733e557221 */ /* 0x000fe20000010000 */
[----:B------:R-:W-:Y:S01]  /*2ed0*/  SHF.L.U32 R86, R13, 0x10, RZ ;  /* 0x000000100d567819 */ /* 0x000fe200000006ff */
[----:B------:R-:W-:Y:S01]  /*2ee0*/  FMUL.FTZ R119, R114, R119 ;  /* 0x0000007772777220 */ /* 0x000fe20000410000 */
[----:B------:R-:W-:Y:S01]  /*2ef0*/  SHF.L.U32 R100, R17, 0x10, RZ ;  /* 0x0000001011647819 */ /* 0x000fe200000006ff */
[----:B------:R-:W-:Y:S01]  /*2f00*/  FFMA.FTZ R84, R84, R87, R101 ;  /* 0x0000005754547223 */ /* 0x000fe20000010065 */
[----:B------:R-:W-:Y:S01]  /*2f10*/  FMUL.FTZ R85, R114, R85 ;  /* 0x0000005572557220 */ /* 0x000fe20000410000 */
[--C-:B------:R-:W-:Y:S01]  /*2f20*/  FADD.FTZ R87, R63, -R115.reuse ;  /* 0x800000733f577221 */ /* 0x100fe20000010000 */
[----:B------:R-:W-:Y:S01]  /*2f30*/  SHF.L.U32 R116, R95, 0x10, RZ ;  /* 0x000000105f747819 */ /* 0x000fe200000006ff */
[----:B------:R-:W-:Y:S01]  /*2f40*/  FADD.FTZ R101, R64, -R115 ;  /* 0x8000007340657221 */ /* 0x000fe20000010000 */
[----:B------:R-:W-:Y:S01]  /*2f50*/  FFMA.FTZ R85, R85, R86, R100 ;  /* 0x0000005655557223 */ /* 0x000fe20000010064 */
[----:B------:R-:W-:-:S02]  /*2f60*/  IMAD.U32 R86, R94, 0x10000, RZ ;  /* 0x000100005e567824 */ /* 0x000fc400078e00ff */
[----:B------:R-:W-:Y:S01]  /*2f70*/  FMUL.FTZ R87, R114, R87 ;  /* 0x0000005772577220 */ /* 0x000fe20000410000 */
[----:B------:R-:W-:Y:S02]  /*2f80*/  SHF.L.U32 R100, R93, 0x10, RZ ;  /* 0x000000105d647819 */ /* 0x000fe400000006ff */
[----:B------:R-:W-:Y:S01]  /*2f90*/  SHF.L.U32 R118, R92, 0x10, RZ ;  /* 0x000000105c767819 */ /* 0x000fe200000006ff */
[----:B------:R-:W-:Y:S01]  /*2fa0*/  FFMA.FTZ R116, R87, R116, R86 ;  /* 0x0000007457747223 */ /* 0x000fe20000010056 */
[----:B------:R-:W-:Y:S01]  /*2fb0*/  FMUL.FTZ R86, R114, R101 ;  /* 0x0000006572567220 */ /* 0x000fe20000410000 */
[----:B------:R-:W-:Y:S02]  /*2fc0*/  SHF.L.U32 R87, R14, 0x10, RZ ;  /* 0x000000100e577819 */ /* 0x000fe400000006ff */
[----:B------:R-:W-:Y:S02]  /*2fd0*/  SHF.L.U32 R101, R18, 0x10, RZ ;  /* 0x0000001012657819 */ /* 0x000fe400000006ff */
[----:B------:R-:W-:-:S02]  /*2fe0*/  SHF.L.U32 R120, R96, 0x10, RZ ;  /* 0x0000001060787819 */ /* 0x000fc400000006ff */
[----:B------:R-:W-:Y:S01]  /*2ff0*/  F2FP.BF16.F32.PACK_AB R85, R116, R85 ;  /* 0x000000557455723e */ /* 0x000fe200000010ff */
        /* <DEDUP_REMOVED lines=23> */
.L_x_6327:
[----:B------:R-:W-:Y:S05]  /*3170*/  BSYNC.RECONVERGENT B0 ;  /* 0x0000000000007941 */ /* 0x000fea0003800200 */
.L_x_6326:
[----:B------:R-:W-:Y:S04]  /*3180*/  BSSY.RECONVERGENT B0, `(.L_x_6328) ;  /* 0x0000032000007945 */ /* 0x000fe80003800200 */
[----:B------:R-:W-:Y:S05]  /*3190*/  @!P3 BRA `(.L_x_6329) ;  /* 0x0000000000c0b947 */ /* 0x000fea0003800000 */
[--C-:B0-----:R-:W-:Y:S01]  /*31a0*/  FADD.FTZ R85, R68, -R115.reuse ;  /* 0x8000007344557221 */ /* 0x101fe20000010000 */
[----:B------:R-:W-:Y:S01]  /*31b0*/  SHF.L.U32 R87, R24, 0x10, RZ ;  /* 0x0000001018577819 */ /* 0x000fe200000006ff */
[--C-:B------:R-:W-:Y:S01]  /*31c0*/  FADD.FTZ R119, R69, -R115.reuse ;  /* 0x8000007345777221 */ /* 0x100fe20000010000 */
[----:B------:R-:W-:Y:S01]  /*31d0*/  SHF.L.U32 R101, R28, 0x10, RZ ;  /* 0x000000101c657819 */ /* 0x000fe200000006ff */
[----:B------:R-:W-:Y:S01]  /*31e0*/  FMUL.FTZ R84, R114, R85 ;  /* 0x0000005572547220 */ /* 0x000fe20000410000 */
[----:B------:R-:W-:Y:S01]  /*31f0*/  FADD.FTZ R85, R70, -R115 ;  /* 0x8000007346557221 */ /* 0x000fe20000010000 */
[----:B------:R-:W-:Y:S01]  /*3200*/  SHF.L.U32 R86, R25, 0x10, RZ ;  /* 0x0000001019567819 */ /* 0x000fe200000006ff */
[C---:B------:R-:W-:Y:S01]  /*3210*/  FMUL.FTZ R119, R114.reuse, R119 ;  /* 0x0000007772777220 */ /* 0x040fe20000410000 */
        /* <DEDUP_REMOVED lines=8> */
[----:B------:R-:W-:Y:S01]  /*32a0*/  FADD.FTZ R101, R72, -R115 ;  /* 0x8000007348657221 */ /* 0x000fe20000010000 */
[----:B------:R-:W-:Y:S01]  /*32b0*/  SHF.L.U32 R100, R9, 0x10, RZ ;  /* 0x0000001009647819 */ /* 0x000fe200000006ff */
[----:B------:R-:W-:-:S02]  /*32c0*/  IMAD.U32 R120, R88, 0x10000, RZ ;  /* 0x0001000058787824 */ /* 0x000fc400078e00ff */
[----:B------:R-:W-:Y:S01]  /*32d0*/  FFMA.FTZ R116, R87, R116, R86 ;  /* 0x0000007457747223 */ /* 0x000fe20000010056 */
[----:B------:R-:W-:Y:S01]  /*32e0*/  FMUL.FTZ R86, R114, R101 ;  /* 0x0000006572567220 */ /* 0x000fe20000410000 */
[----:B------:R-:W-:Y:S01]  /*32f0*/  SHF.L.U32 R101, R30, 0x10, RZ ;  /* 0x000000101e657819 */ /* 0x000fe200000006ff */
[----:B------:R-:W-:Y:S01]  /*3300*/  IMAD.U32 R87, R26, 0x10000, RZ ;  /* 0x000100001a577824 */ /* 0x000fe200078e00ff */
[----:B------:R-:W-:Y:S02]  /*3310*/  SHF.L.U32 R118, R8, 0x10, RZ ;  /* 0x0000001008767819 */ /* 0x000fe400000006ff */
        /* <DEDUP_REMOVED lines=16> */
[----:B------:R-:W-:Y:S01]  /*3420*/  SHF.L.U32 R118, R89, 0x10, RZ ;  /* 0x0000001059767819 */ /* 0x000fe200000006ff */
[----:B------:R-:W0:Y:S03]  /*3430*/  LDC.64 R100, c[0x0][0x428] ;  /* 0x00010a00ff647b82 */ /* 0x000e260000000a00 */
[----:B------:R-:W-:Y:S01]  /*3440*/  F2FP.BF16.F32.PACK_AB R87, R122, R87 ;  /* 0x000000577a57723e */ /* 0x000fe200000010ff */
[----:B------:R-:W-:-:S05]  /*3450*/  FFMA.FTZ R119, R119, R118, R120 ;  /* 0x0000007677777223 */ /* 0x000fca0000010078 */
[----:B------:R-:W-:Y:S01]  /*3460*/  F2FP.BF16.F32.PACK_AB R84, R119, R84 ;  /* 0x000000547754723e */ /* 0x000fe200000010ff */
[C---:B0-----:R-:W-:Y:S01]  /*3470*/  IMAD.WIDE.U32 R100, R113.reuse, 0x10, R100 ;  /* 0x0000001071647825 */ /* 0x041fe200078e0064 */
[----:B------:R-:W-:-:S04]  /*3480*/  IADD3 R113, PT, PT, R113, 0x100, RZ ;  /* 0x0000010071717810 */ /* 0x000fc80007ffe0ff */
[----:B------:R1:W-:Y:S03]  /*3490*/  STG.E.128 desc[UR12][R100.64], R84 ;  /* 0x0000005464007986 */ /* 0x0003e6000c101d0c */
.L_x_6329:
[----:B------:R-:W-:Y:S05]  /*34a0*/  BSYNC.RECONVERGENT B0 ;  /* 0x0000000000007941 */ /* 0x000fea0003800200 */
.L_x_6328:
[----:B------:R-:W-:Y:S04]  /*34b0*/  BSSY.RECONVERGENT B0, `(.L_x_6325) ;  /* 0x0000036000007945 */ /* 0x000fe80003800200 */
[----:B------:R-:W-:Y:S05]  /*34c0*/  @!P4 BRA `(.L_x_6330) ;  /* 0x0000000000d0c947 */ /* 0x000fea0003800000 */
[----:B01----:R-:W-:Y:S01]  /*34d0*/  PRMT R86, R41, 0x7632, R86 ;  /* 0x0000763229567816 */ /* 0x003fe20000000056 */
[--C-:B------:R-:W-:Y:S01]  /*34e0*/  FADD.FTZ R85, R79, -R115.reuse ;  /* 0x800000734f557221 */ /* 0x100fe20000010000 */
[----:B------:R-:W-:Y:S01]  /*34f0*/  SHF.L.U32 R84, R3, 0x10, RZ ;  /* 0x0000001003547819 */ /* 0x000fe200000006ff */
[----:B------:R-:W-:Y:S01]  /*3500*/  FADD.FTZ R87, R81, -R115 ;  /* 0x8000007351577221 */ /* 0x000fe20000010000 */
[----:B------:R-:W-:Y:S01]  /*3510*/  SHF.L.U32 R86, R86, 0x10, RZ ;  /* 0x0000001056567819 */ /* 0x000fe200000006ff */
[----:B------:R-:W-:Y:S01]  /*3520*/  FMUL.FTZ R85, R114, R85 ;  /* 0x0000005572557220 */ /* 0x000fe20000410000 */
[----:B------:R-:W-:Y:S02]  /*3530*/  PRMT R101, R38, 0x7632, R101 ;  /* 0x0000763226657816 */ /* 0x000fe40000000065 */
[----:B------:R-:W-:Y:S01]  /*3540*/  PRMT R117, R42, 0x7632, R117 ;  /* 0x000076322a757816 */ /* 0x000fe20000000075 */
[----:B------:R-:W-:Y:S01]  /*3550*/  FFMA.FTZ R85, R85, R84, R86 ;  /* 0x0000005455557223 */ /* 0x000fe20000010056 */
[----:B------:R-:W-:Y:S01]  /*3560*/  SHF.L.U32 R101, R101, 0x10, RZ ;  /* 0x0000001065657819 */ /* 0x000fe200000006ff */
[----:B------:R-:W-:Y:S01]  /*3570*/  FMUL.FTZ R86, R114, R87 ;  /* 0x0000005772567220 */ /* 0x000fe20000410000 */
[----:B------:R-:W-:Y:S01]  /*3580*/  SHF.L.U32 R117, R117, 0x10, RZ ;  /* 0x0000001075757819 */ /* 0x000fe200000006ff */
[----:B------:R-:W-:Y:S01]  /*3590*/  FADD.FTZ R87, R83, -R115 ;  /* 0x8000007353577221 */ /* 0x000fe20000010000 */
[----:B------:R-:W-:-:S02]  /*35a0*/  PRMT R84, R39, 0x7632, R84 ;  /* 0x0000763227547816 */ /* 0x000fc40000000054 */
[----:B------:R-:W-:Y:S01]  /*35b0*/  PRMT R100, R43, 0x7632, R100 ;  /* 0x000076322b647816 */ /* 0x000fe20000000064 */
[----:B------:R-:W-:Y:S01]  /*35c0*/  FFMA.FTZ R86, R86, R101, R117 ;  /* 0x0000006556567223 */ /* 0x000fe20000010075 */
[----:B------:R-:W-:Y:S01]  /*35d0*/  SHF.L.U32 R84, R84, 0x10, RZ ;  /* 0x0000001054547819 */ /* 0x000fe200000006ff */
[----:B------:R-:W-:Y:S01]  /*35e0*/  FMUL.FTZ R87, R114, R87 ;  /* 0x0000005772577220 */ /* 0x000fe20000410000 */
[----:B------:R-:W-:Y:S01]  /*35f0*/  SHF.L.U32 R100, R100, 0x10, RZ ;  /* 0x0000001064647819 */ /* 0x000fe200000006ff */
[----:B------:R-:W-:Y:S01]  /*3600*/  FADD.FTZ R101, R76, -R115 ;  /* 0x800000734c657221 */ /* 0x000fe20000010000 */
[----:B------:R-:W-:Y:S01]  /*3610*/  IMAD.U32 R117, R40, 0x10000, RZ ;  /* 0x0001000028757824 */ /* 0x000fe200078e00ff */
[----:B------:R-:W-:Y:S02]  /*3620*/  SHF.L.U32 R116, R37, 0x10, RZ ;  /* 0x0000001025747819 */ /* 0x000fe400000006ff */
[----:B------:R-:W-:Y:S01]  /*3630*/  FFMA.FTZ R87, R87, R84, R100 ;  /* 0x0000005457577223 */ /* 0x000fe20000010064 */
[----:B------:R-:W-:Y:S01]  /*3640*/  FMUL.FTZ R84, R114, R101 ;  /* 0x0000006572547220 */ /* 0x000fe20000410000 */
[----:B------:R-:W-:-:S02]  /*3650*/  SHF.L.U32 R101, R36, 0x10, RZ ;  /* 0x0000001024657819 */ /* 0x000fc400000006ff */
[----:B------:R-:W-:Y:S02]  /*3660*/  SHF.L.U32 R100, R41, 0x10, RZ ;  /* 0x0000001029647819 */ /* 0x000fe400000006ff */
[----:B------:R-:W-:Y:S01]  /*3670*/  SHF.L.U32 R118, R42, 0x10, RZ ;  /* 0x000000102a767819 */ /* 0x000fe200000006ff */
[----:B------:R-:W-:Y:S01]  /*3680*/  FFMA.FTZ R84, R84, R101, R117 ;  /* 0x0000006554547223 */ /* 0x000fe20000010075 */
[----:B------:R-:W-:Y:S01]  /*3690*/  FADD.FTZ R101, R78, -R115 ;  /* 0x800000734e657221 */ /* 0x000fe20000010000 */
[----:B------:R-:W-:Y:S02]  /*36a0*/  SHF.L.U32 R119, R39, 0x10, RZ ;  /* 0x0000001027777819 */ /* 0x000fe400000006ff */
[----:B------:R-:W-:Y:S01]  /*36b0*/  SHF.L.U32 R121, R43, 0x10, RZ ;  /* 0x000000102b797819 */ /* 0x000fe200000006ff */
[----:B------:R-:W-:-:S04]  /*36c0*/  FMUL.FTZ R101, R114, R101 ;  /* 0x0000006572657220 */ /* 0x000fc80000410000 */
[----:B------:R-:W-:Y:S01]  /*36d0*/  FFMA.FTZ R116, R101, R116, R100 ;  /* 0x0000007465747223 */ /* 0x000fe20000010064 */
[----:B------:R-:W-:Y:S01]  /*36e0*/  FADD.FTZ R101, R80, -R115 ;  /* 0x8000007350657221 */ /* 0x000fe20000010000 */
[----:B------:R-:W-:-:S03]  /*36f0*/  SHF.L.U32 R100, R38, 0x10, RZ ;  /* 0x0000001026647819 */ /* 0x000fc600000006ff */
[----:B------:R-:W-:Y:S01]  /*3700*/  FMUL.FTZ R101, R114, R101 ;  /* 0x0000006572657220 */ /* 0x000fe20000410000 */
[----:B------:R-:W-:-:S03]  /*3710*/  F2FP.BF16.F32.PACK_AB R85, R85, R116 ;  /* 0x000000745555723e */ /* 0x000fc600000010ff */
        /* <DEDUP_REMOVED lines=11> */
[----:B------:R-:W-:-:S05]  /*37d0*/  FFMA.FTZ R115, R115, R114, R118 ;  /* 0x0000007273737223 */ /* 0x000fca0000010076 */
[----:B------:R-:W-:Y:S01]  /*37e0*/  F2FP.BF16.F32.PACK_AB R84, R115, R84 ;  /* 0x000000547354723e */ /* 0x000fe200000010ff */
[----:B0-----:R-:W-:-:S05]  /*37f0*/  IMAD.WIDE.U32 R100, R113, 0x10, R100 ;  /* 0x0000001071647825 */ /* 0x001fca00078e0064 */
[----:B------:R2:W-:Y:S02]  /*3800*/  STG.E.128 desc[UR12][R100.64], R84 ;  /* 0x0000005464007986 */ /* 0x0005e4000c101d0c */
.L_x_6330:
[----:B------:R-:W-:Y:S05]  /*3810*/  BSYNC.RECONVERGENT B0 ;  /* 0x0000000000007941 */ /* 0x000fea0003800200 */
.L_x_6325:
[----:B------:R-:W-:Y:S02]  /*3820*/  UIADD3 UR18, UPT, UPT, UR18, UR16, URZ ;  /* 0x0000001012127290 */ /* 0x000fe4000fffe0ff */
[----:B------:R-:W-:Y:S02]  /*3830*/  UPLOP3.LUT UP1, UPT, UPT, UPT, UP1, 0x40, 0x4 ;  /* 0x000000000004789c */ /* 0x000fe40003f2e810 */
[----:B------:R-:W-:-:S09]  /*3840*/  UISETP.GE.AND UP0, UPT, UR18, UR17, UPT ;  /* 0x000000111200728c */ /* 0x000fd2000bf06270 */
[----:B------:R-:W-:Y:S05]  /*3850*/  BRA.U !UP0, `(.L_x_6331) ;  /* 0xffffffd108107547 */ /* 0x000fea000b83ffff */
[----:B------:R-:W-:Y:S05]  /*3860*/  EXIT ;  /* 0x000000000000794d */ /* 0x000fea0003800000 */
.L_x_6332:
        /* <DEDUP_REMOVED lines=9> */
.L_x_20957:


//--------------------- .text._ZN10layer_norm13ln_fwd_kernelINS_13Kernel_traitsI13__nv_bfloat16S2_fS2_fjLj6144ELj1ELj1ELj8ELj16ENS_18Kernel_traits_baseILj6144ES2_S2_fS2_fjLj256EEEEELb0ELb1ELb1ELb1EEEvNS_9FwdParamsE --------------------------
	.section	.text._ZN10layer_norm13ln_fwd_kernelINS_13Kernel_traitsI13__nv_bfloat16S2_fS2_fjLj6144ELj1ELj1ELj8ELj16ENS_18Kernel_traits_baseILj6144ES2_S2_fS2_fjLj256EEEEELb0ELb1ELb1ELb1EEEvNS_9FwdParamsE,"ax",@progbits
	.align	128
        .global         _ZN10layer_norm13ln_fwd_kernelINS_13Kernel_traitsI13__nv_bfloat16S2_fS2_fjLj6144ELj1ELj1ELj8ELj16ENS_18Kernel_traits_baseILj6144ES2_S2_fS2_fjLj256EEEEELb0ELb1ELb1ELb1EEEvNS_9FwdParamsE
        .type           _ZN10layer_norm13ln_fwd_kernelINS_13Kernel_traitsI13__nv_bfloat16S2_fS2_fjLj6144ELj1ELj1ELj8ELj16ENS_18Kernel_traits_baseILj6144ES2_S2_fS2_fjLj256EEEEELb0ELb1ELb1ELb1EEEvNS_9FwdParamsE,@function
        .size           _ZN10layer_norm13ln_fwd_kernelINS_13Kernel_traitsI13__nv_bfloat16S2_fS2_fjLj6144ELj1ELj1ELj8ELj16ENS_18Kernel_traits_baseILj6144ES2_S2_fS2_fjLj256EEEEELb0ELb1ELb1ELb1EEEvNS_9FwdParamsE,(.L_x_20958 - _ZN10layer_norm13ln_fwd_kernelINS_13Kernel_traitsI13__nv_bfloat16S2_fS2_fjLj6144ELj1ELj1ELj8ELj16ENS_18Kernel_traits_baseILj6144ES2_S2_fS2_fjLj256EEEEELb0ELb1ELb1ELb1EEEvNS_9FwdParamsE)
        .other          _ZN10layer_norm13ln_fwd_kernelINS_13Kernel_traitsI13__nv_bfloat16S2_fS2_fjLj6144ELj1ELj1ELj8ELj16ENS_18Kernel_traits_baseILj6144ES2_S2_fS2_fjLj256EEEEELb0ELb1ELb1ELb1EEEvNS_9FwdParamsE,@"STO_CUDA_ENTRY STV_DEFAULT"
_ZN10layer_norm13ln_fwd_kernelINS_13Kernel_traitsI13__nv_bfloat16S2_fS2_fjLj6144ELj1ELj1ELj8ELj16ENS_18Kernel_traits_baseILj6144ES2_S2_fS2_fjLj256EEEEELb0ELb1ELb1ELb1EEEvNS_9FwdParamsE:
.text._ZN10layer_norm13ln_fwd_kernelINS_13Kernel_traitsI13__nv_bfloat16S2_fS2_fjLj6144ELj1ELj1ELj8ELj16ENS_18Kernel_traits_baseILj6144ES2_S2_fS2_fjLj256EEEEELb0ELb1ELb1ELb1EEEvNS_9FwdParamsE:
        /* <DEDUP_REMOVED lines=12> */
[----:B------:R0:W4:Y:S01]  /*00c0*/  LDG.E.128 R36, desc[UR12][R4.64+0x2000] ;  /* 0x0020000c04247981 */ /* 0x000122000c1e1d00 */
[----:B--2---:R-:W-:Y:S01]  /*00d0*/  ISETP.NE.U32.AND P0, PT, RZ, UR4, PT ;  /* 0x00000004ff007c0c */ /* 0x004fe2000bf05070 */
[----:B------:R-:W1:Y:S01]  /*00e0*/  S2UR UR7, SR_CTAID.X ;  /* 0x00000000000779c3 */ /* 0x000e620000002500 */
[----:B------:R-:W1:Y:S01]  /*00f0*/  LDCU UR4, c[0x0][0x384] ;  /* 0x00007080ff0477ac */ /* 0x000e620008000800 */
[----:B------:R4:W5:Y:S01]  /*0100*/  LDG.E.128 R32, desc[UR12][R6.64+0x2000] ;  /* 0x0020000c06207981 */ /* 0x000962000c1e1d00 */
[----:B------:R-:W-:-:S13]  /*0110*/  ISETP.NE.AND.EX P0, PT, RZ, UR5, PT, P0 ;  /* 0x00000005ff007c0c */ /* 0x000fda000bf05300 */
[----:B------:R-:W2:Y:S01]  /*0120*/  @P0 LDC.64 R8, c[0x0][0x438] ;  /* 0x00010e00ff080b82 */ /* 0x000ea20000000a00 */
[----:B-1----:R-:W-:-:S06]  /*0130*/  UISETP.GE.AND UP0, UPT, UR7, UR4, UPT ;  /* 0x000000040700728c */ /* 0x002fcc000bf06270 */
[----:B------:R-:W-:Y:S01]  /*0140*/  PLOP3.LUT P1, PT, PT, PT, UP0, 0x80, 0x8 ;  /* 0x000000000008781c */ /* 0x000fe20003f2f008 */
[----:B--2---:R-:W-:-:S05]  /*0150*/  @P0 IMAD.WIDE.U32 R8, R0, 0x10, R8 ;  /* 0x0000001000080825 */ /* 0x004fca00078e0008 */
[----:B------:R-:W5:Y:S04]  /*0160*/  @P0 LDG.E.128 R28, desc[UR12][R8.64] ;  /* 0x0000000c081c0981 */ /* 0x000f68000c1e1d00 */
[----:B------:R-:W5:Y:S04]  /*0170*/  @P0 LDG.E.128 R24, desc[UR12][R8.64+0x1000] ;  /* 0x0010000c08180981 */ /* 0x000f68000c1e1d00 */
[----:B------:R1:W5:Y:S01]  /*0180*/  @P0 LDG.E.128 R20, desc[UR12][R8.64+0x2000] ;  /* 0x0020000c08140981 */ /* 0x000362000c1e1d00 */
[----:B---3--:R-:W-:Y:S02]  /*0190*/  @P0 MOV R2, R12 ;  /* 0x0000000c00020202 */ /* 0x008fe40000000f00 */
[----:B------:R-:W-:-:S02]  /*01a0*/  @P0 MOV R3, R13 ;  /* 0x0000000d00030202 */ /* 0x000fc40000000f00 */
[----:B0-----:R-:W-:Y:S01]  /*01b0*/  @P0 MOV R4, R14 ;  /* 0x0000000e00040202 */ /* 0x001fe20000000f00 */
[----:B----4-:R-:W-:Y:S01]  /*01c0*/  @P0 IMAD.MOV.U32 R6, RZ, RZ, R16 ;  /* 0x000000ffff060224 */ /* 0x010fe200078e0010 */
[----:B------:R-:W-:Y:S01]  /*01d0*/  @P0 MOV R5, R15 ;  /* 0x0000000f00050202 */ /* 0x000fe20000000f00 */
[----:B-1----:R-:W-:Y:S01]  /*01e0*/  @P0 IMAD.MOV.U32 R9, RZ, RZ, R19 ;  /* 0x000000ffff090224 */ /* 0x002fe200078e0013 */
[----:B------:R-:W-:Y:S02]  /*01f0*/  @P0 MOV R7, R17 ;  /* 0x0000001100070202 */ /* 0x000fe40000000f00 */
[----:B------:R-:W-:Y:S02]  /*0200*/  @P0 MOV R8, R18 ;  /* 0x0000001200080202 */ /* 0x000fe40000000f00 */
        /* <DEDUP_REMOVED lines=9> */
[----:B------:R-:W-:Y:S02]  /*02a0*/  @P0 MOV R10, R44 ;  /* 0x0000002c000a0202 */ /* 0x000fe40000000f00 */
        /* <DEDUP_REMOVED lines=19> */
[----:B-----5:R-:W-:Y:S02]  /*03e0*/  @P0 MOV R70, R32 ;  /* 0x0000002000460202 */ /* 0x020fe40000000f00 */
[----:B------:R-:W-:Y:S02]  /*03f0*/  @!P0 CS2R R30, SRZ ;  /* 0x00000000001e8805 */ /* 0x000fe4000001ff00 */
[----:B------:R-:W-:Y:S02]  /*0400*/  @!P0 CS2R R28, SRZ ;  /* 0x00000000001c8805 */ /* 0x000fe4000001ff00 */
[----:B------:R-:W-:Y:S02]  /*0410*/  @!P0 CS2R R26, SRZ ;  /* 0x00000000001a8805 */ /* 0x000fe4000001ff00 */
[----:B------:R-:W-:Y:S02]  /*0420*/  @!P0 CS2R R24, SRZ ;  /* 0x0000000000188805 */ /* 0x000fe4000001ff00 */
[----:B------:R-:W-:-:S02]  /*0430*/  @!P0 CS2R R22, SRZ ;  /* 0x0000000000168805 */ /* 0x000fc4000001ff00 */
[----:B------:R-:W-:Y:S02]  /*0440*/  @!P0 CS2R R20, SRZ ;  /* 0x0000000000148805 */ /* 0x000fe4000001ff00 */
[----:B------:R-:W-:Y:S01]  /*0450*/  @P0 MOV R68, R38 ;  /* 0x0000002600440202 */ /* 0x000fe20000000f00 */
[----:B------:R-:W-:Y:S01]  /*0460*/  @!P0 IMAD.MOV.U32 R70, RZ, RZ, R32 ;  /* 0x000000ffff468224 */ /* 0x000fe200078e0020 */
[----:B------:R-:W-:Y:S01]  /*0470*/  @P0 MOV R69, R39 ;  /* 0x0000002700450202 */ /* 0x000fe20000000f00 */
[----:B------:R-:W-:Y:S01]  /*0480*/  UPLOP3.LUT UP0, UPT, UPT, UPT, UPT, 0x40, 0x4 ;  /* 0x000000000004789c */ /* 0x000fe20003f0e870 */
[----:B------:R-:W-:Y:S01]  /*0490*/  @P0 MOV R71, R33 ;  /* 0x0000002100470202 */ /* 0x000fe20000000f00 */
[----:B------:R-:W0:Y:S01]  /*04a0*/  LDCU UR26, c[0x0][0x40c] ;  /* 0x00008180ff1a77ac */ /* 0x000e220008000800 */
[----:B------:R-:W-:Y:S02]  /*04b0*/  @P0 MOV R72, R34 ;  /* 0x0000002200480202 */ /* 0x000fe40000000f00 */
[----:B------:R-:W-:Y:S01]  /*04c0*/  @P0 MOV R73, R35 ;  /* 0x0000002300490202 */ /* 0x000fe20000000f00 */
[----:B------:R-:W1:Y:S01]  /*04d0*/  LDCU UR20, c[0x0][0x388] ;  /* 0x00007100ff1477ac */ /* 0x000e620008000800 */
[----:B------:R-:W-:-:S02]  /*04e0*/  @!P0 MOV R68, R38 ;  /* 0x0000002600448202 */ /* 0x000fc40000000f00 */
[----:B------:R-:W-:Y:S01]  /*04f0*/  @!P0 MOV R69, R39 ;  /* 0x0000002700458202 */ /* 0x000fe20000000f00 */
[----:B------:R-:W2:Y:S01]  /*0500*/  LDCU.U8 UR21, c[0x0][0x410] ;  /* 0x00008200ff1577ac */ /* 0x000ea20008000000 */
[----:B------:R-:W-:Y:S02]  /*0510*/  @!P0 MOV R71, R33 ;  /* 0x0000002100478202 */ /* 0x000fe40000000f00 */
[----:B------:R-:W-:Y:S01]  /*0520*/  @!P0 MOV R72, R34 ;  /* 0x0000002200488202 */ /* 0x000fe20000000f00 */
[----:B------:R-:W3:Y:S01]  /*0530*/  LDCU UR24, c[0x0][0x400] ;  /* 0x00008000ff1877ac */ /* 0x000ee20008000800 */
[----:B------:R-:W-:Y:S02]  /*0540*/  @!P0 MOV R73, R35 ;  /* 0x0000002300498202 */ /* 0x000fe40000000f00 */
[----:B------:R-:W-:Y:S01]  /*0550*/  PRMT R74, R5, 0x7632, R74 ;  /* 0x00007632054a7816 */ /* 0x000fe2000000004a */
[----:B------:R-:W4:Y:S01]  /*0560*/  LDCU.128 UR8, c[0x0][0x3f0] ;  /* 0x00007e00ff0877ac */ /* 0x000f220008000c00 */
[----:B------:R-:W-:-:S02]  /*0570*/  PRMT R75, R4, 0x7632, R75 ;  /* 0x00007632044b7816 */ /* 0x000fc4000000004b */
[----:B------:R-:W-:Y:S01]  /*0580*/  PRMT R76, R3, 0x7632, R76 ;  /* 0x00007632034c7816 */ /* 0x000fe2000000004c */
[----:B------:R-:W0:Y:S01]  /*0590*/  LDCU.64 UR14, c[0x0][0x3a0] ;  /* 0x00007400ff0e77ac */ /* 0x000e220008000a00 */
        /* <DEDUP_REMOVED lines=34> */
.L_x_6344:
[----:B------:R-:W-:-:S06]  /*07c0*/  UIMAD.WIDE UR4, UR7, 0x4, UR8 ;  /* 0x00000004070478a5 */ /* 0x000fcc000f8e0208 */
[----:B0-----:R-:W-:Y:S01]  /*07d0*/  IMAD.U32 R44, RZ, RZ, UR4 ;  /* 0x00000004ff2c7e24 */ /* 0x001fe2000f8e00ff */
[----:B------:R-:W-:-:S05]  /*07e0*/  MOV R45, UR5 ;  /* 0x00000005002d7c02 */ /* 0x000fca0008000f00 */
[----:B--2---:R0:W2:Y:S01]  /*07f0*/  LDG.E R44, desc[UR12][R44.64] ;  /* 0x0000000c2c2c7981 */ /* 0x0040a2000c1e1900 */
[----:B------:R-:W-:Y:S01]  /*0800*/  UIMAD.WIDE UR18, UR7, 0x4, UR10 ;  /* 0x00000004071278a5 */ /* 0x000fe2000f8e020a */
[----:B------:R-:W-:-:S05]  /*0810*/  HFMA2 R62, -RZ, RZ, 0, 0 ;  /* 0x00000000ff3e7431 */ /* 0x000fca00000001ff */
[----:B0-----:R-:W-:Y:S02]  /*0820*/  MOV R45, UR19 ;  /* 0x00000013002d7c02 */ /* 0x001fe40008000f00 */
        /* <DEDUP_REMOVED lines=11> */
[----:B------:R-:W-:Y:S02]  /*08e0*/  @P1 LEA.HI.SX32 R62, R47, R0, 0x1d ;  /* 0x000000002f3e1211 */ /* 0x000fe400078feaff */
[----:B------:R-:W-:-:S05]  /*08f0*/  MOV R47, 0x10 ;  /* 0x00000010002f7802 */ /* 0x000fca0000000f00 */
[----:B0-----:R-:W-:-:S05]  /*0900*/  @P1 IMAD.WIDE.U32 R46, R62, R47, UR22 ;  /* 0x000000163e2e1e25 */ /* 0x001fca000f8e002f */
[----:B------:R-:W3:Y:S01]  /*0910*/  @P1 LDG.E.128 R32, desc[UR12][R46.64] ;  /* 0x0000000c2e201981 */ /* 0x000ee2000c1e1d00 */
[----:B------:R-:W-:Y:S01]  /*0920*/  UIMAD UR4, UR7, UR20, URZ ;  /* 0x00000014070472a4 */ /* 0x000fe2000f8e02ff */
[----:B------:R-:W-:-:S03]  /*0930*/  ISETP.NE.U32.AND P0, PT, RZ, UR14, PT ;  /* 0x0000000eff007c0c */ /* 0x000fc6000bf05070 */
[----:B------:R-:W-:Y:S01]  /*0940*/  USHF.R.S32.HI UR5, URZ, 0x1f, UR4 ;  /* 0x0000001fff057899 */ /* 0x000fe20008011404 */
[----:B------:R-:W-:-:S03]  /*0950*/  ISETP.NE.AND.EX P0, PT, RZ, UR15, PT, P0 ;  /* 0x0000000fff007c0c */ /* 0x000fc6000bf05300 */
[----:B------:R-:W-:-:S06]  /*0960*/  ULEA.HI UR5, UR5, UR4, URZ, 0x3 ;  /* 0x0000000405057291 */ /* 0x000fcc000f8f18ff */
[----:B------:R-:W-:-:S05]  /*0970*/  IMAD.U32 R63, RZ, RZ, UR5 ;  /* 0x00000005ff3f7e24 */ /* 0x000fca000f8e00ff */
[----:B------:R-:W-:Y:S02]  /*0980*/  LEA.HI.SX32 R63, R63, R0, 0x1d ;  /* 0x000000003f3f7211 */ /* 0x000fe400078feaff */
[----:B--2---:R-:W-:Y:S02]  /*0990*/  R2UR UR6, R44 ;  /* 0x000000002c0672ca */ /* 0x004fe400000e0000 */
[----:B---3--:R-:W-:Y:S02]  /*09a0*/  PRMT R52, R35, 0x7632, R52 ;  /* 0x0000763223347816 */ /* 0x008fe40000000034 */
[----:B------:R-:W-:Y:S02]  /*09b0*/  PRMT R48, R34, 0x7632, R48 ;  /* 0x0000763222307816 */ /* 0x000fe40000000030 */
[----:B------:R-:W-:Y:S02]  /*09c0*/  PRMT R46, R33, 0x7632, R46 ;  /* 0x00007632212e7816 */ /* 0x000fe4000000002e */
[----:B------:R-:W-:Y:S01]  /*09d0*/  PRMT R47, R32, 0x7632, R47 ;  /* 0x00007632202f7816 */ /* 0x000fe2000000002f */
[----:B------:R-:W-:Y:S06]  /*09e0*/  @!P0 BRA `(.L_x_6333) ;  /* 0x0000000000d88947 */ /* 0x000fec0003800000 */
[----:B------:R-:W0:Y:S02]  /*09f0*/  LDC.64 R44, c[0x0][0x3a0] ;  /* 0x0000e800ff2c7b82 */ /* 0x000e240000000a00 */
[----:B0-----:R-:W-:-:S05]  /*0a00*/  IMAD.WIDE.U32 R44, R63, 0x20, R44 ;  /* 0x000000203f2c7825 */ /* 0x001fca00078e002c */
[----:B------:R-:W2:Y:S04]  /*0a10*/  LDG.E.128 R36, desc[UR12][R44.64] ;  /* 0x0000000c2c247981 */ /* 0x000ea8000c1e1d00 */
[----:B------:R0:W3:Y:S01]  /*0a20*/  LDG.E.128 R40, desc[UR12][R44.64+0x10] ;  /* 0x0000100c2c287981 */ /* 0x0000e2000c1e1d00 */
[----:B------:R-:W-:-:S13]  /*0a30*/  ISETP.LT.AND P2, PT, RZ, UR25, PT ;  /* 0x00000019ff007c0c */ /* 0x000fda000bf41270 */
[----:B------:R-:W1:Y:S01]  /*0a40*/  @P2 LDC R50, c[0x0][0x40c] ;  /* 0x00010300ff322b82 */ /* 0x000e620000000800 */
[----:B------:R-:W-:Y:S02]  /*0a50*/  @P2 SHF.L.U32 R49, R32, 0x10, RZ ;  /* 0x0000001020312819 */ /* 0x000fe400000006ff */
[----:B------:R-:W-:Y:S02]  /*0a60*/  @P2 SHF.L.U32 R47, R47, 0x10, RZ ;  /* 0x000000102f2f2819 */ /* 0x000fe400000006ff */
[----:B------:R-:W-:Y:S02]  /*0a70*/  @P2 SHF.L.U32 R46, R46, 0x10, RZ ;  /* 0x000000102e2e2819 */ /* 0x000fe400000006ff */
[----:B------:R-:W-:Y:S01]  /*0a80*/  @P2 SHF.L.U32 R55, R35, 0x10, RZ ;  /* 0x0000001023372819 */ /* 0x000fe200000006ff */
[----:B------:R-:W4:Y:S01]  /*0a90*/  @P2 LDC R54, c[0x0][0x40c] ;  /* 0x00010300ff362b82 */ /* 0x000f220000000800 */
[----:B0-----:R-:W-:Y:S02]  /*0aa0*/  @P2 SHF.L.U32 R44, R33, 0x10, RZ ;  /* 0x00000010212c2819 */ /* 0x001fe400000006ff */
[----:B------:R-:W-:-:S02]  /*0ab0*/  @P2 SHF.L.U32 R59, R79, 0x10, RZ ;  /* 0x000000104f3b2819 */ /* 0x000fc400000006ff */
[----:B------:R-:W-:-:S03]  /*0ac0*/  @P2 SHF.L.U32 R60, R9, 0x10, RZ ;  /* 0x00000010093c2819 */ /* 0x000fc600000006ff */
[----:B------:R-:W0:Y:S08]  /*0ad0*/  @P2 LDC R53, c[0x0][0x40c] ;  /* 0x00010300ff352b82 */ /* 0x000e300000000800 */
[----:B------:R-:W5:Y:S01]  /*0ae0*/  @P2 LDC R58, c[0x0][0x40c] ;  /* 0x00010300ff3a2b82 */ /* 0x000f620000000800 */
[----:B-1----:R-:W-:-:S07]  /*0af0*/  @P2 FMUL.FTZ R49, R49, R50 ;  /* 0x0000003231312220 */ /* 0x002fce0000410000 */
[----:B------:R-:W1:Y:S01]  /*0b00*/  @P2 LDC R56, c[0x0][0x40c] ;  /* 0x00010300ff382b82 */ /* 0x000e620000000800 */
[----:B----4-:R-:W-:Y:S01]  /*0b10*/  @P2 FMUL.FTZ R50, R47, R54 ;  /* 0x000000362f322220 */ /* 0x010fe20000410000 */
[----:B------:R-:W-:-:S06]  /*0b20*/  @P2 SHF.L.U32 R47, R81, 0x10, RZ ;  /* 0x00000010512f2819 */ /* 0x000fcc00000006ff */
[----:B------:R-:W4:Y:S01]  /*0b30*/  @P2 LDC R51, c[0x0][0x40c] ;  /* 0x00010300ff332b82 */ /* 0x000f220000000800 */
[----:B0-----:R-:W-:Y:S01]  /*0b40*/  @P2 FMUL.FTZ R54, R46, R53 ;  /* 0x000000352e362220 */ /* 0x001fe20000410000 */
[----:B------:R-:W-:Y:S01]  /*0b50*/  @P2 SHF.L.U32 R53, R48, 0x10, RZ ;  /* 0x0000001030352819 */ /* 0x000fe200000006ff */
[----:B------:R-:W-:Y:S01]  /*0b60*/  @P2 IMAD.U32 R48, R34, 0x10000, RZ ;  /* 0x0001000022302824 */ /* 0x000fe200078e00ff */
[----:B------:R-:W-:-:S04]  /*0b70*/  @P2 SHF.L.U32 R46, R6, 0x10, RZ ;  /* 0x00000010062e2819 */ /* 0x000fc800000006ff */
[----:B------:R-:W0:Y:S01]  /*0b80*/  @P2 LDC R57, c[0x0][0x40c] ;  /* 0x00010300ff392b82 */ /* 0x000e220000000800 */
[----:B-----5:R-:W-:Y:S01]  /*0b90*/  @P2 FMUL.FTZ R58, R53, R58 ;  /* 0x0000003a353a2220 */ /* 0x020fe20000410000 */
[----:B------:R-:W-:Y:S01]  /*0ba0*/  @P2 SHF.L.U32 R53, R7, 0x10, RZ ;  /* 0x0000001007352819 */ /* 0x000fe200000006ff */
[----:B-1----:R-:W-:Y:S01]  /*0bb0*/  @P2 FMUL.FTZ R61, R55, R56 ;  /* 0x00000038373d2220 */ /* 0x002fe20000410000 */
[----:B------:R-:W-:Y:S01]  /*0bc0*/  @P2 SHF.L.U32 R55, R80, 0x10, RZ ;  /* 0x0000001050372819 */ /* 0x000fe200000006ff */
[----:B------:R-:W-:Y:S02]  /*0bd0*/  @P2 IMAD.U32 R56, R8, 0x10000, RZ ;  /* 0x0001000008382824 */ /* 0x000fe400078e00ff */
[----:B----4-:R-:W-:Y:S01]  /*0be0*/  @P2 FMUL.FTZ R51, R44, R51 ;  /* 0x000000332c332220 */ /* 0x010fe20000410000 */
[----:B0-----:R-:W-:Y:S01]  /*0bf0*/  @P2 FMUL.FTZ R57, R48, R57 ;  /* 0x0000003930392220 */ /* 0x001fe20000410000 */
[----:B--2---:R-:W-:Y:S01]  /*0c00*/  @!P2 MOV R44, R36 ;  /* 0x00000024002ca202 */ /* 0x004fe20000000f00 */
[----:B------:R-:W-:Y:S01]  /*0c10*/  @P2 FFMA.FTZ R44, R49, R46, R36 ;  /* 0x0000002e312c2223 */ /* 0x000fe20000010024 */
[----:B------:R-:W-:Y:S01]  /*0c20*/  MOV R45, R37 ;  /* 0x00000025002d7202 */ /* 0x000fe20000000f00 */
[----:B------:R-:W-:Y:S01]  /*0c30*/  @P2 FFMA.FTZ R45, R50, R47, R37 ;  /* 0x0000002f322d2223 */ /* 0x000fe20000010025 */
[----:B------:R-:W-:Y:S01]  /*0c40*/  MOV R46, R38 ;  /* 0x00000026002e7202 */ /* 0x000fe20000000f00 */
[----:B---3--:R-:W-:Y:S01]  /*0c50*/  IMAD.MOV.U32 R50, RZ, RZ, R42 ;  /* 0x000000ffff327224 */ /* 0x008fe200078e002a */
[----:B------:R-:W-:Y:S01]  /*0c60*/  MOV R47, R39 ;  /* 0x00000027002f7202 */ /* 0x000fe20000000f00 */
[----:B------:R-:W-:Y:S01]  /*0c70*/  @P2 FFMA.FTZ R46, R51, R53, R38 ;  /* 0x00000035332e2223 */ /* 0x000fe20000010026 */
[----:B------:R-:W-:Y:S01]  /*0c80*/  MOV R48, R40 ;  /* 0x0000002800307202 */ /* 0x000fe20000000f00 */
[----:B------:R-:W-:Y:S01]  /*0c90*/  @P2 FFMA.FTZ R47, R54, R55, R39 ;  /* 0x00000037362f2223 */ /* 0x000fe20000010027 */
[----:B------:R-:W-:Y:S01]  /*0ca0*/  MOV R49, R41 ;  /* 0x0000002900317202 */ /* 0x000fe20000000f00 */
[----:B------:R-:W-:Y:S01]  /*0cb0*/  @P2 FFMA.FTZ R48, R57, R56, R40 ;  /* 0x0000003839302223 */ /* 0x000fe20000010028 */
[----:B------:R-:W-:Y:S01]  /*0cc0*/  @P2 FFMA.FTZ R49, R58, R59, R41 ;  /* 0x0000003b3a312223 */ /* 0x000fe20000010029 */
[----:B------:R-:W-:Y:S01]  /*0cd0*/  @P2 FFMA.FTZ R50, R61, R60, R42 ;  /* 0x0000003c3d322223 */ /* 0x000fe2000001002a */
[----:B------:R-:W-:Y:S01]  /*0ce0*/  MOV R51, R43 ;  /* 0x0000002b00337202 */ /* 0x000fe20000000f00 */
[----:B------:R-:W-:Y:S06]  /*0cf0*/  @!P2 BRA `(.L_x_6334) ;  /* 0x0000000000c8a947 */ /* 0x000fec0003800000 */
[----:B------:R-:W-:Y:S02]  /*0d00*/  SHF.L.U32 R52, R52, 0x10, RZ ;  /* 0x0000001034347819 */ /* 0x000fe400000006ff */
[----:B------:R-:W-:-:S03]  /*0d10*/  SHF.L.U32 R51, R78, 0x10, RZ ;  /* 0x000000104e337819 */ /* 0x000fc600000006ff */
[----:B------:R-:W-:-:S04]  /*0d20*/  FMUL.FTZ R52, R52, UR26 ;  /* 0x0000001a34347c20 */ /* 0x000fc80008410000 */
[----:B------:R-:W-:Y:S01]  /*0d30*/  FFMA.FTZ R51, R52, R51, R43 ;  /* 0x0000003334337223 */ /* 0x000fe2000001002b */
[----:B------:R-:W-:Y:S06]  /*0d40*/  BRA `(.L_x_6334) ;  /* 0x0000000000b47947 */ /* 0x000fec0003800000 */
.L_x_6333:
[----:B------:R-:W0:Y:S01]  /*0d50*/  @UP1 LDCU UR4, c[0x0][0x40c] ;  /* 0x00008180ff0417ac */ /* 0x000e220008000800 */
[----:B------:R-:W-:Y:S01]  /*0d60*/  @P1 SHF.L.U32 R45, R32, 0x10, RZ ;  /* 0x00000010202d1819 */ /* 0x000fe200000006ff */
[----:B------:R-:W-:Y:S01]  /*0d70*/  @P1 IMAD.U32 R47, R47, 0x10000, RZ ;  /* 0x000100002f2f1824 */ /* 0x000fe200078e00ff */
[----:B------:R-:W-:Y:S01]  /*0d80*/  @P1 SHF.L.U32 R53, R46, 0x10, RZ ;  /* 0x000000102e351819 */ /* 0x000fe200000006ff */
[----:B------:R-:W1:Y:S01]  /*0d90*/  @UP1 LDCU UR5, c[0x0][0x40c] ;  /* 0x00008180ff0517ac */ /* 0x000e620008000800 */
[----:B------:R-:W-:Y:S01]  /*0da0*/  @P1 SHF.L.U32 R51, R33, 0x10, RZ ;  /* 0x0000001021331819 */ /* 0x000fe200000006ff */
[----:B------:R-:W-:Y:S01]  /*0db0*/  @P1 IMAD.U32 R59, R78, 0x10000, RZ ;  /* 0x000100004e3b1824 */ /* 0x000fe200078e00ff */
[----:B------:R-:W-:Y:S01]  /*0dc0*/  @P1 SHF.L.U32 R56, R80, 0x10, RZ ;  /* 0x0000001050381819 */ /* 0x000fe200000006ff */
[----:B------:R-:W2:Y:S01]  /*0dd0*/  @UP1 LDCU UR19, c[0x0][0x40c] ;  /* 0x00008180ff1317ac */ /* 0x000ea20008000800 */
[----:B------:R-:W-:Y:S02]  /*0de0*/  @P1 SHF.L.U32 R50, R6, 0x10, RZ ;  /* 0x0000001006321819 */ /* 0x000fe400000006ff */
[----:B------:R-:W-:Y:S01]  /*0df0*/  @P1 SHF.L.U32 R54, R7, 0x10, RZ ;  /* 0x0000001007361819 */ /* 0x000fe200000006ff */
[----:B------:R-:W3:Y:S01]  /*0e00*/  @UP1 LDCU UR18, c[0x0][0x40c] ;  /* 0x00008180ff1217ac */ /* 0x000ee20008000800 */
[----:B------:R-:W-:-:S02]  /*0e10*/  MOV R44, RZ ;  /* 0x000000ff002c7202 */ /* 0x000fc40000000f00 */
[----:B------:R-:W-:Y:S01]  /*0e20*/  @P1 SHF.L.U32 R58, R52, 0x10, RZ ;  /* 0x00000010343a1819 */ /* 0x000fe200000006ff */
[----:B------:R-:W4:Y:S01]  /*0e30*/  @UP1 LDCU UR22, c[0x0][0x40c] ;  /* 0x00008180ff1617ac */ /* 0x000f220008000800 */
[----:B------:R-:W-:Y:S01]  /*0e40*/  @P1 SHF.L.U32 R52, R34, 0x10, RZ ;  /* 0x0000001022341819 */ /* 0x000fe200000006ff */
[----:B0-----:R-:W-:Y:S01]  /*0e50*/  @P1 FMUL.FTZ R45, R45, UR4 ;  /* 0x000000042d2d1c20 */ /* 0x001fe20008410000 */
[----:B------:R-:W-:Y:S01]  /*0e60*/  @P1 SHF.L.U32 R55, R79, 0x10, RZ ;  /* 0x000000104f371819 */ /* 0x000fe200000006ff */
[----:B------:R-:W0:Y:S01]  /*0e70*/  @UP1 LDCU UR4, c[0x0][0x40c] ;  /* 0x00008180ff0417ac */ /* 0x000e220008000800 */
[----:B------:R-:W-:Y:S01]  /*0e80*/  @P1 SHF.L.U32 R57, R9, 0x10, RZ ;  /* 0x0000001009391819 */ /* 0x000fe200000006ff */
[----:B-1----:R-:W-:Y:S01]  /*0e90*/  @P1 FMUL.FTZ R49, R47, UR5 ;  /* 0x000000052f311c20 */ /* 0x002fe20008410000 */
[----:B------:R-:W-:Y:S01]  /*0ea0*/  CS2R R46, SRZ ;  /* 0x00000000002e7805 */ /* 0x000fe2000001ff00 */
[----:B------:R-:W1:Y:S01]  /*0eb0*/  @UP1 LDCU UR23, c[0x0][0x40c] ;  /* 0x00008180ff1717ac */ /* 0x000e620008000800 */
[----:B------:R-:W-:Y:S01]  /*0ec0*/  @P1 FMUL.FTZ R44, R45, R50 ;  /* 0x000000322d2c1220 */ /* 0x000fe20000410000 */
[----:B--2---:R-:W-:Y:S01]  /*0ed0*/  @P1 FMUL.FTZ R53, R53, UR19 ;  /* 0x0000001335351c20 */ /* 0x004fe20008410000 */
[----:B------:R-:W-:Y:S01]  /*0ee0*/  @P1 SHF.L.U32 R50, R81, 0x10, RZ ;  /* 0x0000001051321819 */ /* 0x000fe200000006ff */
[----:B------:R-:W2:Y:S01]  /*0ef0*/  @UP1 LDCU UR5, c[0x0][0x40c] ;  /* 0x00008180ff0517ac */ /* 0x000ea20008000800 */
[----:B------:R-:W-:Y:S01]  /*0f00*/  MOV R45, RZ ;  /* 0x000000ff002d7202 */ /* 0x000fe20000000f00 */
[----:B---3--:R-:W-:Y:S01]  /*0f10*/  @P1 FMUL.FTZ R51, R51, UR18 ;  /* 0x0000001233331c20 */ /* 0x008fe20008410000 */
[----:B------:R-:W-:Y:S01]  /*0f20*/  @P1 FMUL.FTZ R47, R53, R56 ;  /* 0x00000038352f1220 */ /* 0x000fe20000410000 */
[----:B------:R-:W-:Y:S01]  /*0f30*/  @P1 SHF.L.U32 R56, R35, 0x10, RZ ;  /* 0x0000001023381819 */ /* 0x000fe200000006ff */
[----:B------:R-:W-:Y:S01]  /*0f40*/  @P1 FMUL.FTZ R45, R49, R50 ;  /* 0x00000032312d1220 */ /* 0x000fe20000410000 */
[----:B------:R-:W-:Y:S01]  /*0f50*/  @P1 FMUL.FTZ R46, R51, R54 ;  /* 0x00000036332e1220 */ /* 0x000fe20000410000 */
[----:B------:R-:W-:Y:S01]  /*0f60*/  @P1 IMAD.U32 R54, R48, 0x10000, RZ ;  /* 0x0001000030361824 */ /* 0x000fe200078e00ff */
[----:B------:R-:W-:Y:S01]  /*0f70*/  @P1 SHF.L.U32 R53, R8, 0x10, RZ ;  /* 0x0000001008351819 */ /* 0x000fe200000006ff */
[----:B----4-:R-:W-:Y:S01]  /*0f80*/  @P1 FMUL.FTZ R52, R52, UR22 ;  /* 0x0000001634341c20 */ /* 0x010fe20008410000 */
[----:B------:R-:W-:Y:S01]  /*0f90*/  CS2R R48, SRZ ;  /* 0x0000000000307805 */ /* 0x000fe2000001ff00 */
[----:B0-----:R-:W-:Y:S01]  /*0fa0*/  @P1 FMUL.FTZ R54, R54, UR4 ;  /* 0x0000000436361c20 */ /* 0x001fe20008410000 */
[----:B------:R-:W-:Y:S01]  /*0fb0*/  CS2R R50, SRZ ;  /* 0x0000000000327805 */ /* 0x000fe2000001ff00 */
[----:B------:R-:W-:Y:S01]  /*0fc0*/  @P1 FMUL.FTZ R48, R52, R53 ;  /* 0x0000003534301220 */ /* 0x000fe20000410000 */
[----:B-1----:R-:W-:Y:S01]  /*0fd0*/  @P1 FMUL.FTZ R56, R56, UR23 ;  /* 0x0000001738381c20 */ /* 0x002fe20008410000 */
[----:B------:R-:W-:Y:S01]  /*0fe0*/  @P1 FMUL.FTZ R49, R54, R55 ;  /* 0x0000003736311220 */ /* 0x000fe20000410000 */
[----:B--2---:R-:W-:-:S02]  /*0ff0*/  @P1 FMUL.FTZ R58, R58, UR5 ;  /* 0x000000053a3a1c20 */ /* 0x004fc40008410000 */
[----:B------:R-:W-:Y:S02]  /*1000*/  @P1 FMUL.FTZ R50, R56, R57 ;  /* 0x0000003938321220 */ /* 0x000fe40000410000 */
[----:B------:R-:W-:-:S07]  /*1010*/  @P1 FMUL.FTZ R51, R58, R59 ;  /* 0x0000003b3a331220 */ /* 0x000fce0000410000 */
.L_x_6334:
        /* <DEDUP_REMOVED lines=10> */
[----:B------:R0:W-:Y:S04]  /*10c0*/  STG.E.128 desc[UR12][R56.64+0x10], R48 ;  /* 0x0000103038007986 */ /* 0x0001e8000c101d0c */
[----:B------:R0:W5:Y:S04]  /*10d0*/  @P1 LDG.E.128 R32, desc[UR12][R54.64] ;  /* 0x0000000c36201981 */ /* 0x000168000c1e1d00 */
[----:B------:R0:W5:Y:S04]  /*10e0*/  @P0 LDG.E.128 R36, desc[UR12][R52.64] ;  /* 0x0000000c34240981 */ /* 0x000168000c1e1d00 */
[----:B------:R0:W5:Y:S01]  /*10f0*/  @P0 LDG.E.128 R40, desc[UR12][R52.64+0x10] ;  /* 0x0000100c34280981 */ /* 0x000162000c1e1d00 */
[----:B------:R-:W-:Y:S05]  /*1100*/  @!P0 BRA `(.L_x_6335) ;  /* 0x0000000000d88947 */ /* 0x000fea0003800000 */
[----:B------:R-:W-:-:S13]  /*1110*/  ISETP.LT.AND P2, PT, RZ, UR25, PT ;  /* 0x00000019ff007c0c */ /* 0x000fda000bf41270 */
[----:B0-----:R-:W0:Y:S01]  /*1120*/  @P2 LDC R55, c[0x0][0x40c] ;  /* 0x00010300ff372b82 */ /* 0x001e220000000800 */
[C---:B-----5:R-:W-:Y:S02]  /*1130*/  @P2 SHF.L.U32 R54, R32.reuse, 0x10, RZ ;  /* 0x0000001020362819 */ /* 0x060fe400000006ff */
[C---:B------:R-:W-:Y:S02]  /*1140*/  @P2 SHF.L.U32 R58, R33.reuse, 0x10, RZ ;  /* 0x00000010213a2819 */ /* 0x040fe400000006ff */
[----:B------:R-:W-:Y:S02]  /*1150*/  @P2 PRMT R52, R32, 0x7632, R52 ;  /* 0x0000763220342816 */ /* 0x000fe40000000034 */
[----:B------:R-:W-:Y:S01]  /*1160*/  @P2 PRMT R53, R33, 0x7632, R53 ;  /* 0x0000763221352816 */ /* 0x000fe20000000035 */
[----:B------:R-:W1:Y:S01]  /*1170*/  @P2 LDC R59, c[0x0][0x40c] ;  /* 0x00010300ff3b2b82 */ /* 0x000e620000000800 */
[----:B------:R-:W-:Y:S02]  /*1180*/  @P2 SHF.L.U32 R52, R52, 0x10, RZ ;  /* 0x0000001034342819 */ /* 0x000fe400000006ff */
[----:B------:R-:W-:Y:S01]  /*1190*/  @P2 SHF.L.U32 R64, R34, 0x10, RZ ;  /* 0x0000001022402819 */ /* 0x000fe200000006ff */
[----:B------:R-:W-:Y:S01]  /*11a0*/  @P2 IMAD.U32 R53, R53, 0x10000, RZ ;  /* 0x0001000035352824 */ /* 0x000fe200078e00ff */
[----:B------:R-:W-:-:S03]  /*11b0*/  @P2 SHF.L.U32 R66, R35, 0x10, RZ ;  /* 0x0000001023422819 */ /* 0x000fc600000006ff */
[----:B------:R-:W2:Y:S08]  /*11c0*/  @P2 LDC R57, c[0x0][0x40c] ;  /* 0x00010300ff392b82 */ /* 0x000eb00000000800 */
[----:B------:R-:W3:Y:S01]  /*11d0*/  @P2 LDC R67, c[0x0][0x40c] ;  /* 0x00010300ff432b82 */ /* 0x000ee20000000800 */
[----:B0-----:R-:W-:Y:S01]  /*11e0*/  @P2 FMUL.FTZ R61, R54, R55 ;  /* 0x00000037363d2220 */ /* 0x001fe20000410000 */
[----:B------:R-:W-:-:S02]  /*11f0*/  @P2 PRMT R55, R34, 0x7632, R55 ;  /* 0x0000763222372816 */ /* 0x000fc40000000037 */
[----:B------:R-:W-:-:S04]  /*1200*/  MOV R54, R38 ;  /* 0x0000002600367202 */ /* 0x000fc80000000f00 */
[----:B------:R-:W0:Y:S01]  /*1210*/  @P2 LDC R60, c[0x0][0x40c] ;  /* 0x00010300ff3c2b82 */ /* 0x000e220000000800 */
[----:B-1----:R-:W-:Y:S01]  /*1220*/  @P2 FMUL.FTZ R65, R58, R59 ;  /* 0x0000003b3a412220 */ /* 0x002fe20000410000 */
[----:B------:R-:W-:Y:S02]  /*1230*/  @P2 SHF.L.U32 R58, R55, 0x10, RZ ;  /* 0x00000010373a2819 */ /* 0x000fe400000006ff */
[----:B------:R-:W-:Y:S02]  /*1240*/  @P2 SHF.L.U32 R55, R14, 0x10, RZ ;  /* 0x000000100e372819 */ /* 0x000fe400000006ff */
[----:B------:R-:W-:Y:S02]  /*1250*/  @P2 SHF.L.U32 R59, R15, 0x10, RZ ;  /* 0x000000100f3b2819 */ /* 0x000fe400000006ff */
[----:B------:R-:W1:Y:S01]  /*1260*/  @P2 LDC R115, c[0x0][0x40c] ;  /* 0x00010300ff732b82 */ /* 0x000e620000000800 */
[----:B--2---:R-:W-:Y:S01]  /*1270*/  @P2 FMUL.FTZ R56, R52, R57 ;  /* 0x0000003934382220 */ /* 0x004fe20000410000 */
[----:B------:R-:W-:Y:S01]  /*1280*/  MOV R52, R36 ;  /* 0x0000002400347202 */ /* 0x000fe20000000f00 */
[----:B------:R-:W-:-:S02]  /*1290*/  @P2 IMAD.U32 R57, R91, 0x10000, RZ ;  /* 0x000100005b392824 */ /* 0x000fc400078e00ff */
[----:B------:R-:W-:Y:S01]  /*12a0*/  @P2 FFMA.FTZ R52, R61, R55, R36 ;  /* 0x000000373d342223 */ /* 0x000fe20000010024 */
[----:B------:R-:W-:Y:S01]  /*12b0*/  @P2 FFMA.FTZ R54, R65, R59, R38 ;  /* 0x0000003b41362223 */ /* 0x000fe20000010026 */
[----:B------:R-:W-:Y:S01]  /*12c0*/  @P2 IMAD.U32 R59, R90, 0x10000, RZ ;  /* 0x000100005a3b2824 */ /* 0x000fe200078e00ff */
[----:B------:R-:W-:Y:S01]  /*12d0*/  @P2 SHF.L.U32 R61, R16, 0x10, RZ ;  /* 0x00000010103d2819 */ /* 0x000fe200000006ff */
[----:B------:R-:W2:Y:S01]  /*12e0*/  @P2 LDC R117, c[0x0][0x40c] ;  /* 0x00010300ff752b82 */ /* 0x000ea20000000800 */
[----:B---3--:R-:W-:Y:S01]  /*12f0*/  @P2 FMUL.FTZ R87, R64, R67 ;  /* 0x0000004340572220 */ /* 0x008fe20000410000 */
[----:B------:R-:W-:Y:S02]  /*1300*/  @P2 SHF.L.U32 R65, R89, 0x10, RZ ;  /* 0x0000001059412819 */ /* 0x000fe400000006ff */
[----:B------:R-:W-:Y:S02]  /*1310*/  @P2 SHF.L.U32 R67, R17, 0x10, RZ ;  /* 0x0000001011432819 */ /* 0x000fe400000006ff */
[----:B------:R-:W-:Y:S01]  /*1320*/  MOV R55, R39 ;  /* 0x0000002700377202 */ /* 0x000fe20000000f00 */
[----:B0-----:R-:W-:Y:S01]  /*1330*/  @P2 FMUL.FTZ R60, R53, R60 ;  /* 0x0000003c353c2220 */ /* 0x001fe20000410000 */
[----:B------:R-:W-:Y:S01]  /*1340*/  MOV R53, R37 ;  /* 0x0000002500357202 */ /* 0x000fe20000000f00 */
[----:B------:R-:W-:Y:S01]  /*1350*/  @P2 FFMA.FTZ R53, R56, R57, R37 ;  /* 0x0000003938352223 */ /* 0x000fe20000010025 */
[----:B------:R-:W-:Y:S01]  /*1360*/  MOV R56, R40 ;  /* 0x0000002800387202 */ /* 0x000fe20000000f00 */
[----:B------:R-:W-:Y:S01]  /*1370*/  @P2 FFMA.FTZ R55, R60, R59, R39 ;  /* 0x0000003b3c372223 */ /* 0x000fe20000010027 */
[----:B------:R-:W-:Y:S01]  /*1380*/  MOV R57, R41 ;  /* 0x0000002900397202 */ /* 0x000fe20000000f00 */
[----:B------:R-:W-:Y:S01]  /*1390*/  @P2 FFMA.FTZ R56, R87, R61, R40 ;  /* 0x0000003d57382223 */ /* 0x000fe20000010028 */
[----:B------:R-:W-:Y:S01]  /*13a0*/  MOV R59, R43 ;  /* 0x0000002b003b7202 */ /* 0x000fe20000000f00 */
[----:B-1----:R-:W-:Y:S01]  /*13b0*/  @P2 FMUL.FTZ R64, R58, R115 ;  /* 0x000000733a402220 */ /* 0x002fe20000410000 */
[----:B------:R-:W-:-:S03]  /*13c0*/  MOV R58, R42 ;  /* 0x0000002a003a7202 */ /* 0x000fc60000000f00 */
[----:B------:R-:W-:Y:S01]  /*13d0*/  @P2 FFMA.FTZ R57, R64, R65, R41 ;  /* 0x0000004140392223 */ /* 0x000fe20000010029 */
[----:B--2---:R-:W-:-:S04]  /*13e0*/  @P2 FMUL.FTZ R117, R66, R117 ;  /* 0x0000007542752220 */ /* 0x004fc80000410000 */
        /* <DEDUP_REMOVED lines=8> */
.L_x_6335:
[----:B------:R-:W1:Y:S01]  /*1470*/  @UP1 LDCU UR4, c[0x0][0x40c] ;  /* 0x00008180ff0417ac */ /* 0x000e620008000800 */
[----:B0----5:R-:W-:Y:S01]  /*1480*/  @P1 IMAD.U32 R53, R32, 0x10000, RZ ;  /* 0x0001000020351824 */ /* 0x021fe200078e00ff */
[----:B------:R-:W-:Y:S01]  /*1490*/  @P1 SHF.L.U32 R54, R14, 0x10, RZ ;  /* 0x000000100e361819 */ /* 0x000fe200000006ff */
[----:B------:R-:W-:Y:S01]  /*14a0*/  @P1 IMAD.U32 R57, R35, 0x10000, RZ ;  /* 0x0001000023391824 */ /* 0x000fe200078e00ff */
[----:B------:R-:W0:Y:S01]  /*14b0*/  @UP1 LDCU UR5, c[0x0][0x40c] ;  /* 0x00008180ff0517ac */ /* 0x000e220008000800 */
[----:B------:R-:W-:Y:S01]  /*14c0*/  MOV R52, RZ ;  /* 0x000000ff00347202 */ /* 0x000fe20000000f00 */
[----:B------:R-:W-:Y:S01]  /*14d0*/  @P1 IMAD.U32 R87, R89, 0x10000, RZ ;  /* 0x0001000059571824 */ /* 0x000fe200078e00ff */
[----:B------:R-:W-:Y:S01]  /*14e0*/  @P1 SHF.L.U32 R55, R34, 0x10, RZ ;  /* 0x0000001022371819 */ /* 0x000fe200000006ff */
[----:B------:R-:W2:Y:S01]  /*14f0*/  @UP1 LDCU UR19, c[0x0][0x40c] ;  /* 0x00008180ff1317ac */ /* 0x000ea20008000800 */
[----:B------:R-:W-:Y:S02]  /*1500*/  @P1 SHF.L.U32 R64, R16, 0x10, RZ ;  /* 0x0000001010401819 */ /* 0x000fe400000006ff */
[----:B------:R-:W-:Y:S01]  /*1510*/  @P1 SHF.L.U32 R60, R15, 0x10, RZ ;  /* 0x000000100f3c1819 */ /* 0x000fe200000006ff */
[----:B------:R-:W3:Y:S01]  /*1520*/  @UP1 LDCU UR22, c[0x0][0x40c] ;  /* 0x00008180ff1617ac */ /* 0x000ee20008000800 */
[----:B------:R-:W-:-:S02]  /*1530*/  MOV R56, RZ ;  /* 0x000000ff00387202 */ /* 0x000fc40000000f00 */
[----:B------:R-:W-:Y:S01]  /*1540*/  @P1 PRMT R59, R32, 0x7632, R59 ;  /* 0x00007632203b1816 */ /* 0x000fe2000000003b */
[----:B------:R-:W4:Y:S01]  /*1550*/  @UP1 LDCU UR18, c[0x0][0x40c] ;  /* 0x00008180ff1217ac */ /* 0x000f220008000800 */
[----:B------:R-:W-:Y:S01]  /*1560*/  @P1 PRMT R61, R33, 0x7632, R61 ;  /* 0x00007632213d1816 */ /* 0x000fe2000000003d */
[----:B-1----:R-:W-:Y:S01]  /*1570*/  @P1 FMUL.FTZ R53, R53, UR4 ;  /* 0x0000000435351c20 */ /* 0x002fe20008410000 */
[----:B------:R-:W-:Y:S01]  /*1580*/  @P1 PRMT R65, R35, 0x7632, R65 ;  /* 0x0000763223411816 */ /* 0x000fe20000000041 */
[----:B------:R-:W1:Y:S01]  /*1590*/  @UP1 LDCU UR4, c[0x0][0x40c] ;  /* 0x00008180ff0417ac */ /* 0x000e620008000800 */
[----:B------:R-:W-:Y:S01]  /*15a0*/  @P1 SHF.L.U32 R66, R17, 0x10, RZ ;  /* 0x0000001011421819 */ /* 0x000fe200000006ff */
[----:B------:R-:W-:Y:S01]  /*15b0*/  @P1 FMUL.FTZ R52, R53, R54 ;  /* 0x0000003635341220 */ /* 0x000fe20000410000 */
[----:B------:R-:W-:Y:S02]  /*15c0*/  @P1 SHF.L.U32 R53, R33, 0x10, RZ ;  /* 0x0000001021351819 */ /* 0x000fe400000006ff */
[----:B------:R-:W-:Y:S01]  /*15d0*/  MOV R54, RZ ;  /* 0x000000ff00367202 */ /* 0x000fe20000000f00 */
[----:B--2---:R-:W-:Y:S01]  /*15e0*/  @P1 FMUL.FTZ R55, R55, UR19 ;  /* 0x0000001337371c20 */ /* 0x004fe20008410000 */
[----:B------:R-:W2:Y:S01]  /*15f0*/  @UP1 LDCU UR19, c[0x0][0x40c] ;  /* 0x00008180ff1317ac */ /* 0x000ea20008000800 */
[----:B0-----:R-:W-:Y:S01]  /*1600*/  @P1 FMUL.FTZ R53, R53, UR5 ;  /* 0x0000000535351c20 */ /* 0x001fe20008410000 */
[----:B------:R-:W-:Y:S01]  /*1610*/  @P1 SHF.L.U32 R61, R61, 0x10, RZ ;  /* 0x000000103d3d1819 */ /* 0x000fe200000006ff */
[----:B------:R-:W-:Y:S01]  /*1620*/  @P1 FMUL.FTZ R56, R55, R64 ;  /* 0x0000004037381220 */ /* 0x000fe20000410000 */
[----:B------:R-:W0:Y:S01]  /*1630*/  @UP1 LDCU UR5, c[0x0][0x40c] ;  /* 0x00008180ff0517ac */ /* 0x000e220008000800 */
[----:B------:R-:W-:Y:S01]  /*1640*/  @P1 PRMT R64, R34, 0x7632, R64 ;  /* 0x0000763222401816 */ /* 0x000fe20000000040 */
[----:B---3--:R-:W-:Y:S01]  /*1650*/  @P1 FMUL.FTZ R57, R57, UR22 ;  /* 0x0000001639391c20 */ /* 0x008fe20008410000 */
[----:B------:R-:W-:Y:S01]  /*1660*/  @P1 FMUL.FTZ R54, R53, R60 ;  /* 0x0000003c35361220 */ /* 0x000fe20000410000 */
[----:B------:R-:W-:Y:S01]  /*1670*/  @P1 SHF.L.U32 R60, R59, 0x10, RZ ;  /* 0x000000103b3c1819 */ /* 0x000fe200000006ff */
[----:B----4-:R-:W-:Y:S01]  /*1680*/  @P1 FMUL.FTZ R61, R61, UR18 ;  /* 0x000000123d3d1c20 */ /* 0x010fe20008410000 */
[----:B------:R-:W-:Y:S01]  /*1690*/  @P1 SHF.L.U32 R65, R65, 0x10, RZ ;  /* 0x0000001041411819 */ /* 0x000fe200000006ff */
[----:B------:R-:W-:Y:S01]  /*16a0*/  @P1 IMAD.U32 R64, R64, 0x10000, RZ ;  /* 0x0001000040401824 */ /* 0x000fe200078e00ff */
[----:B------:R-:W-:Y:S01]  /*16b0*/  MOV R58, RZ ;  /* 0x000000ff003a7202 */ /* 0x000fe20000000f00 */
[----:B------:R-:W-:Y:S01]  /*16c0*/  @P1 FMUL.FTZ R58, R57, R66 ;  /* 0x00000042393a1220 */ /* 0x000fe20000410000 */
[----:B------:R-:W-:Y:S01]  /*16d0*/  @P1 SHF.L.U32 R67, R91, 0x10, RZ ;  /* 0x000000105b431819 */ /* 0x000fe200000006ff */
[----:B-1----:R-:W-:Y:S01]  /*16e0*/  @P1 FMUL.FTZ R60, R60, UR4 ;  /* 0x000000043c3c1c20 */ /* 0x002fe20008410000 */
[----:B------:R-:W-:-:S02]  /*16f0*/  @P1 SHF.L.U32 R66, R90, 0x10, RZ ;  /* 0x000000105a421819 */ /* 0x000fc400000006ff */
[----:B------:R-:W-:Y:S01]  /*1700*/  @P1 SHF.L.U32 R86, R88, 0x10, RZ ;  /* 0x0000001058561819 */ /* 0x000fe200000006ff */
[----:B--2---:R-:W-:Y:S01]  /*1710*/  @P1 FMUL.FTZ R65, R65, UR19 ;  /* 0x0000001341411c20 */ /* 0x004fe20008410000 */
[----:B------:R-:W-:Y:S01]  /*1720*/  MOV R53, RZ ;  /* 0x000000ff00357202 */ /* 0x000fe20000000f00 */
[----:B------:R-:W-:Y:S01]  /*1730*/  @P1 FMUL.FTZ R53, R67, R60 ;  /* 0x0000003c43351220 */ /* 0x000fe20000410000 */
[----:B0-----:R-:W-:Y:S01]  /*1740*/  @P1 FMUL.FTZ R64, R64, UR5 ;  /* 0x0000000540401c20 */ /* 0x001fe20008410000 */
[----:B------:R-:W-:Y:S01]  /*1750*/  MOV R55, RZ ;  /* 0x000000ff00377202 */ /* 0x000fe20000000f00 */
[----:B------:R-:W-:Y:S01]  /*1760*/  @P1 FMUL.FTZ R55, R66, R61 ;  /* 0x0000003d42371220 */ /* 0x000fe20000410000 */
[----:B------:R-:W-:Y:S01]  /*1770*/  MOV R57, RZ ;  /* 0x000000ff00397202 */ /* 0x000fe20000000f00 */
[----:B------:R-:W-:Y:S01]  /*1780*/  @P1 FMUL.FTZ R57, R87, R64 ;  /* 0x0000004057391220 */ /* 0x000fe20000410000 */
[----:B------:R-:W-:Y:S01]  /*1790*/  MOV R59, RZ ;  /* 0x000000ff003b7202 */ /* 0x000fe20000000f00 */
[----:B------:R-:W-:-:S07]  /*17a0*/  @P1 FMUL.FTZ R59, R86, R65 ;  /* 0x00000041563b1220 */ /* 0x000fce0000410000 */
.L_x_6336:
[----:B------:R-:W0:Y:S01]  /*17b0*/  @P0 LDC.64 R60, c[0x0][0x3a0] ;  /* 0x0000e800ff3c0b82 */ /* 0x000e220000000a00 */
[----:B------:R-:W1:Y:S01]  /*17c0*/  @UP1 LDCU.64 UR4, c[0x0][0x390] ;  /* 0x00007200ff0417ac */ /* 0x000e620008000a00 */
[----:B------:R-:W-:Y:S02]  /*17d0*/  IADD3 R65, PT, PT, R63, 0x100, RZ ;  /* 0x000001003f417810 */ /* 0x000fe40007ffe0ff */
[----:B------:R-:W-:Y:S02]  /*17e0*/  @P1 IADD3 R62, PT, PT, R62, 0x200, RZ ;  /* 0x000002003e3e1810 */ /* 0x000fe40007ffe0ff */
[----:B------:R-:W-:Y:S01]  /*17f0*/  MOV R67, 0x10 ;  /* 0x0000001000437802 */ /* 0x000fe20000000f00 */
[----:B------:R-:W-:Y:S01]  /*1800*/  IMAD.WIDE.U32 R64, R65, 0x20, R112 ;  /* 0x0000002041407825 */ /* 0x000fe200078e0070 */
[----:B------:R-:W-:-:S04]  /*1810*/  IADD3 R115, PT, PT, R63, 0x200, RZ ;  /* 0x000002003f737810 */ /* 0x000fc80007ffe0ff */
[----:B------:R2:W-:Y:S04]  /*1820*/  STG.E.128 desc[UR12][R64.64], R52 ;  /* 0x0000003440007986 */ /* 0x0005e8000c101d0c */
[----:B------:R2:W-:Y:S01]  /*1830*/  STG.E.128 desc[UR12][R64.64+0x10], R56 ;  /* 0x0000103840007986 */ /* 0x0005e2000c101d0c */
[----:B-1----:R-:W-:-:S04]  /*1840*/  @P1 IMAD.WIDE.U32 R62, R62, R67, UR4 ;  /* 0x000000043e3e1e25 */ /* 0x002fc8000f8e0043 */
[----:B0-----:R-:W-:Y:S01]  /*1850*/  @P0 IMAD.WIDE.U32 R60, R115, 0x20, R60 ;  /* 0x00000020733c0825 */ /* 0x001fe200078e003c */
[----:B------:R2:W5:Y:S04]  /*1860*/  @P1 LDG.E.128 R32, desc[UR12][R62.64] ;  /* 0x0000000c3e201981 */ /* 0x000568000c1e1d00 */
[----:B------:R2:W5:Y:S04]  /*1870*/  @P0 LDG.E.128 R36, desc[UR12][R60.64] ;  /* 0x0000000c3c240981 */ /* 0x000568000c1e1d00 */
[----:B------:R2:W5:Y:S01]  /*1880*/  @P0 LDG.E.128 R40, desc[UR12][R60.64+0x10] ;  /* 0x0000100c3c280981 */ /* 0x000562000c1e1d00 */
[----:B------:R-:W-:Y:S05]  /*1890*/  @!P0 BRA `(.L_x_6337) ;  /* 0x0000000000d88947 */ /* 0x000fea0003800000 */
[----:B------:R-:W-:-:S13]  /*18a0*/  ISETP.LT.AND P0, PT, RZ, UR25, PT ;  /* 0x00000019ff007c0c */ /* 0x000fda000bf01270 */
[----:B--2---:R-:W0:Y:S01]  /*18b0*/  @P0 LDC R62, c[0x0][0x40c] ;  /* 0x00010300ff3e0b82 */ /* 0x004e220000000800 */
[C---:B-----5:R-:W-:Y:S01]  /*18c0*/  @P0 PRMT R60, R32.reuse, 0x7632, R60 ;  /* 0x00007632203c0816 */ /* 0x060fe2000000003c */
[----:B------:R-:W-:Y:S01]  /*18d0*/  @P0 IMAD.U32 R61, R32, 0x10000, RZ ;  /* 0x00010000203d0824 */ /* 0x000fe200078e00ff */
[----:B------:R-:W-:Y:S02]  /*18e0*/  @P0 SHF.L.U32 R66, R33, 0x10, RZ ;  /* 0x0000001021420819 */ /* 0x000fe400000006ff */
[----:B------:R-:W-:Y:S02]  /*18f0*/  @P0 SHF.L.U32 R60, R60, 0x10, RZ ;  /* 0x000000103c3c0819 */ /* 0x000fe400000006ff */
[----:B------:R-:W-:Y:S01]  /*1900*/  @P0 SHF.L.U32 R65, R99, 0x10, RZ ;  /* 0x0000001063410819 */ /* 0x000fe200000006ff */
[----:B------:R-:W1:Y:S01]  /*1910*/  @P0 LDC R63, c[0x0][0x40c] ;  /* 0x00010300ff3f0b82 */ /* 0x000e620000000800 */
[----:B------:R-:W-:-:S07]  /*1920*/  @P0 SHF.L.U32 R114, R35, 0x10, RZ ;  /* 0x0000001023720819 */ /* 0x000fce00000006ff */
[----:B------:R-:W2:Y:S08]  /*1930*/  @P0 LDC R87, c[0x0][0x40c] ;  /* 0x00010300ff570b82 */ /* 0x000eb00000000800 */
[----:B------:R-:W3:Y:S01]  /*1940*/  @P0 LDC R117, c[0x0][0x40c] ;  /* 0x00010300ff750b82 */ /* 0x000ee20000000800 */
[----:B0-----:R-:W-:Y:S01]  /*1950*/  @P0 FMUL.FTZ R67, R61, R62 ;  /* 0x0000003e3d430220 */ /* 0x001fe20000410000 */
[----:B------:R-:W-:-:S06]  /*1960*/  MOV R61, R37 ;  /* 0x00000025003d7202 */ /* 0x000fcc0000000f00 */
[----:B------:R-:W0:Y:S01]  /*1970*/  @P0 LDC R64, c[0x0][0x40c] ;  /* 0x00010300ff400b82 */ /* 0x000e220000000800 */
[----:B-1----:R-:W-:Y:S01]  /*1980*/  @P0 FMUL.FTZ R62, R60, R63 ;  /* 0x0000003f3c3e0220 */ /* 0x002fe20000410000 */
[----:B------:R-:W-:Y:S02]  /*1990*/  @P0 SHF.L.U32 R63, R70, 0x10, RZ ;  /* 0x00000010463f0819 */ /* 0x000fe400000006ff */
[----:B------:R-:W-:Y:S01]  /*19a0*/  MOV R60, R36 ;  /* 0x00000024003c7202 */ /* 0x000fe20000000f00 */
[----:B------:R-:W-:Y:S01]  /*19b0*/  @P0 FFMA.FTZ R61, R62, R65, R37 ;  /* 0x000000413e3d0223 */ /* 0x000fe20000010025 */
[----:B------:R-:W-:Y:S02]  /*19c0*/  IMAD.MOV.U32 R62, RZ, RZ, R38 ;  /* 0x000000ffff3e7224 */ /* 0x000fe400078e0026 */
[----:B------:R-:W-:Y:S01]  /*19d0*/  @P0 FFMA.FTZ R60, R67, R63, R36 ;  /* 0x0000003f433c0223 */ /* 0x000fe20000010024 */
[----:B--2---:R-:W-:Y:S01]  /*19e0*/  @P0 FMUL.FTZ R87, R66, R87 ;  /* 0x0000005742570220 */ /* 0x004fe20000410000 */
[----:B------:R-:W1:Y:S01]  /*19f0*/  @P0 LDC R119, c[0x0][0x40c] ;  /* 0x00010300ff770b82 */ /* 0x000e620000000800 */
[----:B------:R-:W-:-:S02]  /*1a00*/  @P0 PRMT R66, R33, 0x7632, R66 ;  /* 0x0000763221420816 */ /* 0x000fc40000000042 */
[----:B------:R-:W-:Y:S02]  /*1a10*/  @P0 SHF.L.U32 R63, R71, 0x10, RZ ;  /* 0x00000010473f0819 */ /* 0x000fe400000006ff */
[----:B------:R-:W-:Y:S02]  /*1a20*/  @P0 SHF.L.U32 R66, R66, 0x10, RZ ;  /* 0x0000001042420819 */ /* 0x000fe400000006ff */
[----:B------:R-:W-:Y:S01]  /*1a30*/  @P0 SHF.L.U32 R67, R98, 0x10, RZ ;  /* 0x0000001062430819 */ /* 0x000fe200000006ff */
[----:B------:R-:W2:Y:S01]  /*1a40*/  @P0 LDC R65, c[0x0][0x40c] ;  /* 0x00010300ff410b82 */ /* 0x000ea20000000800 */
[----:B------:R-:W-:Y:S01]  /*1a50*/  @P0 FFMA.FTZ R62, R87, R63, R38 ;  /* 0x0000003f573e0223 */ /* 0x000fe20000010026 */
[----:B---3--:R-:W-:Y:S01]  /*1a60*/  @P0 FMUL.FTZ R66, R66, R117 ;  /* 0x0000007542420220 */ /* 0x008fe20000410000 */
[----:B------:R-:W-:Y:S02]  /*1a70*/  MOV R63, R39 ;  /* 0x00000027003f7202 */ /* 0x000fe40000000f00 */
[----:B------:R-:W-:Y:S01]  /*1a80*/  @P0 SHF.L.U32 R87, R34, 0x10, RZ ;  /* 0x0000001022570819 */ /* 0x000fe200000006ff */
[----:B------:R-:W-:Y:S01]  /*1a90*/  @P0 FFMA.FTZ R63, R66, R67, R39 ;  /* 0x00000043423f0223 */ /* 0x000fe20000010027 */
[----:B------:R-:W-:-:S02]  /*1aa0*/  @P0 PRMT R66, R34, 0x7632, R66 ;  /* 0x0000763222420816 */ /* 0x000fc40000000042 */
[----:B------:R-:W-:Y:S01]  /*1ab0*/  @P0 SHF.L.U32 R67, R72, 0x10, RZ ;  /* 0x0000001048430819 */ /* 0x000fe200000006ff */
[----:B0-----:R-:W-:Y:S01]  /*1ac0*/  @P0 FMUL.FTZ R87, R87, R64 ;  /* 0x0000004057570220 */ /* 0x001fe20000410000 */
[----:B------:R-:W-:Y:S01]  /*1ad0*/  MOV R64, R40 ;  /* 0x0000002800407202 */ /* 0x000fe20000000f00 */
[----:B------:R-:W-:Y:S02]  /*1ae0*/  @P0 IMAD.U32 R66, R66, 0x10000, RZ ;  /* 0x0001000042420824 */ /* 0x000fe400078e00ff */
[----:B------:R-:W-:Y:S01]  /*1af0*/  @P0 FFMA.FTZ R64, R87, R67, R40 ;  /* 0x0000004357400223 */ /* 0x000fe20000010028 */
[----:B------:R-:W-:Y:S01]  /*1b00*/  @P0 SHF.L.U32 R67, R97, 0x10, RZ ;  /* 0x0000001061430819 */ /* 0x000fe200000006ff */
[----:B-1----:R-:W-:Y:S01]  /*1b10*/  @P0 FMUL.FTZ R86, R66, R119 ;  /* 0x0000007742560220 */ /* 0x002fe20000410000 */
[----:B------:R-:W-:Y:S02]  /*1b20*/  @P0 SHF.L.U32 R87, R73, 0x10, RZ ;  /* 0x0000001049570819 */ /* 0x000fe400000006ff */
[----:B------:R-:W-:Y:S01]  /*1b30*/  MOV R66, R42 ;  /* 0x0000002a00427202 */ /* 0x000fe20000000f00 */
[----:B--2---:R-:W-:Y:S01]  /*1b40*/  @P0 FMUL.FTZ R117, R114, R65 ;  /* 0x0000004172750220 */ /* 0x004fe20000410000 */
[----:B------:R-:W-:Y:S01]  /*1b50*/  MOV R65, R41 ;  /* 0x0000002900417202 */ /* 0x000fe20000000f00 */
[----:B------:R-:W-:Y:S01]  /*1b60*/  @P0 FFMA.FTZ R65, R86, R67, R41 ;  /* 0x0000004356410223 */ /* 0x000fe20000010029 */
[----:B------:R-:W-:-:S02]  /*1b70*/  IMAD.MOV.U32 R67, RZ, RZ, R43 ;  /* 0x000000ffff437224 */ /* 0x000fc400078e002b */
        /* <DEDUP_REMOVED lines=8> */
.L_x_6337:
[----:B------:R-:W0:Y:S01]  /*1c00*/  @UP1 LDCU UR4, c[0x0][0x40c] ;  /* 0x00008180ff0417ac */ /* 0x000e220008000800 */
[----:B--2--5:R-:W-:Y:S01]  /*1c10*/  @P1 SHF.L.U32 R61, R32, 0x10, RZ ;  /* 0x00000010203d1819 */ /* 0x024fe200000006ff */
[----:B------:R-:W-:Y:S01]  /*1c20*/  @P1 IMAD.U32 R65, R34, 0x10000, RZ ;  /* 0x0001000022411824 */ /* 0x000fe200078e00ff */
[----:B------:R-:W-:Y:S01]  /*1c30*/  @P1 SHF.L.U32 R66, R70, 0x10, RZ ;  /* 0x0000001046421819 */ /* 0x000fe200000006ff */
[----:B------:R-:W1:Y:S01]  /*1c40*/  @UP1 LDCU UR19, c[0x0][0x40c] ;  /* 0x00008180ff1317ac */ /* 0x000e620008000800 */
[----:B------:R-:W-:Y:S01]  /*1c50*/  @P1 SHF.L.U32 R114, R72, 0x10, RZ ;  /* 0x0000001048721819 */ /* 0x000fe200000006ff */
[----:B------:R-:W-:Y:S01]  /*1c60*/  HFMA2 R60, -RZ, RZ, 0, 0 ;  /* 0x00000000ff3c7431 */ /* 0x000fe200000001ff */
[----:B------:R-:W-:Y:S01]  /*1c70*/  @P1 SHF.L.U32 R63, R33, 0x10, RZ ;  /* 0x00000010213f1819 */ /* 0x000fe200000006ff */
[----:B------:R-:W2:Y:S01]  /*1c80*/  @UP1 LDCU UR18, c[0x0][0x40c] ;  /* 0x00008180ff1217ac */ /* 0x000ea20008000800 */
[----:B------:R-:W-:Y:S01]  /*1c90*/  HFMA2 R64, -RZ, RZ, 0, 0 ;  /* 0x00000000ff407431 */ /* 0x000fe200000001ff */
[----:B------:R-:W-:Y:S01]  /*1ca0*/  @P1 SHF.L.U32 R86, R71, 0x10, RZ ;  /* 0x0000001047561819 */ /* 0x000fe200000006ff */
[----:B------:R-:W3:Y:S01]  /*1cb0*/  @UP1 LDCU UR22, c[0x0][0x40c] ;  /* 0x00008180ff1617ac */ /* 0x000ee20008000800 */
[----:B------:R-:W-:-:S02]  /*1cc0*/  MOV R62, RZ ;  /* 0x000000ff003e7202 */ /* 0x000fc40000000f00 */
[----:B------:R-:W-:Y:S01]  /*1cd0*/  @P1 SHF.L.U32 R87, R96, 0x10, RZ ;  /* 0x0000001060571819 */ /* 0x000fe200000006ff */
[----:B------:R-:W4:Y:S01]  /*1ce0*/  @UP1 LDCU UR5, c[0x0][0x40c] ;  /* 0x00008180ff0517ac */ /* 0x000f220008000800 */
[----:B0-----:R-:W-:Y:S01]  /*1cf0*/  @P1 FMUL.FTZ R61, R61, UR4 ;  /* 0x000000043d3d1c20 */ /* 0x001fe20008410000 */
[----:B------:R-:W0:Y:S01]  /*1d00*/  @UP1 LDCU UR4, c[0x0][0x40c] ;  /* 0x00008180ff0417ac */ /* 0x000e220008000800 */
[----:B-1----:R-:W-:Y:S02]  /*1d10*/  @P1 FMUL.FTZ R65, R65, UR19 ;  /* 0x0000001341411c20 */ /* 0x002fe40008410000 */
[----:B------:R-:W-:Y:S01]  /*1d20*/  @P1 FMUL.FTZ R60, R61, R66 ;  /* 0x000000423d3c1220 */ /* 0x000fe20000410000 */
[----:B------:R-:W-:Y:S01]  /*1d30*/  @P1 PRMT R61, R32, 0x7632, R61 ;  /* 0x00007632203d1816 */ /* 0x000fe2000000003d */
[----:B------:R-:W-:Y:S02]  /*1d40*/  HFMA2 R66, -RZ, RZ, 0, 0 ;  /* 0x00000000ff427431 */ /* 0x000fe400000001ff */
[----:B------:R-:W-:Y:S01]  /*1d50*/  @P1 FMUL.FTZ R64, R65, R114 ;  /* 0x0000007241401220 */ /* 0x000fe20000410000 */
[----:B--2---:R-:W-:Y:S01]  /*1d60*/  @P1 FMUL.FTZ R63, R63, UR18 ;  /* 0x000000123f3f1c20 */ /* 0x004fe20008410000 */
[----:B------:R-:W-:Y:S01]  /*1d70*/  @P1 SHF.L.U32 R65, R35, 0x10, RZ ;  /* 0x0000001023411819 */ /* 0x000fe200000006ff */
[----:B------:R-:W1:Y:S01]  /*1d80*/  @UP1 LDCU UR18, c[0x0][0x40c] ;  /* 0x00008180ff1217ac */ /* 0x000e620008000800 */
[----:B------:R-:W-:Y:S01]  /*1d90*/  @P1 SHF.L.U32 R114, R73, 0x10, RZ ;  /* 0x0000001049721819 */ /* 0x000fe200000006ff */
[----:B------:R-:W-:Y:S01]  /*1da0*/  @P1 FMUL.FTZ R62, R63, R86 ;  /* 0x000000563f3e1220 */ /* 0x000fe20000410000 */
[----:B------:R-:W-:-:S02]  /*1db0*/  @P1 IMAD.U32 R63, R61, 0x10000, RZ ;  /* 0x000100003d3f1824 */ /* 0x000fc400078e00ff */
[----:B---3--:R-:W-:Y:S01]  /*1dc0*/  @P1 FMUL.FTZ R67, R65, UR22 ;  /* 0x0000001641431c20 */ /* 0x008fe20008410000 */
[----:B------:R-:W-:Y:S02]  /*1dd0*/  @P1 PRMT R65, R33, 0x7632, R65 ;  /* 0x0000763221411816 */ /* 0x000fe40000000041 */
[----:B------:R-:W-:Y:S01]  /*1de0*/  @P1 SHF.L.U32 R86, R99, 0x10, RZ ;  /* 0x0000001063561819 */ /* 0x000fe200000006ff */
[----:B----4-:R-:W-:Y:S01]  /*1df0*/  @P1 FMUL.FTZ R63, R63, UR5 ;  /* 0x000000053f3f1c20 */ /* 0x010fe20008410000 */
[----:B------:R-:W-:Y:S01]  /*1e00*/  @P1 SHF.L.U32 R65, R65, 0x10, RZ ;  /* 0x0000001041411819 */ /* 0x000fe200000006ff */
[----:B------:R-:W2:Y:S01]  /*1e10*/  @UP1 LDCU UR5, c[0x0][0x40c] ;  /* 0x00008180ff0517ac */ /* 0x000ea20008000800 */
[----:B------:R-:W-:Y:S01]  /*1e20*/  MOV R61, RZ ;  /* 0x000000ff003d7202 */ /* 0x000fe20000000f00 */
[----:B------:R-:W-:Y:S01]  /*1e30*/  @P1 FMUL.FTZ R61, R86, R63 ;  /* 0x0000003f563d1220 */ /* 0x000fe20000410000 */
[----:B------:R-:W-:Y:S01]  /*1e40*/  @P1 SHF.L.U32 R86, R98, 0x10, RZ ;  /* 0x0000001062561819 */ /* 0x000fe200000006ff */
[----:B0-----:R-:W-:Y:S01]  /*1e50*/  @P1 FMUL.FTZ R65, R65, UR4 ;  /* 0x0000000441411c20 */ /* 0x001fe20008410000 */
[----:B------:R-:W-:Y:S01]  /*1e60*/  @P1 FMUL.FTZ R66, R67, R114 ;  /* 0x0000007243421220 */ /* 0x000fe20000410000 */
[----:B------:R-:W-:Y:S01]  /*1e70*/  @P1 PRMT R67, R34, 0x7632, R67 ;  /* 0x0000763222431816 */ /* 0x000fe20000000043 */
[----:B------:R-:W-:Y:S01]  /*1e80*/  @P1 IMAD.U32 R114, R97, 0x10000, RZ ;  /* 0x0001000061721824 */ /* 0x000fe200078e00ff */
[----:B------:R-:W-:Y:S01]  /*1e90*/  MOV R63, RZ ;  /* 0x000000ff003f7202 */ /* 0x000fe20000000f00 */
[----:B------:R-:W-:Y:S01]  /*1ea0*/  @P1 FMUL.FTZ R63, R86, R65 ;  /* 0x00000041563f1220 */ /* 0x000fe20000410000 */
[----:B------:R-:W-:Y:S01]  /*1eb0*/  @P1 PRMT R86, R35, 0x7632, R86 ;  /* 0x0000763223561816 */ /* 0x000fe20000000056 */
[----:B------:R-:W-:Y:S01]  /*1ec0*/  HFMA2 R65, -RZ, RZ, 0, 0 ;  /* 0x00000000ff417431 */ /* 0x000fe200000001ff */
[----:B------:R-:W-:-:S02]  /*1ed0*/  @P1 SHF.L.U32 R67, R67, 0x10, RZ ;  /* 0x0000001043431819 */ /* 0x000fc400000006ff */
[----:B------:R-:W-:-:S03]  /*1ee0*/  @P1 SHF.L.U32 R86, R86, 0x10, RZ ;  /* 0x0000001056561819 */ /* 0x000fc600000006ff */
[----:B-1----:R-:W-:Y:S02]  /*1ef0*/  @P1 FMUL.FTZ R67, R67, UR18 ;  /* 0x0000001243431c20 */ /* 0x002fe40008410000 */
[----:B--2---:R-:W-:Y:S02]  /*1f00*/  @P1 FMUL.FTZ R86, R86, UR5 ;  /* 0x0000000556561c20 */ /* 0x004fe40008410000 */
[----:B------:R-:W-:Y:S01]  /*1f10*/  @P1 FMUL.FTZ R65, R114, R67 ;  /* 0x0000004372411220 */ /* 0x000fe20000410000 */
[----:B------:R-:W-:Y:S01]  /*1f20*/  MOV R67, RZ ;  /* 0x000000ff00437202 */ /* 0x000fe20000000f00 */
[----:B------:R-:W-:-:S07]  /*1f30*/  @P1 FMUL.FTZ R67, R87, R86 ;  /* 0x0000005657431220 */ /* 0x000fce0000410000 */
.L_x_6338:
[----:B------:R-:W-:Y:S01]  /*1f40*/  FADD.FTZ R86, RZ, R44 ;  /* 0x0000002cff567221 */ /* 0x000fe20000010000 */
[----:B------:R-:W-:Y:S01]  /*1f50*/  IMAD.WIDE.U32 R112, R115, 0x20, R112 ;  /* 0x0000002073707825 */ /* 0x000fe200078e0070 */
[----:B------:R-:W-:Y:S01]  /*1f60*/  LOP3.LUT P0, RZ, R0, 0x1f, RZ, 0xc0, !PT ;  /* 0x0000001f00ff7812 */ /* 0x000fe2000780c0ff */
        /* <DEDUP_REMOVED lines=87> */
[----:B------:R-:W-:-:S04]  /*24e0*/  LOP3.LUT R87, R0, 0x1f, RZ, 0xc0, !PT ;  /* 0x0000001f00577812 */ /* 0x000fc800078ec0ff */
        /* <DEDUP_REMOVED lines=17> */
.L_x_6340:
[----:B------:R-:W-:Y:S05]  /*2600*/  BSYNC.RECONVERGENT B0 ;  /* 0x0000000000007941 */ /* 0x000fea0003800200 */
.L_x_6339:
        /* <DEDUP_REMOVED lines=13> */
.L_x_6342:
[----:B------:R-:W-:Y:S05]  /*26e0*/  BSYNC.RECONVERGENT B0 ;  /* 0x0000000000007941 */ /* 0x000fea0003800200 */
.L_x_6341:
[----:B------:R-:W1:Y:S01]  /*26f0*/  SHFL.DOWN PT, R116, R115, 0x4, 0x1f ;  /* 0x08801f0073747f89 */ /* 0x000e6200000e0000 */
[----:B------:R-:W-:Y:S01]  /*2700*/  I2FP.F32.U32 R120, R115 ;  /* 0x0000007300787245 */ /* 0x000fe20000201000 */
[----:B------:R-:W-:Y:S01]  /*2710*/  UISETP.GE.AND UP1, UPT, UR6, 0x1, UPT ;  /* 0x000000010600788c */ /* 0x000fe2000bf26270 */
[----:B------:R-:W-:Y:S01]  /*2720*/  ISETP.NE.AND P1, PT, R0, RZ, PT ;  /* 0x000000ff0000720c */ /* 0x000fe20003f25270 */
[----:B0-----:R-:W0:Y:S01]  /*2730*/  SHFL.DOWN PT, R118, R86, 0x4, 0x1f ;  /* 0x08801f0056767f89 */ /* 0x001e2200000e0000 */
[----:B------:R-:W-:Y:S01]  /*2740*/  ISETP.NE.AND P0, PT, RZ, UR21, PT ;  /* 0x00000015ff007c0c */ /* 0x000fe2000bf05270 */
[----:B-1----:R-:W-:Y:S01]  /*2750*/  IMAD.IADD R113, R116, 0x1, R115 ;  /* 0x0000000174717824 */ /* 0x002fe200078e0273 */
[----:B------:R-:W-:Y:S01]  /*2760*/  I2FP.F32.S32 R117, R116 ;  /* 0x0000007400757245 */ /* 0x000fe20000201400 */
[----:B0-----:R-:W-:-:S03]  /*2770*/  FADD.FTZ R119, -R118, R86 ;  /* 0x0000005676777221 */ /* 0x001fc60000010100 */
[----:B------:R-:W-:Y:S01]  /*2780*/  I2FP.F32.S32 R112, R113 ;  /* 0x0000007100707245 */ /* 0x000fe20000201400 */
[----:B------:R-:W-:Y:S01]  /*2790*/  FMUL.FTZ R121, R118, R117 ;  /* 0x0000007576797220 */ /* 0x000fe20000410000 */
[----:B------:R-:W-:Y:S01]  /*27a0*/  SHFL.DOWN PT, R116, R113, 0x2, 0x1f ;  /* 0x08401f0071747f89 */ /* 0x000fe200000e0000 */
[----:B------:R-:W-:Y:S01]  /*27b0*/  FMUL.FTZ R119, R119, R119 ;  /* 0x0000007777777220 */ /* 0x000fe20000410000 */
[----:B------:R-:W0:Y:S01]  /*27c0*/  MUFU.RCP R114, R112 ;  /* 0x0000007000727308 */ /* 0x000e220000001000 */
[----:B------:R-:W-:Y:S01]  /*27d0*/  FFMA.FTZ R121, R120, R86, R121 ;  /* 0x0000005678797223 */ /* 0x000fe20000010079 */
[----:B------:R-:W1:Y:S01]  /*27e0*/  SHFL.DOWN PT, R118, R87, 0x4, 0x1f ;  /* 0x08801f0057767f89 */ /* 0x000e6200000e0000 */
[----:B------:R-:W-:-:S04]  /*27f0*/  FMUL.FTZ R120, R119, R120 ;  /* 0x0000007877787220 */ /* 0x000fc80000410000 */
[----:B------:R-:W-:Y:S01]  /*2800*/  FMUL.FTZ R120, R120, R117 ;  /* 0x0000007578787220 */ /* 0x000fe20000410000 */
[----:B0-----:R-:W-:-:S05]  /*2810*/  FMUL.FTZ R115, R114, R121 ;  /* 0x0000007972737220 */ /* 0x001fca0000410000 */
[----:B------:R-:W0:Y:S01]  /*2820*/  SHFL.DOWN PT, R86, R115, 0x2, 0x1f ;  /* 0x08401f0073567f89 */ /* 0x000e2200000e0000 */
[----:B-1----:R-:W-:-:S04]  /*2830*/  FADD.FTZ R117, R118, R87 ;  /* 0x0000005776757221 */ /* 0x002fc80000010000 */
[----:B------:R-:W-:Y:S01]  /*2840*/  FFMA.FTZ R114, R114, R120, R117 ;  /* 0x0000007872727223 */ /* 0x000fe20000010075 */
[-C--:B------:R-:W-:Y:S02]  /*2850*/  I2FP.F32.S32 R117, R116.reuse ;  /* 0x0000007400757245 */ /* 0x080fe40000201400 */
        /* <DEDUP_REMOVED lines=17> */
[----:B------:R-:W-:Y:S01]  /*2970*/  I2FP.F32.S32 R117, R117 ;  /* 0x0000007500757245 */ /* 0x000fe20000201400 */
[----:B------:R-:W1:Y:S03]  /*2980*/  SHFL.DOWN PT, R118, R115, 0x1, 0x1f ;  /* 0x08201f0073767f89 */ /* 0x000e6600000e0000 */
[----:B------:R-:W2:Y:S01]  /*2990*/  MUFU.RCP R114, R117 ;  /* 0x0000007500727308 */ /* 0x000ea20000001000 */
[----:B0-----:R-:W-:Y:S01]  /*29a0*/  FADD.FTZ R87, R113, -R112 ;  /* 0x8000007071577221 */ /* 0x001fe20000010000 */
[----:B------:R-:W-:-:S02]  /*29b0*/  FMUL.FTZ R119, R112, R116 ;  /* 0x0000007470777220 */ /* 0x000fc40000410000 */
[----:B------:R-:W0:Y:S01]  /*29c0*/  LDC R112, c[0x0][0x448] ;  /* 0x00011200ff707b82 */ /* 0x000e220000000800 */
[----:B------:R-:W-:Y:S01]  /*29d0*/  FMUL.FTZ R87, R87, R87 ;  /* 0x0000005757577220 */ /* 0x000fe20000410000 */
[----:B------:R-:W-:-:S03]  /*29e0*/  FFMA.FTZ R119, R86, R113, R119 ;  /* 0x0000007156777223 */ /* 0x000fc60000010077 */
[----:B------:R-:W-:Y:S01]  /*29f0*/  FMUL.FTZ R87, R86, R87 ;  /* 0x0000005756577220 */ /* 0x000fe20000410000 */
[C---:B--2---:R-:W-:Y:S01]  /*2a00*/  FMUL.FTZ R113, R114.reuse, R119 ;  /* 0x0000007772717220 */ /* 0x044fe20000410000 */
[----:B------:R-:W-:Y:S02]  /*2a10*/  MOV R119, UR7 ;  /* 0x0000000700777c02 */ /* 0x000fe40008000f00 */
[----:B------:R-:W-:Y:S01]  /*2a20*/  FMUL.FTZ R116, R87, R116 ;  /* 0x0000007457747220 */ /* 0x000fe20000410000 */
[----:B-1----:R-:W-:Y:S02]  /*2a30*/  FADD.FTZ R87, R115, R118 ;  /* 0x0000007673577221 */ /* 0x002fe40000010000 */
[----:B------:R-:W1:Y:S02]  /*2a40*/  SHFL.IDX PT, R113, R113, RZ, 0x1f ;  /* 0x00001fff71717589 */ /* 0x000e6400000e0000 */
[----:B------:R-:W-:Y:S02]  /*2a50*/  FFMA.FTZ R116, R114, R116, R87 ;  /* 0x0000007472747223 */ /* 0x000fe40000010057 */
[----:B------:R-:W2:Y:S03]  /*2a60*/  @!P1 LDC.64 R114, c[0x0][0x3c0] ;  /* 0x0000f000ff729b82 */ /* 0x000ea60000000a00 */
[----:B------:R-:W0:Y:S01]  /*2a70*/  SHFL.IDX PT, R87, R116, RZ, 0x1f ;  /* 0x00001fff74577589 */ /* 0x000e2200000e0000 */
[----:B-1----:R-:W-:-:S05]  /*2a80*/  FMUL.FTZ R86, R113, R113 ;  /* 0x0000007171567220 */ /* 0x002fca0000410000 */
[----:B------:R-:W-:Y:S01]  /*2a90*/  FSEL R117, R86, RZ, P0 ;  /* 0x000000ff56757208 */ /* 0x000fe20000000000 */
[----:B0-----:R-:W-:Y:S02]  /*2aa0*/  FFMA.FTZ R112, R87, UR24, R112 ;  /* 0x0000001857707c23 */ /* 0x001fe40008010070 */
[----:B------:R-:W0:Y:S02]  /*2ab0*/  @!P1 LDC.64 R86, c[0x0][0x3c8] ;  /* 0x0000f200ff569b82 */ /* 0x000e240000000a00 */
[----:B------:R-:W-:Y:S01]  /*2ac0*/  FADD.FTZ R112, R112, R117 ;  /* 0x0000007570707221 */ /* 0x000fe20000010000 */
[----:B------:R-:W-:-:S05]  /*2ad0*/  MOV R117, UR7 ;  /* 0x0000000700757c02 */ /* 0x000fca0008000f00 */
[----:B------:R-:W1:Y:S01]  /*2ae0*/  MUFU.RSQ R112, R112 ;  /* 0x0000007000707308 */ /* 0x000e620000001400 */
[----:B--2---:R-:W-:-:S05]  /*2af0*/  @!P1 IMAD.WIDE R114, R117, 0x4, R114 ;  /* 0x0000000475729825 */ /* 0x004fca00078e0272 */
[----:B------:R2:W-:Y:S01]  /*2b00*/  @!P1 STG.E desc[UR12][R114.64], R113 ;  /* 0x0000007172009986 */ /* 0x0005e2000c10190c */
[----:B0-----:R-:W-:-:S05]  /*2b10*/  @!P1 IMAD.WIDE R86, R119, 0x4, R86 ;  /* 0x0000000477569825 */ /* 0x001fca00078e0256 */
[----:B-1----:R2:W-:Y:S01]  /*2b20*/  @!P1 STG.E desc[UR12][R86.64], R112 ;  /* 0x0000007056009986 */ /* 0x0025e2000c10190c */
[----:B------:R-:W-:Y:S05]  /*2b30*/  BRA.U !UP1, `(.L_x_6343) ;  /* 0x0000000909507547 */ /* 0x000fea000b800000 */
[----:B--2---:R-:W-:Y:S01]  /*2b40*/  FSEL R86, R113, RZ, !P0 ;  /* 0x000000ff71567208 */ /* 0x004fe20004000000 */
[----:B------:R-:W-:Y:S01]  /*2b50*/  IMAD.U32 R116, R103, 0x10000, RZ ;  /* 0x0001000067747824 */ /* 0x000fe200078e00ff */
[----:B------:R-:W-:Y:S01]  /*2b60*/  SHF.L.U32 R113, R2, 0x10, RZ ;  /* 0x0000001002717819 */ /* 0x000fe200000006ff */
[----:B------:R-:W-:Y:S01]  /*2b70*/  UIADD3 UR4, UPT, UPT, UR6, -0x1, URZ ;  /* 0xffffffff06047890 */ /* 0x000fe2000fffe0ff */
[----:B------:R-:W-:Y:S01]  /*2b80*/  SHF.L.U32 R115, R28, 0x10, RZ ;  /* 0x000000101c737819 */ /* 0x000fe200000006ff */
[C---:B------:R-:W-:Y:S01]  /*2b90*/  FADD.FTZ R87, -R86.reuse, R44 ;  /* 0x0000002c56577221 */ /* 0x040fe20000010100 */
[C---:B------:R-:W-:Y:S01]  /*2ba0*/  FADD.FTZ R45, -R86.reuse, R45 ;  /* 0x0000002d562d7221 */ /* 0x040fe20000010100 */
[----:B------:R-:W-:Y:S01]  /*2bb0*/  SHF.L.U32 R114, R77, 0x10, RZ ;  /* 0x000000104d727819 */ /* 0x000fe200000006ff */
[----:B------:R-:W-:Y:S01]  /*2bc0*/  FADD.FTZ R47, -R86, R47 ;  /* 0x0000002f562f7221 */ /* 0x000fe20000010100 */
[C---:B------:R-:W-:Y:S01]  /*2bd0*/  FMUL.FTZ R44, R112.reuse, R87 ;  /* 0x00000057702c7220 */ /* 0x040fe20000410000 */
[----:B------:R-:W-:Y:S01]  /*2be0*/  FMUL.FTZ R45, R112, R45 ;  /* 0x0000002d702d7220 */ /* 0x000fe20000410000 */
[----:B------:R-:W-:Y:S01]  /*2bf0*/  FADD.FTZ R49, -R86, R49 ;  /* 0x0000003156317221 */ /* 0x000fe20000010100 */
[----:B------:R-:W-:Y:S01]  /*2c00*/  FMUL.FTZ R47, R112, R47 ;  /* 0x0000002f702f7220 */ /* 0x000fe20000410000 */
[----:B------:R-:W-:Y:S01]  /*2c10*/  FFMA.FTZ R44, R44, R113, R115 ;  /* 0x000000712c2c7223 */ /* 0x000fe20000010073 */
[----:B------:R-:W-:Y:S01]  /*2c20*/  FADD.FTZ R113, -R86, R46 ;  /* 0x0000002e56717221 */ /* 0x000fe20000010100 */
[----:B------:R-:W-:Y:S01]  /*2c30*/  FFMA.FTZ R87, R45, R114, R116 ;  /* 0x000000722d577223 */ /* 0x000fe20000010074 */
[----:B------:R-:W-:Y:S01]  /*2c40*/  SHF.L.U32 R46, R3, 0x10, RZ ;  /* 0x00000010032e7819 */ /* 0x000fe200000006ff */
[----:B------:R-:W-:Y:S01]  /*2c50*/  IMAD.U32 R116, R101, 0x10000, RZ ;  /* 0x0001000065747824 */ /* 0x000fe200078e00ff */
[----:B------:R-:W-:Y:S01]  /*2c60*/  SHF.L.U32 R114, R29, 0x10, RZ ;  /* 0x000000101d727819 */ /* 0x000fe200000006ff */
[----:B------:R-:W-:Y:S01]  /*2c70*/  FMUL.FTZ R45, R112, R113 ;  /* 0x00000071702d7220 */ /* 0x000fe20000410000 */
[----:B------:R-:W-:Y:S01]  /*2c80*/  FADD.FTZ R113, -R86, R48 ;  /* 0x0000003056717221 */ /* 0x000fe20000010100 */
[----:B------:R-:W-:Y:S01]  /*2c90*/  SHF.L.U32 R115, R30, 0x10, RZ ;  /* 0x000000101e737819 */ /* 0x000fe200000006ff */
[----:B------:R-:W-:Y:S01]  /*2ca0*/  FMUL.FTZ R49, R112, R49 ;  /* 0x0000003170317220 */ /* 0x000fe20000410000 */
[----:B------:R-:W-:Y:S01]  /*2cb0*/  FFMA.FTZ R45, R45, R46, R114 ;  /* 0x0000002e2d2d7223 */ /* 0x000fe20000010072 */
[----:B------:R-:W-:Y:S01]  /*2cc0*/  SHF.L.U32 R46, R76, 0x10, RZ ;  /* 0x000000104c2e7819 */ /* 0x000fe200000006ff */
[----:B------:R-:W-:Y:S01]  /*2cd0*/  FADD.FTZ R51, -R86, R51 ;  /* 0x0000003356337221 */ /* 0x000fe20000010100 */
[----:B------:R-:W-:Y:S01]  /*2ce0*/  SHF.L.U32 R114, R102, 0x10, RZ ;  /* 0x0000001066727819 */ /* 0x000fe200000006ff */
[C---:B------:R-:W-:Y:S01]  /*2cf0*/  FADD.FTZ R53, -R86.reuse, R53 ;  /* 0x0000003556357221 */ /* 0x040fe20000010100 */
[C---:B------:R-:W-:Y:S01]  /*2d00*/  FADD.FTZ R55, -R86.reuse, R55 ;  /* 0x0000003756377221 */ /* 0x040fe20000010100 */
[----:B------:R-:W-:Y:S01]  /*2d10*/  FADD.FTZ R57, -R86, R57 ;  /* 0x0000003956397221 */ /* 0x000fe20000010100 */
[----:B------:R-:W-:Y:S01]  /*2d20*/  UIMAD UR4, UR4, UR20, URZ ;  /* 0x00000014040472a4 */ /* 0x000fe2000f8e02ff */
[----:B------:R-:W-:Y:S01]  /*2d30*/  FFMA.FTZ R48, R47, R46, R114 ;  /* 0x0000002e2f307223 */ /* 0x000fe20000010072 */
[----:B------:R-:W-:Y:S01]  /*2d40*/  SHF.L.U32 R47, R4, 0x10, RZ ;  /* 0x00000010042f7819 */ /* 0x000fe200000006ff */
[C---:B------:R-:W-:Y:S01]  /*2d50*/  FMUL.FTZ R46, R112.reuse, R113 ;  /* 0x00000071702e7220 */ /* 0x040fe20000410000 */
[----:B------:R-:W-:Y:S01]  /*2d60*/  SHF.L.U32 R114, R75, 0x10, RZ ;  /* 0x000000104b727819 */ /* 0x000fe200000006ff */
[C---:B------:R-:W-:Y:S01]  /*2d70*/  FMUL.FTZ R53, R112.reuse, R53 ;  /* 0x0000003570357220 */ /* 0x040fe20000410000 */
        /* <DEDUP_REMOVED lines=8> */
[----:B------:R-:W-:Y:S01]  /*2e00*/  SHF.L.U32 R113, R74, 0x10, RZ ;  /* 0x000000104a717819 */ /* 0x000fe200000006ff */
[----:B------:R-:W-:Y:S01]  /*2e10*/  FMUL.FTZ R57, R112, R57 ;  /* 0x0000003970397220 */ /* 0x000fe20000410000 */
[----:B------:R-:W-:Y:S01]  /*2e20*/  SHF.L.U32 R115, R100, 0x10, RZ ;  /* 0x0000001064737819 */ /* 0x000fe200000006ff */
[----:B------:R-:W-:Y:S01]  /*2e30*/  FFMA.FTZ R47, R47, R50, R114 ;  /* 0x000000322f2f7223 */ /* 0x000fe20000010072 */
[----:B------:R-:W-:Y:S01]  /*2e40*/  FMUL.FTZ R50, R112, R51 ;  /* 0x0000003370327220 */ /* 0x000fe20000410000 */
[----:B------:R-:W-:Y:S01]  /*2e50*/  FADD.FTZ R51, -R86, R52 ;  /* 0x0000003456337221 */ /* 0x000fe20000010100 */
[----:B------:R-:W-:Y:S01]  /*2e60*/  SHF.L.U32 R52, R10, 0x10, RZ ;  /* 0x000000100a347819 */ /* 0x000fe200000006ff */
[----:B------:R-:W-:Y:S01]  /*2e70*/  USHF.R.S32.HI UR5, URZ, 0x1f, UR4 ;  /* 0x0000001fff057899 */ /* 0x000fe20008011404 */
[----:B------:R-:W-:Y:S01]  /*2e80*/  SHF.L.U32 R114, R24, 0x10, RZ ;  /* 0x0000001018727819 */ /* 0x000fe200000006ff */
[----:B------:R-:W-:Y:S01]  /*2e90*/  FMUL.FTZ R51, R112, R51 ;  /* 0x0000003370337220 */ /* 0x000fe20000410000 */
[----:B------:R-:W-:Y:S01]  /*2ea0*/  FFMA.FTZ R50, R50, R113, R115 ;  /* 0x0000007132327223 */ /* 0x000fe20000010073 */
[----:B------:R-:W-:Y:S01]  /*2eb0*/  SHF.L.U32 R118, R22, 0x10, RZ ;  /* 0x0000001016767819 */ /* 0x000fe200000006ff */
[----:B------:R-:W-:Y:S01]  /*2ec0*/  ULEA.HI UR5, UR5, UR4, URZ, 0x3 ;  /* 0x0000000405057291 */ /* 0x000fe2000f8f18ff */
[----:B------:R-:W-:Y:S01]  /*2ed0*/  FFMA.FTZ R52, R51, R52, R114 ;  /* 0x0000003433347223 */ /* 0x000fe20000010072 */
[----:B------:R-:W-:Y:S01]  /*2ee0*/  SHF.L.U32 R114, R85, 0x10, RZ ;  /* 0x0000001055727819 */ /* 0x000fe200000006ff */
[C---:B------:R-:W-:Y:S01]  /*2ef0*/  FADD.FTZ R51, -R86.reuse, R54 ;  /* 0x0000003656337221 */ /* 0x040fe20000010100 */
[----:B------:R-:W-:Y:S01]  /*2f00*/  SHF.L.U32 R54, R11, 0x10, RZ ;  /* 0x000000100b367819 */ /* 0x000fe200000006ff */
[----:B------:R-:W-:Y:S01]  /*2f10*/  FADD.FTZ R67, -R86, R67 ;  /* 0x0000004356437221 */ /* 0x000fe20000010100 */
[----:B------:R-:W-:Y:S01]  /*2f20*/  F2FP.BF16.F32.PACK_AB R47, R50, R47 ;  /* 0x0000002f322f723e */ /* 0x000fe200000010ff */
[----:B------:R-:W-:Y:S01]  /*2f30*/  FFMA.FTZ R53, R53, R114, R116 ;  /* 0x0000007235357223 */ /* 0x000fe20000010074 */
[----:B------:R-:W-:Y:S01]  /*2f40*/  SHF.L.U32 R114, R25, 0x10, RZ ;  /* 0x0000001019727819 */ /* 0x000fe200000006ff */
[----:B------:R-:W-:Y:S01]  /*2f50*/  FMUL.FTZ R51, R112, R51 ;  /* 0x0000003370337220 */ /* 0x000fe20000410000 */
[----:B------:R-:W-:Y:S01]  /*2f60*/  SHF.L.U32 R116, R106, 0x10, RZ ;  /* 0x000000106a747819 */ /* 0x000fe200000006ff */
[----:B------:R-:W-:Y:S01]  /*2f70*/  FMUL.FTZ R115, R112, R67 ;  /* 0x0000004370737220 */ /* 0x000fe20000410000 */
[----:B------:R-:W-:Y:S01]  /*2f80*/  MOV R67, UR5 ;  /* 0x0000000500437c02 */ /* 0x000fe20008000f00 */
[----:B------:R-:W-:Y:S01]  /*2f90*/  FFMA.FTZ R54, R51, R54, R114 ;  /* 0x0000003633367223 */ /* 0x000fe20000010072 */
[----:B------:R-:W-:Y:S01]  /*2fa0*/  SHF.L.U32 R114, R84, 0x10, RZ ;  /* 0x0000001054727819 */ /* 0x000fe200000006ff */
[----:B------:R-:W-:Y:S01]  /*2fb0*/  FADD.FTZ R51, -R86, R56 ;  /* 0x0000003856337221 */ /* 0x000fe20000010100 */
[----:B------:R-:W-:-:S02]  /*2fc0*/  SHF.L.U32 R56, R12, 0x10, RZ ;  /* 0x000000100c387819 */ /* 0x000fc400000006ff */
[----:B------:R-:W-:Y:S01]  /*2fd0*/  LEA.HI.SX32 R67, R67, R0, 0x1d ;  /* 0x0000000043437211 */ /* 0x000fe200078feaff */
[----:B------:R-:W-:Y:S01]  /*2fe0*/  FFMA.FTZ R55, R55, R114, R116 ;  /* 0x0000007237377223 */ /* 0x000fe20000010074 */
[----:B------:R-:W-:Y:S01]  /*2ff0*/  SHF.L.U32 R114, R26, 0x10, RZ ;  /* 0x000000101a727819 */ /* 0x000fe200000006ff */
[----:B------:R-:W-:Y:S01]  /*3000*/  FMUL.FTZ R51, R112, R51 ;  /* 0x0000003370337220 */ /* 0x000fe20000410000 */
[----:B------:R-:W-:Y:S02]  /*3010*/  SHF.L.U32 R116, R82, 0x10, RZ ;  /* 0x0000001052747819 */ /* 0x000fe400000006ff */
[----:B------:R-:W-:Y:S01]  /*3020*/  IADD3 R117, PT, PT, R67, 0x200, RZ ;  /* 0x0000020043757810 */ /* 0x000fe20007ffe0ff */
[----:B------:R-:W-:Y:S01]  /*3030*/  FFMA.FTZ R113, R51, R56, R114 ;  /* 0x0000003833717223 */ /* 0x000fe20000010072 */
[----:B------:R-:W-:Y:S01]  /*3040*/  SHF.L.U32 R114, R83, 0x10, RZ ;  /* 0x0000001053727819 */ /* 0x000fe200000006ff */
[----:B------:R-:W-:Y:S02]  /*3050*/  IMAD.U32 R56, R105, 0x10000, RZ ;  /* 0x0001000069387824 */ /* 0x000fe400078e00ff */
[----:B------:R-:W-:Y:S01]  /*3060*/  FADD.FTZ R51, -R86, R58 ;  /* 0x0000003a56337221 */ /* 0x000fe20000010100 */
[----:B------:R-:W-:Y:S01]  /*3070*/  SHF.L.U32 R58, R27, 0x10, RZ ;  /* 0x000000101b3a7819 */ /* 0x000fe200000006ff */
[----:B------:R-:W-:Y:S01]  /*3080*/  FFMA.FTZ R114, R57, R114, R56 ;  /* 0x0000007239727223 */ /* 0x000fe20000010038 */
[----:B------:R-:W-:Y:S01]  /*3090*/  SHF.L.U32 R56, R13, 0x10, RZ ;  /* 0x000000100d387819 */ /* 0x000fe200000006ff */
[----:B------:R-:W-:Y:S01]  /*30a0*/  FMUL.FTZ R51, R112, R51 ;  /* 0x0000003370337220 */ /* 0x000fe20000410000 */
[C---:B------:R-:W-:Y:S01]  /*30b0*/  FADD.FTZ R57, -R86.reuse, R59 ;  /* 0x0000003b56397221 */ /* 0x040fe20000010100 */
[----:B------:R-:W-:Y:S01]  /*30c0*/  FADD.FTZ R59, -R86, R60 ;  /* 0x0000003c563b7221 */ /* 0x000fe20000010100 */
[----:B------:R-:W-:Y:S01]  /*30d0*/  SHF.L.U32 R60, R18, 0x10, RZ ;  /* 0x00000010123c7819 */ /* 0x000fe200000006ff */
[----:B------:R-:W-:Y:S01]  /*30e0*/  FFMA.FTZ R51, R51, R56, R58 ;  /* 0x0000003833337223 */ /* 0x000fe2000001003a */
[----:B------:R-:W-:Y:S01]  /*30f0*/  SHF.L.U32 R56, R104, 0x10, RZ ;  /* 0x0000001068387819 */ /* 0x000fe200000006ff */
[C---:B------:R-:W-:Y:S01]  /*3100*/  FMUL.FTZ R57, R112.reuse, R57 ;  /* 0x0000003970397220 */ /* 0x040fe20000410000 */
[----:B------:R-:W-:Y:S01]  /*3110*/  FMUL.FTZ R59, R112, R59 ;  /* 0x0000003b703b7220 */ /* 0x000fe20000410000 */
[----:B------:R-:W-:Y:S01]  /*3120*/  IMAD.U32 R58, R111, 0x10000, RZ ;  /* 0x000100006f3a7824 */ /* 0x000fe200078e00ff */
[----:B------:R-:W-:Y:S01]  /*3130*/  F2FP.BF16.F32.PACK_AB R46, R49, R46 ;  /* 0x0000002e312e723e */ /* 0x000fe200000010ff */
[----:B------:R-:W-:Y:S01]  /*3140*/  FFMA.FTZ R116, R57, R116, R56 ;  /* 0x0000007439747223 */ /* 0x000fe20000010038 */
[----:B------:R-:W-:Y:S01]  /*3150*/  SHF.L.U32 R56, R20, 0x10, RZ ;  /* 0x0000001014387819 */ /* 0x000fe200000006ff */
[----:B------:R-:W-:Y:S01]  /*3160*/  FADD.FTZ R57, -R86, R61 ;  /* 0x0000003d56397221 */ /* 0x000fe20000010100 */
[----:B------:R-:W-:-:S02]  /*3170*/  F2FP.BF16.F32.PACK_AB R45, R48, R45 ;  /* 0x0000002d302d723e */ /* 0x000fc400000010ff */
[----:B------:R-:W-:Y:S01]  /*3180*/  F2FP.BF16.F32.PACK_AB R44, R87, R44 ;  /* 0x0000002c572c723e */ /* 0x000fe200000010ff */
[----:B------:R-:W-:Y:S01]  /*3190*/  FFMA.FTZ R60, R59, R60, R56 ;  /* 0x0000003c3b3c7223 */ /* 0x000fe20000010038 */
[----:B------:R-:W-:Y:S01]  /*31a0*/  SHF.L.U32 R56, R95, 0x10, RZ ;  /* 0x000000105f387819 */ /* 0x000fe200000006ff */
[----:B------:R-:W-:Y:S01]  /*31b0*/  FMUL.FTZ R57, R112, R57 ;  /* 0x0000003970397220 */ /* 0x000fe20000410000 */
[----:B------:R-:W-:Y:S01]  /*31c0*/  FADD.FTZ R59, -R86, R62 ;  /* 0x0000003e563b7221 */ /* 0x000fe20000010100 */
[----:B------:R-:W-:Y:S02]  /*31d0*/  SHF.L.U32 R62, R19, 0x10, RZ ;  /* 0x00000010133e7819 */ /* 0x000fe400000006ff */
[----:B------:R-:W-:Y:S01]  /*31e0*/  FFMA.FTZ R61, R57, R56, R58 ;  /* 0x00000038393d7223 */ /* 0x000fe2000001003a */
[----:B------:R-:W-:Y:S01]  /*31f0*/  SHF.L.U32 R56, R21, 0x10, RZ ;  /* 0x0000001015387819 */ /* 0x000fe200000006ff */
[----:B------:R-:W-:Y:S01]  /*3200*/  FMUL.FTZ R59, R112, R59 ;  /* 0x0000003b703b7220 */ /* 0x000fe20000410000 */
[----:B------:R-:W-:Y:S01]  /*3210*/  FADD.FTZ R57, -R86, R63 ;  /* 0x0000003f56397221 */ /* 0x000fe20000010100 */
[----:B------:R-:W-:-:S02]  /*3220*/  SHF.L.U32 R58, R110, 0x10, RZ ;  /* 0x000000106e3a7819 */ /* 0x000fc400000006ff */
[----:B------:R-:W-:Y:S01]  /*3230*/  FFMA.FTZ R62, R59, R62, R56 ;  /* 0x0000003e3b3e7223 */ /* 0x000fe20000010038 */
[----:B------:R-:W-:Y:S01]  /*3240*/  SHF.L.U32 R56, R94, 0x10, RZ ;  /* 0x000000105e387819 */ /* 0x000fe200000006ff */
[----:B------:R-:W-:Y:S01]  /*3250*/  FMUL.FTZ R57, R112, R57 ;  /* 0x0000003970397220 */ /* 0x000fe20000410000 */
[----:B------:R-:W-:Y:S01]  /*3260*/  FADD.FTZ R59, -R86, R64 ;  /* 0x00000040563b7221 */ /* 0x000fe20000010100 */
[----:B------:R-:W-:Y:S02]  /*3270*/  SHF.L.U32 R64, R68, 0x10, RZ ;  /* 0x0000001044407819 */ /* 0x000fe400000006ff */
[----:B------:R-:W-:Y:S01]  /*3280*/  FFMA.FTZ R63, R57, R56, R58 ;  /* 0x00000038393f7223 */ /* 0x000fe2000001003a */
[----:B------:R-:W-:Y:S01]  /*3290*/  FADD.FTZ R57, -R86, R65 ;  /* 0x0000004156397221 */ /* 0x000fe20000010100 */
[----:B------:R-:W-:Y:S01]  /*32a0*/  SHF.L.U32 R56, R93, 0x10, RZ ;  /* 0x000000105d387819 */ /* 0x000fe200000006ff */
[----:B------:R-:W-:Y:S02]  /*32b0*/  IMAD.U32 R58, R109, 0x10000, RZ ;  /* 0x000100006d3a7824 */ /* 0x000fe400078e00ff */
[C---:B------:R-:W-:Y:S01]  /*32c0*/  FMUL.FTZ R59, R112.reuse, R59 ;  /* 0x0000003b703b7220 */ /* 0x040fe20000410000 */
[----:B------:R-:W-:Y:S01]  /*32d0*/  FMUL.FTZ R57, R112, R57 ;  /* 0x0000003970397220 */ /* 0x000fe20000410000 */
[----:B------:R-:W-:-:S02]  /*32e0*/  F2FP.BF16.F32.PACK_AB R51, R116, R51 ;  /* 0x000000337433723e */ /* 0x000fc400000010ff */
[----:B------:R-:W-:Y:S01]  /*32f0*/  FFMA.FTZ R64, R59, R64, R118 ;  /* 0x000000403b407223 */ /* 0x000fe20000010076 */
[----:B------:R-:W-:Y:S01]  /*3300*/  FFMA.FTZ R65, R57, R56, R58 ;  /* 0x0000003839417223 */ /* 0x000fe2000001003a */
[----:B------:R-:W-:Y:S01]  /*3310*/  FADD.FTZ R59, -R86, R66 ;  /* 0x00000042563b7221 */ /* 0x000fe20000010100 */
[----:B------:R-:W0:Y:S01]  /*3320*/  LDC.64 R56, c[0x0][0x428] ;  /* 0x00010a00ff387b82 */ /* 0x000e220000000a00 */
[----:B------:R-:W-:Y:S02]  /*3330*/  SHF.L.U32 R86, R69, 0x10, RZ ;  /* 0x0000001045567819 */ /* 0x000fe400000006ff */
[----:B------:R-:W-:Y:S01]  /*3340*/  SHF.L.U32 R58, R23, 0x10, RZ ;  /* 0x00000010173a7819 */ /* 0x000fe200000006ff */
[----:B------:R-:W-:Y:S01]  /*3350*/  FMUL.FTZ R59, R112, R59 ;  /* 0x0000003b703b7220 */ /* 0x000fe20000410000 */
[----:B------:R-:W-:Y:S02]  /*3360*/  SHF.L.U32 R66, R108, 0x10, RZ ;  /* 0x000000106c427819 */ /* 0x000fe400000006ff */
[----:B------:R-:W-:Y:S01]  /*3370*/  F2FP.BF16.F32.PACK_AB R50, R114, R113 ;  /* 0x000000717232723e */ /* 0x000fe200000010ff */
[----:B------:R-:W-:Y:S01]  /*3380*/  FFMA.FTZ R86, R59, R86, R58 ;  /* 0x000000563b567223 */ /* 0x000fe2000001003a */
[----:B------:R-:W-:-:S02]  /*3390*/  SHF.L.U32 R58, R92, 0x10, RZ ;  /* 0x000000105c3a7819 */ /* 0x000fc400000006ff */
[----:B------:R-:W-:Y:S02]  /*33a0*/  IADD3 R59, PT, PT, R67, 0x100, RZ ;  /* 0x00000100433b7810 */ /* 0x000fe40007ffe0ff */
[----:B------:R-:W-:Y:S01]  /*33b0*/  F2FP.BF16.F32.PACK_AB R49, R55, R54 ;  /* 0x000000363731723e */ /* 0x000fe200000010ff */
[----:B------:R-:W-:Y:S01]  /*33c0*/  FFMA.FTZ R115, R115, R58, R66 ;  /* 0x0000003a73737223 */ /* 0x000fe20000010042 */
[----:B------:R-:W-:Y:S02]  /*33d0*/  F2FP.BF16.F32.PACK_AB R48, R53, R52 ;  /* 0x000000343530723e */ /* 0x000fe400000010ff */
[----:B------:R-:W-:Y:S02]  /*33e0*/  F2FP.BF16.F32.PACK_AB R54, R65, R64 ;  /* 0x000000404136723e */ /* 0x000fe400000010ff */
[----:B------:R-:W-:Y:S02]  /*33f0*/  F2FP.BF16.F32.PACK_AB R55, R115, R86 ;  /* 0x000000567337723e */ /* 0x000fe400000010ff */
[----:B------:R-:W-:-:S02]  /*3400*/  F2FP.BF16.F32.PACK_AB R53, R63, R62 ;  /* 0x0000003e3f35723e */ /* 0x000fc400000010ff */
[----:B------:R-:W-:Y:S01]  /*3410*/  F2FP.BF16.F32.PACK_AB R52, R61, R60 ;  /* 0x0000003c3d34723e */ /* 0x000fe200000010ff */
[----:B0-----:R-:W-:-:S04]  /*3420*/  IMAD.WIDE.U32 R66, R67, 0x10, R56 ;  /* 0x0000001043427825 */ /* 0x001fc800078e0038 */
[--C-:B------:R-:W-:Y:S01]  /*3430*/  IMAD.WIDE.U32 R58, R59, 0x10, R56.reuse ;  /* 0x000000103b3a7825 */ /* 0x100fe200078e0038 */
[----:B------:R0:W-:Y:S03]  /*3440*/  STG.E.128 desc[UR12][R66.64], R44 ;  /* 0x0000002c42007986 */ /* 0x0001e6000c101d0c */
[----:B------:R-:W-:Y:S01]  /*3450*/  IMAD.WIDE.U32 R56, R117, 0x10, R56 ;  /* 0x0000001075387825 */ /* 0x000fe200078e0038 */
[----:B------:R0:W-:Y:S04]  /*3460*/  STG.E.128 desc[UR12][R58.64], R48 ;  /* 0x000000303a007986 */ /* 0x0001e8000c101d0c */
[----:B------:R0:W-:Y:S02]  /*3470*/  STG.E.128 desc[UR12][R56.64], R52 ;  /* 0x0000003438007986 */ /* 0x0001e4000c101d0c */
.L_x_6343:
[----:B------:R-:W-:Y:S02]  /*3480*/  UIADD3 UR7, UPT, UPT, UR7, UR16, URZ ;  /* 0x0000001007077290 */ /* 0x000fe4000fffe0ff */
[----:B------:R-:W-:Y:S02]  /*3490*/  UPLOP3.LUT UP0, UPT, UPT, UPT, UP0, 0x40, 0x4 ;  /* 0x000000000004789c */ /* 0x000fe40003f0e800 */
[----:B------:R-:W-:-:S09]  /*34a0*/  UISETP.GE.AND UP1, UPT, UR7, UR17, UPT ;  /* 0x000000110700728c */ /* 0x000fd2000bf26270 */
[----:B------:R-:W-:Y:S05]  /*34b0*/  BRA.U !UP1, `(.L_x_6344) ;  /* 0xffffffd109c07547 */ /* 0x000fea000b83ffff */
[----:B------:R-:W-:Y:S05]  /*34c0*/  EXIT ;  /* 0x000000000000794d */ /* 0x000fea0003800000 */
.L_x_6345:
        /* <DEDUP_REMOVED lines=11> */
.L_x_20958:


//--------------------- .text._ZN10layer_norm13ln_fwd_kernelINS_13Kernel_traitsI13__nv_bfloat16S2_fS2_fjLj6144ELj1ELj1ELj8ELj16ENS_18Kernel_traits_baseILj6144ES2_S2_fS2_fjLj256EEEEELb1ELb0ELb0ELb0EEEvNS_9FwdParamsE --------------------------
	.section	.text._ZN10layer_norm13ln_fwd_kernelINS_13Kernel_traitsI13__nv_bfloat16S2_fS2_fjLj6144ELj1ELj1ELj8ELj16ENS_18Kernel_traits_baseILj6144ES2_S2_fS2_fjLj256EEEEELb1ELb0ELb0ELb0EEEvNS_9FwdParamsE,"ax",@progbits
	.align	128
        .global         _ZN10layer_norm13ln_fwd_kernelINS_13Kernel_traitsI13__nv_bfloat16S2_fS2_fjLj6144ELj1ELj1ELj8ELj16ENS_18Kernel_traits_baseILj6144ES2_S2_fS2_fjLj256EEEEELb1ELb0ELb0ELb0EEEvNS_9FwdParamsE
        .type           _ZN10layer_norm13ln_fwd_kernelINS_13Kernel_traitsI13__nv_bfloat16S2_fS2_fjLj6144ELj1ELj1ELj8ELj16ENS_18Kernel_traits_baseILj6144ES2_S2_fS2_fjLj256EEEEELb1ELb0ELb0ELb0EEEvNS_9FwdParamsE,@function
        .size           _ZN10layer_norm13ln_fwd_kernelINS_13Kernel_traitsI13__nv_bfloat16S2_fS2_fjLj6144ELj1ELj1ELj8ELj16ENS_18Kernel_traits_baseILj6144ES2_S2_fS2_fjLj256EEEEELb1ELb0ELb0ELb0EEEvNS_9FwdParamsE,(.L_x_20959 - _ZN10layer_norm13ln_fwd_kernelINS_13Kernel_traitsI13__nv_bfloat16S2_fS2_fjLj6144ELj1ELj1ELj8ELj16ENS_18Kernel_traits_baseILj6144ES2_S2_fS2_fjLj256EEEEELb1ELb0ELb0ELb0EEEvNS_9FwdParamsE)
        .other          _ZN10layer_norm13ln_fwd_kernelINS_13Kernel_traitsI13__nv_bfloat16S2_fS2_fjLj6144ELj1ELj1ELj8ELj16ENS_18Kernel_traits_baseILj6144ES2_S2_fS2_fjLj256EEEEELb1ELb0ELb0ELb0EEEvNS_9FwdParamsE,@"STO_CUDA_ENTRY STV_DEFAULT"
_ZN10layer_norm13ln_fwd_kernelINS_13Kernel_traitsI13__nv_bfloat16S2_fS2_fjLj6144ELj1ELj1ELj8ELj16ENS_18Kernel_traits_baseILj6144ES2_S2_fS2_fjLj256EEEEELb1ELb0ELb0ELb0EEEvNS_9FwdParamsE:
.text._ZN10layer_norm13ln_fwd_kernelINS_13Kernel_traitsI13__nv_bfloat16S2_fS2_fjLj6144ELj1ELj1ELj8ELj16ENS_18Kernel_traits_baseILj6144ES2_S2_fS2_fjLj256EEEEELb1ELb0ELb0ELb0EEEvNS_9FwdParamsE:
        /* <DEDUP_REMOVED lines=14> */
[----:B------:R-:W1:Y:S03]  /*00e0*/  @P0 LDC R9, c[0x0][0x460] ;  /* 0x00011800ff090b82 */ /* 0x000e660000000800 */
[----:B----4-:R5:W1:Y:S01]  /*00f0*/  @P0 LDG.E.64 R6, desc[UR6][R4.64] ;  /* 0x0000000604060981 */ /* 0x010a62000c1e1b00 */
[----:B0-----:R-:W-:Y:S01]  /*0100*/  UISETP.NE.U32.AND UP0, UPT, UR4, URZ, UPT ;  /* 0x000000ff0400728c */ /* 0x001fe2000bf05070 */
[----:B------:R-:W-:Y:S03]  /*0110*/  BSSY.RECONVERGENT B0, `(.L_x_6346) ;  /* 0x0000054000007945 */ /* 0x000fe60003800200 */
[----:B------:R-:W0:Y:S01]  /*0120*/  S2UR UR10, SR_CTAID.X ;  /* 0x00000000000a79c3 */ /* 0x000e220000002500 */
[----:B------:R-:W-:Y:S01]  /*0130*/  UISETP.NE.AND.EX UP0, UPT, UR5, URZ, UPT, UP0 ;  /* 0x000000ff0500728c */ /* 0x000fe2000bf05300 */
[----:B-----5:R-:W-:-:S06]  /*0140*/  LOP3.LUT R5, R0, 0x1f, RZ, 0xc0, !PT ;  /* 0x0000001f00057812 */ /* 0x020fcc00078ec0ff */
[----:B------:R-:W0:Y:S02]  /*0150*/  LDC R85, c[0x0][0x360] ;  /* 0x0000d800ff557b82 */ /* 0x000e240000000800 */
[--C-:B0-----:R-:W-:Y:S01]  /*0160*/  IMAD R85, R85, UR10, R0.reuse ;  /* 0x0000000a55557c24 */ /* 0x101fe2000f8e0200 */
[----:B--2---:R-:W-:Y:S02]  /*0170*/  @P0 R2UR UR9, R3 ;  /* 0x00000000030902ca */ /* 0x004fe400000e0000 */
[----:B------:R-:W-:Y:S02]  /*0180*/  LOP3.LUT R3, R0, 0xe0, RZ, 0xc0, !PT ;  /* 0x000000e000037812 */ /* 0x000fe400078ec0ff */
[----:B-1----:R-:W-:Y:S02]  /*0190*/  @P0 IADD3 R4, P1, PT, R6, R9, RZ ;  /* 0x0000000906040210 */ /* 0x002fe40007f3e0ff */
[----:B------:R-:W-:Y:S02]  /*01a0*/  @P0 R2UR UR8, R2 ;  /* 0x00000000020802ca */ /* 0x000fe400000e0000 */
[----:B------:R-:W-:Y:S01]  /*01b0*/  SHF.R.S32.HI R2, RZ, 0x1f, R11 ;  /* 0x0000001fff027819 */ /* 0x000fe2000001140b */
[----:B------:R-:W-:Y:S01]  /*01c0*/  @P0 IMAD.X R83, RZ, RZ, R7, P1 ;  /* 0x000000ffff530224 */ /* 0x000fe200008e0607 */
[----:B------:R-:W-:-:S02]  /*01d0*/  LOP3.LUT R15, R3, 0x1f, R0, 0xf8, !PT ;  /* 0x0000001f030f7812 */ /* 0x000fc400078ef800 */
[----:B------:R-:W-:Y:S01]  /*01e0*/  LEA.HI R14, R2, R11, RZ, 0x3 ;  /* 0x0000000b020e7211 */ /* 0x000fe200078f18ff */
[----:B------:R-:W-:Y:S01]  /*01f0*/  UIADD3 UR19, UPT, UPT, UR9, -0x4498517b, URZ ;  /* 0xbb67ae8509137890 */ /* 0x000fe2000fffe0ff */
[----:B------:R-:W-:Y:S01]  /*0200*/  LOP3.LUT R7, R15, 0xff, RZ, 0x3c, !PT ;  /* 0x000000ff0f077812 */ /* 0x000fe200078e3cff */
[----:B------:R-:W-:Y:S01]  /*0210*/  UIADD3 UR21, UPT, UPT, UR9, 0x76cf5d0a, URZ ;  /* 0x76cf5d0a09157890 */ /* 0x000fe2000fffe0ff */
[--C-:B------:R-:W-:Y:S01]  /*0220*/  SHF.R.U64 R84, R4, 0x2, R83.reuse ;  /* 0x0000000204547819 */ /* 0x100fe20000001253 */
[----:B------:R-:W-:Y:S01]  /*0230*/  UIADD3 UR23, UPT, UPT, UR9, 0x32370b8f, URZ ;  /* 0x32370b8f09177890 */ /* 0x000fe2000fffe0ff */
[----:B------:R-:W-:Y:S01]  /*0240*/  LEA.HI.SX32 R2, R14, R7, 0x1d ;  /* 0x000000070e027211 */ /* 0x000fe200078feaff */
[----:B------:R-:W-:Y:S01]  /*0250*/  UIADD3 UR18, UPT, UPT, UR8, -0x61c88647, URZ ;  /* 0x9e3779b908127890 */ /* 0x000fe2000fffe0ff */
[----:B------:R-:W-:Y:S01]  /*0260*/  SHF.R.U32.HI R83, RZ, 0x2, R83 ;  /* 0x00000002ff537819 */ /* 0x000fe20000011653 */
[----:B------:R-:W-:Y:S02]  /*0270*/  UIADD3 UR20, UPT, UPT, UR8, 0x3c6ef372, URZ ;  /* 0x3c6ef37208147890 */ /* 0x000fe4000fffe0ff */
[----:B------:R-:W-:-:S02]  /*0280*/  UIADD3 UR22, UPT, UPT, UR8, -0x255992d5, URZ ;  /* 0xdaa66d2b08167890 */ /* 0x000fc4000fffe0ff */
        /* <DEDUP_REMOVED lines=38> */
.L_x_6347:
        /* <DEDUP_REMOVED lines=22> */
.L_x_6348:
[----:B------:R-:W-:Y:S05]  /*0650*/  BSYNC.RECONVERGENT B0 ;  /* 0x0000000000007941 */ /* 0x000fea0003800200 */
.L_x_6346:
[----:B------:R-:W0:Y:S02]  /*0660*/  LDCU UR4, c[0x0][0x384] ;  /* 0x00007080ff0477ac */ /* 0x000e240008000800 */
[----:B0-----:R-:W-:-:S06]  /*0670*/  UISETP.GE.AND UP0, UPT, UR10, UR4, UPT ;  /* 0x000000040a00728c */ /* 0x001fcc000bf06270 */
[----:B------:R-:W-:-:S13]  /*0680*/  PLOP3.LUT P0, PT, PT, PT, UP0, 0x80, 0x8 ;  /* 0x000000000008781c */ /* 0x000fda0003f0f008 */
[----:B------:R-:W-:Y:S05]  /*0690*/  @P0 EXIT ;  /* 0x000000000000094d */ /* 0x000fea0003800000 */
[----:B------:R-:W-:Y:S01]  /*06a0*/  IMAD.HI.U32 R7, R84, -0x2daee0ad, RZ ;  /* 0xd2511f5354077827 */ /* 0x000fe200078e00ff */
[----:B------:R-:W-:Y:S01]  /*06b0*/  SHF.R.S32.HI R14, RZ, 0x3, R14 ;  /* 0x00000003ff0e7819 */ /* 0x000fe2000001140e */
[----:B------:R-:W0:Y:S01]  /*06c0*/  LDCU.64 UR4, c[0x0][0x3e0] ;  /* 0x00007c00ff0477ac */ /* 0x000e220008000a00 */
[----:B------:R-:W-:Y:S01]  /*06d0*/  LOP3.LUT R4, R4, 0x3, RZ, 0xc0, !PT ;  /* 0x0000000304047812 */ /* 0x000fe200078ec0ff */
[----:B------:R-:W-:Y:S01]  /*06e0*/  IMAD.HI.U32 R6, R85, -0x326172a9, RZ ;  /* 0xcd9e8d5755067827 */ /* 0x000fe200078e00ff */
[----:B------:R-:W-:Y:S01]  /*06f0*/  LOP3.LUT R7, R7, UR9, RZ, 0x3c, !PT ;  /* 0x0000000907077c12 */ /* 0x000fe2000f8e3cff */
[----:B------:R-:W-:Y:S01]  /*0700*/  UPLOP3.LUT UP2, UPT, UPT, UPT, UPT, 0x40, 0x4 ;  /* 0x000000000004789c */ /* 0x000fe20003f4e870 */
        /* <DEDUP_REMOVED lines=15> */
[----:B------:R-:W-:Y:S01]  /*0800*/  IMAD.HI.U32 R9, R8, -0x2daee0ad, RZ ;  /* 0xd2511f5308097827 */ /* 0x000fe200078e00ff */
[----:B0-----:R-:W-:Y:S01]  /*0810*/  UISETP.NE.U32.AND UP0, UPT, UR4, URZ, UPT ;  /* 0x000000ff0400728c */ /* 0x001fe2000bf05070 */
[----:B------:R-:W-:Y:S01]  /*0820*/  PRMT R72, R47, 0x7632, R72 ;  /* 0x000076322f487816 */ /* 0x000fe20000000048 */
[----:B------:R-:W0:Y:S01]  /*0830*/  LDCU UR15, c[0x0][0x400] ;  /* 0x00008000ff0f77ac */ /* 0x000e220008000800 */
[----:B------:R-:W-:Y:S01]  /*0840*/  IMAD R7, R7, -0x326172a9, RZ ;  /* 0xcd9e8d5707077824 */ /* 0x000fe200078e02ff */
[----:B------:R-:W-:Y:S01]  /*0850*/  LOP3.LUT R9, R12, UR21, R9, 0x96, !PT ;  /* 0x000000150c097c12 */ /* 0x000fe2000f8e9609 */
[----:B------:R-:W-:Y:S01]  /*0860*/  IMAD.HI.U32 R6, R10, -0x326172a9, RZ ;  /* 0xcd9e8d570a067827 */ /* 0x000fe200078e00ff */
[----:B------:R-:W-:Y:S01]  /*0870*/  PRMT R73, R42, 0x7632, R73 ;  /* 0x000076322a497816 */ /* 0x000fe20000000049 */
[----:B------:R-:W-:Y:S01]  /*0880*/  UISETP.NE.AND.EX UP0, UPT, UR5, URZ, UPT, UP0 ;  /* 0x000000ff0500728c */ /* 0x000fe2000bf05300 */
[----:B------:R-:W-:Y:S01]  /*0890*/  PRMT R74, R46, 0x7632, R74 ;  /* 0x000076322e4a7816 */ /* 0x000fe2000000004a */
[----:B------:R-:W-:Y:S01]  /*08a0*/  IMAD R10, R10, -0x326172a9, RZ ;  /* 0xcd9e8d570a0a7824 */ /* 0x000fe200078e02ff */
[----:B------:R-:W-:Y:S01]  /*08b0*/  LOP3.LUT R6, R7, UR20, R6, 0x96, !PT ;  /* 0x0000001407067c12 */ /* 0x000fe2000f8e9606 */
[----:B------:R-:W-:Y:S01]  /*08c0*/  IMAD.HI.U32 R7, R9, -0x326172a9, RZ ;  /* 0xcd9e8d5709077827 */ /* 0x000fe200078e00ff */
[----:B------:R-:W-:Y:S01]  /*08d0*/  PRMT R75, R41, 0x7632, R75 ;  /* 0x00007632294b7816 */ /* 0x000fe2000000004b */
[----:B------:R-:W3:Y:S01]  /*08e0*/  LDCU.64 UR12, c[0x0][0x3a0] ;  /* 0x00007400ff0c77ac */ /* 0x000ee20008000a00 */
[----:B------:R-:W-:Y:S01]  /*08f0*/  PRMT R76, R45, 0x7632, R76 ;  /* 0x000076322d4c7816 */ /* 0x000fe2000000004c */
[----:B------:R-:W-:Y:S01]  /*0900*/  IMAD R11, R8, -0x2daee0ad, RZ ;  /* 0xd2511f53080b7824 */ /* 0x000fe200078e02ff */
[----:B------:R-:W-:Y:S01]  /*0910*/  LOP3.LUT R7, R10, UR22, R7, 0x96, !PT ;  /* 0x000000160a077c12 */ /* 0x000fe2000f8e9607 */
[----:B------:R-:W-:Y:S01]  /*0920*/  IMAD.HI.U32 R8, R6, -0x2daee0ad, RZ ;  /* 0xd2511f5306087827 */ /* 0x000fe200078e00ff */
[----:B------:R-:W-:Y:S01]  /*0930*/  PRMT R77, R40, 0x7632, R77 ;  /* 0x00007632284d7816 */ /* 0x000fe2000000004d */
[----:B------:R-:W4:Y:S01]  /*0940*/  LDCU.64 UR16, c[0x0][0x380] ;  /* 0x00007000ff1077ac */ /* 0x000f220008000a00 */
[----:B------:R-:W-:Y:S01]  /*0950*/  PRMT R78, R44, 0x7632, R78 ;  /* 0x000076322c4e7816 */ /* 0x000fe2000000004e */
[----:B------:R-:W-:Y:S01]  /*0960*/  IMAD.HI.U32 R10, R7, -0x2daee0ad, RZ ;  /* 0xd2511f53070a7827 */ /* 0x000fe200078e00ff */
[----:B------:R-:W-:-:S03]  /*0970*/  LOP3.LUT R8, R11, UR23, R8, 0x96, !PT ;  /* 0x000000170b087c12 */ /* 0x000fc6000f8e9608 */
[----:B------:R-:W-:Y:S02]  /*0980*/  IMAD R11, R6, -0x2daee0ad, RZ ;  /* 0xd2511f53060b7824 */ /* 0x000fe400078e02ff */
[----:B------:R-:W-:-:S03]  /*0990*/  IMAD.HI.U32 R6, R8, -0x326172a9, RZ ;  /* 0xcd9e8d5708067827 */ /* 0x000fc600078e00ff */
[----:B------:R-:W-:Y:S01]  /*09a0*/  LOP3.LUT R10, R11, UR25, R10, 0x96, !PT ;  /* 0x000000190b0a7c12 */ /* 0x000fe2000f8e960a */
[----:B------:R-:W-:Y:S02]  /*09b0*/  IMAD R12, R7, -0x2daee0ad, RZ ;  /* 0xd2511f53070c7824 */ /* 0x000fe400078e02ff */
[----:B------:R-:W-:Y:S02]  /*09c0*/  IMAD R9, R9, -0x326172a9, RZ ;  /* 0xcd9e8d5709097824 */ /* 0x000fe400078e02ff */
[----:B------:R-:W-:Y:S02]  /*09d0*/  IMAD R8, R8, -0x326172a9, RZ ;  /* 0xcd9e8d5708087824 */ /* 0x000fe400078e02ff */
        /* <DEDUP_REMOVED lines=10> */
[C---:B------:R-:W-:Y:S01]  /*0a80*/  IMAD R10, R9.reuse, -0x326172a9, RZ ;  /* 0xcd9e8d57090a7824 */ /* 0x040fe200078e02ff */
[----:B------:R-:W-:Y:S01]  /*0a90*/  PRMT R13, R38, 0x7632, R13 ;  /* 0x00007632260d7816 */ /* 0x000fe2000000000d */
[----:B------:R-:W-:-:S04]  /*0aa0*/  IMAD.HI.U32 R6, R9, -0x326172a9, RZ ;  /* 0xcd9e8d5709067827 */ /* 0x000fc800078e00ff */
[----:B------:R-:W-:Y:S01]  /*0ab0*/  IMAD.HI.U32 R7, R8, -0x326172a9, RZ ;  /* 0xcd9e8d5708077827 */ /* 0x000fe200078e00ff */
[----:B------:R-:W-:-:S03]  /*0ac0*/  LOP3.LUT R6, R11, UR28, R6, 0x96, !PT ;  /* 0x0000001c0b067c12 */ /* 0x000fc6000f8e9606 */
[----:B------:R-:W-:Y:S01]  /*0ad0*/  IMAD R8, R8, -0x326172a9, RZ ;  /* 0xcd9e8d5708087824 */ /* 0x000fe200078e02ff */
[----:B------:R-:W-:Y:S01]  /*0ae0*/  LOP3.LUT R7, R10, UR30, R7, 0x96, !PT ;  /* 0x0000001e0a077c12 */ /* 0x000fe2000f8e9607 */
[----:B------:R-:W-:Y:S01]  /*0af0*/  IMAD R10, R5, -0x20, R16 ;  /* 0xffffffe0050a7824 */ /* 0x000fe200078e0210 */
[----:B------:R-:W-:Y:S01]  /*0b00*/  VIADDMNMX R16, R16, -R3, RZ, !PT ;  /* 0x8000000310107246 */ /* 0x000fe200078001ff */
[----:B------:R-:W-:Y:S01]  /*0b10*/  IMAD.HI.U32 R9, R6, -0x2daee0ad, RZ ;  /* 0xd2511f5306097827 */ /* 0x000fe200078e00ff */
[----:B------:R-:W-:Y:S02]  /*0b20*/  LOP3.LUT R3, R14, 0xffffff00, RZ, 0xc0, !PT ;  /* 0xffffff000e037812 */ /* 0x000fe400078ec0ff */
[----:B------:R-:W-:Y:S01]  /*0b30*/  VIMNMX R16, PT, PT, R16, 0x20, PT ;  /* 0x0000002010107848 */ /* 0x000fe20003fe0100 */
[----:B------:R-:W-:Y:S01]  /*0b40*/  IMAD R11, R6, -0x2daee0ad, RZ ;  /* 0xd2511f53060b7824 */ /* 0x000fe200078e02ff */
[----:B------:R-:W-:Y:S01]  /*0b50*/  LOP3.LUT R9, R12, UR31, R9, 0x96, !PT ;  /* 0x0000001f0c097c12 */ /* 0x000fe2000f8e9609 */
[----:B------:R-:W-:Y:S01]  /*0b60*/  IMAD.HI.U32 R6, R7, -0x2daee0ad, RZ ;  /* 0xd2511f5307067827 */ /* 0x000fe200078e00ff */
[----:B------:R-:W-:-:S02]  /*0b70*/  VIMNMX R10, PT, PT, RZ, R10, !PT ;  /* 0x0000000aff0a7248 */ /* 0x000fc40007fe0100 */
[----:B------:R-:W-:Y:S01]  /*0b80*/  PRMT R12, R34, 0x7632, R12 ;  /* 0x00007632220c7816 */ /* 0x000fe2000000000c */
[----:B------:R-:W-:Y:S01]  /*0b90*/  IMAD R16, R16, 0x8, R3 ;  /* 0x0000000810107824 */ /* 0x000fe200078e0203 */
[----:B------:R-:W-:Y:S01]  /*0ba0*/  LOP3.LUT R82, R11, UR33, R6, 0x96, !PT ;  /* 0x000000210b527c12 */ /* 0x000fe2000f8e9606 */
[----:B------:R-:W-:Y:S01]  /*0bb0*/  IMAD.HI.U32 R5, R9, -0x326172a9, RZ ;  /* 0xcd9e8d5709057827 */ /* 0x000fe200078e00ff */
[----:B------:R-:W-:Y:S02]  /*0bc0*/  VIMNMX R10, PT, PT, R10, 0x20, PT ;  /* 0x000000200a0a7848 */ /* 0x000fe40003fe0100 */
[----:B------:R-:W-:Y:S01]  /*0bd0*/  I2FP.F32.U32 R18, R16 ;  /* 0x0000001000127245 */ /* 0x000fe20000201000 */
[----:B------:R-:W-:Y:S01]  /*0be0*/  IMAD R7, R7, -0x2daee0ad, RZ ;  /* 0xd2511f5307077824 */ /* 0x000fe200078e02ff */
[----:B------:R-:W-:Y:S01]  /*0bf0*/  LOP3.LUT R80, R8, UR32, R5, 0x96, !PT ;  /* 0x0000002008507c12 */ /* 0x000fe2000f8e9605 */
[----:B------:R-:W-:Y:S01]  /*0c00*/  IMAD R8, R9, -0x326172a9, RZ ;  /* 0xcd9e8d5709087824 */ /* 0x000fe200078e02ff */
[----:B------:R-:W-:Y:S01]  /*0c10*/  LEA R3, R10, R3, 0x3 ;  /* 0x000000030a037211 */ /* 0x000fe200078e18ff */
[----:B------:R-:W-:Y:S01]  /*0c20*/  IMAD.HI.U32 R5, R82, -0x326172a9, RZ ;  /* 0xcd9e8d5752057827 */ /* 0x000fe200078e00ff */
[----:B------:R-:W0:Y:S01]  /*0c30*/  MUFU.RCP R18, R18 ;  /* 0x0000001200127308 */ /* 0x000e220000001000 */
[----:B------:R-:W-:-:S02]  /*0c40*/  PRMT R9, R28, 0x7632, R9 ;  /* 0x000076321c097816 */ /* 0x000fc40000000009 */
[----:B------:R-:W-:Y:S01]  /*0c50*/  IMAD.HI.U32 R6, R80, -0x2daee0ad, RZ ;  /* 0xd2511f5350067827 */ /* 0x000fe200078e00ff */
[----:B------:R-:W-:Y:S02]  /*0c60*/  LOP3.LUT R5, R8, UR34, R5, 0x96, !PT ;  /* 0x0000002208057c12 */ /* 0x000fe4000f8e9605 */
[----:B------:R-:W-:Y:S01]  /*0c70*/  PRMT R8, R24, 0x7632, R8 ;  /* 0x0000763218087816 */ /* 0x000fe20000000008 */
[----:B------:R-:W-:Y:S01]  /*0c80*/  IMAD.MOV.U32 R79, RZ, RZ, RZ ;  /* 0x000000ffff4f7224 */ /* 0x000fe200078e00ff */
[----:B------:R-:W-:Y:S01]  /*0c90*/  LOP3.LUT R6, R7, UR35, R6, 0x96, !PT ;  /* 0x0000002307067c12 */ /* 0x000fe2000f8e9606 */
[----:B------:R-:W-:Y:S01]  /*0ca0*/  IMAD R80, R80, -0x2daee0ad, RZ ;  /* 0xd2511f5350507824 */ /* 0x000fe200078e02ff */
[----:B------:R-:W-:Y:S01]  /*0cb0*/  PRMT R7, R29, 0x7632, R7 ;  /* 0x000076321d077816 */ /* 0x000fe20000000007 */
[----:B------:R-:W-:Y:S01]  /*0cc0*/  IMAD R82, R82, -0x326172a9, RZ ;  /* 0xcd9e8d5752527824 */ /* 0x000fe200078e02ff */
[----:B------:R-:W-:Y:S02]  /*0cd0*/  PRMT R10, R35, 0x7632, R10 ;  /* 0x00007632230a7816 */ /* 0x000fe4000000000a */
[----:B------:R-:W-:-:S02]  /*0ce0*/  PRMT R11, R39, 0x7632, R11 ;  /* 0x00007632270b7816 */ /* 0x000fc4000000000b */
[----:B------:R-:W-:Y:S02]  /*0cf0*/  PRMT R14, R33, 0x7632, R14 ;  /* 0x00007632210e7816 */ /* 0x000fe4000000000e */
[----:B01234-:R-:W-:-:S07]  /*0d00*/  PRMT R16, R32, 0x7632, R16 ;  /* 0x0000763220107816 */ /* 0x01ffce0000000010 */
.L_x_6606:
[----:B0-----:R-:W0:Y:S01]  /*0d10*/  @UP0 LDCU.64 UR4, c[0x0][0x3e0] ;  /* 0x00007c00ff0407ac */ /* 0x001e220008000a00 */
[----:B------:R-:W-:Y:S01]  /*0d20*/  PLOP3.LUT P0, PT, PT, PT, UP0, 0x80, 0x8 ;  /* 0x000000000008781c */ /* 0x000fe20003f0f008 */
[----:B0-----:R-:W-:-:S06]  /*0d30*/  @UP0 UIMAD.WIDE UR4, UR10, 0x2, UR4 ;  /* 0x000000020a0408a5 */ /* 0x001fcc000f8e0204 */
[----:B-123--:R-:W-:Y:S01]  /*0d40*/  IMAD.U32 R64, RZ, RZ, UR4 ;  /* 0x00000004ff407e24 */ /* 0x00efe2000f8e00ff */
[----:B------:R-:W-:-:S05]  /*0d50*/  MOV R65, UR5 ;  /* 0x0000000500417c02 */ /* 0x000fca0008000f00 */
        /* <DEDUP_REMOVED lines=9> */
[----:B------:R-:W-:-:S05]  /*0df0*/  IMAD.U32 R67, RZ, RZ, UR5 ;  /* 0x00000005ff437e24 */ /* 0x000fca000f8e00ff */
        /* <DEDUP_REMOVED lines=13> */
[----:B------:R0:W5:Y:S04]  /*0ed0*/  LDG.E.128 R20, desc[UR6][R90.64] ;  /* 0x000000065a147981 */ /* 0x000168000c1e1d00 */
[----:B------:R0:W5:Y:S01]  /*0ee0*/  LDG.E.128 R68, desc[UR6][R90.64+0x10] ;  /* 0x000010065a447981 */ /* 0x000162000c1e1d00 */
[----:B------:R-:W-:Y:S01]  /*0ef0*/  ISETP.NE.AND P0, PT, R4, 0x1, PT ;  /* 0x000000010400780c */ /* 0x000fe20003f05270 */
[----:B------:R-:W-:Y:S01]  /*0f00*/  BSSY.RECONVERGENT B1, `(.L_x_6352) ;  /* 0x000004b000017945 */ /* 0x000fe20003800200 */
[----:B------:R-:W-:Y:S02]  /*0f10*/  HFMA2 R92, -RZ, RZ, 0, 1.1920928955078125e-07 ;  /* 0x00000002ff5c7431 */ /* 0x000fe400000001ff */
[----:B------:R-:W-:Y:S02]  /*0f20*/  IMAD.MOV.U32 R93, RZ, RZ, R82 ;  /* 0x000000ffff5d7224 */ /* 0x000fe400078e0052 */
[----:B------:R-:W-:-:S07]  /*0f30*/  IMAD.MOV.U32 R88, RZ, RZ, R80 ;  /* 0x000000ffff587224 */ /* 0x000fce00078e0050 */
[----:B0-----:R-:W-:Y:S05]  /*0f40*/  @!P0 BRA `(.L_x_6353) ;  /* 0x0000000400188947 */ /* 0x001fea0003800000 */
[----:B------:R-:W-:-:S04]  /*0f50*/  MOV R89, 0x2 ;  /* 0x0000000200597802 */ /* 0x000fc80000000f00 */
[----:B------:R-:W-:-:S05]  /*0f60*/  VIADDMNMX.U32 R88, R4, 0xfffffffe, R89, PT ;  /* 0xfffffffe04587846 */ /* 0x000fca0003800059 */
[----:B------:R-:W-:-:S04]  /*0f70*/  IMAD.SHL.U32 R90, R88, 0x4, RZ ;  /* 0x00000004585a7824 */ /* 0x000fc800078e00ff */
[----:B------:R-:W0:Y:S02]  /*0f80*/  LDC R88, c[0x2][R90] ;  /* 0x008000005a587b82 */ /* 0x000e240000000800 */
[----:B0-----:R-:W-:-:S04]  /*0f90*/  SHF.R.S32.HI R89, RZ, 0x1f, R88 ;  /* 0x0000001fff597819 */ /* 0x001fc80000011458 */
.L_x_20791:
[----:B------:R-:W-:Y:S05]  /*0fa0*/  BRX R88 -0xfb0                                         (*"BRANCH_TARGETS .L_x_20792,.L_x_20793,.L_x_20794"*) ;  /* 0xfffffff058147949 */ /* 0x000fea000383ffff */
.L_x_20794:
[----:B------:R-:W-:Y:S01]  /*0fb0*/  VIADD R92, R4, 0x1 ;  /* 0x00000001045c7836 */ /* 0x000fe20000000000 */
[----:B------:R-:W-:Y:S01]  /*0fc0*/  MOV R88, R80 ;  /* 0x0000005000587202 */ /* 0x000fe20000000f00 */
[----:B------:R-:W-:Y:S01]  /*0fd0*/  IMAD.MOV.U32 R93, RZ, RZ, R5 ;  /* 0x000000ffff5d7224 */ /* 0x000fe200078e0005 */
[----:B------:R-:W-:Y:S06]  /*0fe0*/  BRA `(.L_x_6353) ;  /* 0x0000000000f07947 */ /* 0x000fec0003800000 */
.L_x_20792:
[----:B------:R-:W-:Y:S02]  /*0ff0*/  HFMA2 R92, -RZ, RZ, 0, 1.78813934326171875e-07 ;  /* 0x00000003ff5c7431 */ /* 0x000fe400000001ff */
[----:B------:R-:W-:Y:S02]  /*1000*/  IMAD.MOV.U32 R88, RZ, RZ, R80 ;  /* 0x000000ffff587224 */ /* 0x000fe400078e0050 */
[----:B------:R-:W-:Y:S01]  /*1010*/  IMAD.MOV.U32 R93, RZ, RZ, R6 ;  /* 0x000000ffff5d7224 */ /* 0x000fe200078e0006 */
[----:B------:R-:W-:Y:S06]  /*1020*/  BRA `(.L_x_6353) ;  /* 0x0000000000e07947 */ /* 0x000fec0003800000 */
.L_x_20793:
        /* <DEDUP_REMOVED lines=13> */
.L_x_6355:
[----:B------:R-:W-:Y:S05]  /*1100*/  BSYNC.RECONVERGENT B2 ;  /* 0x0000000000027941 */ /* 0x000fea0003800200 */
.L_x_6354:
        /* <DEDUP_REMOVED lines=39> */
[----:B------:R-:W-:Y:S01]  /*1380*/  MOV R82, R90 ;  /* 0x0000005a00527202 */ /* 0x000fe20000000f00 */
[----:B------:R-:W-:Y:S01]  /*1390*/  IMAD.MOV.U32 R92, RZ, RZ, RZ ;  /* 0x000000ffff5c7224 */ /* 0x000fe200078e00ff */
[----:B------:R-:W-:-:S07]  /*13a0*/  LOP3.LUT R6, R4, UR35, R89, 0x96, !PT ;  /* 0x0000002304067c12 */ /* 0x000fce000f8e9659 */
.L_x_6353:
[----:B------:R-:W-:Y:S05]  /*13b0*/  BSYNC.RECONVERGENT B1 ;  /* 0x0000000000017941 */ /* 0x000fea0003800200 */
.L_x_6352:
[----:B------:R-:W0:Y:S01]  /*13c0*/  LDC R89, c[0x0][0x408] ;  /* 0x00010200ff597b82 */ /* 0x000e220000000800 */
[----:B------:R-:W-:Y:S01]  /*13d0*/  I2FP.F32.U32 R4, R93 ;  /* 0x0000005d00047245 */ /* 0x000fe20000201000 */
[----:B------:R-:W-:Y:S02]  /*13e0*/  HFMA2 R97, -RZ, RZ, 0.1171875, 0 ;  /* 0x2f800000ff617431 */ /* 0x000fe400000001ff */
[----:B-----5:R-:W-:Y:S01]  /*13f0*/  IMAD.U32 R80, R64, 0x10000, RZ ;  /* 0x0001000040507824 */ /* 0x020fe200078e00ff */
[----:B------:R-:W-:Y:S01]  /*1400*/  ISETP.NE.AND P1, PT, R92, 0x1, PT ;  /* 0x000000015c00780c */ /* 0x000fe20003f25270 */
[----:B------:R-:W-:Y:S01]  /*1410*/  BSSY.RECONVERGENT B1, `(.L_x_6356) ;  /* 0x000004f000017945 */ /* 0x000fe20003800200 */
[----:B------:R-:W-:Y:S01]  /*1420*/  PRMT R64, R64, 0x7632, R64 ;  /* 0x0000763240407816 */ /* 0x000fe20000000040 */
[----:B------:R-:W-:Y:S01]  /*1430*/  FFMA.FTZ R91, R4, R97, 1.1641532182693481445e-10 ;  /* 0x2f000000045b7423 */ /* 0x000fe20000010061 */
[----:B------:R-:W1:Y:S01]  /*1440*/  LDC R96, c[0x0][0x404] ;  /* 0x00010100ff607b82 */ /* 0x000e620000000800 */
[----:B------:R-:W-:Y:S01]  /*1450*/  FMUL.FTZ R80, R80, UR4 ;  /* 0x0000000450507c20 */ /* 0x000fe20008410000 */
[----:B------:R-:W-:Y:S01]  /*1460*/  IMAD.MOV.U32 R90, RZ, RZ, 0x2 ;  /* 0x00000002ff5a7424 */ /* 0x000fe200078e00ff */
[----:B------:R-:W-:-:S02]  /*1470*/  MOV R4, R82 ;  /* 0x0000005200047202 */ /* 0x000fc40000000f00 */
[----:B0-----:R-:W-:Y:S01]  /*1480*/  FMUL.FTZ R80, R80, R89 ;  /* 0x0000005950507220 */ /* 0x001fe20000410000 */
[----:B-1----:R-:W-:-:S04]  /*1490*/  FSETP.GTU.FTZ.AND P0, PT, R91, R96, PT ;  /* 0x000000605b00720b */ /* 0x002fc80003f1c000 */
        /* <DEDUP_REMOVED lines=13> */
.L_x_6358:
        /* <DEDUP_REMOVED lines=13> */
.L_x_6360:
[----:B------:R-:W-:Y:S05]  /*1640*/  BSYNC.RECONVERGENT B2 ;  /* 0x0000000000027941 */ /* 0x000fea0003800200 */
.L_x_6359:
        /* <DEDUP_REMOVED lines=43> */
.L_x_6357:
[----:B------:R-:W-:Y:S05]  /*1900*/  BSYNC.RECONVERGENT B1 ;  /* 0x0000000000017941 */ /* 0x000fea0003800200 */
.L_x_6356:
        /* <DEDUP_REMOVED lines=22> */
.L_x_6363:
        /* <DEDUP_REMOVED lines=13> */
.L_x_6365:
[----:B------:R-:W-:Y:S05]  /*1b40*/  BSYNC.RECONVERGENT B2 ;  /* 0x0000000000027941 */ /* 0x000fea0003800200 */
.L_x_6364:
        /* <DEDUP_REMOVED lines=41> */
[----:B------:R-:W-:Y:S02]  /*1de0*/  IMAD.MOV.U32 R4, RZ, RZ, R88 ;  /* 0x000000ffff047224 */ /* 0x000fe400078e0058 */
[----:B------:R-:W-:-:S07]  /*1df0*/  IMAD.MOV.U32 R88, RZ, RZ, R90 ;  /* 0x000000ffff587224 */ /* 0x000fce00078e005a */
.L_x_6362:
[----:B------:R-:W-:Y:S05]  /*1e00*/  BSYNC.RECONVERGENT B1 ;  /* 0x0000000000017941 */ /* 0x000fea0003800200 */
.L_x_6361:
        /* <DEDUP_REMOVED lines=9> */
[----:B------:R-:W-:-:S04]  /*1ea0*/  FSETP.GTU.FTZ.AND P1, PT, R91, R96, PT ;  /* 0x000000605b00720b */ /* 0x000fc80003f3c000 */
[----:B------:R-:W-:Y:S01]  /*1eb0*/  FSEL R91, R64, RZ, !P1 ;  /* 0x000000ff405b7208 */ /* 0x000fe20004800000 */
[----:B------:R-:W-:Y:S01]  /*1ec0*/  IMAD.MOV.U32 R64, RZ, RZ, 0x2 ;  /* 0x00000002ff407424 */ /* 0x000fe200078e00ff */
        /* <DEDUP_REMOVED lines=11> */
.L_x_6368:
        /* <DEDUP_REMOVED lines=13> */
.L_x_6370:
[----:B------:R-:W-:Y:S05]  /*2050*/  BSYNC.RECONVERGENT B2 ;  /* 0x0000000000027941 */ /* 0x000fea0003800200 */
.L_x_6369:
        /* <DEDUP_REMOVED lines=43> */
.L_x_6367:
[----:B------:R-:W-:Y:S05]  /*2310*/  BSYNC.RECONVERGENT B1 ;  /* 0x0000000000017941 */ /* 0x000fea0003800200 */
.L_x_6366:
        /* <DEDUP_REMOVED lines=22> */
.L_x_6373:
        /* <DEDUP_REMOVED lines=13> */
.L_x_6375:
[----:B------:R-:W-:Y:S05]  /*2550*/  BSYNC.RECONVERGENT B2 ;  /* 0x0000000000027941 */ /* 0x000fea0003800200 */
.L_x_6374:
        /* <DEDUP_REMOVED lines=43> */
.L_x_6372:
[----:B------:R-:W-:Y:S05]  /*2810*/  BSYNC.RECONVERGENT B1 ;  /* 0x0000000000017941 */ /* 0x000fea0003800200 */
.L_x_6371:
[----:B------:R-:W-:Y:S01]  /*2820*/  I2FP.F32.U32 R4, R4 ;  /* 0x0000000400047245 */ /* 0x000fe20000201000 */
[----:B------:R-:W-:Y:S01]  /*2830*/  IMAD.U32 R64, R66, 0x10000, RZ ;  /* 0x0001000042407824 */ /* 0x000fe200078e00ff */
        /* <DEDUP_REMOVED lines=21> */
.L_x_6378:
        /* <DEDUP_REMOVED lines=13> */
.L_x_6380:
[----:B------:R-:W-:Y:S05]  /*2a60*/  BSYNC.RECONVERGENT B2 ;  /* 0x0000000000027941 */ /* 0x000fea0003800200 */
.L_x_6379:
        /* <DEDUP_REMOVED lines=43> */
.L_x_6377:
[----:B------:R-:W-:Y:S05]  /*2d20*/  BSYNC.RECONVERGENT B1 ;  /* 0x0000000000017941 */ /* 0x000fea0003800200 */
.L_x_6376:
        /* <DEDUP_REMOVED lines=22> */
.L_x_6383:
        /* <DEDUP_REMOVED lines=13> */
.L_x_6385:
[----:B------:R-:W-:Y:S05]  /*2f60*/  BSYNC.RECONVERGENT B2 ;  /* 0x0000000000027941 */ /* 0x000fea0003800200 */
.L_x_6384:
        /* <DEDUP_REMOVED lines=43> */
.L_x_6382:
[----:B------:R-:W-:Y:S05]  /*3220*/  BSYNC.RECONVERGENT B1 ;  /* 0x0000000000017941 */ /* 0x000fea0003800200 */
.L_x_6381:
        /* <DEDUP_REMOVED lines=23> */
.L_x_6388:
        /* <DEDUP_REMOVED lines=15> */
.L_x_6390:
[----:B------:R-:W-:Y:S05]  /*3490*/  BSYNC.RECONVERGENT B2 ;  /* 0x0000000000027941 */ /* 0x000fea0003800200 */
.L_x_6389:
        /* <DEDUP_REMOVED lines=43> */
.L_x_6387:
[----:B------:R-:W-:Y:S05]  /*3750*/  BSYNC.RECONVERGENT B1 ;  /* 0x0000000000017941 */ /* 0x000fea0003800200 */
.L_x_6386:
[----:B------:R-:W-:Y:S01]  /*3760*/  I2FP.F32.U32 R64, R65 ;  /* 0x0000004100407245 */ /* 0x000fe20000201000 */
[----:B------:R-:W-:-:S04]  /*3770*/  IMAD.U32 R92, R92, 0x10000, RZ ;  /* 0x000100005c5c7824 */ /* 0x000fc800078e00ff */
[----:B------:R-:W-:Y:S01]  /*3780*/  FFMA.FTZ R97, R64, R97, 1.1641532182693481445e-10 ;  /* 0x2f00000040617423 */ /* 0x000fe20000010061 */
[----:B------:R-:W-:-:S04]  /*3790*/  FMUL.FTZ R92, R92, UR4 ;  /* 0x000000045c5c7c20 */ /* 0x000fc80008410000 */
[----:B------:R-:W-:Y:S01]  /*37a0*/  FMUL.FTZ R92, R92, R89 ;  /* 0x000000595c5c7220 */ /* 0x000fe20000410000 */
[----:B------:R-:W-:-:S04]  /*37b0*/  FSETP.GTU.FTZ.AND P6, PT, R97, R96, PT ;  /* 0x000000606100720b */ /* 0x000fc80003fdc000 */
[----:B------:R-:W-:Y:S02]  /*37c0*/  FSEL R92, R92, RZ, !P6 ;  /* 0x000000ff5c5c7208 */ /* 0x000fe40007000000 */
[----:B------:R-:W-:-:S03]  /*37d0*/  PLOP3.LUT P6, PT, P6, PT, PT, 0x8, 0x80 ;  /* 0x000000000080781c */ /* 0x000fc600037ce170 */
[----:B------:R-:W-:Y:S01]  /*37e0*/  FADD.FTZ R71, R71, R92 ;  /* 0x0000005c47477221 */ /* 0x000fe20000010000 */
[----:B------:R-:W-:Y:S09]  /*37f0*/  BRA `(.L_x_6391) ;  /* 0x0000002400f87947 */ /* 0x000ff20003800000 */
.L_x_6351:
        /* <DEDUP_REMOVED lines=16> */
.L_x_6394:
        /* <DEDUP_REMOVED lines=13> */
.L_x_6396:
[----:B------:R-:W-:Y:S05]  /*39d0*/  BSYNC.RECONVERGENT B2 ;  /* 0x0000000000027941 */ /* 0x000fea0003800200 */
.L_x_6395:
        /* <DEDUP_REMOVED lines=42> */
.L_x_6393:
[----:B------:R-:W-:Y:S05]  /*3c80*/  BSYNC.RECONVERGENT B1 ;  /* 0x0000000000017941 */ /* 0x000fea0003800200 */
.L_x_6392:
        /* <DEDUP_REMOVED lines=10> */
[----:B------:R-:W-:Y:S01]  /*3d30*/  IMAD.MOV.U32 R70, RZ, RZ, 0x2 ;  /* 0x00000002ff467424 */ /* 0x000fe200078e00ff */
[----:B------:R-:W-:-:S02]  /*3d40*/  MOV R4, R82 ;  /* 0x0000005200047202 */ /* 0x000fc40000000f00 */
[----:B0-----:R-:W-:-:S04]  /*3d50*/  FSETP.LE.FTZ.AND P1, PT, R23, R22, PT ;  /* 0x000000161700720b */ /* 0x001fc80003f33000 */
[----:B------:R-:W-:Y:S01]  /*3d60*/  P2R R80, PR, RZ, 0x2 ;  /* 0x00000002ff507803 */ /* 0x000fe20000000000 */
[----:B-1----:R-:W-:Y:S01]  /*3d70*/  FMUL.FTZ R71, R68, R21 ;  /* 0x0000001544477220 */ /* 0x002fe20000410000 */
        /* <DEDUP_REMOVED lines=9> */
.L_x_6399:
        /* <DEDUP_REMOVED lines=13> */
.L_x_6401:
[----:B------:R-:W-:Y:S05]  /*3ee0*/  BSYNC.RECONVERGENT B2 ;  /* 0x0000000000027941 */ /* 0x000fea0003800200 */
.L_x_6400:
        /* <DEDUP_REMOVED lines=43> */
.L_x_6398:
[----:B------:R-:W-:Y:S05]  /*41a0*/  BSYNC.RECONVERGENT B1 ;  /* 0x0000000000017941 */ /* 0x000fea0003800200 */
.L_x_6397:
[----:B------:R-:W-:Y:S01]  /*41b0*/  ISETP.NE.AND P1, PT, R70, 0x1, PT ;  /* 0x000000014600780c */ /* 0x000fe20003f25270 */
[----:B------:R-:W-:Y:S01]  /*41c0*/  IMAD.U32 R64, R64, 0x10000, RZ ;  /* 0x0001000040407824 */ /* 0x000fe200078e00ff */
[----:B------:R-:W-:Y:S01]  /*41d0*/  I2FP.F32.U32 R23, R4 ;  /* 0x0000000400177245 */ /* 0x000fe20000201000 */
[----:B------:R-:W-:Y:S01]  /*41e0*/  BSSY.RECONVERGENT B1, `(.L_x_6402) ;  /* 0x0000049000017945 */ /* 0x000fe20003800200 */
[----:B------:R-:W-:Y:S02]  /*41f0*/  IMAD.MOV.U32 R68, RZ, RZ, 0x2 ;  /* 0x00000002ff447424 */ /* 0x000fe400078e00ff */
[----:B------:R-:W-:Y:S01]  /*4200*/  FMUL.FTZ R64, R64, UR4 ;  /* 0x0000000440407c20 */ /* 0x000fe20008410000 */
[----:B------:R-:W-:Y:S01]  /*4210*/  MOV R4, R82 ;  /* 0x0000005200047202 */ /* 0x000fe20000000f00 */
[----:B------:R-:W-:Y:S02]  /*4220*/  FFMA.FTZ R23, R23, R20, 1.1641532182693481445e-10 ;  /* 0x2f00000017177423 */ /* 0x000fe40000010014 */
[----:B------:R-:W-:-:S03]  /*4230*/  FMUL.FTZ R89, R64, R21 ;  /* 0x0000001540597220 */ /* 0x000fc60000410000 */
[----:B------:R-:W-:Y:S01]  /*4240*/  FSETP.LE.FTZ.AND P0, PT, R23, R22, PT ;  /* 0x000000161700720b */ /* 0x000fe20003f13000 */
        /* <DEDUP_REMOVED lines=9> */
.L_x_6404:
        /* <DEDUP_REMOVED lines=13> */
.L_x_6406:
[----:B------:R-:W-:Y:S05]  /*43b0*/  BSYNC.RECONVERGENT B2 ;  /* 0x0000000000027941 */ /* 0x000fea0003800200 */
.L_x_6405:
        /* <DEDUP_REMOVED lines=43> */
.L_x_6403:
[----:B------:R-:W-:Y:S05]  /*4670*/  BSYNC.RECONVERGENT B1 ;  /* 0x0000000000017941 */ /* 0x000fea0003800200 */
.L_x_6402:
[----:B------:R-:W-:Y:S01]  /*4680*/  ISETP.NE.AND P2, PT, R68, 0x1, PT ;  /* 0x000000014400780c */ /* 0x000fe20003f45270 */
[----:B------:R-:W-:Y:S01]  /*4690*/  BSSY.RECONVERGENT B1, `(.L_x_6407) ;  /* 0x000004c000017945 */ /* 0x000fe20003800200 */
[----:B------:R-:W-:Y:S01]  /*46a0*/  I2FP.F32.U32 R23, R4 ;  /* 0x0000000400177245 */ /* 0x000fe20000201000 */
[----:B------:R-:W-:Y:S02]  /*46b0*/  IMAD.U32 R4, R65, 0x10000, RZ ;  /* 0x0001000041047824 */ /* 0x000fe400078e00ff */
[----:B------:R-:W-:Y:S02]  /*46c0*/  IMAD.MOV.U32 R64, RZ, RZ, 0x2 ;  /* 0x00000002ff407424 */ /* 0x000fe400078e00ff */
[----:B------:R-:W-:Y:S01]  /*46d0*/  FFMA.FTZ R23, R23, R20, 1.1641532182693481445e-10 ;  /* 0x2f00000017177423 */ /* 0x000fe20000010014 */
[----:B------:R-:W-:Y:S01]  /*46e0*/  FMUL.FTZ R92, R4, UR4 ;  /* 0x00000004045c7c20 */ /* 0x000fe20008410000 */
[----:B------:R-:W-:-:S03]  /*46f0*/  MOV R4, R82 ;  /* 0x0000005200047202 */ /* 0x000fc60000000f00 */
[----:B------:R-:W-:Y:S01]  /*4700*/  FSETP.LE.FTZ.AND P1, PT, R23, R22, PT ;  /* 0x000000161700720b */ /* 0x000fe20003f33000 */
[----:B------:R-:W-:Y:S01]  /*4710*/  FMUL.FTZ R92, R92, R21 ;  /* 0x000000155c5c7220 */ /* 0x000fe20000410000 */
[----:B------:R-:W-:Y:S01]  /*4720*/  PRMT R23, R65, 0x7632, R23 ;  /* 0x0000763241177816 */ /* 0x000fe20000000017 */
        /* <DEDUP_REMOVED lines=9> */
.L_x_6409:
        /* <DEDUP_REMOVED lines=13> */
.L_x_6411:
[----:B------:R-:W-:Y:S05]  /*4890*/  BSYNC.RECONVERGENT B2 ;  /* 0x0000000000027941 */ /* 0x000fea0003800200 */
.L_x_6410:
        /* <DEDUP_REMOVED lines=43> */
.L_x_6408:
[----:B------:R-:W-:Y:S05]  /*4b50*/  BSYNC.RECONVERGENT B1 ;  /* 0x0000000000017941 */ /* 0x000fea0003800200 */
.L_x_6407:
        /* <DEDUP_REMOVED lines=8> */
[----:B------:R-:W-:Y:S02]  /*4be0*/  FSETP.LE.FTZ.AND P2, PT, R65, R22, PT ;  /* 0x000000164100720b */ /* 0x000fe40003f53000 */
        /* <DEDUP_REMOVED lines=10> */
.L_x_6414:
        /* <DEDUP_REMOVED lines=13> */
.L_x_6416:
[----:B------:R-:W-:Y:S05]  /*4d60*/  BSYNC.RECONVERGENT B2 ;  /* 0x0000000000027941 */ /* 0x000fea0003800200 */
.L_x_6415:
        /* <DEDUP_REMOVED lines=43> */
.L_x_6413:
[----:B------:R-:W-:Y:S05]  /*5020*/  BSYNC.RECONVERGENT B1 ;  /* 0x0000000000017941 */ /* 0x000fea0003800200 */
.L_x_6412:
[----:B------:R-:W-:Y:S01]  /*5030*/  ISETP.NE.AND P4, PT, R69, 0x1, PT ;  /* 0x000000014500780c */ /* 0x000fe20003f85270 */
[C---:B------:R-:W-:Y:S01]  /*5040*/  IMAD.U32 R4, R66.reuse, 0x10000, RZ ;  /* 0x0001000042047824 */ /* 0x040fe200078e00ff */
[----:B------:R-:W-:Y:S01]  /*5050*/  I2FP.F32.U32 R65, R65 ;  /* 0x0000004100417245 */ /* 0x000fe20000201000 */
[----:B------:R-:W-:Y:S01]  /*5060*/  BSSY.RECONVERGENT B1, `(.L_x_6417) ;  /* 0x000004a000017945 */ /* 0x000fe20003800200 */
[----:B------:R-:W-:Y:S01]  /*5070*/  PRMT R66, R66, 0x7632, R66 ;  /* 0x0000763242427816 */ /* 0x000fe20000000042 */
[----:B------:R-:W-:Y:S01]  /*5080*/  FMUL.FTZ R68, R4, UR4 ;  /* 0x0000000404447c20 */ /* 0x000fe20008410000 */
[----:B------:R-:W-:Y:S02]  /*5090*/  IMAD.MOV.U32 R64, RZ, RZ, 0x2 ;  /* 0x00000002ff407424 */ /* 0x000fe400078e00ff */
[----:B------:R-:W-:Y:S01]  /*50a0*/  FFMA.FTZ R65, R65, R20, 1.1641532182693481445e-10 ;  /* 0x2f00000041417423 */ /* 0x000fe20000010014 */
[----:B------:R-:W-:Y:S01]  /*50b0*/  MOV R4, R82 ;  /* 0x0000005200047202 */ /* 0x000fe20000000f00 */
        /* <DEDUP_REMOVED lines=11> */
.L_x_6419:
        /* <DEDUP_REMOVED lines=13> */
.L_x_6421:
[----:B------:R-:W-:Y:S05]  /*5240*/  BSYNC.RECONVERGENT B2 ;  /* 0x0000000000027941 */ /* 0x000fea0003800200 */
.L_x_6420:
        /* <DEDUP_REMOVED lines=43> */
.L_x_6418:
[----:B------:R-:W-:Y:S05]  /*5500*/  BSYNC.RECONVERGENT B1 ;  /* 0x0000000000017941 */ /* 0x000fea0003800200 */
.L_x_6417:
        /* <DEDUP_REMOVED lines=19> */
.L_x_6424:
        /* <DEDUP_REMOVED lines=13> */
.L_x_6426:
[----:B------:R-:W-:Y:S05]  /*5710*/  BSYNC.RECONVERGENT B2 ;  /* 0x0000000000027941 */ /* 0x000fea0003800200 */
.L_x_6425:
        /* <DEDUP_REMOVED lines=43> */
.L_x_6423:
[----:B------:R-:W-:Y:S05]  /*59d0*/  BSYNC.RECONVERGENT B1 ;  /* 0x0000000000017941 */ /* 0x000fea0003800200 */
.L_x_6422:
[----:B------:R-:W-:Y:S01]  /*59e0*/  ISETP.NE.AND P6, PT, R90, 0x1, PT ;  /* 0x000000015a00780c */ /* 0x000fe20003fc5270 */
[----:B------:R-:W-:Y:S01]  /*59f0*/  BSSY.RECONVERGENT B1, `(.L_x_6427) ;  /* 0x000004e000017945 */ /* 0x000fe20003800200 */
[----:B------:R-:W-:Y:S01]  /*5a00*/  I2FP.F32.U32 R65, R4 ;  /* 0x0000000400417245 */ /* 0x000fe20000201000 */
[C---:B------:R-:W-:Y:S01]  /*5a10*/  IMAD.U32 R4, R67.reuse, 0x10000, RZ ;  /* 0x0001000043047824 */ /* 0x040fe200078e00ff */
[----:B------:R-:W-:Y:S02]  /*5a20*/  PRMT R93, R67, 0x7632, R93 ;  /* 0x00007632435d7816 */ /* 0x000fe4000000005d */
[----:B------:R-:W-:Y:S01]  /*5a30*/  MOV R66, R82 ;  /* 0x0000005200427202 */ /* 0x000fe20000000f00 */
[----:B------:R-:W-:Y:S01]  /*5a40*/  FFMA.FTZ R65, R65, R20, 1.1641532182693481445e-10 ;  /* 0x2f00000041417423 */ /* 0x000fe20000010014 */
[----:B------:R-:W-:Y:S01]  /*5a50*/  FMUL.FTZ R70, R4, UR4 ;  /* 0x0000000404467c20 */ /* 0x000fe20008410000 */
[----:B------:R-:W-:-:S03]  /*5a60*/  IMAD.MOV.U32 R4, RZ, RZ, 0x2 ;  /* 0x00000002ff047424 */ /* 0x000fc600078e00ff */
[----:B------:R-:W-:Y:S01]  /*5a70*/  FMUL.FTZ R70, R70, R21 ;  /* 0x0000001546467220 */ /* 0x000fe20000410000 */
        /* <DEDUP_REMOVED lines=10> */
.L_x_6429:
        /* <DEDUP_REMOVED lines=15> */
.L_x_6431:
[----:B------:R-:W-:Y:S05]  /*5c10*/  BSYNC.RECONVERGENT B2 ;  /* 0x0000000000027941 */ /* 0x000fea0003800200 */
.L_x_6430:
        /* <DEDUP_REMOVED lines=41> */
[----:B------:R-:W-:Y:S02]  /*5eb0*/  HFMA2 R4, -RZ, RZ, 0, 0 ;  /* 0x00000000ff047431 */ /* 0x000fe400000001ff */
[----:B------:R-:W-:-:S07]  /*5ec0*/  IMAD.MOV.U32 R88, RZ, RZ, R64 ;  /* 0x000000ffff587224 */ /* 0x000fce00078e0040 */
.L_x_6428:
[----:B------:R-:W-:Y:S05]  /*5ed0*/  BSYNC.RECONVERGENT B1 ;  /* 0x0000000000017941 */ /* 0x000fea0003800200 */
.L_x_6427:
[----:B------:R-:W-:Y:S01]  /*5ee0*/  I2FP.F32.U32 R65, R66 ;  /* 0x0000004200417245 */ /* 0x000fe20000201000 */
[----:B------:R-:W-:Y:S01]  /*5ef0*/  IMAD.U32 R93, R93, 0x10000, RZ ;  /* 0x000100005d5d7824 */ /* 0x000fe200078e00ff */
[----:B------:R-:W-:Y:S02]  /*5f00*/  ISETP.NE.AND P6, PT, R80, RZ, PT ;  /* 0x000000ff5000720c */ /* 0x000fe40003fc5270 */
[----:B------:R-:W-:Y:S01]  /*5f10*/  FSEL R23, R23, RZ, P2 ;  /* 0x000000ff17177208 */ /* 0x000fe20001000000 */
[----:B------:R-:W-:Y:S01]  /*5f20*/  FFMA.FTZ R65, R65, R20, 1.1641532182693481445e-10 ;  /* 0x2f00000041417423 */ /* 0x000fe20000010014 */
[----:B------:R-:W-:Y:S01]  /*5f30*/  FMUL.FTZ R64, R93, UR4 ;  /* 0x000000045d407c20 */ /* 0x000fe20008410000 */
[----:B------:R-:W-:Y:S02]  /*5f40*/  FSEL R20, R71, RZ, P6 ;  /* 0x000000ff47147208 */ /* 0x000fe40003000000 */
[----:B------:R-:W-:Y:S01]  /*5f50*/  FSEL R68, R68, RZ, P3 ;  /* 0x000000ff44447208 */ /* 0x000fe20001800000 */
[----:B------:R-:W-:Y:S01]  /*5f60*/  FMUL.FTZ R64, R64, R21 ;  /* 0x0000001540407220 */ /* 0x000fe20000410000 */
[----:B------:R-:W-:-:S02]  /*5f70*/  FSETP.GTU.FTZ.AND P6, PT, R65, R22, PT ;  /* 0x000000164100720b */ /* 0x000fc40003fdc000 */
[----:B------:R-:W-:Y:S02]  /*5f80*/  FSEL R21, R89, RZ, P0 ;  /* 0x000000ff59157208 */ /* 0x000fe40000000000 */
[----:B------:R-:W-:Y:S02]  /*5f90*/  FSEL R71, R64, RZ, !P6 ;  /* 0x000000ff40477208 */ /* 0x000fe40007000000 */
[----:B------:R-:W-:Y:S02]  /*5fa0*/  PLOP3.LUT P6, PT, P6, PT, PT, 0x8, 0x80 ;  /* 0x000000000080781c */ /* 0x000fe400037ce170 */
[----:B------:R-:W-:Y:S02]  /*5fb0*/  FSEL R22, R92, RZ, P1 ;  /* 0x000000ff5c167208 */ /* 0x000fe40000800000 */
[----:B------:R-:W-:Y:S02]  /*5fc0*/  FSEL R69, R69, RZ, P4 ;  /* 0x000000ff45457208 */ /* 0x000fe40002000000 */
[----:B------:R-:W-:-:S07]  /*5fd0*/  FSEL R70, R70, RZ, P5 ;  /* 0x000000ff46467208 */ /* 0x000fce0002800000 */
.L_x_6391:
        /* <DEDUP_REMOVED lines=10> */
[----:B------:R-:W-:Y:S01]  /*6080*/  LOP3.LUT R66, R66, R80, R67, 0xfe, !PT ;  /* 0x0000005042427212 */ /* 0x000fe200078efe43 */
[----:B------:R-:W-:Y:S01]  /*6090*/  IMAD.MOV.U32 R80, RZ, RZ, R88 ;  /* 0x000000ffff507224 */ /* 0x000fe200078e0058 */
[----:B------:R-:W-:Y:S02]  /*60a0*/  SEL R67, RZ, 0x1, !P3 ;  /* 0x00000001ff437807 */ /* 0x000fe40005800000 */
[----:B------:R-:W-:Y:S02]  /*60b0*/  SEL R89, RZ, 0x1, !P6 ;  /* 0x00000001ff597807 */ /* 0x000fe40007000000 */
[----:B------:R-:W-:Y:S01]  /*60c0*/  LOP3.LUT R67, R92, R67, RZ, 0xfc, !PT ;  /* 0x000000435c437212 */ /* 0x000fe200078efcff */
[----:B0-----:R-:W-:Y:S01]  /*60d0*/  IMAD.WIDE.U32 R90, R86, 0x20, R90 ;  /* 0x00000020565a7825 */ /* 0x001fe200078e005a */
[----:B------:R-:W-:-:S02]  /*60e0*/  LOP3.LUT R66, R66, R89, RZ, 0xfc, !PT ;  /* 0x0000005942427212 */ /* 0x000fc400078efcff */
[C---:B------:R-:W-:Y:S02]  /*60f0*/  IADD3 R89, PT, PT, R86.reuse, 0x100, RZ ;  /* 0x0000010056597810 */ /* 0x040fe40007ffe0ff */
[----:B------:R0:W-:Y:S01]  /*6100*/  STG.E.128 desc[UR6][R90.64], R20 ;  /* 0x000000145a007986 */ /* 0x0001e2000c101d06 */
[----:B-1----:R-:W-:-:S03]  /*6110*/  IMAD.WIDE.U32 R64, R86, 0x8, R64 ;  /* 0x0000000856407825 */ /* 0x002fc600078e0040 */
[----:B------:R0:W-:Y:S04]  /*6120*/  STG.E.128 desc[UR6][R90.64+0x10], R68 ;  /* 0x000010445a007986 */ /* 0x0001e8000c101d06 */
[----:B------:R0:W-:Y:S02]  /*6130*/  STG.E.64 desc[UR6][R64.64], R66 ;  /* 0x0000004240007986 */ /* 0x0001e4000c101b06 */
.L_x_6350:
[----:B------:R-:W-:Y:S05]  /*6140*/  BSYNC.RECONVERGENT B0 ;  /* 0x0000000000007941 */ /* 0x000fea0003800200 */
.L_x_6349:
[----:B------:R-:W-:Y:S01]  /*6150*/  ISETP.GE.U32.AND P0, PT, R2, 0x200, PT ;  /* 0x000002000200780c */ /* 0x000fe20003f06070 */
[----:B------:R-:W-:Y:S03]  /*6160*/  BSSY.RECONVERGENT B0, `(.L_x_6432) ;  /* 0x000052e000007945 */ /* 0x000fe60003800200 */
[----:B------:R-:W-:-:S09]  /*6170*/  P2R R88, PR, RZ, 0x1 ;  /* 0x00000001ff587803 */ /* 0x000fd20000000000 */
        /* <DEDUP_REMOVED lines=9> */
[----:B------:R1:W5:Y:S04]  /*6210*/  LDG.E.128 R48, desc[UR6][R92.64] ;  /* 0x000000065c307981 */ /* 0x000368000c1e1d00 */
[----:B0-----:R1:W5:Y:S01]  /*6220*/  LDG.E.128 R64, desc[UR6][R92.64+0x10] ;  /* 0x000010065c407981 */ /* 0x001362000c1e1d00 */
[----:B------:R-:W-:Y:S01]  /*6230*/  ISETP.NE.AND P0, PT, R4, 0x1, PT ;  /* 0x000000010400780c */ /* 0x000fe20003f05270 */
[----:B------:R-:W-:Y:S01]  /*6240*/  BSSY.RECONVERGENT B1, `(.L_x_6435) ;  /* 0x0000047000017945 */ /* 0x000fe20003800200 */
[----:B------:R-:W-:Y:S01]  /*6250*/  IMAD.MOV.U32 R94, RZ, RZ, 0x2 ;  /* 0x00000002ff5e7424 */ /* 0x000fe200078e00ff */
[----:B------:R-:W-:Y:S01]  /*6260*/  MOV R90, R80 ;  /* 0x00000050005a7202 */ /* 0x000fe20000000f00 */
[----:B------:R-:W-:-:S09]  /*6270*/  IMAD.MOV.U32 R95, RZ, RZ, R82 ;  /* 0x000000ffff5f7224 */ /* 0x000fd200078e0052 */
[----:B-1----:R-:W-:Y:S05]  /*6280*/  @!P0 BRA `(.L_x_6436) ;  /* 0x0000000400088947 */ /* 0x002fea0003800000 */
        /* <DEDUP_REMOVED lines=10> */
.L_x_6437:
        /* <DEDUP_REMOVED lines=13> */
.L_x_6439:
[----:B------:R-:W-:Y:S05]  /*6400*/  BSYNC.RECONVERGENT B2 ;  /* 0x0000000000027941 */ /* 0x000fea0003800200 */
.L_x_6438:
        /* <DEDUP_REMOVED lines=41> */
[----:B------:R-:W-:-:S07]  /*66a0*/  IMAD.MOV.U32 R94, RZ, RZ, RZ ;  /* 0x000000ffff5e7224 */ /* 0x000fce00078e00ff */
.L_x_6436:
[----:B------:R-:W-:Y:S05]  /*66b0*/  BSYNC.RECONVERGENT B1 ;  /* 0x0000000000017941 */ /* 0x000fea0003800200 */
.L_x_6435:
[----:B------:R-:W0:Y:S01]  /*66c0*/  LDC R91, c[0x0][0x408] ;  /* 0x00010200ff5b7b82 */ /* 0x000e220000000800 */
[----:B------:R-:W-:Y:S01]  /*66d0*/  I2FP.F32.U32 R4, R95 ;  /* 0x0000005f00047245 */ /* 0x000fe20000201000 */
[----:B------:R-:W-:Y:S01]  /*66e0*/  IMAD.MOV.U32 R99, RZ, RZ, 0x2f800000 ;  /* 0x2f800000ff637424 */ /* 0x000fe200078e00ff */
[----:B-----5:R-:W-:Y:S01]  /*66f0*/  SHF.L.U32 R80, R52, 0x10, RZ ;  /* 0x0000001034507819 */ /* 0x020fe200000006ff */
[----:B------:R-:W-:Y:S01]  /*6700*/  BSSY.RECONVERGENT B1, `(.L_x_6440) ;  /* 0x0000050000017945 */ /* 0x000fe20003800200 */
[----:B------:R-:W-:Y:S01]  /*6710*/  ISETP.NE.AND P1, PT, R94, 0x1, PT ;  /* 0x000000015e00780c */ /* 0x000fe20003f25270 */
[----:B------:R-:W-:Y:S01]  /*6720*/  FFMA.FTZ R93, R4, R99, 1.1641532182693481445e-10 ;  /* 0x2f000000045d7423 */ /* 0x000fe20000010063 */
[----:B------:R-:W-:Y:S01]  /*6730*/  PRMT R52, R52, 0x7632, R52 ;  /* 0x0000763234347816 */ /* 0x000fe20000000034 */
[----:B------:R-:W1:Y:S01]  /*6740*/  LDC R98, c[0x0][0x404] ;  /* 0x00010100ff627b82 */ /* 0x000e620000000800 */
[----:B------:R-:W-:Y:S01]  /*6750*/  FMUL.FTZ R80, R80, UR4 ;  /* 0x0000000450507c20 */ /* 0x000fe20008410000 */
[----:B------:R-:W-:-:S02]  /*6760*/  IMAD.MOV.U32 R92, RZ, RZ, 0x2 ;  /* 0x00000002ff5c7424 */ /* 0x000fc400078e00ff */
[----:B------:R-:W-:Y:S02]  /*6770*/  IMAD.MOV.U32 R4, RZ, RZ, R82 ;  /* 0x000000ffff047224 */ /* 0x000fe400078e0052 */
        /* <DEDUP_REMOVED lines=15> */
.L_x_6442:
        /* <DEDUP_REMOVED lines=13> */
.L_x_6444:
[----:B------:R-:W-:Y:S05]  /*6940*/  BSYNC.RECONVERGENT B2 ;  /* 0x0000000000027941 */ /* 0x000fea0003800200 */
.L_x_6443:
        /* <DEDUP_REMOVED lines=43> */
.L_x_6441:
[----:B------:R-:W-:Y:S05]  /*6c00*/  BSYNC.RECONVERGENT B1 ;  /* 0x0000000000017941 */ /* 0x000fea0003800200 */
.L_x_6440:
        /* <DEDUP_REMOVED lines=22> */
.L_x_6447:
        /* <DEDUP_REMOVED lines=13> */
.L_x_6449:
[----:B------:R-:W-:Y:S05]  /*6e40*/  BSYNC.RECONVERGENT B2 ;  /* 0x0000000000027941 */ /* 0x000fea0003800200 */
.L_x_6448:
        /* <DEDUP_REMOVED lines=43> */
.L_x_6446:
[----:B------:R-:W-:Y:S05]  /*7100*/  BSYNC.RECONVERGENT B1 ;  /* 0x0000000000017941 */ /* 0x000fea0003800200 */
.L_x_6445:
[----:B------:R-:W-:Y:S01]  /*7110*/  I2FP.F32.U32 R4, R4 ;  /* 0x0000000400047245 */ /* 0x000fe20000201000 */
[----:B------:R-:W-:Y:S01]  /*7120*/  BSSY.RECONVERGENT B1, `(.L_x_6450) ;  /* 0x000004f000017945 */ /* 0x000fe20003800200 */
[C---:B------:R-:W-:Y:S02]  /*7130*/  SHF.L.U32 R52, R53.reuse, 0x10, RZ ;  /* 0x0000001035347819 */ /* 0x040fe400000006ff */
[----:B------:R-:W-:Y:S01]  /*7140*/  ISETP.NE.AND P2, PT, R94, 0x1, PT ;  /* 0x000000015e00780c */ /* 0x000fe20003f45270 */
[----:B------:R-:W-:Y:S01]  /*7150*/  FFMA.FTZ R93, R4, R99, 1.1641532182693481445e-10 ;  /* 0x2f000000045d7423 */ /* 0x000fe20000010063 */
[----:B------:R-:W-:Y:S01]  /*7160*/  PRMT R96, R53, 0x7632, R96 ;  /* 0x0000763235607816 */ /* 0x000fe20000000060 */
[----:B------:R-:W-:Y:S01]  /*7170*/  FMUL.FTZ R52, R52, UR4 ;  /* 0x0000000434347c20 */ /* 0x000fe20008410000 */
[----:B------:R-:W-:Y:S02]  /*7180*/  IMAD.MOV.U32 R4, RZ, RZ, R82 ;  /* 0x000000ffff047224 */ /* 0x000fe400078e0052 */
[----:B------:R-:W-:Y:S01]  /*7190*/  FSETP.GTU.FTZ.AND P1, PT, R93, R98, PT ;  /* 0x000000625d00720b */ /* 0x000fe20003f3c000 */
[----:B------:R-:W-:-:S05]  /*71a0*/  FMUL.FTZ R52, R52, R91 ;  /* 0x0000005b34347220 */ /* 0x000fca0000410000 */
        /* <DEDUP_REMOVED lines=13> */
.L_x_6452:
        /* <DEDUP_REMOVED lines=13> */
.L_x_6454:
[----:B------:R-:W-:Y:S05]  /*7350*/  BSYNC.RECONVERGENT B2 ;  /* 0x0000000000027941 */ /* 0x000fea0003800200 */
.L_x_6453:
        /* <DEDUP_REMOVED lines=43> */
.L_x_6451:
[----:B------:R-:W-:Y:S05]  /*7610*/  BSYNC.RECONVERGENT B1 ;  /* 0x0000000000017941 */ /* 0x000fea0003800200 */
.L_x_6450:
        /* <DEDUP_REMOVED lines=22> */
.L_x_6457:
        /* <DEDUP_REMOVED lines=13> */
.L_x_6459:
[----:B------:R-:W-:Y:S05]  /*7850*/  BSYNC.RECONVERGENT B2 ;  /* 0x0000000000027941 */ /* 0x000fea0003800200 */
.L_x_6458:
        /* <DEDUP_REMOVED lines=43> */
.L_x_6456:
[----:B------:R-:W-:Y:S05]  /*7b10*/  BSYNC.RECONVERGENT B1 ;  /* 0x0000000000017941 */ /* 0x000fea0003800200 */
.L_x_6455:
        /* <DEDUP_REMOVED lines=8> */
[----:B------:R-:W-:Y:S02]  /*7ba0*/  IMAD.MOV.U32 R4, RZ, RZ, R82 ;  /* 0x000000ffff047224 */ /* 0x000fe400078e0052 */
[----:B------:R-:W-:Y:S01]  /*7bb0*/  FSETP.GTU.FTZ.AND P3, PT, R53, R98, PT ;  /* 0x000000623500720b */ /* 0x000fe20003f7c000 */
        /* <DEDUP_REMOVED lines=13> */
.L_x_6462:
        /* <DEDUP_REMOVED lines=13> */
.L_x_6464:
[----:B------:R-:W-:Y:S05]  /*7d60*/  BSYNC.RECONVERGENT B2 ;  /* 0x0000000000027941 */ /* 0x000fea0003800200 */
.L_x_6463:
        /* <DEDUP_REMOVED lines=43> */
.L_x_6461:
[----:B------:R-:W-:Y:S05]  /*8020*/  BSYNC.RECONVERGENT B1 ;  /* 0x0000000000017941 */ /* 0x000fea0003800200 */
.L_x_6460:
        /* <DEDUP_REMOVED lines=22> */
.L_x_6467:
        /* <DEDUP_REMOVED lines=13> */
.L_x_6469:
[----:B------:R-:W-:Y:S05]  /*8260*/  BSYNC.RECONVERGENT B2 ;  /* 0x0000000000027941 */ /* 0x000fea0003800200 */
.L_x_6468:
        /* <DEDUP_REMOVED lines=43> */
.L_x_6466:
[----:B------:R-:W-:Y:S05]  /*8520*/  BSYNC.RECONVERGENT B1 ;  /* 0x0000000000017941 */ /* 0x000fea0003800200 */
.L_x_6465:
[----:B------:R-:W-:Y:S01]  /*8530*/  I2FP.F32.U32 R4, R4 ;  /* 0x0000000400047245 */ /* 0x000fe20000201000 */
[----:B------:R-:W-:Y:S01]  /*8540*/  BSSY.RECONVERGENT B1, `(.L_x_6470) ;  /* 0x0000051000017945 */ /* 0x000fe20003800200 */
[C---:B------:R-:W-:Y:S02]  /*8550*/  SHF.L.U32 R54, R55.reuse, 0x10, RZ ;  /* 0x0000001037367819 */ /* 0x040fe400000006ff */
[----:B------:R-:W-:Y:S01]  /*8560*/  ISETP.NE.AND P6, PT, R64, 0x1, PT ;  /* 0x000000014000780c */ /* 0x000fe20003fc5270 */
[----:B------:R-:W-:Y:S01]  /*8570*/  FFMA.FTZ R65, R4, R99, 1.1641532182693481445e-10 ;  /* 0x2f00000004417423 */ /* 0x000fe20000010063 */
[----:B------:R-:W-:Y:S01]  /*8580*/  PRMT R55, R55, 0x7632, R55 ;  /* 0x0000763237377816 */ /* 0x000fe20000000037 */
[----:B------:R-:W-:Y:S01]  /*8590*/  FMUL.FTZ R54, R54, UR4 ;  /* 0x0000000436367c20 */ /* 0x000fe20008410000 */
[----:B------:R-:W-:Y:S02]  /*85a0*/  IMAD.MOV.U32 R4, RZ, RZ, 0x2 ;  /* 0x00000002ff047424 */ /* 0x000fe400078e00ff */
[----:B------:R-:W-:Y:S01]  /*85b0*/  FSETP.GTU.FTZ.AND P5, PT, R65, R98, PT ;  /* 0x000000624100720b */ /* 0x000fe20003fbc000 */
[----:B------:R-:W-:-:S05]  /*85c0*/  FMUL.FTZ R54, R54, R91 ;  /* 0x0000005b36367220 */ /* 0x000fca0000410000 */
        /* <DEDUP_REMOVED lines=13> */
.L_x_6472:
        /* <DEDUP_REMOVED lines=15> */
.L_x_6474:
[----:B------:R-:W-:Y:S05]  /*8790*/  BSYNC.RECONVERGENT B2 ;  /* 0x0000000000027941 */ /* 0x000fea0003800200 */
.L_x_6473:
        /* <DEDUP_REMOVED lines=43> */
.L_x_6471:
[----:B------:R-:W-:Y:S05]  /*8a50*/  BSYNC.RECONVERGENT B1 ;  /* 0x0000000000017941 */ /* 0x000fea0003800200 */
.L_x_6470:
[----:B------:R-:W-:Y:S02]  /*8a60*/  I2FP.F32.U32 R64, R65 ;  /* 0x0000004100407245 */ /* 0x000fe40000201000 */
[----:B------:R-:W-:-:S03]  /*8a70*/  SHF.L.U32 R55, R55, 0x10, RZ ;  /* 0x0000001037377819 */ /* 0x000fc600000006ff */
[----:B------:R-:W-:Y:S02]  /*8a80*/  FFMA.FTZ R99, R64, R99, 1.1641532182693481445e-10 ;  /* 0x2f00000040637423 */ /* 0x000fe40000010063 */
[----:B------:R-:W-:-:S03]  /*8a90*/  FMUL.FTZ R64, R55, UR4 ;  /* 0x0000000437407c20 */ /* 0x000fc60008410000 */
[----:B------:R-:W-:Y:S01]  /*8aa0*/  FSETP.GTU.FTZ.AND P6, PT, R99, R98, PT ;  /* 0x000000626300720b */ /* 0x000fe20003fdc000 */
[----:B------:R-:W-:-:S05]  /*8ab0*/  FMUL.FTZ R64, R64, R91 ;  /* 0x0000005b40407220 */ /* 0x000fca0000410000 */
[----:B------:R-:W-:Y:S02]  /*8ac0*/  FSEL R64, R64, RZ, !P6 ;  /* 0x000000ff40407208 */ /* 0x000fe40007000000 */
[----:B------:R-:W-:-:S03]  /*8ad0*/  PLOP3.LUT P6, PT, P6, PT, PT, 0x8, 0x80 ;  /* 0x000000000080781c */ /* 0x000fc600037ce170 */
[----:B------:R-:W-:Y:S01]  /*8ae0*/  FADD.FTZ R55, R67, R64 ;  /* 0x0000004043377221 */ /* 0x000fe20000010000 */
[----:B------:R-:W-:Y:S09]  /*8af0*/  BRA `(.L_x_6475) ;  /* 0x0000002400f87947 */ /* 0x000ff20003800000 */
.L_x_6434:
        /* <DEDUP_REMOVED lines=16> */
.L_x_6478:
        /* <DEDUP_REMOVED lines=13> */
.L_x_6480:
[----:B------:R-:W-:Y:S05]  /*8cd0*/  BSYNC.RECONVERGENT B2 ;  /* 0x0000000000027941 */ /* 0x000fea0003800200 */
.L_x_6479:
        /* <DEDUP_REMOVED lines=42> */
.L_x_6477:
[----:B------:R-:W-:Y:S05]  /*8f80*/  BSYNC.RECONVERGENT B1 ;  /* 0x0000000000017941 */ /* 0x000fea0003800200 */
.L_x_6476:
[----:B------:R-:W0:Y:S01]  /*8f90*/  LDC R91, c[0x0][0x404] ;  /* 0x00010100ff5b7b82 */ /* 0x000e220000000800 */
[----:B------:R-:W-:Y:S01]  /*8fa0*/  ISETP.NE.AND P0, PT, R51, 0x1, PT ;  /* 0x000000013300780c */ /* 0x000fe20003f05270 */
[----:B------:R-:W-:Y:S01]  /*8fb0*/  IMAD.MOV.U32 R94, RZ, RZ, 0x2f800000 ;  /* 0x2f800000ff5e7424 */ /* 0x000fe200078e00ff */
[----:B------:R-:W-:Y:S01]  /*8fc0*/  I2FP.F32.U32 R49, R48 ;  /* 0x0000003000317245 */ /* 0x000fe20000201000 */
[----:B------:R-:W-:Y:S01]  /*8fd0*/  BSSY.RECONVERGENT B1, `(.L_x_6481) ;  /* 0x000004d000017945 */ /* 0x000fe20003800200 */
[C---:B-----5:R-:W-:Y:S02]  /*8fe0*/  SHF.L.U32 R48, R52.reuse, 0x10, RZ ;  /* 0x0000001034307819 */ /* 0x060fe400000006ff */
[----:B------:R-:W-:Y:S01]  /*8ff0*/  PRMT R52, R52, 0x7632, R52 ;  /* 0x0000763234347816 */ /* 0x000fe20000000034 */
[----:B------:R-:W1:Y:S01]  /*9000*/  LDC R50, c[0x0][0x408] ;  /* 0x00010200ff327b82 */ /* 0x000e620000000800 */
[----:B------:R-:W-:Y:S01]  /*9010*/  FFMA.FTZ R4, R49, R94, 1.1641532182693481445e-10 ;  /* 0x2f00000031047423 */ /* 0x000fe2000001005e */
[----:B------:R-:W-:Y:S01]  /*9020*/  FMUL.FTZ R95, R48, UR4 ;  /* 0x00000004305f7c20 */ /* 0x000fe20008410000 */
[----:B------:R-:W-:-:S03]  /*9030*/  IMAD.MOV.U32 R48, RZ, RZ, 0x2 ;  /* 0x00000002ff307424 */ /* 0x000fc600078e00ff */
[----:B0-----:R-:W-:Y:S01]  /*9040*/  FSETP.LE.FTZ.AND P1, PT, R4, R91, PT ;  /* 0x0000005b0400720b */ /* 0x001fe20003f33000 */
[----:B------:R-:W-:-:S03]  /*9050*/  IMAD.MOV.U32 R4, RZ, RZ, R82 ;  /* 0x000000ffff047224 */ /* 0x000fc600078e0052 */
[----:B------:R-:W-:Y:S01]  /*9060*/  P2R R80, PR, RZ, 0x2 ;  /* 0x00000002ff507803 */ /* 0x000fe20000000000 */
[----:B-1----:R-:W-:Y:S01]  /*9070*/  FMUL.FTZ R95, R95, R50 ;  /* 0x000000325f5f7220 */ /* 0x002fe20000410000 */
        /* <DEDUP_REMOVED lines=9> */
.L_x_6483:
        /* <DEDUP_REMOVED lines=13> */
.L_x_6485:
[----:B------:R-:W-:Y:S05]  /*91e0*/  BSYNC.RECONVERGENT B2 ;  /* 0x0000000000027941 */ /* 0x000fea0003800200 */
.L_x_6484:
        /* <DEDUP_REMOVED lines=43> */
.L_x_6482:
[----:B------:R-:W-:Y:S05]  /*94a0*/  BSYNC.RECONVERGENT B1 ;  /* 0x0000000000017941 */ /* 0x000fea0003800200 */
.L_x_6481:
[----:B------:R-:W-:Y:S01]  /*94b0*/  ISETP.NE.AND P1, PT, R48, 0x1, PT ;  /* 0x000000013000780c */ /* 0x000fe20003f25270 */
[----:B------:R-:W-:Y:S01]  /*94c0*/  BSSY.RECONVERGENT B1, `(.L_x_6486) ;  /* 0x000004b000017945 */ /* 0x000fe20003800200 */
[----:B------:R-:W-:Y:S02]  /*94d0*/  I2FP.F32.U32 R49, R4 ;  /* 0x0000000400317245 */ /* 0x000fe40000201000 */
[----:B------:R-:W-:-:S03]  /*94e0*/  SHF.L.U32 R52, R52, 0x10, RZ ;  /* 0x0000001034347819 */ /* 0x000fc600000006ff */
[----:B------:R-:W-:Y:S02]  /*94f0*/  FFMA.FTZ R4, R49, R94, 1.1641532182693481445e-10 ;  /* 0x2f00000031047423 */ /* 0x000fe4000001005e */
[----:B------:R-:W-:Y:S01]  /*9500*/  FMUL.FTZ R49, R52, UR4 ;  /* 0x0000000434317c20 */ /* 0x000fe20008410000 */
[----:B------:R-:W-:Y:S02]  /*9510*/  IMAD.MOV.U32 R52, RZ, RZ, 0x2 ;  /* 0x00000002ff347424 */ /* 0x000fe400078e00ff */
[----:B------:R-:W-:Y:S01]  /*9520*/  FSETP.LE.FTZ.AND P0, PT, R4, R91, PT ;  /* 0x0000005b0400720b */ /* 0x000fe20003f13000 */
[----:B------:R-:W-:Y:S02]  /*9530*/  IMAD.MOV.U32 R4, RZ, RZ, R82 ;  /* 0x000000ffff047224 */ /* 0x000fe400078e0052 */
        /* <DEDUP_REMOVED lines=10> */
.L_x_6488:
        /* <DEDUP_REMOVED lines=13> */
.L_x_6490:
[----:B------:R-:W-:Y:S05]  /*96b0*/  BSYNC.RECONVERGENT B2 ;  /* 0x0000000000027941 */ /* 0x000fea0003800200 */
.L_x_6489:
        /* <DEDUP_REMOVED lines=43> */
.L_x_6487:
[----:B------:R-:W-:Y:S05]  /*9970*/  BSYNC.RECONVERGENT B1 ;  /* 0x0000000000017941 */ /* 0x000fea0003800200 */
.L_x_6486:
[----:B------:R-:W-:Y:S01]  /*9980*/  ISETP.NE.AND P2, PT, R52, 0x1, PT ;  /* 0x000000013400780c */ /* 0x000fe20003f45270 */
[----:B------:R-:W-:Y:S01]  /*9990*/  BSSY.RECONVERGENT B1, `(.L_x_6491) ;  /* 0x000004c000017945 */ /* 0x000fe20003800200 */
[----:B------:R-:W-:Y:S02]  /*99a0*/  I2FP.F32.U32 R49, R4 ;  /* 0x0000000400317245 */ /* 0x000fe40000201000 */
[C---:B------:R-:W-:Y:S02]  /*99b0*/  SHF.L.U32 R48, R53.reuse, 0x10, RZ ;  /* 0x0000001035307819 */ /* 0x040fe400000006ff */
[----:B------:R-:W-:Y:S01]  /*99c0*/  PRMT R51, R53, 0x7632, R51 ;  /* 0x0000763235337816 */ /* 0x000fe20000000033 */
[----:B------:R-:W-:Y:S02]  /*99d0*/  FFMA.FTZ R4, R49, R94, 1.1641532182693481445e-10 ;  /* 0x2f00000031047423 */ /* 0x000fe4000001005e */
[----:B------:R-:W-:Y:S01]  /*99e0*/  FMUL.FTZ R93, R48, UR4 ;  /* 0x00000004305d7c20 */ /* 0x000fe20008410000 */
[----:B------:R-:W-:-:S02]  /*99f0*/  IMAD.MOV.U32 R48, RZ, RZ, 0x2 ;  /* 0x00000002ff307424 */ /* 0x000fc400078e00ff */
        /* <DEDUP_REMOVED lines=12> */
.L_x_6493:
        /* <DEDUP_REMOVED lines=13> */
.L_x_6495:
[----:B------:R-:W-:Y:S05]  /*9b90*/  BSYNC.RECONVERGENT B2 ;  /* 0x0000000000027941 */ /* 0x000fea0003800200 */
.L_x_6494:
        /* <DEDUP_REMOVED lines=43> */
.L_x_6492:
[----:B------:R-:W-:Y:S05]  /*9e50*/  BSYNC.RECONVERGENT B1 ;  /* 0x0000000000017941 */ /* 0x000fea0003800200 */
.L_x_6491:
[----:B------:R-:W-:Y:S01]  /*9e60*/  ISETP.NE.AND P3, PT, R48, 0x1, PT ;  /* 0x000000013000780c */ /* 0x000fe20003f65270 */
[----:B------:R-:W-:Y:S01]  /*9e70*/  BSSY.RECONVERGENT B1, `(.L_x_6496) ;  /* 0x000004b000017945 */ /* 0x000fe20003800200 */
[----:B------:R-:W-:Y:S01]  /*9e80*/  I2FP.F32.U32 R49, R4 ;  /* 0x0000000400317245 */ /* 0x000fe20000201000 */
[----:B------:R-:W-:Y:S01]  /*9e90*/  IMAD.MOV.U32 R53, RZ, RZ, 0x2 ;  /* 0x00000002ff357424 */ /* 0x000fe200078e00ff */
[----:B------:R-:W-:-:S03]  /*9ea0*/  SHF.L.U32 R51, R51, 0x10, RZ ;  /* 0x0000001033337819 */ /* 0x000fc600000006ff */
[----:B------:R-:W-:Y:S02]  /*9eb0*/  FFMA.FTZ R4, R49, R94, 1.1641532182693481445e-10 ;  /* 0x2f00000031047423 */ /* 0x000fe4000001005e */
[----:B------:R-:W-:-:S03]  /*9ec0*/  FMUL.FTZ R51, R51, UR4 ;  /* 0x0000000433337c20 */ /* 0x000fc60008410000 */
        /* <DEDUP_REMOVED lines=12> */
.L_x_6498:
        /* <DEDUP_REMOVED lines=13> */
.L_x_6500:
[----:B------:R-:W-:Y:S05]  /*a060*/  BSYNC.RECONVERGENT B2 ;  /* 0x0000000000027941 */ /* 0x000fea0003800200 */
.L_x_6499:
        /* <DEDUP_REMOVED lines=43> */
.L_x_6497:
[----:B------:R-:W-:Y:S05]  /*a320*/  BSYNC.RECONVERGENT B1 ;  /* 0x0000000000017941 */ /* 0x000fea0003800200 */
.L_x_6496:
        /* <DEDUP_REMOVED lines=20> */
.L_x_6503:
        /* <DEDUP_REMOVED lines=13> */
.L_x_6505:
[----:B------:R-:W-:Y:S05]  /*a540*/  BSYNC.RECONVERGENT B2 ;  /* 0x0000000000027941 */ /* 0x000fea0003800200 */
.L_x_6504:
        /* <DEDUP_REMOVED lines=43> */
.L_x_6502:
[----:B------:R-:W-:Y:S05]  /*a800*/  BSYNC.RECONVERGENT B1 ;  /* 0x0000000000017941 */ /* 0x000fea0003800200 */
.L_x_6501:
[----:B------:R-:W-:Y:S01]  /*a810*/  ISETP.NE.AND P5, PT, R48, 0x1, PT ;  /* 0x000000013000780c */ /* 0x000fe20003fa5270 */
[----:B------:R-:W-:Y:S01]  /*a820*/  BSSY.RECONVERGENT B1, `(.L_x_6506) ;  /* 0x000004b000017945 */ /* 0x000fe20003800200 */
[----:B------:R-:W-:Y:S01]  /*a830*/  I2FP.F32.U32 R49, R4 ;  /* 0x0000000400317245 */ /* 0x000fe20000201000 */
[----:B------:R-:W-:Y:S01]  /*a840*/  IMAD.MOV.U32 R64, RZ, RZ, 0x2 ;  /* 0x00000002ff407424 */ /* 0x000fe200078e00ff */
[----:B------:R-:W-:-:S03]  /*a850*/  SHF.L.U32 R54, R54, 0x10, RZ ;  /* 0x0000001036367819 */ /* 0x000fc600000006ff */
[----:B------:R-:W-:Y:S01]  /*a860*/  FFMA.FTZ R4, R49, R94, 1.1641532182693481445e-10 ;  /* 0x2f00000031047423 */ /* 0x000fe2000001005e */
[----:B------:R-:W-:Y:S02]  /*a870*/  IMAD.MOV.U32 R49, RZ, RZ, R82 ;  /* 0x000000ffff317224 */ /* 0x000fe400078e0052 */
[----:B------:R-:W-:Y:S02]  /*a880*/  FMUL.FTZ R53, R54, UR4 ;  /* 0x0000000436357c20 */ /* 0x000fe40008410000 */
[----:B------:R-:W-:Y:S02]  /*a890*/  FSETP.LE.FTZ.AND P4, PT, R4, R91, PT ;  /* 0x0000005b0400720b */ /* 0x000fe40003f93000 */
[----:B------:R-:W-:Y:S01]  /*a8a0*/  FMUL.FTZ R53, R53, R50 ;  /* 0x0000003235357220 */ /* 0x000fe20000410000 */
        /* <DEDUP_REMOVED lines=9> */
.L_x_6508:
        /* <DEDUP_REMOVED lines=13> */
.L_x_6510:
[----:B------:R-:W-:Y:S05]  /*aa10*/  BSYNC.RECONVERGENT B2 ;  /* 0x0000000000027941 */ /* 0x000fea0003800200 */
.L_x_6509:
        /* <DEDUP_REMOVED lines=43> */
.L_x_6507:
[----:B------:R-:W-:Y:S05]  /*acd0*/  BSYNC.RECONVERGENT B1 ;  /* 0x0000000000017941 */ /* 0x000fea0003800200 */
.L_x_6506:
[----:B------:R-:W-:Y:S01]  /*ace0*/  ISETP.NE.AND P6, PT, R64, 0x1, PT ;  /* 0x000000014000780c */ /* 0x000fe20003fc5270 */
[----:B------:R-:W-:Y:S01]  /*acf0*/  BSSY.RECONVERGENT B1, `(.L_x_6511) ;  /* 0x000004e000017945 */ /* 0x000fe20003800200 */
[----:B------:R-:W-:Y:S02]  /*ad00*/  I2FP.F32.U32 R49, R49 ;  /* 0x0000003100317245 */ /* 0x000fe40000201000 */
[C---:B------:R-:W-:Y:S02]  /*ad10*/  SHF.L.U32 R4, R55.reuse, 0x10, RZ ;  /* 0x0000001037047819 */ /* 0x040fe400000006ff */
[----:B------:R-:W-:Y:S01]  /*ad20*/  PRMT R55, R55, 0x7632, R55 ;  /* 0x0000763237377816 */ /* 0x000fe20000000037 */
[----:B------:R-:W-:Y:S01]  /*ad30*/  FFMA.FTZ R48, R49, R94, 1.1641532182693481445e-10 ;  /* 0x2f00000031307423 */ /* 0x000fe2000001005e */
[----:B------:R-:W-:Y:S02]  /*ad40*/  IMAD.MOV.U32 R49, RZ, RZ, R82 ;  /* 0x000000ffff317224 */ /* 0x000fe400078e0052 */
[----:B------:R-:W-:Y:S01]  /*ad50*/  FMUL.FTZ R65, R4, UR4 ;  /* 0x0000000404417c20 */ /* 0x000fe20008410000 */
[----:B------:R-:W-:Y:S01]  /*ad60*/  IMAD.MOV.U32 R4, RZ, RZ, 0x2 ;  /* 0x00000002ff047424 */ /* 0x000fe200078e00ff */
[----:B------:R-:W-:-:S02]  /*ad70*/  FSETP.LE.FTZ.AND P5, PT, R48, R91, PT ;  /* 0x0000005b3000720b */ /* 0x000fc40003fb3000 */
        /* <DEDUP_REMOVED lines=10> */
.L_x_6513:
        /* <DEDUP_REMOVED lines=15> */
.L_x_6515:
[----:B------:R-:W-:Y:S05]  /*af10*/  BSYNC.RECONVERGENT B2 ;  /* 0x0000000000027941 */ /* 0x000fea0003800200 */
.L_x_6514:
        /* <DEDUP_REMOVED lines=43> */
.L_x_6512:
[----:B------:R-:W-:Y:S05]  /*b1d0*/  BSYNC.RECONVERGENT B1 ;  /* 0x0000000000017941 */ /* 0x000fea0003800200 */
.L_x_6511:
[----:B------:R-:W-:Y:S02]  /*b1e0*/  I2FP.F32.U32 R49, R49 ;  /* 0x0000003100317245 */ /* 0x000fe40000201000 */
[----:B------:R-:W-:Y:S02]  /*b1f0*/  SHF.L.U32 R55, R55, 0x10, RZ ;  /* 0x0000001037377819 */ /* 0x000fe400000006ff */
[----:B------:R-:W-:Y:S01]  /*b200*/  ISETP.NE.AND P6, PT, R80, RZ, PT ;  /* 0x000000ff5000720c */ /* 0x000fe20003fc5270 */
[----:B------:R-:W-:Y:S01]  /*b210*/  FFMA.FTZ R94, R49, R94, 1.1641532182693481445e-10 ;  /* 0x2f000000315e7423 */ /* 0x000fe2000001005e */
[----:B------:R-:W-:Y:S01]  /*b220*/  FSEL R49, R92, RZ, P0 ;  /* 0x000000ff5c317208 */ /* 0x000fe20000000000 */
[----:B------:R-:W-:Y:S01]  /*b230*/  FMUL.FTZ R55, R55, UR4 ;  /* 0x0000000437377c20 */ /* 0x000fe20008410000 */
[----:B------:R-:W-:Y:S02]  /*b240*/  FSEL R48, R95, RZ, P6 ;  /* 0x000000ff5f307208 */ /* 0x000fe40003000000 */
[----:B------:R-:W-:Y:S01]  /*b250*/  FSETP.GTU.FTZ.AND P6, PT, R94, R91, PT ;  /* 0x0000005b5e00720b */ /* 0x000fe20003fdc000 */
[----:B------:R-:W-:Y:S01]  /*b260*/  FMUL.FTZ R55, R55, R50 ;  /* 0x0000003237377220 */ /* 0x000fe20000410000 */
[----:B------:R-:W-:-:S02]  /*b270*/  FSEL R50, R93, RZ, P1 ;  /* 0x000000ff5d327208 */ /* 0x000fc40000800000 */
[----:B------:R-:W-:Y:S02]  /*b280*/  FSEL R51, R51, RZ, P2 ;  /* 0x000000ff33337208 */ /* 0x000fe40001000000 */
[----:B------:R-:W-:Y:S02]  /*b290*/  FSEL R55, R55, RZ, !P6 ;  /* 0x000000ff37377208 */ /* 0x000fe40007000000 */
[----:B------:R-:W-:Y:S02]  /*b2a0*/  PLOP3.LUT P6, PT, P6, PT, PT, 0x8, 0x80 ;  /* 0x000000000080781c */ /* 0x000fe400037ce170 */
[----:B------:R-:W-:Y:S02]  /*b2b0*/  FSEL R52, R52, RZ, P3 ;  /* 0x000000ff34347208 */ /* 0x000fe40001800000 */
[----:B------:R-:W-:Y:S02]  /*b2c0*/  FSEL R53, R53, RZ, P4 ;  /* 0x000000ff35357208 */ /* 0x000fe40002000000 */
[----:B------:R-:W-:-:S07]  /*b2d0*/  FSEL R54, R54, RZ, P5 ;  /* 0x000000ff36367208 */ /* 0x000fce0002800000 */
.L_x_6475:
        /* <DEDUP_REMOVED lines=16> */
[----:B------:R-:W-:-:S04]  /*b3e0*/  LOP3.LUT R66, R66, R91, RZ, 0xfc, !PT ;  /* 0x0000005b42427212 */ /* 0x000fc800078efcff */
[----:B------:R2:W-:Y:S01]  /*b3f0*/  STG.E.128 desc[UR6][R92.64], R48 ;  /* 0x000000305c007986 */ /* 0x0005e2000c101d06 */
[----:B-1----:R-:W-:-:S03]  /*b400*/  IMAD.WIDE.U32 R64, R89, 0x8, R64 ;  /* 0x0000000859407825 */ /* 0x002fc600078e0040 */
[----:B------:R2:W-:Y:S01]  /*b410*/  STG.E.128 desc[UR6][R92.64+0x10], R52 ;  /* 0x000010345c007986 */ /* 0x0005e2000c101d06 */
[----:B------:R-:W-:-:S03]  /*b420*/  VIADD R89, R89, 0x100 ;  /* 0x0000010059597836 */ /* 0x000fc60000000000 */
[----:B------:R2:W-:Y:S04]  /*b430*/  STG.E.64 desc[UR6][R64.64], R66 ;  /* 0x0000004240007986 */ /* 0x0005e8000c101b06 */
.L_x_6433:
[----:B------:R-:W-:Y:S05]  /*b440*/  BSYNC.RECONVERGENT B0 ;  /* 0x0000000000007941 */ /* 0x000fea0003800200 */
.L_x_6432:
[----:B------:R-:W-:Y:S01]  /*b450*/  ISETP.GE.U32.AND P0, PT, R2, 0x300, PT ;  /* 0x000003000200780c */ /* 0x000fe20003f06070 */
[----:B------:R-:W-:Y:S03]  /*b460*/  BSSY.RECONVERGENT B0, `(.L_x_6516) ;  /* 0x000052d000007945 */ /* 0x000fe60003800200 */
[----:B0-----:R-:W-:-:S09]  /*b470*/  P2R R90, PR, RZ, 0x1 ;  /* 0x00000001ff5a7803 */ /* 0x001fd20000000000 */
[----:B------:R-:W-:Y:S05]  /*b480*/  @!P0 BRA `(.L_x_6517) ;  /* 0x0000005000a88947 */ /* 0x000fea0003800000 */
        /* <DEDUP_REMOVED lines=9> */
[----:B--2---:R0:W5:Y:S01]  /*b520*/  LDG.E.128 R64, desc[UR6][R94.64+0x10] ;  /* 0x000010065e407981 */ /* 0x004162000c1e1d00 */
[----:B------:R-:W-:Y:S01]  /*b530*/  ISETP.NE.AND P0, PT, R4, 0x1, PT ;  /* 0x000000010400780c */ /* 0x000fe20003f05270 */
[----:B------:R-:W-:Y:S01]  /*b540*/  BSSY.RECONVERGENT B1, `(.L_x_6519) ;  /* 0x0000047000017945 */ /* 0x000fe20003800200 */
[----:B------:R-:W-:Y:S02]  /*b550*/  HFMA2 R96, -RZ, RZ, 0, 1.1920928955078125e-07 ;  /* 0x00000002ff607431 */ /* 0x000fe400000001ff */
[----:B------:R-:W-:Y:S02]  /*b560*/  IMAD.MOV.U32 R97, RZ, RZ, R82 ;  /* 0x000000ffff617224 */ /* 0x000fe400078e0052 */
[----:B------:R-:W-:-:S07]  /*b570*/  IMAD.MOV.U32 R92, RZ, RZ, R80 ;  /* 0x000000ffff5c7224 */ /* 0x000fce00078e0050 */
[----:B0-----:R-:W-:Y:S05]  /*b580*/  @!P0 BRA `(.L_x_6520) ;  /* 0x0000000400088947 */ /* 0x001fea0003800000 */
        /* <DEDUP_REMOVED lines=10> */
.L_x_6521:
        /* <DEDUP_REMOVED lines=13> */
.L_x_6523:
[----:B------:R-:W-:Y:S05]  /*b700*/  BSYNC.RECONVERGENT B2 ;  /* 0x0000000000027941 */ /* 0x000fea0003800200 */
.L_x_6522:
        /* <DEDUP_REMOVED lines=40> */
[----:B------:R-:W-:Y:S01]  /*b990*/  LOP3.LUT R6, R4, UR35, R93, 0x96, !PT ;  /* 0x0000002304067c12 */ /* 0x000fe2000f8e965d */
[----:B------:R-:W-:-:S07]  /*b9a0*/  IMAD.MOV.U32 R97, RZ, RZ, R80 ;  /* 0x000000ffff617224 */ /* 0x000fce00078e0050 */
.L_x_6520:
[----:B------:R-:W-:Y:S05]  /*b9b0*/  BSYNC.RECONVERGENT B1 ;  /* 0x0000000000017941 */ /* 0x000fea0003800200 */
.L_x_6519:
        /* <DEDUP_REMOVED lines=10> */
[----:B------:R-:W-:-:S03]  /*ba60*/  PRMT R60, R60, 0x7632, R60 ;  /* 0x000076323c3c7816 */ /* 0x000fc6000000003c */
        /* <DEDUP_REMOVED lines=16> */
.L_x_6526:
        /* <DEDUP_REMOVED lines=13> */
.L_x_6528:
[----:B------:R-:W-:Y:S05]  /*bc40*/  BSYNC.RECONVERGENT B2 ;  /* 0x0000000000027941 */ /* 0x000fea0003800200 */
.L_x_6527:
        /* <DEDUP_REMOVED lines=43> */
.L_x_6525:
[----:B------:R-:W-:Y:S05]  /*bf00*/  BSYNC.RECONVERGENT B1 ;  /* 0x0000000000017941 */ /* 0x000fea0003800200 */
.L_x_6524:
        /* <DEDUP_REMOVED lines=22> */
.L_x_6531:
        /* <DEDUP_REMOVED lines=13> */
.L_x_6533:
[----:B------:R-:W-:Y:S05]  /*c140*/  BSYNC.RECONVERGENT B2 ;  /* 0x0000000000027941 */ /* 0x000fea0003800200 */
.L_x_6532:
        /* <DEDUP_REMOVED lines=43> */
.L_x_6530:
[----:B------:R-:W-:Y:S05]  /*c400*/  BSYNC.RECONVERGENT B1 ;  /* 0x0000000000017941 */ /* 0x000fea0003800200 */
.L_x_6529:
        /* <DEDUP_REMOVED lines=9> */
[----:B------:R-:W-:-:S03]  /*c4a0*/  IMAD.MOV.U32 R4, RZ, RZ, R82 ;  /* 0x000000ffff047224 */ /* 0x000fc600078e0052 */
[----:B------:R-:W-:Y:S01]  /*c4b0*/  FSEL R95, R60, RZ, !P1 ;  /* 0x000000ff3c5f7208 */ /* 0x000fe20004800000 */
[----:B------:R-:W-:Y:S01]  /*c4c0*/  HFMA2 R60, -RZ, RZ, 0, 1.1920928955078125e-07 ;  /* 0x00000002ff3c7431 */ /* 0x000fe200000001ff */
        /* <DEDUP_REMOVED lines=11> */
.L_x_6536:
        /* <DEDUP_REMOVED lines=13> */
.L_x_6538:
[----:B------:R-:W-:Y:S05]  /*c650*/  BSYNC.RECONVERGENT B2 ;  /* 0x0000000000027941 */ /* 0x000fea0003800200 */
.L_x_6537:
        /* <DEDUP_REMOVED lines=43> */
.L_x_6535:
[----:B------:R-:W-:Y:S05]  /*c910*/  BSYNC.RECONVERGENT B1 ;  /* 0x0000000000017941 */ /* 0x000fea0003800200 */
.L_x_6534:
        /* <DEDUP_REMOVED lines=22> */
.L_x_6541:
        /* <DEDUP_REMOVED lines=13> */
.L_x_6543:
[----:B------:R-:W-:Y:S05]  /*cb50*/  BSYNC.RECONVERGENT B2 ;  /* 0x0000000000027941 */ /* 0x000fea0003800200 */
.L_x_6542:
        /* <DEDUP_REMOVED lines=43> */
.L_x_6540:
[----:B------:R-:W-:Y:S05]  /*ce10*/  BSYNC.RECONVERGENT B1 ;  /* 0x0000000000017941 */ /* 0x000fea0003800200 */
.L_x_6539:
        /* <DEDUP_REMOVED lines=23> */
.L_x_6546:
        /* <DEDUP_REMOVED lines=13> */
.L_x_6548:
[----:B------:R-:W-:Y:S05]  /*d060*/  BSYNC.RECONVERGENT B2 ;  /* 0x0000000000027941 */ /* 0x000fea0003800200 */
.L_x_6547:
        /* <DEDUP_REMOVED lines=43> */
.L_x_6545:
[----:B------:R-:W-:Y:S05]  /*d320*/  BSYNC.RECONVERGENT B1 ;  /* 0x0000000000017941 */ /* 0x000fea0003800200 */
.L_x_6544:
        /* <DEDUP_REMOVED lines=22> */
.L_x_6551:
        /* <DEDUP_REMOVED lines=13> */
.L_x_6553:
[----:B------:R-:W-:Y:S05]  /*d560*/  BSYNC.RECONVERGENT B2 ;  /* 0x0000000000027941 */ /* 0x000fea0003800200 */
.L_x_6552:
        /* <DEDUP_REMOVED lines=43> */
.L_x_6550:
[----:B------:R-:W-:Y:S05]  /*d820*/  BSYNC.RECONVERGENT B1 ;  /* 0x0000000000017941 */ /* 0x000fea0003800200 */
.L_x_6549:
        /* <DEDUP_REMOVED lines=23> */
.L_x_6556:
        /* <DEDUP_REMOVED lines=15> */
.L_x_6558:
[----:B------:R-:W-:Y:S05]  /*da90*/  BSYNC.RECONVERGENT B2 ;  /* 0x0000000000027941 */ /* 0x000fea0003800200 */
.L_x_6557:
        /* <DEDUP_REMOVED lines=43> */
.L_x_6555:
[----:B------:R-:W-:Y:S05]  /*dd50*/  BSYNC.RECONVERGENT B1 ;  /* 0x0000000000017941 */ /* 0x000fea0003800200 */
.L_x_6554:
        /* <DEDUP_REMOVED lines=10> */
.L_x_6518:
[----:B------:R-:W-:Y:S01]  /*de00*/  ISETP.NE.AND P0, PT, R4, 0x1, PT ;  /* 0x000000010400780c */ /* 0x000fe20003f05270 */
[----:B------:R-:W-:Y:S01]  /*de10*/  BSSY.RECONVERGENT B1, `(.L_x_6560) ;  /* 0x0000047000017945 */ /* 0x000fe20003800200 */
[----:B------:R-:W-:Y:S01]  /*de20*/  IMAD.MOV.U32 R59, RZ, RZ, 0x2 ;  /* 0x00000002ff3b7424 */ /* 0x000fe200078e00ff */
[----:B------:R-:W-:Y:S01]  /*de30*/  MOV R56, R82 ;  /* 0x0000005200387202 */ /* 0x000fe20000000f00 */
[----:B--2---:R-:W-:-:S09]  /*de40*/  IMAD.MOV.U32 R92, RZ, RZ, R80 ;  /* 0x000000ffff5c7224 */ /* 0x004fd200078e0050 */
        /* <DEDUP_REMOVED lines=11> */
.L_x_6562:
        /* <DEDUP_REMOVED lines=13> */
.L_x_6564:
[----:B------:R-:W-:Y:S05]  /*dfd0*/  BSYNC.RECONVERGENT B2 ;  /* 0x0000000000027941 */ /* 0x000fea0003800200 */
.L_x_6563:
        /* <DEDUP_REMOVED lines=42> */
.L_x_6561:
[----:B------:R-:W-:Y:S05]  /*e280*/  BSYNC.RECONVERGENT B1 ;  /* 0x0000000000017941 */ /* 0x000fea0003800200 */
.L_x_6560:
[----:B------:R-:W0:Y:S01]  /*e290*/  LDC R91, c[0x0][0x404] ;  /* 0x00010100ff5b7b82 */ /* 0x000e220000000800 */
[----:B------:R-:W-:Y:S01]  /*e2a0*/  ISETP.NE.AND P0, PT, R59, 0x1, PT ;  /* 0x000000013b00780c */ /* 0x000fe20003f05270 */
[----:B------:R-:W-:Y:S01]  /*e2b0*/  HFMA2 R95, -RZ, RZ, 0.1171875, 0 ;  /* 0x2f800000ff5f7431 */ /* 0x000fe200000001ff */
[----:B------:R-:W-:Y:S01]  /*e2c0*/  I2FP.F32.U32 R4, R56 ;  /* 0x0000003800047245 */ /* 0x000fe20000201000 */
[C---:B-----5:R-:W-:Y:S01]  /*e2d0*/  IMAD.U32 R56, R60.reuse, 0x10000, RZ ;  /* 0x000100003c387824 */ /* 0x060fe200078e00ff */
[----:B------:R-:W-:Y:S01]  /*e2e0*/  BSSY.RECONVERGENT B1, `(.L_x_6565) ;  /* 0x000004c000017945 */ /* 0x000fe20003800200 */
[----:B------:R-:W-:Y:S02]  /*e2f0*/  PRMT R60, R60, 0x7632, R60 ;  /* 0x000076323c3c7816 */ /* 0x000fe4000000003c */
[----:B------:R-:W1:Y:S01]  /*e300*/  LDC R58, c[0x0][0x408] ;  /* 0x00010200ff3a7b82 */ /* 0x000e620000000800 */
[----:B------:R-:W-:Y:S01]  /*e310*/  FFMA.FTZ R4, R4, R95, 1.1641532182693481445e-10 ;  /* 0x2f00000004047423 */ /* 0x000fe2000001005f */
[----:B------:R-:W-:Y:S01]  /*e320*/  FMUL.FTZ R57, R56, UR4 ;  /* 0x0000000438397c20 */ /* 0x000fe20008410000 */
[----:B------:R-:W-:-:S03]  /*e330*/  MOV R56, 0x2 ;  /* 0x0000000200387802 */ /* 0x000fc60000000f00 */
        /* <DEDUP_REMOVED lines=13> */
.L_x_6567:
        /* <DEDUP_REMOVED lines=13> */
.L_x_6569:
[----:B------:R-:W-:Y:S05]  /*e4e0*/  BSYNC.RECONVERGENT B2 ;  /* 0x0000000000027941 */ /* 0x000fea0003800200 */
.L_x_6568:
        /* <DEDUP_REMOVED lines=43> */
.L_x_6566:
[----:B------:R-:W-:Y:S05]  /*e7a0*/  BSYNC.RECONVERGENT B1 ;  /* 0x0000000000017941 */ /* 0x000fea0003800200 */
.L_x_6565:
[----:B------:R-:W-:Y:S01]  /*e7b0*/  ISETP.NE.AND P1, PT, R56, 0x1, PT ;  /* 0x000000013800780c */ /* 0x000fe20003f25270 */
[----:B------:R-:W-:Y:S01]  /*e7c0*/  IMAD.U32 R60, R60, 0x10000, RZ ;  /* 0x000100003c3c7824 */ /* 0x000fe200078e00ff */
[----:B------:R-:W-:Y:S01]  /*e7d0*/  I2FP.F32.U32 R4, R4 ;  /* 0x0000000400047245 */ /* 0x000fe20000201000 */
[----:B------:R-:W-:Y:S02]  /*e7e0*/  BSSY.RECONVERGENT B1, `(.L_x_6570) ;  /* 0x0000049000017945 */ /* 0x000fe40003800200 */
[----:B------:R-:W-:Y:S01]  /*e7f0*/  FMUL.FTZ R93, R60, UR4 ;  /* 0x000000043c5d7c20 */ /* 0x000fe20008410000 */
[----:B------:R-:W-:Y:S01]  /*e800*/  MOV R60, 0x2 ;  /* 0x00000002003c7802 */ /* 0x000fe20000000f00 */
[----:B------:R-:W-:Y:S02]  /*e810*/  FFMA.FTZ R4, R4, R95, 1.1641532182693481445e-10 ;  /* 0x2f00000004047423 */ /* 0x000fe4000001005f */
[----:B------:R-:W-:-:S03]  /*e820*/  FMUL.FTZ R93, R93, R58 ;  /* 0x0000003a5d5d7220 */ /* 0x000fc60000410000 */
[----:B------:R-:W-:Y:S01]  /*e830*/  FSETP.LE.FTZ.AND P0, PT, R4, R91, PT ;  /* 0x0000005b0400720b */ /* 0x000fe20003f13000 */
[----:B------:R-:W-:Y:S01]  /*e840*/  IMAD.MOV.U32 R4, RZ, RZ, R82 ;  /* 0x000000ffff047224 */ /* 0x000fe200078e0052 */
[----:B------:R-:W-:Y:S11]  /*e850*/  @!P1 BRA `(.L_x_6571) ;  /* 0x0000000400049947 */ /* 0x000ff60003800000 */
        /* <DEDUP_REMOVED lines=8> */
.L_x_6572:
        /* <DEDUP_REMOVED lines=13> */
.L_x_6574:
[----:B------:R-:W-:Y:S05]  /*e9b0*/  BSYNC.RECONVERGENT B2 ;  /* 0x0000000000027941 */ /* 0x000fea0003800200 */
.L_x_6573:
        /* <DEDUP_REMOVED lines=43> */
.L_x_6571:
[----:B------:R-:W-:Y:S05]  /*ec70*/  BSYNC.RECONVERGENT B1 ;  /* 0x0000000000017941 */ /* 0x000fea0003800200 */
.L_x_6570:
[----:B------:R-:W-:Y:S01]  /*ec80*/  ISETP.NE.AND P2, PT, R60, 0x1, PT ;  /* 0x000000013c00780c */ /* 0x000fe20003f45270 */
[C---:B------:R-:W-:Y:S01]  /*ec90*/  IMAD.U32 R56, R61.reuse, 0x10000, RZ ;  /* 0x000100003d387824 */ /* 0x040fe200078e00ff */
[----:B------:R-:W-:Y:S01]  /*eca0*/  I2FP.F32.U32 R4, R4 ;  /* 0x0000000400047245 */ /* 0x000fe20000201000 */
[----:B------:R-:W-:Y:S01]  /*ecb0*/  BSSY.RECONVERGENT B1, `(.L_x_6575) ;  /* 0x000004a000017945 */ /* 0x000fe20003800200 */
[----:B------:R-:W-:Y:S01]  /*ecc0*/  PRMT R59, R61, 0x7632, R59 ;  /* 0x000076323d3b7816 */ /* 0x000fe2000000003b */
        /* <DEDUP_REMOVED lines=15> */
.L_x_6577:
        /* <DEDUP_REMOVED lines=13> */
.L_x_6579:
[----:B------:R-:W-:Y:S05]  /*ee90*/  BSYNC.RECONVERGENT B2 ;  /* 0x0000000000027941 */ /* 0x000fea0003800200 */
.L_x_6578:
        /* <DEDUP_REMOVED lines=43> */
.L_x_6576:
[----:B------:R-:W-:Y:S05]  /*f150*/  BSYNC.RECONVERGENT B1 ;  /* 0x0000000000017941 */ /* 0x000fea0003800200 */
.L_x_6575:
[----:B------:R-:W-:Y:S01]  /*f160*/  ISETP.NE.AND P3, PT, R56, 0x1, PT ;  /* 0x000000013800780c */ /* 0x000fe20003f65270 */
[----:B------:R-:W-:Y:S01]  /*f170*/  IMAD.U32 R59, R59, 0x10000, RZ ;  /* 0x000100003b3b7824 */ /* 0x000fe200078e00ff */
[----:B------:R-:W-:Y:S01]  /*f180*/  I2FP.F32.U32 R4, R4 ;  /* 0x0000000400047245 */ /* 0x000fe20000201000 */
[----:B------:R-:W-:Y:S01]  /*f190*/  BSSY.RECONVERGENT B1, `(.L_x_6580) ;  /* 0x0000049000017945 */ /* 0x000fe20003800200 */
[----:B------:R-:W-:Y:S01]  /*f1a0*/  MOV R64, 0x2 ;  /* 0x0000000200407802 */ /* 0x000fe20000000f00 */
[----:B------:R-:W-:Y:S02]  /*f1b0*/  FMUL.FTZ R59, R59, UR4 ;  /* 0x000000043b3b7c20 */ /* 0x000fe40008410000 */
        /* <DEDUP_REMOVED lines=13> */
.L_x_6582:
        /* <DEDUP_REMOVED lines=13> */
.L_x_6584:
[----:B------:R-:W-:Y:S05]  /*f360*/  BSYNC.RECONVERGENT B2 ;  /* 0x0000000000027941 */ /* 0x000fea0003800200 */
.L_x_6583:
        /* <DEDUP_REMOVED lines=43> */
.L_x_6581:
[----:B------:R-:W-:Y:S05]  /*f620*/  BSYNC.RECONVERGENT B1 ;  /* 0x0000000000017941 */ /* 0x000fea0003800200 */
.L_x_6580:
[----:B------:R-:W-:Y:S01]  /*f630*/  ISETP.NE.AND P4, PT, R64, 0x1, PT ;  /* 0x000000014000780c */ /* 0x000fe20003f85270 */
[C---:B------:R-:W-:Y:S01]  /*f640*/  IMAD.U32 R56, R62.reuse, 0x10000, RZ ;  /* 0x000100003e387824 */ /* 0x040fe200078e00ff */
[----:B------:R-:W-:Y:S01]  /*f650*/  I2FP.F32.U32 R4, R4 ;  /* 0x0000000400047245 */ /* 0x000fe20000201000 */
[----:B------:R-:W-:Y:S01]  /*f660*/  BSSY.RECONVERGENT B1, `(.L_x_6585) ;  /* 0x000004a000017945 */ /* 0x000fe20003800200 */
[----:B------:R-:W-:Y:S01]  /*f670*/  PRMT R62, R62, 0x7632, R62 ;  /* 0x000076323e3e7816 */ /* 0x000fe2000000003e */
[----:B------:R-:W-:Y:S01]  /*f680*/  FMUL.FTZ R61, R56, UR4 ;  /* 0x00000004383d7c20 */ /* 0x000fe20008410000 */
[----:B------:R-:W-:Y:S01]  /*f690*/  MOV R56, 0x2 ;  /* 0x0000000200387802 */ /* 0x000fe20000000f00 */
[----:B------:R-:W-:Y:S01]  /*f6a0*/  FFMA.FTZ R4, R4, R95, 1.1641532182693481445e-10 ;  /* 0x2f00000004047423 */ /* 0x000fe2000001005f */
[----:B------:R-:W-:Y:S02]  /*f6b0*/  IMAD.MOV.U32 R57, RZ, RZ, R82 ;  /* 0x000000ffff397224 */ /* 0x000fe400078e0052 */
[----:B------:R-:W-:-:S02]  /*f6c0*/  FMUL.FTZ R60, R61, R58 ;  /* 0x0000003a3d3c7220 */ /* 0x000fc40000410000 */
[----:B------:R-:W-:Y:S01]  /*f6d0*/  FSETP.LE.FTZ.AND P3, PT, R4, R91, PT ;  /* 0x0000005b0400720b */ /* 0x000fe20003f73000 */
        /* <DEDUP_REMOVED lines=9> */
.L_x_6587:
        /* <DEDUP_REMOVED lines=13> */
.L_x_6589:
[----:B------:R-:W-:Y:S05]  /*f840*/  BSYNC.RECONVERGENT B2 ;  /* 0x0000000000027941 */ /* 0x000fea0003800200 */
.L_x_6588:
        /* <DEDUP_REMOVED lines=43> */
.L_x_6586:
[----:B------:R-:W-:Y:S05]  /*fb00*/  BSYNC.RECONVERGENT B1 ;  /* 0x0000000000017941 */ /* 0x000fea0003800200 */
.L_x_6585:
[----:B------:R-:W-:Y:S01]  /*fb10*/  ISETP.NE.AND P5, PT, R56, 0x1, PT ;  /* 0x000000013800780c */ /* 0x000fe20003fa5270 */
[----:B------:R-:W-:Y:S01]  /*fb20*/  IMAD.U32 R62, R62, 0x10000, RZ ;  /* 0x000100003e3e7824 */ /* 0x000fe200078e00ff */
[----:B------:R-:W-:Y:S01]  /*fb30*/  I2FP.F32.U32 R4, R57 ;  /* 0x0000003900047245 */ /* 0x000fe20000201000 */
[----:B------:R-:W-:Y:S01]  /*fb40*/  BSSY.RECONVERGENT B1, `(.L_x_6590) ;  /* 0x0000049000017945 */ /* 0x000fe20003800200 */
[----:B------:R-:W-:Y:S01]  /*fb50*/  MOV R64, 0x2 ;  /* 0x0000000200407802 */ /* 0x000fe20000000f00 */
[----:B------:R-:W-:Y:S01]  /*fb60*/  FMUL.FTZ R61, R62, UR4 ;  /* 0x000000043e3d7c20 */ /* 0x000fe20008410000 */
[----:B------:R-:W-:Y:S02]  /*fb70*/  IMAD.MOV.U32 R57, RZ, RZ, R82 ;  /* 0x000000ffff397224 */ /* 0x000fe400078e0052 */
[----:B------:R-:W-:Y:S01]  /*fb80*/  FFMA.FTZ R4, R4, R95, 1.1641532182693481445e-10 ;  /* 0x2f00000004047423 */ /* 0x000fe2000001005f */
[----:B------:R-:W-:-:S04]  /*fb90*/  FMUL.FTZ R61, R61, R58 ;  /* 0x0000003a3d3d7220 */ /* 0x000fc80000410000 */
        /* <DEDUP_REMOVED lines=10> */
.L_x_6592:
        /* <DEDUP_REMOVED lines=13> */
.L_x_6594:
[----:B------:R-:W-:Y:S05]  /*fd10*/  BSYNC.RECONVERGENT B2 ;  /* 0x0000000000027941 */ /* 0x000fea0003800200 */
.L_x_6593:
        /* <DEDUP_REMOVED lines=43> */
.L_x_6591:
[----:B------:R-:W-:Y:S05]  /*ffd0*/  BSYNC.RECONVERGENT B1 ;  /* 0x0000000000017941 */ /* 0x000fea0003800200 */
.L_x_6590:
[----:B------:R-:W-:Y:S01]  /*ffe0*/  ISETP.NE.AND P6, PT, R64, 0x1, PT ;  /* 0x000000014000780c */ /* 0x000fe20003fc5270 */
[----:B------:R-:W-:Y:S01]  /*fff0*/  BSSY.RECONVERGENT B1, `(.L_x_6595) ;  /* 0x000004e000017945 */ /* 0x000fe20003800200 */
[----:B------:R-:W-:Y:S01]  /*10000*/  I2FP.F32.U32 R4, R57 ;  /* 0x0000003900047245 */ /* 0x000fe20000201000 */
[C---:B------:R-:W-:Y:S01]  /*10010*/  IMAD.U32 R57, R63.reuse, 0x10000, RZ ;  /* 0x000100003f397824 */ /* 0x040fe200078e00ff */
[----:B------:R-:W-:-:S03]  /*10020*/  PRMT R63, R63, 0x7632, R63 ;  /* 0x000076323f3f7816 */ /* 0x000fc6000000003f */
[----:B------:R-:W-:Y:S01]  /*10030*/  FFMA.FTZ R56, R4, R95, 1.1641532182693481445e-10 ;  /* 0x2f00000004387423 */ /* 0x000fe2000001005f */
[----:B------:R-:W-:Y:S01]  /*10040*/  FMUL.FTZ R65, R57, UR4 ;  /* 0x0000000439417c20 */ /* 0x000fe20008410000 */
[----:B------:R-:W-:Y:S01]  /*10050*/  MOV R4, 0x2 ;  /* 0x0000000200047802 */ /* 0x000fe20000000f00 */
[----:B------:R-:W-:Y:S02]  /*10060*/  IMAD.MOV.U32 R57, RZ, RZ, R82 ;  /* 0x000000ffff397224 */ /* 0x000fe400078e0052 */
[----:B------:R-:W-:Y:S01]  /*10070*/  FMUL.FTZ R62, R65, R58 ;  /* 0x0000003a413e7220 */ /* 0x000fe20000410000 */
        /* <DEDUP_REMOVED lines=10> */
.L_x_6597:
        /* <DEDUP_REMOVED lines=15> */
.L_x_6599:
[----:B------:R-:W-:Y:S05]  /*10210*/  BSYNC.RECONVERGENT B2 ;  /* 0x0000000000027941 */ /* 0x000fea0003800200 */
.L_x_6598:
        /* <DEDUP_REMOVED lines=43> */
.L_x_6596:
[----:B------:R-:W-:Y:S05]  /*104d0*/  BSYNC.RECONVERGENT B1 ;  /* 0x0000000000017941 */ /* 0x000fea0003800200 */
.L_x_6595:
        /* <DEDUP_REMOVED lines=16> */
.L_x_6559:
        /* <DEDUP_REMOVED lines=14> */
[----:B0-----:R-:W-:Y:S01]  /*106c0*/  IMAD.WIDE.U32 R94, R89, 0x20, R94 ;  /* 0x00000020595e7825 */ /* 0x001fe200078e005e */
[----:B------:R-:W-:-:S02]  /*106d0*/  LOP3.LUT R66, R66, R91, RZ, 0xfc, !PT ;  /* 0x0000005b42427212 */ /* 0x000fc400078efcff */
[----:B------:R-:W-:Y:S02]  /*106e0*/  MOV R80, R92 ;  /* 0x0000005c00507202 */ /* 0x000fe40000000f00 */
[----:B------:R0:W-:Y:S01]  /*106f0*/  STG.E.128 desc[UR6][R94.64], R56 ;  /* 0x000000385e007986 */ /* 0x0001e2000c101d06 */
[----:B-1----:R-:W-:-:S03]  /*10700*/  IMAD.WIDE.U32 R64, R89, 0x8, R64 ;  /* 0x0000000859407825 */ /* 0x002fc600078e0040 */
[----:B------:R0:W-:Y:S04]  /*10710*/  STG.E.128 desc[UR6][R94.64+0x10], R60 ;  /* 0x0000103c5e007986 */ /* 0x0001e8000c101d06 */
[----:B------:R0:W-:Y:S02]  /*10720*/  STG.E.64 desc[UR6][R64.64], R66 ;  /* 0x0000004240007986 */ /* 0x0001e4000c101b06 */
.L_x_6517:
[----:B------:R-:W-:Y:S05]  /*10730*/  BSYNC.RECONVERGENT B0 ;  /* 0x0000000000007941 */ /* 0x000fea0003800200 */
.L_x_6516:
[----:B0-2---:R-:W-:Y:S01]  /*10740*/  FADD.FTZ R64, RZ, R20 ;  /* 0x00000014ff407221 */ /* 0x005fe20000010000 */
[----:B------:R-:W-:Y:S01]  /*10750*/  ISETP.NE.AND P2, PT, R87, RZ, PT ;  /* 0x000000ff5700720c */ /* 0x000fe20003f45270 */
[----:B------:R-:W0:Y:S01]  /*10760*/  S2UR UR5, SR_CgaCtaId ;  /* 0x00000000000579c3 */ /* 0x000e220000008800 */
[C---:B------:R-:W-:Y:S01]  /*10770*/  ISETP.GT.U32.AND P1, PT, R2.reuse, 0x1ff, PT ;  /* 0x000001ff0200780c */ /* 0x040fe20003f24070 */
        /* <DEDUP_REMOVED lines=77> */
[----:B------:R-:W-:Y:S02]  /*10c50*/  ISETP.GT.U32.AND P1, PT, R89, 0x7, PT ;  /* 0x000000075900780c */ /* 0x000fe40003f24070 */
[----:B------:R-:W-:-:S04]  /*10c60*/  FFMA.FTZ R67, R67, R67, R64 ;  /* 0x0000004343437223 */ /* 0x000fc80000010040 */
[----:B------:R-:W-:Y:S01]  /*10c70*/  FFMA.FTZ R67, R92, R92, R67 ;  /* 0x0000005c5c437223 */ /* 0x000fe20000010043 */
[----:B------:R-:W-:-:S03]  /*10c80*/  FADD.FTZ R92, R59, -R66 ;  /* 0x800000423b5c7221 */ /* 0x000fc60000010000 */
[----:B------:R-:W-:Y:S01]  /*10c90*/  FFMA.FTZ R67, R94, R94, R67 ;  /* 0x0000005e5e437223 */ /* 0x000fe20000010043 */
[--C-:B------:R-:W-:Y:S02]  /*10ca0*/  FADD.FTZ R94, R60, -R66.reuse ;  /* 0x800000423c5e7221 */ /* 0x100fe40000010000 */
[----:B------:R-:W-:Y:S02]  /*10cb0*/  @!P1 IMAD.SHL.U32 R89, R0, 0x8, RZ ;  /* 0x0000000800599824 */ /* 0x000fe400078e00ff */
[----:B------:R-:W-:Y:S01]  /*10cc0*/  FFMA.FTZ R67, R92, R92, R67 ;  /* 0x0000005c5c437223 */ /* 0x000fe20000010043 */
[----:B------:R-:W-:-:S03]  /*10cd0*/  FADD.FTZ R92, R61, -R66 ;  /* 0x800000423d5c7221 */ /* 0x000fc60000010000 */
[----:B------:R-:W-:Y:S01]  /*10ce0*/  FFMA.FTZ R67, R94, R94, R67 ;  /* 0x0000005e5e437223 */ /* 0x000fe20000010043 */
[--C-:B------:R-:W-:Y:S01]  /*10cf0*/  FADD.FTZ R94, R62, -R66.reuse ;  /* 0x800000423e5e7221 */ /* 0x100fe20000010000 */
[----:B------:R-:W-:Y:S01]  /*10d00*/  @!P1 LOP3.LUT R91, R89, 0xf8, RZ, 0xc0, !PT ;  /* 0x000000f8595b9812 */ /* 0x000fe200078ec0ff */
[----:B------:R-:W-:Y:S02]  /*10d10*/  HFMA2 R89, -RZ, RZ, 0, 0 ;  /* 0x00000000ff597431 */ /* 0x000fe400000001ff */
[----:B------:R-:W-:Y:S01]  /*10d20*/  FFMA.FTZ R67, R92, R92, R67 ;  /* 0x0000005c5c437223 */ /* 0x000fe20000010043 */
[----:B------:R-:W-:Y:S01]  /*10d30*/  FADD.FTZ R92, R63, -R66 ;  /* 0x800000423f5c7221 */ /* 0x000fe20000010000 */
[----:B------:R-:W-:Y:S02]  /*10d40*/  @!P1 IMAD.MOV.U32 R89, RZ, RZ, R3 ;  /* 0x000000ffff599224 */ /* 0x000fe400078e0003 */
[----:B------:R-:W-:-:S04]  /*10d50*/  FFMA.FTZ R67, R94, R94, R67 ;  /* 0x0000005e5e437223 */ /* 0x000fc80000010043 */
[----:B------:R-:W-:Y:S01]  /*10d60*/  @P0 FFMA.FTZ R64, R92, R92, R67 ;  /* 0x0000005c5c400223 */ /* 0x000fe20000010043 */
[----:B------:R-:W-:-:S04]  /*10d70*/  LOP3.LUT P0, RZ, R0, 0x1f, RZ, 0xc0, !PT ;  /* 0x0000001f00ff7812 */ /* 0x000fc8000780c0ff */
[----:B------:R-:W0:Y:S02]  /*10d80*/  SHFL.BFLY PT, R65, R64, 0x1, 0x1f ;  /* 0x0c201f0040417f89 */ /* 0x000e2400000e0000 */
[----:B0-----:R-:W-:-:S07]  /*10d90*/  FADD.FTZ R65, R64, R65 ;  /* 0x0000004140417221 */ /* 0x001fce0000010000 */
[----:B------:R-:W-:Y:S01]  /*10da0*/  @!P0 SHF.R.U32.HI R64, RZ, 0x2, R0 ;  /* 0x00000002ff408819 */ /* 0x000fe20000011600 */
[----:B------:R-:W0:Y:S02]  /*10db0*/  SHFL.BFLY PT, R92, R65, 0x2, 0x1f ;  /* 0x0c401f00415c7f89 */ /* 0x000e2400000e0000 */
[----:B0-----:R-:W-:-:S05]  /*10dc0*/  FADD.FTZ R92, R65, R92 ;  /* 0x0000005c415c7221 */ /* 0x001fca0000010000 */
[----:B------:R-:W0:Y:S02]  /*10dd0*/  SHFL.BFLY PT, R67, R92, 0x4, 0x1f ;  /* 0x0c801f005c437f89 */ /* 0x000e2400000e0000 */
[----:B0-----:R-:W-:Y:S02]  /*10de0*/  FADD.FTZ R67, R92, R67 ;  /* 0x000000435c437221 */ /* 0x001fe40000010000 */
[----:B------:R-:W0:Y:S04]  /*10df0*/  SHFL.DOWN PT, R92, R89, 0x4, 0x1f ;  /* 0x08801f00595c7f89 */ /* 0x000e2800000e0000 */
[----:B------:R-:W1:Y:S01]  /*10e00*/  SHFL.BFLY PT, R94, R67, 0x8, 0x1f ;  /* 0x0d001f00435e7f89 */ /* 0x000e6200000e0000 */
[----:B0-----:R-:W-:Y:S02]  /*10e10*/  IADD3 R95, PT, PT, R92, R89, RZ ;  /* 0x000000595c5f7210 */ /* 0x001fe40007ffe0ff */
[----:B------:R-:W-:Y:S01]  /*10e20*/  I2FP.F32.S32 R92, R92 ;  /* 0x0000005c005c7245 */ /* 0x000fe20000201400 */
[----:B-1----:R-:W-:Y:S01]  /*10e30*/  FADD.FTZ R94, R67, R94 ;  /* 0x0000005e435e7221 */ /* 0x002fe20000010000 */
[----:B------:R-:W-:Y:S01]  /*10e40*/  I2FP.F32.S32 R96, R95 ;  /* 0x0000005f00607245 */ /* 0x000fe20000201400 */
[----:B------:R-:W0:Y:S03]  /*10e50*/  SHFL.DOWN PT, R100, R95, 0x2, 0x1f ;  /* 0x08401f005f647f89 */ /* 0x000e2600000e0000 */
[----:B------:R-:W1:Y:S01]  /*10e60*/  MUFU.RCP R97, R96 ;  /* 0x0000006000617308 */ /* 0x000e620000001000 */
[----:B------:R-:W2:Y:S01]  /*10e70*/  SHFL.BFLY PT, R87, R94, 0x10, 0x1f ;  /* 0x0e001f005e577f89 */ /* 0x000ea200000e0000 */
[----:B0-----:R-:W-:Y:S01]  /*10e80*/  IMAD.IADD R95, R95, 0x1, R100 ;  /* 0x000000015f5f7824 */ /* 0x001fe200078e0264 */
[----:B------:R-:W-:Y:S01]  /*10e90*/  I2FP.F32.S32 R100, R100 ;  /* 0x0000006400647245 */ /* 0x000fe20000201400 */
[----:B--2---:R-:W-:Y:S01]  /*10ea0*/  FADD.FTZ R67, R94, R87 ;  /* 0x000000575e437221 */ /* 0x004fe20000010000 */
[----:B------:R-:W-:-:S02]  /*10eb0*/  @!P0 LOP3.LUT R87, R64, 0x38, RZ, 0xc0, !PT ;  /* 0x0000003840578812 */ /* 0x000fc400078ec0ff */
[----:B------:R-:W-:-:S03]  /*10ec0*/  CS2R R64, SRZ ;  /* 0x0000000000407805 */ /* 0x000fc6000001ff00 */
[----:B------:R0:W-:Y:S01]  /*10ed0*/  @!P0 STS.64 [R87+UR4], R66 ;  /* 0x0000004257008988 */ /* 0x0001e20008000a04 */
[----:B------:R-:W-:Y:S01]  /*10ee0*/  BAR.SYNC.DEFER_BLOCKING 0x0 ;  /* 0x0000000000007b1d */ /* 0x000fe20000010000 */
[----:B------:R-:W-:Y:S02]  /*10ef0*/  ISETP.NE.AND P0, PT, RZ, UR14, PT ;  /* 0x0000000eff007c0c */ /* 0x000fe4000bf05270 */
[----:B0-----:R-:W-:-:S03]  /*10f00*/  I2FP.F32.S32 R66, R89 ;  /* 0x0000005900427245 */ /* 0x001fc60000201400 */
[----:B------:R0:W2:Y:S01]  /*10f10*/  @!P1 LDS.64 R64, [R91+UR4] ;  /* 0x000000045b409984 */ /* 0x0000a20008000a00 */
[----:B------:R-:W-:Y:S02]  /*10f20*/  ISETP.NE.AND P1, PT, R0, RZ, PT ;  /* 0x000000ff0000720c */ /* 0x000fe40003f25270 */
[----:B0-----:R-:W-:Y:S01]  /*10f30*/  MOV R91, UR10 ;  /* 0x0000000a005b7c02 */ /* 0x001fe20008000f00 */
[----:B--2---:R-:W0:Y:S04]  /*10f40*/  SHFL.DOWN PT, R93, R64, 0x4, 0x1f ;  /* 0x08801f00405d7f89 */ /* 0x004e2800000e0000 */
[----:B------:R-:W2:Y:S01]  /*10f50*/  SHFL.DOWN PT, R94, R65, 0x4, 0x1f ;  /* 0x08801f00415e7f89 */ /* 0x000ea200000e0000 */
[C---:B0-----:R-:W-:Y:S01]  /*10f60*/  FMUL.FTZ R67, R93.reuse, R92 ;  /* 0x0000005c5d437220 */ /* 0x041fe20000410000 */
[----:B------:R-:W-:-:S03]  /*10f70*/  FADD.FTZ R93, -R93, R64 ;  /* 0x000000405d5d7221 */ /* 0x000fc60000010100 */
[----:B------:R-:W-:Y:S01]  /*10f80*/  FFMA.FTZ R98, R66, R64, R67 ;  /* 0x0000004042627223 */ /* 0x000fe20000010043 */
[----:B------:R-:W-:Y:S01]  /*10f90*/  FMUL.FTZ R93, R93, R93 ;  /* 0x0000005d5d5d7220 */ /* 0x000fe20000410000 */
[----:B--2---:R-:W-:Y:S01]  /*10fa0*/  FADD.FTZ R94, R94, R65 ;  /* 0x000000415e5e7221 */ /* 0x004fe20000010000 */
        /* <DEDUP_REMOVED lines=32> */
[----:B------:R-:W-:Y:S01]  /*111b0*/  FMUL.FTZ R65, R65, R94 ;  /* 0x0000005e41417220 */ /* 0x000fe20000410000 */
[----:B------:R-:W1:Y:S01]  /*111c0*/  @!P1 LDC.64 R66, c[0x0][0x3c0] ;  /* 0x0000f000ff429b82 */ /* 0x000e620000000a00 */
[----:B------:R-:W2:Y:S02]  /*111d0*/  SHFL.IDX PT, R93, R96, RZ, 0x1f ;  /* 0x00001fff605d7589 */ /* 0x000ea400000e0000 */
[----:B------:R-:W-:-:S05]  /*111e0*/  FFMA.FTZ R95, R95, R65, R64 ;  /* 0x000000415f5f7223 */ /* 0x000fca0000010040 */
[----:B------:R-:W0:Y:S01]  /*111f0*/  SHFL.IDX PT, R94, R95, RZ, 0x1f ;  /* 0x00001fff5f5e7589 */ /* 0x000e2200000e0000 */
[----:B------:R-:W3:Y:S01]  /*11200*/  @!P1 LDC.64 R64, c[0x0][0x3c8] ;  /* 0x0000f200ff409b82 */ /* 0x000ee20000000a00 */
[----:B--2---:R-:W-:-:S05]  /*11210*/  FMUL.FTZ R87, R93, R93 ;  /* 0x0000005d5d577220 */ /* 0x004fca0000410000 */
[----:B------:R-:W-:Y:S01]  /*11220*/  FSEL R92, R87, RZ, P0 ;  /* 0x000000ff575c7208 */ /* 0x000fe20000000000 */
[----:B0-----:R-:W-:Y:S01]  /*11230*/  FFMA.FTZ R87, R94, UR15, R89 ;  /* 0x0000000f5e577c23 */ /* 0x001fe20008010059 */
[----:B------:R-:W-:Y:S02]  /*11240*/  IMAD.U32 R89, RZ, RZ, UR10 ;  /* 0x0000000aff597e24 */ /* 0x000fe4000f8e00ff */
[----:B---3--:R-:W-:-:S04]  /*11250*/  @!P1 IMAD.WIDE R64, R91, 0x4, R64 ;  /* 0x000000045b409825 */ /* 0x008fc800078e0240 */
[----:B------:R-:W-:Y:S01]  /*11260*/  FADD.FTZ R87, R87, R92 ;  /* 0x0000005c57577221 */ /* 0x000fe20000010000 */
[----:B------:R-:W-:Y:S01]  /*11270*/  FSEL R91, R93, RZ, !P0 ;  /* 0x000000ff5d5b7208 */ /* 0x000fe20004000000 */
[----:B-1----:R-:W-:-:S04]  /*11280*/  @!P1 IMAD.WIDE R66, R89, 0x4, R66 ;  /* 0x0000000459429825 */ /* 0x002fc800078e0242 */
[----:B------:R-:W0:Y:S01]  /*11290*/  MUFU.RSQ R87, R87 ;  /* 0x0000005700577308 */ /* 0x000e220000001400 */
[----:B------:R1:W-:Y:S04]  /*112a0*/  @!P1 STG.E desc[UR6][R66.64], R93 ;  /* 0x0000005d42009986 */ /* 0x0003e8000c101906 */
[----:B0-----:R1:W-:Y:S01]  /*112b0*/  @!P1 STG.E desc[UR6][R64.64], R87 ;  /* 0x0000005740009986 */ /* 0x0013e2000c101906 */
[----:B------:R-:W-:Y:S05]  /*112c0*/  @!P2 BRA `(.L_x_6601) ;  /* 0x0000000000c0a947 */ /* 0x000fea0003800000 */
[--C-:B------:R-:W-:Y:S01]  /*112d0*/  FADD.FTZ R92, R68, -R91.reuse ;  /* 0x8000005b445c7221 */ /* 0x100fe20000010000 */
[--C-:B-1----:R-:W-:Y:S01]  /*112e0*/  FADD.FTZ R66, R22, -R91.reuse ;  /* 0x8000005b16427221 */ /* 0x102fe20000010000 */
[----:B------:R-:W-:Y:S01]  /*112f0*/  SHF.L.U32 R93, R41, 0x10, RZ ;  /* 0x00000010295d7819 */ /* 0x000fe200000006ff */
[----:B------:R-:W-:Y:S01]  /*11300*/  FADD.FTZ R94, R70, -R91 ;  /* 0x8000005b465e7221 */ /* 0x000fe20000010000 */
[----:B------:R-:W-:Y:S01]  /*11310*/  SHF.L.U32 R97, R42, 0x10, RZ ;  /* 0x000000102a617819 */ /* 0x000fe200000006ff */
[----:B------:R-:W-:Y:S01]  /*11320*/  FMUL.FTZ R92, R87, R92 ;  /* 0x0000005c575c7220 */ /* 0x000fe20000410000 */
[----:B------:R-:W-:Y:S02]  /*11330*/  IMAD.U32 R89, R45, 0x10000, RZ ;  /* 0x000100002d597824 */ /* 0x000fe400078e00ff */
[C---:B------:R-:W-:Y:S01]  /*11340*/  FMUL.FTZ R66, R87.reuse, R66 ;  /* 0x0000004257427220 */ /* 0x040fe20000410000 */
[----:B------:R-:W-:Y:S02]  /*11350*/  IMAD.U32 R95, R46, 0x10000, RZ ;  /* 0x000100002e5f7824 */ /* 0x000fe400078e00ff */
[----:B------:R-:W-:Y:S01]  /*11360*/  FMUL.FTZ R96, R87, R94 ;  /* 0x0000005e57607220 */ /* 0x000fe20000410000 */
[----:B------:R-:W-:Y:S01]  /*11370*/  SHF.L.U32 R101, R43, 0x10, RZ ;  /* 0x000000102b657819 */ /* 0x000fe200000006ff */
[----:B------:R-:W-:Y:S01]  /*11380*/  FFMA.FTZ R94, R66, R89, R93 ;  /* 0x00000059425e7223 */ /* 0x000fe2000001005d */
[----:B------:R-:W-:Y:S01]  /*11390*/  FFMA.FTZ R97, R92, R95, R97 ;  /* 0x0000005f5c617223 */ /* 0x000fe20000010061 */
[----:B------:R-:W-:Y:S01]  /*113a0*/  FADD.FTZ R64, R20, -R91 ;  /* 0x8000005b14407221 */ /* 0x000fe20000010000 */
[----:B------:R-:W0:Y:S01]  /*113b0*/  LDC.64 R92, c[0x0][0x428] ;  /* 0x00010a00ff5c7b82 */ /* 0x000e220000000a00 */
[----:B------:R-:W-:Y:S01]  /*113c0*/  IMAD.U32 R99, R47, 0x10000, RZ ;  /* 0x000100002f637824 */ /* 0x000fe200078e00ff */
[----:B------:R-:W-:Y:S01]  /*113d0*/  SHF.L.U32 R67, R40, 0x10, RZ ;  /* 0x0000001028437819 */ /* 0x000fe200000006ff */
[----:B------:R-:W-:-:S02]  /*113e0*/  IMAD.U32 R65, R44, 0x10000, RZ ;  /* 0x000100002c417824 */ /* 0x000fc400078e00ff */
[----:B------:R-:W-:Y:S01]  /*113f0*/  FMUL.FTZ R64, R87, R64 ;  /* 0x0000004057407220 */ /* 0x000fe20000410000 */
        /* <DEDUP_REMOVED lines=29> */
.L_x_6601:
[----:B------:R-:W-:Y:S05]  /*115d0*/  BSYNC.RECONVERGENT B0 ;  /* 0x0000000000007941 */ /* 0x000fea0003800200 */
.L_x_6600:
[----:B------:R-:W-:Y:S01]  /*115e0*/  ISETP.NE.AND P0, PT, R88, RZ, PT ;  /* 0x000000ff5800720c */ /* 0x000fe20003f05270 */
[----:B------:R-:W-:-:S12]  /*115f0*/  BSSY.RECONVERGENT B0, `(.L_x_6602) ;  /* 0x0000032000007945 */ /* 0x000fd80003800200 */
[----:B------:R-:W-:Y:S05]  /*11600*/  @!P0 BRA `(.L_x_6603) ;  /* 0x0000000000c08947 */ /* 0x000fea0003800000 */
[--C-:B------:R-:W-:Y:S01]  /*11610*/  FADD.FTZ R88, R52, -R91.reuse ;  /* 0x8000005b34587221 */ /* 0x100fe20000010000 */
[--C-:B01----:R-:W-:Y:S01]  /*11620*/  FADD.FTZ R66, R50, -R91.reuse ;  /* 0x8000005b32427221 */ /* 0x103fe20000010000 */
        /* <DEDUP_REMOVED lines=46> */
.L_x_6603:
[----:B------:R-:W-:Y:S05]  /*11910*/  BSYNC.RECONVERGENT B0 ;  /* 0x0000000000007941 */ /* 0x000fea0003800200 */
.L_x_6602:
[----:B------:R-:W-:Y:S01]  /*11920*/  ISETP.NE.AND P0, PT, R90, RZ, PT ;  /* 0x000000ff5a00720c */ /* 0x000fe20003f05270 */
[----:B------:R-:W-:-:S12]  /*11930*/  BSSY.RECONVERGENT B0, `(.L_x_6604) ;  /* 0x0000035000007945 */ /* 0x000fd80003800200 */
        /* <DEDUP_REMOVED lines=14> */
[----:B------:R-:W-:Y:S01]  /*11a20*/  SHF.L.U32 R90, R24, 0x10, RZ ;  /* 0x00000010185a7819 */ /* 0x000fe200000006ff */
[----:B------:R-:W-:-:S02]  /*11a30*/  IMAD.U32 R93, R30, 0x10000, RZ ;  /* 0x000100001e5d7824 */ /* 0x000fc400078e00ff */
[C---:B------:R-:W-:Y:S01]  /*11a40*/  FMUL.FTZ R98, R87.reuse, R98 ;  /* 0x0000006257627220 */ /* 0x040fe20000410000 */
[----:B------:R-:W-:Y:S02]  /*11a50*/  IMAD.U32 R88, R28, 0x10000, RZ ;  /* 0x000100001c587824 */ /* 0x000fe400078e00ff */
[C---:B------:R-:W-:Y:S01]  /*11a60*/  FMUL.FTZ R67, R87.reuse, R66 ;  /* 0x0000004257437220 */ /* 0x040fe20000410000 */
[----:B------:R-:W-:Y:S01]  /*11a70*/  PRMT R97, R30, 0x7632, R97 ;  /* 0x000076321e617816 */ /* 0x000fe20000000061 */
[----:B------:R-:W-:Y:S01]  /*11a80*/  FFMA.FTZ R91, R94, R89, R91 ;  /* 0x000000595e5b7223 */ /* 0x000fe2000001005b */
[----:B------:R-:W-:Y:S01]  /*11a90*/  PRMT R99, R26, 0x7632, R99 ;  /* 0x000076321a637816 */ /* 0x000fe20000000063 */
[----:B------:R-:W-:Y:S01]  /*11aa0*/  FMUL.FTZ R66, R87, R92 ;  /* 0x0000005c57427220 */ /* 0x000fe20000410000 */
[----:B------:R-:W-:Y:S01]  /*11ab0*/  PRMT R105, R31, 0x7632, R105 ;  /* 0x000076321f697816 */ /* 0x000fe20000000069 */
[----:B------:R-:W-:Y:S01]  /*11ac0*/  FMUL.FTZ R96, R87, R96 ;  /* 0x0000006057607220 */ /* 0x000fe20000410000 */
[----:B------:R-:W-:Y:S01]  /*11ad0*/  PRMT R107, R27, 0x7632, R107 ;  /* 0x000076321b6b7816 */ /* 0x000fe2000000006b */
[C---:B------:R-:W-:Y:S01]  /*11ae0*/  FMUL.FTZ R100, R87.reuse, R100 ;  /* 0x0000006457647220 */ /* 0x040fe20000410000 */
[C---:B------:R-:W-:Y:S01]  /*11af0*/  FMUL.FTZ R102, R87.reuse, R102 ;  /* 0x0000006657667220 */ /* 0x040fe20000410000 */
[----:B------:R-:W-:Y:S01]  /*11b00*/  FMUL.FTZ R104, R87, R104 ;  /* 0x0000006857687220 */ /* 0x000fe20000410000 */
[----:B------:R-:W-:Y:S01]  /*11b10*/  FFMA.FTZ R95, R98, R93, R95 ;  /* 0x0000005d625f7223 */ /* 0x000fe2000001005f */
[----:B------:R-:W-:Y:S01]  /*11b20*/  SHF.L.U32 R89, R7, 0x10, RZ ;  /* 0x0000001007597819 */ /* 0x000fe200000006ff */
        /* <DEDUP_REMOVED lines=21> */
.L_x_6605:
[----:B------:R-:W-:Y:S05]  /*11c80*/  BSYNC.RECONVERGENT B0 ;  /* 0x0000000000007941 */ /* 0x000fea0003800200 */
.L_x_6604:
[----:B------:R-:W-:Y:S02]  /*11c90*/  UIADD3 UR10, UPT, UPT, UR10, UR16, URZ ;  /* 0x000000100a0a7290 */ /* 0x000fe4000fffe0ff */
[----:B------:R-:W-:Y:S02]  /*11ca0*/  UPLOP3.LUT UP2, UPT, UPT, UPT, UP2, 0x40, 0x4 ;  /* 0x000000000004789c */ /* 0x000fe40003f4e820 */
[----:B------:R-:W-:-:S09]  /*11cb0*/  UISETP.GE.AND UP1, UPT, UR10, UR17, UPT ;  /* 0x000000110a00728c */ /* 0x000fd2000bf26270 */
[----:B------:R-:W-:Y:S05]  /*11cc0*/  BRA.U !UP1, `(.L_x_6606) ;  /* 0xfffffef109107547 */ /* 0x000fea000b83ffff */
[----:B------:R-:W-:Y:S05]  /*11cd0*/  EXIT ;  /* 0x000000000000794d */ /* 0x000fea0003800000 */
.L_x_6607:
        /* <DEDUP_REMOVED lines=10> */
.L_x_20959:


//--------------------- .text._ZN10layer_norm13ln_fwd_kernelINS_13Kernel_traitsI13__nv_bfloat16S2_fS2_fjLj6144ELj1ELj1ELj8ELj16ENS_18Kernel_traits_baseILj6144ES2_S2_fS2_fjLj256EEEEELb1ELb0ELb0ELb1EEEvNS_9FwdParamsE --------------------------
	.section	.text._ZN10layer_norm13ln_fwd_kernelINS_13Kernel_traitsI13__nv_bfloat16S2_fS2_fjLj6144ELj1ELj1ELj8ELj16ENS_18Kernel_traits_baseILj6144ES2_S2_fS2_fjLj256EEEEELb1ELb0ELb0ELb1EEEvNS_9FwdParamsE,"ax",@progbits
	.align	128
        .global         _ZN10layer_norm13ln_fwd_kernelINS_13Kernel_traitsI13__nv_bfloat16S2_fS2_fjLj6144ELj1ELj1ELj8ELj16ENS_18Kernel_traits_baseILj6144ES2_S2_fS2_fjLj256EEEEELb1ELb0ELb0ELb1EEEvNS_9FwdParamsE
        .type           _ZN10layer_norm13ln_fwd_kernelINS_13Kernel_traitsI13__nv_bfloat16S2_fS2_fjLj6144ELj1ELj1ELj8ELj16ENS_18Kernel_traits_baseILj6144ES2_S2_fS2_fjLj256EEEEELb1ELb0ELb0ELb1EEEvNS_9FwdParamsE,@function
        .size           _ZN10layer_norm13ln_fwd_kernelINS_13Kernel_traitsI13__nv_bfloat16S2_fS2_fjLj6144ELj1ELj1ELj8ELj16ENS_18Kernel_traits_baseILj6144ES2_S2_fS2_fjLj256EEEEELb1ELb0ELb0ELb1EEEvNS_9FwdParamsE,(.L_x_20960 - _ZN10layer_norm13ln_fwd_kernelINS_13Kernel_traitsI13__nv_bfloat16S2_fS2_fjLj6144ELj1ELj1ELj8ELj16ENS_18Kernel_traits_baseILj6144ES2_S2_fS2_fjLj256EEEEELb1ELb0ELb0ELb1EEEvNS_9FwdParamsE)
        .other          _ZN10layer_norm13ln_fwd_kernelINS_13Kernel_traitsI13__nv_bfloat16S2_fS2_fjLj6144ELj1ELj1ELj8ELj16ENS_18Kernel_traits_baseILj6144ES2_S2_fS2_fjLj256EEEEELb1ELb0ELb0ELb1EEEvNS_9FwdParamsE,@"STO_CUDA_ENTRY STV_DEFAULT"
_ZN10layer_norm13ln_fwd_kernelINS_13Kernel_traitsI13__nv_bfloat16S2_fS2_fjLj6144ELj1ELj1ELj8ELj16ENS_18Kernel_traits_baseILj6144ES2_S2_fS2_fjLj256EEEEELb1ELb0ELb0ELb1EEEvNS_9FwdParamsE:
.text._ZN10layer_norm13ln_fwd_kernelINS_13Kernel_traitsI13__nv_bfloat16S2_fS2_fjLj6144ELj1ELj1ELj8ELj16ENS_18Kernel_traits_baseILj6144ES2_S2_fS2_fjLj256EEEEELb1ELb0ELb0ELb1EEEvNS_9FwdParamsE:
        /* <DEDUP_REMOVED lines=9> */
[----:B------:R-:W4:Y:S01]  /*0090*/  S2UR UR16, SR_CTAID.X ;  /* 0x00000000001079c3 */ /* 0x000f220000002500 */
[----:B--2---:R-:W-:-:S02]  /*00a0*/  IMAD.U32 R2, RZ, RZ, UR10 ;  /* 0x0000000aff027e24 */ /* 0x004fc4000f8e00ff */
[----:B------:R-:W-:-:S05]  /*00b0*/  IMAD.U32 R3, RZ, RZ, UR11 ;  /* 0x0000000bff037e24 */ /* 0x000fca000f8e00ff */
[----:B------:R-:W4:Y:S01]  /*00c0*/  LDC R95, c[0x0][0x45c] ;  /* 0x00011700ff5f7b82 */ /* 0x000f220000000800 */
[----:B---3--:R-:W5:Y:S07]  /*00d0*/  @P1 LDG.E.64 R2, desc[UR8][R2.64] ;  /* 0x0000000802021981 */ /* 0x008f6e000c1e1b00 */
[----:B------:R-:W2:Y:S01]  /*00e0*/  @P1 LDC R37, c[0x0][0x460] ;  /* 0x00011800ff251b82 */ /* 0x000ea20000000800 */
[----:B0-----:R-:W-:Y:S01]  /*00f0*/  ISETP.NE.U32.AND P0, PT, RZ, UR4, PT ;  /* 0x00000004ff007c0c */ /* 0x001fe2000bf05070 */
[----:B------:R-:W0:Y:S03]  /*0100*/  LDCU UR4, c[0x0][0x384] ;  /* 0x00007080ff0477ac */ /* 0x000e260008000800 */
[----:B------:R-:W-:Y:S01]  /*0110*/  ISETP.NE.AND.EX P0, PT, RZ, UR5, PT, P0 ;  /* 0x00000005ff007c0c */ /* 0x000fe2000bf05300 */
[----:B-1----:R-:W-:-:S05]  /*0120*/  IMAD.WIDE.U32 R32, R13, 0x10, R32 ;  /* 0x000000100d207825 */ /* 0x002fca00078e0020 */
[----:B------:R1:W5:Y:S04]  /*0130*/  LDG.E.128 R28, desc[UR8][R32.64] ;  /* 0x00000008201c7981 */ /* 0x000368000c1e1d00 */
[----:B------:R1:W5:Y:S03]  /*0140*/  LDG.E.128 R24, desc[UR8][R32.64+0x1000] ;  /* 0x0010000820187981 */ /* 0x000366000c1e1d00 */
[----:B------:R-:W3:Y:S01]  /*0150*/  @P0 LDC.64 R34, c[0x0][0x438] ;  /* 0x00010e00ff220b82 */ /* 0x000ee20000000a00 */
[----:B----4-:R1:W5:Y:S01]  /*0160*/  @P1 LDG.E.64 R14, desc[UR8][R94.64] ;  /* 0x000000085e0e1981 */ /* 0x010362000c1e1b00 */
[----:B0-----:R-:W-:-:S03]  /*0170*/  UISETP.GE.AND UP0, UPT, UR16, UR4, UPT ;  /* 0x000000041000728c */ /* 0x001fc6000bf06270 */
[----:B------:R1:W5:Y:S03]  /*0180*/  LDG.E.128 R20, desc[UR8][R32.64+0x2000] ;  /* 0x0020000820147981 */ /* 0x000366000c1e1d00 */
[----:B------:R-:W-:Y:S01]  /*0190*/  PLOP3.LUT P2, PT, PT, PT, UP0, 0x80, 0x8 ;  /* 0x000000000008781c */ /* 0x000fe20003f4f008 */
[----:B---3--:R-:W-:-:S05]  /*01a0*/  @P0 IMAD.WIDE.U32 R34, R13, 0x10, R34 ;  /* 0x000000100d220825 */ /* 0x008fca00078e0022 */
[----:B------:R1:W5:Y:S04]  /*01b0*/  @P0 LDG.E.128 R8, desc[UR8][R34.64+0x1000] ;  /* 0x0010000822080981 */ /* 0x000368000c1e1d00 */
[----:B------:R1:W5:Y:S04]  /*01c0*/  @P0 LDG.E.128 R4, desc[UR8][R34.64+0x2000] ;  /* 0x0020000822040981 */ /* 0x000368000c1e1d00 */
[----:B------:R1:W5:Y:S01]  /*01d0*/  @P0 LDG.E.128 R16, desc[UR8][R34.64] ;  /* 0x0000000822100981 */ /* 0x000362000c1e1d00 */
[----:B--2---:R-:W-:Y:S05]  /*01e0*/  @P2 EXIT ;  /* 0x000000000000294d */ /* 0x004fea0003800000 */
[----:B------:R-:W0:Y:S01]  /*01f0*/  LDC R84, c[0x0][0x360] ;  /* 0x0000d800ff547b82 */ /* 0x000e220000000800 */
[----:B-1---5:R-:W-:Y:S01]  /*0200*/  @P1 IADD3 R94, P2, PT, R14, R37, RZ ;  /* 0x000000250e5e1210 */ /* 0x022fe20007f5e0ff */
[----:B------:R-:W1:Y:S01]  /*0210*/  LDCU.64 UR4, c[0x0][0x3e0] ;  /* 0x00007c00ff0477ac */ /* 0x000e620008000a00 */
[----:B------:R-:W-:Y:S02]  /*0220*/  @P1 R2UR UR10, R2 ;  /* 0x00000000020a12ca */ /* 0x000fe400000e0000 */
[----:B------:R-:W-:Y:S02]  /*0230*/  @!P0 CS2R R10, SRZ ;  /* 0x00000000000a8805 */ /* 0x000fe4000001ff00 */
[----:B------:R-:W-:Y:S02]  /*0240*/  @P1 IADD3.X R95, PT, PT, RZ, R15, RZ, P2, !PT ;  /* 0x0000000fff5f1210 */ /* 0x000fe400017fe4ff */
[----:B------:R-:W-:Y:S02]  /*0250*/  @!P0 CS2R R8, SRZ ;  /* 0x0000000000088805 */ /* 0x000fe4000001ff00 */
[----:B------:R-:W-:Y:S01]  /*0260*/  @P1 R2UR UR11, R3 ;  /* 0x00000000030b12ca */ /* 0x000fe200000e0000 */
[--C-:B------:R-:W-:Y:S01]  /*0270*/  @P0 IMAD.MOV.U32 R32, RZ, RZ, R20.reuse ;  /* 0x000000ffff200224 */ /* 0x100fe200078e0014 */
[--C-:B------:R-:W-:Y:S01]  /*0280*/  SHF.R.U64 R83, R94, 0x2, R95.reuse ;  /* 0x000000025e537819 */ /* 0x100fe2000000125f */
[----:B------:R-:W-:Y:S01]  /*0290*/  @!P0 IMAD.MOV.U32 R32, RZ, RZ, R20 ;  /* 0x000000ffff208224 */ /* 0x000fe200078e0014 */
[----:B------:R-:W-:-:S02]  /*02a0*/  SHF.R.U32.HI R82, RZ, 0x2, R95 ;  /* 0x00000002ff527819 */ /* 0x000fc4000001165f */
[----:B------:R-:W-:Y:S02]  /*02b0*/  @!P0 CS2R R6, SRZ ;  /* 0x0000000000068805 */ /* 0x000fe4000001ff00 */
[----:B------:R-:W-:Y:S01]  /*02c0*/  @!P0 CS2R R4, SRZ ;  /* 0x0000000000048805 */ /* 0x000fe2000001ff00 */
[C---:B------:R-:W-:Y:S01]  /*02d0*/  IMAD.HI.U32 R0, R83.reuse, -0x2daee0ad, RZ ;  /* 0xd2511f5353007827 */ /* 0x040fe200078e00ff */
[----:B------:R-:W-:Y:S01]  /*02e0*/  @!P0 CS2R R18, SRZ ;  /* 0x0000000000128805 */ /* 0x000fe2000001ff00 */
[----:B------:R-:W-:Y:S01]  /*02f0*/  UIADD3 UR20, UPT, UPT, UR10, -0x61c88647, URZ ;  /* 0x9e3779b90a147890 */ /* 0x000fe2000fffe0ff */
[----:B------:R-:W-:Y:S01]  /*0300*/  @!P0 CS2R R16, SRZ ;  /* 0x0000000000108805 */ /* 0x000fe2000001ff00 */
        /* <DEDUP_REMOVED lines=10> */
[----:B------:R-:W-:Y:S01]  /*03b0*/  @!P0 MOV R20, R23 ;  /* 0x0000001700148202 */ /* 0x000fe20000000f00 */
[----:B------:R-:W-:Y:S01]  /*03c0*/  UIADD3 UR26, UPT, UPT, UR10, 0x78dde6e4, URZ ;  /* 0x78dde6e40a1a7890 */ /* 0x000fe2000fffe0ff */
[C---:B------:R-:W-:Y:S01]  /*03d0*/  IMAD.HI.U32 R3, R84.reuse, -0x326172a9, RZ ;  /* 0xcd9e8d5754037827 */ /* 0x040fe200078e00ff */
[----:B------:R-:W-:Y:S01]  /*03e0*/  UIADD3 UR27, UPT, UPT, UR11, -0x126145ec, URZ ;  /* 0xed9eba140b1b7890 */ /* 0x000fe2000fffe0ff */
[----:B------:R-:W-:Y:S01]  /*03f0*/  PRMT R73, R11, 0x7632, R73 ;  /* 0x000076320b497816 */ /* 0x000fe20000000049 */
[----:B------:R-:W-:Y:S01]  /*0400*/  UIADD3 UR28, UPT, UPT, UR10, 0x1715609d, URZ ;  /* 0x1715609d0a1c7890 */ /* 0x000fe2000fffe0ff */
[----:B------:R-:W-:Y:S01]  /*0410*/  IMAD R15, R84, -0x326172a9, RZ ;  /* 0xcd9e8d57540f7824 */ /* 0x000fe200078e02ff */
[----:B------:R-:W-:Y:S01]  /*0420*/  LOP3.LUT R3, R82, UR10, R3, 0x96, !PT ;  /* 0x0000000a52037c12 */ /* 0x000fe2000f8e9603 */
[----:B------:R-:W-:Y:S01]  /*0430*/  UIADD3 UR29, UPT, UPT, UR11, -0x56f99767, URZ ;  /* 0xa90668990b1d7890 */ /* 0x000fe2000fffe0ff */
[----:B------:R-:W-:Y:S01]  /*0440*/  PRMT R68, R10, 0x7632, R68 ;  /* 0x000076320a447816 */ /* 0x000fe20000000044 */
        /* <DEDUP_REMOVED lines=23> */
[----:B------:R-:W-:Y:S01]  /*05c0*/  PRMT R72, R6, 0x7632, R72 ;  /* 0x0000763206487816 */ /* 0x000fe20000000048 */
[----:B-1----:R-:W-:Y:S01]  /*05d0*/  UISETP.NE.U32.AND UP0, UPT, UR4, URZ, UPT ;  /* 0x000000ff0400728c */ /* 0x002fe2000bf05070 */
[----:B------:R-:W-:Y:S01]  /*05e0*/  PRMT R74, R4, 0x7632, R74 ;  /* 0x00007632044a7816 */ /* 0x000fe2000000004a */
[----:B------:R-:W-:Y:S01]  /*05f0*/  IMAD.HI.U32 R2, R0, -0x2daee0ad, RZ ;  /* 0xd2511f5300027827 */ /* 0x000fe200078e00ff */
[----:B------:R-:W-:Y:S01]  /*0600*/  LOP3.LUT R3, R12, UR24, R3, 0x96, !PT ;  /* 0x000000180c037c12 */ /* 0x000fe2000f8e9603 */
[----:B------:R-:W-:Y:S01]  /*0610*/  UISETP.NE.AND.EX UP0, UPT, UR5, URZ, UPT, UP0 ;  /* 0x000000ff0500728c */ /* 0x000fe2000bf05300 */
[----:B------:R-:W-:Y:S01]  /*0620*/  PRMT R67, R19, 0x7632, R67 ;  /* 0x0000763213437816 */ /* 0x000fe20000000043 */
[----:B------:R-:W-:Y:S01]  /*0630*/  IMAD R33, R0, -0x2daee0ad, RZ ;  /* 0xd2511f5300217824 */ /* 0x000fe200078e02ff */
[----:B------:R-:W-:Y:S01]  /*0640*/  LOP3.LUT R2, R15, UR25, R2, 0x96, !PT ;  /* 0x000000190f027c12 */ /* 0x000fe2000f8e9602 */
[----:B------:R-:W-:Y:S01]  /*0650*/  IMAD.HI.U32 R12, R3, -0x2daee0ad, RZ ;  /* 0xd2511f53030c7827 */ /* 0x000fe200078e00ff */
[----:B------:R-:W-:Y:S01]  /*0660*/  PRMT R71, R17, 0x7632, R71 ;  /* 0x0000763211477816 */ /* 0x000fe20000000047 */
[----:B------:R-:W-:Y:S01]  /*0670*/  UPLOP3.LUT UP2, UPT, UPT, UPT, UPT, 0x40, 0x4 ;  /* 0x000000000004789c */ /* 0x000fe20003f4e870 */
[----:B------:R-:W-:Y:S01]  /*0680*/  PRMT R66, R16, 0x7632, R66 ;  /* 0x0000763210427816 */ /* 0x000fe20000000042 */
[----:B------:R-:W-:Y:S01]  /*0690*/  IMAD R15, R14, -0x326172a9, RZ ;  /* 0xcd9e8d570e0f7824 */ /* 0x000fe200078e02ff */
[----:B------:R-:W-:Y:S01]  /*06a0*/  LOP3.LUT R12, R33, UR27, R12, 0x96, !PT ;  /* 0x0000001b210c7c12 */ /* 0x000fe2000f8e960c */
[C---:B------:R-:W-:Y:S01]  /*06b0*/  IMAD.HI.U32 R0, R2.reuse, -0x326172a9, RZ ;  /* 0xcd9e8d5702007827 */ /* 0x040fe200078e00ff */
[----:B------:R-:W-:Y:S01]  /*06c0*/  PRMT R34, R31, 0x7632, R34 ;  /* 0x000076321f227816 */ /* 0x000fe20000000022 */
[----:B------:R-:W0:Y:S01]  /*06d0*/  LDCU UR6, c[0x0][0x404] ;  /* 0x00008080ff0677ac */ /* 0x000e220008000800 */
[----:B------:R-:W-:Y:S01]  /*06e0*/  PRMT R56, R29, 0x7632, R56 ;  /* 0x000076321d387816 */ /* 0x000fe20000000038 */
[----:B------:R-:W-:Y:S01]  /*06f0*/  IMAD R14, R3, -0x2daee0ad, RZ ;  /* 0xd2511f53030e7824 */ /* 0x000fe200078e02ff */
[----:B------:R-:W-:Y:S01]  /*0700*/  LOP3.LUT R0, R15, UR26, R0, 0x96, !PT ;  /* 0x0000001a0f007c12 */ /* 0x000fe2000f8e9600 */
[----:B------:R-:W-:Y:S01]  /*0710*/  IMAD R15, R2, -0x326172a9, RZ ;  /* 0xcd9e8d57020f7824 */ /* 0x000fe200078e02ff */
[----:B------:R-:W-:Y:S01]  /*0720*/  PRMT R57, R28, 0x7632, R57 ;  /* 0x000076321c397816 */ /* 0x000fe20000000039 */
[----:B------:R-:W-:Y:S01]  /*0730*/  IMAD.HI.U32 R2, R12, -0x326172a9, RZ ;  /* 0xcd9e8d570c027827 */ /* 0x000fe200078e00ff */
[----:B------:R-:W-:Y:S01]  /*0740*/  PRMT R59, R26, 0x7632, R59 ;  /* 0x000076321a3b7816 */ /* 0x000fe2000000003b */
[----:B------:R-:W1:Y:S01]  /*0750*/  LDCU UR7, c[0x0][0x408] ;  /* 0x00008100ff0777ac */ /* 0x000e620008000800 */
[----:B------:R-:W-:Y:S01]  /*0760*/  PRMT R60, R25, 0x7632, R60 ;  /* 0x00007632193c7816 */ /* 0x000fe2000000003c */
[----:B------:R-:W-:Y:S01]  /*0770*/  IMAD.HI.U32 R3, R0, -0x2daee0ad, RZ ;  /* 0xd2511f5300037827 */ /* 0x000fe200078e00ff */
[----:B------:R-:W-:Y:S01]  /*0780*/  LOP3.LUT R2, R15, UR28, R2, 0x96, !PT ;  /* 0x0000001c0f027c12 */ /* 0x000fe2000f8e9602 */
[----:B------:R-:W2:Y:S01]  /*0790*/  LDCU UR18, c[0x0][0x388] ;  /* 0x00007100ff1277ac */ /* 0x000ea20008000800 */
[----:B------:R-:W-:Y:S01]  /*07a0*/  PRMT R62, R20, 0x7632, R62 ;  /* 0x00007632143e7816 */ /* 0x000fe2000000003e */
[----:B------:R-:W-:Y:S01]  /*07b0*/  IMAD R33, R0, -0x2daee0ad, RZ ;  /* 0xd2511f5300217824 */ /* 0x000fe200078e02ff */
[----:B------:R-:W-:Y:S01]  /*07c0*/  LOP3.LUT R3, R14, UR29, R3, 0x96, !PT ;  /* 0x0000001d0e037c12 */ /* 0x000fe2000f8e9603 */
[----:B------:R-:W-:Y:S01]  /*07d0*/  IMAD.HI.U32 R14, R2, -0x2daee0ad, RZ ;  /* 0xd2511f53020e7827 */ /* 0x000fe200078e00ff */
[----:B------:R-:W-:Y:S01]  /*07e0*/  PRMT R63, R22, 0x7632, R63 ;  /* 0x00007632163f7816 */ /* 0x000fe2000000003f */
[----:B------:R-:W3:Y:S01]  /*07f0*/  LDCU.U8 UR38, c[0x0][0x410] ;  /* 0x00008200ff2677ac */ /* 0x000ee20008000000 */
[----:B------:R-:W-:Y:S01]  /*0800*/  PRMT R65, R32, 0x7632, R65 ;  /* 0x0000763220417816 */ /* 0x000fe20000000041 */
[----:B------:R-:W-:Y:S01]  /*0810*/  IMAD R15, R12, -0x326172a9, RZ ;  /* 0xcd9e8d570c0f7824 */ /* 0x000fe200078e02ff */
[----:B------:R-:W-:Y:S01]  /*0820*/  LOP3.LUT R14, R33, UR31, R14, 0x96, !PT ;  /* 0x0000001f210e7c12 */ /* 0x000fe2000f8e960e */
[----:B------:R-:W-:Y:S01]  /*0830*/  IMAD.HI.U32 R0, R3, -0x326172a9, RZ ;  /* 0xcd9e8d5703007827 */ /* 0x000fe200078e00ff */
[----:B------:R-:W-:Y:S01]  /*0840*/  PRMT R79, R5, 0x7632, R79 ;  /* 0x00007632054f7816 */ /* 0x000fe2000000004f */
[----:B------:R-:W4:Y:S01]  /*0850*/  LDCU UR19, c[0x0][0x400] ;  /* 0x00008000ff1377ac */ /* 0x000f220008000800 */
        /* <DEDUP_REMOVED lines=8> */
[----:B------:R-:W-:Y:S01]  /*08e0*/  LOP3.LUT R94, R94, 0x3, RZ, 0xc0, !PT ;  /* 0x000000035e5e7812 */ /* 0x000fe200078ec0ff */
[----:B------:R-:W-:Y:S01]  /*08f0*/  IMAD.HI.U32 R2, R0, -0x2daee0ad, RZ ;  /* 0xd2511f5300027827 */ /* 0x000fe200078e00ff */
[----:B------:R-:W-:Y:S01]  /*0900*/  LOP3.LUT R3, R12, UR32, R3, 0x96, !PT ;  /* 0x000000200c037c12 */ /* 0x000fe2000f8e9603 */
[----:B------:R-:W0:Y:S01]  /*0910*/  LDCU.64 UR14, c[0x0][0x380] ;  /* 0x00007000ff0e77ac */ /* 0x000e220008000a00 */
[----:B------:R-:W-:Y:S01]  /*0920*/  SHF.L.U32 R58, R58, 0x10, RZ ;  /* 0x000000103a3a7819 */ /* 0x000fe200000006ff */
[----:B------:R-:W-:Y:S01]  /*0930*/  IMAD R33, R0, -0x2daee0ad, RZ ;  /* 0xd2511f5300217824 */ /* 0x000fe200078e02ff */
[----:B------:R-:W-:Y:S01]  /*0940*/  LOP3.LUT R2, R15, UR33, R2, 0x96, !PT ;  /* 0x000000210f027c12 */ /* 0x000fe2000f8e9602 */
[----:B------:R-:W-:Y:S01]  /*0950*/  IMAD R15, R14, -0x326172a9, RZ ;  /* 0xcd9e8d570e0f7824 */ /* 0x000fe200078e02ff */
[----:B------:R-:W-:Y:S01]  /*0960*/  SHF.L.U32 R14, R30, 0x10, RZ ;  /* 0x000000101e0e7819 */ /* 0x000fe200000006ff */
[----:B------:R-:W-:Y:S01]  /*0970*/  IMAD.HI.U32 R78, R3, -0x2daee0ad, RZ ;  /* 0xd2511f53034e7827 */ /* 0x000fe200078e00ff */
[----:B------:R-:W-:-:S02]  /*0980*/  SHF.L.U32 R61, R61, 0x10, RZ ;  /* 0x000000103d3d7819 */ /* 0x000fc400000006ff */
[----:B------:R-:W-:Y:S01]  /*0990*/  SHF.L.U32 R69, R69, 0x10, RZ ;  /* 0x0000001045457819 */ /* 0x000fe200000006ff */
[C---:B------:R-:W-:Y:S01]  /*09a0*/  IMAD.HI.U32 R88, R2.reuse, -0x326172a9, RZ ;  /* 0xcd9e8d5702587827 */ /* 0x040fe200078e00ff */
[----:B------:R-:W-:Y:S02]  /*09b0*/  LOP3.LUT R78, R33, UR35, R78, 0x96, !PT ;  /* 0x00000023214e7c12 */ /* 0x000fe4000f8e964e */
[----:B------:R-:W-:Y:S01]  /*09c0*/  @P0 MOV R33, R21 ;  /* 0x0000001500210202 */ /* 0x000fe20000000f00 */
[----:B------:R-:W-:Y:S01]  /*09d0*/  IMAD R0, R3, -0x2daee0ad, RZ ;  /* 0xd2511f5303007824 */ /* 0x000fe200078e02ff */
[----:B------:R-:W-:Y:S01]  /*09e0*/  LOP3.LUT R88, R15, UR34, R88, 0x96, !PT ;  /* 0x000000220f587c12 */ /* 0x000fe2000f8e9658 */
[----:B------:R-:W-:Y:S01]  /*09f0*/  @!P0 IMAD.MOV.U32 R33, RZ, RZ, R21 ;  /* 0x000000ffff218224 */ /* 0x000fe200078e0015 */
[----:B------:R-:W-:Y:S01]  /*0a00*/  SHF.L.U32 R21, R27, 0x10, RZ ;  /* 0x000000101b157819 */ /* 0x000fe200000006ff */
[----:B------:R-:W-:Y:S01]  /*0a10*/  IMAD.U32 R12, R11, 0x10000, RZ ;  /* 0x000100000b0c7824 */ /* 0x000fe200078e00ff */
[----:B------:R-:W-:Y:S01]  /*0a20*/  SHF.L.U32 R73, R73, 0x10, RZ ;  /* 0x0000001049497819 */ /* 0x000fe200000006ff */
[----:B------:R-:W-:Y:S01]  /*0a30*/  IMAD R3, R2, -0x326172a9, RZ ;  /* 0xcd9e8d5702037824 */ /* 0x000fe200078e02ff */
[C---:B------:R-:W-:Y:S01]  /*0a40*/  PRMT R64, R33.reuse, 0x7632, R64 ;  /* 0x0000763221407816 */ /* 0x040fe20000000040 */
[----:B------:R-:W-:Y:S01]  /*0a50*/  IMAD.HI.U32 R80, R78, -0x326172a9, RZ ;  /* 0xcd9e8d574e507827 */ /* 0x000fe200078e00ff */
[----:B------:R-:W-:-:S02]  /*0a60*/  SHF.L.U32 R27, R33, 0x10, RZ ;  /* 0x00000010211b7819 */ /* 0x000fc400000006ff */
[----:B------:R-:W-:Y:S01]  /*0a70*/  SHF.L.U32 R64, R64, 0x10, RZ ;  /* 0x0000001040407819 */ /* 0x000fe200000006ff */
[----:B------:R-:W-:Y:S01]  /*0a80*/  IMAD.HI.U32 R81, R88, -0x2daee0ad, RZ ;  /* 0xd2511f5358517827 */ /* 0x000fe200078e00ff */
[----:B------:R-:W-:Y:S02]  /*0a90*/  LOP3.LUT R80, R3, UR36, R80, 0x96, !PT ;  /* 0x0000002403507c12 */ /* 0x000fe4000f8e9650 */
[----:B------:R-:W-:Y:S01]  /*0aa0*/  SHF.L.U32 R70, R70, 0x10, RZ ;  /* 0x0000001046467819 */ /* 0x000fe200000006ff */
[----:B------:R-:W-:Y:S01]  /*0ab0*/  IMAD.U32 R11, R10, 0x10000, RZ ;  /* 0x000100000a0b7824 */ /* 0x000fe200078e00ff */
[----:B------:R-:W-:Y:S01]  /*0ac0*/  SHF.L.U32 R10, R9, 0x10, RZ ;  /* 0x00000010090a7819 */ /* 0x000fe200000006ff */
[----:B------:R-:W-:Y:S01]  /*0ad0*/  IMAD.U32 R9, R8, 0x10000, RZ ;  /* 0x0001000008097824 */ /* 0x000fe200078e00ff */
[----:B------:R-:W-:Y:S01]  /*0ae0*/  LOP3.LUT R81, R0, UR37, R81, 0x96, !PT ;  /* 0x0000002500517c12 */ /* 0x000fe2000f8e9651 */
[----:B------:R-:W-:Y:S01]  /*0af0*/  IMAD.U32 R8, R7, 0x10000, RZ ;  /* 0x0001000007087824 */ /* 0x000fe200078e00ff */
[----:B------:R-:W-:Y:S01]  /*0b00*/  SHF.L.U32 R7, R6, 0x10, RZ ;  /* 0x0000001006077819 */ /* 0x000fe200000006ff */
        /* <DEDUP_REMOVED lines=11> */
[----:B------:R-:W-:Y:S02]  /*0bc0*/  IMAD.U32 R2, R17, 0x10000, RZ ;  /* 0x0001000011027824 */ /* 0x000fe400078e00ff */
[----:B------:R-:W-:Y:S01]  /*0bd0*/  IMAD.U32 R16, R26, 0x10000, RZ ;  /* 0x000100001a107824 */ /* 0x000fe200078e00ff */
[----:B------:R-:W-:Y:S01]  /*0be0*/  SHF.L.U32 R26, R31, 0x10, RZ ;  /* 0x000000101f1a7819 */ /* 0x000fe200000006ff */
[----:B------:R-:W-:Y:S02]  /*0bf0*/  IMAD.U32 R20, R22, 0x10000, RZ ;  /* 0x0001000016147824 */ /* 0x000fe400078e00ff */
[----:B------:R-:W-:Y:S02]  /*0c00*/  IMAD.MOV.U32 R76, RZ, RZ, RZ ;  /* 0x000000ffff4c7224 */ /* 0x000fe400078e00ff */
[----:B------:R-:W-:Y:S02]  /*0c10*/  IMAD.U32 R17, R29, 0x10000, RZ ;  /* 0x000100001d117824 */ /* 0x000fe400078e00ff */
        /* <DEDUP_REMOVED lines=20> */
.L_x_6757:
        /* <DEDUP_REMOVED lines=22> */
[----:B------:R-:W0:Y:S01]  /*0ec0*/  LDC.64 R34, c[0x0][0x3a0] ;  /* 0x0000e800ff227b82 */ /* 0x000e220000000a00 */
[----:B------:R-:W-:Y:S01]  /*0ed0*/  ISETP.NE.AND P0, PT, R94, 0x1, PT ;  /* 0x000000015e00780c */ /* 0x000fe20003f05270 */
[----:B------:R-:W-:Y:S02]  /*0ee0*/  HFMA2 R36, -RZ, RZ, 0, 1.1920928955078125e-07 ;  /* 0x00000002ff247431 */ /* 0x000fe400000001ff */
[----:B------:R-:W-:Y:S02]  /*0ef0*/  IMAD.MOV.U32 R37, RZ, RZ, R78 ;  /* 0x000000ffff257224 */ /* 0x000fe400078e004e */
[----:B------:R-:W-:Y:S02]  /*0f00*/  IMAD.MOV.U32 R96, RZ, RZ, R88 ;  /* 0x000000ffff607224 */ /* 0x000fe400078e0058 */
[----:B0-----:R-:W-:-:S05]  /*0f10*/  IMAD.WIDE.U32 R34, R85, 0x20, R34 ;  /* 0x0000002055227825 */ /* 0x001fca00078e0022 */
[----:B------:R0:W5:Y:S04]  /*0f20*/  LDG.E.128 R48, desc[UR8][R34.64] ;  /* 0x0000000822307981 */ /* 0x000168000c1e1d00 */
[----:B------:R0:W5:Y:S01]  /*0f30*/  LDG.E.128 R44, desc[UR8][R34.64+0x10] ;  /* 0x00001008222c7981 */ /* 0x000162000c1e1d00 */
[----:B------:R-:W-:Y:S05]  /*0f40*/  @!P0 BRA `(.L_x_6609) ;  /* 0x0000000400108947 */ /* 0x000fea0003800000 */
[----:B0-----:R-:W-:-:S04]  /*0f50*/  MOV R35, 0x2 ;  /* 0x0000000200237802 */ /* 0x001fc80000000f00 */
[----:B------:R-:W-:-:S05]  /*0f60*/  VIADDMNMX.U32 R34, R94, 0xfffffffe, R35, PT ;  /* 0xfffffffe5e227846 */ /* 0x000fca0003800023 */
[----:B------:R-:W-:-:S04]  /*0f70*/  IMAD.SHL.U32 R36, R34, 0x4, RZ ;  /* 0x0000000422247824 */ /* 0x000fc800078e00ff */
[----:B------:R-:W0:Y:S02]  /*0f80*/  LDC R34, c[0x2][R36] ;  /* 0x0080000024227b82 */ /* 0x000e240000000800 */
[----:B0-----:R-:W-:-:S04]  /*0f90*/  SHF.R.S32.HI R35, RZ, 0x1f, R34 ;  /* 0x0000001fff237819 */ /* 0x001fc80000011422 */
.L_x_20795:
[----:B------:R-:W-:Y:S05]  /*0fa0*/  BRX R34 -0xfb0                                         (*"BRANCH_TARGETS .L_x_20796,.L_x_20797,.L_x_20798"*) ;  /* 0xfffffff022147949 */ /* 0x000fea000383ffff */
.L_x_20798:
[----:B------:R-:W-:Y:S01]  /*0fb0*/  VIADD R36, R94, 0x1 ;  /* 0x000000015e247836 */ /* 0x000fe20000000000 */
[----:B------:R-:W-:Y:S01]  /*0fc0*/  MOV R96, R88 ;  /* 0x0000005800607202 */ /* 0x000fe20000000f00 */
[----:B------:R-:W-:Y:S01]  /*0fd0*/  IMAD.MOV.U32 R37, RZ, RZ, R80 ;  /* 0x000000ffff257224 */ /* 0x000fe200078e0050 */
[----:B------:R-:W-:Y:S06]  /*0fe0*/  BRA `(.L_x_6609) ;  /* 0x0000000000e87947 */ /* 0x000fec0003800000 */
.L_x_20796:
[----:B------:R-:W-:Y:S02]  /*0ff0*/  HFMA2 R36, -RZ, RZ, 0, 1.78813934326171875e-07 ;  /* 0x00000003ff247431 */ /* 0x000fe400000001ff */
[----:B------:R-:W-:Y:S02]  /*1000*/  IMAD.MOV.U32 R96, RZ, RZ, R88 ;  /* 0x000000ffff607224 */ /* 0x000fe400078e0058 */
[----:B------:R-:W-:Y:S01]  /*1010*/  IMAD.MOV.U32 R37, RZ, RZ, R81 ;  /* 0x000000ffff257224 */ /* 0x000fe200078e0051 */
[----:B------:R-:W-:Y:S06]  /*1020*/  BRA `(.L_x_6609) ;  /* 0x0000000000d87947 */ /* 0x000fec0003800000 */
.L_x_20797:
        /* <DEDUP_REMOVED lines=12> */
.L_x_6610:
        /* <DEDUP_REMOVED lines=42> */
.L_x_6609:
[----:B0-----:R-:W-:Y:S01]  /*1390*/  I2FP.F32.U32 R34, R37 ;  /* 0x0000002500227245 */ /* 0x001fe20000201000 */
[----:B------:R-:W-:Y:S01]  /*13a0*/  UMOV UR5, UR7 ;  /* 0x0000000700057c82 */ /* 0x000fe20008000000 */
[----:B-----5:R-:W-:Y:S01]  /*13b0*/  SHF.L.U32 R35, R28, 0x10, RZ ;  /* 0x000000101c237819 */ /* 0x020fe200000006ff */
[----:B------:R-:W-:Y:S01]  /*13c0*/  UMOV UR4, UR6 ;  /* 0x0000000600047c82 */ /* 0x000fe20008000000 */
[----:B------:R-:W-:Y:S01]  /*13d0*/  ISETP.NE.AND P1, PT, R36, 0x1, PT ;  /* 0x000000012400780c */ /* 0x000fe20003f25270 */
[----:B------:R-:W-:Y:S01]  /*13e0*/  FFMA.FTZ R34, R34, R89, 1.1641532182693481445e-10 ;  /* 0x2f00000022227423 */ /* 0x000fe20000010059 */
[----:B------:R-:W-:Y:S01]  /*13f0*/  PRMT R28, R28, 0x7632, R28 ;  /* 0x000076321c1c7816 */ /* 0x000fe2000000001c */
[----:B------:R-:W-:Y:S01]  /*1400*/  FMUL.FTZ R35, R35, UR17 ;  /* 0x0000001123237c20 */ /* 0x000fe20008410000 */
[----:B------:R-:W-:Y:S02]  /*1410*/  IMAD.MOV.U32 R37, RZ, RZ, 0x2 ;  /* 0x00000002ff257424 */ /* 0x000fe400078e00ff */
[----:B------:R-:W-:Y:S01]  /*1420*/  FSETP.GTU.FTZ.AND P0, PT, R34, UR4, PT ;  /* 0x0000000422007c0b */ /* 0x000fe2000bf1c000 */
[----:B------:R-:W-:-:S05]  /*1430*/  FMUL.FTZ R35, R35, UR5 ;  /* 0x0000000523237c20 */ /* 0x000fca0008410000 */
[----:B------:R-:W-:Y:S02]  /*1440*/  FSEL R35, R35, RZ, !P0 ;  /* 0x000000ff23237208 */ /* 0x000fe40004000000 */
[----:B------:R-:W-:-:S03]  /*1450*/  PLOP3.LUT P0, PT, P0, PT, PT, 0x8, 0x80 ;  /* 0x000000000080781c */ /* 0x000fc6000070e170 */
[----:B------:R-:W-:Y:S01]  /*1460*/  FADD.FTZ R48, R48, R35 ;  /* 0x0000002330307221 */ /* 0x000fe20000010000 */
        /* <DEDUP_REMOVED lines=11> */
.L_x_6612:
        /* <DEDUP_REMOVED lines=12> */
.L_x_6613:
        /* <DEDUP_REMOVED lines=43> */
.L_x_6611:
        /* <DEDUP_REMOVED lines=21> */
.L_x_6615:
        /* <DEDUP_REMOVED lines=12> */
.L_x_6616:
        /* <DEDUP_REMOVED lines=43> */
.L_x_6614:
[----:B------:R-:W-:Y:S02]  /*1d50*/  I2FP.F32.U32 R28, R28 ;  /* 0x0000001c001c7245 */ /* 0x000fe40000201000 */
[C---:B------:R-:W-:Y:S02]  /*1d60*/  SHF.L.U32 R34, R29.reuse, 0x10, RZ ;  /* 0x000000101d227819 */ /* 0x040fe400000006ff */
[----:B------:R-:W-:Y:S01]  /*1d70*/  ISETP.NE.AND P2, PT, R36, 0x1, PT ;  /* 0x000000012400780c */ /* 0x000fe20003f45270 */
[----:B------:R-:W-:Y:S01]  /*1d80*/  FFMA.FTZ R28, R28, R89, 1.1641532182693481445e-10 ;  /* 0x2f0000001c1c7423 */ /* 0x000fe20000010059 */
[----:B------:R-:W-:Y:S01]  /*1d90*/  PRMT R40, R29, 0x7632, R40 ;  /* 0x000076321d287816 */ /* 0x000fe20000000028 */
[----:B------:R-:W-:Y:S01]  /*1da0*/  FMUL.FTZ R34, R34, UR17 ;  /* 0x0000001122227c20 */ /* 0x000fe20008410000 */
[----:B------:R-:W-:Y:S02]  /*1db0*/  IMAD.MOV.U32 R29, RZ, RZ, R78 ;  /* 0x000000ffff1d7224 */ /* 0x000fe400078e004e */
[----:B------:R-:W-:Y:S01]  /*1dc0*/  FSETP.GTU.FTZ.AND P1, PT, R28, UR4, PT ;  /* 0x000000041c007c0b */ /* 0x000fe2000bf3c000 */
[----:B------:R-:W-:-:S05]  /*1dd0*/  FMUL.FTZ R34, R34, UR5 ;  /* 0x0000000522227c20 */ /* 0x000fca0008410000 */
        /* <DEDUP_REMOVED lines=13> */
.L_x_6618:
        /* <DEDUP_REMOVED lines=12> */
.L_x_6619:
        /* <DEDUP_REMOVED lines=43> */
.L_x_6617:
        /* <DEDUP_REMOVED lines=21> */
.L_x_6621:
        /* <DEDUP_REMOVED lines=12> */
.L_x_6622:
        /* <DEDUP_REMOVED lines=43> */
.L_x_6620:
        /* <DEDUP_REMOVED lines=22> */
.L_x_6624:
        /* <DEDUP_REMOVED lines=12> */
.L_x_6625:
        /* <DEDUP_REMOVED lines=43> */
.L_x_6623:
[----:B------:R-:W-:Y:S01]  /*2bb0*/  I2FP.F32.U32 R28, R29 ;  /* 0x0000001d001c7245 */ /* 0x000fe20000201000 */
[----:B------:R-:W-:Y:S01]  /*2bc0*/  IMAD.MOV.U32 R29, RZ, RZ, R78 ;  /* 0x000000ffff1d7224 */ /* 0x000fe200078e004e */
        /* <DEDUP_REMOVED lines=19> */
.L_x_6627:
        /* <DEDUP_REMOVED lines=12> */
.L_x_6628:
        /* <DEDUP_REMOVED lines=43> */
.L_x_6626:
[----:B------:R-:W-:Y:S01]  /*3070*/  I2FP.F32.U32 R28, R29 ;  /* 0x0000001d001c7245 */ /* 0x000fe20000201000 */
[----:B------:R-:W-:Y:S01]  /*3080*/  IMAD.MOV.U32 R52, RZ, RZ, 0x2 ;  /* 0x00000002ff347424 */ /* 0x000fe200078e00ff */
        /* <DEDUP_REMOVED lines=20> */
.L_x_6630:
        /* <DEDUP_REMOVED lines=14> */
.L_x_6631:
        /* <DEDUP_REMOVED lines=43> */
.L_x_6629:
[----:B------:R-:W-:Y:S02]  /*3560*/  I2FP.F32.U32 R28, R29 ;  /* 0x0000001d001c7245 */ /* 0x000fe40000201000 */
[----:B------:R-:W-:-:S03]  /*3570*/  SHF.L.U32 R38, R38, 0x10, RZ ;  /* 0x0000001026267819 */ /* 0x000fc600000006ff */
[----:B------:R-:W-:Y:S02]  /*3580*/  FFMA.FTZ R28, R28, R89, 1.1641532182693481445e-10 ;  /* 0x2f0000001c1c7423 */ /* 0x000fe40000010059 */
[----:B------:R-:W-:-:S03]  /*3590*/  FMUL.FTZ R38, R38, UR17 ;  /* 0x0000001126267c20 */ /* 0x000fc60008410000 */
[----:B------:R-:W-:Y:S01]  /*35a0*/  FSETP.GTU.FTZ.AND P6, PT, R28, UR4, PT ;  /* 0x000000041c007c0b */ /* 0x000fe2000bfdc000 */
[----:B------:R-:W-:-:S05]  /*35b0*/  FMUL.FTZ R38, R38, UR5 ;  /* 0x0000000526267c20 */ /* 0x000fca0008410000 */
[----:B------:R-:W-:Y:S02]  /*35c0*/  FSEL R38, R38, RZ, !P6 ;  /* 0x000000ff26267208 */ /* 0x000fe40007000000 */
[----:B------:R-:W-:-:S03]  /*35d0*/  PLOP3.LUT P6, PT, P6, PT, PT, 0x8, 0x80 ;  /* 0x000000000080781c */ /* 0x000fc600037ce170 */
[----:B------:R-:W-:Y:S01]  /*35e0*/  FADD.FTZ R47, R47, R38 ;  /* 0x000000262f2f7221 */ /* 0x000fe20000010000 */
[----:B------:R-:W-:Y:S09]  /*35f0*/  BRA `(.L_x_6632) ;  /* 0x0000002400747947 */ /* 0x000ff20003800000 */
.L_x_6608:
        /* <DEDUP_REMOVED lines=15> */
.L_x_6634:
        /* <DEDUP_REMOVED lines=12> */
.L_x_6635:
        /* <DEDUP_REMOVED lines=42> */
.L_x_6633:
[----:B------:R-:W-:Y:S01]  /*3a50*/  ISETP.NE.AND P0, PT, R36, 0x1, PT ;  /* 0x000000012400780c */ /* 0x000fe20003f05270 */
[----:B-----5:R-:W-:Y:S01]  /*3a60*/  IMAD.U32 R35, R28, 0x10000, RZ ;  /* 0x000100001c237824 */ /* 0x020fe200078e00ff */
[----:B------:R-:W-:Y:S01]  /*3a70*/  I2FP.F32.U32 R34, R34 ;  /* 0x0000002200227245 */ /* 0x000fe20000201000 */
[----:B------:R-:W-:Y:S01]  /*3a80*/  UMOV UR4, UR6 ;  /* 0x0000000600047c82 */ /* 0x000fe20008000000 */
[----:B------:R-:W-:Y:S01]  /*3a90*/  UMOV UR5, UR7 ;  /* 0x0000000700057c82 */ /* 0x000fe20008000000 */
[----:B------:R-:W-:Y:S01]  /*3aa0*/  FMUL.FTZ R48, R35, UR17 ;  /* 0x0000001123307c20 */ /* 0x000fe20008410000 */
[----:B------:R-:W-:Y:S02]  /*3ab0*/  HFMA2 R37, -RZ, RZ, 0, 1.1920928955078125e-07 ;  /* 0x00000002ff257431 */ /* 0x000fe400000001ff */
[----:B------:R-:W-:Y:S01]  /*3ac0*/  FFMA.FTZ R34, R34, R89, 1.1641532182693481445e-10 ;  /* 0x2f00000022227423 */ /* 0x000fe20000010059 */
[----:B------:R-:W-:Y:S01]  /*3ad0*/  PRMT R28, R28, 0x7632, R28 ;  /* 0x000076321c1c7816 */ /* 0x000fe2000000001c */
[----:B------:R-:W-:Y:S01]  /*3ae0*/  FMUL.FTZ R48, R48, UR5 ;  /* 0x0000000530307c20 */ /* 0x000fe20008410000 */
[----:B------:R-:W-:-:S02]  /*3af0*/  IMAD.MOV.U32 R35, RZ, RZ, R78 ;  /* 0x000000ffff237224 */ /* 0x000fc400078e004e */
[----:B------:R-:W-:-:S04]  /*3b00*/  FSETP.LE.FTZ.AND P1, PT, R34, UR4, PT ;  /* 0x0000000422007c0b */ /* 0x000fc8000bf33000 */
        /* <DEDUP_REMOVED lines=10> */
.L_x_6637:
        /* <DEDUP_REMOVED lines=12> */
.L_x_6638:
        /* <DEDUP_REMOVED lines=43> */
.L_x_6636:
[----:B------:R-:W-:Y:S01]  /*3f20*/  ISETP.NE.AND P1, PT, R37, 0x1, PT ;  /* 0x000000012500780c */ /* 0x000fe20003f25270 */
[----:B------:R-:W-:Y:S01]  /*3f30*/  IMAD.U32 R28, R28, 0x10000, RZ ;  /* 0x000100001c1c7824 */ /* 0x000fe200078e00ff */
[----:B------:R-:W-:Y:S01]  /*3f40*/  I2FP.F32.U32 R34, R35 ;  /* 0x0000002300227245 */ /* 0x000fe20000201000 */
[----:B------:R-:W-:Y:S01]  /*3f50*/  IMAD.MOV.U32 R35, RZ, RZ, R78 ;  /* 0x000000ffff237224 */ /* 0x000fe200078e004e */
[----:B------:R-:W-:Y:S01]  /*3f60*/  MOV R36, 0x2 ;  /* 0x0000000200247802 */ /* 0x000fe20000000f00 */
[----:B------:R-:W-:Y:S02]  /*3f70*/  FMUL.FTZ R28, R28, UR17 ;  /* 0x000000111c1c7c20 */ /* 0x000fe40008410000 */
[----:B------:R-:W-:Y:S02]  /*3f80*/  FFMA.FTZ R34, R34, R89, 1.1641532182693481445e-10 ;  /* 0x2f00000022227423 */ /* 0x000fe40000010059 */
[----:B------:R-:W-:-:S03]  /*3f90*/  FMUL.FTZ R49, R28, UR5 ;  /* 0x000000051c317c20 */ /* 0x000fc60008410000 */
[----:B------:R-:W-:Y:S01]  /*3fa0*/  FSETP.LE.FTZ.AND P0, PT, R34, UR4, PT ;  /* 0x0000000422007c0b */ /* 0x000fe2000bf13000 */
        /* <DEDUP_REMOVED lines=9> */
.L_x_6640:
        /* <DEDUP_REMOVED lines=12> */
.L_x_6641:
        /* <DEDUP_REMOVED lines=43> */
.L_x_6639:
[----:B------:R-:W-:Y:S01]  /*43b0*/  ISETP.NE.AND P2, PT, R36, 0x1, PT ;  /* 0x000000012400780c */ /* 0x000fe20003f45270 */
[C---:B------:R-:W-:Y:S01]  /*43c0*/  IMAD.U32 R34, R29.reuse, 0x10000, RZ ;  /* 0x000100001d227824 */ /* 0x040fe200078e00ff */
[----:B------:R-:W-:Y:S01]  /*43d0*/  I2FP.F32.U32 R28, R35 ;  /* 0x00000023001c7245 */ /* 0x000fe20000201000 */
[----:B------:R-:W-:Y:S01]  /*43e0*/  HFMA2 R35, -RZ, RZ, 0, 1.1920928955078125e-07 ;  /* 0x00000002ff237431 */ /* 0x000fe200000001ff */
[----:B------:R-:W-:Y:S01]  /*43f0*/  PRMT R40, R29, 0x7632, R40 ;  /* 0x000076321d287816 */ /* 0x000fe20000000028 */
[----:B------:R-:W-:Y:S01]  /*4400*/  FMUL.FTZ R34, R34, UR17 ;  /* 0x0000001122227c20 */ /* 0x000fe20008410000 */
[----:B------:R-:W-:Y:S02]  /*4410*/  IMAD.MOV.U32 R29, RZ, RZ, R78 ;  /* 0x000000ffff1d7224 */ /* 0x000fe400078e004e */
[----:B------:R-:W-:Y:S01]  /*4420*/  FFMA.FTZ R28, R28, R89, 1.1641532182693481445e-10 ;  /* 0x2f0000001c1c7423 */ /* 0x000fe20000010059 */
[----:B------:R-:W-:-:S04]  /*4430*/  FMUL.FTZ R50, R34, UR5 ;  /* 0x0000000522327c20 */ /* 0x000fc80008410000 */
        /* <DEDUP_REMOVED lines=10> */
.L_x_6643:
        /* <DEDUP_REMOVED lines=12> */
.L_x_6644:
        /* <DEDUP_REMOVED lines=43> */
.L_x_6642:
        /* <DEDUP_REMOVED lines=18> */
.L_x_6646:
        /* <DEDUP_REMOVED lines=12> */
.L_x_6647:
        /* <DEDUP_REMOVED lines=43> */
.L_x_6645:
[----:B------:R-:W-:Y:S01]  /*4ce0*/  ISETP.NE.AND P4, PT, R34, 0x1, PT ;  /* 0x000000012200780c */ /* 0x000fe20003f85270 */
[----:B------:R-:W-:Y:S01]  /*4cf0*/  HFMA2 R35, -RZ, RZ, 0, 1.1920928955078125e-07 ;  /* 0x00000002ff237431 */ /* 0x000fe200000001ff */
[----:B------:R-:W-:Y:S01]  /*4d00*/  I2FP.F32.U32 R28, R29 ;  /* 0x0000001d001c7245 */ /* 0x000fe20000201000 */
[C---:B------:R-:W-:Y:S01]  /*4d10*/  IMAD.U32 R29, R30.reuse, 0x10000, RZ ;  /* 0x000100001e1d7824 */ /* 0x040fe200078e00ff */
[----:B------:R-:W-:-:S03]  /*4d20*/  PRMT R30, R30, 0x7632, R30 ;  /* 0x000076321e1e7816 */ /* 0x000fc6000000001e */
[----:B------:R-:W-:Y:S01]  /*4d30*/  FFMA.FTZ R28, R28, R89, 1.1641532182693481445e-10 ;  /* 0x2f0000001c1c7423 */ /* 0x000fe20000010059 */
[----:B------:R-:W-:Y:S01]  /*4d40*/  FMUL.FTZ R44, R29, UR17 ;  /* 0x000000111d2c7c20 */ /* 0x000fe20008410000 */
[----:B------:R-:W-:-:S03]  /*4d50*/  IMAD.MOV.U32 R29, RZ, RZ, R78 ;  /* 0x000000ffff1d7224 */ /* 0x000fc600078e004e */
[----:B------:R-:W-:Y:S01]  /*4d60*/  FSETP.LE.FTZ.AND P3, PT, R28, UR4, PT ;  /* 0x000000041c007c0b */ /* 0x000fe2000bf73000 */
[----:B------:R-:W-:Y:S01]  /*4d70*/  FMUL.FTZ R44, R44, UR5 ;  /* 0x000000052c2c7c20 */ /* 0x000fe20008410000 */
        /* <DEDUP_REMOVED lines=9> */
.L_x_6649:
        /* <DEDUP_REMOVED lines=12> */
.L_x_6650:
        /* <DEDUP_REMOVED lines=43> */
.L_x_6648:
        /* <DEDUP_REMOVED lines=18> */
.L_x_6652:
        /* <DEDUP_REMOVED lines=12> */
.L_x_6653:
        /* <DEDUP_REMOVED lines=43> */
.L_x_6651:
        /* <DEDUP_REMOVED lines=19> */
.L_x_6655:
        /* <DEDUP_REMOVED lines=14> */
.L_x_6656:
        /* <DEDUP_REMOVED lines=43> */
.L_x_6654:
        /* <DEDUP_REMOVED lines=8> */
[----:B------:R-:W-:Y:S01]  /*5b50*/  FMUL.FTZ R38, R38, UR5 ;  /* 0x0000000526267c20 */ /* 0x000fe20008410000 */
[----:B------:R-:W-:-:S02]  /*5b60*/  FSETP.GTU.FTZ.AND P6, PT, R28, UR4, PT ;  /* 0x000000041c007c0b */ /* 0x000fc4000bfdc000 */
[----:B------:R-:W-:Y:S02]  /*5b70*/  FSEL R51, R51, RZ, P2 ;  /* 0x000000ff33337208 */ /* 0x000fe40001000000 */
[----:B------:R-:W-:Y:S02]  /*5b80*/  FSEL R47, R38, RZ, !P6 ;  /* 0x000000ff262f7208 */ /* 0x000fe40007000000 */
[----:B------:R-:W-:Y:S02]  /*5b90*/  PLOP3.LUT P6, PT, P6, PT, PT, 0x8, 0x80 ;  /* 0x000000000080781c */ /* 0x000fe400037ce170 */
[----:B------:R-:W-:Y:S02]  /*5ba0*/  FSEL R44, R44, RZ, P3 ;  /* 0x000000ff2c2c7208 */ /* 0x000fe40001800000 */
[----:B------:R-:W-:Y:S02]  /*5bb0*/  FSEL R45, R45, RZ, P4 ;  /* 0x000000ff2d2d7208 */ /* 0x000fe40002000000 */
[----:B------:R-:W-:-:S07]  /*5bc0*/  FSEL R46, R46, RZ, P5 ;  /* 0x000000ff2e2e7208 */ /* 0x000fce0002800000 */
.L_x_6632:
        /* <DEDUP_REMOVED lines=10> */
[----:B------:R-:W-:Y:S02]  /*5c70*/  LOP3.LUT R28, R28, R30, R29, 0xfe, !PT ;  /* 0x0000001e1c1c7212 */ /* 0x000fe400078efe1d */
[----:B------:R-:W-:Y:S02]  /*5c80*/  SEL R34, RZ, 0x1, !P3 ;  /* 0x00000001ff227807 */ /* 0x000fe40005800000 */
[----:B------:R-:W-:Y:S02]  /*5c90*/  SEL R29, RZ, 0x1, !P6 ;  /* 0x00000001ff1d7807 */ /* 0x000fe40007000000 */
[C---:B------:R-:W-:Y:S01]  /*5ca0*/  IADD3 R93, PT, PT, R85.reuse, 0x100, RZ ;  /* 0x00000100555d7810 */ /* 0x040fe20007ffe0ff */
[----:B0-----:R-:W-:Y:S01]  /*5cb0*/  IMAD.WIDE.U32 R38, R85, 0x20, R90 ;  /* 0x0000002055267825 */ /* 0x001fe200078e005a */
[----:B------:R-:W-:-:S02]  /*5cc0*/  LOP3.LUT R35, R35, R34, RZ, 0xfc, !PT ;  /* 0x0000002223237212 */ /* 0x000fc400078efcff */
[----:B------:R-:W-:Y:S01]  /*5cd0*/  LOP3.LUT R34, R28, R29, RZ, 0xfc, !PT ;  /* 0x0000001d1c227212 */ /* 0x000fe200078efcff */
[----:B------:R-:W-:Y:S01]  /*5ce0*/  IMAD.WIDE.U32 R28, R93, 0x10, R32 ;  /* 0x000000105d1c7825 */ /* 0x000fe200078e0020 */
[----:B------:R0:W-:Y:S03]  /*5cf0*/  STG.E.128 desc[UR8][R38.64], R48 ;  /* 0x0000003026007986 */ /* 0x0001e6000c101d08 */
[----:B-1----:R-:W-:Y:S01]  /*5d00*/  IMAD.WIDE.U32 R36, R85, 0x8, R86 ;  /* 0x0000000855247825 */ /* 0x002fe200078e0056 */
[----:B------:R0:W-:Y:S04]  /*5d10*/  STG.E.128 desc[UR8][R38.64+0x10], R44 ;  /* 0x0000102c26007986 */ /* 0x0001e8000c101d08 */
[----:B------:R0:W-:Y:S04]  /*5d20*/  STG.E.64 desc[UR8][R36.64], R34 ;  /* 0x0000002224007986 */ /* 0x0001e8000c101b08 */
[----:B------:R-:W5:Y:S01]  /*5d30*/  LDG.E.128 R28, desc[UR8][R28.64] ;  /* 0x000000081c1c7981 */ /* 0x000f62000c1e1d00 */
[----:B------:R-:W-:Y:S05]  /*5d40*/  BRA.U !UP1, `(.L_x_6657) ;  /* 0x0000002509bc7547 */ /* 0x000fea000b800000 */
[----:B0-----:R-:W0:Y:S01]  /*5d50*/  LDC.64 R34, c[0x0][0x3a0] ;  /* 0x0000e800ff227b82 */ /* 0x001e220000000a00 */
[----:B------:R-:W-:Y:S01]  /*5d60*/  ISETP.NE.AND P0, PT, R52, 0x1, PT ;  /* 0x000000013400780c */ /* 0x000fe20003f05270 */
[----:B------:R-:W-:Y:S01]  /*5d70*/  IMAD.MOV.U32 R53, RZ, RZ, 0x2 ;  /* 0x00000002ff357424 */ /* 0x000fe200078e00ff */
[----:B------:R-:W-:Y:S01]  /*5d80*/  MOV R92, R96 ;  /* 0x00000060005c7202 */ /* 0x000fe20000000f00 */
[----:B------:R-:W-:Y:S02]  /*5d90*/  IMAD.MOV.U32 R54, RZ, RZ, R78 ;  /* 0x000000ffff367224 */ /* 0x000fe400078e004e */
[----:B0-----:R-:W-:-:S05]  /*5da0*/  IMAD.WIDE.U32 R34, R93, 0x20, R34 ;  /* 0x000000205d227825 */ /* 0x001fca00078e0022 */
[----:B------:R0:W5:Y:S04]  /*5db0*/  LDG.E.128 R40, desc[UR8][R34.64] ;  /* 0x0000000822287981 */ /* 0x000168000c1e1d00 */
[----:B------:R0:W5:Y:S01]  /*5dc0*/  LDG.E.128 R36, desc[UR8][R34.64+0x10] ;  /* 0x0000100822247981 */ /* 0x000162000c1e1d00 */
        /* <DEDUP_REMOVED lines=11> */
.L_x_6659:
[----:B------:R-:W-:-:S04]  /*5e80*/  VIADD R83, R83, 0x1 ;  /* 0x0000000153537836 */ /* 0x000fc80000000000 */
[C---:B------:R-:W-:Y:S01]  /*5e90*/  IMAD.WIDE.U32 R80, R83.reuse, -0x2daee0ad, RZ ;  /* 0xd2511f5353507825 */ /* 0x040fe200078e00ff */
[----:B------:R-:W-:-:S13]  /*5ea0*/  ISETP.NE.AND P0, PT, R83, RZ, PT ;  /* 0x000000ff5300720c */ /* 0x000fda0003f05270 */
[----:B------:R-:W-:Y:S05]  /*5eb0*/  @P0 BRA `(.L_x_6660) ;  /* 0x0000000000200947 */ /* 0x000fea0003800000 */
[----:B------:R-:W-:-:S05]  /*5ec0*/  VIADD R82, R82, 0x1 ;  /* 0x0000000152527836 */ /* 0x000fca0000000000 */
[----:B------:R-:W-:-:S13]  /*5ed0*/  ISETP.NE.AND P0, PT, R82, RZ, PT ;  /* 0x000000ff5200720c */ /* 0x000fda0003f05270 */
[----:B------:R-:W-:Y:S01]  /*5ee0*/  @!P0 IADD3 R84, PT, PT, R84, 0x1, RZ ;  /* 0x0000000154548810 */ /* 0x000fe20007ffe0ff */
[----:B0-----:R-:W-:Y:S01]  /*5ef0*/  @!P0 VIADD R34, R76, 0x1 ;  /* 0x000000014c228836 */ /* 0x001fe20000000000 */
[----:B------:R-:W-:Y:S02]  /*5f00*/  @!P0 MOV R82, RZ ;  /* 0x000000ff00528202 */ /* 0x000fe40000000f00 */
[----:B------:R-:W-:-:S13]  /*5f10*/  ISETP.NE.AND P1, PT, R84, RZ, !P0 ;  /* 0x000000ff5400720c */ /* 0x000fda0004725270 */
[----:B------:R-:W-:-:S04]  /*5f20*/  @P1 IMAD.MOV R34, RZ, RZ, R76 ;  /* 0x000000ffff221224 */ /* 0x000fc800078e024c */
[----:B------:R-:W-:-:S07]  /*5f30*/  @!P0 IMAD.MOV.U32 R76, RZ, RZ, R34 ;  /* 0x000000ffff4c8224 */ /* 0x000fce00078e0022 */
.L_x_6660:
[----:B------:R-:W-:Y:S01]  /*5f40*/  IMAD.WIDE.U32 R52, R84, -0x326172a9, RZ ;  /* 0xcd9e8d5754347825 */ /* 0x000fe200078e00ff */
[----:B0-----:R-:W-:-:S04]  /*5f50*/  LOP3.LUT R34, R76, UR11, R81, 0x96, !PT ;  /* 0x0000000b4c227c12 */ /* 0x001fc8000f8e9651 */
        /* <DEDUP_REMOVED lines=41> */
.L_x_6658:
[----:B0-----:R-:W-:Y:S01]  /*61f0*/  I2FP.F32.U32 R34, R54 ;  /* 0x0000003600227245 */ /* 0x001fe20000201000 */
[----:B------:R-:W-:Y:S01]  /*6200*/  IMAD.MOV.U32 R52, RZ, RZ, 0x2 ;  /* 0x00000002ff347424 */ /* 0x000fe200078e00ff */
[----:B-----5:R-:W-:Y:S02]  /*6210*/  SHF.L.U32 R35, R28, 0x10, RZ ;  /* 0x000000101c237819 */ /* 0x020fe400000006ff */
        /* <DEDUP_REMOVED lines=20> */
.L_x_6662:
        /* <DEDUP_REMOVED lines=12> */
.L_x_6663:
        /* <DEDUP_REMOVED lines=43> */
.L_x_6661:
        /* <DEDUP_REMOVED lines=21> */
.L_x_6665:
        /* <DEDUP_REMOVED lines=12> */
.L_x_6666:
        /* <DEDUP_REMOVED lines=43> */
.L_x_6664:
        /* <DEDUP_REMOVED lines=22> */
.L_x_6668:
        /* <DEDUP_REMOVED lines=12> */
.L_x_6669:
        /* <DEDUP_REMOVED lines=43> */
.L_x_6667:
        /* <DEDUP_REMOVED lines=21> */
.L_x_6671:
        /* <DEDUP_REMOVED lines=12> */
.L_x_6672:
        /* <DEDUP_REMOVED lines=43> */
.L_x_6670:
        /* <DEDUP_REMOVED lines=22> */
.L_x_6674:
        /* <DEDUP_REMOVED lines=12> */
.L_x_6675:
        /* <DEDUP_REMOVED lines=43> */
.L_x_6673:
[----:B------:R-:W-:Y:S01]  /*79f0*/  I2FP.F32.U32 R34, R29 ;  /* 0x0000001d00227245 */ /* 0x000fe20000201000 */
[----:B------:R-:W-:Y:S01]  /*7a00*/  IMAD.MOV.U32 R29, RZ, RZ, R78 ;  /* 0x000000ffff1d7224 */ /* 0x000fe200078e004e */
[----:B------:R-:W-:Y:S02]  /*7a10*/  SHF.L.U32 R30, R30, 0x10, RZ ;  /* 0x000000101e1e7819 */ /* 0x000fe400000006ff */
[----:B------:R-:W-:Y:S01]  /*7a20*/  ISETP.NE.AND P5, PT, R52, 0x1, PT ;  /* 0x000000013400780c */ /* 0x000fe20003fa5270 */
[----:B------:R-:W-:Y:S02]  /*7a30*/  FFMA.FTZ R34, R34, R89, 1.1641532182693481445e-10 ;  /* 0x2f00000022227423 */ /* 0x000fe40000010059 */
[----:B------:R-:W-:-:S03]  /*7a40*/  FMUL.FTZ R30, R30, UR17 ;  /* 0x000000111e1e7c20 */ /* 0x000fc60008410000 */
[----:B------:R-:W-:Y:S01]  /*7a50*/  FSETP.GTU.FTZ.AND P4, PT, R34, UR4, PT ;  /* 0x0000000422007c0b */ /* 0x000fe2000bf9c000 */
[----:B------:R-:W-:Y:S01]  /*7a60*/  FMUL.FTZ R30, R30, UR5 ;  /* 0x000000051e1e7c20 */ /* 0x000fe20008410000 */
[----:B------:R-:W-:-:S04]  /*7a70*/  IMAD.MOV.U32 R34, RZ, RZ, 0x2 ;  /* 0x00000002ff227424 */ /* 0x000fc800078e00ff */
        /* <DEDUP_REMOVED lines=12> */
.L_x_6677:
        /* <DEDUP_REMOVED lines=12> */
.L_x_6678:
        /* <DEDUP_REMOVED lines=43> */
.L_x_6676:
        /* <DEDUP_REMOVED lines=9> */
[----:B------:R-:W-:Y:S01]  /*7f40*/  PRMT R29, R31, 0x7632, R29 ;  /* 0x000076321f1d7816 */ /* 0x000fe2000000001d */
[----:B------:R-:W-:Y:S01]  /*7f50*/  IMAD.MOV.U32 R31, RZ, RZ, R78 ;  /* 0x000000ffff1f7224 */ /* 0x000fe200078e004e */
[----:B------:R-:W-:Y:S01]  /*7f60*/  PLOP3.LUT P5, PT, P5, PT, PT, 0x8, 0x80 ;  /* 0x000000000080781c */ /* 0x000fe20002fae170 */
[----:B------:R-:W-:Y:S01]  /*7f70*/  FADD.FTZ R38, R38, R35 ;  /* 0x0000002326267221 */ /* 0x000fe20000010000 */
[----:B------:R-:W-:Y:S11]  /*7f80*/  @!P6 BRA `(.L_x_6679) ;  /* 0x000000040004e947 */ /* 0x000ff60003800000 */
        /* <DEDUP_REMOVED lines=8> */
.L_x_6680:
        /* <DEDUP_REMOVED lines=14> */
.L_x_6681:
        /* <DEDUP_REMOVED lines=43> */
.L_x_6679:
        /* <DEDUP_REMOVED lines=10> */
.L_x_6657:
        /* <DEDUP_REMOVED lines=15> */
.L_x_6684:
        /* <DEDUP_REMOVED lines=12> */
.L_x_6685:
        /* <DEDUP_REMOVED lines=43> */
.L_x_6683:
[----:B------:R-:W-:Y:S01]  /*88a0*/  ISETP.NE.AND P0, PT, R36, 0x1, PT ;  /* 0x000000012400780c */ /* 0x000fe20003f05270 */
[----:B------:R-:W-:Y:S01]  /*88b0*/  IMAD.MOV.U32 R37, RZ, RZ, 0x2 ;  /* 0x00000002ff257424 */ /* 0x000fe200078e00ff */
[----:B------:R-:W-:Y:S02]  /*88c0*/  I2FP.F32.U32 R34, R34 ;  /* 0x0000002200227245 */ /* 0x000fe40000201000 */
[C---:B-----5:R-:W-:Y:S02]  /*88d0*/  SHF.L.U32 R35, R28.reuse, 0x10, RZ ;  /* 0x000000101c237819 */ /* 0x060fe400000006ff */
[----:B------:R-:W-:Y:S01]  /*88e0*/  PRMT R41, R28, 0x7632, R41 ;  /* 0x000076321c297816 */ /* 0x000fe20000000029 */
[----:B------:R-:W-:Y:S02]  /*88f0*/  FFMA.FTZ R34, R34, R89, 1.1641532182693481445e-10 ;  /* 0x2f00000022227423 */ /* 0x000fe40000010059 */
[----:B------:R-:W-:Y:S01]  /*8900*/  FMUL.FTZ R40, R35, UR17 ;  /* 0x0000001123287c20 */ /* 0x000fe20008410000 */
[----:B------:R-:W-:-:S02]  /*8910*/  IMAD.MOV.U32 R35, RZ, RZ, R78 ;  /* 0x000000ffff237224 */ /* 0x000fc400078e004e */
[----:B------:R-:W-:Y:S01]  /*8920*/  FSETP.LE.FTZ.AND P1, PT, R34, UR4, PT ;  /* 0x0000000422007c0b */ /* 0x000fe2000bf33000 */
[----:B------:R-:W-:-:S03]  /*8930*/  FMUL.FTZ R40, R40, UR5 ;  /* 0x0000000528287c20 */ /* 0x000fc60008410000 */
        /* <DEDUP_REMOVED lines=10> */
.L_x_6687:
        /* <DEDUP_REMOVED lines=12> */
.L_x_6688:
        /* <DEDUP_REMOVED lines=43> */
.L_x_6686:
[----:B------:R-:W-:Y:S01]  /*8d50*/  ISETP.NE.AND P1, PT, R37, 0x1, PT ;  /* 0x000000012500780c */ /* 0x000fe20003f25270 */
[----:B------:R-:W-:Y:S01]  /*8d60*/  IMAD.MOV.U32 R36, RZ, RZ, 0x2 ;  /* 0x00000002ff247424 */ /* 0x000fe200078e00ff */
[----:B------:R-:W-:Y:S01]  /*8d70*/  I2FP.F32.U32 R34, R35 ;  /* 0x0000002300227245 */ /* 0x000fe20000201000 */
[----:B------:R-:W-:Y:S01]  /*8d80*/  IMAD.MOV.U32 R35, RZ, RZ, R78 ;  /* 0x000000ffff237224 */ /* 0x000fe200078e004e */
[----:B------:R-:W-:-:S03]  /*8d90*/  SHF.L.U32 R41, R41, 0x10, RZ ;  /* 0x0000001029297819 */ /* 0x000fc600000006ff */
[----:B------:R-:W-:Y:S02]  /*8da0*/  FFMA.FTZ R34, R34, R89, 1.1641532182693481445e-10 ;  /* 0x2f00000022227423 */ /* 0x000fe40000010059 */
[----:B------:R-:W-:-:S03]  /*8db0*/  FMUL.FTZ R41, R41, UR17 ;  /* 0x0000001129297c20 */ /* 0x000fc60008410000 */
[----:B------:R-:W-:Y:S01]  /*8dc0*/  FSETP.LE.FTZ.AND P0, PT, R34, UR4, PT ;  /* 0x0000000422007c0b */ /* 0x000fe2000bf13000 */
[----:B------:R-:W-:Y:S01]  /*8dd0*/  FMUL.FTZ R41, R41, UR5 ;  /* 0x0000000529297c20 */ /* 0x000fe20008410000 */
        /* <DEDUP_REMOVED lines=9> */
.L_x_6690:
        /* <DEDUP_REMOVED lines=12> */
.L_x_6691:
        /* <DEDUP_REMOVED lines=43> */
.L_x_6689:
[----:B------:R-:W-:Y:S01]  /*91e0*/  ISETP.NE.AND P2, PT, R36, 0x1, PT ;  /* 0x000000012400780c */ /* 0x000fe20003f45270 */
[----:B------:R-:W-:Y:S01]  /*91f0*/  IMAD.MOV.U32 R37, RZ, RZ, 0x2 ;  /* 0x00000002ff257424 */ /* 0x000fe200078e00ff */
[----:B------:R-:W-:Y:S02]  /*9200*/  I2FP.F32.U32 R34, R35 ;  /* 0x0000002300227245 */ /* 0x000fe40000201000 */
[C---:B------:R-:W-:Y:S02]  /*9210*/  SHF.L.U32 R35, R29.reuse, 0x10, RZ ;  /* 0x000000101d237819 */ /* 0x040fe400000006ff */
[----:B------:R-:W-:Y:S01]  /*9220*/  PRMT R29, R29, 0x7632, R29 ;  /* 0x000076321d1d7816 */ /* 0x000fe2000000001d */
[----:B------:R-:W-:Y:S02]  /*9230*/  FFMA.FTZ R34, R34, R89, 1.1641532182693481445e-10 ;  /* 0x2f00000022227423 */ /* 0x000fe40000010059 */
[----:B------:R-:W-:Y:S01]  /*9240*/  FMUL.FTZ R42, R35, UR17 ;  /* 0x00000011232a7c20 */ /* 0x000fe20008410000 */
[----:B------:R-:W-:-:S02]  /*9250*/  IMAD.MOV.U32 R35, RZ, RZ, R78 ;  /* 0x000000ffff237224 */ /* 0x000fc400078e004e */
        /* <DEDUP_REMOVED lines=11> */
.L_x_6693:
        /* <DEDUP_REMOVED lines=12> */
.L_x_6694:
        /* <DEDUP_REMOVED lines=43> */
.L_x_6692:
        /* <DEDUP_REMOVED lines=18> */
.L_x_6696:
        /* <DEDUP_REMOVED lines=12> */
.L_x_6697:
        /* <DEDUP_REMOVED lines=43> */
.L_x_6695:
[----:B------:R-:W-:Y:S02]  /*9b10*/  ISETP.NE.AND P4, PT, R36, 0x1, PT ;  /* 0x000000012400780c */ /* 0x000fe40003f85270 */
[----:B------:R-:W-:Y:S01]  /*9b20*/  I2FP.F32.U32 R34, R35 ;  /* 0x0000002300227245 */ /* 0x000fe20000201000 */
[----:B------:R-:W-:Y:S01]  /*9b30*/  IMAD.MOV.U32 R35, RZ, RZ, 0x2 ;  /* 0x00000002ff237424 */ /* 0x000fe200078e00ff */
        /* <DEDUP_REMOVED lines=16> */
.L_x_6699:
        /* <DEDUP_REMOVED lines=12> */
.L_x_6700:
        /* <DEDUP_REMOVED lines=43> */
.L_x_6698:
[----:B------:R-:W-:Y:S01]  /*9fb0*/  ISETP.NE.AND P5, PT, R35, 0x1, PT ;  /* 0x000000012300780c */ /* 0x000fe20003fa5270 */
[----:B------:R-:W-:Y:S01]  /*9fc0*/  IMAD.MOV.U32 R36, RZ, RZ, 0x2 ;  /* 0x00000002ff247424 */ /* 0x000fe200078e00ff */
[----:B------:R-:W-:Y:S02]  /*9fd0*/  I2FP.F32.U32 R34, R29 ;  /* 0x0000001d00227245 */ /* 0x000fe40000201000 */
[----:B------:R-:W-:-:S03]  /*9fe0*/  SHF.L.U32 R30, R30, 0x10, RZ ;  /* 0x000000101e1e7819 */ /* 0x000fc600000006ff */
[----:B------:R-:W-:Y:S02]  /*9ff0*/  FFMA.FTZ R34, R34, R89, 1.1641532182693481445e-10 ;  /* 0x2f00000022227423 */ /* 0x000fe40000010059 */
[----:B------:R-:W-:Y:S01]  /*a000*/  FMUL.FTZ R29, R30, UR17 ;  /* 0x000000111e1d7c20 */ /* 0x000fe20008410000 */
[----:B------:R-:W-:Y:S02]  /*a010*/  IMAD.MOV.U32 R30, RZ, RZ, R78 ;  /* 0x000000ffff1e7224 */ /* 0x000fe400078e004e */
        /* <DEDUP_REMOVED lines=11> */
.L_x_6702:
        /* <DEDUP_REMOVED lines=12> */
.L_x_6703:
        /* <DEDUP_REMOVED lines=43> */
.L_x_6701:
[----:B------:R-:W-:Y:S01]  /*a440*/  ISETP.NE.AND P6, PT, R36, 0x1, PT ;  /* 0x000000012400780c */ /* 0x000fe20003fc5270 */
[----:B------:R-:W-:Y:S01]  /*a450*/  IMAD.MOV.U32 R94, RZ, RZ, 0x2 ;  /* 0x00000002ff5e7424 */ /* 0x000fe200078e00ff */
[----:B------:R-:W-:Y:S02]  /*a460*/  I2FP.F32.U32 R30, R30 ;  /* 0x0000001e001e7245 */ /* 0x000fe40000201000 */
[C---:B------:R-:W-:Y:S02]  /*a470*/  SHF.L.U32 R34, R31.reuse, 0x10, RZ ;  /* 0x000000101f227819 */ /* 0x040fe400000006ff */
[----:B------:R-:W-:Y:S01]  /*a480*/  PRMT R54, R31, 0x7632, R54 ;  /* 0x000076321f367816 */ /* 0x000fe20000000036 */
[----:B------:R-:W-:Y:S01]  /*a490*/  FFMA.FTZ R30, R30, R89, 1.1641532182693481445e-10 ;  /* 0x2f0000001e1e7423 */ /* 0x000fe20000010059 */
[----:B------:R-:W-:Y:S02]  /*a4a0*/  IMAD.MOV.U32 R31, RZ, RZ, R78 ;  /* 0x000000ffff1f7224 */ /* 0x000fe400078e004e */
[----:B------:R-:W-:-:S02]  /*a4b0*/  FMUL.FTZ R34, R34, UR17 ;  /* 0x0000001122227c20 */ /* 0x000fc40008410000 */
[----:B------:R-:W-:Y:S02]  /*a4c0*/  FSETP.LE.FTZ.AND P5, PT, R30, UR4, PT ;  /* 0x000000041e007c0b */ /* 0x000fe4000bfb3000 */
[----:B------:R-:W-:Y:S01]  /*a4d0*/  FMUL.FTZ R52, R34, UR5 ;  /* 0x0000000522347c20 */ /* 0x000fe20008410000 */
        /* <DEDUP_REMOVED lines=9> */
.L_x_6705:
        /* <DEDUP_REMOVED lines=14> */
.L_x_6706:
        /* <DEDUP_REMOVED lines=43> */
.L_x_6704:
[----:B------:R-:W-:Y:S02]  /*a900*/  I2FP.F32.U32 R30, R31 ;  /* 0x0000001f001e7245 */ /* 0x000fe40000201000 */
[----:B------:R-:W-:Y:S02]  /*a910*/  SHF.L.U32 R54, R54, 0x10, RZ ;  /* 0x0000001036367819 */ /* 0x000fe400000006ff */
[----:B------:R-:W-:Y:S01]  /*a920*/  ISETP.NE.AND P6, PT, R28, RZ, PT ;  /* 0x000000ff1c00720c */ /* 0x000fe20003fc5270 */
[----:B------:R-:W-:Y:S01]  /*a930*/  FFMA.FTZ R30, R30, R89, 1.1641532182693481445e-10 ;  /* 0x2f0000001e1e7423 */ /* 0x000fe20000010059 */
[----:B------:R-:W-:Y:S01]  /*a940*/  FSEL R41, R41, RZ, P0 ;  /* 0x000000ff29297208 */ /* 0x000fe20000000000 */
[----:B------:R-:W-:Y:S01]  /*a950*/  FMUL.FTZ R54, R54, UR17 ;  /* 0x0000001136367c20 */ /* 0x000fe20008410000 */
[----:B------:R-:W-:Y:S02]  /*a960*/  FSEL R40, R40, RZ, P6 ;  /* 0x000000ff28287208 */ /* 0x000fe40003000000 */
[----:B------:R-:W-:Y:S01]  /*a970*/  FSETP.GTU.FTZ.AND P6, PT, R30, UR4, PT ;  /* 0x000000041e007c0b */ /* 0x000fe2000bfdc000 */
[----:B------:R-:W-:Y:S01]  /*a980*/  FMUL.FTZ R54, R54, UR5 ;  /* 0x0000000536367c20 */ /* 0x000fe20008410000 */
[----:B------:R-:W-:-:S02]  /*a990*/  FSEL R42, R42, RZ, P1 ;  /* 0x000000ff2a2a7208 */ /* 0x000fc40000800000 */
[----:B------:R-:W-:Y:S02]  /*a9a0*/  FSEL R43, R43, RZ, P2 ;  /* 0x000000ff2b2b7208 */ /* 0x000fe40001000000 */
[----:B------:R-:W-:Y:S02]  /*a9b0*/  FSEL R39, R54, RZ, !P6 ;  /* 0x000000ff36277208 */ /* 0x000fe40007000000 */
[----:B------:R-:W-:Y:S02]  /*a9c0*/  PLOP3.LUT P6, PT, P6, PT, PT, 0x8, 0x80 ;  /* 0x000000000080781c */ /* 0x000fe400037ce170 */
[----:B------:R-:W-:Y:S02]  /*a9d0*/  FSEL R36, R53, RZ, P3 ;  /* 0x000000ff35247208 */ /* 0x000fe40001800000 */
[----:B------:R-:W-:Y:S02]  /*a9e0*/  FSEL R37, R29, RZ, P4 ;  /* 0x000000ff1d257208 */ /* 0x000fe40002000000 */
[----:B------:R-:W-:-:S07]  /*a9f0*/  FSEL R38, R52, RZ, P5 ;  /* 0x000000ff34267208 */ /* 0x000fce0002800000 */
.L_x_6682:
        /* <DEDUP_REMOVED lines=10> */
[----:B------:R-:W-:Y:S01]  /*aaa0*/  SEL R28, RZ, 0x100, !P0 ;  /* 0x00000100ff1c7807 */ /* 0x000fe20004000000 */
[----:B------:R0:W-:Y:S01]  /*aab0*/  STG.E.128 desc[UR8][R54.64+0x10], R36 ;  /* 0x0000102436007986 */ /* 0x0001e2000c101d08 */
        /* <DEDUP_REMOVED lines=10> */
[----:B------:R-:W1:Y:S01]  /*ab60*/  LDC.64 R96, c[0x0][0x3a0] ;  /* 0x0000e800ff607b82 */ /* 0x000e620000000a00 */
[----:B------:R-:W-:Y:S01]  /*ab70*/  ISETP.NE.AND P0, PT, R94, 0x1, PT ;  /* 0x000000015e00780c */ /* 0x000fe20003f05270 */
[----:B------:R-:W-:Y:S01]  /*ab80*/  IMAD.MOV.U32 R98, RZ, RZ, 0x2 ;  /* 0x00000002ff627424 */ /* 0x000fe200078e00ff */
[----:B------:R-:W-:Y:S01]  /*ab90*/  MOV R99, R78 ;  /* 0x0000004e00637202 */ /* 0x000fe20000000f00 */
[----:B------:R-:W-:Y:S02]  /*aba0*/  IMAD.MOV.U32 R88, RZ, RZ, R92 ;  /* 0x000000ffff587224 */ /* 0x000fe400078e005c */
[----:B-1----:R-:W-:-:S05]  /*abb0*/  IMAD.WIDE.U32 R96, R95, 0x20, R96 ;  /* 0x000000205f607825 */ /* 0x002fca00078e0060 */
[----:B0-----:R0:W5:Y:S04]  /*abc0*/  LDG.E.128 R52, desc[UR8][R96.64] ;  /* 0x0000000860347981 */ /* 0x001168000c1e1d00 */
[----:B------:R0:W5:Y:S01]  /*abd0*/  LDG.E.128 R32, desc[UR8][R96.64+0x10] ;  /* 0x0000100860207981 */ /* 0x000162000c1e1d00 */
        /* <DEDUP_REMOVED lines=11> */
.L_x_6709:
        /* <DEDUP_REMOVED lines=12> */
.L_x_6710:
        /* <DEDUP_REMOVED lines=40> */
[----:B------:R-:W-:Y:S01]  /*afd0*/  LOP3.LUT R81, R98, UR37, R97, 0x96, !PT ;  /* 0x0000002562517c12 */ /* 0x000fe2000f8e9661 */
[----:B------:R-:W-:Y:S01]  /*afe0*/  HFMA2 R98, -RZ, RZ, 0, 0 ;  /* 0x00000000ff627431 */ /* 0x000fe200000001ff */
[----:B------:R-:W-:-:S07]  /*aff0*/  MOV R88, R96 ;  /* 0x0000006000587202 */ /* 0x000fce0000000f00 */
.L_x_6708:
[----:B------:R-:W-:Y:S01]  /*b000*/  I2FP.F32.U32 R92, R99 ;  /* 0x00000063005c7245 */ /* 0x000fe20000201000 */
[----:B-----5:R-:W-:Y:S01]  /*b010*/  IMAD.U32 R94, R28, 0x10000, RZ ;  /* 0x000100001c5e7824 */ /* 0x020fe200078e00ff */
[----:B------:R-:W-:Y:S02]  /*b020*/  ISETP.NE.AND P1, PT, R98, 0x1, PT ;  /* 0x000000016200780c */ /* 0x000fe40003f25270 */
[----:B------:R-:W-:Y:S01]  /*b030*/  PRMT R28, R28, 0x7632, R28 ;  /* 0x000076321c1c7816 */ /* 0x000fe2000000001c */
[----:B------:R-:W-:Y:S01]  /*b040*/  FFMA.FTZ R92, R92, R89, 1.1641532182693481445e-10 ;  /* 0x2f0000005c5c7423 */ /* 0x000fe20000010059 */
[----:B------:R-:W-:Y:S01]  /*b050*/  FMUL.FTZ R94, R94, UR17 ;  /* 0x000000115e5e7c20 */ /* 0x000fe20008410000 */
[----:B0-----:R-:W-:-:S03]  /*b060*/  MOV R96, 0x2 ;  /* 0x0000000200607802 */ /* 0x001fc60000000f00 */
[----:B------:R-:W-:Y:S01]  /*b070*/  FMUL.FTZ R94, R94, UR5 ;  /* 0x000000055e5e7c20 */ /* 0x000fe20008410000 */
[----:B------:R-:W-:-:S04]  /*b080*/  FSETP.GTU.FTZ.AND P0, PT, R92, UR4, PT ;  /* 0x000000045c007c0b */ /* 0x000fc8000bf1c000 */
        /* <DEDUP_REMOVED lines=14> */
.L_x_6712:
        /* <DEDUP_REMOVED lines=12> */
.L_x_6713:
        /* <DEDUP_REMOVED lines=43> */
.L_x_6711:
[----:B------:R-:W-:Y:S01]  /*b4e0*/  I2FP.F32.U32 R94, R94 ;  /* 0x0000005e005e7245 */ /* 0x000fe20000201000 */
[----:B------:R-:W-:Y:S01]  /*b4f0*/  IMAD.U32 R28, R28, 0x10000, RZ ;  /* 0x000100001c1c7824 */ /* 0x000fe200078e00ff */
[----:B------:R-:W-:Y:S02]  /*b500*/  ISETP.NE.AND P1, PT, R96, 0x1, PT ;  /* 0x000000016000780c */ /* 0x000fe40003f25270 */
[----:B------:R-:W-:Y:S01]  /*b510*/  MOV R98, 0x2 ;  /* 0x0000000200627802 */ /* 0x000fe20000000f00 */
        /* <DEDUP_REMOVED lines=17> */
.L_x_6715:
        /* <DEDUP_REMOVED lines=12> */
.L_x_6716:
        /* <DEDUP_REMOVED lines=43> */
.L_x_6714:
        /* <DEDUP_REMOVED lines=22> */
.L_x_6718:
        /* <DEDUP_REMOVED lines=12> */
.L_x_6719:
        /* <DEDUP_REMOVED lines=43> */
.L_x_6717:
[----:B------:R-:W-:Y:S01]  /*be70*/  I2FP.F32.U32 R28, R29 ;  /* 0x0000001d001c7245 */ /* 0x000fe20000201000 */
[----:B------:R-:W-:Y:S01]  /*be80*/  IMAD.U32 R94, R94, 0x10000, RZ ;  /* 0x000100005e5e7824 */ /* 0x000fe200078e00ff */
[----:B------:R-:W-:Y:S01]  /*be90*/  ISETP.NE.AND P3, PT, R96, 0x1, PT ;  /* 0x000000016000780c */ /* 0x000fe20003f65270 */
[----:B------:R-:W-:Y:S02]  /*bea0*/  IMAD.MOV.U32 R29, RZ, RZ, R78 ;  /* 0x000000ffff1d7224 */ /* 0x000fe400078e004e */
[----:B------:R-:W-:Y:S01]  /*beb0*/  FFMA.FTZ R28, R28, R89, 1.1641532182693481445e-10 ;  /* 0x2f0000001c1c7423 */ /* 0x000fe20000010059 */
[----:B------:R-:W-:-:S04]  /*bec0*/  FMUL.FTZ R94, R94, UR17 ;  /* 0x000000115e5e7c20 */ /* 0x000fc80008410000 */
        /* <DEDUP_REMOVED lines=15> */
.L_x_6721:
        /* <DEDUP_REMOVED lines=12> */
.L_x_6722:
        /* <DEDUP_REMOVED lines=43> */
.L_x_6720:
        /* <DEDUP_REMOVED lines=22> */
.L_x_6724:
        /* <DEDUP_REMOVED lines=12> */
.L_x_6725:
        /* <DEDUP_REMOVED lines=43> */
.L_x_6723:
        /* <DEDUP_REMOVED lines=21> */
.L_x_6727:
        /* <DEDUP_REMOVED lines=12> */
.L_x_6728:
        /* <DEDUP_REMOVED lines=43> */
.L_x_6726:
        /* <DEDUP_REMOVED lines=22> */
.L_x_6730:
        /* <DEDUP_REMOVED lines=14> */
.L_x_6731:
        /* <DEDUP_REMOVED lines=43> */
.L_x_6729:
[----:B------:R-:W-:Y:S01]  /*d1b0*/  I2FP.F32.U32 R28, R29 ;  /* 0x0000001d001c7245 */ /* 0x000fe20000201000 */
[----:B------:R-:W-:-:S04]  /*d1c0*/  IMAD.U32 R98, R98, 0x10000, RZ ;  /* 0x0001000062627824 */ /* 0x000fc800078e00ff */
[----:B------:R-:W-:Y:S01]  /*d1d0*/  FFMA.FTZ R28, R28, R89, 1.1641532182693481445e-10 ;  /* 0x2f0000001c1c7423 */ /* 0x000fe20000010059 */
[----:B------:R-:W-:-:S04]  /*d1e0*/  FMUL.FTZ R98, R98, UR17 ;  /* 0x0000001162627c20 */ /* 0x000fc80008410000 */
[----:B------:R-:W-:Y:S01]  /*d1f0*/  FMUL.FTZ R98, R98, UR5 ;  /* 0x0000000562627c20 */ /* 0x000fe20008410000 */
[----:B------:R-:W-:-:S04]  /*d200*/  FSETP.GTU.FTZ.AND P6, PT, R28, UR4, PT ;  /* 0x000000041c007c0b */ /* 0x000fc8000bfdc000 */
[----:B------:R-:W-:Y:S02]  /*d210*/  FSEL R98, R98, RZ, !P6 ;  /* 0x000000ff62627208 */ /* 0x000fe40007000000 */
[----:B------:R-:W-:-:S03]  /*d220*/  PLOP3.LUT P6, PT, P6, PT, PT, 0x8, 0x80 ;  /* 0x000000000080781c */ /* 0x000fc600037ce170 */
[----:B------:R-:W-:Y:S01]  /*d230*/  FADD.FTZ R35, R35, R98 ;  /* 0x0000006223237221 */ /* 0x000fe20000010000 */
[----:B------:R-:W-:Y:S09]  /*d240*/  BRA `(.L_x_6732) ;  /* 0x0000002400707947 */ /* 0x000ff20003800000 */
.L_x_6707:
[----:B------:R-:W-:Y:S01]  /*d250*/  ISETP.NE.AND P0, PT, R94, 0x1, PT ;  /* 0x000000015e00780c */ /* 0x000fe20003f05270 */
[----:B------:R-:W-:Y:S01]  /*d260*/  IMAD.MOV.U32 R32, RZ, RZ, R78 ;  /* 0x000000ffff207224 */ /* 0x000fe200078e004e */
[----:B0-----:R-:W-:Y:S02]  /*d270*/  MOV R34, 0x2 ;  /* 0x0000000200227802 */ /* 0x001fe40000000f00 */
        /* <DEDUP_REMOVED lines=12> */
.L_x_6734:
        /* <DEDUP_REMOVED lines=12> */
.L_x_6735:
        /* <DEDUP_REMOVED lines=43> */
.L_x_6733:
[----:B------:R-:W-:Y:S01]  /*d6b0*/  ISETP.NE.AND P0, PT, R34, 0x1, PT ;  /* 0x000000012200780c */ /* 0x000fe20003f05270 */
[----:B------:R-:W-:Y:S01]  /*d6c0*/  IMAD.MOV.U32 R35, RZ, RZ, 0x2 ;  /* 0x00000002ff237424 */ /* 0x000fe200078e00ff */
[----:B------:R-:W-:Y:S02]  /*d6d0*/  I2FP.F32.U32 R32, R32 ;  /* 0x0000002000207245 */ /* 0x000fe40000201000 */
[C---:B-----5:R-:W-:Y:S02]  /*d6e0*/  SHF.L.U32 R33, R28.reuse, 0x10, RZ ;  /* 0x000000101c217819 */ /* 0x060fe400000006ff */
[----:B------:R-:W-:Y:S01]  /*d6f0*/  PRMT R28, R28, 0x7632, R28 ;  /* 0x000076321c1c7816 */ /* 0x000fe2000000001c */
[----:B------:R-:W-:Y:S02]  /*d700*/  FFMA.FTZ R32, R32, R89, 1.1641532182693481445e-10 ;  /* 0x2f00000020207423 */ /* 0x000fe40000010059 */
[----:B------:R-:W-:Y:S01]  /*d710*/  FMUL.FTZ R52, R33, UR17 ;  /* 0x0000001121347c20 */ /* 0x000fe20008410000 */
[----:B------:R-:W-:-:S02]  /*d720*/  MOV R33, R78 ;  /* 0x0000004e00217202 */ /* 0x000fc40000000f00 */
[----:B------:R-:W-:Y:S01]  /*d730*/  FSETP.LE.FTZ.AND P1, PT, R32, UR4, PT ;  /* 0x0000000420007c0b */ /* 0x000fe2000bf33000 */
[----:B------:R-:W-:-:S03]  /*d740*/  FMUL.FTZ R52, R52, UR5 ;  /* 0x0000000534347c20 */ /* 0x000fc60008410000 */
        /* <DEDUP_REMOVED lines=10> */
.L_x_6737:
        /* <DEDUP_REMOVED lines=12> */
.L_x_6738:
        /* <DEDUP_REMOVED lines=43> */
.L_x_6736:
[----:B------:R-:W-:Y:S01]  /*db60*/  ISETP.NE.AND P1, PT, R35, 0x1, PT ;  /* 0x000000012300780c */ /* 0x000fe20003f25270 */
[----:B------:R-:W-:Y:S01]  /*db70*/  IMAD.MOV.U32 R34, RZ, RZ, 0x2 ;  /* 0x00000002ff227424 */ /* 0x000fe200078e00ff */
[----:B------:R-:W-:Y:S02]  /*db80*/  I2FP.F32.U32 R32, R33 ;  /* 0x0000002100207245 */ /* 0x000fe40000201000 */
[----:B------:R-:W-:Y:S02]  /*db90*/  SHF.L.U32 R28, R28, 0x10, RZ ;  /* 0x000000101c1c7819 */ /* 0x000fe400000006ff */
[----:B------:R-:W-:Y:S01]  /*dba0*/  MOV R33, R78 ;  /* 0x0000004e00217202 */ /* 0x000fe20000000f00 */
        /* <DEDUP_REMOVED lines=13> */
.L_x_6740:
        /* <DEDUP_REMOVED lines=12> */
.L_x_6741:
        /* <DEDUP_REMOVED lines=43> */
.L_x_6739:
[----:B------:R-:W-:Y:S02]  /*dff0*/  ISETP.NE.AND P2, PT, R34, 0x1, PT ;  /* 0x000000012200780c */ /* 0x000fe40003f45270 */
[----:B------:R-:W-:Y:S01]  /*e000*/  I2FP.F32.U32 R28, R33 ;  /* 0x00000021001c7245 */ /* 0x000fe20000201000 */
[----:B------:R-:W-:Y:S01]  /*e010*/  IMAD.MOV.U32 R33, RZ, RZ, 0x2 ;  /* 0x00000002ff217424 */ /* 0x000fe200078e00ff */
[C---:B------:R-:W-:Y:S02]  /*e020*/  SHF.L.U32 R32, R29.reuse, 0x10, RZ ;  /* 0x000000101d207819 */ /* 0x040fe400000006ff */
[----:B------:R-:W-:Y:S01]  /*e030*/  PRMT R55, R29, 0x7632, R55 ;  /* 0x000076321d377816 */ /* 0x000fe20000000037 */
[----:B------:R-:W-:Y:S01]  /*e040*/  FFMA.FTZ R28, R28, R89, 1.1641532182693481445e-10 ;  /* 0x2f0000001c1c7423 */ /* 0x000fe20000010059 */
[----:B------:R-:W-:Y:S01]  /*e050*/  MOV R29, R78 ;  /* 0x0000004e001d7202 */ /* 0x000fe20000000f00 */
        /* <DEDUP_REMOVED lines=12> */
.L_x_6743:
        /* <DEDUP_REMOVED lines=12> */
.L_x_6744:
        /* <DEDUP_REMOVED lines=43> */
.L_x_6742:
        /* <DEDUP_REMOVED lines=18> */
.L_x_6746:
        /* <DEDUP_REMOVED lines=12> */
.L_x_6747:
        /* <DEDUP_REMOVED lines=43> */
.L_x_6745:
[----:B------:R-:W-:Y:S01]  /*e920*/  ISETP.NE.AND P4, PT, R32, 0x1, PT ;  /* 0x000000012000780c */ /* 0x000fe20003f85270 */
[----:B------:R-:W-:Y:S01]  /*e930*/  IMAD.MOV.U32 R33, RZ, RZ, 0x2 ;  /* 0x00000002ff217424 */ /* 0x000fe200078e00ff */
[----:B------:R-:W-:Y:S02]  /*e940*/  I2FP.F32.U32 R28, R29 ;  /* 0x0000001d001c7245 */ /* 0x000fe40000201000 */
[C---:B------:R-:W-:Y:S02]  /*e950*/  SHF.L.U32 R29, R30.reuse, 0x10, RZ ;  /* 0x000000101e1d7819 */ /* 0x040fe400000006ff */
[----:B------:R-:W-:Y:S01]  /*e960*/  PRMT R30, R30, 0x7632, R30 ;  /* 0x000076321e1e7816 */ /* 0x000fe2000000001e */
[----:B------:R-:W-:Y:S02]  /*e970*/  FFMA.FTZ R28, R28, R89, 1.1641532182693481445e-10 ;  /* 0x2f0000001c1c7423 */ /* 0x000fe40000010059 */
[----:B------:R-:W-:Y:S01]  /*e980*/  FMUL.FTZ R98, R29, UR17 ;  /* 0x000000111d627c20 */ /* 0x000fe20008410000 */
[----:B------:R-:W-:-:S02]  /*e990*/  MOV R29, R78 ;  /* 0x0000004e001d7202 */ /* 0x000fc40000000f00 */
        /* <DEDUP_REMOVED lines=11> */
.L_x_6749:
        /* <DEDUP_REMOVED lines=12> */
.L_x_6750:
        /* <DEDUP_REMOVED lines=43> */
.L_x_6748:
        /* <DEDUP_REMOVED lines=18> */
.L_x_6752:
        /* <DEDUP_REMOVED lines=12> */
.L_x_6753:
        /* <DEDUP_REMOVED lines=43> */
.L_x_6751:
        /* <DEDUP_REMOVED lines=19> */
.L_x_6755:
        /* <DEDUP_REMOVED lines=14> */
.L_x_6756:
        /* <DEDUP_REMOVED lines=43> */
.L_x_6754:
        /* <DEDUP_REMOVED lines=16> */
.L_x_6732:
[----:B------:R-:W-:Y:S01]  /*f810*/  FADD.FTZ R28, RZ, R48 ;  /* 0x00000030ff1c7221 */ /* 0x000fe20000010000 */
[----:B------:R-:W-:Y:S01]  /*f820*/  SEL R30, RZ, 0x1000000, !P6 ;  /* 0x01000000ff1e7807 */ /* 0x000fe20007000000 */
[----:B------:R-:W0:Y:S01]  /*f830*/  S2UR UR5, SR_CgaCtaId ;  /* 0x00000000000579c3 */ /* 0x000e220000008800 */
[----:B------:R-:W-:Y:S01]  /*f840*/  ISETP.NE.AND P6, PT, R92, RZ, PT ;  /* 0x000000ff5c00720c */ /* 0x000fe20003fc5270 */
[----:B------:R-:W-:Y:S01]  /*f850*/  FADD.FTZ R29, R28, R49 ;  /* 0x000000311c1d7221 */ /* 0x000fe20000010000 */
[----:B------:R-:W-:Y:S01]  /*f860*/  SEL R99, RZ, 0x100, !P4 ;  /* 0x00000100ff637807 */ /* 0x000fe20006000000 */
[----:B------:R-:W-:Y:S01]  /*f870*/  IMAD.WIDE.U32 R90, R95, 0x20, R90 ;  /* 0x000000205f5a7825 */ /* 0x000fe200078e005a */
[----:B------:R-:W-:-:S03]  /*f880*/  SEL R100, RZ, 0x10000, !P5 ;  /* 0x00010000ff647807 */ /* 0x000fc60006800000 */
[----:B------:R-:W-:Y:S01]  /*f890*/  FADD.FTZ R28, R29, R50 ;  /* 0x000000321d1c7221 */ /* 0x000fe20000010000 */
[----:B------:R-:W-:Y:S01]  /*f8a0*/  UMOV UR4, 0x400 ;  /* 0x0000040000047882 */ /* 0x000fe20000000000 */
[----:B------:R-:W-:Y:S01]  /*f8b0*/  IMAD.WIDE.U32 R86, R95, 0x8, R86 ;  /* 0x000000085f567825 */ /* 0x000fe200078e0056 */
[----:B------:R-:W-:-:S03]  /*f8c0*/  LOP3.LUT R99, R99, R30, R100, 0xfe, !PT ;  /* 0x0000001e63637212 */ /* 0x000fc600078efe64 */
[----:B------:R-:W-:Y:S01]  /*f8d0*/  FADD.FTZ R29, R28, R51 ;  /* 0x000000331c1d7221 */ /* 0x000fe20000010000 */
[----:B------:R-:W-:Y:S01]  /*f8e0*/  SEL R30, RZ, 0x1, !P6 ;  /* 0x00000001ff1e7807 */ /* 0x000fe20007000000 */
[----:B------:R-:W-:Y:S02]  /*f8f0*/  STG.E.128 desc[UR8][R90.64], R52 ;  /* 0x000000345a007986 */ /* 0x000fe4000c101d08 */
[----:B------:R-:W-:Y:S02]  /*f900*/  FADD.FTZ R28, R29, R44 ;  /* 0x0000002c1d1c7221 */ /* 0x000fe40000010000 */
[----:B------:R-:W-:Y:S02]  /*f910*/  STG.E.128 desc[UR8][R90.64+0x10], R32 ;  /* 0x000010205a007986 */ /* 0x000fe4000c101d08 */
[----:B------:R-:W-:-:S04]  /*f920*/  FADD.FTZ R29, R28, R45 ;  /* 0x0000002d1c1d7221 */ /* 0x000fc80000010000 */
[----:B------:R-:W-:Y:S01]  /*f930*/  FADD.FTZ R28, R29, R46 ;  /* 0x0000002e1d1c7221 */ /* 0x000fe20000010000 */
[----:B0-----:R-:W-:-:S03]  /*f940*/  ULEA UR4, UR5, UR4, 0x18 ;  /* 0x0000000405047291 */ /* 0x001fc6000f8ec0ff */
[----:B------:R-:W-:Y:S01]  /*f950*/  FADD.FTZ R29, R28, R47 ;  /* 0x0000002f1c1d7221 */ /* 0x000fe20000010000 */
[----:B------:R-:W-:-:S03]  /*f960*/  @UP2 UIADD3 UR4, UPT, UPT, UR4, 0x40, URZ ;  /* 0x0000004004042890 */ /* 0x000fc6000fffe0ff */
[----:B------:R-:W-:Y:S01]  /*f970*/  FADD.FTZ R28, R29, R40 ;  /* 0x000000281d1c7221 */ /* 0x000fe20000010000 */
[----:B------:R-:W-:-:S03]  /*f980*/  UPLOP3.LUT UP2, UPT, UPT, UPT, UP2, 0x40, 0x4 ;  /* 0x000000000004789c */ /* 0x000fc60003f4e820 */
        /* <DEDUP_REMOVED lines=77> */
[----:B------:R-:W-:-:S04]  /*fe60*/  LOP3.LUT P4, R29, R13, 0x1f, RZ, 0xc0, !PT ;  /* 0x0000001f0d1d7812 */ /* 0x000fc8000788c0ff */
[----:B------:R-:W0:Y:S02]  /*fe70*/  SHFL.BFLY PT, R31, R92, 0x2, 0x1f ;  /* 0x0c401f005c1f7f89 */ /* 0x000e2400000e0000 */
[----:B0-----:R-:W-:Y:S01]  /*fe80*/  FADD.FTZ R31, R92, R31 ;  /* 0x0000001f5c1f7221 */ /* 0x001fe20000010000 */
[----:B------:R-:W-:Y:S02]  /*fe90*/  SEL R92, RZ, 0x10000, !P1 ;  /* 0x00010000ff5c7807 */ /* 0x000fe40004800000 */
[----:B------:R-:W-:Y:S02]  /*fea0*/  ISETP.NE.AND P1, PT, RZ, UR38, PT ;  /* 0x00000026ff007c0c */ /* 0x000fe4000bf25270 */
[----:B------:R-:W0:Y:S02]  /*feb0*/  SHFL.BFLY PT, R96, R31, 0x4, 0x1f ;  /* 0x0c801f001f607f89 */ /* 0x000e2400000e0000 */
[----:B0-----:R-:W-:Y:S01]  /*fec0*/  FADD.FTZ R96, R31, R96 ;  /* 0x000000601f607221 */ /* 0x001fe20000010000 */
[----:B------:R-:W-:-:S02]  /*fed0*/  SEL R31, RZ, 0x100, !P0 ;  /* 0x00000100ff1f7807 */ /* 0x000fc40004000000 */
[----:B------:R-:W-:Y:S02]  /*fee0*/  ISETP.GT.U32.AND P0, PT, R29, 0x7, PT ;  /* 0x000000071d00780c */ /* 0x000fe40003f04070 */
[----:B------:R-:W0:Y:S01]  /*fef0*/  SHFL.BFLY PT, R89, R96, 0x8, 0x1f ;  /* 0x0d001f0060597f89 */ /* 0x000e2200000e0000 */
[----:B------:R-:W-:-:S04]  /*ff00*/  LOP3.LUT R29, R31, R97, R92, 0xfe, !PT ;  /* 0x000000611f1d7212 */ /* 0x000fc800078efe5c */
[----:B------:R-:W-:Y:S02]  /*ff10*/  LOP3.LUT R90, R29, R30, RZ, 0xfc, !PT ;  /* 0x0000001e1d5a7212 */ /* 0x000fe400078efcff */
[----:B------:R-:W-:-:S04]  /*ff20*/  @!P4 SHF.R.U32.HI R30, RZ, 0x2, R13 ;  /* 0x00000002ff1ec819 */ /* 0x000fc8000001160d */
[----:B------:R-:W-:Y:S02]  /*ff30*/  @!P0 IMAD.SHL.U32 R92, R13, 0x8, RZ ;  /* 0x000000080d5c8824 */ /* 0x000fe400078e00ff */
[----:B0-----:R-:W-:Y:S01]  /*ff40*/  FADD.FTZ R89, R96, R89 ;  /* 0x0000005960597221 */ /* 0x001fe20000010000 */
[----:B------:R-:W-:-:S04]  /*ff50*/  SEL R96, RZ, 0x1, !P3 ;  /* 0x00000001ff607807 */ /* 0x000fc80005800000 */
[----:B------:R-:W0:Y:S01]  /*ff60*/  SHFL.BFLY PT, R98, R89, 0x10, 0x1f ;  /* 0x0e001f0059627f89 */ /* 0x000e2200000e0000 */
[----:B------:R-:W-:Y:S02]  /*ff70*/  LOP3.LUT R91, R99, R96, RZ, 0xfc, !PT ;  /* 0x00000060635b7212 */ /* 0x000fe400078efcff */
[----:B------:R-:W-:Y:S01]  /*ff80*/  @!P0 LOP3.LUT R96, R92, 0xf8, RZ, 0xc0, !PT ;  /* 0x000000f85c608812 */ /* 0x000fe200078ec0ff */
[----:B------:R-:W-:Y:S02]  /*ff90*/  HFMA2 R92, -RZ, RZ, 0, 0 ;  /* 0x00000000ff5c7431 */ /* 0x000fe400000001ff */
[----:B------:R-:W-:Y:S01]  /*ffa0*/  @!P0 IMAD.MOV.U32 R92, RZ, RZ, 0x300 ;  /* 0x00000300ff5c8424 */ /* 0x000fe200078e00ff */
[----:B------:R-:W-:Y:S04]  /*ffb0*/  STG.E.64 desc[UR8][R86.64], R90 ;  /* 0x0000005a56007986 */ /* 0x000fe8000c101b08 */
[----:B------:R-:W1:Y:S01]  /*ffc0*/  SHFL.DOWN PT, R97, R92, 0x4, 0x1f ;  /* 0x08801f005c617f89 */ /* 0x000e6200000e0000 */
[----:B0-----:R-:W-:Y:S01]  /*ffd0*/  FADD.FTZ R29, R89, R98 ;  /* 0x00000062591d7221 */ /* 0x001fe20000010000 */
[----:B------:R-:W-:-:S02]  /*ffe0*/  @!P4 LOP3.LUT R89, R30, 0x38, RZ, 0xc0, !PT ;  /* 0x000000381e59c812 */ /* 0x000fc400078ec0ff */
[----:B------:R-:W-:-:S03]  /*fff0*/  CS2R R30, SRZ ;  /* 0x00000000001e7805 */ /* 0x000fc6000001ff00 */
[----:B------:R0:W-:Y:S01]  /*10000*/  @!P4 STS.64 [R89+UR4], R28 ;  /* 0x0000001c5900c988 */ /* 0x0001e20008000a04 */
[----:B------:R-:W-:Y:S01]  /*10010*/  BAR.SYNC.DEFER_BLOCKING 0x0 ;  /* 0x0000000000007b1d */ /* 0x000fe20000010000 */
[----:B-1----:R-:W-:Y:S02]  /*10020*/  IADD3 R98, PT, PT, R97, R92, RZ ;  /* 0x0000005c61627210 */ /* 0x002fe40007ffe0ff */
[----:B------:R-:W-:Y:S02]  /*10030*/  I2FP.F32.S32 R90, R97 ;  /* 0x00000061005a7245 */ /* 0x000fe40000201400 */
[----:B------:R-:W-:Y:S01]  /*10040*/  I2FP.F32.S32 R100, R98 ;  /* 0x0000006200647245 */ /* 0x000fe20000201400 */
[----:B------:R-:W1:Y:S03]  /*10050*/  SHFL.DOWN PT, R87, R98, 0x2, 0x1f ;  /* 0x08401f0062577f89 */ /* 0x000e6600000e0000 */
[----:B------:R-:W2:Y:S01]  /*10060*/  MUFU.RCP R101, R100 ;  /* 0x0000006400657308 */ /* 0x000ea20000001000 */
[----:B0-----:R-:W-:Y:S01]  /*10070*/  I2FP.F32.U32 R28, R92 ;  /* 0x0000005c001c7245 */ /* 0x001fe20000201000 */
[----:B------:R-:W0:Y:S01]  /*10080*/  @!P0 LDS.64 R30, [R96+UR4] ;  /* 0x00000004601e8984 */ /* 0x000e220008000a00 */
[----:B------:R-:W-:Y:S01]  /*10090*/  ISETP.NE.AND P0, PT, R13, RZ, PT ;  /* 0x000000ff0d00720c */ /* 0x000fe20003f05270 */
[----:B-1----:R-:W-:Y:S01]  /*100a0*/  IMAD.IADD R98, R98, 0x1, R87 ;  /* 0x0000000162627824 */ /* 0x002fe200078e0257 */
[----:B------:R-:W-:-:S04]  /*100b0*/  I2FP.F32.S32 R87, R87 ;  /* 0x0000005700577245 */ /* 0x000fc80000201400 */
[----:B------:R-:W-:Y:S04]  /*100c0*/  SHFL.DOWN PT, R97, R98, 0x1, 0x1f ;  /* 0x08201f0062617f89 */ /* 0x000fe800000e0000 */
[----:B0-----:R-:W0:Y:S04]  /*100d0*/  SHFL.DOWN PT, R99, R30, 0x4, 0x1f ;  /* 0x08801f001e637f89 */ /* 0x001e2800000e0000 */
[----:B------:R-:W1:Y:S01]  /*100e0*/  SHFL.DOWN PT, R86, R31, 0x4, 0x1f ;  /* 0x08801f001f567f89 */ /* 0x000e6200000e0000 */
[C---:B0-----:R-:W-:Y:S01]  /*100f0*/  FMUL.FTZ R29, R99.reuse, R90 ;  /* 0x0000005a631d7220 */ /* 0x041fe20000410000 */
[----:B------:R-:W-:-:S03]  /*10100*/  FADD.FTZ R99, -R99, R30 ;  /* 0x0000001e63637221 */ /* 0x000fc60000010100 */
[----:B------:R-:W-:Y:S01]  /*10110*/  FFMA.FTZ R96, R28, R30, R29 ;  /* 0x0000001e1c607223 */ /* 0x000fe2000001001d */
[----:B------:R-:W-:Y:S01]  /*10120*/  FMUL.FTZ R99, R99, R99 ;  /* 0x0000006363637220 */ /* 0x000fe20000410000 */
[----:B-1----:R-:W-:Y:S02]  /*10130*/  FADD.FTZ R86, R86, R31 ;  /* 0x0000001f56567221 */ /* 0x002fe40000010000 */
[----:B--2---:R-:W-:Y:S01]  /*10140*/  FMUL.FTZ R29, R101, R96 ;  /* 0x00000060651d7220 */ /* 0x004fe20000410000 */
[----:B------:R-:W-:Y:S01]  /*10150*/  FMUL.FTZ R99, R99, R28 ;  /* 0x0000001c63637220 */ /* 0x000fe20000410000 */
[----:B------:R-:W-:-:S03]  /*10160*/  I2FP.F32.S32 R28, R98 ;  /* 0x00000062001c7245 */ /* 0x000fc60000201400 */
[----:B------:R-:W0:Y:S01]  /*10170*/  SHFL.DOWN PT, R30, R29, 0x2, 0x1f ;  /* 0x08401f001d1e7f89 */ /* 0x000e2200000e0000 */
[----:B------:R-:W-:Y:S01]  /*10180*/  FMUL.FTZ R99, R99, R90 ;  /* 0x0000005a63637220 */ /* 0x000fe20000410000 */
[----:B------:R-:W1:Y:S03]  /*10190*/  MUFU.RCP R89, R28 ;  /* 0x0000001c00597308 */ /* 0x000e660000001000 */
[----:B------:R-:W-:-:S05]  /*101a0*/  FFMA.FTZ R86, R101, R99, R86 ;  /* 0x0000006365567223 */ /* 0x000fca0000010056 */
[----:B------:R-:W2:Y:S01]  /*101b0*/  SHFL.DOWN PT, R31, R86, 0x2, 0x1f ;  /* 0x08401f00561f7f89 */ /* 0x000ea200000e0000 */
[----:B0-----:R-:W-:Y:S01]  /*101c0*/  FMUL.FTZ R91, R30, R87 ;  /* 0x000000571e5b7220 */ /* 0x001fe20000410000 */
[----:B------:R-:W-:-:S03]  /*101d0*/  FADD.FTZ R30, R29, -R30 ;  /* 0x8000001e1d1e7221 */ /* 0x000fc60000010000 */
[----:B------:R-:W-:Y:S01]  /*101e0*/  FFMA.FTZ R90, R100, R29, R91 ;  /* 0x0000001d645a7223 */ /* 0x000fe2000001005b */
[----:B------:R-:W-:-:S03]  /*101f0*/  FMUL.FTZ R29, R30, R30 ;  /* 0x0000001e1e1d7220 */ /* 0x000fc60000410000 */
[----:B-1----:R-:W-:Y:S01]  /*10200*/  FMUL.FTZ R91, R89, R90 ;  /* 0x0000005a595b7220 */ /* 0x002fe20000410000 */
[----:B------:R-:W-:Y:S01]  /*10210*/  FMUL.FTZ R29, R100, R29 ;  /* 0x0000001d641d7220 */ /* 0x000fe20000410000 */
[----:B--2---:R-:W-:Y:S01]  /*10220*/  FADD.FTZ R30, R86, R31 ;  /* 0x0000001f561e7221 */ /* 0x004fe20000010000 */
[----:B------:R-:W-:Y:S02]  /*10230*/  IADD3 R31, PT, PT, R98, R97, RZ ;  /* 0x00000061621f7210 */ /* 0x000fe40007ffe0ff */
        /* <DEDUP_REMOVED lines=19> */
[C---:B-1----:R-:W-:Y:S01]  /*10370*/  FSEL R110, R87.reuse, RZ, !P1 ;  /* 0x000000ff576e7208 */ /* 0x042fe20004800000 */
[----:B------:R-:W-:-:S04]  /*10380*/  FMUL.FTZ R90, R87, R87 ;  /* 0x00000057575a7220 */ /* 0x000fc80000410000 */
[C---:B------:R-:W-:Y:S01]  /*10390*/  FADD.FTZ R89, -R110.reuse, R49 ;  /* 0x000000316e597221 */ /* 0x040fe20000010100 */
[----:B------:R-:W-:Y:S01]  /*103a0*/  FADD.FTZ R86, -R110, R48 ;  /* 0x000000306e567221 */ /* 0x000fe20000010100 */
[----:B------:R-:W-:Y:S01]  /*103b0*/  FSEL R49, R90, RZ, P1 ;  /* 0x000000ff5a317208 */ /* 0x000fe20000800000 */
[----:B0-----:R-:W-:Y:S01]  /*103c0*/  FFMA.FTZ R48, R30, UR19, R29 ;  /* 0x000000131e307c23 */ /* 0x001fe2000801001d */
[----:B------:R-:W-:Y:S01]  /*103d0*/  FADD.FTZ R116, -R110, R45 ;  /* 0x0000002d6e747221 */ /* 0x000fe20000010100 */
[----:B------:R-:W0:Y:S01]  /*103e0*/  @!P0 LDC.64 R28, c[0x0][0x3c8] ;  /* 0x0000f200ff1c8b82 */ /* 0x000e220000000a00 */
[----:B------:R-:W-:Y:S01]  /*103f0*/  MOV R45, UR16 ;  /* 0x00000010002d7c02 */ /* 0x000fe20008000f00 */
[----:B------:R-:W-:Y:S01]  /*10400*/  FADD.FTZ R48, R48, R49 ;  /* 0x0000003130307221 */ /* 0x000fe20000010000 */
[C---:B------:R-:W-:Y:S01]  /*10410*/  FADD.FTZ R46, -R110.reuse, R46 ;  /* 0x0000002e6e2e7221 */ /* 0x040fe20000010100 */
[C---:B------:R-:W-:Y:S01]  /*10420*/  FADD.FTZ R114, -R110.reuse, R44 ;  /* 0x0000002c6e727221 */ /* 0x040fe20000010100 */
[C---:B------:R-:W-:Y:S01]  /*10430*/  FADD.FTZ R98, -R110.reuse, R43 ;  /* 0x0000002b6e627221 */ /* 0x040fe20000010100 */
[----:B------:R-:W1:Y:S01]  /*10440*/  MUFU.RSQ R91, R48 ;  /* 0x00000030005b7308 */ /* 0x000e620000001400 */
[----:B------:R-:W-:Y:S01]  /*10450*/  IMAD.U32 R43, RZ, RZ, UR16 ;  /* 0x00000010ff2b7e24 */ /* 0x000fe2000f8e00ff */
[----:B------:R-:W2:Y:S01]  /*10460*/  @!P0 LDC.64 R30, c[0x0][0x3c0] ;  /* 0x0000f000ff1e8b82 */ /* 0x000ea20000000a00 */
[C---:B------:R-:W-:Y:S01]  /*10470*/  FADD.FTZ R90, -R110.reuse, R40 ;  /* 0x000000286e5a7221 */ /* 0x040fe20000010100 */
[C---:B------:R-:W-:Y:S01]  /*10480*/  FADD.FTZ R92, -R110.reuse, R41 ;  /* 0x000000296e5c7221 */ /* 0x040fe20000010100 */
[C---:B------:R-:W-:Y:S01]  /*10490*/  FADD.FTZ R96, -R110.reuse, R42 ;  /* 0x0000002a6e607221 */ /* 0x040fe20000010100 */
[C---:B------:R-:W-:Y:S01]  /*104a0*/  FADD.FTZ R50, -R110.reuse, R50 ;  /* 0x000000326e327221 */ /* 0x040fe20000010100 */
[C---:B------:R-:W-:Y:S01]  /*104b0*/  FADD.FTZ R51, -R110.reuse, R51 ;  /* 0x000000336e337221 */ /* 0x040fe20000010100 */
[C---:B------:R-:W-:Y:S01]  /*104c0*/  FADD.FTZ R100, -R110.reuse, R36 ;  /* 0x000000246e647221 */ /* 0x040fe20000010100 */
        /* <DEDUP_REMOVED lines=10> */
[C---:B-1----:R-:W-:Y:S01]  /*10570*/  FMUL.FTZ R29, R91.reuse, R46 ;  /* 0x0000002e5b1d7220 */ /* 0x042fe20000410000 */
[C---:B------:R-:W-:Y:S01]  /*10580*/  FMUL.FTZ R114, R91.reuse, R114 ;  /* 0x000000725b727220 */ /* 0x040fe20000410000 */
[C---:B------:R-:W-:Y:S01]  /*10590*/  FMUL.FTZ R116, R91.reuse, R116 ;  /* 0x000000745b747220 */ /* 0x040fe20000410000 */
[C---:B------:R-:W-:Y:S01]  /*105a0*/  FMUL.FTZ R33, R91.reuse, R50 ;  /* 0x000000325b217220 */ /* 0x040fe20000410000 */
[C---:B------:R-:W-:Y:S01]  /*105b0*/  FMUL.FTZ R34, R91.reuse, R51 ;  /* 0x000000335b227220 */ /* 0x040fe20000410000 */
[C---:B------:R-:W-:Y:S01]  /*105c0*/  FMUL.FTZ R100, R91.reuse, R100 ;  /* 0x000000645b647220 */ /* 0x040fe20000410000 */
[----:B------:R-:W-:Y:S01]  /*105d0*/  FMUL.FTZ R37, R91, R104 ;  /* 0x000000685b257220 */ /* 0x000fe20000410000 */
[----:B--2---:R-:W-:-:S04]  /*105e0*/  @!P0 IMAD.WIDE R42, R43, 0x4, R30 ;  /* 0x000000042b2a8825 */ /* 0x004fc800078e021e */
[----:B------:R-:W-:Y:S01]  /*105f0*/  FFMA.FTZ R31, R29, R15, R4 ;  /* 0x0000000f1d1f7223 */ /* 0x000fe20000010004 */
[----:B------:R-:W-:Y:S01]  /*10600*/  FFMA.FTZ R30, R114, R14, R3 ;  /* 0x0000000e721e7223 */ /* 0x000fe20000010003 */
[----:B------:R-:W-:Y:S01]  /*10610*/  FFMA.FTZ R29, R116, R26, R69 ;  /* 0x0000001a741d7223 */ /* 0x000fe20000010045 */
[C---:B------:R-:W-:Y:S01]  /*10620*/  FADD.FTZ R54, -R110.reuse, R54 ;  /* 0x000000366e367221 */ /* 0x040fe20000010100 */
[C---:B------:R-:W-:Y:S01]  /*10630*/  FADD.FTZ R38, -R110.reuse, R55 ;  /* 0x000000376e267221 */ /* 0x040fe20000010100 */
[----:B------:R-:W-:Y:S01]  /*10640*/  FADD.FTZ R32, -R110, R32 ;  /* 0x000000206e207221 */ /* 0x000fe20000010100 */
[----:B------:R-:W-:Y:S01]  /*10650*/  FFMA.FTZ R34, R34, R56, R71 ;  /* 0x0000003822227223 */ /* 0x000fe20000010047 */
[----:B------:R-:W-:Y:S01]  /*10660*/  F2FP.BF16.F32.PACK_AB R30, R29, R30 ;  /* 0x0000001e1d1e723e */ /* 0x000fe200000010ff */
[----:B------:R-:W-:Y:S01]  /*10670*/  FMUL.FTZ R29, R91, R86 ;  /* 0x000000565b1d7220 */ /* 0x000fe20000410000 */
[----:B------:R-:W-:Y:S01]  /*10680*/  FADD.FTZ R110, -R110, R35 ;  /* 0x000000236e6e7221 */ /* 0x000fe20000010100 */
[----:B------:R-:W-:Y:S01]  /*10690*/  FFMA.FTZ R100, R100, R16, R11 ;  /* 0x0000001064647223 */ /* 0x000fe2000001000b */
[----:B------:R-:W-:Y:S01]  /*106a0*/  FFMA.FTZ R37, R37, R59, R68 ;  /* 0x0000003b25257223 */ /* 0x000fe20000010044 */
[----:B------:R-:W-:Y:S01]  /*106b0*/  FFMA.FTZ R28, R29, R19, R0 ;  /* 0x000000131d1c7223 */ /* 0x000fe20000010000 */
[----:B------:R-:W-:Y:S01]  /*106c0*/  FFMA.FTZ R29, R33, R17, R2 ;  /* 0x00000011211d7223 */ /* 0x000fe20000010002 */
[C---:B------:R-:W-:Y:S01]  /*106d0*/  FMUL.FTZ R35, R91.reuse, R96 ;  /* 0x000000605b237220 */ /* 0x040fe20000410000 */
[C---:B------:R-:W-:Y:S01]  /*106e0*/  FMUL.FTZ R39, R91.reuse, R108 ;  /* 0x0000006c5b277220 */ /* 0x040fe20000410000 */
[C---:B------:R-:W-:Y:S01]  /*106f0*/  FMUL.FTZ R52, R91.reuse, R52 ;  /* 0x000000345b347220 */ /* 0x040fe20000410000 */
[C---:B------:R-:W-:Y:S01]  /*10700*/  FMUL.FTZ R118, R91.reuse, R118 ;  /* 0x000000765b767220 */ /* 0x040fe20000410000 */
[----:B------:R-:W-:Y:S01]  /*10710*/  F2FP.BF16.F32.PACK_AB R29, R34, R29 ;  /* 0x0000001d221d723e */ /* 0x000fe200000010ff */
[----:B------:R-:W-:Y:S01]  /*10720*/  FMUL.FTZ R89, R91, R89 ;  /* 0x000000595b597220 */ /* 0x000fe20000410000 */
[----:B------:R-:W-:Y:S01]  /*10730*/  FFMA.FTZ R33, R35, R23, R10 ;  /* 0x0000001723217223 */ /* 0x000fe2000001000a */
[----:B------:R-:W-:Y:S01]  /*10740*/  F2FP.BF16.F32.PACK_AB R34, R37, R100 ;  /* 0x000000642522723e */ /* 0x000fe200000010ff */
[C---:B------:R-:W-:Y:S01]  /*10750*/  FMUL.FTZ R55, R91.reuse, R106 ;  /* 0x0000006a5b377220 */ /* 0x040fe20000410000 */
[C---:B------:R-:W-:Y:S01]  /*10760*/  FMUL.FTZ R98, R91.reuse, R98 ;  /* 0x000000625b627220 */ /* 0x040fe20000410000 */
[----:B------:R-:W-:Y:S01]  /*10770*/  FMUL.FTZ R112, R91, R112 ;  /* 0x000000705b707220 */ /* 0x000fe20000410000 */
        /* <DEDUP_REMOVED lines=13> */
[----:B---3--:R-:W-:-:S04]  /*10850*/  IMAD.WIDE.U32 R46, R85, 0x10, R40 ;  /* 0x00000010552e7825 */ /* 0x008fc800078e0028 */
        /* <DEDUP_REMOVED lines=11> */
[--C-:B------:R-:W-:Y:S01]  /*10910*/  IMAD.WIDE.U32 R48, R93, 0x10, R40.reuse ;  /* 0x000000105d307825 */ /* 0x100fe200078e0028 */
[----:B------:R-:W-:Y:S01]  /*10920*/  F2FP.BF16.F32.PACK_AB R28, R89, R28 ;  /* 0x0000001c591c723e */ /* 0x000fe200000010ff */
[----:B------:R0:W-:Y:S01]  /*10930*/  @!P0 STG.E desc[UR8][R42.64], R87 ;  /* 0x000000572a008986 */ /* 0x0001e2000c101908 */
[----:B------:R-:W-:Y:S01]  /*10940*/  F2FP.BF16.F32.PACK_AB R35, R112, R35 ;  /* 0x000000237023723e */ /* 0x000fe200000010ff */
[----:B------:R-:W-:Y:S01]  /*10950*/  IMAD.WIDE.U32 R40, R95, 0x10, R40 ;  /* 0x000000105f287825 */ /* 0x000fe200078e0028 */
[----:B------:R-:W-:Y:S01]  /*10960*/  F2FP.BF16.F32.PACK_AB R33, R98, R33 ;  /* 0x000000216221723e */ /* 0x000fe200000010ff */
[----:B------:R0:W-:Y:S01]  /*10970*/  @!P0 STG.E desc[UR8][R44.64], R91 ;  /* 0x0000005b2c008986 */ /* 0x0001e2000c101908 */
[----:B------:R-:W-:Y:S01]  /*10980*/  F2FP.BF16.F32.PACK_AB R32, R37, R32 ;  /* 0x000000202520723e */ /* 0x000fe200000010ff */
[----:B------:R-:W-:Y:S01]  /*10990*/  UIADD3 UR16, UPT, UPT, UR16, UR14, URZ ;  /* 0x0000000e10107290 */ /* 0x000fe2000fffe0ff */
[----:B------:R-:W-:Y:S01]  /*109a0*/  F2FP.BF16.F32.PACK_AB R39, R85, R52 ;  /* 0x000000345527723e */ /* 0x000fe200000010ff */
[----:B------:R0:W-:Y:S01]  /*109b0*/  STG.E.128 desc[UR8][R46.64], R28 ;  /* 0x0000001c2e007986 */ /* 0x0001e2000c101d08 */
[----:B------:R-:W-:Y:S01]  /*109c0*/  F2FP.BF16.F32.PACK_AB R38, R55, R54 ;  /* 0x000000363726723e */ /* 0x000fe200000010ff */
[----:B------:R-:W-:Y:S01]  /*109d0*/  UISETP.GE.AND UP1, UPT, UR16, UR15, UPT ;  /* 0x0000000f1000728c */ /* 0x000fe2000bf26270 */
[----:B------:R-:W-:Y:S01]  /*109e0*/  F2FP.BF16.F32.PACK_AB R37, R53, R50 ;  /* 0x000000323525723e */ /* 0x000fe200000010ff */
[----:B------:R0:W-:Y:S01]  /*109f0*/  STG.E.128 desc[UR8][R48.64], R32 ;  /* 0x0000002030007986 */ /* 0x0001e2000c101d08 */
[----:B------:R-:W-:-:S05]  /*10a00*/  F2FP.BF16.F32.PACK_AB R36, R51, R36 ;  /* 0x000000243324723e */ /* 0x000fca00000010ff */
[----:B------:R0:W-:Y:S01]  /*10a10*/  STG.E.128 desc[UR8][R40.64], R36 ;  /* 0x0000002428007986 */ /* 0x0001e2000c101d08 */
[----:B------:R-:W-:Y:S05]  /*10a20*/  BRA.U !UP1, `(.L_x_6757) ;  /* 0xffffff0109cc7547 */ /* 0x000fea000b83ffff */
[----:B------:R-:W-:Y:S05]  /*10a30*/  EXIT ;  /* 0x000000000000794d */ /* 0x000fea0003800000 */
.L_x_6758:
        /* <DEDUP_REMOVED lines=12> */
.L_x_20960:


//--------------------- .text._ZN10layer_norm13ln_fwd_kernelINS_13Kernel_traitsI13__nv_bfloat16S2_fS2_fjLj6144ELj1ELj1ELj8ELj16ENS_18Kernel_traits_baseILj6144ES2_S2_fS2_fjLj256EEEEELb1ELb0ELb1ELb0EEEvNS_9FwdParamsE --------------------------
	.section	.text._ZN10layer_norm13ln_fwd_kernelINS_13Kernel_traitsI13__nv_bfloat16S2_fS2_fjLj6144ELj1ELj1ELj8ELj16ENS_18Kernel_traits_baseILj6144ES2_S2_fS2_fjLj256EEEEELb1ELb0ELb1ELb0EEEvNS_9FwdParamsE,"ax",@progbits
	.align	128
        .global         _ZN10layer_norm13ln_fwd_kernelINS_13Kernel_traitsI13__nv_bfloat16S2_fS2_fjLj6144ELj1ELj1ELj8ELj16ENS_18Kernel_traits_baseILj6144ES2_S2_fS2_fjLj256EEEEELb1ELb0ELb1ELb0EEEvNS_9FwdParamsE
        .type           _ZN10layer_norm13ln_fwd_kernelINS_13Kernel_traitsI13__nv_bfloat16S2_fS2_fjLj6144ELj1ELj1ELj8ELj16ENS_18Kernel_traits_baseILj6144ES2_S2_fS2_fjLj256EEEEELb1ELb0ELb1ELb0EEEvNS_9FwdParamsE,@function
        .size           _ZN10layer_norm13ln_fwd_kernelINS_13Kernel_traitsI13__nv_bfloat16S2_fS2_fjLj6144ELj1ELj1ELj8ELj16ENS_18Kernel_traits_baseILj6144ES2_S2_fS2_fjLj256EEEEELb1ELb0ELb1ELb0EEEvNS_9FwdParamsE,(.L_x_20961 - _ZN10layer_norm13ln_fwd_kernelINS_13Kernel_traitsI13__nv_bfloat16S2_fS2_fjLj6144ELj1ELj1ELj8ELj16ENS_18Kernel_traits_baseILj6144ES2_S2_fS2_fjLj256EEEEELb1ELb0ELb1ELb0EEEvNS_9FwdParamsE)
        .other          _ZN10layer_norm13ln_fwd_kernelINS_13Kernel_traitsI13__nv_bfloat16S2_fS2_fjLj6144ELj1ELj1ELj8ELj16ENS_18Kernel_traits_baseILj6144ES2_S2_fS2_fjLj256EEEEELb1ELb0ELb1ELb0EEEvNS_9FwdParamsE,@"STO_CUDA_ENTRY STV_DEFAULT"
_ZN10layer_norm13ln_fwd_kernelINS_13Kernel_traitsI13__nv_bfloat16S2_fS2_fjLj6144ELj1ELj1ELj8ELj16ENS_18Kernel_traits_baseILj6144ES2_S2_fS2_fjLj256EEEEELb1ELb0ELb1ELb0EEEvNS_9FwdParamsE:
.text._ZN10layer_norm13ln_fwd_kernelINS_13Kernel_traitsI13__nv_bfloat16S2_fS2_fjLj6144ELj1ELj1ELj8ELj16ENS_18Kernel_traits_baseILj6144ES2_S2_fS2_fjLj256EEEEELb1ELb0ELb1ELb0EEEvNS_9FwdParamsE:
        /* <DEDUP_REMOVED lines=24> */
[----:B------:R-:W-:Y:S02]  /*0180*/  LOP3.LUT R2, R7, 0xe0, RZ, 0xc0, !PT ;  /* 0x000000e007027812 */ /* 0x000fe400078ec0ff */
[----:B------:R-:W-:Y:S02]  /*0190*/  @P0 R2UR UR15, R3 ;  /* 0x00000000030f02ca */ /* 0x000fe400000e0000 */
[----:B------:R-:W-:Y:S02]  /*01a0*/  SHF.R.S32.HI R3, RZ, 0x1f, R12 ;  /* 0x0000001fff037819 */ /* 0x000fe4000001140c */
[----:B-1----:R-:W-:-:S02]  /*01b0*/  @P0 IADD3 R0, P1, PT, R4, R11, RZ ;  /* 0x0000000b04000210 */ /* 0x002fc40007f3e0ff */
[----:B------:R-:W-:Y:S02]  /*01c0*/  LOP3.LUT R13, R2, 0x1f, R7, 0xf8, !PT ;  /* 0x0000001f020d7812 */ /* 0x000fe400078ef807 */
[----:B------:R-:W-:Y:S01]  /*01d0*/  LEA.HI R12, R3, R12, RZ, 0x3 ;  /* 0x0000000c030c7211 */ /* 0x000fe200078f18ff */
[----:B------:R-:W-:Y:S01]  /*01e0*/  @P0 IMAD.X R9, RZ, RZ, R5, P1 ;  /* 0x000000ffff090224 */ /* 0x000fe200008e0605 */
[----:B------:R-:W-:Y:S01]  /*01f0*/  LOP3.LUT R91, R13, 0xff, RZ, 0x3c, !PT ;  /* 0x000000ff0d5b7812 */ /* 0x000fe200078e3cff */
[----:B------:R-:W-:Y:S01]  /*0200*/  UIADD3 UR5, UPT, UPT, UR14, -0x61c88647, URZ ;  /* 0x9e3779b90e057890 */ /* 0x000fe2000fffe0ff */
[----:B------:R-:W-:Y:S01]  /*0210*/  LOP3.LUT R3, R7, 0x1f, RZ, 0xc0, !PT ;  /* 0x0000001f07037812 */ /* 0x000fe200078ec0ff */
[----:B------:R-:W-:Y:S01]  /*0220*/  UIADD3 UR23, UPT, UPT, UR15, -0x4498517b, URZ ;  /* 0xbb67ae850f177890 */ /* 0x000fe2000fffe0ff */
[----:B------:R-:W-:Y:S01]  /*0230*/  LEA.HI.SX32 R91, R12, R91, 0x1d ;  /* 0x0000005b0c5b7211 */ /* 0x000fe200078feaff */
[----:B------:R-:W-:Y:S01]  /*0240*/  UIADD3 UR24, UPT, UPT, UR14, 0x3c6ef372, URZ ;  /* 0x3c6ef3720e187890 */ /* 0x000fe2000fffe0ff */
[--C-:B------:R-:W-:Y:S01]  /*0250*/  SHF.R.U64 R95, R0, 0x2, R9.reuse ;  /* 0x00000002005f7819 */ /* 0x100fe20000001209 */
[----:B------:R-:W-:Y:S01]  /*0260*/  UIADD3 UR25, UPT, UPT, UR15, 0x76cf5d0a, URZ ;  /* 0x76cf5d0a0f197890 */ /* 0x000fe2000fffe0ff */
[----:B------:R-:W-:Y:S01]  /*0270*/  SHF.R.U32.HI R94, RZ, 0x2, R9 ;  /* 0x00000002ff5e7819 */ /* 0x000fe20000011609 */
[----:B------:R-:W-:-:S02]  /*0280*/  UIADD3 UR26, UPT, UPT, UR14, -0x255992d5, URZ ;  /* 0xdaa66d2b0e1a7890 */ /* 0x000fc4000fffe0ff */
        /* <DEDUP_REMOVED lines=39> */
.L_x_6760:
        /* <DEDUP_REMOVED lines=22> */
.L_x_6761:
[----:B------:R-:W-:Y:S05]  /*0660*/  BSYNC.RECONVERGENT B0 ;  /* 0x0000000000007941 */ /* 0x000fea0003800200 */
.L_x_6759:
[----:B------:R-:W0:Y:S02]  /*0670*/  LDCU UR4, c[0x0][0x384] ;  /* 0x00007080ff0477ac */ /* 0x000e240008000800 */
[----:B0-----:R-:W-:-:S06]  /*0680*/  UISETP.GE.AND UP0, UPT, UR22, UR4, UPT ;  /* 0x000000041600728c */ /* 0x001fcc000bf06270 */
[----:B------:R-:W-:-:S13]  /*0690*/  PLOP3.LUT P0, PT, PT, PT, UP0, 0x80, 0x8 ;  /* 0x000000000008781c */ /* 0x000fda0003f0f008 */
[----:B------:R-:W-:Y:S05]  /*06a0*/  @P0 EXIT ;  /* 0x000000000000094d */ /* 0x000fea0003800000 */
[----:B------:R-:W-:Y:S01]  /*06b0*/  IMAD.HI.U32 R4, R95, -0x2daee0ad, RZ ;  /* 0xd2511f535f047827 */ /* 0x000fe200078e00ff */
[----:B------:R-:W-:Y:S01]  /*06c0*/  SHF.R.S32.HI R12, RZ, 0x3, R12 ;  /* 0x00000003ff0c7819 */ /* 0x000fe2000001140c */
[----:B------:R-:W-:Y:S01]  /*06d0*/  UPLOP3.LUT UP1, UPT, UPT, UPT, UPT, 0x40, 0x4 ;  /* 0x000000000004789c */ /* 0x000fe20003f2e870 */
[----:B------:R-:W-:Y:S01]  /*06e0*/  LOP3.LUT R87, R0, 0x3, RZ, 0xc0, !PT ;  /* 0x0000000300577812 */ /* 0x000fe200078ec0ff */
[----:B------:R-:W-:Y:S01]  /*06f0*/  IMAD.HI.U32 R5, R96, -0x326172a9, RZ ;  /* 0xcd9e8d5760057827 */ /* 0x000fe200078e00ff */
[----:B------:R-:W-:Y:S01]  /*0700*/  LOP3.LUT R4, R4, UR15, RZ, 0x3c, !PT ;  /* 0x0000000f04047c12 */ /* 0x000fe2000f8e3cff */
[----:B------:R-:W0:Y:S01]  /*0710*/  LDCU UR35, c[0x0][0x404] ;  /* 0x00008080ff2377ac */ /* 0x000e220008000800 */
[----:B------:R-:W-:Y:S01]  /*0720*/  LOP3.LUT R11, R12, 0xff, RZ, 0xc0, !PT ;  /* 0x000000ff0c0b7812 */ /* 0x000fe200078ec0ff */
[----:B------:R-:W-:Y:S01]  /*0730*/  IMAD R7, R96, -0x326172a9, RZ ;  /* 0xcd9e8d5760077824 */ /* 0x000fe200078e02ff */
[----:B------:R-:W-:Y:S01]  /*0740*/  LOP3.LUT R5, R94, UR14, R5, 0x96, !PT ;  /* 0x0000000e5e057c12 */ /* 0x000fe2000f8e9605 */
[----:B------:R-:W-:Y:S01]  /*0750*/  IMAD.HI.U32 R6, R4, -0x326172a9, RZ ;  /* 0xcd9e8d5704067827 */ /* 0x000fe200078e00ff */
[----:B------:R-:W-:Y:S01]  /*0760*/  VIADDMNMX R2, R11, -R2, RZ, !PT ;  /* 0x800000020b027246 */ /* 0x000fe200078001ff */
[----:B------:R-:W1:Y:S01]  /*0770*/  LDCU UR36, c[0x0][0x388] ;  /* 0x00007100ff2477ac */ /* 0x000e620008000800 */
[----:B------:R-:W-:Y:S01]  /*0780*/  LOP3.LUT R12, R12, 0xffffff00, RZ, 0xc0, !PT ;  /* 0xffffff000c0c7812 */ /* 0x000fe200078ec0ff */
[----:B------:R-:W-:Y:S01]  /*0790*/  IMAD R9, R95, -0x2daee0ad, RZ ;  /* 0xd2511f535f097824 */ /* 0x000fe200078e02ff */
[----:B------:R-:W-:Y:S01]  /*07a0*/  LOP3.LUT R6, R7, UR5, R6, 0x96, !PT ;  /* 0x0000000507067c12 */ /* 0x000fe2000f8e9606 */
[----:B------:R-:W-:Y:S01]  /*07b0*/  IMAD.HI.U32 R8, R5, -0x2daee0ad, RZ ;  /* 0xd2511f5305087827 */ /* 0x000fe200078e00ff */
[----:B-----5:R-:W-:Y:S01]  /*07c0*/  PRMT R93, R41, 0x7632, R93 ;  /* 0x00007632295d7816 */ /* 0x020fe2000000005d */
[----:B------:R-:W2:Y:S01]  /*07d0*/  LDCU.U8 UR37, c[0x0][0x410] ;  /* 0x00008200ff2577ac */ /* 0x000ea20008000000 */
[----:B------:R-:W-:Y:S01]  /*07e0*/  PRMT R92, R37, 0x7632, R92 ;  /* 0x00007632255c7816 */ /* 0x000fe2000000005c */
[----:B------:R-:W-:Y:S01]  /*07f0*/  IMAD R10, R5, -0x2daee0ad, RZ ;  /* 0xd2511f53050a7824 */ /* 0x000fe200078e02ff */
[----:B------:R-:W-:Y:S01]  /*0800*/  LOP3.LUT R8, R9, UR23, R8, 0x96, !PT ;  /* 0x0000001709087c12 */ /* 0x000fe2000f8e9608 */
[----:B------:R-:W-:Y:S01]  /*0810*/  IMAD.HI.U32 R5, R6, -0x2daee0ad, RZ ;  /* 0xd2511f5306057827 */ /* 0x000fe200078e00ff */
[----:B------:R-:W-:Y:S01]  /*0820*/  PRMT R86, R40, 0x7632, R86 ;  /* 0x0000763228567816 */ /* 0x000fe20000000056 */
        /* <DEDUP_REMOVED lines=16> */
[C---:B------:R-:W-:Y:S01]  /*0930*/  IMAD.HI.U32 R9, R4.reuse, -0x2daee0ad, RZ ;  /* 0xd2511f5304097827 */ /* 0x040fe200078e00ff */
[----:B------:R-:W-:Y:S01]  /*0940*/  LOP3.LUT R6, R7, UR26, R6, 0x96, !PT ;  /* 0x0000001a07067c12 */ /* 0x000fe2000f8e9606 */
[----:B------:R-:W0:Y:S01]  /*0950*/  LDCU.64 UR20, c[0x0][0x380] ;  /* 0x00007000ff1477ac */ /* 0x000e220008000a00 */
[----:B------:R-:W-:Y:S01]  /*0960*/  PRMT R79, R29, 0x7632, R79 ;  /* 0x000076321d4f7816 */ /* 0x000fe2000000004f */
[----:B------:R-:W-:Y:S01]  /*0970*/  IMAD R7, R4, -0x2daee0ad, RZ ;  /* 0xd2511f5304077824 */ /* 0x000fe200078e02ff */
[----:B------:R-:W-:Y:S01]  /*0980*/  LOP3.LUT R9, R10, UR6, R9, 0x96, !PT ;  /* 0x000000060a097c12 */ /* 0x000fe2000f8e9609 */
[----:B------:R-:W-:Y:S01]  /*0990*/  IMAD.HI.U32 R4, R6, -0x2daee0ad, RZ ;  /* 0xd2511f5306047827 */ /* 0x000fe200078e00ff */
[----:B------:R-:W-:-:S02]  /*09a0*/  PRMT R78, R32, 0x7632, R78 ;  /* 0x00007632204e7816 */ /* 0x000fc4000000004e */
        /* <DEDUP_REMOVED lines=14> */
[----:B------:R-:W-:Y:S02]  /*0a90*/  LOP3.LUT R6, R9, UR8, R6, 0x96, !PT ;  /* 0x0000000809067c12 */ /* 0x000fe4000f8e9606 */
[----:B------:R-:W-:Y:S01]  /*0aa0*/  PRMT R14, R21, 0x7632, R14 ;  /* 0x00007632150e7816 */ /* 0x000fe2000000000e */
[----:B------:R-:W-:Y:S01]  /*0ab0*/  IMAD R9, R4, -0x326172a9, RZ ;  /* 0xcd9e8d5704097824 */ /* 0x000fe200078e02ff */
[----:B------:R-:W-:Y:S01]  /*0ac0*/  LOP3.LUT R7, R8, UR28, R7, 0x96, !PT ;  /* 0x0000001c08077c12 */ /* 0x000fe2000f8e9607 */
[----:B------:R-:W-:Y:S01]  /*0ad0*/  IMAD R8, R5, -0x2daee0ad, RZ ;  /* 0xd2511f5305087824 */ /* 0x000fe200078e02ff */
[----:B------:R-:W-:Y:S01]  /*0ae0*/  PRMT R13, R24, 0x7632, R13 ;  /* 0x00007632180d7816 */ /* 0x000fe2000000000d */
[----:B------:R-:W-:-:S04]  /*0af0*/  IMAD.HI.U32 R5, R6, -0x2daee0ad, RZ ;  /* 0xd2511f5306057827 */ /* 0x000fc800078e00ff */
[----:B------:R-:W-:Y:S01]  /*0b00*/  IMAD.HI.U32 R4, R7, -0x326172a9, RZ ;  /* 0xcd9e8d5707047827 */ /* 0x000fe200078e00ff */
[----:B------:R-:W-:-:S03]  /*0b10*/  LOP3.LUT R5, R8, UR29, R5, 0x96, !PT ;  /* 0x0000001d08057c12 */ /* 0x000fc6000f8e9605 */
[----:B------:R-:W-:Y:S01]  /*0b20*/  IMAD R7, R7, -0x326172a9, RZ ;  /* 0xcd9e8d5707077824 */ /* 0x000fe200078e02ff */
[----:B------:R-:W-:Y:S01]  /*0b30*/  LOP3.LUT R4, R9, UR9, R4, 0x96, !PT ;  /* 0x0000000909047c12 */ /* 0x000fe2000f8e9604 */
[----:B------:R-:W-:Y:S02]  /*0b40*/  IMAD R9, R6, -0x2daee0ad, RZ ;  /* 0xd2511f5306097824 */ /* 0x000fe400078e02ff */
[----:B------:R-:W-:-:S04]  /*0b50*/  IMAD.HI.U32 R6, R5, -0x326172a9, RZ ;  /* 0xcd9e8d5705067827 */ /* 0x000fc800078e00ff */
[----:B------:R-:W-:Y:S01]  /*0b60*/  IMAD R10, R5, -0x326172a9, RZ ;  /* 0xcd9e8d57050a7824 */ /* 0x000fe200078e02ff */
[----:B------:R-:W-:Y:S01]  /*0b70*/  LOP3.LUT R6, R7, UR30, R6, 0x96, !PT ;  /* 0x0000001e07067c12 */ /* 0x000fe2000f8e9606 */
[----:B------:R-:W-:-:S04]  /*0b80*/  IMAD.HI.U32 R8, R4, -0x2daee0ad, RZ ;  /* 0xd2511f5304087827 */ /* 0x000fc800078e00ff */
[----:B------:R-:W-:Y:S01]  /*0b90*/  IMAD R5, R4, -0x2daee0ad, RZ ;  /* 0xd2511f5304057824 */ /* 0x000fe200078e02ff */
[----:B------:R-:W-:Y:S01]  /*0ba0*/  LOP3.LUT R8, R9, UR31, R8, 0x96, !PT ;  /* 0x0000001f09087c12 */ /* 0x000fe2000f8e9608 */
[----:B------:R-:W-:-:S04]  /*0bb0*/  IMAD.HI.U32 R4, R6, -0x2daee0ad, RZ ;  /* 0xd2511f5306047827 */ /* 0x000fc800078e00ff */
[----:B------:R-:W-:Y:S01]  /*0bc0*/  IMAD R7, R3, -0x20, R11 ;  /* 0xffffffe003077824 */ /* 0x000fe200078e020b */
[----:B------:R-:W-:Y:S01]  /*0bd0*/  LOP3.LUT R4, R5, UR33, R4, 0x96, !PT ;  /* 0x0000002105047c12 */ /* 0x000fe2000f8e9604 */
[----:B------:R-:W-:Y:S01]  /*0be0*/  IMAD.HI.U32 R3, R8, -0x326172a9, RZ ;  /* 0xcd9e8d5708037827 */ /* 0x000fe200078e00ff */
[----:B------:R-:W-:Y:S02]  /*0bf0*/  VIMNMX R5, PT, PT, R2, 0x20, PT ;  /* 0x0000002002057848 */ /* 0x000fe40003fe0100 */
[----:B------:R-:W-:Y:S01]  /*0c00*/  VIMNMX R7, PT, PT, RZ, R7, !PT ;  /* 0x00000007ff077248 */ /* 0x000fe20007fe0100 */
[----:B------:R-:W-:Y:S01]  /*0c10*/  IMAD R9, R8, -0x326172a9, RZ ;  /* 0xcd9e8d5708097824 */ /* 0x000fe200078e02ff */
[----:B------:R-:W-:Y:S01]  /*0c20*/  LEA R5, R5, R12, 0x3 ;  /* 0x0000000c05057211 */ /* 0x000fe200078e18ff */
[----:B------:R-:W-:Y:S01]  /*0c30*/  IMAD.HI.U32 R88, R4, -0x326172a9, RZ ;  /* 0xcd9e8d5704587827 */ /* 0x000fe200078e00ff */
[----:B------:R-:W-:Y:S02]  /*0c40*/  LOP3.LUT R3, R10, UR32, R3, 0x96, !PT ;  /* 0x000000200a037c12 */ /* 0x000fe4000f8e9603 */
[----:B------:R-:W-:Y:S01]  /*0c50*/  I2FP.F32.U32 R5, R5 ;  /* 0x0000000500057245 */ /* 0x000fe20000201000 */
[----:B------:R-:W-:Y:S01]  /*0c60*/  IMAD R6, R6, -0x2daee0ad, RZ ;  /* 0xd2511f5306067824 */ /* 0x000fe200078e02ff */
[----:B------:R-:W-:Y:S01]  /*0c70*/  VIMNMX R7, PT, PT, R7, 0x20, PT ;  /* 0x0000002007077848 */ /* 0x000fe20003fe0100 */
[----:B------:R-:W-:Y:S01]  /*0c80*/  IMAD.HI.U32 R89, R3, -0x2daee0ad, RZ ;  /* 0xd2511f5303597827 */ /* 0x000fe200078e00ff */
[----:B------:R0:W0:Y:S01]  /*0c90*/  MUFU.RCP R76, R5 ;  /* 0x00000005004c7308 */ /* 0x0000220000001000 */
[----:B------:R-:W-:-:S02]  /*0ca0*/  LOP3.LUT R88, R9, UR34, R88, 0x96, !PT ;  /* 0x0000002209587c12 */ /* 0x000fc4000f8e9658 */
[----:B------:R-:W-:Y:S01]  /*0cb0*/  IMAD R90, R7, 0x8, R12 ;  /* 0x00000008075a7824 */ /* 0x000fe200078e020c */
[----:B------:R-:W-:Y:S01]  /*0cc0*/  PRMT R11, R20, 0x7632, R11 ;  /* 0x00007632140b7816 */ /* 0x000fe2000000000b */
[----:B------:R-:W-:Y:S01]  /*0cd0*/  IMAD.MOV.U32 R9, RZ, RZ, RZ ;  /* 0x000000ffff097224 */ /* 0x000fe200078e00ff */
[----:B------:R-:W-:Y:S01]  /*0ce0*/  LOP3.LUT R89, R6, UR10, R89, 0x96, !PT ;  /* 0x0000000a06597c12 */ /* 0x000fe2000f8e9659 */
[----:B------:R-:W-:Y:S01]  /*0cf0*/  IMAD R12, R3, -0x2daee0ad, RZ ;  /* 0xd2511f53030c7824 */ /* 0x000fe200078e02ff */
[----:B------:R-:W0:Y:S01]  /*0d00*/  LDCU.128 UR8, c[0x0][0x3f0] ;  /* 0x00007e00ff0877ac */ /* 0x000e220008000c00 */
[----:B-1234-:R-:W-:-:S07]  /*0d10*/  IMAD R10, R4, -0x326172a9, RZ ;  /* 0xcd9e8d57040a7824 */ /* 0x01efce00078e02ff */
.L_x_7071:
[----:B0-----:R-:W-:-:S06]  /*0d20*/  UIMAD.WIDE UR4, UR22, 0x4, UR8 ;  /* 0x00000004160478a5 */ /* 0x001fcc000f8e0208 */
[----:B-12---:R-:W-:Y:S01]  /*0d30*/  MOV R74, UR4 ;  /* 0x00000004004a7c02 */ /* 0x006fe20008000f00 */
        /* <DEDUP_REMOVED lines=32> */
.L_x_6764:
[----:B------:R-:W-:Y:S05]  /*0f40*/  BRA.U !UP0, `(.L_x_6765) ;  /* 0x0000002d08c07547 */ /* 0x000fea000b800000 */
[----:B------:R-:W0:Y:S02]  /*0f50*/  LDC.64 R72, c[0x0][0x3a0] ;  /* 0x0000e800ff487b82 */ /* 0x000e240000000a00 */
[----:B0-----:R-:W-:-:S05]  /*0f60*/  IMAD.WIDE.U32 R72, R100, 0x20, R72 ;  /* 0x0000002064487825 */ /* 0x001fca00078e0048 */
[----:B------:R0:W5:Y:S04]  /*0f70*/  LDG.E.128 R48, desc[UR12][R72.64] ;  /* 0x0000000c48307981 */ /* 0x000168000c1e1d00 */
[----:B------:R0:W5:Y:S01]  /*0f80*/  LDG.E.128 R52, desc[UR12][R72.64+0x10] ;  /* 0x0000100c48347981 */ /* 0x000162000c1e1d00 */
[----:B------:R-:W-:-:S13]  /*0f90*/  ISETP.LT.AND P1, PT, RZ, UR39, PT ;  /* 0x00000027ff007c0c */ /* 0x000fda000bf21270 */
[----:B------:R-:W-:Y:S02]  /*0fa0*/  @!P1 IMAD.MOV.U32 R74, RZ, RZ, R87 ;  /* 0x000000ffff4a9224 */ /* 0x000fe400078e0057 */
[----:B------:R-:W-:Y:S01]  /*0fb0*/  @!P1 IMAD.MOV.U32 R102, RZ, RZ, R12 ;  /* 0x000000ffff669224 */ /* 0x000fe200078e000c */
[----:B0-----:R-:W-:Y:S06]  /*0fc0*/  @!P1 BRA `(.L_x_6766) ;  /* 0x0000000400649947 */ /* 0x001fec0003800000 */
        /* <DEDUP_REMOVED lines=16> */
.L_x_6769:
        /* <DEDUP_REMOVED lines=13> */
.L_x_6771:
[----:B------:R-:W-:Y:S05]  /*11a0*/  BSYNC.RECONVERGENT B2 ;  /* 0x0000000000027941 */ /* 0x000fea0003800200 */
.L_x_6770:
[----:B------:R-:W-:Y:S01]  /*11b0*/  IMAD.WIDE.U32 R72, R96, -0x326172a9, RZ ;  /* 0xcd9e8d5760487825 */ /* 0x000fe200078e00ff */
[----:B------:R-:W-:Y:S01]  /*11c0*/  LOP3.LUT R74, R9, UR15, R89, 0x96, !PT ;  /* 0x0000000f094a7c12 */ /* 0x000fe2000f8e9659 */
[----:B------:R-:W-:Y:S02]  /*11d0*/  UIADD3 UR5, UPT, UPT, UR14, -0x61c88647, URZ ;  /* 0x9e3779b90e057890 */ /* 0x000fe4000fffe0ff */
[----:B------:R-:W-:Y:S01]  /*11e0*/  IMAD.MOV.U32 R8, RZ, RZ, R12 ;  /* 0x000000ffff087224 */ /* 0x000fe200078e000c */
        /* <DEDUP_REMOVED lines=44> */
.L_x_6768:
[----:B------:R-:W-:Y:S05]  /*14b0*/  BSYNC.RECONVERGENT B1 ;  /* 0x0000000000017941 */ /* 0x000fea0003800200 */
.L_x_6767:
        /* <DEDUP_REMOVED lines=10> */
.L_x_6766:
        /* <DEDUP_REMOVED lines=19> */
.L_x_6775:
        /* <DEDUP_REMOVED lines=13> */
.L_x_6777:
[----:B------:R-:W-:Y:S05]  /*1760*/  BSYNC.RECONVERGENT B2 ;  /* 0x0000000000027941 */ /* 0x000fea0003800200 */
.L_x_6776:
        /* <DEDUP_REMOVED lines=49> */
.L_x_6774:
[----:B------:R-:W-:Y:S05]  /*1a80*/  BSYNC.RECONVERGENT B1 ;  /* 0x0000000000017941 */ /* 0x000fea0003800200 */
.L_x_6773:
        /* <DEDUP_REMOVED lines=11> */
.L_x_6772:
        /* <DEDUP_REMOVED lines=19> */
.L_x_6781:
        /* <DEDUP_REMOVED lines=13> */
.L_x_6783:
[----:B------:R-:W-:Y:S05]  /*1d40*/  BSYNC.RECONVERGENT B2 ;  /* 0x0000000000027941 */ /* 0x000fea0003800200 */
.L_x_6782:
        /* <DEDUP_REMOVED lines=49> */
.L_x_6780:
[----:B------:R-:W-:Y:S05]  /*2060*/  BSYNC.RECONVERGENT B1 ;  /* 0x0000000000017941 */ /* 0x000fea0003800200 */
.L_x_6779:
        /* <DEDUP_REMOVED lines=10> */
.L_x_6778:
        /* <DEDUP_REMOVED lines=19> */
.L_x_6787:
        /* <DEDUP_REMOVED lines=13> */
.L_x_6789:
[----:B------:R-:W-:Y:S05]  /*2310*/  BSYNC.RECONVERGENT B2 ;  /* 0x0000000000027941 */ /* 0x000fea0003800200 */
.L_x_6788:
        /* <DEDUP_REMOVED lines=49> */
.L_x_6786:
[----:B------:R-:W-:Y:S05]  /*2630*/  BSYNC.RECONVERGENT B1 ;  /* 0x0000000000017941 */ /* 0x000fea0003800200 */
.L_x_6785:
        /* <DEDUP_REMOVED lines=11> */
.L_x_6784:
        /* <DEDUP_REMOVED lines=19> */
.L_x_6793:
        /* <DEDUP_REMOVED lines=13> */
.L_x_6795:
[----:B------:R-:W-:Y:S05]  /*28f0*/  BSYNC.RECONVERGENT B2 ;  /* 0x0000000000027941 */ /* 0x000fea0003800200 */
.L_x_6794:
        /* <DEDUP_REMOVED lines=49> */
.L_x_6792:
[----:B------:R-:W-:Y:S05]  /*2c10*/  BSYNC.RECONVERGENT B1 ;  /* 0x0000000000017941 */ /* 0x000fea0003800200 */
.L_x_6791:
        /* <DEDUP_REMOVED lines=10> */
.L_x_6790:
        /* <DEDUP_REMOVED lines=19> */
.L_x_6799:
        /* <DEDUP_REMOVED lines=13> */
.L_x_6801:
[----:B------:R-:W-:Y:S05]  /*2ec0*/  BSYNC.RECONVERGENT B2 ;  /* 0x0000000000027941 */ /* 0x000fea0003800200 */
.L_x_6800:
        /* <DEDUP_REMOVED lines=49> */
.L_x_6798:
[----:B------:R-:W-:Y:S05]  /*31e0*/  BSYNC.RECONVERGENT B1 ;  /* 0x0000000000017941 */ /* 0x000fea0003800200 */
.L_x_6797:
        /* <DEDUP_REMOVED lines=11> */
.L_x_6796:
        /* <DEDUP_REMOVED lines=19> */
.L_x_6805:
        /* <DEDUP_REMOVED lines=13> */
.L_x_6807:
[----:B------:R-:W-:Y:S05]  /*34a0*/  BSYNC.RECONVERGENT B2 ;  /* 0x0000000000027941 */ /* 0x000fea0003800200 */
.L_x_6806:
        /* <DEDUP_REMOVED lines=49> */
.L_x_6804:
[----:B------:R-:W-:Y:S05]  /*37c0*/  BSYNC.RECONVERGENT B1 ;  /* 0x0000000000017941 */ /* 0x000fea0003800200 */
.L_x_6803:
        /* <DEDUP_REMOVED lines=10> */
.L_x_6802:
        /* <DEDUP_REMOVED lines=19> */
.L_x_6811:
        /* <DEDUP_REMOVED lines=13> */
.L_x_6813:
[----:B------:R-:W-:Y:S05]  /*3a70*/  BSYNC.RECONVERGENT B2 ;  /* 0x0000000000027941 */ /* 0x000fea0003800200 */
.L_x_6812:
        /* <DEDUP_REMOVED lines=48> */
.L_x_6810:
[----:B------:R-:W-:Y:S05]  /*3d80*/  BSYNC.RECONVERGENT B1 ;  /* 0x0000000000017941 */ /* 0x000fea0003800200 */
.L_x_6809:
        /* <DEDUP_REMOVED lines=10> */
[----:B------:R-:W-:Y:S01]  /*3e30*/  FADD.FTZ R55, R55, R12 ;  /* 0x0000000c37377221 */ /* 0x000fe20000010000 */
[----:B------:R-:W-:Y:S06]  /*3e40*/  BRA `(.L_x_6808) ;  /* 0x0000002c00107947 */ /* 0x000fec0003800000 */
.L_x_6765:
[----:B------:R-:W-:Y:S01]  /*3e50*/  MOV R103, UR15 ;  /* 0x0000000f00677c02 */ /* 0x000fe20008000f00 */
[----:B------:R-:W-:Y:S01]  /*3e60*/  IMAD.U32 R105, RZ, RZ, UR14 ;  /* 0x0000000eff697e24 */ /* 0x000fe2000f8e00ff */
[----:B------:R-:W-:Y:S01]  /*3e70*/  MOV R48, RZ ;  /* 0x000000ff00307202 */ /* 0x000fe20000000f00 */
[----:B------:R-:W-:Y:S02]  /*3e80*/  IMAD.MOV.U32 R50, RZ, RZ, R87 ;  /* 0x000000ffff327224 */ /* 0x000fe400078e0057 */
[----:B------:R-:W-:Y:S02]  /*3e90*/  IMAD.MOV.U32 R102, RZ, RZ, R12 ;  /* 0x000000ffff667224 */ /* 0x000fe400078e000c */
[----:B------:R-:W-:Y:S02]  /*3ea0*/  VIADD R105, R105, 0x9e3779b9 ;  /* 0x9e3779b969697836 */ /* 0x000fe40000000000 */
        /* <DEDUP_REMOVED lines=18> */
.L_x_6817:
        /* <DEDUP_REMOVED lines=13> */
.L_x_6819:
[----:B------:R-:W-:Y:S05]  /*40a0*/  BSYNC.RECONVERGENT B2 ;  /* 0x0000000000027941 */ /* 0x000fea0003800200 */
.L_x_6818:
[----:B------:R-:W-:Y:S01]  /*40b0*/  IMAD.WIDE.U32 R50, R96, -0x326172a9, RZ ;  /* 0xcd9e8d5760327825 */ /* 0x000fe200078e00ff */
[----:B------:R-:W-:Y:S01]  /*40c0*/  LOP3.LUT R48, R9, UR15, R55, 0x96, !PT ;  /* 0x0000000f09307c12 */ /* 0x000fe2000f8e9637 */
[----:B------:R-:W-:Y:S01]  /*40d0*/  UIADD3 UR5, UPT, UPT, UR14, 0x78dde6e4, URZ ;  /* 0x78dde6e40e057890 */ /* 0x000fe2000fffe0ff */
[----:B------:R-:W-:Y:S02]  /*40e0*/  MOV R8, R12 ;  /* 0x0000000c00087202 */ /* 0x000fe40000000f00 */
[----:B------:R-:W-:Y:S01]  /*40f0*/  LOP3.LUT R52, R94, UR14, R51, 0x96, !PT ;  /* 0x0000000e5e347c12 */ /* 0x000fe2000f8e9633 */
[----:B------:R-:W-:-:S04]  /*4100*/  IMAD.WIDE.U32 R48, R48, -0x326172a9, RZ ;  /* 0xcd9e8d5730307825 */ /* 0x000fc800078e00ff */
[----:B------:R-:W-:Y:S01]  /*4110*/  IMAD.WIDE.U32 R52, R52, -0x2daee0ad, RZ ;  /* 0xd2511f5334347825 */ /* 0x000fe200078e00ff */
[----:B------:R-:W-:-:S04]  /*4120*/  LOP3.LUT R55, R105, R50, R49, 0x96, !PT ;  /* 0x0000003269377212 */ /* 0x000fc800078e9631 */
        /* <DEDUP_REMOVED lines=8> */
[----:B------:R-:W-:Y:S01]  /*41b0*/  LOP3.LUT R50, R103, R54, R49, 0x96, !PT ;  /* 0x0000003667327212 */ /* 0x000fe200078e9631 */
        /* <DEDUP_REMOVED lines=30> */
.L_x_6816:
[----:B------:R-:W-:Y:S05]  /*43a0*/  BSYNC.RECONVERGENT B1 ;  /* 0x0000000000017941 */ /* 0x000fea0003800200 */
.L_x_6815:
        /* <DEDUP_REMOVED lines=9> */
.L_x_6814:
[----:B------:R-:W-:Y:S02]  /*4440*/  IMAD.MOV.U32 R12, RZ, RZ, R50 ;  /* 0x000000ffff0c7224 */ /* 0x000fe400078e0032 */
[----:B------:R-:W-:Y:S01]  /*4450*/  IMAD.MOV.U32 R49, RZ, RZ, RZ ;  /* 0x000000ffff317224 */ /* 0x000fe200078e00ff */
[----:B------:R-:W-:Y:S06]  /*4460*/  BRA.U !UP2, `(.L_x_6820) ;  /* 0x000000050a547547 */ /* 0x000fec000b800000 */
        /* <DEDUP_REMOVED lines=13> */
.L_x_6823:
        /* <DEDUP_REMOVED lines=13> */
.L_x_6825:
[----:B------:R-:W-:Y:S05]  /*4610*/  BSYNC.RECONVERGENT B2 ;  /* 0x0000000000027941 */ /* 0x000fea0003800200 */
.L_x_6824:
[----:B------:R-:W-:Y:S01]  /*4620*/  IMAD.WIDE.U32 R52, R96, -0x326172a9, RZ ;  /* 0xcd9e8d5760347825 */ /* 0x000fe200078e00ff */
[----:B------:R-:W-:Y:S01]  /*4630*/  LOP3.LUT R50, R9, UR15, R73, 0x96, !PT ;  /* 0x0000000f09327c12 */ /* 0x000fe2000f8e9649 */
[----:B------:R-:W-:Y:S02]  /*4640*/  UIADD3 UR5, UPT, UPT, UR14, 0x78dde6e4, URZ ;  /* 0x78dde6e40e057890 */ /* 0x000fe4000fffe0ff */
[----:B------:R-:W-:Y:S01]  /*4650*/  IMAD.MOV.U32 R7, RZ, RZ, R102 ;  /* 0x000000ffff077224 */ /* 0x000fe200078e0066 */
[----:B------:R-:W-:Y:S01]  /*4660*/  LOP3.LUT R54, R94, UR14, R53, 0x96, !PT ;  /* 0x0000000e5e367c12 */ /* 0x000fe2000f8e9635 */
[----:B------:R-:W-:-:S04]  /*4670*/  IMAD.WIDE.U32 R50, R50, -0x326172a9, RZ ;  /* 0xcd9e8d5732327825 */ /* 0x000fc800078e00ff */
[----:B------:R-:W-:Y:S01]  /*4680*/  IMAD.WIDE.U32 R54, R54, -0x2daee0ad, RZ ;  /* 0xd2511f5336367825 */ /* 0x000fe200078e00ff */
[----:B------:R-:W-:-:S03]  /*4690*/  LOP3.LUT R73, R105, R52, R51, 0x96, !PT ;  /* 0x0000003469497212 */ /* 0x000fc600078e9633 */
        /* <DEDUP_REMOVED lines=39> */
.L_x_6822:
[----:B------:R-:W-:Y:S05]  /*4910*/  BSYNC.RECONVERGENT B1 ;  /* 0x0000000000017941 */ /* 0x000fea0003800200 */
.L_x_6821:
        /* <DEDUP_REMOVED lines=10> */
.L_x_6820:
        /* <DEDUP_REMOVED lines=16> */
.L_x_6829:
        /* <DEDUP_REMOVED lines=13> */
.L_x_6831:
[----:B------:R-:W-:Y:S05]  /*4b90*/  BSYNC.RECONVERGENT B2 ;  /* 0x0000000000027941 */ /* 0x000fea0003800200 */
.L_x_6830:
[----:B------:R-:W-:Y:S01]  /*4ba0*/  IMAD.WIDE.U32 R52, R96, -0x326172a9, RZ ;  /* 0xcd9e8d5760347825 */ /* 0x000fe200078e00ff */
[----:B------:R-:W-:Y:S01]  /*4bb0*/  LOP3.LUT R50, R9, UR15, R73, 0x96, !PT ;  /* 0x0000000f09327c12 */ /* 0x000fe2000f8e9649 */
[----:B------:R-:W-:Y:S02]  /*4bc0*/  UIADD3 UR5, UPT, UPT, UR14, 0x78dde6e4, URZ ;  /* 0x78dde6e40e057890 */ /* 0x000fe4000fffe0ff */
[----:B------:R-:W-:Y:S01]  /*4bd0*/  IMAD.MOV.U32 R6, RZ, RZ, R102 ;  /* 0x000000ffff067224 */ /* 0x000fe200078e0066 */
        /* <DEDUP_REMOVED lines=43> */
.L_x_6828:
[----:B------:R-:W-:Y:S05]  /*4e90*/  BSYNC.RECONVERGENT B1 ;  /* 0x0000000000017941 */ /* 0x000fea0003800200 */
.L_x_6827:
        /* <DEDUP_REMOVED lines=9> */
.L_x_6826:
        /* <DEDUP_REMOVED lines=16> */
.L_x_6835:
        /* <DEDUP_REMOVED lines=13> */
.L_x_6837:
[----:B------:R-:W-:Y:S05]  /*5100*/  BSYNC.RECONVERGENT B2 ;  /* 0x0000000000027941 */ /* 0x000fea0003800200 */
.L_x_6836:
        /* <DEDUP_REMOVED lines=47> */
.L_x_6834:
[----:B------:R-:W-:Y:S05]  /*5400*/  BSYNC.RECONVERGENT B1 ;  /* 0x0000000000017941 */ /* 0x000fea0003800200 */
.L_x_6833:
        /* <DEDUP_REMOVED lines=10> */
.L_x_6832:
        /* <DEDUP_REMOVED lines=16> */
.L_x_6841:
        /* <DEDUP_REMOVED lines=13> */
.L_x_6843:
[----:B------:R-:W-:Y:S05]  /*5680*/  BSYNC.RECONVERGENT B2 ;  /* 0x0000000000027941 */ /* 0x000fea0003800200 */
.L_x_6842:
        /* <DEDUP_REMOVED lines=47> */
.L_x_6840:
[----:B------:R-:W-:Y:S05]  /*5980*/  BSYNC.RECONVERGENT B1 ;  /* 0x0000000000017941 */ /* 0x000fea0003800200 */
.L_x_6839:
        /* <DEDUP_REMOVED lines=9> */
.L_x_6838:
        /* <DEDUP_REMOVED lines=16> */
.L_x_6847:
        /* <DEDUP_REMOVED lines=13> */
.L_x_6849:
[----:B------:R-:W-:Y:S05]  /*5bf0*/  BSYNC.RECONVERGENT B2 ;  /* 0x0000000000027941 */ /* 0x000fea0003800200 */
.L_x_6848:
        /* <DEDUP_REMOVED lines=47> */
.L_x_6846:
[----:B------:R-:W-:Y:S05]  /*5ef0*/  BSYNC.RECONVERGENT B1 ;  /* 0x0000000000017941 */ /* 0x000fea0003800200 */
.L_x_6845:
        /* <DEDUP_REMOVED lines=10> */
.L_x_6844:
        /* <DEDUP_REMOVED lines=16> */
.L_x_6853:
        /* <DEDUP_REMOVED lines=13> */
.L_x_6855:
[----:B------:R-:W-:Y:S05]  /*6170*/  BSYNC.RECONVERGENT B2 ;  /* 0x0000000000027941 */ /* 0x000fea0003800200 */
.L_x_6854:
        /* <DEDUP_REMOVED lines=47> */
.L_x_6852:
[----:B------:R-:W-:Y:S05]  /*6470*/  BSYNC.RECONVERGENT B1 ;  /* 0x0000000000017941 */ /* 0x000fea0003800200 */
.L_x_6851:
        /* <DEDUP_REMOVED lines=9> */
.L_x_6850:
        /* <DEDUP_REMOVED lines=16> */
.L_x_6858:
        /* <DEDUP_REMOVED lines=13> */
.L_x_6860:
[----:B------:R-:W-:Y:S05]  /*66e0*/  BSYNC.RECONVERGENT B2 ;  /* 0x0000000000027941 */ /* 0x000fea0003800200 */
.L_x_6859:
        /* <DEDUP_REMOVED lines=47> */
.L_x_6857:
[----:B------:R-:W-:Y:S05]  /*69e0*/  BSYNC.RECONVERGENT B1 ;  /* 0x0000000000017941 */ /* 0x000fea0003800200 */
.L_x_6856:
        /* <DEDUP_REMOVED lines=10> */
.L_x_6808:
[----:B------:R-:W0:Y:S01]  /*6a90*/  LDC.64 R72, c[0x0][0x3a8] ;  /* 0x0000ea00ff487b82 */ /* 0x000e220000000a00 */
[----:B------:R-:W-:Y:S02]  /*6aa0*/  IMAD.MOV.U32 R12, RZ, RZ, R102 ;  /* 0x000000ffff0c7224 */ /* 0x000fe400078e0066 */
[----:B0-----:R-:W-:-:S05]  /*6ab0*/  IMAD.WIDE.U32 R72, R100, 0x20, R72 ;  /* 0x0000002064487825 */ /* 0x001fca00078e0048 */
[----:B-----5:R0:W-:Y:S04]  /*6ac0*/  STG.E.128 desc[UR12][R72.64], R48 ;  /* 0x0000003048007986 */ /* 0x0201e8000c101d0c */
[----:B------:R0:W-:Y:S01]  /*6ad0*/  STG.E.128 desc[UR12][R72.64+0x10], R52 ;  /* 0x0000103448007986 */ /* 0x0001e2000c101d0c */
[----:B------:R-:W-:Y:S05]  /*6ae0*/  BRA.U !UP2, `(.L_x_6861) ;  /* 0x000000010a507547 */ /* 0x000fea000b800000 */
[----:B------:R-:W-:Y:S01]  /*6af0*/  IMAD.U32 R75, R2, 0x10000, RZ ;  /* 0x00010000024b7824 */ /* 0x000fe200078e00ff */
[----:B0-----:R-:W0:Y:S01]  /*6b00*/  LDC.64 R72, c[0x0][0x3b0] ;  /* 0x0000ec00ff487b82 */ /* 0x001e220000000a00 */
        /* <DEDUP_REMOVED lines=18> */
.L_x_6861:
[----:B------:R-:W-:Y:S01]  /*6c30*/  IADD3 R100, PT, PT, R100, 0x100, RZ ;  /* 0x0000010064647810 */ /* 0x000fe20007ffe0ff */
[----:B------:R-:W-:-:S07]  /*6c40*/  VIADD R101, R101, 0x100 ;  /* 0x0000010065657836 */ /* 0x000fce0000000000 */
.L_x_6763:
[----:B------:R-:W-:Y:S05]  /*6c50*/  BSYNC.RECONVERGENT B0 ;  /* 0x0000000000007941 */ /* 0x000fea0003800200 */
.L_x_6762:
        /* <DEDUP_REMOVED lines=9> */
.L_x_6864:
[----:B------:R-:W-:Y:S05]  /*6cf0*/  BRA.U !UP0, `(.L_x_6865) ;  /* 0x0000002d08c07547 */ /* 0x000fea000b800000 */
[----:B01----:R-:W0:Y:S02]  /*6d00*/  LDC.64 R72, c[0x0][0x3a0] ;  /* 0x0000e800ff487b82 */ /* 0x003e240000000a00 */
[----:B0-----:R-:W-:-:S05]  /*6d10*/  IMAD.WIDE.U32 R72, R100, 0x20, R72 ;  /* 0x0000002064487825 */ /* 0x001fca00078e0048 */
[----:B------:R0:W5:Y:S04]  /*6d20*/  LDG.E.128 R56, desc[UR12][R72.64] ;  /* 0x0000000c48387981 */ /* 0x000168000c1e1d00 */
[----:B------:R0:W5:Y:S01]  /*6d30*/  LDG.E.128 R60, desc[UR12][R72.64+0x10] ;  /* 0x0000100c483c7981 */ /* 0x000162000c1e1d00 */
[----:B------:R-:W-:-:S13]  /*6d40*/  ISETP.LT.AND P2, PT, RZ, UR39, PT ;  /* 0x00000027ff007c0c */ /* 0x000fda000bf41270 */
[----:B------:R-:W-:Y:S01]  /*6d50*/  @!P2 IMAD.MOV.U32 R74, RZ, RZ, R87 ;  /* 0x000000ffff4aa224 */ /* 0x000fe200078e0057 */
[----:B------:R-:W-:Y:S01]  /*6d60*/  @!P2 MOV R102, R12 ;  /* 0x0000000c0066a202 */ /* 0x000fe20000000f00 */
[----:B0-----:R-:W-:Y:S06]  /*6d70*/  @!P2 BRA `(.L_x_6866) ;  /* 0x000000040064a947 */ /* 0x001fec0003800000 */
        /* <DEDUP_REMOVED lines=16> */
.L_x_6869:
        /* <DEDUP_REMOVED lines=13> */
.L_x_6871:
[----:B------:R-:W-:Y:S05]  /*6f50*/  BSYNC.RECONVERGENT B2 ;  /* 0x0000000000027941 */ /* 0x000fea0003800200 */
.L_x_6870:
[----:B------:R-:W-:Y:S01]  /*6f60*/  IMAD.WIDE.U32 R72, R96, -0x326172a9, RZ ;  /* 0xcd9e8d5760487825 */ /* 0x000fe200078e00ff */
[----:B------:R-:W-:Y:S01]  /*6f70*/  LOP3.LUT R74, R9, UR15, R89, 0x96, !PT ;  /* 0x0000000f094a7c12 */ /* 0x000fe2000f8e9659 */
[----:B------:R-:W-:Y:S01]  /*6f80*/  UIADD3 UR5, UPT, UPT, UR14, -0x61c88647, URZ ;  /* 0x9e3779b90e057890 */ /* 0x000fe2000fffe0ff */
[----:B------:R-:W-:Y:S02]  /*6f90*/  MOV R8, R12 ;  /* 0x0000000c00087202 */ /* 0x000fe40000000f00 */
        /* <DEDUP_REMOVED lines=44> */
.L_x_6868:
[----:B------:R-:W-:Y:S05]  /*7260*/  BSYNC.RECONVERGENT B1 ;  /* 0x0000000000017941 */ /* 0x000fea0003800200 */
.L_x_6867:
        /* <DEDUP_REMOVED lines=9> */
[----:B------:R-:W-:-:S07]  /*7300*/  FADD.FTZ R56, R56, R73 ;  /* 0x0000004938387221 */ /* 0x000fce0000010000 */
.L_x_6866:
[----:B------:R-:W-:Y:S02]  /*7310*/  @!P2 IMAD.MOV.U32 R72, RZ, RZ, R74 ;  /* 0x000000ffff48a224 */ /* 0x000fe400078e004a */
[----:B------:R-:W-:Y:S01]  /*7320*/  @!P2 IMAD.MOV.U32 R87, RZ, RZ, R102 ;  /* 0x000000ffff57a224 */ /* 0x000fe200078e0066 */
        /* <DEDUP_REMOVED lines=17> */
.L_x_6875:
        /* <DEDUP_REMOVED lines=13> */
.L_x_6877:
[----:B------:R-:W-:Y:S05]  /*7510*/  BSYNC.RECONVERGENT B2 ;  /* 0x0000000000027941 */ /* 0x000fea0003800200 */
.L_x_6876:
        /* <DEDUP_REMOVED lines=49> */
.L_x_6874:
[----:B------:R-:W-:Y:S05]  /*7830*/  BSYNC.RECONVERGENT B1 ;  /* 0x0000000000017941 */ /* 0x000fea0003800200 */
.L_x_6873:
        /* <DEDUP_REMOVED lines=10> */
[----:B------:R-:W-:-:S07]  /*78e0*/  FADD.FTZ R57, R57, R12 ;  /* 0x0000000c39397221 */ /* 0x000fce0000010000 */
.L_x_6872:
        /* <DEDUP_REMOVED lines=19> */
.L_x_6881:
        /* <DEDUP_REMOVED lines=13> */
.L_x_6883:
[----:B------:R-:W-:Y:S05]  /*7af0*/  BSYNC.RECONVERGENT B2 ;  /* 0x0000000000027941 */ /* 0x000fea0003800200 */
.L_x_6882:
        /* <DEDUP_REMOVED lines=49> */
.L_x_6880:
[----:B------:R-:W-:Y:S05]  /*7e10*/  BSYNC.RECONVERGENT B1 ;  /* 0x0000000000017941 */ /* 0x000fea0003800200 */
.L_x_6879:
        /* <DEDUP_REMOVED lines=10> */
.L_x_6878:
        /* <DEDUP_REMOVED lines=19> */
.L_x_6887:
        /* <DEDUP_REMOVED lines=13> */
.L_x_6889:
[----:B------:R-:W-:Y:S05]  /*80c0*/  BSYNC.RECONVERGENT B2 ;  /* 0x0000000000027941 */ /* 0x000fea0003800200 */
.L_x_6888:
        /* <DEDUP_REMOVED lines=49> */
.L_x_6886:
[----:B------:R-:W-:Y:S05]  /*83e0*/  BSYNC.RECONVERGENT B1 ;  /* 0x0000000000017941 */ /* 0x000fea0003800200 */
.L_x_6885:
        /* <DEDUP_REMOVED lines=11> */
.L_x_6884:
        /* <DEDUP_REMOVED lines=19> */
.L_x_6893:
        /* <DEDUP_REMOVED lines=13> */
.L_x_6895:
[----:B------:R-:W-:Y:S05]  /*86a0*/  BSYNC.RECONVERGENT B2 ;  /* 0x0000000000027941 */ /* 0x000fea0003800200 */
.L_x_6894:
        /* <DEDUP_REMOVED lines=49> */
.L_x_6892:
[----:B------:R-:W-:Y:S05]  /*89c0*/  BSYNC.RECONVERGENT B1 ;  /* 0x0000000000017941 */ /* 0x000fea0003800200 */
.L_x_6891:
        /* <DEDUP_REMOVED lines=10> */
.L_x_6890:
        /* <DEDUP_REMOVED lines=19> */
.L_x_6899:
        /* <DEDUP_REMOVED lines=13> */
.L_x_6901:
[----:B------:R-:W-:Y:S05]  /*8c70*/  BSYNC.RECONVERGENT B2 ;  /* 0x0000000000027941 */ /* 0x000fea0003800200 */
.L_x_6900:
        /* <DEDUP_REMOVED lines=49> */
.L_x_6898:
[----:B------:R-:W-:Y:S05]  /*8f90*/  BSYNC.RECONVERGENT B1 ;  /* 0x0000000000017941 */ /* 0x000fea0003800200 */
.L_x_6897:
        /* <DEDUP_REMOVED lines=11> */
.L_x_6896:
        /* <DEDUP_REMOVED lines=19> */
.L_x_6905:
        /* <DEDUP_REMOVED lines=13> */
.L_x_6907:
[----:B------:R-:W-:Y:S05]  /*9250*/  BSYNC.RECONVERGENT B2 ;  /* 0x0000000000027941 */ /* 0x000fea0003800200 */
.L_x_6906:
        /* <DEDUP_REMOVED lines=49> */
.L_x_6904:
[----:B------:R-:W-:Y:S05]  /*9570*/  BSYNC.RECONVERGENT B1 ;  /* 0x0000000000017941 */ /* 0x000fea0003800200 */
.L_x_6903:
        /* <DEDUP_REMOVED lines=10> */
.L_x_6902:
        /* <DEDUP_REMOVED lines=19> */
.L_x_6911:
        /* <DEDUP_REMOVED lines=13> */
.L_x_6913:
[----:B------:R-:W-:Y:S05]  /*9820*/  BSYNC.RECONVERGENT B2 ;  /* 0x0000000000027941 */ /* 0x000fea0003800200 */
.L_x_6912:
        /* <DEDUP_REMOVED lines=48> */
.L_x_6910:
[----:B------:R-:W-:Y:S05]  /*9b30*/  BSYNC.RECONVERGENT B1 ;  /* 0x0000000000017941 */ /* 0x000fea0003800200 */
.L_x_6909:
        /* <DEDUP_REMOVED lines=12> */
.L_x_6865:
[----:B------:R-:W-:Y:S01]  /*9c00*/  MOV R105, UR14 ;  /* 0x0000000e00697c02 */ /* 0x000fe20008000f00 */
[----:B------:R-:W-:Y:S01]  /*9c10*/  IMAD.U32 R103, RZ, RZ, UR15 ;  /* 0x0000000fff677e24 */ /* 0x000fe2000f8e00ff */
[----:B------:R-:W-:Y:S01]  /*9c20*/  MOV R102, R12 ;  /* 0x0000000c00667202 */ /* 0x000fe20000000f00 */
[----:B------:R-:W-:Y:S02]  /*9c30*/  IMAD.MOV.U32 R58, RZ, RZ, R87 ;  /* 0x000000ffff3a7224 */ /* 0x000fe400078e0057 */
[----:B------:R-:W-:Y:S01]  /*9c40*/  IMAD.MOV.U32 R56, RZ, RZ, RZ ;  /* 0x000000ffff387224 */ /* 0x000fe200078e00ff */
[----:B------:R-:W-:Y:S01]  /*9c50*/  IADD3 R103, PT, PT, R103, 0x32370b8f, RZ ;  /* 0x32370b8f67677810 */ /* 0x000fe20007ffe0ff */
        /* <DEDUP_REMOVED lines=18> */
.L_x_6917:
        /* <DEDUP_REMOVED lines=13> */
.L_x_6919:
[----:B------:R-:W-:Y:S05]  /*9e50*/  BSYNC.RECONVERGENT B2 ;  /* 0x0000000000027941 */ /* 0x000fea0003800200 */
.L_x_6918:
        /* <DEDUP_REMOVED lines=47> */
.L_x_6916:
[----:B------:R-:W-:Y:S05]  /*a150*/  BSYNC.RECONVERGENT B1 ;  /* 0x0000000000017941 */ /* 0x000fea0003800200 */
.L_x_6915:
        /* <DEDUP_REMOVED lines=9> */
.L_x_6914:
[----:B------:R-:W-:Y:S01]  /*a1f0*/  IMAD.MOV.U32 R12, RZ, RZ, R58 ;  /* 0x000000ffff0c7224 */ /* 0x000fe200078e003a */
[----:B------:R-:W-:Y:S01]  /*a200*/  MOV R57, RZ ;  /* 0x000000ff00397202 */ /* 0x000fe20000000f00 */
        /* <DEDUP_REMOVED lines=14> */
.L_x_6923:
[----:B------:R-:W-:Y:S01]  /*a2f0*/  VIADD R95, R95, 0x1 ;  /* 0x000000015f5f7836 */ /* 0x000fe20000000000 */
[----:B------:R-:W-:Y:S03]  /*a300*/  BSSY.RECONVERGENT B2, `(.L_x_6924) ;  /* 0x000000c000027945 */ /* 0x000fe60003800200 */
[C---:B01----:R-:W-:Y:S01]  /*a310*/  IMAD.WIDE.U32 R72, R95.reuse, -0x2daee0ad, RZ ;  /* 0xd2511f535f487825 */ /* 0x043fe200078e00ff */
        /* <DEDUP_REMOVED lines=10> */
.L_x_6925:
[----:B------:R-:W-:Y:S05]  /*a3c0*/  BSYNC.RECONVERGENT B2 ;  /* 0x0000000000027941 */ /* 0x000fea0003800200 */
.L_x_6924:
[----:B------:R-:W-:Y:S01]  /*a3d0*/  IMAD.WIDE.U32 R60, R96, -0x326172a9, RZ ;  /* 0xcd9e8d57603c7825 */ /* 0x000fe200078e00ff */
[----:B------:R-:W-:Y:S01]  /*a3e0*/  LOP3.LUT R58, R9, UR15, R73, 0x96, !PT ;  /* 0x0000000f093a7c12 */ /* 0x000fe2000f8e9649 */
[----:B------:R-:W-:Y:S01]  /*a3f0*/  UIADD3 UR5, UPT, UPT, UR14, 0x78dde6e4, URZ ;  /* 0x78dde6e40e057890 */ /* 0x000fe2000fffe0ff */
[----:B------:R-:W-:Y:S01]  /*a400*/  MOV R7, R102 ;  /* 0x0000006600077202 */ /* 0x000fe20000000f00 */
[----:B------:R-:W-:Y:S01]  /*a410*/  IMAD.MOV.U32 R12, RZ, RZ, RZ ;  /* 0x000000ffff0c7224 */ /* 0x000fe200078e00ff */
        /* <DEDUP_REMOVED lines=42> */
.L_x_6922:
[----:B------:R-:W-:Y:S05]  /*a6c0*/  BSYNC.RECONVERGENT B1 ;  /* 0x0000000000017941 */ /* 0x000fea0003800200 */
.L_x_6921:
        /* <DEDUP_REMOVED lines=10> */
.L_x_6920:
        /* <DEDUP_REMOVED lines=16> */
.L_x_6929:
        /* <DEDUP_REMOVED lines=13> */
.L_x_6931:
[----:B------:R-:W-:Y:S05]  /*a940*/  BSYNC.RECONVERGENT B2 ;  /* 0x0000000000027941 */ /* 0x000fea0003800200 */
.L_x_6930:
        /* <DEDUP_REMOVED lines=47> */
.L_x_6928:
[----:B------:R-:W-:Y:S05]  /*ac40*/  BSYNC.RECONVERGENT B1 ;  /* 0x0000000000017941 */ /* 0x000fea0003800200 */
.L_x_6927:
        /* <DEDUP_REMOVED lines=9> */
.L_x_6926:
        /* <DEDUP_REMOVED lines=16> */
.L_x_6935:
[----:B------:R-:W-:Y:S01]  /*ade0*/  VIADD R95, R95, 0x1 ;  /* 0x000000015f5f7836 */ /* 0x000fe20000000000 */
[----:B------:R-:W-:Y:S03]  /*adf0*/  BSSY.RECONVERGENT B2, `(.L_x_6936) ;  /* 0x000000c000027945 */ /* 0x000fe60003800200 */
[C---:B-1----:R-:W-:Y:S01]  /*ae00*/  IMAD.WIDE.U32 R74, R95.reuse, -0x2daee0ad, RZ ;  /* 0xd2511f535f4a7825 */ /* 0x042fe200078e00ff */
        /* <DEDUP_REMOVED lines=10> */
.L_x_6937:
[----:B------:R-:W-:Y:S05]  /*aeb0*/  BSYNC.RECONVERGENT B2 ;  /* 0x0000000000027941 */ /* 0x000fea0003800200 */
.L_x_6936:
[----:B------:R-:W-:Y:S01]  /*aec0*/  IMAD.WIDE.U32 R62, R96, -0x326172a9, RZ ;  /* 0xcd9e8d57603e7825 */ /* 0x000fe200078e00ff */
[----:B------:R-:W-:Y:S01]  /*aed0*/  LOP3.LUT R60, R9, UR15, R75, 0x96, !PT ;  /* 0x0000000f093c7c12 */ /* 0x000fe2000f8e964b */
[----:B------:R-:W-:Y:S01]  /*aee0*/  UIADD3 UR5, UPT, UPT, UR14, 0x78dde6e4, URZ ;  /* 0x78dde6e40e057890 */ /* 0x000fe2000fffe0ff */
[----:B------:R-:W-:Y:S01]  /*aef0*/  MOV R5, R102 ;  /* 0x0000006600057202 */ /* 0x000fe20000000f00 */
[----:B------:R-:W-:Y:S01]  /*af00*/  IMAD.MOV.U32 R12, RZ, RZ, RZ ;  /* 0x000000ffff0c7224 */ /* 0x000fe200078e00ff */
[----:B0-----:R-:W-:Y:S01]  /*af10*/  LOP3.LUT R72, R94, UR14, R63, 0x96, !PT ;  /* 0x0000000e5e487c12 */ /* 0x001fe2000f8e963f */
        /* <DEDUP_REMOVED lines=41> */
.L_x_6934:
[----:B------:R-:W-:Y:S05]  /*b1b0*/  BSYNC.RECONVERGENT B1 ;  /* 0x0000000000017941 */ /* 0x000fea0003800200 */
.L_x_6933:
        /* <DEDUP_REMOVED lines=10> */
.L_x_6932:
        /* <DEDUP_REMOVED lines=16> */
.L_x_6941:
        /* <DEDUP_REMOVED lines=13> */
.L_x_6943:
[----:B------:R-:W-:Y:S05]  /*b430*/  BSYNC.RECONVERGENT B2 ;  /* 0x0000000000027941 */ /* 0x000fea0003800200 */
.L_x_6942:
[----:B------:R-:W-:Y:S01]  /*b440*/  IMAD.WIDE.U32 R62, R96, -0x326172a9, RZ ;  /* 0xcd9e8d57603e7825 */ /* 0x000fe200078e00ff */
[----:B------:R-:W-:Y:S01]  /*b450*/  LOP3.LUT R60, R9, UR15, R75, 0x96, !PT ;  /* 0x0000000f093c7c12 */ /* 0x000fe2000f8e964b */
[----:B------:R-:W-:Y:S01]  /*b460*/  UIADD3 UR5, UPT, UPT, UR14, 0x78dde6e4, URZ ;  /* 0x78dde6e40e057890 */ /* 0x000fe2000fffe0ff */
[----:B------:R-:W-:Y:S02]  /*b470*/  MOV R4, R102 ;  /* 0x0000006600047202 */ /* 0x000fe40000000f00 */
        /* <DEDUP_REMOVED lines=43> */
.L_x_6940:
[----:B------:R-:W-:Y:S05]  /*b730*/  BSYNC.RECONVERGENT B1 ;  /* 0x0000000000017941 */ /* 0x000fea0003800200 */
.L_x_6939:
        /* <DEDUP_REMOVED lines=9> */
.L_x_6938:
        /* <DEDUP_REMOVED lines=16> */
.L_x_6947:
        /* <DEDUP_REMOVED lines=13> */
.L_x_6949:
[----:B------:R-:W-:Y:S05]  /*b9a0*/  BSYNC.RECONVERGENT B2 ;  /* 0x0000000000027941 */ /* 0x000fea0003800200 */
.L_x_6948:
[----:B01----:R-:W-:Y:S01]  /*b9b0*/  IMAD.WIDE.U32 R72, R96, -0x326172a9, RZ ;  /* 0xcd9e8d5760487825 */ /* 0x003fe200078e00ff */
[----:B------:R-:W-:Y:S01]  /*b9c0*/  LOP3.LUT R62, R9, UR15, R89, 0x96, !PT ;  /* 0x0000000f093e7c12 */ /* 0x000fe2000f8e9659 */
[----:B------:R-:W-:Y:S02]  /*b9d0*/  UIADD3 UR5, UPT, UPT, UR14, 0x78dde6e4, URZ ;  /* 0x78dde6e40e057890 */ /* 0x000fe4000fffe0ff */
[----:B------:R-:W-:Y:S01]  /*b9e0*/  HFMA2 R12, -RZ, RZ, 0, 0 ;  /* 0x00000000ff0c7431 */ /* 0x000fe200000001ff */
        /* <DEDUP_REMOVED lines=43> */
.L_x_6946:
[----:B------:R-:W-:Y:S05]  /*bca0*/  BSYNC.RECONVERGENT B1 ;  /* 0x0000000000017941 */ /* 0x000fea0003800200 */
.L_x_6945:
        /* <DEDUP_REMOVED lines=10> */
.L_x_6944:
[----:B01----:R-:W-:Y:S01]  /*bd50*/  IMAD.MOV.U32 R72, RZ, RZ, R12 ;  /* 0x000000ffff487224 */ /* 0x003fe200078e000c */
        /* <DEDUP_REMOVED lines=15> */
.L_x_6953:
        /* <DEDUP_REMOVED lines=13> */
.L_x_6955:
[----:B------:R-:W-:Y:S05]  /*bf20*/  BSYNC.RECONVERGENT B2 ;  /* 0x0000000000027941 */ /* 0x000fea0003800200 */
.L_x_6954:
        /* <DEDUP_REMOVED lines=47> */
.L_x_6952:
[----:B------:R-:W-:Y:S05]  /*c220*/  BSYNC.RECONVERGENT B1 ;  /* 0x0000000000017941 */ /* 0x000fea0003800200 */
.L_x_6951:
        /* <DEDUP_REMOVED lines=9> */
.L_x_6950:
[----:B------:R-:W-:Y:S01]  /*c2c0*/  MOV R87, R72 ;  /* 0x0000004800577202 */ /* 0x000fe20000000f00 */
[----:B------:R-:W-:Y:S01]  /*c2d0*/  IMAD.MOV.U32 R63, RZ, RZ, RZ ;  /* 0x000000ffff3f7224 */ /* 0x000fe200078e00ff */
        /* <DEDUP_REMOVED lines=14> */
.L_x_6958:
        /* <DEDUP_REMOVED lines=13> */
.L_x_6960:
[----:B------:R-:W-:Y:S05]  /*c490*/  BSYNC.RECONVERGENT B2 ;  /* 0x0000000000027941 */ /* 0x000fea0003800200 */
.L_x_6959:
        /* <DEDUP_REMOVED lines=47> */
.L_x_6957:
[----:B------:R-:W-:Y:S05]  /*c790*/  BSYNC.RECONVERGENT B1 ;  /* 0x0000000000017941 */ /* 0x000fea0003800200 */
.L_x_6956:
        /* <DEDUP_REMOVED lines=10> */
.L_x_6908:
[----:B------:R-:W0:Y:S01]  /*c840*/  LDC.64 R72, c[0x0][0x3a8] ;  /* 0x0000ea00ff487b82 */ /* 0x000e220000000a00 */
[----:B------:R-:W-:Y:S02]  /*c850*/  IMAD.MOV.U32 R12, RZ, RZ, R102 ;  /* 0x000000ffff0c7224 */ /* 0x000fe400078e0066 */
[----:B0-----:R-:W-:-:S05]  /*c860*/  IMAD.WIDE.U32 R72, R100, 0x20, R72 ;  /* 0x0000002064487825 */ /* 0x001fca00078e0048 */
[----:B-----5:R0:W-:Y:S04]  /*c870*/  STG.E.128 desc[UR12][R72.64], R56 ;  /* 0x0000003848007986 */ /* 0x0201e8000c101d0c */
[----:B------:R0:W-:Y:S01]  /*c880*/  STG.E.128 desc[UR12][R72.64+0x10], R60 ;  /* 0x0000103c48007986 */ /* 0x0001e2000c101d0c */
[----:B------:R-:W-:Y:S05]  /*c890*/  BRA.U !UP2, `(.L_x_6961) ;  /* 0x000000010a507547 */ /* 0x000fea000b800000 */
[----:B------:R-:W-:Y:S01]  /*c8a0*/  SHF.L.U32 R75, R2, 0x10, RZ ;  /* 0x00000010024b7819 */ /* 0x000fe200000006ff */
[----:B0-----:R-:W0:Y:S01]  /*c8b0*/  LDC.64 R72, c[0x0][0x3b0] ;  /* 0x0000ec00ff487b82 */ /* 0x001e220000000a00 */
        /* <DEDUP_REMOVED lines=18> */
.L_x_6961:
[----:B------:R-:W-:Y:S01]  /*c9e0*/  VIADD R100, R100, 0x100 ;  /* 0x0000010064647836 */ /* 0x000fe20000000000 */
[----:B------:R-:W-:-:S07]  /*c9f0*/  IADD3 R101, PT, PT, R101, 0x100, RZ ;  /* 0x0000010065657810 */ /* 0x000fce0007ffe0ff */
.L_x_6863:
[----:B------:R-:W-:Y:S05]  /*ca00*/  BSYNC.RECONVERGENT B0 ;  /* 0x0000000000007941 */ /* 0x000fea0003800200 */
.L_x_6862:
        /* <DEDUP_REMOVED lines=9> */
.L_x_6964:
        /* <DEDUP_REMOVED lines=25> */
.L_x_6969:
        /* <DEDUP_REMOVED lines=13> */
.L_x_6971:
[----:B------:R-:W-:Y:S05]  /*cd00*/  BSYNC.RECONVERGENT B2 ;  /* 0x0000000000027941 */ /* 0x000fea0003800200 */
.L_x_6970:
        /* <DEDUP_REMOVED lines=48> */
.L_x_6968:
[----:B------:R-:W-:Y:S05]  /*d010*/  BSYNC.RECONVERGENT B1 ;  /* 0x0000000000017941 */ /* 0x000fea0003800200 */
.L_x_6967:
        /* <DEDUP_REMOVED lines=9> */
[----:B------:R-:W-:-:S07]  /*d0b0*/  FADD.FTZ R64, R64, R73 ;  /* 0x0000004940407221 */ /* 0x000fce0000010000 */
.L_x_6966:
        /* <DEDUP_REMOVED lines=19> */
.L_x_6975:
        /* <DEDUP_REMOVED lines=13> */
.L_x_6977:
[----:B------:R-:W-:Y:S05]  /*d2c0*/  BSYNC.RECONVERGENT B2 ;  /* 0x0000000000027941 */ /* 0x000fea0003800200 */
.L_x_6976:
        /* <DEDUP_REMOVED lines=49> */
.L_x_6974:
[----:B------:R-:W-:Y:S05]  /*d5e0*/  BSYNC.RECONVERGENT B1 ;  /* 0x0000000000017941 */ /* 0x000fea0003800200 */
.L_x_6973:
        /* <DEDUP_REMOVED lines=11> */
.L_x_6972:
        /* <DEDUP_REMOVED lines=19> */
.L_x_6981:
        /* <DEDUP_REMOVED lines=13> */
.L_x_6983:
[----:B------:R-:W-:Y:S05]  /*d8a0*/  BSYNC.RECONVERGENT B2 ;  /* 0x0000000000027941 */ /* 0x000fea0003800200 */
.L_x_6982:
        /* <DEDUP_REMOVED lines=49> */
.L_x_6980:
[----:B------:R-:W-:Y:S05]  /*dbc0*/  BSYNC.RECONVERGENT B1 ;  /* 0x0000000000017941 */ /* 0x000fea0003800200 */
.L_x_6979:
        /* <DEDUP_REMOVED lines=10> */
.L_x_6978:
        /* <DEDUP_REMOVED lines=19> */
.L_x_6987:
        /* <DEDUP_REMOVED lines=13> */
.L_x_6989:
[----:B------:R-:W-:Y:S05]  /*de70*/  BSYNC.RECONVERGENT B2 ;  /* 0x0000000000027941 */ /* 0x000fea0003800200 */
.L_x_6988:
        /* <DEDUP_REMOVED lines=49> */
.L_x_6986:
[----:B------:R-:W-:Y:S05]  /*e190*/  BSYNC.RECONVERGENT B1 ;  /* 0x0000000000017941 */ /* 0x000fea0003800200 */
.L_x_6985:
        /* <DEDUP_REMOVED lines=11> */
.L_x_6984:
        /* <DEDUP_REMOVED lines=19> */
.L_x_6993:
        /* <DEDUP_REMOVED lines=13> */
.L_x_6995:
[----:B------:R-:W-:Y:S05]  /*e450*/  BSYNC.RECONVERGENT B2 ;  /* 0x0000000000027941 */ /* 0x000fea0003800200 */
.L_x_6994:
        /* <DEDUP_REMOVED lines=49> */
.L_x_6992:
[----:B------:R-:W-:Y:S05]  /*e770*/  BSYNC.RECONVERGENT B1 ;  /* 0x0000000000017941 */ /* 0x000fea0003800200 */
.L_x_6991:
        /* <DEDUP_REMOVED lines=10> */
.L_x_6990:
        /* <DEDUP_REMOVED lines=19> */
.L_x_6999:
        /* <DEDUP_REMOVED lines=13> */
.L_x_7001:
[----:B------:R-:W-:Y:S05]  /*ea20*/  BSYNC.RECONVERGENT B2 ;  /* 0x0000000000027941 */ /* 0x000fea0003800200 */
.L_x_7000:
        /* <DEDUP_REMOVED lines=49> */
.L_x_6998:
[----:B------:R-:W-:Y:S05]  /*ed40*/  BSYNC.RECONVERGENT B1 ;  /* 0x0000000000017941 */ /* 0x000fea0003800200 */
.L_x_6997:
        /* <DEDUP_REMOVED lines=11> */
.L_x_6996:
        /* <DEDUP_REMOVED lines=19> */
.L_x_7005:
        /* <DEDUP_REMOVED lines=13> */
.L_x_7007:
[----:B------:R-:W-:Y:S05]  /*f000*/  BSYNC.RECONVERGENT B2 ;  /* 0x0000000000027941 */ /* 0x000fea0003800200 */
.L_x_7006:
        /* <DEDUP_REMOVED lines=46> */
[----:B------:R-:W-:Y:S02]  /*f2f0*/  MOV R10, R74 ;  /* 0x0000004a000a7202 */ /* 0x000fe40000000f00 */
[----:B------:R-:W-:-:S07]  /*f300*/  LOP3.LUT R89, R72, UR5, R103, 0x96, !PT ;  /* 0x0000000548597c12 */ /* 0x000fce000f8e9667 */
.L_x_7004:
[----:B------:R-:W-:Y:S05]  /*f310*/  BSYNC.RECONVERGENT B1 ;  /* 0x0000000000017941 */ /* 0x000fea0003800200 */
.L_x_7003:
        /* <DEDUP_REMOVED lines=10> */
.L_x_7002:
[----:B------:R-:W-:Y:S01]  /*f3c0*/  @!P3 IMAD.MOV.U32 R87, RZ, RZ, R73 ;  /* 0x000000ffff57b224 */ /* 0x000fe200078e0049 */
        /* <DEDUP_REMOVED lines=18> */
.L_x_7011:
        /* <DEDUP_REMOVED lines=13> */
.L_x_7013:
[----:B------:R-:W-:Y:S05]  /*f5c0*/  BSYNC.RECONVERGENT B2 ;  /* 0x0000000000027941 */ /* 0x000fea0003800200 */
.L_x_7012:
        /* <DEDUP_REMOVED lines=49> */
.L_x_7010:
[----:B------:R-:W-:Y:S05]  /*f8e0*/  BSYNC.RECONVERGENT B1 ;  /* 0x0000000000017941 */ /* 0x000fea0003800200 */
.L_x_7009:
        /* <DEDUP_REMOVED lines=12> */
.L_x_6965:
[----:B------:R-:W-:Y:S01]  /*f9b0*/  IMAD.U32 R105, RZ, RZ, UR14 ;  /* 0x0000000eff697e24 */ /* 0x000fe2000f8e00ff */
[----:B------:R-:W-:Y:S01]  /*f9c0*/  MOV R103, UR15 ;  /* 0x0000000f00677c02 */ /* 0x000fe20008000f00 */
[----:B------:R-:W-:Y:S01]  /*f9d0*/  IMAD.MOV.U32 R66, RZ, RZ, R87 ;  /* 0x000000ffff427224 */ /* 0x000fe200078e0057 */
[----:B------:R-:W-:Y:S01]  /*f9e0*/  MOV R102, R12 ;  /* 0x0000000c00667202 */ /* 0x000fe20000000f00 */
[----:B------:R-:W-:Y:S01]  /*f9f0*/  IMAD.MOV.U32 R64, RZ, RZ, RZ ;  /* 0x000000ffff407224 */ /* 0x000fe200078e00ff */
[----:B------:R-:W-:Y:S01]  /*fa00*/  IADD3 R105, PT, PT, R105, -0x61c88647, RZ ;  /* 0x9e3779b969697810 */ /* 0x000fe20007ffe0ff */
[----:B------:R-:W-:Y:S01]  /*fa10*/  VIADD R103, R103, 0x32370b8f ;  /* 0x32370b8f67677836 */ /* 0x000fe20000000000 */
[----:B------:R-:W-:Y:S06]  /*fa20*/  BRA.U !UP2, `(.L_x_7014) ;  /* 0x000000050a5c7547 */ /* 0x000fec000b800000 */
        /* <DEDUP_REMOVED lines=16> */
.L_x_7017:
        /* <DEDUP_REMOVED lines=13> */
.L_x_7019:
[----:B------:R-:W-:Y:S05]  /*fc00*/  BSYNC.RECONVERGENT B2 ;  /* 0x0000000000027941 */ /* 0x000fea0003800200 */
.L_x_7018:
        /* <DEDUP_REMOVED lines=47> */
.L_x_7016:
[----:B------:R-:W-:Y:S05]  /*ff00*/  BSYNC.RECONVERGENT B1 ;  /* 0x0000000000017941 */ /* 0x000fea0003800200 */
.L_x_7015:
        /* <DEDUP_REMOVED lines=9> */
.L_x_7014:
        /* <DEDUP_REMOVED lines=16> */
.L_x_7023:
[----:B------:R-:W-:Y:S01]  /*100a0*/  IADD3 R95, PT, PT, R95, 0x1, RZ ;  /* 0x000000015f5f7810 */ /* 0x000fe20007ffe0ff */
[----:B------:R-:W-:Y:S03]  /*100b0*/  BSSY.RECONVERGENT B2, `(.L_x_7024) ;  /* 0x000000c000027945 */ /* 0x000fe60003800200 */
[C---:B------:R-:W-:Y:S01]  /*100c0*/  ISETP.NE.AND P3, PT, R95.reuse, RZ, PT ;  /* 0x000000ff5f00720c */ /* 0x040fe20003f65270 */
[----:B01----:R-:W-:-:S12]  /*100d0*/  IMAD.WIDE.U32 R72, R95, -0x2daee0ad, RZ ;  /* 0xd2511f535f487825 */ /* 0x003fd800078e00ff */
        /* <DEDUP_REMOVED lines=9> */
.L_x_7025:
[----:B------:R-:W-:Y:S05]  /*10170*/  BSYNC.RECONVERGENT B2 ;  /* 0x0000000000027941 */ /* 0x000fea0003800200 */
.L_x_7024:
        /* <DEDUP_REMOVED lines=47> */
.L_x_7022:
[----:B------:R-:W-:Y:S05]  /*10470*/  BSYNC.RECONVERGENT B1 ;  /* 0x0000000000017941 */ /* 0x000fea0003800200 */
.L_x_7021:
        /* <DEDUP_REMOVED lines=10> */
.L_x_7020:
        /* <DEDUP_REMOVED lines=16> */
.L_x_7029:
[----:B------:R-:W-:Y:S01]  /*10620*/  VIADD R95, R95, 0x1 ;  /* 0x000000015f5f7836 */ /* 0x000fe20000000000 */
[----:B------:R-:W-:Y:S03]  /*10630*/  BSSY.RECONVERGENT B2, `(.L_x_7030) ;  /* 0x000000c000027945 */ /* 0x000fe60003800200 */
[C---:B01----:R-:W-:Y:S01]  /*10640*/  IMAD.WIDE.U32 R72, R95.reuse, -0x2daee0ad, RZ ;  /* 0xd2511f535f487825 */ /* 0x043fe200078e00ff */
        /* <DEDUP_REMOVED lines=10> */
.L_x_7031:
[----:B------:R-:W-:Y:S05]  /*106f0*/  BSYNC.RECONVERGENT B2 ;  /* 0x0000000000027941 */ /* 0x000fea0003800200 */
.L_x_7030:
        /* <DEDUP_REMOVED lines=47> */
.L_x_7028:
[----:B------:R-:W-:Y:S05]  /*109f0*/  BSYNC.RECONVERGENT B1 ;  /* 0x0000000000017941 */ /* 0x000fea0003800200 */
.L_x_7027:
        /* <DEDUP_REMOVED lines=9> */
.L_x_7026:
        /* <DEDUP_REMOVED lines=16> */
.L_x_7035:
[----:B------:R-:W-:Y:S01]  /*10b90*/  IADD3 R95, PT, PT, R95, 0x1, RZ ;  /* 0x000000015f5f7810 */ /* 0x000fe20007ffe0ff */
[----:B------:R-:W-:Y:S03]  /*10ba0*/  BSSY.RECONVERGENT B2, `(.L_x_7036) ;  /* 0x000000c000027945 */ /* 0x000fe60003800200 */
        /* <DEDUP_REMOVED lines=11> */
.L_x_7037:
[----:B------:R-:W-:Y:S05]  /*10c60*/  BSYNC.RECONVERGENT B2 ;  /* 0x0000000000027941 */ /* 0x000fea0003800200 */
.L_x_7036:
[----:B------:R-:W-:Y:S01]  /*10c70*/  IMAD.WIDE.U32 R70, R96, -0x326172a9, RZ ;  /* 0xcd9e8d5760467825 */ /* 0x000fe200078e00ff */
[----:B------:R-:W-:Y:S01]  /*10c80*/  LOP3.LUT R68, R9, UR15, R75, 0x96, !PT ;  /* 0x0000000f09447c12 */ /* 0x000fe2000f8e964b */
[----:B------:R-:W-:Y:S02]  /*10c90*/  UIADD3 UR5, UPT, UPT, UR14, 0x78dde6e4, URZ ;  /* 0x78dde6e40e057890 */ /* 0x000fe4000fffe0ff */
[----:B------:R-:W-:Y:S01]  /*10ca0*/  HFMA2 R12, -RZ, RZ, 0, 0 ;  /* 0x00000000ff0c7431 */ /* 0x000fe200000001ff */
        /* <DEDUP_REMOVED lines=43> */
.L_x_7034:
[----:B------:R-:W-:Y:S05]  /*10f60*/  BSYNC.RECONVERGENT B1 ;  /* 0x0000000000017941 */ /* 0x000fea0003800200 */
.L_x_7033:
        /* <DEDUP_REMOVED lines=10> */
.L_x_7032:
        /* <DEDUP_REMOVED lines=16> */
.L_x_7041:
[----:B------:R-:W-:Y:S01]  /*11110*/  VIADD R95, R95, 0x1 ;  /* 0x000000015f5f7836 */ /* 0x000fe20000000000 */
[----:B------:R-:W-:Y:S03]  /*11120*/  BSSY.RECONVERGENT B2, `(.L_x_7042) ;  /* 0x000000c000027945 */ /* 0x000fe60003800200 */
        /* <DEDUP_REMOVED lines=11> */
.L_x_7043:
[----:B------:R-:W-:Y:S05]  /*111e0*/  BSYNC.RECONVERGENT B2 ;  /* 0x0000000000027941 */ /* 0x000fea0003800200 */
.L_x_7042:
[----:B------:R-:W-:Y:S01]  /*111f0*/  IMAD.WIDE.U32 R70, R96, -0x326172a9, RZ ;  /* 0xcd9e8d5760467825 */ /* 0x000fe200078e00ff */
[----:B------:R-:W-:Y:S01]  /*11200*/  LOP3.LUT R68, R9, UR15, R75, 0x96, !PT ;  /* 0x0000000f09447c12 */ /* 0x000fe2000f8e964b */
[----:B------:R-:W-:Y:S02]  /*11210*/  UIADD3 UR5, UPT, UPT, UR14, 0x78dde6e4, URZ ;  /* 0x78dde6e40e057890 */ /* 0x000fe4000fffe0ff */
[----:B------:R-:W-:Y:S01]  /*11220*/  IMAD.MOV.U32 R4, RZ, RZ, R102 ;  /* 0x000000ffff047224 */ /* 0x000fe200078e0066 */
        /* <DEDUP_REMOVED lines=43> */
.L_x_7040:
[----:B------:R-:W-:Y:S05]  /*114e0*/  BSYNC.RECONVERGENT B1 ;  /* 0x0000000000017941 */ /* 0x000fea0003800200 */
.L_x_7039:
        /* <DEDUP_REMOVED lines=9> */
.L_x_7038:
        /* <DEDUP_REMOVED lines=16> */
.L_x_7047:
        /* <DEDUP_REMOVED lines=13> */
.L_x_7049:
[----:B------:R-:W-:Y:S05]  /*11750*/  BSYNC.RECONVERGENT B2 ;  /* 0x0000000000027941 */ /* 0x000fea0003800200 */
.L_x_7048:
        /* <DEDUP_REMOVED lines=47> */
.L_x_7046:
[----:B------:R-:W-:Y:S05]  /*11a50*/  BSYNC.RECONVERGENT B1 ;  /* 0x0000000000017941 */ /* 0x000fea0003800200 */
.L_x_7045:
        /* <DEDUP_REMOVED lines=10> */
.L_x_7044:
        /* <DEDUP_REMOVED lines=16> */
.L_x_7053:
        /* <DEDUP_REMOVED lines=13> */
.L_x_7055:
[----:B------:R-:W-:Y:S05]  /*11cd0*/  BSYNC.RECONVERGENT B2 ;  /* 0x0000000000027941 */ /* 0x000fea0003800200 */
.L_x_7054:
        /* <DEDUP_REMOVED lines=47> */
.L_x_7052:
[----:B------:R-:W-:Y:S05]  /*11fd0*/  BSYNC.RECONVERGENT B1 ;  /* 0x0000000000017941 */ /* 0x000fea0003800200 */
.L_x_7051:
        /* <DEDUP_REMOVED lines=9> */
.L_x_7050:
[----:B------:R-:W-:Y:S01]  /*12070*/  MOV R87, R72 ;  /* 0x0000004800577202 */ /* 0x000fe20000000f00 */
[----:B------:R-:W-:Y:S01]  /*12080*/  IMAD.MOV.U32 R12, RZ, RZ, R102 ;  /* 0x000000ffff0c7224 */ /* 0x000fe200078e0066 */
[----:B------:R-:W-:Y:S01]  /*12090*/  MOV R71, RZ ;  /* 0x000000ff00477202 */ /* 0x000fe20000000f00 */
        /* <DEDUP_REMOVED lines=17> */
.L_x_7058:
        /* <DEDUP_REMOVED lines=13> */
.L_x_7060:
[----:B------:R-:W-:Y:S05]  /*12280*/  BSYNC.RECONVERGENT B2 ;  /* 0x0000000000027941 */ /* 0x000fea0003800200 */
.L_x_7059:
        /* <DEDUP_REMOVED lines=47> */
.L_x_7057:
[----:B------:R-:W-:Y:S05]  /*12580*/  BSYNC.RECONVERGENT B1 ;  /* 0x0000000000017941 */ /* 0x000fea0003800200 */
.L_x_7056:
        /* <DEDUP_REMOVED lines=10> */
.L_x_7008:
[----:B------:R-:W0:Y:S02]  /*12630*/  LDC.64 R72, c[0x0][0x3a8] ;  /* 0x0000ea00ff487b82 */ /* 0x000e240000000a00 */
[----:B0-----:R-:W-:-:S05]  /*12640*/  IMAD.WIDE.U32 R72, R100, 0x20, R72 ;  /* 0x0000002064487825 */ /* 0x001fca00078e0048 */
[----:B-----5:R2:W-:Y:S04]  /*12650*/  STG.E.128 desc[UR12][R72.64], R64 ;  /* 0x0000004048007986 */ /* 0x0205e8000c101d0c */
[----:B------:R2:W-:Y:S01]  /*12660*/  STG.E.128 desc[UR12][R72.64+0x10], R68 ;  /* 0x0000104448007986 */ /* 0x0005e2000c101d0c */
[----:B------:R-:W-:Y:S05]  /*12670*/  BRA.U !UP2, `(.L_x_6963) ;  /* 0x000000010a507547 */ /* 0x000fea000b800000 */
[----:B------:R-:W-:Y:S01]  /*12680*/  IMAD.U32 R75, R2, 0x10000, RZ ;  /* 0x00010000024b7824 */ /* 0x000fe200078e00ff */
[----:B--2---:R-:W0:Y:S01]  /*12690*/  LDC.64 R72, c[0x0][0x3b0] ;  /* 0x0000ec00ff487b82 */ /* 0x004e220000000a00 */
        /* <DEDUP_REMOVED lines=18> */
.L_x_6963:
[----:B------:R-:W-:Y:S05]  /*127c0*/  BSYNC.RECONVERGENT B0 ;  /* 0x0000000000007941 */ /* 0x000fea0003800200 */
.L_x_6962:
        /* <DEDUP_REMOVED lines=110> */
.L_x_7062:
[----:B------:R-:W-:Y:S05]  /*12eb0*/  BSYNC.RECONVERGENT B0 ;  /* 0x0000000000007941 */ /* 0x000fea0003800200 */
.L_x_7061:
        /* <DEDUP_REMOVED lines=12> */
.L_x_7064:
[----:B------:R-:W-:Y:S05]  /*12f80*/  BSYNC.RECONVERGENT B0 ;  /* 0x0000000000007941 */ /* 0x000fea0003800200 */
.L_x_7063:
[----:B------:R-:W1:Y:S01]  /*12f90*/  SHFL.DOWN PT, R98, R101, 0x4, 0x1f ;  /* 0x08801f0065627f89 */ /* 0x000e6200000e0000 */
[----:B------:R-:W-:Y:S01]  /*12fa0*/  ISETP.NE.AND P3, PT, R97, RZ, PT ;  /* 0x000000ff6100720c */ /* 0x000fe20003f65270 */
[----:B------:R-:W-:Y:S01]  /*12fb0*/  UISETP.GE.AND UP0, UPT, UR4, 0x1, UPT ;  /* 0x000000010400788c */ /* 0x000fe2000bf06270 */
[----:B------:R-:W-:Y:S01]  /*12fc0*/  ISETP.NE.AND P4, PT, RZ, UR37, PT ;  /* 0x00000025ff007c0c */ /* 0x000fe2000bf85270 */
[----:B0-----:R-:W0:Y:S01]  /*12fd0*/  SHFL.DOWN PT, R75, R72, 0x4, 0x1f ;  /* 0x08801f00484b7f89 */ /* 0x001e2200000e0000 */
[----:B------:R-:W-:-:S03]  /*12fe0*/  MOV R105, UR22 ;  /* 0x0000001600697c02 */ /* 0x000fc60008000f00 */
[----:B------:R-:W2:Y:S01]  /*12ff0*/  SHFL.DOWN PT, R100, R73, 0x4, 0x1f ;  /* 0x08801f0049647f89 */ /* 0x000ea200000e0000 */
[----:B-1----:R-:W-:Y:S01]  /*13000*/  IMAD.IADD R99, R98, 0x1, R101 ;  /* 0x0000000162637824 */ /* 0x002fe200078e0265 */
[----:B------:R-:W-:Y:S02]  /*13010*/  I2FP.F32.S32 R104, R98 ;  /* 0x0000006200687245 */ /* 0x000fe40000201400 */
        /* <DEDUP_REMOVED lines=42> */
[----:B------:R-:W-:Y:S02]  /*132c0*/  FMUL.FTZ R75, R75, R102 ;  /* 0x000000664b4b7220 */ /* 0x000fe40000410000 */
[----:B------:R-:W0:Y:S01]  /*132d0*/  SHFL.IDX PT, R103, R100, RZ, 0x1f ;  /* 0x00001fff64677589 */ /* 0x000e2200000e0000 */
[----:B------:R-:W1:Y:S01]  /*132e0*/  LDC R102, c[0x0][0x448] ;  /* 0x00011200ff667b82 */ /* 0x000e620000000800 */
[----:B------:R-:W-:-:S06]  /*132f0*/  FFMA.FTZ R99, R99, R75, R72 ;  /* 0x0000004b63637223 */ /* 0x000fcc0000010048 */
[----:B------:R-:W1:Y:S01]  /*13300*/  SHFL.IDX PT, R99, R99, RZ, 0x1f ;  /* 0x00001fff63637589 */ /* 0x000e6200000e0000 */
[----:B------:R-:W2:Y:S08]  /*13310*/  @!P3 LDC.64 R74, c[0x0][0x3c0] ;  /* 0x0000f000ff4abb82 */ /* 0x000eb00000000a00 */
[----:B------:R-:W3:Y:S01]  /*13320*/  @!P3 LDC.64 R72, c[0x0][0x3c8] ;  /* 0x0000f200ff48bb82 */ /* 0x000ee20000000a00 */
[----:B0-----:R-:W-:-:S05]  /*13330*/  FMUL.FTZ R98, R103, R103 ;  /* 0x0000006767627220 */ /* 0x001fca0000410000 */
[----:B------:R-:W-:Y:S01]  /*13340*/  FSEL R101, R98, RZ, P4 ;  /* 0x000000ff62657208 */ /* 0x000fe20002000000 */
[----:B-1----:R-:W-:Y:S01]  /*13350*/  FFMA.FTZ R98, R99, UR38, R102 ;  /* 0x0000002663627c23 */ /* 0x002fe20008010066 */
[----:B------:R-:W-:Y:S02]  /*13360*/  IMAD.U32 R99, RZ, RZ, UR22 ;  /* 0x00000016ff637e24 */ /* 0x000fe4000f8e00ff */
[----:B--2---:R-:W-:-:S04]  /*13370*/  @!P3 IMAD.WIDE R74, R105, 0x4, R74 ;  /* 0x00000004694ab825 */ /* 0x004fc800078e024a */
[----:B------:R-:W-:Y:S01]  /*13380*/  FADD.FTZ R101, R98, R101 ;  /* 0x0000006562657221 */ /* 0x000fe20000010000 */
[----:B------:R0:W-:Y:S01]  /*13390*/  @!P3 STG.E desc[UR12][R74.64], R103 ;  /* 0x000000674a00b986 */ /* 0x0001e2000c10190c */
[----:B---3--:R-:W-:-:S04]  /*133a0*/  @!P3 IMAD.WIDE R72, R99, 0x4, R72 ;  /* 0x000000046348b825 */ /* 0x008fc800078e0248 */
[----:B------:R-:W1:Y:S02]  /*133b0*/  MUFU.RSQ R101, R101 ;  /* 0x0000006500657308 */ /* 0x000e640000001400 */
[----:B-1----:R0:W-:Y:S01]  /*133c0*/  @!P3 STG.E desc[UR12][R72.64], R101 ;  /* 0x000000654800b986 */ /* 0x0021e2000c10190c */
[----:B------:R-:W-:Y:S05]  /*133d0*/  BRA.U !UP0, `(.L_x_7065) ;  /* 0x00000009088c7547 */ /* 0x000fea000b800000 */
[----:B------:R-:W-:Y:S01]  /*133e0*/  UIADD3 UR4, UPT, UPT, UR4, -0x1, URZ ;  /* 0xffffffff04047890 */ /* 0x000fe2000fffe0ff */
[----:B------:R-:W-:Y:S01]  /*133f0*/  BSSY.RECONVERGENT B0, `(.L_x_7066) ;  /* 0x0000038000007945 */ /* 0x000fe20003800200 */
[----:B------:R-:W-:Y:S02]  /*13400*/  FSEL R100, R103, RZ, !P4 ;  /* 0x000000ff67647208 */ /* 0x000fe40006000000 */
[----:B------:R-:W-:-:S04]  /*13410*/  UIMAD UR4, UR4, UR36, URZ ;  /* 0x00000024040472a4 */ /* 0x000fc8000f8e02ff */
[----:B------:R-:W-:-:S04]  /*13420*/  USHF.R.S32.HI UR5, URZ, 0x1f, UR4 ;  /* 0x0000001fff057899 */ /* 0x000fc80008011404 */
[----:B------:R-:W-:-:S06]  /*13430*/  ULEA.HI UR5, UR5, UR4, URZ, 0x3 ;  /* 0x0000000405057291 */ /* 0x000fcc000f8f18ff */
[----:B0-----:R-:W-:-:S04]  /*13440*/  MOV R72, UR5 ;  /* 0x0000000500487c02 */ /* 0x001fc80008000f00 */
[----:B------:R-:W-:Y:S01]  /*13450*/  LEA.HI.SX32 R97, R72, R97, 0x1d ;  /* 0x0000006148617211 */ /* 0x000fe200078feaff */
[----:B------:R-:W-:Y:S06]  /*13460*/  @!P0 BRA `(.L_x_7067) ;  /* 0x0000000000c08947 */ /* 0x000fec0003800000 */
        /* <DEDUP_REMOVED lines=9> */
[----:B------:R-:W-:Y:S01]  /*13500*/  FMUL.FTZ R98, R101, R98 ;  /* 0x0000006265627220 */ /* 0x000fe20000410000 */
[----:B------:R-:W-:-:S02]  /*13510*/  IMAD.U32 R105, R22, 0x10000, RZ ;  /* 0x0001000016697824 */ /* 0x000fc400078e00ff */
[----:B------:R-:W-:Y:S01]  /*13520*/  FMUL.FTZ R74, R101, R74 ;  /* 0x0000004a654a7220 */ /* 0x000fe20000410000 */
[----:B------:R-:W-:Y:S01]  /*13530*/  FFMA.FTZ R72, R72, R73, R75 ;  /* 0x0000004948487223 */ /* 0x000fe2000001004b */
[--C-:B------:R-:W-:Y:S01]  /*13540*/  FADD.FTZ R102, R54, -R100.reuse ;  /* 0x8000006436667221 */ /* 0x100fe20000010000 */
[----:B------:R-:W-:Y:S01]  /*13550*/  FFMA.FTZ R104, R98, R105, R107 ;  /* 0x0000006962687223 */ /* 0x000fe2000001006b */
[----:B------:R-:W-:Y:S01]  /*13560*/  FFMA.FTZ R73, R74, R99, R103 ;  /* 0x000000634a497223 */ /* 0x000fe20000010067 */
[----:B------:R-:W-:Y:S01]  /*13570*/  SHF.L.U32 R111, R27, 0x10, RZ ;  /* 0x000000101b6f7819 */ /* 0x000fe200000006ff */
[----:B------:R-:W0:Y:S01]  /*13580*/  LDC.64 R98, c[0x0][0x428] ;  /* 0x00010a00ff627b82 */ /* 0x000e220000000a00 */
[----:B------:R-:W-:Y:S02]  /*13590*/  IMAD.U32 R109, R23, 0x10000, RZ ;  /* 0x00010000176d7824 */ /* 0x000fe400078e00ff */
[----:B------:R-:W-:Y:S01]  /*135a0*/  FMUL.FTZ R102, R101, R102 ;  /* 0x0000006665667220 */ /* 0x000fe20000410000 */
[--C-:B------:R-:W-:Y:S01]  /*135b0*/  FADD.FTZ R74, R49, -R100.reuse ;  /* 0x80000064314a7221 */ /* 0x100fe20000010000 */
[--C-:B------:R-:W-:Y:S01]  /*135c0*/  FADD.FTZ R106, R53, -R100.reuse ;  /* 0x80000064356a7221 */ /* 0x100fe20000010000 */
[--C-:B------:R-:W-:Y:S01]  /*135d0*/  FADD.FTZ R110, R55, -R100.reuse ;  /* 0x80000064376e7221 */ /* 0x100fe20000010000 */
[----:B------:R-:W-:Y:S01]  /*135e0*/  FFMA.FTZ R108, R102, R109, R111 ;  /* 0x0000006d666c7223 */ /* 0x000fe2000001006f */
        /* <DEDUP_REMOVED lines=24> */
.L_x_7067:
[----:B------:R-:W-:Y:S05]  /*13770*/  BSYNC.RECONVERGENT B0 ;  /* 0x0000000000007941 */ /* 0x000fea0003800200 */
.L_x_7066:
[----:B------:R-:W-:Y:S04]  /*13780*/  BSSY.RECONVERGENT B0, `(.L_x_7068) ;  /* 0x0000032000007945 */ /* 0x000fe80003800200 */
[----:B------:R-:W-:Y:S05]  /*13790*/  @!P1 BRA `(.L_x_7069) ;  /* 0x0000000000c09947 */ /* 0x000fea0003800000 */
[--C-:B0-----:R-:W-:Y:S01]  /*137a0*/  FADD.FTZ R72, R56, -R100.reuse ;  /* 0x8000006438487221 */ /* 0x101fe20000010000 */
[--C-:B------:R-:W-:Y:S01]  /*137b0*/  FADD.FTZ R98, R60, -R100.reuse ;  /* 0x800000643c627221 */ /* 0x100fe20000010000 */
[----:B------:R-:W-:Y:S01]  /*137c0*/  FADD.FTZ R74, R58, -R100 ;  /* 0x800000643a4a7221 */ /* 0x000fe20000010000 */
[----:B------:R-:W-:Y:S01]  /*137d0*/  SHF.L.U32 R73, R28, 0x10, RZ ;  /* 0x000000101c497819 */ /* 0x000fe200000006ff */
[----:B------:R-:W-:Y:S01]  /*137e0*/  IMAD.U32 R75, R32, 0x10000, RZ ;  /* 0x00010000204b7824 */ /* 0x000fe200078e00ff */
[----:B------:R-:W-:Y:S01]  /*137f0*/  SHF.L.U32 R99, R29, 0x10, RZ ;  /* 0x000000101d637819 */ /* 0x000fe200000006ff */
[C---:B------:R-:W-:Y:S01]  /*13800*/  FMUL.FTZ R72, R101.reuse, R72 ;  /* 0x0000004865487220 */ /* 0x040fe20000410000 */
[----:B------:R-:W-:Y:S01]  /*13810*/  SHF.L.U32 R105, R30, 0x10, RZ ;  /* 0x000000101e697819 */ /* 0x000fe200000006ff */
[----:B------:R-:W-:Y:S01]  /*13820*/  FMUL.FTZ R98, R101, R98 ;  /* 0x0000006265627220 */ /* 0x000fe20000410000 */
[----:B------:R-:W-:Y:S02]  /*13830*/  IMAD.U32 R103, R33, 0x10000, RZ ;  /* 0x0001000021677824 */ /* 0x000fe400078e00ff */
[----:B------:R-:W-:Y:S01]  /*13840*/  FMUL.FTZ R74, R101, R74 ;  /* 0x0000004a654a7220 */ /* 0x000fe20000410000 */
[----:B------:R-:W-:-:S02]  /*13850*/  IMAD.U32 R107, R34, 0x10000, RZ ;  /* 0x00010000226b7824 */ /* 0x000fc400078e00ff */
        /* <DEDUP_REMOVED lines=36> */
.L_x_7069:
[----:B------:R-:W-:Y:S05]  /*13aa0*/  BSYNC.RECONVERGENT B0 ;  /* 0x0000000000007941 */ /* 0x000fea0003800200 */
.L_x_7068:
        /* <DEDUP_REMOVED lines=19> */
[----:B------:R-:W-:Y:S01]  /*13be0*/  SHF.L.U32 R105, R40, 0x10, RZ ;  /* 0x0000001028697819 */ /* 0x000fe200000006ff */
[C---:B------:R-:W-:Y:S01]  /*13bf0*/  FMUL.FTZ R73, R101.reuse, R106 ;  /* 0x0000006a65497220 */ /* 0x040fe20000410000 */
[C---:B------:R-:W-:Y:S01]  /*13c00*/  FMUL.FTZ R74, R101.reuse, R110 ;  /* 0x0000006e654a7220 */ /* 0x040fe20000410000 */
[C---:B------:R-:W-:Y:S01]  /*13c10*/  FMUL.FTZ R75, R101.reuse, R112 ;  /* 0x00000070654b7220 */ /* 0x040fe20000410000 */
[----:B------:R-:W-:Y:S01]  /*13c20*/  FMUL.FTZ R102, R101, R114 ;  /* 0x0000007265667220 */ /* 0x000fe20000410000 */
[----:B------:R-:W-:Y:S02]  /*13c30*/  IMAD.U32 R103, R36, 0x10000, RZ ;  /* 0x0001000024677824 */ /* 0x000fe400078e00ff */
[----:B------:R-:W-:Y:S01]  /*13c40*/  FFMA.FTZ R101, R104, R107, R109 ;  /* 0x0000006b68657223 */ /* 0x000fe2000001006d */
[----:B------:R-:W-:Y:S01]  /*13c50*/  FFMA.FTZ R108, R108, R111, R113 ;  /* 0x0000006f6c6c7223 */ /* 0x000fe20000010071 */
[----:B------:R-:W-:Y:S01]  /*13c60*/  PRMT R107, R38, 0x7632, R107 ;  /* 0x00007632266b7816 */ /* 0x000fe2000000006b */
[----:B------:R-:W-:Y:S01]  /*13c70*/  FFMA.FTZ R100, R100, R103, R105 ;  /* 0x0000006764647223 */ /* 0x000fe20000010069 */
[----:B------:R-:W-:Y:S01]  /*13c80*/  PRMT R109, R42, 0x7632, R109 ;  /* 0x000076322a6d7816 */ /* 0x000fe2000000006d */
[----:B------:R-:W-:Y:S01]  /*13c90*/  IMAD.U32 R103, R85, 0x10000, RZ ;  /* 0x0001000055677824 */ /* 0x000fe200078e00ff */
[C---:B------:R-:W-:Y:S01]  /*13ca0*/  PRMT R111, R39.reuse, 0x7632, R111 ;  /* 0x00007632276f7816 */ /* 0x040fe2000000006f */
        /* <DEDUP_REMOVED lines=8> */
[----:B------:R-:W-:Y:S01]  /*13d30*/  FFMA.FTZ R104, R73, R104, R106 ;  /* 0x0000006849687223 */ /* 0x000fe2000001006a */
[----:B------:R-:W-:Y:S01]  /*13d40*/  SHF.L.U32 R109, R109, 0x10, RZ ;  /* 0x000000106d6d7819 */ /* 0x000fe200000006ff */
[----:B------:R-:W-:Y:S01]  /*13d50*/  FFMA.FTZ R75, R75, R110, R112 ;  /* 0x0000006e4b4b7223 */ /* 0x000fe20000010070 */
[----:B------:R-:W-:Y:S01]  /*13d60*/  SHF.L.U32 R105, R86, 0x10, RZ ;  /* 0x0000001056697819 */ /* 0x000fe200000006ff */
[----:B------:R-:W-:Y:S01]  /*13d70*/  FFMA.FTZ R102, R102, R111, R113 ;  /* 0x0000006f66667223 */ /* 0x000fe20000010071 */
[----:B0-----:R-:W-:-:S04]  /*13d80*/  IMAD.WIDE.U32 R98, R97, 0x10, R98 ;  /* 0x0000001061627825 */ /* 0x001fc800078e0062 */
[----:B------:R-:W-:Y:S01]  /*13d90*/  FFMA.FTZ R107, R74, R107, R109 ;  /* 0x0000006b4a6b7223 */ /* 0x000fe2000001006d */
[----:B------:R-:W-:Y:S01]  /*13da0*/  F2FP.BF16.F32.PACK_AB R73, R104, R101 ;  /* 0x000000656849723e */ /* 0x000fe200000010ff */
[----:B------:R-:W-:Y:S01]  /*13db0*/  FFMA.FTZ R103, R72, R103, R105 ;  /* 0x0000006748677223 */ /* 0x000fe20000010069 */
[----:B------:R-:W-:Y:S02]  /*13dc0*/  F2FP.BF16.F32.PACK_AB R75, R102, R75 ;  /* 0x0000004b664b723e */ /* 0x000fe400000010ff */
[----:B------:R-:W-:Y:S02]  /*13dd0*/  F2FP.BF16.F32.PACK_AB R74, R107, R108 ;  /* 0x0000006c6b4a723e */ /* 0x000fe400000010ff */
[----:B------:R-:W-:-:S05]  /*13de0*/  F2FP.BF16.F32.PACK_AB R72, R103, R100 ;  /* 0x000000646748723e */ /* 0x000fca00000010ff */
[----:B------:R2:W-:Y:S02]  /*13df0*/  STG.E.128 desc[UR12][R98.64], R72 ;  /* 0x0000004862007986 */ /* 0x0005e4000c101d0c */
.L_x_7070:
[----:B------:R-:W-:Y:S05]  /*13e00*/  BSYNC.RECONVERGENT B0 ;  /* 0x0000000000007941 */ /* 0x000fea0003800200 */
.L_x_7065:
[----:B------:R-:W-:Y:S02]  /*13e10*/  UIADD3 UR22, UPT, UPT, UR22, UR20, URZ ;  /* 0x0000001416167290 */ /* 0x000fe4000fffe0ff */
[----:B------:R-:W-:Y:S02]  /*13e20*/  UPLOP3.LUT UP1, UPT, UPT, UPT, UP1, 0x40, 0x4 ;  /* 0x000000000004789c */ /* 0x000fe40003f2e810 */
[----:B------:R-:W-:-:S09]  /*13e30*/  UISETP.GE.AND UP0, UPT, UR22, UR21, UPT ;  /* 0x000000151600728c */ /* 0x000fd2000bf06270 */
[----:B------:R-:W-:Y:S05]  /*13e40*/  BRA.U !UP0, `(.L_x_7071) ;  /* 0xfffffecd08b47547 */ /* 0x000fea000b83ffff */
[----:B------:R-:W-:Y:S05]  /*13e50*/  EXIT ;  /* 0x000000000000794d */ /* 0x000fea0003800000 */
.L_x_7072:
        /* <DEDUP_REMOVED lines=10> */
.L_x_20961:


//--------------------- .text._ZN10layer_norm13ln_fwd_kernelINS_13Kernel_traitsI13__nv_bfloat16S2_fS2_fjLj6144ELj1ELj1ELj8ELj16ENS_18Kernel_traits_baseILj6144ES2_S2_fS2_fjLj256EEEEELb1ELb0ELb1ELb1EEEvNS_9FwdParamsE --------------------------
	.section	.text._ZN10layer_norm13ln_fwd_kernelINS_13Kernel_traitsI13__nv_bfloat16S2_fS2_fjLj6144ELj1ELj1ELj8ELj16ENS_18Kernel_traits_baseILj6144ES2_S2_fS2_fjLj256EEEEELb1ELb0ELb1ELb1EEEvNS_9FwdParamsE,"ax",@progbits
	.align	128
        .global         _ZN10layer_norm13ln_fwd_kernelINS_13Kernel_traitsI13__nv_bfloat16S2_fS2_fjLj6144ELj1ELj1ELj8ELj16ENS_18Kernel_traits_baseILj6144ES2_S2_fS2_fjLj256EEEEELb1ELb0ELb1ELb1EEEvNS_9FwdParamsE
        .type           _ZN10layer_norm13ln_fwd_kernelINS_13Kernel_traitsI13__nv_bfloat16S2_fS2_fjLj6144ELj1ELj1ELj8ELj16ENS_18Kernel_traits_baseILj6144ES2_S2_fS2_fjLj256EEEEELb1ELb0ELb1ELb1EEEvNS_9FwdParamsE,@function
        .size           _ZN10layer_norm13ln_fwd_kernelINS_13Kernel_traitsI13__nv_bfloat16S2_fS2_fjLj6144ELj1ELj1ELj8ELj16ENS_18Kernel_traits_baseILj6144ES2_S2_fS2_fjLj256EEEEELb1ELb0ELb1ELb1EEEvNS_9FwdParamsE,(.L_x_20962 - _ZN10layer_norm13ln_fwd_kernelINS_13Kernel_traitsI13__nv_bfloat16S2_fS2_fjLj6144ELj1ELj1ELj8ELj16ENS_18Kernel_traits_baseILj6144ES2_S2_fS2_fjLj256EEEEELb1ELb0ELb1ELb1EEEvNS_9FwdParamsE)
        .other          _ZN10layer_norm13ln_fwd_kernelINS_13Kernel_traitsI13__nv_bfloat16S2_fS2_fjLj6144ELj1ELj1ELj8ELj16ENS_18Kernel_traits_baseILj6144ES2_S2_fS2_fjLj256EEEEELb1ELb0ELb1ELb1EEEvNS_9FwdParamsE,@"STO_CUDA_ENTRY STV_DEFAULT"
_ZN10layer_norm13ln_fwd_kernelINS_13Kernel_traitsI13__nv_bfloat16S2_fS2_fjLj6144ELj1ELj1ELj8ELj16ENS_18Kernel_traits_baseILj6144ES2_S2_fS2_fjLj256EEEEELb1ELb0ELb1ELb1EEEvNS_9FwdParamsE:
.text._ZN10layer_norm13ln_fwd_kernelINS_13Kernel_traitsI13__nv_bfloat16S2_fS2_fjLj6144ELj1ELj1ELj8ELj16ENS_18Kernel_traits_baseILj6144ES2_S2_fS2_fjLj256EEEEELb1ELb0ELb1ELb1EEEvNS_9FwdParamsE:
        /* <DEDUP_REMOVED lines=46> */
[----:B------:R-:W-:Y:S01]  /*02e0*/  @!P0 CS2R R40, SRZ ;  /* 0x0000000000288805 */ /* 0x000fe2000001ff00 */
[----:B------:R-:W-:Y:S01]  /*02f0*/  HFMA2 R83, -RZ, RZ, 0, 0 ;  /* 0x00000000ff537431 */ /* 0x000fe200000001ff */
        /* <DEDUP_REMOVED lines=25> */
[----:B------:R-:W-:Y:S01]  /*0490*/  UIADD3 UR34, UPT, UPT, UR12, 0x1715609d, URZ ;  /* 0x1715609d0c227890 */ /* 0x000fe2000fffe0ff */
[----:B------:R-:W-:Y:S01]  /*04a0*/  PRMT R78, R59, 0x7632, R78 ;  /* 0x000076323b4e7816 */ /* 0x000fe2000000004e */
[----:B------:R-:W-:Y:S01]  /*04b0*/  UIADD3 UR35, UPT, UPT, UR13, -0x56f99767, URZ ;  /* 0xa90668990d237890 */ /* 0x000fe2000fffe0ff */
[----:B------:R-:W-:Y:S01]  /*04c0*/  LOP3.LUT R2, R5, UR26, R2, 0x96, !PT ;  /* 0x0000001a05027c12 */ /* 0x000fe2000f8e9602 */
[C---:B------:R-:W-:Y:S01]  /*04d0*/  IMAD.HI.U32 R4, R3.reuse, -0x2daee0ad, RZ ;  /* 0xd2511f5303047827 */ /* 0x040fe200078e00ff */
[----:B------:R-:W-:Y:S01]  /*04e0*/  UIADD3 UR36, UPT, UPT, UR12, -0x4ab325aa, URZ ;  /* 0xb54cda560c247890 */ /* 0x000fe2000fffe0ff */
[----:B------:R-:W-:Y:S01]  /*04f0*/  PRMT R77, R58, 0x7632, R77 ;  /* 0x000076323a4d7816 */ /* 0x000fe2000000004d */
[----:B------:R-:W-:Y:S01]  /*0500*/  UIADD3 UR37, UPT, UPT, UR13, 0x646e171e, URZ ;  /* 0x646e171e0d257890 */ /* 0x000fe2000fffe0ff */
[----:B------:R-:W-:Y:S01]  /*0510*/  IMAD R6, R3, -0x2daee0ad, RZ ;  /* 0xd2511f5303067824 */ /* 0x000fe200078e02ff */
[----:B------:R-:W-:Y:S01]  /*0520*/  LOP3.LUT R4, R7, UR27, R4, 0x96, !PT ;  /* 0x0000001b07047c12 */ /* 0x000fe2000f8e9604 */
[----:B------:R-:W-:Y:S01]  /*0530*/  IMAD R3, R0, -0x326172a9, RZ ;  /* 0xcd9e8d5700037824 */ /* 0x000fe200078e02ff */
[----:B------:R-:W-:Y:S01]  /*0540*/  UIADD3 UR38, UPT, UPT, UR12, 0x5384540f, URZ ;  /* 0x5384540f0c267890 */ /* 0x000fe2000fffe0ff */
[----:B------:R-:W-:Y:S01]  /*0550*/  IMAD.HI.U32 R5, R2, -0x2daee0ad, RZ ;  /* 0xd2511f5302057827 */ /* 0x000fe200078e00ff */
        /* <DEDUP_REMOVED lines=14> */
[----:B------:R-:W0:Y:S01]  /*0640*/  LDCU UR23, c[0x0][0x404] ;  /* 0x00008080ff1777ac */ /* 0x000e220008000800 */
        /* <DEDUP_REMOVED lines=11> */
[C---:B------:R-:W-:Y:S01]  /*0700*/  IMAD.HI.U32 R0, R2.reuse, -0x326172a9, RZ ;  /* 0xcd9e8d5702007827 */ /* 0x040fe200078e00ff */
[----:B------:R-:W-:Y:S01]  /*0710*/  LOP3.LUT R4, R7, UR33, R4, 0x96, !PT ;  /* 0x0000002107047c12 */ /* 0x000fe2000f8e9604 */
[----:B------:R-:W2:Y:S01]  /*0720*/  LDCU.U8 UR24, c[0x0][0x410] ;  /* 0x00008200ff1877ac */ /* 0x000ea20008000000 */
[----:B------:R-:W-:Y:S01]  /*0730*/  PRMT R17, R49, 0x7632, R17 ;  /* 0x0000763231117816 */ /* 0x000fe20000000011 */
[----:B------:R-:W-:Y:S01]  /*0740*/  IMAD R6, R3, -0x2daee0ad, RZ ;  /* 0xd2511f5303067824 */ /* 0x000fe200078e02ff */
[----:B------:R-:W-:Y:S01]  /*0750*/  LOP3.LUT R0, R5, UR32, R0, 0x96, !PT ;  /* 0x0000002005007c12 */ /* 0x000fe2000f8e9600 */
[----:B------:R-:W-:Y:S01]  /*0760*/  IMAD R5, R2, -0x326172a9, RZ ;  /* 0xcd9e8d5702057824 */ /* 0x000fe200078e02ff */
[----:B------:R-:W-:Y:S01]  /*0770*/  PRMT R16, R48, 0x7632, R16 ;  /* 0x0000763230107816 */ /* 0x000fe20000000010 */
[----:B------:R-:W-:Y:S01]  /*0780*/  IMAD.HI.U32 R2, R4, -0x326172a9, RZ ;  /* 0xcd9e8d5704027827 */ /* 0x000fe200078e00ff */
[----:B------:R-:W-:Y:S01]  /*0790*/  PRMT R15, R47, 0x7632, R15 ;  /* 0x000076322f0f7816 */ /* 0x000fe2000000000f */
[----:B------:R-:W3:Y:S01]  /*07a0*/  LDCU UR25, c[0x0][0x400] ;  /* 0x00008000ff1977ac */ /* 0x000ee20008000800 */
[----:B------:R-:W-:Y:S01]  /*07b0*/  PRMT R14, R46, 0x7632, R14 ;  /* 0x000076322e0e7816 */ /* 0x000fe2000000000e */
[C---:B------:R-:W-:Y:S01]  /*07c0*/  IMAD.HI.U32 R3, R0.reuse, -0x2daee0ad, RZ ;  /* 0xd2511f5300037827 */ /* 0x040fe200078e00ff */
[----:B------:R-:W-:Y:S01]  /*07d0*/  LOP3.LUT R2, R5, UR34, R2, 0x96, !PT ;  /* 0x0000002205027c12 */ /* 0x000fe2000f8e9602 */
[----:B------:R-:W4:Y:S01]  /*07e0*/  LDCU.64 UR16, c[0x0][0x408] ;  /* 0x00008100ff1077ac */ /* 0x000f220008000a00 */
[----:B------:R-:W-:Y:S01]  /*07f0*/  PRMT R13, R45, 0x7632, R13 ;  /* 0x000076322d0d7816 */ /* 0x000fe2000000000d */
[----:B------:R-:W-:Y:S01]  /*0800*/  IMAD R7, R0, -0x2daee0ad, RZ ;  /* 0xd2511f5300077824 */ /* 0x000fe200078e02ff */
[----:B------:R-:W-:Y:S01]  /*0810*/  LOP3.LUT R3, R6, UR35, R3, 0x96, !PT ;  /* 0x0000002306037c12 */ /* 0x000fe2000f8e9603 */
[----:B------:R-:W-:Y:S01]  /*0820*/  IMAD.HI.U32 R6, R2, -0x2daee0ad, RZ ;  /* 0xd2511f5302067827 */ /* 0x000fe200078e00ff */
[----:B------:R-:W-:Y:S01]  /*0830*/  PRMT R12, R44, 0x7632, R12 ;  /* 0x000076322c0c7816 */ /* 0x000fe2000000000c */
[----:B------:R-:W0:Y:S01]  /*0840*/  LDCU.128 UR8, c[0x0][0x3f0] ;  /* 0x00007e00ff0877ac */ /* 0x000e220008000c00 */
[----:B------:R-:W-:Y:S01]  /*0850*/  PRMT R11, R41, 0x7632, R11 ;  /* 0x00007632290b7816 */ /* 0x000fe2000000000b */
[----:B------:R-:W-:Y:S01]  /*0860*/  IMAD R5, R4, -0x326172a9, RZ ;  /* 0xcd9e8d5704057824 */ /* 0x000fe200078e02ff */
[----:B------:R-:W-:Y:S01]  /*0870*/  LOP3.LUT R6, R7, UR37, R6, 0x96, !PT ;  /* 0x0000002507067c12 */ /* 0x000fe2000f8e9606 */
[C---:B------:R-:W-:Y:S01]  /*0880*/  IMAD.HI.U32 R0, R3.reuse, -0x326172a9, RZ ;  /* 0xcd9e8d5703007827 */ /* 0x040fe200078e00ff */
[----:B------:R-:W-:Y:S01]  /*0890*/  PRMT R9, R40, 0x7632, R9 ;  /* 0x0000763228097816 */ /* 0x000fe20000000009 */
[----:B------:R-:W0:Y:S02]  /*08a0*/  LDCU.64 UR18, c[0x0][0x3a0] ;  /* 0x00007400ff1277ac */ /* 0x000e240008000a00 */
[----:B------:R-:W-:Y:S01]  /*08b0*/  IMAD R4, R3, -0x326172a9, RZ ;  /* 0xcd9e8d5703047824 */ /* 0x000fe200078e02ff */
[----:B------:R-:W-:Y:S01]  /*08c0*/  LOP3.LUT R0, R5, UR36, R0, 0x96, !PT ;  /* 0x0000002405007c12 */ /* 0x000fe2000f8e9600 */
[----:B------:R-:W-:Y:S01]  /*08d0*/  IMAD R5, R2, -0x2daee0ad, RZ ;  /* 0xd2511f5302057824 */ /* 0x000fe200078e02ff */
[----:B------:R-:W0:Y:S01]  /*08e0*/  LDCU.64 UR20, c[0x0][0x380] ;  /* 0x00007000ff1477ac */ /* 0x000e220008000a00 */
        /* <DEDUP_REMOVED lines=17> */
[----:B01234-:R-:W-:-:S07]  /*0a00*/  IMAD R98, R0, -0x2daee0ad, RZ ;  /* 0xd2511f5300627824 */ /* 0x01ffce00078e02ff */
.L_x_7275:
[----:B------:R-:W-:-:S06]  /*0a10*/  UIMAD.WIDE UR4, UR7, 0x4, UR8 ;  /* 0x00000004070478a5 */ /* 0x000fcc000f8e0208 */
[----:B------:R-:W-:Y:S02]  /*0a20*/  IMAD.U32 R94, RZ, RZ, UR4 ;  /* 0x00000004ff5e7e24 */ /* 0x000fe4000f8e00ff */
[----:B-1----:R-:W-:-:S05]  /*0a30*/  IMAD.U32 R95, RZ, RZ, UR5 ;  /* 0x00000005ff5f7e24 */ /* 0x002fca000f8e00ff */
[----:B------:R-:W2:Y:S01]  /*0a40*/  LDG.E R94, desc[UR14][R94.64] ;  /* 0x0000000e5e5e7981 */ /* 0x000ea2000c1e1900 */
[----:B------:R-:W-:Y:S01]  /*0a50*/  UIMAD.WIDE UR4, UR7, 0x4, UR10 ;  /* 0x00000004070478a5 */ /* 0x000fe2000f8e020a */
[----:B------:R-:W-:Y:S01]  /*0a60*/  IMAD.MOV.U32 R92, RZ, RZ, RZ ;  /* 0x000000ffff5c7224 */ /* 0x000fe200078e00ff */
[----:B--2---:R-:W-:-:S13]  /*0a70*/  ISETP.GE.AND P0, PT, R94, 0x1, PT ;  /* 0x000000015e00780c */ /* 0x004fda0003f06270 */
[----:B0-----:R-:W0:Y:S01]  /*0a80*/  @P0 LDC.64 R22, c[0x0][0x390] ;  /* 0x0000e400ff160b82 */ /* 0x001e220000000a00 */
[----:B------:R-:W-:-:S05]  /*0a90*/  @P0 IADD3 R20, PT, PT, R94, -0x1, RZ ;  /* 0xffffffff5e140810 */ /* 0x000fca0007ffe0ff */
[----:B------:R-:W-:-:S05]  /*0aa0*/  @P0 IMAD R20, R20, UR22, RZ ;  /* 0x0000001614140c24 */ /* 0x000fca000f8e02ff */
[----:B------:R-:W-:-:S04]  /*0ab0*/  @P0 SHF.R.S32.HI R21, RZ, 0x1f, R20 ;  /* 0x0000001fff150819 */ /* 0x000fc80000011414 */
[----:B------:R-:W-:Y:S01]  /*0ac0*/  @P0 LEA.HI R24, R21, R20, RZ, 0x3 ;  /* 0x0000001415180211 */ /* 0x000fe200078f18ff */
[----:B------:R-:W-:Y:S01]  /*0ad0*/  IMAD.U32 R20, RZ, RZ, UR4 ;  /* 0x00000004ff147e24 */ /* 0x000fe2000f8e00ff */
[----:B------:R-:W-:Y:S02]  /*0ae0*/  MOV R21, UR5 ;  /* 0x0000000500157c02 */ /* 0x000fe40008000f00 */
[----:B------:R-:W-:-:S03]  /*0af0*/  @P0 LEA.HI.SX32 R92, R24, R103, 0x1d ;  /* 0x00000067185c0211 */ /* 0x000fc600078feaff */
[----:B------:R-:W2:Y:S02]  /*0b00*/  LDG.E R20, desc[UR14][R20.64] ;  /* 0x0000000e14147981 */ /* 0x000ea4000c1e1900 */
[----:B0-----:R-:W-:-:S05]  /*0b10*/  @P0 IMAD.WIDE.U32 R22, R92, 0x10, R22 ;  /* 0x000000105c160825 */ /* 0x001fca00078e0016 */
[----:B------:R-:W3:Y:S01]  /*0b20*/  @P0 LDG.E.128 R36, desc[UR14][R22.64] ;  /* 0x0000000e16240981 */ /* 0x000ee2000c1e1d00 */
[----:B------:R-:W-:Y:S02]  /*0b30*/  UIMAD UR4, UR7, UR22, URZ ;  /* 0x00000016070472a4 */ /* 0x000fe4000f8e02ff */
[----:B------:R-:W-:Y:S02]  /*0b40*/  UISETP.NE.U32.AND UP0, UPT, UR18, URZ, UPT ;  /* 0x000000ff1200728c */ /* 0x000fe4000bf05070 */
[----:B------:R-:W-:Y:S02]  /*0b50*/  USHF.R.S32.HI UR5, URZ, 0x1f, UR4 ;  /* 0x0000001fff057899 */ /* 0x000fe40008011404 */
[----:B------:R-:W-:Y:S02]  /*0b60*/  UISETP.NE.AND.EX UP0, UPT, UR19, URZ, UPT, UP0 ;  /* 0x000000ff1300728c */ /* 0x000fe4000bf05300 */
[----:B------:R-:W-:Y:S02]  /*0b70*/  ULEA.HI UR5, UR5, UR4, URZ, 0x3 ;  /* 0x0000000405057291 */ /* 0x000fe4000f8f18ff */
[----:B------:R-:W-:-:S04]  /*0b80*/  UIADD3 UR4, UPT, UPT, UR13, -0x24c28bd8, URZ ;  /* 0xdb3d74280d047890 */ /* 0x000fc8000fffe0ff */
[----:B------:R-:W-:-:S05]  /*0b90*/  IMAD.U32 R24, RZ, RZ, UR5 ;  /* 0x00000005ff187e24 */ /* 0x000fca000f8e00ff */
[----:B------:R-:W-:Y:S02]  /*0ba0*/  LEA.HI.SX32 R103, R24, R103, 0x1d ;  /* 0x0000006718677211 */ /* 0x000fe400078feaff */
[----:B--2---:R-:W-:Y:S02]  /*0bb0*/  R2UR UR6, R20 ;  /* 0x00000000140672ca */ /* 0x004fe400000e0000 */
[----:B---3--:R-:W-:Y:S01]  /*0bc0*/  PRMT R20, R36, 0x7632, R20 ;  /* 0x0000763224147816 */ /* 0x008fe20000000014 */
[----:B------:R-:W-:-:S12]  /*0bd0*/  BRA.U !UP0, `(.L_x_7073) ;  /* 0x00000029086c7547 */ /* 0x000fd8000b800000 */
[----:B------:R-:W0:Y:S02]  /*0be0*/  LDC.64 R22, c[0x0][0x3a0] ;  /* 0x0000e800ff167b82 */ /* 0x000e240000000a00 */
[----:B0-----:R-:W-:-:S05]  /*0bf0*/  IMAD.WIDE.U32 R22, R103, 0x20, R22 ;  /* 0x0000002067167825 */ /* 0x001fca00078e0016 */
[----:B------:R0:W5:Y:S04]  /*0c00*/  LDG.E.128 R32, desc[UR14][R22.64] ;  /* 0x0000000e16207981 */ /* 0x000168000c1e1d00 */
[----:B------:R0:W5:Y:S01]  /*0c10*/  LDG.E.128 R28, desc[UR14][R22.64+0x10] ;  /* 0x0000100e161c7981 */ /* 0x000162000c1e1d00 */
[----:B------:R-:W-:-:S13]  /*0c20*/  ISETP.GT.AND P1, PT, R94, RZ, PT ;  /* 0x000000ff5e00720c */ /* 0x000fda0003f24270 */
[----:B------:R-:W-:Y:S01]  /*0c30*/  @!P1 IMAD.MOV.U32 R21, RZ, RZ, R91 ;  /* 0x000000ffff159224 */ /* 0x000fe200078e005b */
[----:B------:R-:W-:Y:S01]  /*0c40*/  @!P1 MOV R20, R98 ;  /* 0x0000006200149202 */ /* 0x000fe20000000f00 */
[----:B0-----:R-:W-:Y:S06]  /*0c50*/  @!P1 BRA `(.L_x_7074) ;  /* 0x00000004003c9947 */ /* 0x001fec0003800000 */
        /* <DEDUP_REMOVED lines=15> */
.L_x_7076:
        /* <DEDUP_REMOVED lines=12> */
.L_x_7077:
        /* <DEDUP_REMOVED lines=42> */
.L_x_7075:
        /* <DEDUP_REMOVED lines=9> */
[----:B-----5:R-:W-:-:S07]  /*1140*/  FADD.FTZ R32, R32, R23 ;  /* 0x0000001720207221 */ /* 0x020fce0000010000 */
.L_x_7074:
[----:B------:R-:W-:Y:S02]  /*1150*/  @!P1 IMAD.MOV.U32 R23, RZ, RZ, R21 ;  /* 0x000000ffff179224 */ /* 0x000fe400078e0015 */
        /* <DEDUP_REMOVED lines=17> */
.L_x_7080:
        /* <DEDUP_REMOVED lines=12> */
.L_x_7081:
        /* <DEDUP_REMOVED lines=42> */
.L_x_7079:
[----:B------:R-:W-:Y:S01]  /*15d0*/  PRMT R20, R36, 0x7632, R20 ;  /* 0x0000763224147816 */ /* 0x000fe20000000014 */
        /* <DEDUP_REMOVED lines=9> */
[----:B-----5:R-:W-:-:S07]  /*1670*/  FADD.FTZ R33, R33, R20 ;  /* 0x0000001421217221 */ /* 0x020fce0000010000 */
.L_x_7078:
        /* <DEDUP_REMOVED lines=18> */
.L_x_7084:
        /* <DEDUP_REMOVED lines=12> */
.L_x_7085:
        /* <DEDUP_REMOVED lines=42> */
.L_x_7083:
[----:B------:R-:W-:Y:S01]  /*1b00*/  I2FP.F32.U32 R6, R6 ;  /* 0x0000000600067245 */ /* 0x000fe20000201000 */
[----:B------:R-:W-:Y:S02]  /*1b10*/  HFMA2 R23, -RZ, RZ, 0.1171875, 0 ;  /* 0x2f800000ff177431 */ /* 0x000fe400000001ff */
[----:B------:R-:W-:-:S03]  /*1b20*/  IMAD.U32 R22, R37, 0x10000, RZ ;  /* 0x0001000025167824 */ /* 0x000fc600078e00ff */
[----:B------:R-:W-:Y:S01]  /*1b30*/  FFMA.FTZ R6, R6, R23, 1.1641532182693481445e-10 ;  /* 0x2f00000006067423 */ /* 0x000fe20000010017 */
[----:B------:R-:W-:-:S04]  /*1b40*/  FMUL.FTZ R22, R22, UR17 ;  /* 0x0000001116167c20 */ /* 0x000fc80008410000 */
[----:B------:R-:W-:Y:S01]  /*1b50*/  FMUL.FTZ R22, R22, UR16 ;  /* 0x0000001016167c20 */ /* 0x000fe20008410000 */
[----:B------:R-:W-:-:S04]  /*1b60*/  FSETP.GTU.FTZ.AND P2, PT, R6, UR23, PT ;  /* 0x0000001706007c0b */ /* 0x000fc8000bf5c000 */
[----:B------:R-:W-:Y:S02]  /*1b70*/  FSEL R23, R22, RZ, !P2 ;  /* 0x000000ff16177208 */ /* 0x000fe40005000000 */
[----:B------:R-:W-:-:S03]  /*1b80*/  SEL R6, RZ, 0x1, P2 ;  /* 0x00000001ff067807 */ /* 0x000fc60001000000 */
[----:B-----5:R-:W-:-:S07]  /*1b90*/  FADD.FTZ R34, R34, R23 ;  /* 0x0000001722227221 */ /* 0x020fce0000010000 */
.L_x_7082:
[----:B------:R-:W-:Y:S01]  /*1ba0*/  @!P1 IMAD.MOV.U32 R23, RZ, RZ, R21 ;  /* 0x000000ffff179224 */ /* 0x000fe200078e0015 */
        /* <DEDUP_REMOVED lines=17> */
.L_x_7088:
        /* <DEDUP_REMOVED lines=12> */
.L_x_7089:
        /* <DEDUP_REMOVED lines=42> */
.L_x_7087:
[----:B------:R-:W-:Y:S01]  /*2020*/  PRMT R20, R37, 0x7632, R20 ;  /* 0x0000763225147816 */ /* 0x000fe20000000014 */
        /* <DEDUP_REMOVED lines=10> */
.L_x_7086:
        /* <DEDUP_REMOVED lines=18> */
.L_x_7092:
        /* <DEDUP_REMOVED lines=12> */
.L_x_7093:
        /* <DEDUP_REMOVED lines=42> */
.L_x_7091:
[----:B------:R-:W-:Y:S01]  /*2550*/  I2FP.F32.U32 R4, R4 ;  /* 0x0000000400047245 */ /* 0x000fe20000201000 */
[----:B------:R-:W-:Y:S02]  /*2560*/  IMAD.MOV.U32 R23, RZ, RZ, 0x2f800000 ;  /* 0x2f800000ff177424 */ /* 0x000fe400078e00ff */
        /* <DEDUP_REMOVED lines=8> */
.L_x_7090:
        /* <DEDUP_REMOVED lines=18> */
.L_x_7096:
        /* <DEDUP_REMOVED lines=12> */
.L_x_7097:
        /* <DEDUP_REMOVED lines=42> */
.L_x_7095:
[----:B------:R-:W-:Y:S01]  /*2a70*/  PRMT R20, R38, 0x7632, R20 ;  /* 0x0000763226147816 */ /* 0x000fe20000000014 */
        /* <DEDUP_REMOVED lines=10> */
.L_x_7094:
        /* <DEDUP_REMOVED lines=18> */
.L_x_7100:
        /* <DEDUP_REMOVED lines=12> */
.L_x_7101:
        /* <DEDUP_REMOVED lines=42> */
.L_x_7099:
        /* <DEDUP_REMOVED lines=10> */
.L_x_7098:
        /* <DEDUP_REMOVED lines=18> */
.L_x_7104:
        /* <DEDUP_REMOVED lines=12> */
.L_x_7105:
        /* <DEDUP_REMOVED lines=43> */
.L_x_7103:
        /* <DEDUP_REMOVED lines=10> */
[----:B-----5:R-:W-:Y:S01]  /*3570*/  FADD.FTZ R31, R31, R20 ;  /* 0x000000141f1f7221 */ /* 0x020fe20000010000 */
[----:B------:R-:W-:Y:S06]  /*3580*/  BRA `(.L_x_7102) ;  /* 0x0000002400fc7947 */ /* 0x000fec0003800000 */
.L_x_7073:
[----:B------:R-:W-:Y:S02]  /*3590*/  HFMA2 R32, -RZ, RZ, 0, 0 ;  /* 0x00000000ff207431 */ /* 0x000fe400000001ff */
[----:B------:R-:W-:Y:S02]  /*35a0*/  IMAD.MOV.U32 R21, RZ, RZ, R91 ;  /* 0x000000ffff157224 */ /* 0x000fe400078e005b */
        /* <DEDUP_REMOVED lines=17> */
.L_x_7108:
        /* <DEDUP_REMOVED lines=12> */
.L_x_7109:
        /* <DEDUP_REMOVED lines=43> */
.L_x_7107:
        /* <DEDUP_REMOVED lines=9> */
.L_x_7106:
[----:B------:R-:W-:Y:S01]  /*3ac0*/  IMAD.MOV.U32 R22, RZ, RZ, R21 ;  /* 0x000000ffff167224 */ /* 0x000fe200078e0015 */
[----:B------:R-:W-:Y:S01]  /*3ad0*/  MOV R33, RZ ;  /* 0x000000ff00217202 */ /* 0x000fe20000000f00 */
        /* <DEDUP_REMOVED lines=13> */
.L_x_7112:
        /* <DEDUP_REMOVED lines=12> */
.L_x_7113:
        /* <DEDUP_REMOVED lines=43> */
.L_x_7111:
        /* <DEDUP_REMOVED lines=9> */
.L_x_7110:
        /* <DEDUP_REMOVED lines=15> */
.L_x_7116:
        /* <DEDUP_REMOVED lines=12> */
.L_x_7117:
        /* <DEDUP_REMOVED lines=43> */
.L_x_7115:
        /* <DEDUP_REMOVED lines=9> */
.L_x_7114:
        /* <DEDUP_REMOVED lines=15> */
.L_x_7120:
        /* <DEDUP_REMOVED lines=12> */
.L_x_7121:
        /* <DEDUP_REMOVED lines=43> */
.L_x_7119:
        /* <DEDUP_REMOVED lines=10> */
.L_x_7118:
        /* <DEDUP_REMOVED lines=15> */
.L_x_7124:
        /* <DEDUP_REMOVED lines=12> */
.L_x_7125:
        /* <DEDUP_REMOVED lines=43> */
.L_x_7123:
        /* <DEDUP_REMOVED lines=9> */
.L_x_7122:
        /* <DEDUP_REMOVED lines=15> */
.L_x_7128:
        /* <DEDUP_REMOVED lines=12> */
.L_x_7129:
        /* <DEDUP_REMOVED lines=43> */
.L_x_7127:
        /* <DEDUP_REMOVED lines=10> */
.L_x_7126:
        /* <DEDUP_REMOVED lines=15> */
.L_x_7132:
        /* <DEDUP_REMOVED lines=12> */
.L_x_7133:
        /* <DEDUP_REMOVED lines=43> */
.L_x_7131:
        /* <DEDUP_REMOVED lines=9> */
.L_x_7130:
        /* <DEDUP_REMOVED lines=15> */
.L_x_7135:
        /* <DEDUP_REMOVED lines=12> */
.L_x_7136:
        /* <DEDUP_REMOVED lines=43> */
.L_x_7134:
        /* <DEDUP_REMOVED lines=10> */
.L_x_7102:
[----:B------:R-:W0:Y:S02]  /*5d80*/  LDC.64 R88, c[0x0][0x3a8] ;  /* 0x0000ea00ff587b82 */ /* 0x000e240000000a00 */
[----:B0-----:R-:W-:-:S05]  /*5d90*/  IMAD.WIDE.U32 R20, R103, 0x20, R88 ;  /* 0x0000002067147825 */ /* 0x001fca00078e0058 */
[----:B-----5:R0:W-:Y:S04]  /*5da0*/  STG.E.128 desc[UR14][R20.64], R32 ;  /* 0x0000002014007986 */ /* 0x0201e8000c101d0e */
[----:B------:R0:W-:Y:S01]  /*5db0*/  STG.E.128 desc[UR14][R20.64+0x10], R28 ;  /* 0x0000101c14007986 */ /* 0x0001e2000c101d0e */
[----:B------:R-:W-:Y:S05]  /*5dc0*/  @!P0 BRA `(.L_x_7137) ;  /* 0x0000000000508947 */ /* 0x000fea0003800000 */
        /* <DEDUP_REMOVED lines=20> */
.L_x_7137:
[----:B------:R-:W-:Y:S05]  /*5f10*/  @!P0 BRA `(.L_x_7138) ;  /* 0x0000000000108947 */ /* 0x000fea0003800000 */
[----:B------:R-:W2:Y:S01]  /*5f20*/  LDC.64 R36, c[0x0][0x390] ;  /* 0x0000e400ff247b82 */ /* 0x000ea20000000a00 */
[----:B01----:R-:W-:-:S05]  /*5f30*/  IADD3 R21, PT, PT, R92, 0x100, RZ ;  /* 0x000001005c157810 */ /* 0x003fca0007ffe0ff */
[----:B--2---:R-:W-:-:S06]  /*5f40*/  IMAD.WIDE.U32 R36, R21, 0x10, R36 ;  /* 0x0000001015247825 */ /* 0x004fcc00078e0024 */
[----:B------:R-:W5:Y:S02]  /*5f50*/  LDG.E.128 R36, desc[UR14][R36.64] ;  /* 0x0000000e24247981 */ /* 0x000f64000c1e1d00 */
.L_x_7138:
[----:B------:R-:W-:Y:S05]  /*5f60*/  BRA.U !UP0, `(.L_x_7139) ;  /* 0x0000002908787547 */ /* 0x000fea000b800000 */
[----:B------:R-:W2:Y:S01]  /*5f70*/  LDC.64 R64, c[0x0][0x3a0] ;  /* 0x0000e800ff407b82 */ /* 0x000ea20000000a00 */
[----:B01----:R-:W-:-:S04]  /*5f80*/  VIADD R21, R103, 0x100 ;  /* 0x0000010067157836 */ /* 0x003fc80000000000 */
[----:B--2---:R-:W-:-:S05]  /*5f90*/  IMAD.WIDE.U32 R64, R21, 0x20, R64 ;  /* 0x0000002015407825 */ /* 0x004fca00078e0040 */
        /* <DEDUP_REMOVED lines=21> */
.L_x_7142:
        /* <DEDUP_REMOVED lines=12> */
.L_x_7143:
        /* <DEDUP_REMOVED lines=42> */
.L_x_7141:
        /* <DEDUP_REMOVED lines=10> */
.L_x_7140:
        /* <DEDUP_REMOVED lines=18> */
.L_x_7146:
        /* <DEDUP_REMOVED lines=12> */
.L_x_7147:
        /* <DEDUP_REMOVED lines=43> */
.L_x_7145:
        /* <DEDUP_REMOVED lines=11> */
.L_x_7144:
        /* <DEDUP_REMOVED lines=18> */
.L_x_7150:
        /* <DEDUP_REMOVED lines=12> */
.L_x_7151:
        /* <DEDUP_REMOVED lines=42> */
.L_x_7149:
        /* <DEDUP_REMOVED lines=10> */
.L_x_7148:
        /* <DEDUP_REMOVED lines=18> */
.L_x_7154:
        /* <DEDUP_REMOVED lines=12> */
.L_x_7155:
        /* <DEDUP_REMOVED lines=43> */
.L_x_7153:
        /* <DEDUP_REMOVED lines=11> */
.L_x_7152:
        /* <DEDUP_REMOVED lines=18> */
.L_x_7158:
        /* <DEDUP_REMOVED lines=12> */
.L_x_7159:
        /* <DEDUP_REMOVED lines=42> */
.L_x_7157:
        /* <DEDUP_REMOVED lines=10> */
.L_x_7156:
        /* <DEDUP_REMOVED lines=18> */
.L_x_7162:
        /* <DEDUP_REMOVED lines=12> */
.L_x_7163:
        /* <DEDUP_REMOVED lines=43> */
.L_x_7161:
        /* <DEDUP_REMOVED lines=11> */
.L_x_7160:
        /* <DEDUP_REMOVED lines=18> */
.L_x_7166:
        /* <DEDUP_REMOVED lines=12> */
.L_x_7167:
        /* <DEDUP_REMOVED lines=42> */
.L_x_7165:
        /* <DEDUP_REMOVED lines=10> */
.L_x_7164:
        /* <DEDUP_REMOVED lines=18> */
.L_x_7170:
        /* <DEDUP_REMOVED lines=12> */
.L_x_7171:
        /* <DEDUP_REMOVED lines=42> */
.L_x_7169:
        /* <DEDUP_REMOVED lines=12> */
.L_x_7139:
[----:B01----:R-:W-:Y:S01]  /*8950*/  MOV R20, R66 ;  /* 0x0000004200147202 */ /* 0x003fe20000000f00 */
[----:B------:R-:W-:Y:S02]  /*8960*/  IMAD.MOV.U32 R100, RZ, RZ, R102 ;  /* 0x000000ffff647224 */ /* 0x000fe400078e0066 */
[----:B------:R-:W-:Y:S01]  /*8970*/  IMAD.MOV.U32 R24, RZ, RZ, RZ ;  /* 0x000000ffff187224 */ /* 0x000fe200078e00ff */
        /* <DEDUP_REMOVED lines=16> */
.L_x_7174:
        /* <DEDUP_REMOVED lines=12> */
.L_x_7175:
        /* <DEDUP_REMOVED lines=42> */
.L_x_7173:
        /* <DEDUP_REMOVED lines=9> */
.L_x_7172:
[----:B------:R-:W-:Y:S01]  /*8e70*/  MOV R21, R20 ;  /* 0x0000001400157202 */ /* 0x000fe20000000f00 */
[----:B------:R-:W-:Y:S01]  /*8e80*/  IMAD.MOV.U32 R25, RZ, RZ, RZ ;  /* 0x000000ffff197224 */ /* 0x000fe200078e00ff */
        /* <DEDUP_REMOVED lines=13> */
.L_x_7178:
        /* <DEDUP_REMOVED lines=12> */
.L_x_7179:
        /* <DEDUP_REMOVED lines=43> */
.L_x_7177:
        /* <DEDUP_REMOVED lines=10> */
.L_x_7176:
        /* <DEDUP_REMOVED lines=15> */
.L_x_7182:
        /* <DEDUP_REMOVED lines=12> */
.L_x_7183:
        /* <DEDUP_REMOVED lines=43> */
.L_x_7181:
        /* <DEDUP_REMOVED lines=9> */
.L_x_7180:
        /* <DEDUP_REMOVED lines=15> */
.L_x_7186:
        /* <DEDUP_REMOVED lines=12> */
.L_x_7187:
        /* <DEDUP_REMOVED lines=43> */
.L_x_7185:
        /* <DEDUP_REMOVED lines=10> */
.L_x_7184:
        /* <DEDUP_REMOVED lines=15> */
.L_x_7190:
        /* <DEDUP_REMOVED lines=12> */
.L_x_7191:
        /* <DEDUP_REMOVED lines=43> */
.L_x_7189:
        /* <DEDUP_REMOVED lines=9> */
.L_x_7188:
[----:B------:R-:W-:Y:S01]  /*a250*/  MOV R23, R22 ;  /* 0x0000001600177202 */ /* 0x000fe20000000f00 */
[----:B------:R-:W-:Y:S01]  /*a260*/  IMAD.MOV.U32 R21, RZ, RZ, RZ ;  /* 0x000000ffff157224 */ /* 0x000fe200078e00ff */
        /* <DEDUP_REMOVED lines=13> */
.L_x_7194:
        /* <DEDUP_REMOVED lines=12> */
.L_x_7195:
        /* <DEDUP_REMOVED lines=43> */
.L_x_7193:
        /* <DEDUP_REMOVED lines=10> */
.L_x_7192:
        /* <DEDUP_REMOVED lines=15> */
.L_x_7198:
        /* <DEDUP_REMOVED lines=12> */
.L_x_7199:
        /* <DEDUP_REMOVED lines=43> */
.L_x_7197:
        /* <DEDUP_REMOVED lines=9> */
.L_x_7196:
        /* <DEDUP_REMOVED lines=15> */
.L_x_7201:
        /* <DEDUP_REMOVED lines=12> */
.L_x_7202:
        /* <DEDUP_REMOVED lines=43> */
.L_x_7200:
        /* <DEDUP_REMOVED lines=10> */
.L_x_7168:
[----:B------:R-:W-:Y:S01]  /*b140*/  VIADD R65, R103, 0x100 ;  /* 0x0000010067417836 */ /* 0x000fe20000000000 */
[----:B------:R-:W-:-:S03]  /*b150*/  IADD3 R101, PT, PT, R92, 0x200, RZ ;  /* 0x000002005c657810 */ /* 0x000fc60007ffe0ff */
[----:B------:R-:W-:-:S05]  /*b160*/  IMAD.WIDE.U32 R64, R65, 0x20, R88 ;  /* 0x0000002041407825 */ /* 0x000fca00078e0058 */
[----:B-----5:R0:W-:Y:S04]  /*b170*/  STG.E.128 desc[UR14][R64.64], R24 ;  /* 0x0000001840007986 */ /* 0x0201e8000c101d0e */
[----:B------:R0:W-:Y:S01]  /*b180*/  STG.E.128 desc[UR14][R64.64+0x10], R20 ;  /* 0x0000101440007986 */ /* 0x0001e2000c101d0e */
[----:B------:R-:W-:Y:S05]  /*b190*/  @!P0 BRA `(.L_x_7203) ;  /* 0x0000000000548947 */ /* 0x000fea0003800000 */
[----:B------:R-:W-:Y:S01]  /*b1a0*/  IMAD.U32 R67, R2, 0x10000, RZ ;  /* 0x0001000002437824 */ /* 0x000fe200078e00ff */
[----:B0-----:R-:W0:Y:S01]  /*b1b0*/  LDC.64 R64, c[0x0][0x3b0] ;  /* 0x0000ec00ff407b82 */ /* 0x001e220000000a00 */
        /* <DEDUP_REMOVED lines=19> */
.L_x_7203:
[----:B------:R-:W-:Y:S05]  /*b2f0*/  @!P0 BRA `(.L_x_7204) ;  /* 0x00000000000c8947 */ /* 0x000fea0003800000 */
[----:B------:R-:W2:Y:S02]  /*b300*/  LDC.64 R36, c[0x0][0x390] ;  /* 0x0000e400ff247b82 */ /* 0x000ea40000000a00 */
[----:B--2---:R-:W-:-:S06]  /*b310*/  IMAD.WIDE.U32 R36, R101, 0x10, R36 ;  /* 0x0000001065247825 */ /* 0x004fcc00078e0024 */
[----:B------:R-:W5:Y:S02]  /*b320*/  LDG.E.128 R36, desc[UR14][R36.64] ;  /* 0x0000000e24247981 */ /* 0x000f64000c1e1d00 */
.L_x_7204:
[----:B------:R-:W-:Y:S01]  /*b330*/  VIADD R103, R103, 0x200 ;  /* 0x0000020067677836 */ /* 0x000fe20000000000 */
[----:B------:R-:W-:Y:S06]  /*b340*/  BRA.U !UP0, `(.L_x_7205) ;  /* 0x0000002908787547 */ /* 0x000fec000b800000 */
[----:B------:R-:W2:Y:S02]  /*b350*/  LDC.64 R92, c[0x0][0x3a0] ;  /* 0x0000e800ff5c7b82 */ /* 0x000ea40000000a00 */
[----:B--2---:R-:W-:-:S05]  /*b360*/  IMAD.WIDE.U32 R92, R103, 0x20, R92 ;  /* 0x00000020675c7825 */ /* 0x004fca00078e005c */
[----:B------:R2:W5:Y:S04]  /*b370*/  LDG.E.128 R68, desc[UR14][R92.64] ;  /* 0x0000000e5c447981 */ /* 0x000568000c1e1d00 */
[----:B01----:R2:W5:Y:S01]  /*b380*/  LDG.E.128 R64, desc[UR14][R92.64+0x10] ;  /* 0x0000100e5c407981 */ /* 0x003562000c1e1d00 */
[----:B------:R-:W-:-:S13]  /*b390*/  ISETP.GT.AND P1, PT, R94, RZ, PT ;  /* 0x000000ff5e00720c */ /* 0x000fda0003f24270 */
[----:B------:R-:W-:Y:S01]  /*b3a0*/  @!P1 MOV R94, R91 ;  /* 0x0000005b005e9202 */ /* 0x000fe20000000f00 */
[----:B------:R-:W-:Y:S01]  /*b3b0*/  @!P1 IMAD.MOV.U32 R98, RZ, RZ, R100 ;  /* 0x000000ffff629224 */ /* 0x000fe200078e0064 */
[----:B--2---:R-:W-:Y:S06]  /*b3c0*/  @!P1 BRA `(.L_x_7206) ;  /* 0x00000004003c9947 */ /* 0x004fec0003800000 */
        /* <DEDUP_REMOVED lines=15> */
.L_x_7208:
        /* <DEDUP_REMOVED lines=12> */
.L_x_7209:
        /* <DEDUP_REMOVED lines=41> */
[----:B------:R-:W-:-:S07]  /*b810*/  LOP3.LUT R84, R84, UR42, R99, 0x96, !PT ;  /* 0x0000002a54547c12 */ /* 0x000fce000f8e9663 */
.L_x_7207:
        /* <DEDUP_REMOVED lines=10> */
.L_x_7206:
        /* <DEDUP_REMOVED lines=18> */
.L_x_7212:
        /* <DEDUP_REMOVED lines=12> */
.L_x_7213:
        /* <DEDUP_REMOVED lines=43> */
.L_x_7211:
        /* <DEDUP_REMOVED lines=11> */
.L_x_7210:
        /* <DEDUP_REMOVED lines=18> */
.L_x_7216:
        /* <DEDUP_REMOVED lines=12> */
.L_x_7217:
        /* <DEDUP_REMOVED lines=42> */
.L_x_7215:
        /* <DEDUP_REMOVED lines=10> */
.L_x_7214:
[----:B------:R-:W-:Y:S01]  /*c320*/  @!P1 MOV R92, R93 ;  /* 0x0000005d005c9202 */ /* 0x000fe20000000f00 */
[----:B------:R-:W-:Y:S01]  /*c330*/  @!P1 IMAD.MOV.U32 R91, RZ, RZ, R98 ;  /* 0x000000ffff5b9224 */ /* 0x000fe200078e0062 */
        /* <DEDUP_REMOVED lines=16> */
.L_x_7220:
        /* <DEDUP_REMOVED lines=12> */
.L_x_7221:
        /* <DEDUP_REMOVED lines=43> */
.L_x_7219:
        /* <DEDUP_REMOVED lines=11> */
.L_x_7218:
        /* <DEDUP_REMOVED lines=18> */
.L_x_7224:
        /* <DEDUP_REMOVED lines=12> */
.L_x_7225:
        /* <DEDUP_REMOVED lines=42> */
.L_x_7223:
        /* <DEDUP_REMOVED lines=10> */
.L_x_7222:
        /* <DEDUP_REMOVED lines=18> */
.L_x_7228:
        /* <DEDUP_REMOVED lines=12> */
.L_x_7229:
        /* <DEDUP_REMOVED lines=43> */
.L_x_7227:
        /* <DEDUP_REMOVED lines=11> */
.L_x_7226:
        /* <DEDUP_REMOVED lines=18> */
.L_x_7232:
        /* <DEDUP_REMOVED lines=12> */
.L_x_7233:
        /* <DEDUP_REMOVED lines=43> */
.L_x_7231:
        /* <DEDUP_REMOVED lines=10> */
.L_x_7230:
        /* <DEDUP_REMOVED lines=18> */
.L_x_7236:
        /* <DEDUP_REMOVED lines=12> */
.L_x_7237:
        /* <DEDUP_REMOVED lines=42> */
.L_x_7235:
        /* <DEDUP_REMOVED lines=12> */
.L_x_7205:
[----:B------:R-:W-:Y:S01]  /*dd30*/  HFMA2 R68, -RZ, RZ, 0, 0 ;  /* 0x00000000ff447431 */ /* 0x000fe200000001ff */
[----:B01----:R-:W-:Y:S01]  /*dd40*/  MOV R64, R91 ;  /* 0x0000005b00407202 */ /* 0x003fe20000000f00 */
        /* <DEDUP_REMOVED lines=17> */
.L_x_7240:
        /* <DEDUP_REMOVED lines=12> */
.L_x_7241:
        /* <DEDUP_REMOVED lines=42> */
.L_x_7239:
        /* <DEDUP_REMOVED lines=9> */
.L_x_7238:
        /* <DEDUP_REMOVED lines=15> */
.L_x_7244:
        /* <DEDUP_REMOVED lines=12> */
.L_x_7245:
        /* <DEDUP_REMOVED lines=43> */
.L_x_7243:
        /* <DEDUP_REMOVED lines=10> */
.L_x_7242:
        /* <DEDUP_REMOVED lines=15> */
.L_x_7248:
        /* <DEDUP_REMOVED lines=12> */
.L_x_7249:
        /* <DEDUP_REMOVED lines=43> */
.L_x_7247:
        /* <DEDUP_REMOVED lines=9> */
.L_x_7246:
        /* <DEDUP_REMOVED lines=15> */
.L_x_7252:
        /* <DEDUP_REMOVED lines=12> */
.L_x_7253:
        /* <DEDUP_REMOVED lines=43> */
.L_x_7251:
        /* <DEDUP_REMOVED lines=10> */
.L_x_7250:
        /* <DEDUP_REMOVED lines=15> */
.L_x_7256:
        /* <DEDUP_REMOVED lines=12> */
.L_x_7257:
        /* <DEDUP_REMOVED lines=43> */
.L_x_7255:
        /* <DEDUP_REMOVED lines=9> */
.L_x_7254:
        /* <DEDUP_REMOVED lines=15> */
.L_x_7260:
        /* <DEDUP_REMOVED lines=12> */
.L_x_7261:
        /* <DEDUP_REMOVED lines=43> */
.L_x_7259:
        /* <DEDUP_REMOVED lines=10> */
.L_x_7258:
        /* <DEDUP_REMOVED lines=15> */
.L_x_7264:
        /* <DEDUP_REMOVED lines=12> */
.L_x_7265:
        /* <DEDUP_REMOVED lines=43> */
.L_x_7263:
        /* <DEDUP_REMOVED lines=9> */
.L_x_7262:
        /* <DEDUP_REMOVED lines=15> */
.L_x_7267:
        /* <DEDUP_REMOVED lines=12> */
.L_x_7268:
        /* <DEDUP_REMOVED lines=43> */
.L_x_7266:
        /* <DEDUP_REMOVED lines=10> */
.L_x_7234:
[----:B------:R-:W-:Y:S01]  /*10520*/  FADD.FTZ R92, RZ, R32 ;  /* 0x00000020ff5c7221 */ /* 0x000fe20000010000 */
[----:B------:R-:W-:-:S04]  /*10530*/  IMAD.WIDE.U32 R88, R103, 0x20, R88 ;  /* 0x0000002067587825 */ /* 0x000fc800078e0058 */
[----:B------:R-:W-:Y:S01]  /*10540*/  FADD.FTZ R93, R92, R33 ;  /* 0x000000215c5d7221 */ /* 0x000fe20000010000 */
[----:B-----5:R0:W-:Y:S03]  /*10550*/  STG.E.128 desc[UR14][R88.64], R68 ;  /* 0x0000004458007986 */ /* 0x0201e6000c101d0e */
        /* <DEDUP_REMOVED lines=44> */
.L_x_7269:
        /* <DEDUP_REMOVED lines=82> */
.L_x_7271:
[----:B------:R-:W-:Y:S05]  /*10d40*/  BSYNC.RECONVERGENT B0 ;  /* 0x0000000000007941 */ /* 0x000fea0003800200 */
.L_x_7270:
        /* <DEDUP_REMOVED lines=12> */
.L_x_7273:
[----:B------:R-:W-:Y:S05]  /*10e10*/  BSYNC.RECONVERGENT B0 ;  /* 0x0000000000007941 */ /* 0x000fea0003800200 */
.L_x_7272:
        /* <DEDUP_REMOVED lines=23> */
[----:B------:R-:W-:Y:S01]  /*10f90*/  I2FP.F32.S32 R100, R101 ;  /* 0x0000006500647245 */ /* 0x000fe20000201400 */
[----:B------:R-:W-:Y:S01]  /*10fa0*/  IMAD.U32 R101, RZ, RZ, UR7 ;  /* 0x00000007ff657e24 */ /* 0x000fe2000f8e00ff */
        /* <DEDUP_REMOVED lines=27> */
[----:B------:R-:W0:Y:S01]  /*11160*/  LDC R99, c[0x0][0x448] ;  /* 0x00011200ff637b82 */ /* 0x000e220000000800 */
[----:B------:R-:W1:Y:S01]  /*11170*/  SHFL.IDX PT, R97, R97, RZ, 0x1f ;  /* 0x00001fff61617589 */ /* 0x000e6200000e0000 */
[----:B------:R-:W-:-:S06]  /*11180*/  FFMA.FTZ R96, R96, R93, R89 ;  /* 0x0000005d60607223 */ /* 0x000fcc0000010059 */
[----:B------:R-:W0:Y:S01]  /*11190*/  SHFL.IDX PT, R96, R96, RZ, 0x1f ;  /* 0x00001fff60607589 */ /* 0x000e2200000e0000 */
[----:B------:R-:W2:Y:S08]  /*111a0*/  @!P0 LDC.64 R92, c[0x0][0x3c0] ;  /* 0x0000f000ff5c8b82 */ /* 0x000eb00000000a00 */
[----:B------:R-:W3:Y:S01]  /*111b0*/  @!P0 LDC.64 R88, c[0x0][0x3c8] ;  /* 0x0000f200ff588b82 */ /* 0x000ee20000000a00 */
[----:B-1----:R-:W-:-:S05]  /*111c0*/  FMUL.FTZ R94, R97, R97 ;  /* 0x00000061615e7220 */ /* 0x002fca0000410000 */
[----:B------:R-:W-:Y:S01]  /*111d0*/  FSEL R95, R94, RZ, P1 ;  /* 0x000000ff5e5f7208 */ /* 0x000fe20000800000 */
[----:B0-----:R-:W-:Y:S01]  /*111e0*/  FFMA.FTZ R94, R96, UR25, R99 ;  /* 0x00000019605e7c23 */ /* 0x001fe20008010063 */
[----:B------:R-:W-:-:S03]  /*111f0*/  MOV R99, UR7 ;  /* 0x0000000700637c02 */ /* 0x000fc60008000f00 */
[----:B------:R-:W-:Y:S02]  /*11200*/  FADD.FTZ R95, R94, R95 ;  /* 0x0000005f5e5f7221 */ /* 0x000fe40000010000 */
[----:B--2---:R-:W-:-:S04]  /*11210*/  @!P0 IMAD.WIDE R92, R99, 0x4, R92 ;  /* 0x00000004635c8825 */ /* 0x004fc800078e025c */
[----:B------:R-:W0:Y:S01]  /*11220*/  MUFU.RSQ R95, R95 ;  /* 0x0000005f005f7308 */ /* 0x000e220000001400 */
[----:B---3--:R-:W-:Y:S01]  /*11230*/  @!P0 IMAD.WIDE R88, R101, 0x4, R88 ;  /* 0x0000000465588825 */ /* 0x008fe200078e0258 */
[----:B------:R1:W-:Y:S04]  /*11240*/  @!P0 STG.E desc[UR14][R92.64], R97 ;  /* 0x000000615c008986 */ /* 0x0003e8000c10190e */
[----:B0-----:R1:W-:Y:S01]  /*11250*/  @!P0 STG.E desc[UR14][R88.64], R95 ;  /* 0x0000005f58008986 */ /* 0x0013e2000c10190e */
[----:B------:R-:W-:Y:S05]  /*11260*/  BRA.U !UP0, `(.L_x_7274) ;  /* 0x00000009085c7547 */ /* 0x000fea000b800000 */
[----:B-1----:R-:W-:Y:S01]  /*11270*/  FSEL R88, R97, RZ, !P1 ;  /* 0x000000ff61587208 */ /* 0x002fe20004800000 */
        /* <DEDUP_REMOVED lines=28> */
[----:B------:R-:W-:Y:S01]  /*11440*/  FADD.FTZ R88, -R88, R67 ;  /* 0x0000004358587221 */ /* 0x000fe20000010100 */
[----:B------:R-:W-:-:S02]  /*11450*/  IMAD.U32 R71, R48, 0x10000, RZ ;  /* 0x0001000030477824 */ /* 0x000fc400078e00ff */
        /* <DEDUP_REMOVED lines=54> */
[----:B------:R-:W-:Y:S01]  /*117c0*/  UIADD3 UR4, UPT, UPT, UR6, -0x1, URZ ;  /* 0xffffffff06047890 */ /* 0x000fe2000fffe0ff */
[----:B------:R-:W-:Y:S01]  /*117d0*/  SHF.L.U32 R35, R58, 0x10, RZ ;  /* 0x000000103a237819 */ /* 0x000fe200000006ff */
[----:B------:R-:W-:Y:S01]  /*117e0*/  IMAD.U32 R65, R46, 0x10000, RZ ;  /* 0x000100002e417824 */ /* 0x000fe200078e00ff */
[----:B------:R-:W-:Y:S01]  /*117f0*/  SHF.L.U32 R64, R77, 0x10, RZ ;  /* 0x000000104d407819 */ /* 0x000fe200000006ff */
[----:B------:R-:W-:Y:S01]  /*11800*/  IMAD.U32 R94, R14, 0x10000, RZ ;  /* 0x000100000e5e7824 */ /* 0x000fe200078e00ff */
[----:B------:R-:W-:Y:S01]  /*11810*/  SHF.L.U32 R97, R59, 0x10, RZ ;  /* 0x000000103b617819 */ /* 0x000fe200000006ff */
[----:B------:R-:W-:Y:S01]  /*11820*/  UIMAD UR4, UR4, UR22, URZ ;  /* 0x00000016040472a4 */ /* 0x000fe2000f8e02ff */
[----:B------:R-:W-:Y:S01]  /*11830*/  IMAD.U32 R99, R47, 0x10000, RZ ;  /* 0x000100002f637824 */ /* 0x000fe200078e00ff */
[----:B------:R-:W-:Y:S01]  /*11840*/  SHF.L.U32 R101, R52, 0x10, RZ ;  /* 0x0000001034657819 */ /* 0x000fe200000006ff */
[----:B------:R-:W-:-:S02]  /*11850*/  IMAD.U32 R105, R40, 0x10000, RZ ;  /* 0x0001000028697824 */ /* 0x000fc400078e00ff */
[----:B------:R-:W-:Y:S01]  /*11860*/  FFMA.FTZ R92, R34, R35, R65 ;  /* 0x00000023225c7223 */ /* 0x000fe20000010041 */
[----:B------:R-:W-:Y:S01]  /*11870*/  FFMA.FTZ R93, R33, R64, R94 ;  /* 0x00000040215d7223 */ /* 0x000fe2000001005e */
[----:B------:R-:W-:Y:S01]  /*11880*/  SHF.L.U32 R100, R78, 0x10, RZ ;  /* 0x000000104e647819 */ /* 0x000fe200000006ff */
[----:B------:R-:W0:Y:S01]  /*11890*/  LDC.64 R64, c[0x0][0x428] ;  /* 0x00010a00ff407b82 */ /* 0x000e220000000a00 */
[----:B------:R-:W-:Y:S01]  /*118a0*/  IMAD.U32 R102, R15, 0x10000, RZ ;  /* 0x000100000f667824 */ /* 0x000fe200078e00ff */
[----:B------:R-:W-:Y:S01]  /*118b0*/  USHF.R.S32.HI UR5, URZ, 0x1f, UR4 ;  /* 0x0000001fff057899 */ /* 0x000fe20008011404 */
[----:B------:R-:W-:Y:S01]  /*118c0*/  FFMA.FTZ R96, R32, R97, R99 ;  /* 0x0000006120607223 */ /* 0x000fe20000010063 */
[----:B------:R-:W-:Y:S01]  /*118d0*/  FFMA.FTZ R94, R30, R101, R105 ;  /* 0x000000651e5e7223 */ /* 0x000fe20000010069 */
[----:B------:R-:W-:Y:S01]  /*118e0*/  SHF.L.U32 R97, R72, 0x10, RZ ;  /* 0x0000001048617819 */ /* 0x000fe200000006ff */
[----:B------:R-:W-:Y:S01]  /*118f0*/  IMAD.U32 R33, R9, 0x10000, RZ ;  /* 0x0001000009217824 */ /* 0x000fe200078e00ff */
[----:B------:R-:W-:Y:S01]  /*11900*/  SHF.L.U32 R30, R53, 0x10, RZ ;  /* 0x00000010351e7819 */ /* 0x000fe200000006ff */
[----:B------:R-:W-:Y:S01]  /*11910*/  FFMA.FTZ R31, R31, R100, R102 ;  /* 0x000000641f1f7223 */ /* 0x000fe20000010066 */
[----:B------:R-:W-:Y:S01]  /*11920*/  IMAD.U32 R32, R41, 0x10000, RZ ;  /* 0x0001000029207824 */ /* 0x000fe200078e00ff */
[----:B------:R-:W-:Y:S01]  /*11930*/  SHF.L.U32 R34, R54, 0x10, RZ ;  /* 0x0000001036227819 */ /* 0x000fe200000006ff */
[----:B------:R-:W-:Y:S01]  /*11940*/  ULEA.HI UR5, UR5, UR4, URZ, 0x3 ;  /* 0x0000000405057291 */ /* 0x000fe2000f8f18ff */
[----:B------:R-:W-:-:S02]  /*11950*/  IMAD.U32 R100, R42, 0x10000, RZ ;  /* 0x000100002a647824 */ /* 0x000fc400078e00ff */
[----:B------:R-:W-:Y:S01]  /*11960*/  FFMA.FTZ R97, R28, R97, R33 ;  /* 0x000000611c617223 */ /* 0x000fe20000010021 */
[----:B------:R-:W-:Y:S01]  /*11970*/  FFMA.FTZ R28, R27, R30, R32 ;  /* 0x0000001e1b1c7223 */ /* 0x000fe20000010020 */
[----:B------:R-:W-:Y:S01]  /*11980*/  PRMT R27, R42, 0x7632, R27 ;  /* 0x000076322a1b7816 */ /* 0x000fe2000000001b */
[----:B------:R-:W-:Y:S01]  /*11990*/  FFMA.FTZ R30, R23, R34, R100 ;  /* 0x00000022171e7223 */ /* 0x000fe20000010064 */
[----:B------:R-:W-:Y:S01]  /*119a0*/  MOV R100, UR5 ;  /* 0x0000000500647c02 */ /* 0x000fe20008000f00 */
[----:B------:R-:W-:Y:S01]  /*119b0*/  IMAD.U32 R35, R11, 0x10000, RZ ;  /* 0x000100000b237824 */ /* 0x000fe200078e00ff */
[----:B------:R-:W-:Y:S01]  /*119c0*/  SHF.L.U32 R99, R73, 0x10, RZ ;  /* 0x0000001049637819 */ /* 0x000fe200000006ff */
[----:B------:R-:W-:Y:S01]  /*119d0*/  IMAD.U32 R27, R27, 0x10000, RZ ;  /* 0x000100001b1b7824 */ /* 0x000fe200078e00ff */
[----:B------:R-:W-:Y:S02]  /*119e0*/  SHF.L.U32 R23, R74, 0x10, RZ ;  /* 0x000000104a177819 */ /* 0x000fe400000006ff */
[----:B------:R-:W-:Y:S01]  /*119f0*/  PRMT R34, R55, 0x7632, R34 ;  /* 0x0000763237227816 */ /* 0x000fe20000000022 */
[----:B------:R-:W-:Y:S01]  /*11a00*/  FFMA.FTZ R99, R24, R99, R35 ;  /* 0x0000006318637223 */ /* 0x000fe20000010023 */
[----:B------:R-:W-:Y:S01]  /*11a10*/  PRMT R102, R43, 0x7632, R102 ;  /* 0x000076322b667816 */ /* 0x000fe20000000066 */
[----:B------:R-:W-:Y:S01]  /*11a20*/  IMAD.U32 R24, R55, 0x10000, RZ ;  /* 0x0001000037187824 */ /* 0x000fe200078e00ff */
[----:B------:R-:W-:Y:S01]  /*11a30*/  LEA.HI.SX32 R33, R100, R103, 0x1d ;  /* 0x0000006764217211 */ /* 0x000fe200078feaff */
[----:B------:R-:W-:Y:S01]  /*11a40*/  IMAD.U32 R34, R34, 0x10000, RZ ;  /* 0x0001000022227824 */ /* 0x000fe200078e00ff */
[----:B------:R-:W-:Y:S01]  /*11a50*/  SHF.L.U32 R32, R43, 0x10, RZ ;  /* 0x000000102b207819 */ /* 0x000fe200000006ff */
[----:B------:R-:W-:Y:S01]  /*11a60*/  FFMA.FTZ R101, R22, R23, R27 ;  /* 0x0000001716657223 */ /* 0x000fe2000001001b */
[----:B------:R-:W-:Y:S01]  /*11a70*/  SHF.L.U32 R102, R102, 0x10, RZ ;  /* 0x0000001066667819 */ /* 0x000fe200000006ff */
[C---:B------:R-:W-:Y:S01]  /*11a80*/  VIADD R35, R33.reuse, 0x100 ;  /* 0x0000010021237836 */ /* 0x040fe20000000000 */
[----:B------:R-:W-:Y:S01]  /*11a90*/  IADD3 R23, PT, PT, R33, 0x200, RZ ;  /* 0x0000020021177810 */ /* 0x000fe20007ffe0ff */
        /* <DEDUP_REMOVED lines=20> */
.L_x_7274:
[----:B------:R-:W-:Y:S02]  /*11be0*/  UIADD3 UR7, UPT, UPT, UR7, UR20, URZ ;  /* 0x0000001407077290 */ /* 0x000fe4000fffe0ff */
[----:B------:R-:W-:Y:S02]  /*11bf0*/  UPLOP3.LUT UP1, UPT, UPT, UPT, UP1, 0x40, 0x4 ;  /* 0x000000000004789c */ /* 0x000fe40003f2e810 */
[----:B------:R-:W-:-:S09]  /*11c00*/  UISETP.GE.AND UP0, UPT, UR7, UR21, UPT ;  /* 0x000000150700728c */ /* 0x000fd2000bf06270 */
[----:B------:R-:W-:Y:S05]  /*11c10*/  BRA.U !UP0, `(.L_x_7275) ;  /* 0xfffffeed087c7547 */ /* 0x000fea000b83ffff */
[----:B------:R-:W-:Y:S05]  /*11c20*/  EXIT ;  /* 0x000000000000794d */ /* 0x000fea0003800000 */
.L_x_7276:
        /* <DEDUP_REMOVED lines=13> */
.L_x_20962:


//--------------------- .text._ZN10layer_norm13ln_fwd_kernelINS_13Kernel_traitsI13__nv_bfloat16S2_fS2_fjLj6144ELj1ELj1ELj8ELj16ENS_18Kernel_traits_baseILj6144ES2_S2_fS2_fjLj256EEEEELb1ELb1ELb0ELb0EEEvNS_9FwdParamsE --------------------------
	.section	.text._ZN10layer_norm13ln_fwd_kernelINS_13Kernel_traitsI13__nv_bfloat16S2_fS2_fjLj6144ELj1ELj1ELj8ELj16ENS_18Kernel_traits_baseILj6144ES2_S2_fS2_fjLj256EEEEELb1ELb1ELb0ELb0EEEvNS_9FwdParamsE,"ax",@progbits
	.align	128
        .global         _ZN10layer_norm13ln_fwd_kernelINS_13Kernel_traitsI13__nv_bfloat16S2_fS2_fjLj6144ELj1ELj1ELj8ELj16ENS_18Kernel_traits_baseILj6144ES2_S2_fS2_fjLj256EEEEELb1ELb1ELb0ELb0EEEvNS_9FwdParamsE
        .type           _ZN10layer_norm13ln_fwd_kernelINS_13Kernel_traitsI13__nv_bfloat16S2_fS2_fjLj6144ELj1ELj1ELj8ELj16ENS_18Kernel_traits_baseILj6144ES2_S2_fS2_fjLj256EEEEELb1ELb1ELb0ELb0EEEvNS_9FwdParamsE,@function
        .size           _ZN10layer_norm13ln_fwd_kernelINS_13Kernel_traitsI13__nv_bfloat16S2_fS2_fjLj6144ELj1ELj1ELj8ELj16ENS_18Kernel_traits_baseILj6144ES2_S2_fS2_fjLj256EEEEELb1ELb1ELb0ELb0EEEvNS_9FwdParamsE,(.L_x_20963 - _ZN10layer_norm13ln_fwd_kernelINS_13Kernel_traitsI13__nv_bfloat16S2_fS2_fjLj6144ELj1ELj1ELj8ELj16ENS_18Kernel_traits_baseILj6144ES2_S2_fS2_fjLj256EEEEELb1ELb1ELb0ELb0EEEvNS_9FwdParamsE)
        .other          _ZN10layer_norm13ln_fwd_kernelINS_13Kernel_traitsI13__nv_bfloat16S2_fS2_fjLj6144ELj1ELj1ELj8ELj16ENS_18Kernel_traits_baseILj6144ES2_S2_fS2_fjLj256EEEEELb1ELb1ELb0ELb0EEEvNS_9FwdParamsE,@"STO_CUDA_ENTRY STV_DEFAULT"
_ZN10layer_norm13ln_fwd_kernelINS_13Kernel_traitsI13__nv_bfloat16S2_fS2_fjLj6144ELj1ELj1ELj8ELj16ENS_18Kernel_traits_baseILj6144ES2_S2_fS2_fjLj256EEEEELb1ELb1ELb0ELb0EEEvNS_9FwdParamsE:
.text._ZN10layer_norm13ln_fwd_kernelINS_13Kernel_traitsI13__nv_bfloat16S2_fS2_fjLj6144ELj1ELj1ELj8ELj16ENS_18Kernel_traits_baseILj6144ES2_S2_fS2_fjLj256EEEEELb1ELb1ELb0ELb0EEEvNS_9FwdParamsE:
        /* <DEDUP_REMOVED lines=34> */
[----:B------:R-:W-:Y:S01]  /*0220*/  UIADD3 UR20, UPT, UPT, UR9, -0x4498517b, URZ ;  /* 0xbb67ae8509147890 */ /* 0x000fe2000fffe0ff */
[----:B------:R-:W-:Y:S01]  /*0230*/  SHF.R.U32.HI R3, RZ, 0x2, R7 ;  /* 0x00000002ff037819 */ /* 0x000fe20000011607 */
[----:B------:R-:W-:Y:S02]  /*0240*/  UIADD3 UR21, UPT, UPT, UR8, 0x3c6ef372, URZ ;  /* 0x3c6ef37208157890 */ /* 0x000fe4000fffe0ff */
        /* <DEDUP_REMOVED lines=40> */
.L_x_7278:
        /* <DEDUP_REMOVED lines=31> */
.L_x_7279:
[----:B------:R-:W-:Y:S05]  /*06c0*/  BSYNC.RECONVERGENT B0 ;  /* 0x0000000000007941 */ /* 0x000fea0003800200 */
.L_x_7277:
[----:B------:R-:W0:Y:S02]  /*06d0*/  LDCU UR5, c[0x0][0x384] ;  /* 0x00007080ff0577ac */ /* 0x000e240008000800 */
[----:B0-----:R-:W-:-:S06]  /*06e0*/  UISETP.GE.AND UP0, UPT, UR14, UR5, UPT ;  /* 0x000000050e00728c */ /* 0x001fcc000bf06270 */
[----:B------:R-:W-:-:S13]  /*06f0*/  PLOP3.LUT P0, PT, PT, PT, UP0, 0x80, 0x8 ;  /* 0x000000000008781c */ /* 0x000fda0003f0f008 */
[----:B------:R-:W-:Y:S05]  /*0700*/  @P0 EXIT ;  /* 0x000000000000094d */ /* 0x000fea0003800000 */
[----:B------:R-:W0:Y:S01]  /*0710*/  LDC R5, c[0x0][0x360] ;  /* 0x0000d800ff057b82 */ /* 0x000e220000000800 */
[----:B------:R-:W-:Y:S01]  /*0720*/  IMAD R9, R87, -0x2daee0ad, RZ ;  /* 0xd2511f5357097824 */ /* 0x000fe200078e02ff */
[----:B------:R-:W-:Y:S01]  /*0730*/  UIADD3 UR10, UPT, UPT, UR9, 0x32370b8f, URZ ;  /* 0x32370b8f090a7890 */ /* 0x000fe2000fffe0ff */
[----:B------:R-:W-:Y:S01]  /*0740*/  IMAD.MOV R0, RZ, RZ, -R0 ;  /* 0x000000ffff007224 */ /* 0x000fe200078e0a00 */
[----:B------:R-:W-:Y:S01]  /*0750*/  UIADD3 UR5, UPT, UPT, UR8, -0x255992d5, URZ ;  /* 0xdaa66d2b08057890 */ /* 0x000fe2000fffe0ff */
[----:B------:R-:W-:Y:S01]  /*0760*/  LOP3.LUT R86, R86, 0x3, RZ, 0xc0, !PT ;  /* 0x0000000356567812 */ /* 0x000fe200078ec0ff */
[----:B------:R-:W-:Y:S01]  /*0770*/  UIADD3 UR11, UPT, UPT, UR8, -0x700cb87f, URZ ;  /* 0x8ff34781080b7890 */ /* 0x000fe2000fffe0ff */
[----:B-----5:R-:W-:Y:S01]  /*0780*/  PRMT R98, R31, 0x7632, R98 ;  /* 0x000076321f627816 */ /* 0x020fe20000000062 */
[----:B------:R-:W-:Y:S01]  /*0790*/  ULOP3.LUT UR18, UR4, 0xffffff00, URZ, 0xc0, !UPT ;  /* 0xffffff0004127892 */ /* 0x000fe2000f8ec0ff */
[----:B------:R-:W-:Y:S01]  /*07a0*/  PRMT R99, R35, 0x7632, R99 ;  /* 0x0000763223637816 */ /* 0x000fe20000000063 */
[----:B------:R-:W1:Y:S01]  /*07b0*/  LDCU.64 UR12, c[0x0][0x3e0] ;  /* 0x00007c00ff0c77ac */ /* 0x000e620008000a00 */
[----:B------:R-:W-:Y:S01]  /*07c0*/  PRMT R100, R30, 0x7632, R100 ;  /* 0x000076321e647816 */ /* 0x000fe20000000064 */
[----:B------:R-:W-:Y:S01]  /*07d0*/  IMAD.MOV.U32 R79, RZ, RZ, RZ ;  /* 0x000000ffff4f7224 */ /* 0x000fe200078e00ff */
        /* <DEDUP_REMOVED lines=8> */
[----:B------:R-:W-:Y:S01]  /*0860*/  PRMT R107, R47, 0x7632, R107 ;  /* 0x000076322f6b7816 */ /* 0x000fe2000000006b */
[----:B------:R-:W-:Y:S01]  /*0870*/  IMAD.HI.U32 R5, R87, -0x2daee0ad, RZ ;  /* 0xd2511f5357057827 */ /* 0x000fe200078e00ff */
[----:B------:R-:W-:Y:S01]  /*0880*/  PRMT R108, R42, 0x7632, R108 ;  /* 0x000076322a6c7816 */ /* 0x000fe2000000006c */
[----:B-1----:R-:W-:Y:S01]  /*0890*/  UISETP.NE.U32.AND UP0, UPT, UR12, URZ, UPT ;  /* 0x000000ff0c00728c */ /* 0x002fe2000bf05070 */
[----:B------:R-:W-:Y:S01]  /*08a0*/  PRMT R109, R46, 0x7632, R109 ;  /* 0x000076322e6d7816 */ /* 0x000fe2000000006d */
[C---:B------:R-:W-:Y:S01]  /*08b0*/  IMAD.HI.U32 R4, R72.reuse, -0x326172a9, RZ ;  /* 0xcd9e8d5748047827 */ /* 0x040fe200078e00ff */
        /* <DEDUP_REMOVED lines=37> */
[----:B------:R-:W-:Y:S01]  /*0b10*/  UIADD3 UR10, UPT, UPT, UR9, -0x56f99767, URZ ;  /* 0xa9066899090a7890 */ /* 0x000fe2000fffe0ff */
[----:B------:R-:W-:Y:S01]  /*0b20*/  IMAD.HI.U32 R8, R5, -0x2daee0ad, RZ ;  /* 0xd2511f5305087827 */ /* 0x000fe200078e00ff */
[----:B------:R-:W-:-:S02]  /*0b30*/  PRMT R122, R27, 0x7632, R122 ;  /* 0x000076321b7a7816 */ /* 0x000fc4000000007a */
        /* <DEDUP_REMOVED lines=8> */
[----:B------:R-:W-:Y:S01]  /*0bc0*/  UIADD3 UR5, UPT, UPT, UR9, 0x646e171e, URZ ;  /* 0x646e171e09057890 */ /* 0x000fe2000fffe0ff */
        /* <DEDUP_REMOVED lines=26> */
[----:B------:R-:W-:Y:S02]  /*0d70*/  UIADD3 UR10, UPT, UPT, UR9, -0x695add53, URZ ;  /* 0x96a522ad090a7890 */ /* 0x000fe4000fffe0ff */
[----:B------:R-:W-:Y:S01]  /*0d80*/  IMAD R8, R4, -0x2daee0ad, RZ ;  /* 0xd2511f5304087824 */ /* 0x000fe200078e02ff */
[----:B------:R-:W-:Y:S01]  /*0d90*/  LOP3.LUT R6, R7, UR5, R6, 0x96, !PT ;  /* 0x0000000507067c12 */ /* 0x000fe2000f8e9606 */
[----:B------:R-:W-:Y:S01]  /*0da0*/  UIADD3 UR5, UPT, UPT, UR8, -0xe443238, URZ ;  /* 0xf1bbcdc808057890 */ /* 0x000fe2000fffe0ff */
[----:B------:R-:W-:Y:S02]  /*0db0*/  IMAD R9, R9, -0x326172a9, RZ ;  /* 0xcd9e8d5709097824 */ /* 0x000fe400078e02ff */
[----:B------:R-:W-:-:S04]  /*0dc0*/  IMAD.HI.U32 R7, R5, -0x2daee0ad, RZ ;  /* 0xd2511f5305077827 */ /* 0x000fc800078e00ff */
[----:B------:R-:W-:Y:S01]  /*0dd0*/  IMAD.HI.U32 R4, R6, -0x326172a9, RZ ;  /* 0xcd9e8d5706047827 */ /* 0x000fe200078e00ff */
[----:B------:R-:W-:Y:S01]  /*0de0*/  LOP3.LUT R7, R8, UR15, R7, 0x96, !PT ;  /* 0x0000000f08077c12 */ /* 0x000fe2000f8e9607 */
[----:B------:R-:W3:Y:S02]  /*0df0*/  LDCU UR15, c[0x0][0x388] ;  /* 0x00007100ff0f77ac */ /* 0x000ee40008000800 */
[----:B------:R-:W-:Y:S01]  /*0e00*/  IMAD R8, R5, -0x2daee0ad, RZ ;  /* 0xd2511f5305087824 */ /* 0x000fe200078e02ff */
[----:B------:R-:W-:Y:S01]  /*0e10*/  LOP3.LUT R4, R9, UR5, R4, 0x96, !PT ;  /* 0x0000000509047c12 */ /* 0x000fe2000f8e9604 */
[----:B------:R-:W-:Y:S01]  /*0e20*/  ULOP3.LUT UR5, UR4, 0xff, URZ, 0xc0, !UPT ;  /* 0x000000ff04057892 */ /* 0x000fe2000f8ec0ff */
[----:B------:R-:W-:Y:S02]  /*0e30*/  IMAD R5, R6, -0x326172a9, RZ ;  /* 0xcd9e8d5706057824 */ /* 0x000fe400078e02ff */
[----:B------:R-:W-:-:S03]  /*0e40*/  IMAD.HI.U32 R82, R7, -0x326172a9, RZ ;  /* 0xcd9e8d5707527827 */ /* 0x000fc600078e00ff */
[----:B------:R-:W-:Y:S01]  /*0e50*/  VIADDMNMX R0, R0, UR5, RZ, !PT ;  /* 0x0000000500007c46 */ /* 0x000fe2000f8001ff */
[----:B------:R-:W-:Y:S01]  /*0e60*/  IMAD.HI.U32 R85, R4, -0x2daee0ad, RZ ;  /* 0xd2511f5304557827 */ /* 0x000fe200078e00ff */
[----:B------:R-:W-:Y:S02]  /*0e70*/  LOP3.LUT R82, R5, UR11, R82, 0x96, !PT ;  /* 0x0000000b05527c12 */ /* 0x000fe4000f8e9652 */
[----:B------:R-:W-:Y:S01]  /*0e80*/  VIMNMX R0, PT, PT, R0, 0x20, PT ;  /* 0x0000002000007848 */ /* 0x000fe20003fe0100 */
[----:B------:R-:W-:Y:S01]  /*0e90*/  IMAD R84, R7, -0x326172a9, RZ ;  /* 0xcd9e8d5707547824 */ /* 0x000fe200078e02ff */
[----:B------:R-:W-:Y:S01]  /*0ea0*/  SHF.L.U32 R5, R20, 0x5, RZ ;  /* 0x0000000514057819 */ /* 0x000fe200000006ff */
[----:B------:R-:W-:Y:S01]  /*0eb0*/  IMAD R83, R4, -0x2daee0ad, RZ ;  /* 0xd2511f5304537824 */ /* 0x000fe200078e02ff */
[----:B------:R-:W-:Y:S02]  /*0ec0*/  LEA R0, R0, UR18, 0x3 ;  /* 0x0000001200007c11 */ /* 0x000fe4000f8e18ff */
[----:B------:R-:W-:-:S02]  /*0ed0*/  LOP3.LUT R5, R5, 0x3e0, RZ, 0xc0, !PT ;  /* 0x000003e005057812 */ /* 0x000fc400078ec0ff */
[----:B------:R-:W-:Y:S02]  /*0ee0*/  I2FP.F32.U32 R0, R0 ;  /* 0x0000000000007245 */ /* 0x000fe40000201000 */
[----:B------:R-:W-:Y:S01]  /*0ef0*/  LOP3.LUT R85, R8, UR10, R85, 0x96, !PT ;  /* 0x0000000a08557c12 */ /* 0x000fe2000f8e9655 */
[----:B------:R-:W-:Y:S01]  /*0f00*/  IMAD.MOV R5, RZ, RZ, -R5 ;  /* 0x000000ffff057224 */ /* 0x000fe200078e0a05 */
[----:B------:R4:W0:Y:S01]  /*0f10*/  MUFU.RCP R73, R0 ;  /* 0x0000000000497308 */ /* 0x0008220000001000 */
[----:B------:R-:W0:Y:S03]  /*0f20*/  LDCU.64 UR10, c[0x0][0x3a0] ;  /* 0x00007400ff0a77ac */ /* 0x000e260008000a00 */
[----:B------:R-:W-:-:S04]  /*0f30*/  VIADDMNMX R5, R5, UR5, RZ, !PT ;  /* 0x0000000505057c46 */ /* 0x000fc8000f8001ff */
[----:B------:R-:W-:-:S04]  /*0f40*/  VIMNMX R5, PT, PT, R5, 0x20, PT ;  /* 0x0000002005057848 */ /* 0x000fc80003fe0100 */
[----:B-1234-:R-:W-:-:S07]  /*0f50*/  LEA R80, R5, UR18, 0x3 ;  /* 0x0000001205507c11 */ /* 0x01efce000f8e18ff */
.L_x_7541:
        /* <DEDUP_REMOVED lines=17> */
[----:B------:R-:W-:Y:S02]  /*1070*/  MOV R0, R81 ;  /* 0x0000005100007202 */ /* 0x000fe40000000f00 */
[----:B--2---:R-:W-:-:S13]  /*1080*/  @P0 R2UR UR18, R70 ;  /* 0x00000000461202ca */ /* 0x004fda00000e0000 */
[----:B------:R-:W-:Y:S01]  /*1090*/  @UP0 USHF.L.U32 UR4, UR18, 0x10, URZ ;  /* 0x0000001012040899 */ /* 0x000fe200080006ff */
[----:B------:R-:W-:Y:S11]  /*10a0*/  @!P1 BRA `(.L_x_7281) ;  /* 0x00000064007c9947 */ /* 0x000ff60003800000 */
[----:B------:R-:W1:Y:S02]  /*10b0*/  LDC.64 R56, c[0x0][0x390] ;  /* 0x0000e400ff387b82 */ /* 0x000e640000000a00 */
[----:B-1----:R-:W-:-:S06]  /*10c0*/  IMAD.WIDE.U32 R56, R81, 0x10, R56 ;  /* 0x0000001051387825 */ /* 0x002fcc00078e0038 */
[----:B------:R-:W5:Y:S01]  /*10d0*/  LDG.E.128 R56, desc[UR6][R56.64] ;  /* 0x0000000638387981 */ /* 0x000f62000c1e1d00 */
[----:B0-----:R-:W-:-:S04]  /*10e0*/  UISETP.NE.U32.AND UP1, UPT, UR10, URZ, UPT ;  /* 0x000000ff0a00728c */ /* 0x001fc8000bf25070 */
        /* <DEDUP_REMOVED lines=13> */
[----:B------:R-:W-:-:S05]  /*11c0*/  VIADDMNMX.U32 R0, R86, 0xfffffffe, R13, PT ;  /* 0xfffffffe56007846 */ /* 0x000fca000380000d */
[----:B------:R-:W-:-:S04]  /*11d0*/  IMAD.SHL.U32 R0, R0, 0x4, RZ ;  /* 0x0000000400007824 */ /* 0x000fc800078e00ff */
[----:B------:R-:W0:Y:S02]  /*11e0*/  LDC R12, c[0x2][R0] ;  /* 0x00800000000c7b82 */ /* 0x000e240000000800 */
[----:B0-----:R-:W-:-:S04]  /*11f0*/  SHF.R.S32.HI R13, RZ, 0x1f, R12 ;  /* 0x0000001fff0d7819 */ /* 0x001fc8000001140c */
.L_x_20799:
[----:B------:R-:W-:Y:S05]  /*1200*/  BRX R12 -0x1210                                        (*"BRANCH_TARGETS .L_x_20800,.L_x_20801,.L_x_20802"*) ;  /* 0xffffffec0c7c7949 */ /* 0x000fea000383ffff */
.L_x_20802:
[----:B------:R-:W-:Y:S01]  /*1210*/  IADD3 R14, PT, PT, R86, 0x1, RZ ;  /* 0x00000001560e7810 */ /* 0x000fe20007ffe0ff */
[----:B------:R-:W-:Y:S02]  /*1220*/  IMAD.MOV.U32 R0, RZ, RZ, R83 ;  /* 0x000000ffff007224 */ /* 0x000fe400078e0053 */
[----:B------:R-:W-:Y:S01]  /*1230*/  IMAD.MOV.U32 R15, RZ, RZ, R82 ;  /* 0x000000ffff0f7224 */ /* 0x000fe200078e0052 */
[----:B------:R-:W-:Y:S06]  /*1240*/  BRA `(.L_x_7284) ;  /* 0x0000000400387947 */ /* 0x000fec0003800000 */
.L_x_20800:
[----:B------:R-:W-:Y:S01]  /*1250*/  MOV R0, R83 ;  /* 0x0000005300007202 */ /* 0x000fe20000000f00 */
[----:B------:R-:W-:Y:S02]  /*1260*/  IMAD.MOV.U32 R14, RZ, RZ, 0x3 ;  /* 0x00000003ff0e7424 */ /* 0x000fe400078e00ff */
[----:B------:R-:W-:Y:S01]  /*1270*/  IMAD.MOV.U32 R15, RZ, RZ, R85 ;  /* 0x000000ffff0f7224 */ /* 0x000fe200078e0055 */
[----:B------:R-:W-:Y:S06]  /*1280*/  BRA `(.L_x_7284) ;  /* 0x0000000400287947 */ /* 0x000fec0003800000 */
.L_x_20801:
        /* <DEDUP_REMOVED lines=13> */
.L_x_7286:
[----:B------:R-:W-:Y:S05]  /*1360*/  BSYNC.RECONVERGENT B2 ;  /* 0x0000000000027941 */ /* 0x000fea0003800200 */
.L_x_7285:
        /* <DEDUP_REMOVED lines=56> */
[----:B------:R-:W-:Y:S02]  /*16f0*/  HFMA2 R14, -RZ, RZ, 0, 0 ;  /* 0x00000000ff0e7431 */ /* 0x000fe400000001ff */
[----:B------:R-:W-:Y:S01]  /*1700*/  IMAD.MOV.U32 R0, RZ, RZ, R70 ;  /* 0x000000ffff007224 */ /* 0x000fe200078e0046 */
[----:B------:R-:W-:Y:S01]  /*1710*/  LOP3.LUT R85, R12, UR18, R71, 0x96, !PT ;  /* 0x000000120c557c12 */ /* 0x000fe2000f8e9647 */
[----:B------:R-:W-:-:S07]  /*1720*/  IMAD.MOV.U32 R15, RZ, RZ, R83 ;  /* 0x000000ffff0f7224 */ /* 0x000fce00078e0053 */
.L_x_7284:
[----:B------:R-:W-:Y:S05]  /*1730*/  BSYNC.RECONVERGENT B1 ;  /* 0x0000000000017941 */ /* 0x000fea0003800200 */
.L_x_7283:
[----:B------:R-:W0:Y:S01]  /*1740*/  LDC R69, c[0x0][0x408] ;  /* 0x00010200ff457b82 */ /* 0x000e220000000800 */
[----:B------:R-:W-:Y:S01]  /*1750*/  I2FP.F32.U32 R12, R15 ;  /* 0x0000000f000c7245 */ /* 0x000fe20000201000 */
[----:B------:R-:W-:Y:S01]  /*1760*/  IMAD.MOV.U32 R71, RZ, RZ, 0x2f800000 ;  /* 0x2f800000ff477424 */ /* 0x000fe200078e00ff */
[----:B------:R-:W-:Y:S01]  /*1770*/  ISETP.NE.AND P1, PT, R14, 0x1, PT ;  /* 0x000000010e00780c */ /* 0x000fe20003f25270 */
[----:B-----5:R-:W-:Y:S01]  /*1780*/  IMAD.U32 R15, R56, 0x10000, RZ ;  /* 0x00010000380f7824 */ /* 0x020fe200078e00ff */
[----:B------:R-:W-:Y:S01]  /*1790*/  BSSY.RECONVERGENT B1, `(.L_x_7287) ;  /* 0x0000061000017945 */ /* 0x000fe20003800200 */
[----:B------:R-:W-:Y:S01]  /*17a0*/  FFMA.FTZ R13, R12, R71, 1.1641532182693481445e-10 ;  /* 0x2f0000000c0d7423 */ /* 0x000fe20000010047 */
[----:B------:R-:W-:Y:S01]  /*17b0*/  PRMT R56, R56, 0x7632, R56 ;  /* 0x0000763238387816 */ /* 0x000fe20000000038 */
[----:B------:R-:W1:Y:S01]  /*17c0*/  LDC R70, c[0x0][0x404] ;  /* 0x00010100ff467b82 */ /* 0x000e620000000800 */
[----:B------:R-:W-:Y:S01]  /*17d0*/  FMUL.FTZ R12, R15, UR4 ;  /* 0x000000040f0c7c20 */ /* 0x000fe20008410000 */
[----:B------:R-:W-:-:S03]  /*17e0*/  SHF.L.U32 R15, R48, 0x10, RZ ;  /* 0x00000010300f7819 */ /* 0x000fc600000006ff */
[----:B0-----:R-:W-:Y:S01]  /*17f0*/  FMUL.FTZ R12, R12, R69 ;  /* 0x000000450c0c7220 */ /* 0x001fe20000410000 */
[----:B-1----:R-:W-:-:S04]  /*1800*/  FSETP.GTU.FTZ.AND P0, PT, R13, R70, PT ;  /* 0x000000460d00720b */ /* 0x002fc80003f1c000 */
[----:B------:R-:W-:Y:S02]  /*1810*/  FSEL R13, R12, RZ, !P0 ;  /* 0x000000ff0c0d7208 */ /* 0x000fe40004000000 */
[----:B------:R-:W-:-:S03]  /*1820*/  PLOP3.LUT P0, PT, P0, PT, PT, 0x8, 0x80 ;  /* 0x000000000080781c */ /* 0x000fc6000070e170 */
[----:B------:R-:W-:Y:S01]  /*1830*/  FFMA.FTZ R12, R13, R15, R20 ;  /* 0x0000000f0d0c7223 */ /* 0x000fe20000010014 */
[----:B------:R-:W-:Y:S01]  /*1840*/  P2R R94, PR, RZ, 0x1 ;  /* 0x00000001ff5e7803 */ /* 0x000fe20000000000 */
        /* <DEDUP_REMOVED lines=11> */
.L_x_7289:
        /* <DEDUP_REMOVED lines=13> */
.L_x_7291:
[----:B------:R-:W-:Y:S05]  /*19d0*/  BSYNC.RECONVERGENT B2 ;  /* 0x0000000000027941 */ /* 0x000fea0003800200 */
.L_x_7290:
        /* <DEDUP_REMOVED lines=57> */
[----:B------:R-:W-:-:S04]  /*1d70*/  LOP3.LUT R82, R82, UR5, R85, 0x96, !PT ;  /* 0x0000000552527c12 */ /* 0x000fc8000f8e9655 */
[----:B------:R-:W-:Y:S02]  /*1d80*/  LOP3.LUT R85, R14, UR18, R93, 0x96, !PT ;  /* 0x000000120e557c12 */ /* 0x000fe4000f8e965d */
[----:B------:R-:W-:-:S07]  /*1d90*/  MOV R0, R92 ;  /* 0x0000005c00007202 */ /* 0x000fce0000000f00 */
.L_x_7288:
[----:B------:R-:W-:Y:S05]  /*1da0*/  BSYNC.RECONVERGENT B1 ;  /* 0x0000000000017941 */ /* 0x000fea0003800200 */
.L_x_7287:
[----:B------:R-:W-:Y:S01]  /*1db0*/  I2FP.F32.U32 R14, R13 ;  /* 0x0000000d000e7245 */ /* 0x000fe20000201000 */
[----:B------:R-:W-:Y:S01]  /*1dc0*/  IMAD.U32 R56, R56, 0x10000, RZ ;  /* 0x0001000038387824 */ /* 0x000fe200078e00ff */
[----:B------:R-:W-:Y:S01]  /*1dd0*/  ISETP.NE.AND P1, PT, R15, 0x1, PT ;  /* 0x000000010f00780c */ /* 0x000fe20003f25270 */
[----:B------:R-:W-:Y:S01]  /*1de0*/  BSSY.RECONVERGENT B1, `(.L_x_7292) ;  /* 0x000005e000017945 */ /* 0x000fe20003800200 */
[----:B------:R-:W-:Y:S02]  /*1df0*/  IMAD.MOV.U32 R83, RZ, RZ, 0x2 ;  /* 0x00000002ff537424 */ /* 0x000fe400078e00ff */
[----:B------:R-:W-:Y:S01]  /*1e00*/  FFMA.FTZ R13, R14, R71, 1.1641532182693481445e-10 ;  /* 0x2f0000000e0d7423 */ /* 0x000fe20000010047 */
[----:B------:R-:W-:Y:S01]  /*1e10*/  FMUL.FTZ R56, R56, UR4 ;  /* 0x0000000438387c20 */ /* 0x000fe20008410000 */
[----:B------:R-:W-:-:S03]  /*1e20*/  IMAD.MOV.U32 R14, RZ, RZ, R84 ;  /* 0x000000ffff0e7224 */ /* 0x000fc600078e0054 */
[----:B------:R-:W-:Y:S01]  /*1e30*/  FMUL.FTZ R56, R56, R69 ;  /* 0x0000004538387220 */ /* 0x000fe20000410000 */
[----:B------:R-:W-:Y:S02]  /*1e40*/  FSETP.GTU.FTZ.AND P0, PT, R13, R70, PT ;  /* 0x000000460d00720b */ /* 0x000fe40003f1c000 */
[----:B------:R-:W-:Y:S02]  /*1e50*/  SHF.L.U32 R13, R78, 0x10, RZ ;  /* 0x000000104e0d7819 */ /* 0x000fe400000006ff */
        /* <DEDUP_REMOVED lines=12> */
.L_x_7294:
        /* <DEDUP_REMOVED lines=13> */
.L_x_7296:
[----:B------:R-:W-:Y:S05]  /*1ff0*/  BSYNC.RECONVERGENT B2 ;  /* 0x0000000000027941 */ /* 0x000fea0003800200 */
.L_x_7295:
        /* <DEDUP_REMOVED lines=56> */
[----:B------:R-:W-:Y:S01]  /*2380*/  IMAD.MOV.U32 R83, RZ, RZ, RZ ;  /* 0x000000ffff537224 */ /* 0x000fe200078e00ff */
[----:B------:R-:W-:Y:S01]  /*2390*/  LOP3.LUT R85, R14, UR18, R93, 0x96, !PT ;  /* 0x000000120e557c12 */ /* 0x000fe2000f8e965d */
[----:B------:R-:W-:Y:S01]  /*23a0*/  IMAD.MOV.U32 R14, RZ, RZ, R0 ;  /* 0x000000ffff0e7224 */ /* 0x000fe200078e0000 */
[----:B------:R-:W-:-:S07]  /*23b0*/  MOV R0, R92 ;  /* 0x0000005c00007202 */ /* 0x000fce0000000f00 */
.L_x_7293:
[----:B------:R-:W-:Y:S05]  /*23c0*/  BSYNC.RECONVERGENT B1 ;  /* 0x0000000000017941 */ /* 0x000fea0003800200 */
.L_x_7292:
[----:B------:R-:W-:Y:S01]  /*23d0*/  I2FP.F32.U32 R14, R14 ;  /* 0x0000000e000e7245 */ /* 0x000fe20000201000 */
[----:B------:R-:W-:Y:S01]  /*23e0*/  IMAD.U32 R56, R57, 0x10000, RZ ;  /* 0x0001000039387824 */ /* 0x000fe200078e00ff */
[----:B------:R-:W-:Y:S01]  /*23f0*/  ISETP.NE.AND P2, PT, R83, 0x1, PT ;  /* 0x000000015300780c */ /* 0x000fe20003f45270 */
[----:B------:R-:W-:Y:S01]  /*2400*/  BSSY.RECONVERGENT B1, `(.L_x_7297) ;  /* 0x000005f000017945 */ /* 0x000fe20003800200 */
[----:B------:R-:W-:Y:S02]  /*2410*/  IMAD.MOV.U32 R86, RZ, RZ, 0x2 ;  /* 0x00000002ff567424 */ /* 0x000fe400078e00ff */
[----:B------:R-:W-:Y:S01]  /*2420*/  FFMA.FTZ R15, R14, R71, 1.1641532182693481445e-10 ;  /* 0x2f0000000e0f7423 */ /* 0x000fe20000010047 */
[----:B------:R-:W-:Y:S01]  /*2430*/  FMUL.FTZ R56, R56, UR4 ;  /* 0x0000000438387c20 */ /* 0x000fe20008410000 */
[----:B------:R-:W-:-:S03]  /*2440*/  SHF.L.U32 R14, R49, 0x10, RZ ;  /* 0x00000010310e7819 */ /* 0x000fc600000006ff */
[----:B------:R-:W-:Y:S01]  /*2450*/  FMUL.FTZ R56, R56, R69 ;  /* 0x0000004538387220 */ /* 0x000fe20000410000 */
[----:B------:R-:W-:-:S04]  /*2460*/  FSETP.GTU.FTZ.AND P1, PT, R15, R70, PT ;  /* 0x000000460f00720b */ /* 0x000fc80003f3c000 */
[----:B------:R-:W-:Y:S01]  /*2470*/  FSEL R15, R56, RZ, !P1 ;  /* 0x000000ff380f7208 */ /* 0x000fe20004800000 */
[----:B------:R-:W-:Y:S01]  /*2480*/  IMAD.MOV.U32 R56, RZ, RZ, R84 ;  /* 0x000000ffff387224 */ /* 0x000fe200078e0054 */
[----:B------:R-:W-:-:S03]  /*2490*/  PLOP3.LUT P1, PT, P1, PT, PT, 0x8, 0x80 ;  /* 0x000000000080781c */ /* 0x000fc60000f2e170 */
[----:B------:R-:W-:Y:S01]  /*24a0*/  FFMA.FTZ R14, R15, R14, R22 ;  /* 0x0000000e0f0e7223 */ /* 0x000fe20000010016 */
        /* <DEDUP_REMOVED lines=10> */
.L_x_7299:
        /* <DEDUP_REMOVED lines=13> */
.L_x_7301:
[----:B------:R-:W-:Y:S05]  /*2620*/  BSYNC.RECONVERGENT B2 ;  /* 0x0000000000027941 */ /* 0x000fea0003800200 */
.L_x_7300:
        /* <DEDUP_REMOVED lines=56> */
[----:B------:R-:W-:-:S04]  /*29b0*/  LOP3.LUT R82, R82, UR5, R85, 0x96, !PT ;  /* 0x0000000552527c12 */ /* 0x000fc8000f8e9655 */
[----:B------:R-:W-:Y:S01]  /*29c0*/  LOP3.LUT R85, R56, UR18, R93, 0x96, !PT ;  /* 0x0000001238557c12 */ /* 0x000fe2000f8e965d */
[----:B------:R-:W-:Y:S01]  /*29d0*/  IMAD.MOV.U32 R56, RZ, RZ, R0 ;  /* 0x000000ffff387224 */ /* 0x000fe200078e0000 */
[----:B------:R-:W-:-:S07]  /*29e0*/  MOV R0, R92 ;  /* 0x0000005c00007202 */ /* 0x000fce0000000f00 */
.L_x_7298:
[----:B------:R-:W-:Y:S05]  /*29f0*/  BSYNC.RECONVERGENT B1 ;  /* 0x0000000000017941 */ /* 0x000fea0003800200 */
.L_x_7297:
        /* <DEDUP_REMOVED lines=23> */
.L_x_7304:
        /* <DEDUP_REMOVED lines=13> */
.L_x_7306:
[----:B------:R-:W-:Y:S05]  /*2c40*/  BSYNC.RECONVERGENT B2 ;  /* 0x0000000000027941 */ /* 0x000fea0003800200 */
.L_x_7305:
        /* <DEDUP_REMOVED lines=58> */
[----:B------:R-:W-:Y:S01]  /*2ff0*/  MOV R0, R92 ;  /* 0x0000005c00007202 */ /* 0x000fe20000000f00 */
[----:B------:R-:W-:-:S07]  /*3000*/  IMAD.MOV.U32 R92, RZ, RZ, RZ ;  /* 0x000000ffff5c7224 */ /* 0x000fce00078e00ff */
.L_x_7303:
[----:B------:R-:W-:Y:S05]  /*3010*/  BSYNC.RECONVERGENT B1 ;  /* 0x0000000000017941 */ /* 0x000fea0003800200 */
.L_x_7302:
        /* <DEDUP_REMOVED lines=24> */
.L_x_7309:
        /* <DEDUP_REMOVED lines=13> */
.L_x_7311:
[----:B------:R-:W-:Y:S05]  /*3270*/  BSYNC.RECONVERGENT B2 ;  /* 0x0000000000027941 */ /* 0x000fea0003800200 */
.L_x_7310:
        /* <DEDUP_REMOVED lines=58> */
[----:B------:R-:W-:Y:S01]  /*3620*/  IMAD.MOV.U32 R93, RZ, RZ, RZ ;  /* 0x000000ffff5d7224 */ /* 0x000fe200078e00ff */
[----:B------:R-:W-:-:S07]  /*3630*/  MOV R0, R92 ;  /* 0x0000005c00007202 */ /* 0x000fce0000000f00 */
.L_x_7308:
[----:B------:R-:W-:Y:S05]  /*3640*/  BSYNC.RECONVERGENT B1 ;  /* 0x0000000000017941 */ /* 0x000fea0003800200 */
.L_x_7307:
        /* <DEDUP_REMOVED lines=23> */
.L_x_7314:
        /* <DEDUP_REMOVED lines=13> */
.L_x_7316:
[----:B------:R-:W-:Y:S05]  /*3890*/  BSYNC.RECONVERGENT B2 ;  /* 0x0000000000027941 */ /* 0x000fea0003800200 */
.L_x_7315:
        /* <DEDUP_REMOVED lines=57> */
[----:B------:R-:W-:Y:S01]  /*3c30*/  MOV R0, R92 ;  /* 0x0000005c00007202 */ /* 0x000fe20000000f00 */
[----:B------:R-:W-:Y:S01]  /*3c40*/  IMAD.MOV.U32 R92, RZ, RZ, RZ ;  /* 0x000000ffff5c7224 */ /* 0x000fe200078e00ff */
[----:B------:R-:W-:-:S07]  /*3c50*/  LOP3.LUT R85, R130, UR18, R93, 0x96, !PT ;  /* 0x0000001282557c12 */ /* 0x000fce000f8e965d */
.L_x_7313:
[----:B------:R-:W-:Y:S05]  /*3c60*/  BSYNC.RECONVERGENT B1 ;  /* 0x0000000000017941 */ /* 0x000fea0003800200 */
.L_x_7312:
[----:B------:R-:W-:Y:S01]  /*3c70*/  I2FP.F32.U32 R58, R83 ;  /* 0x00000053003a7245 */ /* 0x000fe20000201000 */
[C---:B------:R-:W-:Y:S01]  /*3c80*/  IMAD.U32 R86, R59.reuse, 0x10000, RZ ;  /* 0x000100003b567824 */ /* 0x040fe200078e00ff */
[----:B------:R-:W-:Y:S01]  /*3c90*/  ISETP.NE.AND P6, PT, R92, 0x1, PT ;  /* 0x000000015c00780c */ /* 0x000fe20003fc5270 */
[----:B------:R-:W-:Y:S01]  /*3ca0*/  BSSY.RECONVERGENT B1, `(.L_x_7317) ;  /* 0x0000061000017945 */ /* 0x000fe20003800200 */
[----:B------:R-:W-:Y:S01]  /*3cb0*/  PRMT R59, R59, 0x7632, R59 ;  /* 0x000076323b3b7816 */ /* 0x000fe2000000003b */
[----:B------:R-:W-:Y:S01]  /*3cc0*/  FFMA.FTZ R83, R58, R71, 1.1641532182693481445e-10 ;  /* 0x2f0000003a537423 */ /* 0x000fe20000010047 */
[----:B------:R-:W-:Y:S01]  /*3cd0*/  FMUL.FTZ R86, R86, UR4 ;  /* 0x0000000456567c20 */ /* 0x000fe20008410000 */
[----:B------:R-:W-:-:S03]  /*3ce0*/  SHF.L.U32 R58, R51, 0x10, RZ ;  /* 0x00000010333a7819 */ /* 0x000fc600000006ff */
[----:B------:R-:W-:Y:S01]  /*3cf0*/  FMUL.FTZ R86, R86, R69 ;  /* 0x0000004556567220 */ /* 0x000fe20000410000 */
[----:B------:R-:W-:-:S04]  /*3d00*/  FSETP.GTU.FTZ.AND P5, PT, R83, R70, PT ;  /* 0x000000465300720b */ /* 0x000fc80003fbc000 */
[----:B------:R-:W-:Y:S01]  /*3d10*/  FSEL R83, R86, RZ, !P5 ;  /* 0x000000ff56537208 */ /* 0x000fe20006800000 */
[----:B------:R-:W-:Y:S01]  /*3d20*/  IMAD.MOV.U32 R86, RZ, RZ, 0x2 ;  /* 0x00000002ff567424 */ /* 0x000fe200078e00ff */
        /* <DEDUP_REMOVED lines=12> */
.L_x_7319:
        /* <DEDUP_REMOVED lines=15> */
.L_x_7321:
[----:B------:R-:W-:Y:S05]  /*3ee0*/  BSYNC.RECONVERGENT B2 ;  /* 0x0000000000027941 */ /* 0x000fea0003800200 */
.L_x_7320:
        /* <DEDUP_REMOVED lines=60> */
.L_x_7318:
[----:B------:R-:W-:Y:S05]  /*42b0*/  BSYNC.RECONVERGENT B1 ;  /* 0x0000000000017941 */ /* 0x000fea0003800200 */
.L_x_7317:
[----:B------:R-:W-:Y:S01]  /*42c0*/  I2FP.F32.U32 R92, R83 ;  /* 0x00000053005c7245 */ /* 0x000fe20000201000 */
[----:B------:R-:W-:-:S04]  /*42d0*/  IMAD.U32 R59, R59, 0x10000, RZ ;  /* 0x000100003b3b7824 */ /* 0x000fc800078e00ff */
[----:B------:R-:W-:Y:S01]  /*42e0*/  FFMA.FTZ R71, R92, R71, 1.1641532182693481445e-10 ;  /* 0x2f0000005c477423 */ /* 0x000fe20000010047 */
[----:B------:R-:W-:Y:S01]  /*42f0*/  FMUL.FTZ R92, R59, UR4 ;  /* 0x000000043b5c7c20 */ /* 0x000fe20008410000 */
[----:B------:R-:W-:-:S03]  /*4300*/  SHF.L.U32 R59, R75, 0x10, RZ ;  /* 0x000000104b3b7819 */ /* 0x000fc600000006ff */
[----:B------:R-:W-:Y:S01]  /*4310*/  FMUL.FTZ R92, R92, R69 ;  /* 0x000000455c5c7220 */ /* 0x000fe20000410000 */
[----:B------:R-:W-:-:S04]  /*4320*/  FSETP.GTU.FTZ.AND P6, PT, R71, R70, PT ;  /* 0x000000464700720b */ /* 0x000fc80003fdc000 */
[----:B------:R-:W-:Y:S02]  /*4330*/  FSEL R92, R92, RZ, !P6 ;  /* 0x000000ff5c5c7208 */ /* 0x000fe40007000000 */
[----:B------:R-:W-:-:S03]  /*4340*/  PLOP3.LUT P6, PT, P6, PT, PT, 0x8, 0x80 ;  /* 0x000000000080781c */ /* 0x000fc600037ce170 */
[----:B------:R-:W-:Y:S01]  /*4350*/  FFMA.FTZ R59, R92, R59, R19 ;  /* 0x0000003b5c3b7223 */ /* 0x000fe20000010013 */
[----:B------:R-:W-:Y:S09]  /*4360*/  BRA `(.L_x_7322) ;  /* 0x0000003000747947 */ /* 0x000ff20003800000 */
.L_x_7282:
        /* <DEDUP_REMOVED lines=16> */
.L_x_7325:
        /* <DEDUP_REMOVED lines=13> */
.L_x_7327:
[----:B------:R-:W-:Y:S05]  /*4540*/  BSYNC.RECONVERGENT B2 ;  /* 0x0000000000027941 */ /* 0x000fea0003800200 */
.L_x_7326:
        /* <DEDUP_REMOVED lines=60> */
.L_x_7324:
[----:B------:R-:W-:Y:S05]  /*4910*/  BSYNC.RECONVERGENT B1 ;  /* 0x0000000000017941 */ /* 0x000fea0003800200 */
.L_x_7323:
        /* <DEDUP_REMOVED lines=10> */
[----:B------:R-:W-:-:S03]  /*49c0*/  IMAD.MOV.U32 R83, RZ, RZ, 0x2 ;  /* 0x00000002ff537424 */ /* 0x000fc600078e00ff */
[----:B0-----:R-:W-:Y:S01]  /*49d0*/  FMUL.FTZ R12, R14, R69 ;  /* 0x000000450e0c7220 */ /* 0x001fe20000410000 */
[----:B-1----:R-:W-:Y:S01]  /*49e0*/  FSETP.GTU.FTZ.AND P0, PT, R13, R70, PT ;  /* 0x000000460d00720b */ /* 0x002fe20003f1c000 */
[----:B------:R-:W-:-:S03]  /*49f0*/  IMAD.U32 R13, R48, 0x10000, RZ ;  /* 0x00010000300d7824 */ /* 0x000fc600078e00ff */
        /* <DEDUP_REMOVED lines=14> */
.L_x_7330:
        /* <DEDUP_REMOVED lines=13> */
.L_x_7332:
[----:B------:R-:W-:Y:S05]  /*4bb0*/  BSYNC.RECONVERGENT B2 ;  /* 0x0000000000027941 */ /* 0x000fea0003800200 */
.L_x_7331:
        /* <DEDUP_REMOVED lines=60> */
.L_x_7329:
[----:B------:R-:W-:Y:S05]  /*4f80*/  BSYNC.RECONVERGENT B1 ;  /* 0x0000000000017941 */ /* 0x000fea0003800200 */
.L_x_7328:
[----:B------:R-:W-:Y:S01]  /*4f90*/  I2FP.F32.U32 R14, R13 ;  /* 0x0000000d000e7245 */ /* 0x000fe20000201000 */
[----:B------:R-:W-:Y:S01]  /*4fa0*/  BSSY.RECONVERGENT B1, `(.L_x_7333) ;  /* 0x0000060000017945 */ /* 0x000fe20003800200 */
[----:B------:R-:W-:Y:S01]  /*4fb0*/  SHF.L.U32 R56, R56, 0x10, RZ ;  /* 0x0000001038387819 */ /* 0x000fe200000006ff */
[----:B------:R-:W-:Y:S01]  /*4fc0*/  IMAD.MOV.U32 R86, RZ, RZ, 0x2 ;  /* 0x00000002ff567424 */ /* 0x000fe200078e00ff */
[----:B------:R-:W-:Y:S01]  /*4fd0*/  ISETP.NE.AND P1, PT, R83, 0x1, PT ;  /* 0x000000015300780c */ /* 0x000fe20003f25270 */
[----:B------:R-:W-:Y:S01]  /*4fe0*/  FFMA.FTZ R13, R14, R71, 1.1641532182693481445e-10 ;  /* 0x2f0000000e0d7423 */ /* 0x000fe20000010047 */
[----:B------:R-:W-:Y:S01]  /*4ff0*/  MOV R14, R84 ;  /* 0x00000054000e7202 */ /* 0x000fe20000000f00 */
[----:B------:R-:W-:-:S03]  /*5000*/  FMUL.FTZ R56, R56, UR4 ;  /* 0x0000000438387c20 */ /* 0x000fc60008410000 */
[----:B------:R-:W-:Y:S01]  /*5010*/  FSETP.GTU.FTZ.AND P0, PT, R13, R70, PT ;  /* 0x000000460d00720b */ /* 0x000fe20003f1c000 */
[----:B------:R-:W-:Y:S01]  /*5020*/  FMUL.FTZ R56, R56, R69 ;  /* 0x0000004538387220 */ /* 0x000fe20000410000 */
[----:B------:R-:W-:-:S04]  /*5030*/  IMAD.U32 R13, R78, 0x10000, RZ ;  /* 0x000100004e0d7824 */ /* 0x000fc800078e00ff */
        /* <DEDUP_REMOVED lines=12> */
.L_x_7335:
        /* <DEDUP_REMOVED lines=13> */
.L_x_7337:
[----:B------:R-:W-:Y:S05]  /*51d0*/  BSYNC.RECONVERGENT B2 ;  /* 0x0000000000027941 */ /* 0x000fea0003800200 */
.L_x_7336:
        /* <DEDUP_REMOVED lines=57> */
[----:B------:R-:W-:Y:S02]  /*5570*/  LOP3.LUT R85, R14, UR18, R93, 0x96, !PT ;  /* 0x000000120e557c12 */ /* 0x000fe4000f8e965d */
[----:B------:R-:W-:Y:S01]  /*5580*/  MOV R14, R0 ;  /* 0x00000000000e7202 */ /* 0x000fe20000000f00 */
[----:B------:R-:W-:-:S07]  /*5590*/  IMAD.MOV.U32 R0, RZ, RZ, R92 ;  /* 0x000000ffff007224 */ /* 0x000fce00078e005c */
.L_x_7334:
[----:B------:R-:W-:Y:S05]  /*55a0*/  BSYNC.RECONVERGENT B1 ;  /* 0x0000000000017941 */ /* 0x000fea0003800200 */
.L_x_7333:
        /* <DEDUP_REMOVED lines=9> */
[----:B------:R-:W-:Y:S01]  /*5640*/  IMAD.U32 R15, R49, 0x10000, RZ ;  /* 0x00010000310f7824 */ /* 0x000fe200078e00ff */
[----:B------:R-:W-:-:S03]  /*5650*/  MOV R56, R84 ;  /* 0x0000005400387202 */ /* 0x000fc60000000f00 */
[----:B------:R-:W-:Y:S02]  /*5660*/  FSEL R14, R14, RZ, !P1 ;  /* 0x000000ff0e0e7208 */ /* 0x000fe40004800000 */
[----:B------:R-:W-:-:S03]  /*5670*/  PLOP3.LUT P1, PT, P1, PT, PT, 0x8, 0x80 ;  /* 0x000000000080781c */ /* 0x000fc60000f2e170 */
[----:B------:R-:W-:Y:S01]  /*5680*/  FMUL.FTZ R14, R14, R15 ;  /* 0x0000000f0e0e7220 */ /* 0x000fe20000410000 */
[----:B------:R-:W-:Y:S01]  /*5690*/  PRMT R15, R57, 0x7632, R15 ;  /* 0x00007632390f7816 */ /* 0x000fe2000000000f */
        /* <DEDUP_REMOVED lines=9> */
.L_x_7340:
        /* <DEDUP_REMOVED lines=13> */
.L_x_7342:
[----:B------:R-:W-:Y:S05]  /*5800*/  BSYNC.RECONVERGENT B2 ;  /* 0x0000000000027941 */ /* 0x000fea0003800200 */
.L_x_7341:
        /* <DEDUP_REMOVED lines=57> */
[----:B------:R-:W-:Y:S02]  /*5ba0*/  LOP3.LUT R85, R56, UR18, R93, 0x96, !PT ;  /* 0x0000001238557c12 */ /* 0x000fe4000f8e965d */
[----:B------:R-:W-:Y:S01]  /*5bb0*/  MOV R56, R0 ;  /* 0x0000000000387202 */ /* 0x000fe20000000f00 */
[----:B------:R-:W-:-:S07]  /*5bc0*/  IMAD.MOV.U32 R0, RZ, RZ, R92 ;  /* 0x000000ffff007224 */ /* 0x000fce00078e005c */
.L_x_7339:
[----:B------:R-:W-:Y:S05]  /*5bd0*/  BSYNC.RECONVERGENT B1 ;  /* 0x0000000000017941 */ /* 0x000fea0003800200 */
.L_x_7338:
        /* <DEDUP_REMOVED lines=23> */
.L_x_7345:
        /* <DEDUP_REMOVED lines=13> */
.L_x_7347:
[----:B------:R-:W-:Y:S05]  /*5e20*/  BSYNC.RECONVERGENT B2 ;  /* 0x0000000000027941 */ /* 0x000fea0003800200 */
.L_x_7346:
        /* <DEDUP_REMOVED lines=60> */
.L_x_7344:
[----:B------:R-:W-:Y:S05]  /*61f0*/  BSYNC.RECONVERGENT B1 ;  /* 0x0000000000017941 */ /* 0x000fea0003800200 */
.L_x_7343:
        /* <DEDUP_REMOVED lines=24> */
.L_x_7350:
        /* <DEDUP_REMOVED lines=13> */
.L_x_7352:
[----:B------:R-:W-:Y:S05]  /*6450*/  BSYNC.RECONVERGENT B2 ;  /* 0x0000000000027941 */ /* 0x000fea0003800200 */
.L_x_7351:
        /* <DEDUP_REMOVED lines=60> */
.L_x_7349:
[----:B------:R-:W-:Y:S05]  /*6820*/  BSYNC.RECONVERGENT B1 ;  /* 0x0000000000017941 */ /* 0x000fea0003800200 */
.L_x_7348:
        /* <DEDUP_REMOVED lines=23> */
.L_x_7355:
        /* <DEDUP_REMOVED lines=13> */
.L_x_7357:
[----:B------:R-:W-:Y:S05]  /*6a70*/  BSYNC.RECONVERGENT B2 ;  /* 0x0000000000027941 */ /* 0x000fea0003800200 */
.L_x_7356:
        /* <DEDUP_REMOVED lines=60> */
.L_x_7354:
[----:B------:R-:W-:Y:S05]  /*6e40*/  BSYNC.RECONVERGENT B1 ;  /* 0x0000000000017941 */ /* 0x000fea0003800200 */
.L_x_7353:
[----:B------:R-:W-:Y:S01]  /*6e50*/  I2FP.F32.U32 R58, R83 ;  /* 0x00000053003a7245 */ /* 0x000fe20000201000 */
[----:B------:R-:W-:Y:S01]  /*6e60*/  IMAD.U32 R93, R51, 0x10000, RZ ;  /* 0x00010000335d7824 */ /* 0x000fe200078e00ff */
[----:B------:R-:W-:Y:S01]  /*6e70*/  SHF.L.U32 R86, R59, 0x10, RZ ;  /* 0x000000103b567819 */ /* 0x000fe200000006ff */
[----:B------:R-:W-:Y:S01]  /*6e80*/  BSSY.RECONVERGENT B1, `(.L_x_7358) ;  /* 0x0000061000017945 */ /* 0x000fe20003800200 */
[----:B------:R-:W-:Y:S01]  /*6e90*/  ISETP.NE.AND P6, PT, R95, 0x1, PT ;  /* 0x000000015f00780c */ /* 0x000fe20003fc5270 */
[----:B------:R-:W-:Y:S01]  /*6ea0*/  FFMA.FTZ R83, R58, R71, 1.1641532182693481445e-10 ;  /* 0x2f0000003a537423 */ /* 0x000fe20000010047 */
[----:B------:R-:W-:Y:S01]  /*6eb0*/  PRMT R59, R59, 0x7632, R59 ;  /* 0x000076323b3b7816 */ /* 0x000fe2000000003b */
[----:B------:R-:W-:-:S03]  /*6ec0*/  FMUL.FTZ R86, R86, UR4 ;  /* 0x0000000456567c20 */ /* 0x000fc60008410000 */
[----:B------:R-:W-:Y:S01]  /*6ed0*/  FSETP.GTU.FTZ.AND P5, PT, R83, R70, PT ;  /* 0x000000465300720b */ /* 0x000fe20003fbc000 */
[----:B------:R-:W-:Y:S01]  /*6ee0*/  FMUL.FTZ R58, R86, R69 ;  /* 0x00000045563a7220 */ /* 0x000fe20000410000 */
[----:B------:R-:W-:Y:S01]  /*6ef0*/  IMAD.MOV.U32 R86, RZ, RZ, 0x2 ;  /* 0x00000002ff567424 */ /* 0x000fe200078e00ff */
[----:B------:R-:W-:-:S03]  /*6f00*/  MOV R83, R84 ;  /* 0x0000005400537202 */ /* 0x000fc60000000f00 */
        /* <DEDUP_REMOVED lines=12> */
.L_x_7360:
        /* <DEDUP_REMOVED lines=15> */
.L_x_7362:
[----:B------:R-:W-:Y:S05]  /*70c0*/  BSYNC.RECONVERGENT B2 ;  /* 0x0000000000027941 */ /* 0x000fea0003800200 */
.L_x_7361:
        /* <DEDUP_REMOVED lines=60> */
.L_x_7359:
[----:B------:R-:W-:Y:S05]  /*7490*/  BSYNC.RECONVERGENT B1 ;  /* 0x0000000000017941 */ /* 0x000fea0003800200 */
.L_x_7358:
[----:B------:R-:W-:Y:S02]  /*74a0*/  I2FP.F32.U32 R92, R83 ;  /* 0x00000053005c7245 */ /* 0x000fe40000201000 */
[----:B------:R-:W-:-:S03]  /*74b0*/  SHF.L.U32 R59, R59, 0x10, RZ ;  /* 0x000000103b3b7819 */ /* 0x000fc600000006ff */
[----:B------:R-:W-:Y:S02]  /*74c0*/  FFMA.FTZ R71, R92, R71, 1.1641532182693481445e-10 ;  /* 0x2f0000005c477423 */ /* 0x000fe40000010047 */
[----:B------:R-:W-:Y:S01]  /*74d0*/  FMUL.FTZ R92, R59, UR4 ;  /* 0x000000043b5c7c20 */ /* 0x000fe20008410000 */
[----:B------:R-:W-:Y:S02]  /*74e0*/  IMAD.U32 R59, R75, 0x10000, RZ ;  /* 0x000100004b3b7824 */ /* 0x000fe400078e00ff */
[----:B------:R-:W-:Y:S01]  /*74f0*/  FSETP.GTU.FTZ.AND P6, PT, R71, R70, PT ;  /* 0x000000464700720b */ /* 0x000fe20003fdc000 */
[----:B------:R-:W-:-:S05]  /*7500*/  FMUL.FTZ R92, R92, R69 ;  /* 0x000000455c5c7220 */ /* 0x000fca0000410000 */
[----:B------:R-:W-:Y:S02]  /*7510*/  FSEL R92, R92, RZ, !P6 ;  /* 0x000000ff5c5c7208 */ /* 0x000fe40007000000 */
[----:B------:R-:W-:-:S03]  /*7520*/  PLOP3.LUT P6, PT, P6, PT, PT, 0x8, 0x80 ;  /* 0x000000000080781c */ /* 0x000fc600037ce170 */
[----:B------:R-:W-:-:S10]  /*7530*/  FMUL.FTZ R59, R92, R59 ;  /* 0x0000003b5c3b7220 */ /* 0x000fd40000410000 */
.L_x_7322:
        /* <DEDUP_REMOVED lines=22> */
.L_x_7281:
[----:B0-----:R-:W-:Y:S05]  /*76a0*/  BSYNC.RECONVERGENT B0 ;  /* 0x0000000000007941 */ /* 0x001fea0003800200 */
.L_x_7280:
[----:B------:R-:W-:Y:S01]  /*76b0*/  ISETP.GE.U32.AND P0, PT, R2, 0x200, PT ;  /* 0x000002000200780c */ /* 0x000fe20003f06070 */
[----:B------:R-:W-:Y:S03]  /*76c0*/  BSSY.RECONVERGENT B0, `(.L_x_7363) ;  /* 0x000066a000007945 */ /* 0x000fe60003800200 */
[----:B------:R-:W-:-:S09]  /*76d0*/  P2R R130, PR, RZ, 0x1 ;  /* 0x00000001ff827803 */ /* 0x000fd20000000000 */
[----:B------:R-:W-:Y:S05]  /*76e0*/  @!P0 BRA `(.L_x_7364) ;  /* 0x00000064009c8947 */ /* 0x000fea0003800000 */
[----:B------:R-:W-:Y:S01]  /*76f0*/  ISETP.NE.U32.AND P0, PT, RZ, UR10, PT ;  /* 0x0000000aff007c0c */ /* 0x000fe2000bf05070 */
[----:B------:R-:W0:Y:S03]  /*7700*/  LDC.64 R60, c[0x0][0x390] ;  /* 0x0000e400ff3c7b82 */ /* 0x000e260000000a00 */
[----:B------:R-:W-:-:S13]  /*7710*/  ISETP.NE.AND.EX P0, PT, RZ, UR11, PT, P0 ;  /* 0x0000000bff007c0c */ /* 0x000fda000bf05300 */
[----:B------:R-:W1:Y:S01]  /*7720*/  @P0 LDC.64 R8, c[0x0][0x3a0] ;  /* 0x0000e800ff080b82 */ /* 0x000e620000000a00 */
[----:B0-----:R-:W-:-:S06]  /*7730*/  IMAD.WIDE.U32 R60, R0, 0x10, R60 ;  /* 0x00000010003c7825 */ /* 0x001fcc00078e003c */
[----:B------:R-:W5:Y:S01]  /*7740*/  LDG.E.128 R60, desc[UR6][R60.64] ;  /* 0x000000063c3c7981 */ /* 0x000f62000c1e1d00 */
[----:B-1----:R-:W-:-:S05]  /*7750*/  @P0 IMAD.WIDE.U32 R8, R0, 0x20, R8 ;  /* 0x0000002000080825 */ /* 0x002fca00078e0008 */
[----:B------:R0:W5:Y:S04]  /*7760*/  @P0 LDG.E.128 R20, desc[UR6][R8.64] ;  /* 0x0000000608140981 */ /* 0x000168000c1e1d00 */
[----:B------:R0:W5:Y:S01]  /*7770*/  @P0 LDG.E.128 R16, desc[UR6][R8.64+0x10] ;  /* 0x0000100608100981 */ /* 0x000162000c1e1d00 */
[----:B------:R-:W-:Y:S05]  /*7780*/  @!P0 BRA `(.L_x_7365) ;  /* 0x0000003000908947 */ /* 0x000fea0003800000 */
[----:B------:R-:W-:Y:S01]  /*7790*/  ISETP.NE.AND P0, PT, R86, 0x1, PT ;  /* 0x000000015600780c */ /* 0x000fe20003f05270 */
[----:B------:R-:W-:Y:S01]  /*77a0*/  BSSY.RECONVERGENT B1, `(.L_x_7366) ;  /* 0x0000058000017945 */ /* 0x000fe20003800200 */
[----:B------:R-:W-:Y:S01]  /*77b0*/  IMAD.MOV.U32 R11, RZ, RZ, 0x2 ;  /* 0x00000002ff0b7424 */ /* 0x000fe200078e00ff */
[----:B--2---:R-:W-:Y:S01]  /*77c0*/  MOV R70, R83 ;  /* 0x0000005300467202 */ /* 0x004fe20000000f00 */
[----:B0-----:R-:W-:-:S09]  /*77d0*/  IMAD.MOV.U32 R8, RZ, RZ, R84 ;  /* 0x000000ffff087224 */ /* 0x001fd200078e0054 */
        /* <DEDUP_REMOVED lines=11> */
.L_x_7368:
        /* <DEDUP_REMOVED lines=13> */
.L_x_7370:
[----:B------:R-:W-:Y:S05]  /*7960*/  BSYNC.RECONVERGENT B2 ;  /* 0x0000000000027941 */ /* 0x000fea0003800200 */
.L_x_7369:
        /* <DEDUP_REMOVED lines=54> */
[----:B------:R-:W-:Y:S02]  /*7cd0*/  HFMA2 R11, -RZ, RZ, 0, 0 ;  /* 0x00000000ff0b7431 */ /* 0x000fe400000001ff */
[----:B------:R-:W-:Y:S01]  /*7ce0*/  IMAD.WIDE.U32 R70, R70, -0x2daee0ad, RZ ;  /* 0xd2511f5346467825 */ /* 0x000fe200078e00ff */
[----:B------:R-:W-:-:S04]  /*7cf0*/  LOP3.LUT R82, R10, UR5, R85, 0x96, !PT ;  /* 0x000000050a527c12 */ /* 0x000fc8000f8e9655 */
[----:B------:R-:W-:Y:S01]  /*7d00*/  LOP3.LUT R85, R8, UR18, R71, 0x96, !PT ;  /* 0x0000001208557c12 */ /* 0x000fe2000f8e9647 */
[----:B------:R-:W-:-:S07]  /*7d10*/  IMAD.MOV.U32 R8, RZ, RZ, R83 ;  /* 0x000000ffff087224 */ /* 0x000fce00078e0053 */
.L_x_7367:
[----:B------:R-:W-:Y:S05]  /*7d20*/  BSYNC.RECONVERGENT B1 ;  /* 0x0000000000017941 */ /* 0x000fea0003800200 */
.L_x_7366:
        /* <DEDUP_REMOVED lines=10> */
[----:B------:R-:W-:-:S03]  /*7dd0*/  IMAD.MOV.U32 R86, RZ, RZ, 0x2 ;  /* 0x00000002ff567424 */ /* 0x000fc600078e00ff */
[----:B0-----:R-:W-:Y:S01]  /*7de0*/  FMUL.FTZ R10, R10, R69 ;  /* 0x000000450a0a7220 */ /* 0x001fe20000410000 */
[----:B-1----:R-:W-:Y:S02]  /*7df0*/  FSETP.GTU.FTZ.AND P0, PT, R8, R71, PT ;  /* 0x000000470800720b */ /* 0x002fe40003f1c000 */
[----:B------:R-:W-:Y:S02]  /*7e00*/  SHF.L.U32 R8, R36, 0x10, RZ ;  /* 0x0000001024087819 */ /* 0x000fe400000006ff */
        /* <DEDUP_REMOVED lines=14> */
.L_x_7373:
        /* <DEDUP_REMOVED lines=13> */
.L_x_7375:
[----:B------:R-:W-:Y:S05]  /*7fc0*/  BSYNC.RECONVERGENT B2 ;  /* 0x0000000000027941 */ /* 0x000fea0003800200 */
.L_x_7374:
        /* <DEDUP_REMOVED lines=61> */
.L_x_7372:
[----:B------:R-:W-:Y:S05]  /*83a0*/  BSYNC.RECONVERGENT B1 ;  /* 0x0000000000017941 */ /* 0x000fea0003800200 */
.L_x_7371:
        /* <DEDUP_REMOVED lines=23> */
.L_x_7378:
        /* <DEDUP_REMOVED lines=13> */
.L_x_7380:
[----:B------:R-:W-:Y:S05]  /*85f0*/  BSYNC.RECONVERGENT B2 ;  /* 0x0000000000027941 */ /* 0x000fea0003800200 */
.L_x_7379:
        /* <DEDUP_REMOVED lines=61> */
.L_x_7377:
[----:B------:R-:W-:Y:S05]  /*89d0*/  BSYNC.RECONVERGENT B1 ;  /* 0x0000000000017941 */ /* 0x000fea0003800200 */
.L_x_7376:
        /* <DEDUP_REMOVED lines=8> */
[----:B------:R-:W-:-:S03]  /*8a60*/  IMAD.U32 R10, R37, 0x10000, RZ ;  /* 0x00010000250a7824 */ /* 0x000fc600078e00ff */
[----:B------:R-:W-:Y:S01]  /*8a70*/  FSEL R11, R60, RZ, !P1 ;  /* 0x000000ff3c0b7208 */ /* 0x000fe20004800000 */
[----:B------:R-:W-:Y:S01]  /*8a80*/  IMAD.MOV.U32 R60, RZ, RZ, R84 ;  /* 0x000000ffff3c7224 */ /* 0x000fe200078e0054 */
[----:B------:R-:W-:-:S03]  /*8a90*/  PLOP3.LUT P1, PT, P1, PT, PT, 0x8, 0x80 ;  /* 0x000000000080781c */ /* 0x000fc60000f2e170 */
[----:B------:R-:W-:Y:S01]  /*8aa0*/  FFMA.FTZ R10, R11, R10, R22 ;  /* 0x0000000a0b0a7223 */ /* 0x000fe20000010016 */
[----:B------:R-:W-:Y:S01]  /*8ab0*/  PRMT R11, R61, 0x7632, R11 ;  /* 0x000076323d0b7816 */ /* 0x000fe2000000000b */
[----:B------:R-:W-:Y:S01]  /*8ac0*/  HFMA2 R61, -RZ, RZ, 0, 1.1920928955078125e-07 ;  /* 0x00000002ff3d7431 */ /* 0x000fe200000001ff */
        /* <DEDUP_REMOVED lines=9> */
.L_x_7383:
        /* <DEDUP_REMOVED lines=13> */
.L_x_7385:
[----:B------:R-:W-:Y:S05]  /*8c30*/  BSYNC.RECONVERGENT B2 ;  /* 0x0000000000027941 */ /* 0x000fea0003800200 */
.L_x_7384:
        /* <DEDUP_REMOVED lines=61> */
.L_x_7382:
[----:B------:R-:W-:Y:S05]  /*9010*/  BSYNC.RECONVERGENT B1 ;  /* 0x0000000000017941 */ /* 0x000fea0003800200 */
.L_x_7381:
        /* <DEDUP_REMOVED lines=9> */
[----:B------:R-:W-:Y:S01]  /*90b0*/  FSETP.GTU.FTZ.AND P2, PT, R60, R71, PT ;  /* 0x000000473c00720b */ /* 0x000fe20003f5c000 */
        /* <DEDUP_REMOVED lines=13> */
.L_x_7388:
        /* <DEDUP_REMOVED lines=13> */
.L_x_7390:
[----:B------:R-:W-:Y:S05]  /*9260*/  BSYNC.RECONVERGENT B2 ;  /* 0x0000000000027941 */ /* 0x000fea0003800200 */
.L_x_7389:
        /* <DEDUP_REMOVED lines=61> */
.L_x_7387:
[----:B------:R-:W-:Y:S05]  /*9640*/  BSYNC.RECONVERGENT B1 ;  /* 0x0000000000017941 */ /* 0x000fea0003800200 */
.L_x_7386:
        /* <DEDUP_REMOVED lines=24> */
.L_x_7393:
        /* <DEDUP_REMOVED lines=13> */
.L_x_7395:
[----:B------:R-:W-:Y:S05]  /*98a0*/  BSYNC.RECONVERGENT B2 ;  /* 0x0000000000027941 */ /* 0x000fea0003800200 */
.L_x_7394:
        /* <DEDUP_REMOVED lines=61> */
.L_x_7392:
[----:B------:R-:W-:Y:S05]  /*9c80*/  BSYNC.RECONVERGENT B1 ;  /* 0x0000000000017941 */ /* 0x000fea0003800200 */
.L_x_7391:
        /* <DEDUP_REMOVED lines=23> */
.L_x_7398:
        /* <DEDUP_REMOVED lines=13> */
.L_x_7400:
[----:B------:R-:W-:Y:S05]  /*9ed0*/  BSYNC.RECONVERGENT B2 ;  /* 0x0000000000027941 */ /* 0x000fea0003800200 */
.L_x_7399:
        /* <DEDUP_REMOVED lines=61> */
.L_x_7397:
[----:B------:R-:W-:Y:S05]  /*a2b0*/  BSYNC.RECONVERGENT B1 ;  /* 0x0000000000017941 */ /* 0x000fea0003800200 */
.L_x_7396:
        /* <DEDUP_REMOVED lines=24> */
.L_x_7403:
        /* <DEDUP_REMOVED lines=15> */
.L_x_7405:
[----:B------:R-:W-:Y:S05]  /*a530*/  BSYNC.RECONVERGENT B2 ;  /* 0x0000000000027941 */ /* 0x000fea0003800200 */
.L_x_7404:
        /* <DEDUP_REMOVED lines=61> */
.L_x_7402:
[----:B------:R-:W-:Y:S05]  /*a910*/  BSYNC.RECONVERGENT B1 ;  /* 0x0000000000017941 */ /* 0x000fea0003800200 */
.L_x_7401:
        /* <DEDUP_REMOVED lines=9> */
[----:B------:R-:W-:Y:S01]  /*a9b0*/  FFMA.FTZ R63, R94, R63, R19 ;  /* 0x0000003f5e3f7223 */ /* 0x000fe20000010013 */
[----:B------:R-:W-:Y:S09]  /*a9c0*/  BRA `(.L_x_7406) ;  /* 0x00000030008c7947 */ /* 0x000ff20003800000 */
.L_x_7365:
[----:B------:R-:W-:Y:S01]  /*a9d0*/  ISETP.NE.AND P0, PT, R86, 0x1, PT ;  /* 0x000000015600780c */ /* 0x000fe20003f05270 */
[----:B------:R-:W-:Y:S01]  /*a9e0*/  BSSY.RECONVERGENT B1, `(.L_x_7407) ;  /* 0x0000058000017945 */ /* 0x000fe20003800200 */
[----:B------:R-:W-:Y:S01]  /*a9f0*/  IMAD.MOV.U32 R11, RZ, RZ, 0x2 ;  /* 0x00000002ff0b7424 */ /* 0x000fe200078e00ff */
[----:B0-----:R-:W-:Y:S01]  /*aa00*/  MOV R8, R84 ;  /* 0x0000005400087202 */ /* 0x001fe20000000f00 */
[----:B--2---:R-:W-:-:S09]  /*aa10*/  IMAD.MOV.U32 R70, RZ, RZ, R83 ;  /* 0x000000ffff467224 */ /* 0x004fd200078e0053 */
        /* <DEDUP_REMOVED lines=11> */
.L_x_7409:
        /* <DEDUP_REMOVED lines=13> */
.L_x_7411:
[----:B------:R-:W-:Y:S05]  /*aba0*/  BSYNC.RECONVERGENT B2 ;  /* 0x0000000000027941 */ /* 0x000fea0003800200 */
.L_x_7410:
        /* <DEDUP_REMOVED lines=58> */
[----:B------:R-:W-:-:S07]  /*af50*/  MOV R8, R83 ;  /* 0x0000005300087202 */ /* 0x000fce0000000f00 */
.L_x_7408:
[----:B------:R-:W-:Y:S05]  /*af60*/  BSYNC.RECONVERGENT B1 ;  /* 0x0000000000017941 */ /* 0x000fea0003800200 */
.L_x_7407:
        /* <DEDUP_REMOVED lines=10> */
[----:B------:R-:W-:-:S02]  /*b010*/  IMAD.U32 R9, R36, 0x10000, RZ ;  /* 0x0001000024097824 */ /* 0x000fc400078e00ff */
[----:B------:R-:W-:Y:S02]  /*b020*/  IMAD.MOV.U32 R86, RZ, RZ, 0x2 ;  /* 0x00000002ff567424 */ /* 0x000fe400078e00ff */
        /* <DEDUP_REMOVED lines=16> */
.L_x_7414:
        /* <DEDUP_REMOVED lines=13> */
.L_x_7416:
[----:B------:R-:W-:Y:S05]  /*b200*/  BSYNC.RECONVERGENT B2 ;  /* 0x0000000000027941 */ /* 0x000fea0003800200 */
.L_x_7415:
        /* <DEDUP_REMOVED lines=61> */
.L_x_7413:
[----:B------:R-:W-:Y:S05]  /*b5e0*/  BSYNC.RECONVERGENT B1 ;  /* 0x0000000000017941 */ /* 0x000fea0003800200 */
.L_x_7412:
        /* <DEDUP_REMOVED lines=23> */
.L_x_7419:
        /* <DEDUP_REMOVED lines=13> */
.L_x_7421:
[----:B------:R-:W-:Y:S05]  /*b830*/  BSYNC.RECONVERGENT B2 ;  /* 0x0000000000027941 */ /* 0x000fea0003800200 */
.L_x_7420:
        /* <DEDUP_REMOVED lines=61> */
.L_x_7418:
[----:B------:R-:W-:Y:S05]  /*bc10*/  BSYNC.RECONVERGENT B1 ;  /* 0x0000000000017941 */ /* 0x000fea0003800200 */
.L_x_7417:
        /* <DEDUP_REMOVED lines=12> */
[----:B------:R-:W-:Y:S01]  /*bce0*/  FMUL.FTZ R10, R11, R10 ;  /* 0x0000000a0b0a7220 */ /* 0x000fe20000410000 */
[----:B------:R-:W-:Y:S01]  /*bcf0*/  PRMT R11, R61, 0x7632, R11 ;  /* 0x000076323d0b7816 */ /* 0x000fe2000000000b */
        /* <DEDUP_REMOVED lines=10> */
.L_x_7424:
        /* <DEDUP_REMOVED lines=13> */
.L_x_7426:
[----:B------:R-:W-:Y:S05]  /*be70*/  BSYNC.RECONVERGENT B2 ;  /* 0x0000000000027941 */ /* 0x000fea0003800200 */
.L_x_7425:
        /* <DEDUP_REMOVED lines=61> */
.L_x_7423:
[----:B------:R-:W-:Y:S05]  /*c250*/  BSYNC.RECONVERGENT B1 ;  /* 0x0000000000017941 */ /* 0x000fea0003800200 */
.L_x_7422:
        /* <DEDUP_REMOVED lines=9> */
[----:B------:R-:W-:Y:S01]  /*c2f0*/  FMUL.FTZ R86, R86, R69 ;  /* 0x0000004556567220 */ /* 0x000fe20000410000 */
[----:B------:R-:W-:-:S04]  /*c300*/  MOV R60, R84 ;  /* 0x00000054003c7202 */ /* 0x000fc80000000f00 */
        /* <DEDUP_REMOVED lines=12> */
.L_x_7429:
        /* <DEDUP_REMOVED lines=13> */
.L_x_7431:
[----:B------:R-:W-:Y:S05]  /*c4a0*/  BSYNC.RECONVERGENT B2 ;  /* 0x0000000000027941 */ /* 0x000fea0003800200 */
.L_x_7430:
        /* <DEDUP_REMOVED lines=61> */
.L_x_7428:
[----:B------:R-:W-:Y:S05]  /*c880*/  BSYNC.RECONVERGENT B1 ;  /* 0x0000000000017941 */ /* 0x000fea0003800200 */
.L_x_7427:
        /* <DEDUP_REMOVED lines=8> */
[----:B------:R-:W-:Y:S02]  /*c910*/  MOV R93, 0x2 ;  /* 0x00000002005d7802 */ /* 0x000fe40000000f00 */
        /* <DEDUP_REMOVED lines=15> */
.L_x_7434:
        /* <DEDUP_REMOVED lines=13> */
.L_x_7436:
[----:B------:R-:W-:Y:S05]  /*cae0*/  BSYNC.RECONVERGENT B2 ;  /* 0x0000000000027941 */ /* 0x000fea0003800200 */
.L_x_7435:
        /* <DEDUP_REMOVED lines=61> */
.L_x_7433:
[----:B------:R-:W-:Y:S05]  /*cec0*/  BSYNC.RECONVERGENT B1 ;  /* 0x0000000000017941 */ /* 0x000fea0003800200 */
.L_x_7432:
        /* <DEDUP_REMOVED lines=23> */
.L_x_7439:
        /* <DEDUP_REMOVED lines=13> */
.L_x_7441:
[----:B------:R-:W-:Y:S05]  /*d110*/  BSYNC.RECONVERGENT B2 ;  /* 0x0000000000027941 */ /* 0x000fea0003800200 */
.L_x_7440:
        /* <DEDUP_REMOVED lines=61> */
.L_x_7438:
[----:B------:R-:W-:Y:S05]  /*d4f0*/  BSYNC.RECONVERGENT B1 ;  /* 0x0000000000017941 */ /* 0x000fea0003800200 */
.L_x_7437:
[----:B------:R-:W-:Y:S01]  /*d500*/  I2FP.F32.U32 R62, R86 ;  /* 0x00000056003e7245 */ /* 0x000fe20000201000 */
[----:B------:R-:W-:Y:S01]  /*d510*/  IMAD.U32 R93, R39, 0x10000, RZ ;  /* 0x00010000275d7824 */ /* 0x000fe200078e00ff */
[C---:B------:R-:W-:Y:S01]  /*d520*/  SHF.L.U32 R86, R63.reuse, 0x10, RZ ;  /* 0x000000103f567819 */ /* 0x040fe200000006ff */
[----:B------:R-:W-:Y:S01]  /*d530*/  BSSY.RECONVERGENT B1, `(.L_x_7442) ;  /* 0x0000062000017945 */ /* 0x000fe20003800200 */
[----:B------:R-:W-:Y:S01]  /*d540*/  ISETP.NE.AND P6, PT, R94, 0x1, PT ;  /* 0x000000015e00780c */ /* 0x000fe20003fc5270 */
[----:B------:R-:W-:Y:S01]  /*d550*/  FFMA.FTZ R62, R62, R83, 1.1641532182693481445e-10 ;  /* 0x2f0000003e3e7423 */ /* 0x000fe20000010053 */
[----:B------:R-:W-:Y:S01]  /*d560*/  PRMT R63, R63, 0x7632, R63 ;  /* 0x000076323f3f7816 */ /* 0x000fe2000000003f */
[----:B------:R-:W-:Y:S01]  /*d570*/  FMUL.FTZ R86, R86, UR4 ;  /* 0x0000000456567c20 */ /* 0x000fe20008410000 */
[----:B------:R-:W-:Y:S02]  /*d580*/  MOV R92, R84 ;  /* 0x00000054005c7202 */ /* 0x000fe40000000f00 */
[----:B------:R-:W-:Y:S01]  /*d590*/  FSETP.GTU.FTZ.AND P5, PT, R62, R71, PT ;  /* 0x000000473e00720b */ /* 0x000fe20003fbc000 */
[----:B------:R-:W-:-:S05]  /*d5a0*/  FMUL.FTZ R86, R86, R69 ;  /* 0x0000004556567220 */ /* 0x000fca0000410000 */
        /* <DEDUP_REMOVED lines=13> */
.L_x_7444:
        /* <DEDUP_REMOVED lines=15> */
.L_x_7446:
[----:B------:R-:W-:Y:S05]  /*d770*/  BSYNC.RECONVERGENT B2 ;  /* 0x0000000000027941 */ /* 0x000fea0003800200 */
.L_x_7445:
        /* <DEDUP_REMOVED lines=61> */
.L_x_7443:
[----:B------:R-:W-:Y:S05]  /*db50*/  BSYNC.RECONVERGENT B1 ;  /* 0x0000000000017941 */ /* 0x000fea0003800200 */
.L_x_7442:
[----:B------:R-:W-:Y:S01]  /*db60*/  I2FP.F32.U32 R92, R92 ;  /* 0x0000005c005c7245 */ /* 0x000fe20000201000 */
[----:B------:R-:W-:-:S04]  /*db70*/  IMAD.U32 R63, R63, 0x10000, RZ ;  /* 0x000100003f3f7824 */ /* 0x000fc800078e00ff */
[----:B------:R-:W-:Y:S01]  /*db80*/  FFMA.FTZ R92, R92, R83, 1.1641532182693481445e-10 ;  /* 0x2f0000005c5c7423 */ /* 0x000fe20000010053 */
[----:B------:R-:W-:Y:S01]  /*db90*/  FMUL.FTZ R94, R63, UR4 ;  /* 0x000000043f5e7c20 */ /* 0x000fe20008410000 */
[----:B------:R-:W-:-:S03]  /*dba0*/  IMAD.U32 R63, R126, 0x10000, RZ ;  /* 0x000100007e3f7824 */ /* 0x000fc600078e00ff */
[----:B------:R-:W-:Y:S01]  /*dbb0*/  FMUL.FTZ R94, R94, R69 ;  /* 0x000000455e5e7220 */ /* 0x000fe20000410000 */
[----:B------:R-:W-:-:S04]  /*dbc0*/  FSETP.GTU.FTZ.AND P6, PT, R92, R71, PT ;  /* 0x000000475c00720b */ /* 0x000fc80003fdc000 */
[----:B------:R-:W-:Y:S02]  /*dbd0*/  FSEL R94, R94, RZ, !P6 ;  /* 0x000000ff5e5e7208 */ /* 0x000fe40007000000 */
[----:B------:R-:W-:-:S03]  /*dbe0*/  PLOP3.LUT P6, PT, P6, PT, PT, 0x8, 0x80 ;  /* 0x000000000080781c */ /* 0x000fc600037ce170 */
[----:B------:R-:W-:-:S10]  /*dbf0*/  FMUL.FTZ R63, R63, R94 ;  /* 0x0000005e3f3f7220 */ /* 0x000fd40000410000 */
.L_x_7406:
        /* <DEDUP_REMOVED lines=19> */
[----:B------:R0:W-:Y:S01]  /*dd30*/  STG.E.128 desc[UR6][R92.64+0x10], R60 ;  /* 0x0000103c5c007986 */ /* 0x0001e2000c101d06 */
[----:B------:R-:W-:-:S03]  /*dd40*/  VIADD R0, R0, 0x100 ;  /* 0x0000010000007836 */ /* 0x000fc60000000000 */
[----:B------:R0:W-:Y:S04]  /*dd50*/  STG.E.64 desc[UR6][R94.64], R96 ;  /* 0x000000605e007986 */ /* 0x0001e8000c101b06 */
.L_x_7364:
[----:B------:R-:W-:Y:S05]  /*dd60*/  BSYNC.RECONVERGENT B0 ;  /* 0x0000000000007941 */ /* 0x000fea0003800200 */
.L_x_7363:
[----:B------:R-:W-:Y:S01]  /*dd70*/  ISETP.GE.U32.AND P0, PT, R2, 0x300, PT ;  /* 0x000003000200780c */ /* 0x000fe20003f06070 */
[----:B------:R-:W-:-:S12]  /*dd80*/  BSSY.RECONVERGENT B0, `(.L_x_7447) ;  /* 0x000066b000007945 */ /* 0x000fd80003800200 */
[----:B------:R-:W-:Y:S05]  /*dd90*/  @!P0 BRA `(.L_x_7448) ;  /* 0x0000006400a48947 */ /* 0x000fea0003800000 */
[----:B------:R-:W-:Y:S01]  /*dda0*/  ISETP.NE.U32.AND P1, PT, RZ, UR10, PT ;  /* 0x0000000aff007c0c */ /* 0x000fe2000bf25070 */
[----:B------:R-:W1:Y:S03]  /*ddb0*/  LDC.64 R64, c[0x0][0x390] ;  /* 0x0000e400ff407b82 */ /* 0x000e660000000a00 */
[----:B------:R-:W-:-:S13]  /*ddc0*/  ISETP.NE.AND.EX P1, PT, RZ, UR11, PT, P1 ;  /* 0x0000000bff007c0c */ /* 0x000fda000bf25310 */
[----:B------:R-:W3:Y:S01]  /*ddd0*/  @P1 LDC.64 R4, c[0x0][0x3a0] ;  /* 0x0000e800ff041b82 */ /* 0x000ee20000000a00 */
[----:B-1----:R-:W-:-:S06]  /*dde0*/  IMAD.WIDE.U32 R64, R0, 0x10, R64 ;  /* 0x0000001000407825 */ /* 0x002fcc00078e0040 */
[----:B------:R-:W5:Y:S01]  /*ddf0*/  LDG.E.128 R64, desc[UR6][R64.64] ;  /* 0x0000000640407981 */ /* 0x000f62000c1e1d00 */
[----:B---3--:R-:W-:-:S05]  /*de00*/  @P1 IMAD.WIDE.U32 R4, R0, 0x20, R4 ;  /* 0x0000002000041825 */ /* 0x008fca00078e0004 */
[----:B------:R1:W5:Y:S04]  /*de10*/  @P1 LDG.E.128 R20, desc[UR6][R4.64] ;  /* 0x0000000604141981 */ /* 0x000368000c1e1d00 */
[----:B------:R1:W5:Y:S01]  /*de20*/  @P1 LDG.E.128 R16, desc[UR6][R4.64+0x10] ;  /* 0x0000100604101981 */ /* 0x000362000c1e1d00 */
[----:B------:R-:W-:Y:S05]  /*de30*/  @!P1 BRA `(.L_x_7449) ;  /* 0x0000003000949947 */ /* 0x000fea0003800000 */
[----:B------:R-:W-:Y:S01]  /*de40*/  ISETP.NE.AND P1, PT, R86, 0x1, PT ;  /* 0x000000015600780c */ /* 0x000fe20003f25270 */
[----:B------:R-:W-:Y:S01]  /*de50*/  BSSY.RECONVERGENT B1, `(.L_x_7450) ;  /* 0x0000058000017945 */ /* 0x000fe20003800200 */
[----:B------:R-:W-:Y:S01]  /*de60*/  IMAD.MOV.U32 R7, RZ, RZ, 0x2 ;  /* 0x00000002ff077424 */ /* 0x000fe200078e00ff */
[----:B-1----:R-:W-:Y:S01]  /*de70*/  MOV R4, R84 ;  /* 0x0000005400047202 */ /* 0x002fe20000000f00 */
        /* <DEDUP_REMOVED lines=12> */
.L_x_7452:
        /* <DEDUP_REMOVED lines=13> */
.L_x_7454:
[----:B------:R-:W-:Y:S05]  /*e010*/  BSYNC.RECONVERGENT B2 ;  /* 0x0000000000027941 */ /* 0x000fea0003800200 */
.L_x_7453:
        /* <DEDUP_REMOVED lines=59> */
.L_x_7451:
[----:B------:R-:W-:Y:S05]  /*e3d0*/  BSYNC.RECONVERGENT B1 ;  /* 0x0000000000017941 */ /* 0x000fea0003800200 */
.L_x_7450:
[----:B------:R-:W1:Y:S01]  /*e3e0*/  LDC R69, c[0x0][0x408] ;  /* 0x00010200ff457b82 */ /* 0x000e620000000800 */
[----:B------:R-:W-:Y:S01]  /*e3f0*/  I2FP.F32.U32 R4, R4 ;  /* 0x0000000400047245 */ /* 0x000fe20000201000 */
[----:B------:R-:W-:Y:S01]  /*e400*/  IMAD.MOV.U32 R83, RZ, RZ, 0x2f800000 ;  /* 0x2f800000ff537424 */ /* 0x000fe200078e00ff */
[----:B-----5:R-:W-:Y:S01]  /*e410*/  SHF.L.U32 R5, R64, 0x10, RZ ;  /* 0x0000001040057819 */ /* 0x020fe200000006ff */
[----:B------:R-:W-:Y:S01]  /*e420*/  BSSY.RECONVERGENT B1, `(.L_x_7455) ;  /* 0x0000063000017945 */ /* 0x000fe20003800200 */
[----:B------:R-:W-:Y:S01]  /*e430*/  ISETP.NE.AND P2, PT, R7, 0x1, PT ;  /* 0x000000010700780c */ /* 0x000fe20003f45270 */
[----:B------:R-:W-:Y:S01]  /*e440*/  FFMA.FTZ R4, R4, R83, 1.1641532182693481445e-10 ;  /* 0x2f00000004047423 */ /* 0x000fe20000010053 */
[----:B------:R-:W-:Y:S01]  /*e450*/  PRMT R64, R64, 0x7632, R64 ;  /* 0x0000763240407816 */ /* 0x000fe20000000040 */
[----:B------:R-:W2:Y:S01]  /*e460*/  LDC R71, c[0x0][0x404] ;  /* 0x00010100ff477b82 */ /* 0x000ea20000000800 */
[----:B------:R-:W-:Y:S01]  /*e470*/  FMUL.FTZ R6, R5, UR4 ;  /* 0x0000000405067c20 */ /* 0x000fe20008410000 */
[----:B------:R-:W-:-:S03]  /*e480*/  IMAD.MOV.U32 R86, RZ, RZ, 0x2 ;  /* 0x00000002ff567424 */ /* 0x000fc600078e00ff */
[----:B-1----:R-:W-:Y:S01]  /*e490*/  FMUL.FTZ R6, R6, R69 ;  /* 0x0000004506067220 */ /* 0x002fe20000410000 */
[----:B--2---:R-:W-:Y:S01]  /*e4a0*/  FSETP.GTU.FTZ.AND P1, PT, R4, R71, PT ;  /* 0x000000470400720b */ /* 0x004fe20003f3c000 */
[----:B------:R-:W-:-:S03]  /*e4b0*/  IMAD.U32 R4, R24, 0x10000, RZ ;  /* 0x0001000018047824 */ /* 0x000fc600078e00ff */
[----:B------:R-:W-:Y:S02]  /*e4c0*/  FSEL R5, R6, RZ, !P1 ;  /* 0x000000ff06057208 */ /* 0x000fe40004800000 */
[----:B------:R-:W-:-:S03]  /*e4d0*/  PLOP3.LUT P1, PT, P1, PT, PT, 0x8, 0x80 ;  /* 0x000000000080781c */ /* 0x000fc60000f2e170 */
[----:B------:R-:W-:Y:S01]  /*e4e0*/  FFMA.FTZ R4, R5, R4, R20 ;  /* 0x0000000405047223 */ /* 0x000fe20000010014 */
[----:B0-----:R-:W-:Y:S02]  /*e4f0*/  P2R R96, PR, RZ, 0x2 ;  /* 0x00000002ff607803 */ /* 0x001fe40000000000 */
        /* <DEDUP_REMOVED lines=10> */
.L_x_7457:
        /* <DEDUP_REMOVED lines=13> */
.L_x_7459:
[----:B------:R-:W-:Y:S05]  /*e670*/  BSYNC.RECONVERGENT B2 ;  /* 0x0000000000027941 */ /* 0x000fea0003800200 */
.L_x_7458:
        /* <DEDUP_REMOVED lines=61> */
.L_x_7456:
[----:B------:R-:W-:Y:S05]  /*ea50*/  BSYNC.RECONVERGENT B1 ;  /* 0x0000000000017941 */ /* 0x000fea0003800200 */
.L_x_7455:
        /* <DEDUP_REMOVED lines=24> */
.L_x_7462:
        /* <DEDUP_REMOVED lines=13> */
.L_x_7464:
[----:B------:R-:W-:Y:S05]  /*ecb0*/  BSYNC.RECONVERGENT B2 ;  /* 0x0000000000027941 */ /* 0x000fea0003800200 */
.L_x_7463:
        /* <DEDUP_REMOVED lines=61> */
.L_x_7461:
[----:B------:R-:W-:Y:S05]  /*f090*/  BSYNC.RECONVERGENT B1 ;  /* 0x0000000000017941 */ /* 0x000fea0003800200 */
.L_x_7460:
        /* <DEDUP_REMOVED lines=8> */
[----:B------:R-:W-:Y:S02]  /*f120*/  SHF.L.U32 R6, R25, 0x10, RZ ;  /* 0x0000001019067819 */ /* 0x000fe400000006ff */
[----:B------:R-:W-:Y:S01]  /*f130*/  FSEL R7, R64, RZ, !P1 ;  /* 0x000000ff40077208 */ /* 0x000fe20004800000 */
[----:B------:R-:W-:Y:S01]  /*f140*/  IMAD.MOV.U32 R64, RZ, RZ, R84 ;  /* 0x000000ffff407224 */ /* 0x000fe200078e0054 */
[----:B------:R-:W-:-:S03]  /*f150*/  PLOP3.LUT P1, PT, P1, PT, PT, 0x8, 0x80 ;  /* 0x000000000080781c */ /* 0x000fc60000f2e170 */
[----:B------:R-:W-:Y:S01]  /*f160*/  FFMA.FTZ R6, R7, R6, R22 ;  /* 0x0000000607067223 */ /* 0x000fe20000010016 */
        /* <DEDUP_REMOVED lines=11> */
.L_x_7467:
        /* <DEDUP_REMOVED lines=13> */
.L_x_7469:
[----:B------:R-:W-:Y:S05]  /*f2f0*/  BSYNC.RECONVERGENT B2 ;  /* 0x0000000000027941 */ /* 0x000fea0003800200 */
.L_x_7468:
        /* <DEDUP_REMOVED lines=61> */
.L_x_7466:
[----:B------:R-:W-:Y:S05]  /*f6d0*/  BSYNC.RECONVERGENT B1 ;  /* 0x0000000000017941 */ /* 0x000fea0003800200 */
.L_x_7465:
        /* <DEDUP_REMOVED lines=23> */
.L_x_7472:
        /* <DEDUP_REMOVED lines=13> */
.L_x_7474:
[----:B------:R-:W-:Y:S05]  /*f920*/  BSYNC.RECONVERGENT B2 ;  /* 0x0000000000027941 */ /* 0x000fea0003800200 */
.L_x_7473:
        /* <DEDUP_REMOVED lines=61> */
.L_x_7471:
[----:B------:R-:W-:Y:S05]  /*fd00*/  BSYNC.RECONVERGENT B1 ;  /* 0x0000000000017941 */ /* 0x000fea0003800200 */
.L_x_7470:
[----:B------:R-:W-:Y:S01]  /*fd10*/  I2FP.F32.U32 R64, R64 ;  /* 0x0000004000407245 */ /* 0x000fe20000201000 */
[----:B------:R-:W-:Y:S01]  /*fd20*/  IMAD.U32 R65, R66, 0x10000, RZ ;  /* 0x0001000042417824 */ /* 0x000fe200078e00ff */
[----:B------:R-:W-:Y:S01]  /*fd30*/  ISETP.NE.AND P4, PT, R93, 0x1, PT ;  /* 0x000000015d00780c */ /* 0x000fe20003f85270 */
[----:B------:R-:W-:Y:S01]  /*fd40*/  IMAD.U32 R92, R26, 0x10000, RZ ;  /* 0x000100001a5c7824 */ /* 0x000fe200078e00ff */
[----:B------:R-:W-:Y:S01]  /*fd50*/  BSSY.RECONVERGENT B1, `(.L_x_7475) ;  /* 0x000005f000017945 */ /* 0x000fe20003800200 */
[----:B------:R-:W-:Y:S01]  /*fd60*/  FFMA.FTZ R64, R64, R83, 1.1641532182693481445e-10 ;  /* 0x2f00000040407423 */ /* 0x000fe20000010053 */
[----:B------:R-:W-:Y:S01]  /*fd70*/  FMUL.FTZ R86, R65, UR4 ;  /* 0x0000000441567c20 */ /* 0x000fe20008410000 */
[----:B------:R-:W-:Y:S02]  /*fd80*/  PRMT R66, R66, 0x7632, R66 ;  /* 0x0000763242427816 */ /* 0x000fe40000000042 */
[----:B------:R-:W-:Y:S01]  /*fd90*/  MOV R94, 0x2 ;  /* 0x00000002005e7802 */ /* 0x000fe20000000f00 */
        /* <DEDUP_REMOVED lines=15> */
.L_x_7477:
        /* <DEDUP_REMOVED lines=13> */
.L_x_7479:
[----:B------:R-:W-:Y:S05]  /*ff60*/  BSYNC.RECONVERGENT B2 ;  /* 0x0000000000027941 */ /* 0x000fea0003800200 */
.L_x_7478:
        /* <DEDUP_REMOVED lines=61> */
.L_x_7476:
[----:B------:R-:W-:Y:S05]  /*10340*/  BSYNC.RECONVERGENT B1 ;  /* 0x0000000000017941 */ /* 0x000fea0003800200 */
.L_x_7475:
[----:B------:R-:W-:Y:S01]  /*10350*/  I2FP.F32.U32 R86, R65 ;  /* 0x0000004100567245 */ /* 0x000fe20000201000 */
[----:B------:R-:W-:Y:S01]  /*10360*/  IMAD.U32 R65, R123, 0x10000, RZ ;  /* 0x000100007b417824 */ /* 0x000fe200078e00ff */
[----:B------:R-:W-:Y:S01]  /*10370*/  SHF.L.U32 R66, R66, 0x10, RZ ;  /* 0x0000001042427819 */ /* 0x000fe200000006ff */
[----:B------:R-:W-:Y:S01]  /*10380*/  BSSY.RECONVERGENT B1, `(.L_x_7480) ;  /* 0x000005f000017945 */ /* 0x000fe20003800200 */
[----:B------:R-:W-:Y:S01]  /*10390*/  ISETP.NE.AND P5, PT, R94, 0x1, PT ;  /* 0x000000015e00780c */ /* 0x000fe20003fa5270 */
[----:B------:R-:W-:Y:S01]  /*103a0*/  FFMA.FTZ R86, R86, R83, 1.1641532182693481445e-10 ;  /* 0x2f00000056567423 */ /* 0x000fe20000010053 */
[----:B------:R-:W-:Y:S02]  /*103b0*/  HFMA2 R95, -RZ, RZ, 0, 1.1920928955078125e-07 ;  /* 0x00000002ff5f7431 */ /* 0x000fe400000001ff */
[----:B------:R-:W-:Y:S02]  /*103c0*/  FMUL.FTZ R66, R66, UR4 ;  /* 0x0000000442427c20 */ /* 0x000fe40008410000 */
[----:B------:R-:W-:-:S02]  /*103d0*/  FSETP.GTU.FTZ.AND P4, PT, R86, R71, PT ;  /* 0x000000475600720b */ /* 0x000fc40003f9c000 */
[----:B------:R-:W-:Y:S01]  /*103e0*/  FMUL.FTZ R66, R66, R69 ;  /* 0x0000004542427220 */ /* 0x000fe20000410000 */
[----:B------:R-:W-:-:S04]  /*103f0*/  IMAD.MOV.U32 R86, RZ, RZ, R84 ;  /* 0x000000ffff567224 */ /* 0x000fc800078e0054 */
        /* <DEDUP_REMOVED lines=12> */
.L_x_7482:
        /* <DEDUP_REMOVED lines=13> */
.L_x_7484:
[----:B------:R-:W-:Y:S05]  /*10590*/  BSYNC.RECONVERGENT B2 ;  /* 0x0000000000027941 */ /* 0x000fea0003800200 */
.L_x_7483:
        /* <DEDUP_REMOVED lines=61> */
.L_x_7481:
[----:B------:R-:W-:Y:S05]  /*10970*/  BSYNC.RECONVERGENT B1 ;  /* 0x0000000000017941 */ /* 0x000fea0003800200 */
.L_x_7480:
        /* <DEDUP_REMOVED lines=24> */
.L_x_7487:
        /* <DEDUP_REMOVED lines=15> */
.L_x_7489:
[----:B------:R-:W-:Y:S05]  /*10bf0*/  BSYNC.RECONVERGENT B2 ;  /* 0x0000000000027941 */ /* 0x000fea0003800200 */
.L_x_7488:
        /* <DEDUP_REMOVED lines=61> */
.L_x_7486:
[----:B------:R-:W-:Y:S05]  /*10fd0*/  BSYNC.RECONVERGENT B1 ;  /* 0x0000000000017941 */ /* 0x000fea0003800200 */
.L_x_7485:
        /* <DEDUP_REMOVED lines=11> */
.L_x_7449:
[----:B------:R-:W-:Y:S01]  /*11090*/  ISETP.NE.AND P1, PT, R86, 0x1, PT ;  /* 0x000000015600780c */ /* 0x000fe20003f25270 */
[----:B------:R-:W-:Y:S01]  /*110a0*/  BSSY.RECONVERGENT B1, `(.L_x_7491) ;  /* 0x0000058000017945 */ /* 0x000fe20003800200 */
[----:B------:R-:W-:Y:S02]  /*110b0*/  HFMA2 R7, -RZ, RZ, 0, 1.1920928955078125e-07 ;  /* 0x00000002ff077431 */ /* 0x000fe400000001ff */
[----:B-1----:R-:W-:Y:S01]  /*110c0*/  IMAD.MOV.U32 R4, RZ, RZ, R84 ;  /* 0x000000ffff047224 */ /* 0x002fe200078e0054 */
[----:B--2---:R-:W-:-:S08]  /*110d0*/  MOV R70, R83 ;  /* 0x0000005300467202 */ /* 0x004fd00000000f00 */
        /* <DEDUP_REMOVED lines=11> */
.L_x_7493:
        /* <DEDUP_REMOVED lines=13> */
.L_x_7495:
[----:B------:R-:W-:Y:S05]  /*11260*/  BSYNC.RECONVERGENT B2 ;  /* 0x0000000000027941 */ /* 0x000fea0003800200 */
.L_x_7494:
        /* <DEDUP_REMOVED lines=59> */
.L_x_7492:
[----:B------:R-:W-:Y:S05]  /*11620*/  BSYNC.RECONVERGENT B1 ;  /* 0x0000000000017941 */ /* 0x000fea0003800200 */
.L_x_7491:
[----:B------:R-:W1:Y:S01]  /*11630*/  LDC R69, c[0x0][0x408] ;  /* 0x00010200ff457b82 */ /* 0x000e620000000800 */
[----:B------:R-:W-:Y:S01]  /*11640*/  I2FP.F32.U32 R4, R4 ;  /* 0x0000000400047245 */ /* 0x000fe20000201000 */
[----:B------:R-:W-:Y:S02]  /*11650*/  HFMA2 R83, -RZ, RZ, 0.1171875, 0 ;  /* 0x2f800000ff537431 */ /* 0x000fe400000001ff */
[C---:B-----5:R-:W-:Y:S01]  /*11660*/  IMAD.U32 R5, R64.reuse, 0x10000, RZ ;  /* 0x0001000040057824 */ /* 0x060fe200078e00ff */
[----:B------:R-:W-:Y:S01]  /*11670*/  ISETP.NE.AND P2, PT, R7, 0x1, PT ;  /* 0x000000010700780c */ /* 0x000fe20003f45270 */
[----:B------:R-:W-:Y:S01]  /*11680*/  BSSY.RECONVERGENT B1, `(.L_x_7496) ;  /* 0x0000062000017945 */ /* 0x000fe20003800200 */
[----:B------:R-:W-:Y:S01]  /*11690*/  PRMT R64, R64, 0x7632, R64 ;  /* 0x0000763240407816 */ /* 0x000fe20000000040 */
[----:B------:R-:W-:Y:S01]  /*116a0*/  FFMA.FTZ R4, R4, R83, 1.1641532182693481445e-10 ;  /* 0x2f00000004047423 */ /* 0x000fe20000010053 */
[----:B------:R-:W2:Y:S01]  /*116b0*/  LDC R71, c[0x0][0x404] ;  /* 0x00010100ff477b82 */ /* 0x000ea20000000800 */
[----:B------:R-:W-:Y:S01]  /*116c0*/  FMUL.FTZ R6, R5, UR4 ;  /* 0x0000000405067c20 */ /* 0x000fe20008410000 */
[----:B------:R-:W-:Y:S01]  /*116d0*/  SHF.L.U32 R5, R24, 0x10, RZ ;  /* 0x0000001018057819 */ /* 0x000fe200000006ff */
[----:B------:R-:W-:-:S02]  /*116e0*/  IMAD.MOV.U32 R86, RZ, RZ, 0x2 ;  /* 0x00000002ff567424 */ /* 0x000fc400078e00ff */
[----:B-1----:R-:W-:Y:S01]  /*116f0*/  FMUL.FTZ R6, R6, R69 ;  /* 0x0000004506067220 */ /* 0x002fe20000410000 */
[----:B--2---:R-:W-:-:S04]  /*11700*/  FSETP.GTU.FTZ.AND P1, PT, R4, R71, PT ;  /* 0x000000470400720b */ /* 0x004fc80003f3c000 */
[----:B------:R-:W-:Y:S02]  /*11710*/  FSEL R4, R6, RZ, !P1 ;  /* 0x000000ff06047208 */ /* 0x000fe40004800000 */
[----:B------:R-:W-:-:S03]  /*11720*/  PLOP3.LUT P1, PT, P1, PT, PT, 0x8, 0x80 ;  /* 0x000000000080781c */ /* 0x000fc60000f2e170 */
[----:B------:R-:W-:Y:S01]  /*11730*/  FMUL.FTZ R4, R5, R4 ;  /* 0x0000000405047220 */ /* 0x000fe20000410000 */
[----:B0-----:R-:W-:Y:S02]  /*11740*/  P2R R96, PR, RZ, 0x2 ;  /* 0x00000002ff607803 */ /* 0x001fe40000000000 */
        /* <DEDUP_REMOVED lines=10> */
.L_x_7498:
        /* <DEDUP_REMOVED lines=13> */
.L_x_7500:
[----:B------:R-:W-:Y:S05]  /*118c0*/  BSYNC.RECONVERGENT B2 ;  /* 0x0000000000027941 */ /* 0x000fea0003800200 */
.L_x_7499:
        /* <DEDUP_REMOVED lines=61> */
.L_x_7497:
[----:B------:R-:W-:Y:S05]  /*11ca0*/  BSYNC.RECONVERGENT B1 ;  /* 0x0000000000017941 */ /* 0x000fea0003800200 */
.L_x_7496:
        /* <DEDUP_REMOVED lines=24> */
.L_x_7503:
        /* <DEDUP_REMOVED lines=13> */
.L_x_7505:
[----:B------:R-:W-:Y:S05]  /*11f00*/  BSYNC.RECONVERGENT B2 ;  /* 0x0000000000027941 */ /* 0x000fea0003800200 */
.L_x_7504:
        /* <DEDUP_REMOVED lines=61> */
.L_x_7502:
[----:B------:R-:W-:Y:S05]  /*122e0*/  BSYNC.RECONVERGENT B1 ;  /* 0x0000000000017941 */ /* 0x000fea0003800200 */
.L_x_7501:
        /* <DEDUP_REMOVED lines=9> */
[----:B------:R-:W-:Y:S02]  /*12380*/  FSEL R6, R64, RZ, !P1 ;  /* 0x000000ff40067208 */ /* 0x000fe40004800000 */
[----:B------:R-:W-:Y:S02]  /*12390*/  PLOP3.LUT P1, PT, P1, PT, PT, 0x8, 0x80 ;  /* 0x000000000080781c */ /* 0x000fe40000f2e170 */
[----:B------:R-:W-:Y:S01]  /*123a0*/  MOV R64, R84 ;  /* 0x0000005400407202 */ /* 0x000fe20000000f00 */
[----:B------:R-:W-:Y:S01]  /*123b0*/  FMUL.FTZ R6, R7, R6 ;  /* 0x0000000607067220 */ /* 0x000fe20000410000 */
[----:B------:R-:W-:Y:S01]  /*123c0*/  PRMT R7, R65, 0x7632, R7 ;  /* 0x0000763241077816 */ /* 0x000fe20000000007 */
[----:B------:R-:W-:Y:S01]  /*123d0*/  IMAD.MOV.U32 R65, RZ, RZ, 0x2 ;  /* 0x00000002ff417424 */ /* 0x000fe200078e00ff */
[----:B------:R-:W-:Y:S07]  /*123e0*/  @!P2 BRA `(.L_x_7507) ;  /* 0x00000004004ca947 */ /* 0x000fee0003800000 */
        /* <DEDUP_REMOVED lines=8> */
.L_x_7508:
        /* <DEDUP_REMOVED lines=13> */
.L_x_7510:
[----:B------:R-:W-:Y:S05]  /*12540*/  BSYNC.RECONVERGENT B2 ;  /* 0x0000000000027941 */ /* 0x000fea0003800200 */
.L_x_7509:
        /* <DEDUP_REMOVED lines=61> */
.L_x_7507:
[----:B------:R-:W-:Y:S05]  /*12920*/  BSYNC.RECONVERGENT B1 ;  /* 0x0000000000017941 */ /* 0x000fea0003800200 */
.L_x_7506:
        /* <DEDUP_REMOVED lines=9> */
[----:B------:R-:W-:Y:S01]  /*129c0*/  FMUL.FTZ R86, R86, R69 ;  /* 0x0000004556567220 */ /* 0x000fe20000410000 */
[----:B------:R-:W-:-:S04]  /*129d0*/  IMAD.MOV.U32 R64, RZ, RZ, R84 ;  /* 0x000000ffff407224 */ /* 0x000fc800078e0054 */
        /* <DEDUP_REMOVED lines=12> */
.L_x_7513:
        /* <DEDUP_REMOVED lines=13> */
.L_x_7515:
[----:B------:R-:W-:Y:S05]  /*12b70*/  BSYNC.RECONVERGENT B2 ;  /* 0x0000000000027941 */ /* 0x000fea0003800200 */
.L_x_7514:
        /* <DEDUP_REMOVED lines=61> */
.L_x_7512:
[----:B------:R-:W-:Y:S05]  /*12f50*/  BSYNC.RECONVERGENT B1 ;  /* 0x0000000000017941 */ /* 0x000fea0003800200 */
.L_x_7511:
        /* <DEDUP_REMOVED lines=24> */
.L_x_7518:
        /* <DEDUP_REMOVED lines=13> */
.L_x_7520:
[----:B------:R-:W-:Y:S05]  /*131b0*/  BSYNC.RECONVERGENT B2 ;  /* 0x0000000000027941 */ /* 0x000fea0003800200 */
.L_x_7519:
        /* <DEDUP_REMOVED lines=61> */
.L_x_7517:
[----:B------:R-:W-:Y:S05]  /*13590*/  BSYNC.RECONVERGENT B1 ;  /* 0x0000000000017941 */ /* 0x000fea0003800200 */
.L_x_7516:
        /* <DEDUP_REMOVED lines=23> */
.L_x_7523:
        /* <DEDUP_REMOVED lines=13> */
.L_x_7525:
[----:B------:R-:W-:Y:S05]  /*137e0*/  BSYNC.RECONVERGENT B2 ;  /* 0x0000000000027941 */ /* 0x000fea0003800200 */
.L_x_7524:
        /* <DEDUP_REMOVED lines=57> */
[----:B------:R-:W-:Y:S02]  /*13b80*/  IMAD.MOV.U32 R70, RZ, RZ, R94 ;  /* 0x000000ffff467224 */ /* 0x000fe400078e005e */
[----:B------:R-:W-:Y:S02]  /*13b90*/  HFMA2 R94, -RZ, RZ, 0, 0 ;  /* 0x00000000ff5e7431 */ /* 0x000fe400000001ff */
[----:B------:R-:W-:Y:S01]  /*13ba0*/  IMAD.MOV.U32 R84, RZ, RZ, R132 ;  /* 0x000000ffff547224 */ /* 0x000fe200078e0084 */
[----:B------:R-:W-:-:S07]  /*13bb0*/  LOP3.LUT R85, R92, UR18, R95, 0x96, !PT ;  /* 0x000000125c557c12 */ /* 0x000fce000f8e965f */
.L_x_7522:
[----:B------:R-:W-:Y:S05]  /*13bc0*/  BSYNC.RECONVERGENT B1 ;  /* 0x0000000000017941 */ /* 0x000fea0003800200 */
.L_x_7521:
[----:B------:R-:W-:Y:S01]  /*13bd0*/  I2FP.F32.U32 R66, R86 ;  /* 0x0000005600427245 */ /* 0x000fe20000201000 */
[----:B------:R-:W-:Y:S01]  /*13be0*/  IMAD.U32 R86, R67, 0x10000, RZ ;  /* 0x0001000043567824 */ /* 0x000fe200078e00ff */
[----:B------:R-:W-:Y:S01]  /*13bf0*/  ISETP.NE.AND P6, PT, R94, 0x1, PT ;  /* 0x000000015e00780c */ /* 0x000fe20003fc5270 */
[----:B------:R-:W-:Y:S01]  /*13c00*/  BSSY.RECONVERGENT B1, `(.L_x_7526) ;  /* 0x0000062000017945 */ /* 0x000fe20003800200 */
[----:B------:R-:W-:Y:S01]  /*13c10*/  SHF.L.U32 R93, R27, 0x10, RZ ;  /* 0x000000101b5d7819 */ /* 0x000fe200000006ff */
[----:B------:R-:W-:Y:S01]  /*13c20*/  FFMA.FTZ R66, R66, R83, 1.1641532182693481445e-10 ;  /* 0x2f00000042427423 */ /* 0x000fe20000010053 */
[----:B------:R-:W-:Y:S01]  /*13c30*/  FMUL.FTZ R86, R86, UR4 ;  /* 0x0000000456567c20 */ /* 0x000fe20008410000 */
[----:B------:R-:W-:Y:S02]  /*13c40*/  PRMT R67, R67, 0x7632, R67 ;  /* 0x0000763243437816 */ /* 0x000fe40000000043 */
[----:B------:R-:W-:Y:S01]  /*13c50*/  MOV R92, R84 ;  /* 0x00000054005c7202 */ /* 0x000fe20000000f00 */
[----:B------:R-:W-:Y:S01]  /*13c60*/  FMUL.FTZ R86, R86, R69 ;  /* 0x0000004556567220 */ /* 0x000fe20000410000 */
[----:B------:R-:W-:-:S04]  /*13c70*/  FSETP.GTU.FTZ.AND P5, PT, R66, R71, PT ;  /* 0x000000474200720b */ /* 0x000fc80003fbc000 */
        /* <DEDUP_REMOVED lines=13> */
.L_x_7528:
        /* <DEDUP_REMOVED lines=15> */
.L_x_7530:
[----:B------:R-:W-:Y:S05]  /*13e40*/  BSYNC.RECONVERGENT B2 ;  /* 0x0000000000027941 */ /* 0x000fea0003800200 */
.L_x_7529:
        /* <DEDUP_REMOVED lines=61> */
.L_x_7527:
[----:B------:R-:W-:Y:S05]  /*14220*/  BSYNC.RECONVERGENT B1 ;  /* 0x0000000000017941 */ /* 0x000fea0003800200 */
.L_x_7526:
        /* <DEDUP_REMOVED lines=10> */
.L_x_7490:
        /* <DEDUP_REMOVED lines=11> */
[----:B------:R-:W-:Y:S02]  /*14380*/  LOP3.LUT R132, R132, R131, R83, 0xfe, !PT ;  /* 0x0000008384847212 */ /* 0x000fe400078efe53 */
[----:B------:R-:W-:Y:S02]  /*14390*/  SEL R97, RZ, 0x1, !P3 ;  /* 0x00000001ff617807 */ /* 0x000fe40005800000 */
[----:B------:R-:W-:Y:S01]  /*143a0*/  SEL R96, RZ, 0x1, !P6 ;  /* 0x00000001ff607807 */ /* 0x000fe20007000000 */
[----:B0-----:R-:W-:Y:S01]  /*143b0*/  IMAD.WIDE.U32 R92, R0, 0x20, R92 ;  /* 0x00000020005c7825 */ /* 0x001fe200078e005c */
[----:B------:R-:W-:-:S02]  /*143c0*/  LOP3.LUT R97, R132, R97, RZ, 0xfc, !PT ;  /* 0x0000006184617212 */ /* 0x000fc400078efcff */
[----:B------:R-:W-:Y:S02]  /*143d0*/  LOP3.LUT R96, R69, R96, RZ, 0xfc, !PT ;  /* 0x0000006045607212 */ /* 0x000fe400078efcff */
[----:B------:R3:W-:Y:S01]  /*143e0*/  STG.E.128 desc[UR6][R92.64], R4 ;  /* 0x000000045c007986 */ /* 0x0007e2000c101d06 */
[----:B------:R-:W-:Y:S01]  /*143f0*/  MOV R83, R70 ;  /* 0x0000004600537202 */ /* 0x000fe20000000f00 */
[----:B-1----:R-:W-:Y:S02]  /*14400*/  IMAD.WIDE.U32 R94, R0, 0x8, R94 ;  /* 0x00000008005e7825 */ /* 0x002fe400078e005e */
[----:B------:R3:W-:Y:S04]  /*14410*/  STG.E.128 desc[UR6][R92.64+0x10], R64 ;  /* 0x000010405c007986 */ /* 0x0007e8000c101d06 */
[----:B------:R3:W-:Y:S02]  /*14420*/  STG.E.64 desc[UR6][R94.64], R96 ;  /* 0x000000605e007986 */ /* 0x0007e4000c101b06 */
.L_x_7448:
[----:B------:R-:W-:Y:S05]  /*14430*/  BSYNC.RECONVERGENT B0 ;  /* 0x0000000000007941 */ /* 0x000fea0003800200 */
.L_x_7447:
[----:B------:R-:W-:Y:S01]  /*14440*/  FADD.FTZ R0, RZ, R12 ;  /* 0x0000000cff007221 */ /* 0x000fe20000010000 */
[----:B------:R-:W-:Y:S01]  /*14450*/  ISETP.NE.AND P3, PT, R129, RZ, PT ;  /* 0x000000ff8100720c */ /* 0x000fe20003f65270 */
[----:B------:R-:W-:Y:S01]  /*14460*/  BSSY.RECONVERGENT B0, `(.L_x_7531) ;  /* 0x000006d000007945 */ /* 0x000fe20003800200 */
[C---:B------:R-:W-:Y:S01]  /*14470*/  ISETP.GT.U32.AND P2, PT, R2.reuse, 0x1ff, PT ;  /* 0x000001ff0200780c */ /* 0x040fe20003f44070 */
[----:B------:R-:W-:Y:S01]  /*14480*/  FADD.FTZ R69, R13, R0 ;  /* 0x000000000d457221 */ /* 0x000fe20000010000 */
[----:B------:R-:W-:-:S03]  /*14490*/  ISETP.GT.U32.AND P1, PT, R2, 0x2ff, PT ;  /* 0x000002ff0200780c */ /* 0x000fc60003f24070 */
        /* <DEDUP_REMOVED lines=25> */
[----:B------:R-:W0:Y:S02]  /*14630*/  SHFL.BFLY PT, R0, R71, 0x2, 0x1f ;  /* 0x0c401f0047007f89 */ /* 0x000e2400000e0000 */
[----:B0--3--:R-:W-:-:S05]  /*14640*/  FADD.FTZ R92, R71, R0 ;  /* 0x00000000475c7221 */ /* 0x009fca0000010000 */
        /* <DEDUP_REMOVED lines=78> */
.L_x_7532:
[----:B------:R-:W-:Y:S05]  /*14b30*/  BSYNC.RECONVERGENT B0 ;  /* 0x0000000000007941 */ /* 0x000fea0003800200 */
.L_x_7531:
        /* <DEDUP_REMOVED lines=12> */
.L_x_7534:
[----:B------:R-:W-:Y:S05]  /*14c00*/  BSYNC.RECONVERGENT B0 ;  /* 0x0000000000007941 */ /* 0x000fea0003800200 */
.L_x_7533:
[----:B0-----:R-:W0:Y:S01]  /*14c10*/  SHFL.DOWN PT, R0, R95, 0x4, 0x1f ;  /* 0x08801f005f007f89 */ /* 0x001e2200000e0000 */
[----:B------:R-:W-:Y:S01]  /*14c20*/  ISETP.NE.AND P1, PT, R68, RZ, PT ;  /* 0x000000ff4400720c */ /* 0x000fe20003f25270 */
[----:B------:R-:W-:Y:S01]  /*14c30*/  BSSY.RECONVERGENT B0, `(.L_x_7535) ;  /* 0x0000074000007945 */ /* 0x000fe20003800200 */
[----:B------:R-:W-:Y:S01]  /*14c40*/  ISETP.NE.AND P2, PT, RZ, UR16, PT ;  /* 0x00000010ff007c0c */ /* 0x000fe2000bf45270 */
[----:B-1----:R-:W1:Y:S04]  /*14c50*/  SHFL.DOWN PT, R69, R70, 0x4, 0x1f ;  /* 0x08801f0046457f89 */ /* 0x002e6800000e0000 */
[----:B------:R-:W2:Y:S01]  /*14c60*/  SHFL.DOWN PT, R92, R71, 0x4, 0x1f ;  /* 0x08801f00475c7f89 */ /* 0x000ea200000e0000 */
[----:B0-----:R-:W-:Y:S02]  /*14c70*/  IADD3 R93, PT, PT, R0, R95, RZ ;  /* 0x0000005f005d7210 */ /* 0x001fe40007ffe0ff */
[----:B------:R-:W-:-:S02]  /*14c80*/  I2FP.F32.S32 R132, R0 ;  /* 0x0000000000847245 */ /* 0x000fc40000201400 */
[----:B------:R-:W-:Y:S01]  /*14c90*/  I2FP.F32.S32 R94, R93 ;  /* 0x0000005d005e7245 */ /* 0x000fe20000201400 */
[----:B------:R-:W0:Y:S01]  /*14ca0*/  SHFL.DOWN PT, R134, R93, 0x2, 0x1f ;  /* 0x08401f005d867f89 */ /* 0x000e2200000e0000 */
[----:B------:R-:W-:Y:S01]  /*14cb0*/  I2FP.F32.S32 R0, R95 ;  /* 0x0000005f00007245 */ /* 0x000fe20000201400 */
        /* <DEDUP_REMOVED lines=24> */
[-C--:B---3--:R-:W-:Y:S01]  /*14e40*/  IADD3 R93, PT, PT, R93, R132.reuse, RZ ;  /* 0x000000845d5d7210 */ /* 0x088fe20007ffe0ff */
[----:B------:R-:W0:Y:S01]  /*14e50*/  LDC R94, c[0x0][0x448] ;  /* 0x00011200ff5e7b82 */ /* 0x000e220000000800 */
        /* <DEDUP_REMOVED lines=15> */
[----:B------:R-:W1:Y:S01]  /*14f50*/  @!P1 LDC.64 R68, c[0x0][0x3c0] ;  /* 0x0000f000ff449b82 */ /* 0x000e620000000a00 */
[----:B------:R-:W2:Y:S02]  /*14f60*/  SHFL.IDX PT, R97, R92, RZ, 0x1f ;  /* 0x00001fff5c617589 */ /* 0x000ea400000e0000 */
[----:B------:R-:W-:-:S05]  /*14f70*/  FFMA.FTZ R93, R93, R71, R70 ;  /* 0x000000475d5d7223 */ /* 0x000fca0000010046 */
[----:B------:R-:W3:Y:S01]  /*14f80*/  @!P1 LDC.64 R70, c[0x0][0x3c8] ;  /* 0x0000f200ff469b82 */ /* 0x000ee20000000a00 */
[----:B------:R-:W0:Y:S01]  /*14f90*/  SHFL.IDX PT, R93, R93, RZ, 0x1f ;  /* 0x00001fff5d5d7589 */ /* 0x000e2200000e0000 */
[C---:B--2---:R-:W-:Y:S01]  /*14fa0*/  FMUL.FTZ R0, R97.reuse, R97 ;  /* 0x0000006161007220 */ /* 0x044fe20000410000 */
[----:B------:R-:W-:-:S04]  /*14fb0*/  FSEL R136, R97, RZ, !P2 ;  /* 0x000000ff61887208 */ /* 0x000fc80005000000 */
[----:B------:R-:W-:Y:S01]  /*14fc0*/  FSEL R95, R0, RZ, P2 ;  /* 0x000000ff005f7208 */ /* 0x000fe20001000000 */
[----:B0-----:R-:W-:Y:S01]  /*14fd0*/  FFMA.FTZ R0, R93, UR17, R94 ;  /* 0x000000115d007c23 */ /* 0x001fe2000801005e */
[----:B------:R-:W-:-:S03]  /*14fe0*/  MOV R93, UR14 ;  /* 0x0000000e005d7c02 */ /* 0x000fc60008000f00 */
[----:B------:R-:W-:Y:S01]  /*14ff0*/  FADD.FTZ R0, R0, R95 ;  /* 0x0000005f00007221 */ /* 0x000fe20000010000 */
[----:B------:R-:W-:Y:S02]  /*15000*/  IMAD.U32 R95, RZ, RZ, UR14 ;  /* 0x0000000eff5f7e24 */ /* 0x000fe4000f8e00ff */
[----:B---3--:R-:W-:Y:S01]  /*15010*/  @!P1 IMAD.WIDE R70, R93, 0x4, R70 ;  /* 0x000000045d469825 */ /* 0x008fe200078e0246 */
[----:B------:R-:W0:Y:S03]  /*15020*/  MUFU.RSQ R139, R0 ;  /* 0x00000000008b7308 */ /* 0x000e260000001400 */
[----:B-1----:R-:W-:-:S05]  /*15030*/  @!P1 IMAD.WIDE R68, R95, 0x4, R68 ;  /* 0x000000045f449825 */ /* 0x002fca00078e0244 */
[----:B------:R1:W-:Y:S04]  /*15040*/  @!P1 STG.E desc[UR6][R68.64], R97 ;  /* 0x0000006144009986 */ /* 0x0003e8000c101906 */
[----:B0-----:R1:W-:Y:S01]  /*15050*/  @!P1 STG.E desc[UR6][R70.64], R139 ;  /* 0x0000008b46009986 */ /* 0x0013e2000c101906 */
[----:B------:R-:W-:Y:S05]  /*15060*/  @!P3 BRA `(.L_x_7536) ;  /* 0x0000000000c0b947 */ /* 0x000fea0003800000 */
[--C-:B------:R-:W-:Y:S01]  /*15070*/  FADD.FTZ R92, R58, -R136.reuse ;  /* 0x800000883a5c7221 */ /* 0x100fe20000010000 */
[--C-:B-1----:R-:W-:Y:S01]  /*15080*/  FADD.FTZ R68, R14, -R136.reuse ;  /* 0x800000880e447221 */ /* 0x102fe20000010000 */
[----:B------:R-:W-:Y:S01]  /*15090*/  IMAD.U32 R93, R89, 0x10000, RZ ;  /* 0x00010000595d7824 */ /* 0x000fe200078e00ff */
[----:B------:R-:W-:Y:S01]  /*150a0*/  SHF.L.U32 R95, R53, 0x10, RZ ;  /* 0x00000010355f7819 */ /* 0x000fe200000006ff */
[----:B------:R-:W-:Y:S01]  /*150b0*/  FMUL.FTZ R92, R139, R92 ;  /* 0x0000005c8b5c7220 */ /* 0x000fe20000410000 */
[----:B------:R-:W-:Y:S01]  /*150c0*/  SHF.L.U32 R133, R55, 0x10, RZ ;  /* 0x0000001037857819 */ /* 0x000fe200000006ff */
[----:B------:R-:W-:Y:S02]  /*150d0*/  IMAD.U32 R131, R91, 0x10000, RZ ;  /* 0x000100005b837824 */ /* 0x000fe400078e00ff */
[----:B------:R-:W-:Y:S01]  /*150e0*/  FMUL.FTZ R68, R139, R68 ;  /* 0x000000448b447220 */ /* 0x000fe20000410000 */
[--C-:B------:R-:W-:Y:S01]  /*150f0*/  FADD.FTZ R70, R56, -R136.reuse ;  /* 0x8000008838467221 */ /* 0x100fe20000010000 */
[----:B------:R-:W-:Y:S01]  /*15100*/  SHF.L.U32 R129, R54, 0x10, RZ ;  /* 0x0000001036817819 */ /* 0x000fe200000006ff */
[----:B------:R-:W-:Y:S01]  /*15110*/  FFMA.FTZ R132, R92, R131, R133 ;  /* 0x000000835c847223 */ /* 0x000fe20000010085 */
[----:B------:R-:W-:Y:S01]  /*15120*/  FFMA.FTZ R94, R68, R93, R95 ;  /* 0x0000005d445e7223 */ /* 0x000fe2000001005f */
[----:B------:R-:W-:Y:S01]  /*15130*/  FADD.FTZ R0, R12, -R136 ;  /* 0x800000880c007221 */ /* 0x000fe20000010000 */
[----:B------:R-:W0:Y:S01]  /*15140*/  LDC.64 R92, c[0x0][0x428] ;  /* 0x00010a00ff5c7b82 */ /* 0x000e220000000a00 */
[----:B------:R-:W-:-:S02]  /*15150*/  IMAD.U32 R97, R90, 0x10000, RZ ;  /* 0x000100005a617824 */ /* 0x000fc400078e00ff */
[C---:B------:R-:W-:Y:S01]  /*15160*/  FMUL.FTZ R70, R139.reuse, R70 ;  /* 0x000000468b467220 */ /* 0x040fe20000410000 */
[----:B------:R-:W-:Y:S01]  /*15170*/  SHF.L.U32 R71, R52, 0x10, RZ ;  /* 0x0000001034477819 */ /* 0x000fe200000006ff */
[----:B------:R-:W-:Y:S02]  /*15180*/  IMAD.U32 R69, R88, 0x10000, RZ ;  /* 0x0001000058457824 */ /* 0x000fe400078e00ff */
        /* <DEDUP_REMOVED lines=30> */
.L_x_7536:
[----:B------:R-:W-:Y:S05]  /*15370*/  BSYNC.RECONVERGENT B0 ;  /* 0x0000000000007941 */ /* 0x000fea0003800200 */
.L_x_7535:
[----:B------:R-:W-:Y:S01]  /*15380*/  ISETP.NE.AND P1, PT, R130, RZ, PT ;  /* 0x000000ff8200720c */ /* 0x000fe20003f25270 */
[----:B------:R-:W-:-:S12]  /*15390*/  BSSY.RECONVERGENT B0, `(.L_x_7537) ;  /* 0x0000032000007945 */ /* 0x000fd80003800200 */
[----:B------:R-:W-:Y:S05]  /*153a0*/  @!P1 BRA `(.L_x_7538) ;  /* 0x0000000000c09947 */ /* 0x000fea0003800000 */
[--C-:B0-----:R-:W-:Y:S01]  /*153b0*/  FADD.FTZ R92, R62, -R136.reuse ;  /* 0x800000883e5c7221 */ /* 0x101fe20000010000 */
[--C-:B-1----:R-:W-:Y:S01]  /*153c0*/  FADD.FTZ R68, R10, -R136.reuse ;  /* 0x800000880a447221 */ /* 0x102fe20000010000 */
[----:B------:R-:W-:Y:S01]  /*153d0*/  SHF.L.U32 R93, R45, 0x10, RZ ;  /* 0x000000102d5d7819 */ /* 0x000fe200000006ff */
[----:B------:R-:W-:Y:S01]  /*153e0*/  IMAD.U32 R95, R41, 0x10000, RZ ;  /* 0x00010000295f7824 */ /* 0x000fe200078e00ff */
[----:B------:R-:W-:Y:S01]  /*153f0*/  SHF.L.U32 R131, R47, 0x10, RZ ;  /* 0x000000102f837819 */ /* 0x000fe200000006ff */
[----:B------:R-:W-:Y:S01]  /*15400*/  FMUL.FTZ R92, R139, R92 ;  /* 0x0000005c8b5c7220 */ /* 0x000fe20000410000 */
        /* <DEDUP_REMOVED lines=42> */
.L_x_7538:
[----:B------:R-:W-:Y:S05]  /*156b0*/  BSYNC.RECONVERGENT B0 ;  /* 0x0000000000007941 */ /* 0x000fea0003800200 */
.L_x_7537:
[----:B------:R-:W-:Y:S04]  /*156c0*/  BSSY.RECONVERGENT B0, `(.L_x_7539) ;  /* 0x0000031000007945 */ /* 0x000fe80003800200 */
[----:B------:R-:W-:Y:S05]  /*156d0*/  @!P0 BRA `(.L_x_7540) ;  /* 0x0000000000bc8947 */ /* 0x000fea0003800000 */
[----:B0-2---:R-:W0:Y:S01]  /*156e0*/  LDC.64 R92, c[0x0][0x428] ;  /* 0x00010a00ff5c7b82 */ /* 0x005e220000000a00 */
[--C-:B-1----:R-:W-:Y:S01]  /*156f0*/  FADD.FTZ R70, R6, -R136.reuse ;  /* 0x8000008806467221 */ /* 0x102fe20000010000 */
[--C-:B------:R-:W-:Y:S01]  /*15700*/  FADD.FTZ R0, R4, -R136.reuse ;  /* 0x8000008804007221 */ /* 0x100fe20000010000 */
[--C-:B------:R-:W-:Y:S01]  /*15710*/  FADD.FTZ R96, R64, -R136.reuse ;  /* 0x8000008840607221 */ /* 0x100fe20000010000 */
[----:B------:R-:W-:Y:S01]  /*15720*/  SHF.L.U32 R97, R29, 0x10, RZ ;  /* 0x000000101d617819 */ /* 0x000fe200000006ff */
[----:B------:R-:W-:Y:S01]  /*15730*/  IMAD.U32 R95, R33, 0x10000, RZ ;  /* 0x00010000215f7824 */ /* 0x000fe200078e00ff */
[----:B------:R-:W-:Y:S01]  /*15740*/  SHF.L.U32 R71, R28, 0x10, RZ ;  /* 0x000000101c477819 */ /* 0x000fe200000006ff */
[----:B------:R-:W-:Y:S01]  /*15750*/  FMUL.FTZ R70, R139, R70 ;  /* 0x000000468b467220 */ /* 0x000fe20000410000 */
[----:B------:R-:W-:Y:S01]  /*15760*/  SHF.L.U32 R131, R30, 0x10, RZ ;  /* 0x000000101e837819 */ /* 0x000fe200000006ff */
[--C-:B------:R-:W-:Y:S01]  /*15770*/  FADD.FTZ R68, R5, -R136.reuse ;  /* 0x8000008805447221 */ /* 0x100fe20000010000 */
[--C-:B------:R-:W-:Y:S01]  /*15780*/  FADD.FTZ R94, R7, -R136.reuse ;  /* 0x80000088075e7221 */ /* 0x100fe20000010000 */
[--C-:B------:R-:W-:Y:S01]  /*15790*/  FADD.FTZ R130, R65, -R136.reuse ;  /* 0x8000008841827221 */ /* 0x100fe20000010000 */
[--C-:B------:R-:W-:Y:S01]  /*157a0*/  FADD.FTZ R132, R66, -R136.reuse ;  /* 0x8000008842847221 */ /* 0x100fe20000010000 */
[----:B------:R-:W-:Y:S01]  /*157b0*/  FADD.FTZ R133, R67, -R136 ;  /* 0x8000008843857221 */ /* 0x000fe20000010000 */
[----:B------:R-:W-:-:S02]  /*157c0*/  IMAD.U32 R69, R32, 0x10000, RZ ;  /* 0x0001000020457824 */ /* 0x000fc400078e00ff */
[C---:B------:R-:W-:Y:S01]  /*157d0*/  FMUL.FTZ R0, R139.reuse, R0 ;  /* 0x000000008b007220 */ /* 0x040fe20000410000 */
[----:B------:R-:W-:Y:S02]  /*157e0*/  IMAD.U32 R129, R34, 0x10000, RZ ;  /* 0x0001000022817824 */ /* 0x000fe400078e00ff */
        /* <DEDUP_REMOVED lines=30> */
.L_x_7540:
[----:B------:R-:W-:Y:S05]  /*159d0*/  BSYNC.RECONVERGENT B0 ;  /* 0x0000000000007941 */ /* 0x000fea0003800200 */
.L_x_7539:
[----:B------:R-:W-:Y:S02]  /*159e0*/  UIADD3 UR14, UPT, UPT, UR14, UR12, URZ ;  /* 0x0000000c0e0e7290 */ /* 0x000fe4000fffe0ff */
[----:B------:R-:W-:Y:S02]  /*159f0*/  UPLOP3.LUT UP2, UPT, UPT, UPT, UP2, 0x40, 0x4 ;  /* 0x000000000004789c */ /* 0x000fe40003f4e820 */
[----:B------:R-:W-:-:S09]  /*15a00*/  UISETP.GE.AND UP1, UPT, UR14, UR13, UPT ;  /* 0x0000000d0e00728c */ /* 0x000fd2000bf26270 */
[----:B------:R-:W-:Y:S05]  /*15a10*/  BRA.U !UP1, `(.L_x_7541) ;  /* 0xfffffeb509507547 */ /* 0x000fea000b83ffff */
[----:B------:R-:W-:Y:S05]  /*15a20*/  EXIT ;  /* 0x000000000000794d */ /* 0x000fea0003800000 */
.L_x_7542:
        /* <DEDUP_REMOVED lines=13> */
.L_x_20963:


//--------------------- .text._ZN10layer_norm13ln_fwd_kernelINS_13Kernel_traitsI13__nv_bfloat16S2_fS2_fjLj6144ELj1ELj1ELj8ELj16ENS_18Kernel_traits_baseILj6144ES2_S2_fS2_fjLj256EEEEELb1ELb1ELb0ELb1EEEvNS_9FwdParamsE --------------------------
	.section	.text._ZN10layer_norm13ln_fwd_kernelINS_13Kernel_traitsI13__nv_bfloat16S2_fS2_fjLj6144ELj1ELj1ELj8ELj16ENS_18Kernel_traits_baseILj6144ES2_S2_fS2_fjLj256EEEEELb1ELb1ELb0ELb1EEEvNS_9FwdParamsE,"ax",@progbits
	.align	128
        .global         _ZN10layer_norm13ln_fwd_kernelINS_13Kernel_traitsI13__nv_bfloat16S2_fS2_fjLj6144ELj1ELj1ELj8ELj16ENS_18Kernel_traits_baseILj6144ES2_S2_fS2_fjLj256EEEEELb1ELb1ELb0ELb1EEEvNS_9FwdParamsE
        .type           _ZN10layer_norm13ln_fwd_kernelINS_13Kernel_traitsI13__nv_bfloat16S2_fS2_fjLj6144ELj1ELj1ELj8ELj16ENS_18Kernel_traits_baseILj6144ES2_S2_fS2_fjLj256EEEEELb1ELb1ELb0ELb1EEEvNS_9FwdParamsE,@function
        .size           _ZN10layer_norm13ln_fwd_kernelINS_13Kernel_traitsI13__nv_bfloat16S2_fS2_fjLj6144ELj1ELj1ELj8ELj16ENS_18Kernel_traits_baseILj6144ES2_S2_fS2_fjLj256EEEEELb1ELb1ELb0ELb1EEEvNS_9FwdParamsE,(.L_x_20964 - _ZN10layer_norm13ln_fwd_kernelINS_13Kernel_traitsI13__nv_bfloat16S2_fS2_fjLj6144ELj1ELj1ELj8ELj16ENS_18Kernel_traits_baseILj6144ES2_S2_fS2_fjLj256EEEEELb1ELb1ELb0ELb1EEEvNS_9FwdParamsE)
        .other          _ZN10layer_norm13ln_fwd_kernelINS_13Kernel_traitsI13__nv_bfloat16S2_fS2_fjLj6144ELj1ELj1ELj8ELj16ENS_18Kernel_traits_baseILj6144ES2_S2_fS2_fjLj256EEEEELb1ELb1ELb0ELb1EEEvNS_9FwdParamsE,@"STO_CUDA_ENTRY STV_DEFAULT"
_ZN10layer_norm13ln_fwd_kernelINS_13Kernel_traitsI13__nv_bfloat16S2_fS2_fjLj6144ELj1ELj1ELj8ELj16ENS_18Kernel_traits_baseILj6144ES2_S2_fS2_fjLj256EEEEELb1ELb1ELb0ELb1EEEvNS_9FwdParamsE:
.text._ZN10layer_norm13ln_fwd_kernelINS_13Kernel_traitsI13__nv_bfloat16S2_fS2_fjLj6144ELj1ELj1ELj8ELj16ENS_18Kernel_traits_baseILj6144ES2_S2_fS2_fjLj256EEEEELb1ELb1ELb0ELb1EEEvNS_9FwdParamsE:
        /* <DEDUP_REMOVED lines=15> */
[----:B-1----:R-:W-:Y:S01]  /*00f0*/  ISETP.NE.U32.AND P0, PT, RZ, UR4, PT ;  /* 0x00000004ff007c0c */ /* 0x002fe2000bf05070 */
[----:B--2---:R-:W-:-:S05]  /*0100*/  IMAD.WIDE.U32 R36, R43, 0x10, R36 ;  /* 0x000000102b247825 */ /* 0x004fca00078e0024 */
[----:B------:R-:W1:Y:S01]  /*0110*/  S2UR UR16, SR_CTAID.X ;  /* 0x00000000001079c3 */ /* 0x000e620000002500 */
[----:B------:R-:W1:Y:S01]  /*0120*/  LDCU UR4, c[0x0][0x384] ;  /* 0x00007080ff0477ac */ /* 0x000e620008000800 */
[----:B------:R-:W-:Y:S01]  /*0130*/  ISETP.NE.AND.EX P0, PT, RZ, UR5, PT, P0 ;  /* 0x00000005ff007c0c */ /* 0x000fe2000bf05300 */
[----:B----4-:R-:W-:Y:S01]  /*0140*/  IMAD.WIDE.U32 R40, R43, 0x10, R40 ;  /* 0x000000102b287825 */ /* 0x010fe200078e0028 */
[----:B------:R-:W5:Y:S03]  /*0150*/  LDG.E.128 R28, desc[UR10][R36.64] ;  /* 0x0000000a241c7981 */ /* 0x000f66000c1e1d00 */
[----:B------:R-:W-:Y:S01]  /*0160*/  @P1 IMAD.MOV.U32 R33, RZ, RZ, R45 ;  /* 0x000000ffff211224 */ /* 0x000fe200078e002d */
[----:B------:R-:W5:Y:S04]  /*0170*/  LDG.E.128 R4, desc[UR10][R40.64] ;  /* 0x0000000a28047981 */ /* 0x000f68000c1e1d00 */
[----:B------:R-:W5:Y:S03]  /*0180*/  LDG.E.128 R24, desc[UR10][R36.64+0x1000] ;  /* 0x0010000a24187981 */ /* 0x000f66000c1e1d00 */
[----:B------:R-:W2:Y:S01]  /*0190*/  @P0 LDC.64 R38, c[0x0][0x438] ;  /* 0x00010e00ff260b82 */ /* 0x000ea20000000a00 */
[----:B------:R-:W5:Y:S04]  /*01a0*/  LDG.E.128 R8, desc[UR10][R40.64+0x1000] ;  /* 0x0010000a28087981 */ /* 0x000f68000c1e1d00 */
[----:B------:R-:W5:Y:S04]  /*01b0*/  LDG.E.128 R16, desc[UR10][R36.64+0x2000] ;  /* 0x0020000a24107981 */ /* 0x000f68000c1e1d00 */
[----:B------:R-:W5:Y:S01]  /*01c0*/  LDG.E.128 R12, desc[UR10][R40.64+0x2000] ;  /* 0x0020000a280c7981 */ /* 0x000f62000c1e1d00 */
[----:B-1----:R-:W-:-:S03]  /*01d0*/  UISETP.GE.AND UP0, UPT, UR16, UR4, UPT ;  /* 0x000000041000728c */ /* 0x002fc6000bf06270 */
[----:B0-----:R0:W5:Y:S01]  /*01e0*/  @P1 LDG.E.64 R34, desc[UR10][R32.64] ;  /* 0x0000000a20221981 */ /* 0x001162000c1e1b00 */
[----:B--2---:R-:W-:Y:S01]  /*01f0*/  @P0 IMAD.WIDE.U32 R38, R43, 0x10, R38 ;  /* 0x000000102b260825 */ /* 0x004fe200078e0026 */
[----:B0-----:R-:W0:Y:S04]  /*0200*/  @P1 LDC R33, c[0x0][0x460] ;  /* 0x00011800ff211b82 */ /* 0x001e280000000800 */
[----:B------:R1:W5:Y:S04]  /*0210*/  @P0 LDG.E.128 R120, desc[UR10][R38.64] ;  /* 0x0000000a26780981 */ /* 0x000368000c1e1d00 */
[----:B------:R1:W5:Y:S04]  /*0220*/  @P0 LDG.E.128 R96, desc[UR10][R38.64+0x1000] ;  /* 0x0010000a26600981 */ /* 0x000368000c1e1d00 */
[----:B------:R1:W5:Y:S01]  /*0230*/  @P0 LDG.E.128 R20, desc[UR10][R38.64+0x2000] ;  /* 0x0020000a26140981 */ /* 0x000362000c1e1d00 */
[----:B------:R-:W-:-:S13]  /*0240*/  PLOP3.LUT P2, PT, PT, PT, UP0, 0x80, 0x8 ;  /* 0x000000000008781c */ /* 0x000fda0003f4f008 */
[----:B-1----:R-:W-:Y:S05]  /*0250*/  @P2 EXIT ;  /* 0x000000000000294d */ /* 0x002fea0003800000 */
[----:B------:R-:W1:Y:S01]  /*0260*/  LDC R36, c[0x0][0x360] ;  /* 0x0000d800ff247b82 */ /* 0x000e620000000800 */
[----:B0----5:R-:W-:Y:S02]  /*0270*/  @P1 IADD3 R32, P2, PT, R34, R33, RZ ;  /* 0x0000002122201210 */ /* 0x021fe40007f5e0ff */
[----:B------:R-:W-:Y:S02]  /*0280*/  @!P0 CS2R R122, SRZ ;  /* 0x00000000007a8805 */ /* 0x000fe4000001ff00 */
[----:B------:R-:W-:Y:S02]  /*0290*/  @P1 R2UR UR8, R2 ;  /* 0x00000000020812ca */ /* 0x000fe400000e0000 */
[----:B------:R-:W-:Y:S02]  /*02a0*/  @!P0 CS2R R120, SRZ ;  /* 0x0000000000788805 */ /* 0x000fe4000001ff00 */
[----:B------:R-:W-:Y:S01]  /*02b0*/  @P1 R2UR UR9, R3 ;  /* 0x00000000030912ca */ /* 0x000fe200000e0000 */
[----:B------:R-:W-:Y:S01]  /*02c0*/  @P1 IMAD.X R45, RZ, RZ, R35, P2 ;  /* 0x000000ffff2d1224 */ /* 0x000fe200010e0623 */
[----:B------:R-:W-:-:S02]  /*02d0*/  PRMT R124, R28, 0x7632, R124 ;  /* 0x000076321c7c7816 */ /* 0x000fc4000000007c */
[----:B------:R-:W-:Y:S02]  /*02e0*/  @!P0 CS2R R96, SRZ ;  /* 0x0000000000608805 */ /* 0x000fe4000001ff00 */
[----:B------:R-:W-:Y:S01]  /*02f0*/  SHF.L.U32 R28, R28, 0x10, RZ ;  /* 0x000000101c1c7819 */ /* 0x000fe200000006ff */
[----:B------:R-:W-:Y:S01]  /*0300*/  @P0 IMAD.MOV.U32 R59, RZ, RZ, R19 ;  /* 0x000000ffff3b0224 */ /* 0x000fe200078e0013 */
[--C-:B------:R-:W-:Y:S02]  /*0310*/  SHF.R.U64 R0, R32, 0x2, R45.reuse ;  /* 0x0000000220007819 */ /* 0x100fe4000000122d */
[----:B------:R-:W-:Y:S02]  /*0320*/  @!P0 CS2R R98, SRZ ;  /* 0x0000000000628805 */ /* 0x000fe4000001ff00 */
[----:B------:R-:W-:Y:S01]  /*0330*/  SHF.R.U32.HI R3, RZ, 0x2, R45 ;  /* 0x00000002ff037819 */ /* 0x000fe2000001162d */
[----:B------:R0:W-:Y:S01]  /*0340*/  STL [R1], R28 ;  /* 0x0000001c01007387 */ /* 0x0001e20000100800 */
[----:B------:R-:W-:Y:S01]  /*0350*/  @P0 MOV R91, R16 ;  /* 0x00000010005b0202 */ /* 0x000fe20000000f00 */
[C---:B------:R-:W-:Y:S01]  /*0360*/  IMAD.HI.U32 R33, R0.reuse, -0x2daee0ad, RZ ;  /* 0xd2511f5300217827 */ /* 0x040fe200078e00ff */
[----:B------:R-:W-:Y:S01]  /*0370*/  UIADD3 UR4, UPT, UPT, UR8, -0x61c88647, URZ ;  /* 0x9e3779b908047890 */ /* 0x000fe2000fffe0ff */
[----:B------:R-:W-:Y:S01]  /*0380*/  @!P0 CS2R R22, SRZ ;  /* 0x0000000000168805 */ /* 0x000fe2000001ff00 */
[----:B------:R-:W-:Y:S01]  /*0390*/  UIADD3 UR5, UPT, UPT, UR9, -0x4498517b, URZ ;  /* 0xbb67ae8509057890 */ /* 0x000fe2000fffe0ff */
[----:B------:R-:W-:Y:S01]  /*03a0*/  IMAD R38, R0, -0x2daee0ad, RZ ;  /* 0xd2511f5300267824 */ /* 0x000fe200078e02ff */
[----:B------:R-:W-:Y:S01]  /*03b0*/  LOP3.LUT R33, R33, UR9, RZ, 0x3c, !PT ;  /* 0x0000000921217c12 */ /* 0x000fe2000f8e3cff */
[----:B------:R-:W-:Y:S01]  /*03c0*/  UIADD3 UR6, UPT, UPT, UR9, 0x76cf5d0a, URZ ;  /* 0x76cf5d0a09067890 */ /* 0x000fe2000fffe0ff */
[----:B------:R-:W-:Y:S01]  /*03d0*/  @!P0 CS2R R20, SRZ ;  /* 0x0000000000148805 */ /* 0x000fe2000001ff00 */
[----:B-1----:R-:W-:Y:S01]  /*03e0*/  IMAD R2, R36, UR16, R43 ;  /* 0x0000001024027c24 */ /* 0x002fe2000f8e022b */
[----:B------:R-:W-:Y:S01]  /*03f0*/  PRMT R108, R123, 0x7632, R108 ;  /* 0x000076327b6c7816 */ /* 0x000fe2000000006c */
[----:B------:R-:W-:Y:S01]  /*0400*/  IMAD.HI.U32 R35, R33, -0x326172a9, RZ ;  /* 0xcd9e8d5721237827 */ /* 0x000fe200078e00ff */
[----:B------:R-:W-:Y:S01]  /*0410*/  PRMT R100, R97, 0x7632, R100 ;  /* 0x0000763261647816 */ /* 0x000fe20000000064 */
[----:B------:R-:W-:Y:S01]  /*0420*/  UPLOP3.LUT UP1, UPT, UPT, UPT, UPT, 0x40, 0x4 ;  /* 0x000000000004789c */ /* 0x000fe20003f2e870 */
[----:B------:R-:W-:Y:S01]  /*0430*/  PRMT R112, R122, 0x7632, R112 ;  /* 0x000076327a707816 */ /* 0x000fe20000000070 */
[C---:B------:R-:W-:Y:S01]  /*0440*/  IMAD.HI.U32 R34, R2.reuse, -0x326172a9, RZ ;  /* 0xcd9e8d5702227827 */ /* 0x040fe200078e00ff */
[----:B------:R-:W-:Y:S01]  /*0450*/  PRMT R119, R121, 0x7632, R119 ;  /* 0x0000763279777816 */ /* 0x000fe20000000077 */
[----:B------:R-:W1:Y:S01]  /*0460*/  LDCU UR17, c[0x0][0x388] ;  /* 0x00007100ff1177ac */ /* 0x000e620008000800 */
[----:B------:R-:W-:Y:S01]  /*0470*/  PRMT R92, R99, 0x7632, R92 ;  /* 0x00007632635c7816 */ /* 0x000fe2000000005c */
[----:B------:R-:W-:Y:S01]  /*0480*/  IMAD R36, R2, -0x326172a9, RZ ;  /* 0xcd9e8d5702247824 */ /* 0x000fe200078e02ff */
[----:B------:R-:W-:Y:S01]  /*0490*/  LOP3.LUT R34, R3, UR8, R34, 0x96, !PT ;  /* 0x0000000803227c12 */ /* 0x000fe2000f8e9622 */
[----:B------:R-:W-:Y:S01]  /*04a0*/  @P0 IMAD.MOV.U32 R85, RZ, RZ, R17 ;  /* 0x000000ffff550224 */ /* 0x000fe200078e0011 */
[----:B------:R-:W-:Y:S01]  /*04b0*/  @!P0 MOV R85, R17 ;  /* 0x0000001100558202 */ /* 0x000fe20000000f00 */
[----:B------:R-:W-:Y:S01]  /*04c0*/  @!P0 IMAD.MOV.U32 R91, RZ, RZ, R16 ;  /* 0x000000ffff5b8224 */ /* 0x000fe200078e0010 */
[----:B------:R-:W-:Y:S01]  /*04d0*/  LOP3.LUT R35, R36, UR4, R35, 0x96, !PT ;  /* 0x0000000424237c12 */ /* 0x000fe2000f8e9623 */
[----:B------:R-:W-:Y:S01]  /*04e0*/  IMAD.HI.U32 R37, R34, -0x2daee0ad, RZ ;  /* 0xd2511f5322257827 */ /* 0x000fe200078e00ff */
[----:B------:R-:W-:Y:S01]  /*04f0*/  UIADD3 UR4, UPT, UPT, UR8, 0x3c6ef372, URZ ;  /* 0x3c6ef37208047890 */ /* 0x000fe2000fffe0ff */
[----:B------:R-:W-:Y:S01]  /*0500*/  PRMT R104, R96, 0x7632, R104 ;  /* 0x0000763260687816 */ /* 0x000fe20000000068 */
[----:B------:R-:W2:Y:S01]  /*0510*/  LDCU.U8 UR18, c[0x0][0x410] ;  /* 0x00008200ff1277ac */ /* 0x000ea20008000000 */
[----:B------:R-:W-:Y:S01]  /*0520*/  IMAD R39, R34, -0x2daee0ad, RZ ;  /* 0xd2511f5322277824 */ /* 0x000fe200078e02ff */
[----:B------:R-:W-:Y:S01]  /*0530*/  LOP3.LUT R37, R38, UR5, R37, 0x96, !PT ;  /* 0x0000000526257c12 */ /* 0x000fe2000f8e9625 */
[----:B------:R-:W-:Y:S01]  /*0540*/  IMAD R34, R33, -0x326172a9, RZ ;  /* 0xcd9e8d5721227824 */ /* 0x000fe200078e02ff */
[----:B------:R-:W-:Y:S01]  /*0550*/  UIADD3 UR5, UPT, UPT, UR8, -0x255992d5, URZ ;  /* 0xdaa66d2b08057890 */ /* 0x000fe2000fffe0ff */
[----:B------:R-:W-:Y:S01]  /*0560*/  IMAD.HI.U32 R36, R35, -0x2daee0ad, RZ ;  /* 0xd2511f5323247827 */ /* 0x000fe200078e00ff */
[----:B------:R-:W-:Y:S01]  /*0570*/  PRMT R67, R23, 0x7632, R67 ;  /* 0x0000763217437816 */ /* 0x000fe20000000043 */
[----:B------:R-:W3:Y:S01]  /*0580*/  LDCU UR19, c[0x0][0x400] ;  /* 0x00008000ff1377ac */ /* 0x000ee20008000800 */
[----:B------:R-:W-:Y:S01]  /*0590*/  PRMT R69, R21, 0x7632, R69 ;  /* 0x0000763215457816 */ /* 0x000fe20000000045 */
[----:B------:R-:W-:Y:S01]  /*05a0*/  IMAD.HI.U32 R33, R37, -0x326172a9, RZ ;  /* 0xcd9e8d5725217827 */ /* 0x000fe200078e00ff */
[----:B------:R-:W-:Y:S01]  /*05b0*/  LOP3.LUT R36, R39, UR6, R36, 0x96, !PT ;  /* 0x0000000627247c12 */ /* 0x000fe2000f8e9624 */
[----:B------:R-:W-:Y:S01]  /*05c0*/  UIADD3 UR6, UPT, UPT, UR9, 0x1fd5c5a3, URZ ;  /* 0x1fd5c5a309067890 */ /* 0x000fe2000fffe0ff */
        /* <DEDUP_REMOVED lines=8> */
[----:B------:R-:W4:Y:S01]  /*0650*/  LDCU.64 UR12, c[0x0][0x3a0] ;  /* 0x00007400ff0c77ac */ /* 0x000f220008000a00 */
[----:B------:R-:W-:Y:S01]  /*0660*/  PRMT R105, R24, 0x7632, R105 ;  /* 0x0000763218697816 */ /* 0x000fe20000000069 */
[----:B------:R-:W-:Y:S01]  /*0670*/  IMAD.HI.U32 R35, R33, -0x2daee0ad, RZ ;  /* 0xd2511f5321237827 */ /* 0x000fe200078e00ff */
[----:B------:R-:W-:Y:S01]  /*0680*/  LOP3.LUT R34, R37, UR5, R34, 0x96, !PT ;  /* 0x0000000525227c12 */ /* 0x000fe2000f8e9622 */
[----:B------:R-:W-:Y:S01]  /*0690*/  UIADD3 UR5, UPT, UPT, UR8, 0x78dde6e4, URZ ;  /* 0x78dde6e408057890 */ /* 0x000fe2000fffe0ff */
[----:B------:R-:W-:Y:S01]  /*06a0*/  PRMT R77, R85, 0x7632, R77 ;  /* 0x00007632554d7816 */ /* 0x000fe2000000004d */
[----:B------:R-:W-:Y:S01]  /*06b0*/  IMAD R36, R36, -0x326172a9, RZ ;  /* 0xcd9e8d5724247824 */ /* 0x000fe200078e02ff */
[----:B------:R-:W-:Y:S01]  /*06c0*/  LOP3.LUT R35, R38, UR4, R35, 0x96, !PT ;  /* 0x0000000426237c12 */ /* 0x000fe2000f8e9623 */
[----:B------:R-:W-:Y:S01]  /*06d0*/  UIADD3 UR4, UPT, UPT, UR9, -0x126145ec, URZ ;  /* 0xed9eba1409047890 */ /* 0x000fe2000fffe0ff */
[----:B------:R-:W-:Y:S01]  /*06e0*/  IMAD R38, R33, -0x2daee0ad, RZ ;  /* 0xd2511f5321267824 */ /* 0x000fe200078e02ff */
[----:B------:R-:W-:Y:S01]  /*06f0*/  PRMT R89, R91, 0x7632, R89 ;  /* 0x000076325b597816 */ /* 0x000fe20000000059 */
[----:B------:R-:W-:Y:S01]  /*0700*/  IMAD.HI.U32 R37, R34, -0x2daee0ad, RZ ;  /* 0xd2511f5322257827 */ /* 0x000fe200078e00ff */
[----:B------:R-:W-:Y:S01]  /*0710*/  PRMT R68, R22, 0x7632, R68 ;  /* 0x0000763216447816 */ /* 0x000fe20000000044 */
[----:B------:R-:W0:Y:S01]  /*0720*/  LDCU.64 UR14, c[0x0][0x380] ;  /* 0x00007000ff0e77ac */ /* 0x000e220008000a00 */
        /* <DEDUP_REMOVED lines=9> */
[----:B------:R-:W-:Y:S01]  /*07c0*/  SHF.L.U32 R117, R122, 0x10, RZ ;  /* 0x000000107a757819 */ /* 0x000fe200000006ff */
[----:B------:R-:W-:Y:S01]  /*07d0*/  IMAD.HI.U32 R35, R37, -0x326172a9, RZ ;  /* 0xcd9e8d5725237827 */ /* 0x000fe200078e00ff */
[----:B------:R-:W-:-:S02]  /*07e0*/  SHF.L.U32 R94, R99, 0x10, RZ ;  /* 0x00000010635e7819 */ /* 0x000fc400000006ff */
[----:B------:R-:W-:Y:S01]  /*07f0*/  SHF.L.U32 R106, R96, 0x10, RZ ;  /* 0x00000010606a7819 */ /* 0x000fe200000006ff */
[----:B------:R-:W-:Y:S01]  /*0800*/  IMAD.HI.U32 R34, R33, -0x2daee0ad, RZ ;  /* 0xd2511f5321227827 */ /* 0x000fe200078e00ff */
[----:B------:R-:W-:Y:S01]  /*0810*/  LOP3.LUT R35, R36, UR4, R35, 0x96, !PT ;  /* 0x0000000424237c12 */ /* 0x000fe2000f8e9623 */
[----:B------:R-:W-:Y:S01]  /*0820*/  UIADD3 UR4, UPT, UPT, UR8, -0x4ab325aa, URZ ;  /* 0xb54cda5608047890 */ /* 0x000fe2000fffe0ff */
[----:B------:R-:W-:Y:S01]  /*0830*/  SHF.L.U32 R84, R21, 0x10, RZ ;  /* 0x0000001015547819 */ /* 0x000fe200000006ff */
[----:B------:R-:W-:Y:S01]  /*0840*/  IMAD R36, R37, -0x326172a9, RZ ;  /* 0xcd9e8d5725247824 */ /* 0x000fe200078e02ff */
[----:B------:R-:W-:Y:S01]  /*0850*/  LOP3.LUT R34, R39, UR5, R34, 0x96, !PT ;  /* 0x0000000527227c12 */ /* 0x000fe2000f8e9622 */
[----:B------:R-:W-:Y:S01]  /*0860*/  UIADD3 UR5, UPT, UPT, UR9, 0x646e171e, URZ ;  /* 0x646e171e09057890 */ /* 0x000fe2000fffe0ff */
[----:B------:R-:W-:Y:S01]  /*0870*/  IMAD R39, R33, -0x2daee0ad, RZ ;  /* 0xd2511f5321277824 */ /* 0x000fe200078e02ff */
[----:B------:R-:W-:Y:S01]  /*0880*/  LOP3.LUT R79, R32, 0x3, RZ, 0xc0, !PT ;  /* 0x00000003204f7812 */ /* 0x000fe200078ec0ff */
[----:B------:R-:W-:Y:S01]  /*0890*/  IMAD.HI.U32 R38, R35, -0x2daee0ad, RZ ;  /* 0xd2511f5323267827 */ /* 0x000fe200078e00ff */
[----:B------:R-:W-:-:S02]  /*08a0*/  SHF.L.U32 R111, R31, 0x10, RZ ;  /* 0x000000101f6f7819 */ /* 0x000fc400000006ff */
[----:B------:R-:W-:Y:S01]  /*08b0*/  PRMT R21, R5, 0x7632, R21 ;  /* 0x0000763205157816 */ /* 0x000fe20000000015 */
[C---:B------:R-:W-:Y:S01]  /*08c0*/  IMAD.HI.U32 R33, R34.reuse, -0x326172a9, RZ ;  /* 0xcd9e8d5722217827 */ /* 0x040fe200078e00ff */
[----:B------:R-:W-:Y:S01]  /*08d0*/  LOP3.LUT R38, R39, UR5, R38, 0x96, !PT ;  /* 0x0000000527267c12 */ /* 0x000fe2000f8e9626 */
[----:B------:R-:W-:Y:S01]  /*08e0*/  UIADD3 UR5, UPT, UPT, UR8, 0x5384540f, URZ ;  /* 0x5384540f08057890 */ /* 0x000fe2000fffe0ff */
[----:B------:R-:W-:Y:S01]  /*08f0*/  SHF.L.U32 R103, R25, 0x10, RZ ;  /* 0x0000001019677819 */ /* 0x000fe200000006ff */
[----:B------:R-:W-:Y:S01]  /*0900*/  IMAD R37, R34, -0x326172a9, RZ ;  /* 0xcd9e8d5722257824 */ /* 0x000fe200078e02ff */
[----:B------:R-:W-:Y:S01]  /*0910*/  LOP3.LUT R33, R36, UR4, R33, 0x96, !PT ;  /* 0x0000000424217c12 */ /* 0x000fe2000f8e9621 */
[----:B------:R-:W-:Y:S01]  /*0920*/  IMAD R36, R35, -0x2daee0ad, RZ ;  /* 0xd2511f5323247824 */ /* 0x000fe200078e02ff */
[----:B------:R-:W-:Y:S01]  /*0930*/  UIADD3 UR4, UPT, UPT, UR8, -0xe443238, URZ ;  /* 0xf1bbcdc808047890 */ /* 0x000fe2000fffe0ff */
[----:B------:R-:W-:Y:S01]  /*0940*/  IMAD.HI.U32 R34, R38, -0x326172a9, RZ ;  /* 0xcd9e8d5726227827 */ /* 0x000fe200078e00ff */
[----:B------:R-:W-:-:S02]  /*0950*/  PRMT R56, R10, 0x7632, R56 ;  /* 0x000076320a387816 */ /* 0x000fc40000000038 */
[----:B------:R-:W-:Y:S01]  /*0960*/  PRMT R57, R9, 0x7632, R57 ;  /* 0x0000763209397816 */ /* 0x000fe20000000039 */
[----:B------:R-:W-:Y:S01]  /*0970*/  IMAD.HI.U32 R35, R33, -0x2daee0ad, RZ ;  /* 0xd2511f5321237827 */ /* 0x000fe200078e00ff */
[----:B------:R-:W-:Y:S01]  /*0980*/  LOP3.LUT R34, R37, UR5, R34, 0x96, !PT ;  /* 0x0000000525227c12 */ /* 0x000fe2000f8e9622 */
[----:B------:R-:W-:Y:S01]  /*0990*/  UIADD3 UR5, UPT, UPT, UR9, -0x24c28bd8, URZ ;  /* 0xdb3d742809057890 */ /* 0x000fe2000fffe0ff */
        /* <DEDUP_REMOVED lines=13> */
[----:B------:R-:W-:Y:S01]  /*0a70*/  UIADD3 UR4, UPT, UPT, UR8, -0x700cb87f, URZ ;  /* 0x8ff3478108047890 */ /* 0x000fe2000fffe0ff */
[----:B------:R-:W-:Y:S01]  /*0a80*/  IMAD R35, R35, -0x326172a9, RZ ;  /* 0xcd9e8d5723237824 */ /* 0x000fe200078e02ff */
[----:B------:R-:W-:Y:S01]  /*0a90*/  PRMT R64, R12, 0x7632, R64 ;  /* 0x000076320c407816 */ /* 0x000fe20000000040 */
[----:B------:R-:W-:Y:S01]  /*0aa0*/  IMAD.HI.U32 R78, R86, -0x326172a9, RZ ;  /* 0xcd9e8d57564e7827 */ /* 0x000fe200078e00ff */
[----:B------:R-:W-:Y:S02]  /*0ab0*/  SHF.L.U32 R109, R109, 0x10, RZ ;  /* 0x000000106d6d7819 */ /* 0x000fe400000006ff */
[----:B------:R-:W-:Y:S01]  /*0ac0*/  SHF.L.U32 R124, R124, 0x10, RZ ;  /* 0x000000107c7c7819 */ /* 0x000fe200000006ff */
[----:B------:R-:W-:Y:S01]  /*0ad0*/  IMAD.HI.U32 R70, R71, -0x2daee0ad, RZ ;  /* 0xd2511f5347467827 */ /* 0x000fe200078e00ff */
[----:B------:R-:W-:-:S02]  /*0ae0*/  LOP3.LUT R78, R35, UR4, R78, 0x96, !PT ;  /* 0x00000004234e7c12 */ /* 0x000fc4000f8e964e */
[----:B------:R-:W-:Y:S01]  /*0af0*/  SHF.L.U32 R101, R101, 0x10, RZ ;  /* 0x0000001065657819 */ /* 0x000fe200000006ff */
[----:B------:R-:W-:Y:S01]  /*0b00*/  @!P0 IMAD.MOV.U32 R59, RZ, RZ, R19 ;  /* 0x000000ffff3b8224 */ /* 0x000fe200078e0013 */
[----:B------:R-:W-:Y:S01]  /*0b10*/  LOP3.LUT R70, R33, UR5, R70, 0x96, !PT ;  /* 0x0000000521467c12 */ /* 0x000fe2000f8e9646 */
[----:B------:R-:W1:Y:S01]  /*0b20*/  LDCU.64 UR4, c[0x0][0x3e0] ;  /* 0x00007c00ff0477ac */ /* 0x000e620008000a00 */
[----:B------:R-:W-:Y:S01]  /*0b30*/  @P0 IMAD.MOV.U32 R60, RZ, RZ, R18 ;  /* 0x000000ffff3c0224 */ /* 0x000fe200078e0012 */
[----:B------:R-:W-:Y:S01]  /*0b40*/  @!P0 MOV R60, R18 ;  /* 0x00000012003c8202 */ /* 0x000fe20000000f00 */
        /* <DEDUP_REMOVED lines=15> */
[----:B-1----:R-:W-:Y:S01]  /*0c40*/  UISETP.NE.U32.AND UP0, UPT, UR4, URZ, UPT ;  /* 0x000000ff0400728c */ /* 0x002fe2000bf05070 */
[----:B------:R-:W-:Y:S01]  /*0c50*/  IMAD.MOV.U32 R18, RZ, RZ, RZ ;  /* 0x000000ffff127224 */ /* 0x000fe200078e00ff */
        /* <DEDUP_REMOVED lines=36> */
[----:B------:R-:W-:Y:S02]  /*0ea0*/  IMAD R86, R86, -0x326172a9, RZ ;  /* 0xcd9e8d5756567824 */ /* 0x000fe400078e02ff */
[----:B01234-:R-:W-:-:S07]  /*0eb0*/  IMAD R71, R71, -0x2daee0ad, RZ ;  /* 0xd2511f5347477824 */ /* 0x01ffce00078e02ff */
.L_x_7696:
[----:B0-----:R-:W0:Y:S01]  /*0ec0*/  @UP0 LDCU.64 UR6, c[0x0][0x3e0] ;  /* 0x00007c00ff0607ac */ /* 0x001e220008000a00 */
[----:B------:R-:W1:Y:S01]  /*0ed0*/  S2R R116, SR_TID.X ;  /* 0x0000000000747919 */ /* 0x000e620000002100 */
[----:B------:R-:W-:Y:S01]  /*0ee0*/  PLOP3.LUT P0, PT, PT, PT, UP0, 0x80, 0x8 ;  /* 0x000000000008781c */ /* 0x000fe20003f0f008 */
[----:B------:R-:W2:Y:S01]  /*0ef0*/  LDC.64 R80, c[0x0][0x390] ;  /* 0x0000e400ff507b82 */ /* 0x000ea20000000a00 */
[----:B0-----:R-:W-:-:S06]  /*0f00*/  @UP0 UIMAD.WIDE UR6, UR16, 0x2, UR6 ;  /* 0x00000002100608a5 */ /* 0x001fcc000f8e0206 */
[----:B------:R-:W-:Y:S01]  /*0f10*/  MOV R24, UR6 ;  /* 0x0000000600187c02 */ /* 0x000fe20008000f00 */
[----:B------:R-:W-:Y:S01]  /*0f20*/  UIMAD UR6, UR16, UR17, URZ ;  /* 0x00000011100672a4 */ /* 0x000fe2000f8e02ff */
[----:B------:R-:W-:-:S03]  /*0f30*/  IMAD.U32 R25, RZ, RZ, UR7 ;  /* 0x00000007ff197e24 */ /* 0x000fc6000f8e00ff */
[----:B------:R-:W-:Y:S02]  /*0f40*/  USHF.R.S32.HI UR7, URZ, 0x1f, UR6 ;  /* 0x0000001fff077899 */ /* 0x000fe40008011406 */
[----:B------:R2:W3:Y:S02]  /*0f50*/  @P0 LDG.E.U16 R28, desc[UR10][R24.64] ;  /* 0x0000000a181c0981 */ /* 0x0004e4000c1e1500 */
[----:B------:R-:W-:-:S06]  /*0f60*/  ULEA.HI UR7, UR7, UR6, URZ, 0x3 ;  /* 0x0000000607077291 */ /* 0x000fcc000f8f18ff */
[----:B------:R-:W-:-:S05]  /*0f70*/  IMAD.U32 R27, RZ, RZ, UR7 ;  /* 0x00000007ff1b7e24 */ /* 0x000fca000f8e00ff */
[----:B-1----:R-:W-:-:S05]  /*0f80*/  LEA.HI.SX32 R72, R27, R116, 0x1d ;  /* 0x000000741b487211 */ /* 0x002fca00078feaff */
[----:B--2---:R-:W-:-:S06]  /*0f90*/  IMAD.WIDE.U32 R24, R72, 0x10, R80 ;  /* 0x0000001048187825 */ /* 0x004fcc00078e0050 */
[----:B------:R-:W5:Y:S01]  /*0fa0*/  LDG.E.128 R24, desc[UR10][R24.64] ;  /* 0x0000000a18187981 */ /* 0x000f62000c1e1d00 */
[----:B------:R-:W-:Y:S01]  /*0fb0*/  PLOP3.LUT P0, PT, PT, PT, UP0, 0x80, 0x8 ;  /* 0x000000000008781c */ /* 0x000fe20003f0f008 */
[----:B------:R-:W-:Y:S01]  /*0fc0*/  UMOV UR6, 0x3f800000 ;  /* 0x3f80000000067882 */ /* 0x000fe20000000000 */
[----:B------:R-:W-:Y:S01]  /*0fd0*/  UIADD3 UR7, UPT, UPT, UR9, -0x695add53, URZ ;  /* 0x96a522ad09077890 */ /* 0x000fe2000fffe0ff */
[----:B------:R-:W-:Y:S01]  /*0fe0*/  HFMA2 R73, -RZ, RZ, 0.1171875, 0 ;  /* 0x2f800000ff497431 */ /* 0x000fe200000001ff */
[----:B------:R-:W-:Y:S02]  /*0ff0*/  UIADD3 UR20, UPT, UPT, UR9, -0x126145ec, URZ ;  /* 0xed9eba1409147890 */ /* 0x000fe4000fffe0ff */
[----:B------:R-:W-:Y:S02]  /*1000*/  UIADD3 UR21, UPT, UPT, UR8, 0x78dde6e4, URZ ;  /* 0x78dde6e408157890 */ /* 0x000fe4000fffe0ff */
[----:B------:R-:W-:Y:S02]  /*1010*/  UIADD3 UR22, UPT, UPT, UR8, 0x1715609d, URZ ;  /* 0x1715609d08167890 */ /* 0x000fe4000fffe0ff */
[----:B------:R-:W-:-:S02]  /*1020*/  UIADD3 UR23, UPT, UPT, UR8, -0x255992d5, URZ ;  /* 0xdaa66d2b08177890 */ /* 0x000fc4000fffe0ff */
[----:B------:R-:W-:Y:S02]  /*1030*/  UIADD3 UR24, UPT, UPT, UR9, -0x56f99767, URZ ;  /* 0xa906689909187890 */ /* 0x000fe4000fffe0ff */
[----:B------:R-:W-:Y:S02]  /*1040*/  UIADD3 UR25, UPT, UPT, UR9, 0x1fd5c5a3, URZ ;  /* 0x1fd5c5a309197890 */ /* 0x000fe4000fffe0ff */
[----:B------:R-:W-:Y:S02]  /*1050*/  UIADD3 UR26, UPT, UPT, UR9, 0x646e171e, URZ ;  /* 0x646e171e091a7890 */ /* 0x000fe4000fffe0ff */
[----:B------:R-:W-:Y:S02]  /*1060*/  UIADD3 UR27, UPT, UPT, UR8, 0x5384540f, URZ ;  /* 0x5384540f081b7890 */ /* 0x000fe4000fffe0ff */
[----:B------:R-:W-:Y:S02]  /*1070*/  UIADD3 UR28, UPT, UPT, UR9, 0x76cf5d0a, URZ ;  /* 0x76cf5d0a091c7890 */ /* 0x000fe4000fffe0ff */
[----:B------:R-:W-:-:S02]  /*1080*/  UIADD3 UR29, UPT, UPT, UR8, -0x4ab325aa, URZ ;  /* 0xb54cda56081d7890 */ /* 0x000fc4000fffe0ff */
[----:B------:R-:W-:Y:S01]  /*1090*/  UIADD3 UR30, UPT, UPT, UR8, -0x700cb87f, URZ ;  /* 0x8ff34781081e7890 */ /* 0x000fe2000fffe0ff */
[----:B---3--:R-:W-:Y:S02]  /*10a0*/  @P0 R2UR UR31, R28 ;  /* 0x000000001c1f02ca */ /* 0x008fe400000e0000 */
[----:B------:R-:W-:-:S04]  /*10b0*/  ISETP.NE.U32.AND P0, PT, RZ, UR12, PT ;  /* 0x0000000cff007c0c */ /* 0x000fc8000bf05070 */
[----:B------:R-:W-:-:S07]  /*10c0*/  ISETP.NE.AND.EX P0, PT, RZ, UR13, PT, P0 ;  /* 0x0000000dff007c0c */ /* 0x000fce000bf05300 */
[----:B------:R-:W-:-:S06]  /*10d0*/  @UP0 USHF.L.U32 UR6, UR31, 0x10, URZ ;  /* 0x000000101f060899 */ /* 0x000fcc00080006ff */
[----:B------:R-:W-:Y:S06]  /*10e0*/  @!P0 BRA `(.L_x_7543) ;  /* 0x00000028008c8947 */ /* 0x000fec0003800000 */
[----:B------:R-:W0:Y:S02]  /*10f0*/  LDC.64 R44, c[0x0][0x3a0] ;  /* 0x0000e800ff2c7b82 */ /* 0x000e240000000a00 */
[----:B0-----:R-:W-:-:S05]  /*1100*/  IMAD.WIDE.U32 R44, R72, 0x20, R44 ;  /* 0x00000020482c7825 */ /* 0x001fca00078e002c */
[----:B------:R0:W5:Y:S04]  /*1110*/  LDG.E.128 R48, desc[UR10][R44.64] ;  /* 0x0000000a2c307981 */ /* 0x000168000c1e1d00 */
[----:B------:R-:W5:Y:S01]  /*1120*/  LDG.E.128 R44, desc[UR10][R44.64+0x10] ;  /* 0x0000100a2c2c7981 */ /* 0x000f62000c1e1d00 */
[----:B------:R-:W-:Y:S01]  /*1130*/  ISETP.NE.AND P1, PT, R79, 0x1, PT ;  /* 0x000000014f00780c */ /* 0x000fe20003f25270 */
[----:B------:R-:W-:Y:S01]  /*1140*/  IMAD.MOV.U32 R30, RZ, RZ, 0x2 ;  /* 0x00000002ff1e7424 */ /* 0x000fe200078e00ff */
[----:B------:R-:W-:Y:S01]  /*1150*/  MOV R28, R71 ;  /* 0x00000047001c7202 */ /* 0x000fe20000000f00 */
[----:B------:R-:W-:-:S10]  /*1160*/  IMAD.MOV.U32 R29, RZ, RZ, R86 ;  /* 0x000000ffff1d7224 */ /* 0x000fd400078e0056 */
[----:B0-----:R-:W-:Y:S05]  /*1170*/  @!P1 BRA `(.L_x_7544) ;  /* 0x0000000400249947 */ /* 0x001fea0003800000 */
[----:B------:R-:W-:-:S05]  /*1180*/  IMAD.MOV.U32 R28, RZ, RZ, 0x2 ;  /* 0x00000002ff1c7424 */ /* 0x000fca00078e00ff */
[----:B------:R-:W-:-:S05]  /*1190*/  VIADDMNMX.U32 R28, R79, 0xfffffffe, R28, PT ;  /* 0xfffffffe4f1c7846 */ /* 0x000fca000380001c */
[----:B------:R-:W-:-:S04]  /*11a0*/  IMAD.SHL.U32 R30, R28, 0x4, RZ ;  /* 0x000000041c1e7824 */ /* 0x000fc800078e00ff */
[----:B------:R-:W0:Y:S02]  /*11b0*/  LDC R28, c[0x2][R30] ;  /* 0x008000001e1c7b82 */ /* 0x000e240000000800 */
[----:B0-----:R-:W-:-:S04]  /*11c0*/  SHF.R.S32.HI R29, RZ, 0x1f, R28 ;  /* 0x0000001fff1d7819 */ /* 0x001fc8000001141c */
.L_x_20803:
[----:B------:R-:W-:Y:S05]  /*11d0*/  BRX R28 -0x11e0                                        (*"BRANCH_TARGETS .L_x_20804,.L_x_20805,.L_x_20806"*) ;  /* 0xffffffec1c887949 */ /* 0x000fea000383ffff */
.L_x_20806:
[----:B------:R-:W-:Y:S01]  /*11e0*/  IADD3 R30, PT, PT, R79, 0x1, RZ ;  /* 0x000000014f1e7810 */ /* 0x000fe20007ffe0ff */
[----:B------:R-:W-:Y:S02]  /*11f0*/  IMAD.MOV.U32 R28, RZ, RZ, R71 ;  /* 0x000000ffff1c7224 */ /* 0x000fe400078e0047 */
[----:B------:R-:W-:Y:S01]  /*1200*/  IMAD.MOV.U32 R29, RZ, RZ, R78 ;  /* 0x000000ffff1d7224 */ /* 0x000fe200078e004e */
[----:B------:R-:W-:Y:S06]  /*1210*/  BRA `(.L_x_7544) ;  /* 0x0000000000fc7947 */ /* 0x000fec0003800000 */
.L_x_20804:
[----:B------:R-:W-:Y:S01]  /*1220*/  MOV R28, R71 ;  /* 0x00000047001c7202 */ /* 0x000fe20000000f00 */
[----:B------:R-:W-:Y:S02]  /*1230*/  IMAD.MOV.U32 R30, RZ, RZ, 0x3 ;  /* 0x00000003ff1e7424 */ /* 0x000fe400078e00ff */
[----:B------:R-:W-:Y:S01]  /*1240*/  IMAD.MOV.U32 R29, RZ, RZ, R70 ;  /* 0x000000ffff1d7224 */ /* 0x000fe200078e0046 */
[----:B------:R-:W-:Y:S06]  /*1250*/  BRA `(.L_x_7544) ;  /* 0x0000000000ec7947 */ /* 0x000fec0003800000 */
.L_x_20805:
        /* <DEDUP_REMOVED lines=12> */
.L_x_7545:
        /* <DEDUP_REMOVED lines=10> */
[----:B------:R-:W-:Y:S01]  /*13c0*/  IMAD.WIDE.U32 R30, R31, -0x2daee0ad, RZ ;  /* 0xd2511f531f1e7825 */ /* 0x000fe200078e00ff */
[----:B------:R-:W-:-:S03]  /*13d0*/  UIADD3 UR32, UPT, UPT, UR9, -0x24c28bd8, URZ ;  /* 0xdb3d742809207890 */ /* 0x000fc6000fffe0ff */
        /* <DEDUP_REMOVED lines=35> */
.L_x_7544:
[----:B------:R-:W-:Y:S01]  /*1610*/  I2FP.F32.U32 R32, R29 ;  /* 0x0000001d00207245 */ /* 0x000fe20000201000 */
[----:B------:R-:W-:Y:S01]  /*1620*/  IMAD.U32 R40, R4, 0x10000, RZ ;  /* 0x0001000004287824 */ /* 0x000fe200078e00ff */
[----:B-----5:R-:W-:Y:S02]  /*1630*/  SHF.L.U32 R29, R24, 0x10, RZ ;  /* 0x00000010181d7819 */ /* 0x020fe400000006ff */
[----:B------:R-:W-:Y:S01]  /*1640*/  ISETP.NE.AND P2, PT, R30, 0x1, PT ;  /* 0x000000011e00780c */ /* 0x000fe20003f45270 */
[----:B------:R-:W-:Y:S01]  /*1650*/  FFMA.FTZ R32, R32, R73, 1.1641532182693481445e-10 ;  /* 0x2f00000020207423 */ /* 0x000fe20000010049 */
[----:B------:R-:W-:Y:S01]  /*1660*/  MOV R31, R86 ;  /* 0x00000056001f7202 */ /* 0x000fe20000000f00 */
[----:B------:R-:W-:-:S03]  /*1670*/  FMUL.FTZ R29, R29, UR6 ;  /* 0x000000061d1d7c20 */ /* 0x000fc60008410000 */
[----:B------:R-:W-:Y:S01]  /*1680*/  FSETP.GTU.FTZ.AND P1, PT, R32, UR4, PT ;  /* 0x0000000420007c0b */ /* 0x000fe2000bf3c000 */
[----:B------:R-:W-:Y:S01]  /*1690*/  FMUL.FTZ R29, R29, UR5 ;  /* 0x000000051d1d7c20 */ /* 0x000fe20008410000 */
[----:B------:R-:W-:-:S04]  /*16a0*/  IMAD.MOV.U32 R32, RZ, RZ, 0x2 ;  /* 0x00000002ff207424 */ /* 0x000fc800078e00ff */
[----:B------:R-:W-:Y:S02]  /*16b0*/  FSEL R29, R29, RZ, !P1 ;  /* 0x000000ff1d1d7208 */ /* 0x000fe40004800000 */
[----:B------:R-:W-:-:S03]  /*16c0*/  PLOP3.LUT P1, PT, P1, PT, PT, 0x8, 0x80 ;  /* 0x000000000080781c */ /* 0x000fc60000f2e170 */
[----:B------:R-:W-:Y:S01]  /*16d0*/  FFMA.FTZ R40, R29, R40, R48 ;  /* 0x000000281d287223 */ /* 0x000fe20000010030 */
[----:B------:R-:W-:Y:S02]  /*16e0*/  PRMT R29, R24, 0x7632, R29 ;  /* 0x00007632181d7816 */ /* 0x000fe4000000001d */
        /* <DEDUP_REMOVED lines=10> */
.L_x_7547:
        /* <DEDUP_REMOVED lines=12> */
.L_x_7548:
        /* <DEDUP_REMOVED lines=48> */
.L_x_7546:
[----:B------:R-:W-:Y:S01]  /*1b50*/  I2FP.F32.U32 R30, R31 ;  /* 0x0000001f001e7245 */ /* 0x000fe20000201000 */
[----:B------:R-:W-:Y:S01]  /*1b60*/  IMAD.U32 R41, R22, 0x10000, RZ ;  /* 0x0001000016297824 */ /* 0x000fe200078e00ff */
[----:B------:R-:W-:Y:S01]  /*1b70*/  SHF.L.U32 R29, R29, 0x10, RZ ;  /* 0x000000101d1d7819 */ /* 0x000fe200000006ff */
[----:B------:R-:W-:Y:S01]  /*1b80*/  IMAD.MOV.U32 R33, RZ, RZ, 0x2 ;  /* 0x00000002ff217424 */ /* 0x000fe200078e00ff */
        /* <DEDUP_REMOVED lines=19> */
.L_x_7550:
        /* <DEDUP_REMOVED lines=12> */
.L_x_7551:
        /* <DEDUP_REMOVED lines=48> */
.L_x_7549:
        /* <DEDUP_REMOVED lines=23> */
.L_x_7553:
        /* <DEDUP_REMOVED lines=12> */
.L_x_7554:
        /* <DEDUP_REMOVED lines=48> */
.L_x_7552:
        /* <DEDUP_REMOVED lines=22> */
.L_x_7556:
        /* <DEDUP_REMOVED lines=12> */
.L_x_7557:
        /* <DEDUP_REMOVED lines=48> */
.L_x_7555:
        /* <DEDUP_REMOVED lines=23> */
.L_x_7559:
        /* <DEDUP_REMOVED lines=12> */
.L_x_7560:
        /* <DEDUP_REMOVED lines=48> */
.L_x_7558:
[----:B------:R-:W-:Y:S01]  /*3000*/  I2FP.F32.U32 R30, R25 ;  /* 0x00000019001e7245 */ /* 0x000fe20000201000 */
[----:B------:R-:W-:Y:S01]  /*3010*/  IMAD.U32 R37, R20, 0x10000, RZ ;  /* 0x0001000014257824 */ /* 0x000fe200078e00ff */
[----:B------:R-:W-:Y:S02]  /*3020*/  SHF.L.U32 R26, R26, 0x10, RZ ;  /* 0x000000101a1a7819 */ /* 0x000fe400000006ff */
        /* <DEDUP_REMOVED lines=19> */
.L_x_7562:
        /* <DEDUP_REMOVED lines=12> */
.L_x_7563:
        /* <DEDUP_REMOVED lines=48> */
.L_x_7561:
        /* <DEDUP_REMOVED lines=10> */
[----:B------:R-:W-:Y:S02]  /*35c0*/  PRMT R25, R27, 0x7632, R25 ;  /* 0x000076321b197816 */ /* 0x000fe40000000019 */
[----:B------:R-:W-:Y:S01]  /*35d0*/  MOV R27, R86 ;  /* 0x00000056001b7202 */ /* 0x000fe20000000f00 */
[----:B------:R-:W-:Y:S01]  /*35e0*/  FFMA.FTZ R38, R31, R38, R46 ;  /* 0x000000261f267223 */ /* 0x000fe2000001002e */
        /* <DEDUP_REMOVED lines=10> */
.L_x_7565:
        /* <DEDUP_REMOVED lines=14> */
.L_x_7566:
        /* <DEDUP_REMOVED lines=48> */
.L_x_7564:
[----:B------:R-:W-:Y:S01]  /*3a70*/  I2FP.F32.U32 R26, R27 ;  /* 0x0000001b001a7245 */ /* 0x000fe20000201000 */
[----:B------:R-:W-:Y:S01]  /*3a80*/  IMAD.U32 R39, R19, 0x10000, RZ ;  /* 0x0001000013277824 */ /* 0x000fe200078e00ff */
[----:B------:R-:W-:-:S03]  /*3a90*/  SHF.L.U32 R25, R25, 0x10, RZ ;  /* 0x0000001019197819 */ /* 0x000fc600000006ff */
[----:B------:R-:W-:Y:S02]  /*3aa0*/  FFMA.FTZ R26, R26, R73, 1.1641532182693481445e-10 ;  /* 0x2f0000001a1a7423 */ /* 0x000fe40000010049 */
[----:B------:R-:W-:-:S03]  /*3ab0*/  FMUL.FTZ R25, R25, UR6 ;  /* 0x0000000619197c20 */ /* 0x000fc60008410000 */
[----:B------:R-:W-:Y:S01]  /*3ac0*/  FSETP.GTU.FTZ.AND P6, PT, R26, UR4, PT ;  /* 0x000000041a007c0b */ /* 0x000fe2000bfdc000 */
[----:B------:R-:W-:-:S05]  /*3ad0*/  FMUL.FTZ R25, R25, UR5 ;  /* 0x0000000519197c20 */ /* 0x000fca0008410000 */
[----:B------:R-:W-:Y:S02]  /*3ae0*/  FSEL R26, R25, RZ, !P6 ;  /* 0x000000ff191a7208 */ /* 0x000fe40007000000 */
[----:B------:R-:W-:-:S03]  /*3af0*/  PLOP3.LUT P6, PT, P6, PT, PT, 0x8, 0x80 ;  /* 0x000000000080781c */ /* 0x000fc600037ce170 */
[----:B------:R-:W-:Y:S01]  /*3b00*/  FFMA.FTZ R39, R26, R39, R47 ;  /* 0x000000271a277223 */ /* 0x000fe2000001002f */
[----:B------:R-:W-:Y:S09]  /*3b10*/  BRA `(.L_x_7567) ;  /* 0x0000002800687947 */ /* 0x000ff20003800000 */
.L_x_7543:
        /* <DEDUP_REMOVED lines=15> */
.L_x_7569:
        /* <DEDUP_REMOVED lines=12> */
.L_x_7570:
        /* <DEDUP_REMOVED lines=47> */
.L_x_7568:
[----:B------:R-:W-:Y:S01]  /*3fc0*/  I2FP.F32.U32 R30, R29 ;  /* 0x0000001d001e7245 */ /* 0x000fe20000201000 */
[----:B-----5:R-:W-:Y:S01]  /*3fd0*/  IMAD.U32 R29, R24, 0x10000, RZ ;  /* 0x00010000181d7824 */ /* 0x020fe200078e00ff */
        /* <DEDUP_REMOVED lines=8> */
[----:B------:R-:W-:Y:S02]  /*4060*/  PLOP3.LUT P1, PT, P1, PT, PT, 0x8, 0x80 ;  /* 0x000000000080781c */ /* 0x000fe40000f2e170 */
[----:B------:R-:W-:Y:S01]  /*4070*/  PRMT R29, R24, 0x7632, R29 ;  /* 0x00007632181d7816 */ /* 0x000fe2000000001d */
        /* <DEDUP_REMOVED lines=12> */
.L_x_7572:
        /* <DEDUP_REMOVED lines=12> */
.L_x_7573:
        /* <DEDUP_REMOVED lines=48> */
.L_x_7571:
[----:B------:R-:W-:Y:S01]  /*4500*/  I2FP.F32.U32 R30, R31 ;  /* 0x0000001f001e7245 */ /* 0x000fe20000201000 */
[----:B------:R-:W-:Y:S01]  /*4510*/  IMAD.U32 R29, R29, 0x10000, RZ ;  /* 0x000100001d1d7824 */ /* 0x000fe200078e00ff */
[----:B------:R-:W-:Y:S01]  /*4520*/  ISETP.NE.AND P2, PT, R33, 0x1, PT ;  /* 0x000000012100780c */ /* 0x000fe20003f45270 */
[----:B------:R-:W-:Y:S02]  /*4530*/  IMAD.MOV.U32 R32, RZ, RZ, 0x2 ;  /* 0x00000002ff207424 */ /* 0x000fe400078e00ff */
[----:B------:R-:W-:Y:S01]  /*4540*/  FFMA.FTZ R30, R30, R73, 1.1641532182693481445e-10 ;  /* 0x2f0000001e1e7423 */ /* 0x000fe20000010049 */
[----:B------:R-:W-:Y:S01]  /*4550*/  FMUL.FTZ R29, R29, UR6 ;  /* 0x000000061d1d7c20 */ /* 0x000fe20008410000 */
[----:B------:R-:W-:-:S03]  /*4560*/  IMAD.MOV.U32 R31, RZ, RZ, R86 ;  /* 0x000000ffff1f7224 */ /* 0x000fc600078e0056 */
        /* <DEDUP_REMOVED lines=16> */
.L_x_7575:
        /* <DEDUP_REMOVED lines=12> */
.L_x_7576:
        /* <DEDUP_REMOVED lines=48> */
.L_x_7574:
        /* <DEDUP_REMOVED lines=12> */
[----:B------:R-:W-:Y:S01]  /*4af0*/  FMUL.FTZ R42, R42, R33 ;  /* 0x000000212a2a7220 */ /* 0x000fe20000410000 */
        /* <DEDUP_REMOVED lines=10> */
.L_x_7578:
        /* <DEDUP_REMOVED lines=12> */
.L_x_7579:
        /* <DEDUP_REMOVED lines=48> */
.L_x_7577:
        /* <DEDUP_REMOVED lines=22> */
.L_x_7581:
        /* <DEDUP_REMOVED lines=12> */
.L_x_7582:
        /* <DEDUP_REMOVED lines=48> */
.L_x_7580:
        /* <DEDUP_REMOVED lines=23> */
.L_x_7584:
        /* <DEDUP_REMOVED lines=12> */
.L_x_7585:
        /* <DEDUP_REMOVED lines=48> */
.L_x_7583:
        /* <DEDUP_REMOVED lines=8> */
[----:B------:R-:W-:Y:S01]  /*5a30*/  FSETP.GTU.FTZ.AND P4, PT, R30, UR4, PT ;  /* 0x000000041e007c0b */ /* 0x000fe2000bf9c000 */
[----:B------:R-:W-:-:S03]  /*5a40*/  IMAD.MOV.U32 R30, RZ, RZ, 0x2 ;  /* 0x00000002ff1e7424 */ /* 0x000fc600078e00ff */
        /* <DEDUP_REMOVED lines=12> */
.L_x_7587:
        /* <DEDUP_REMOVED lines=12> */
.L_x_7588:
        /* <DEDUP_REMOVED lines=48> */
.L_x_7586:
        /* <DEDUP_REMOVED lines=23> */
.L_x_7590:
        /* <DEDUP_REMOVED lines=14> */
.L_x_7591:
        /* <DEDUP_REMOVED lines=48> */
.L_x_7589:
[----:B------:R-:W-:Y:S01]  /*6420*/  I2FP.F32.U32 R26, R27 ;  /* 0x0000001b001a7245 */ /* 0x000fe20000201000 */
[----:B------:R-:W-:-:S04]  /*6430*/  IMAD.U32 R25, R25, 0x10000, RZ ;  /* 0x0001000019197824 */ /* 0x000fc800078e00ff */
[----:B------:R-:W-:Y:S01]  /*6440*/  FFMA.FTZ R26, R26, R73, 1.1641532182693481445e-10 ;  /* 0x2f0000001a1a7423 */ /* 0x000fe20000010049 */
[----:B------:R-:W-:-:S04]  /*6450*/  FMUL.FTZ R25, R25, UR6 ;  /* 0x0000000619197c20 */ /* 0x000fc80008410000 */
[----:B------:R-:W-:Y:S01]  /*6460*/  FMUL.FTZ R25, R25, UR5 ;  /* 0x0000000519197c20 */ /* 0x000fe20008410000 */
[----:B------:R-:W-:Y:S02]  /*6470*/  FSETP.GTU.FTZ.AND P6, PT, R26, UR4, PT ;  /* 0x000000041a007c0b */ /* 0x000fe4000bfdc000 */
[----:B------:R-:W-:Y:S02]  /*6480*/  SHF.L.U32 R26, R19, 0x10, RZ ;  /* 0x00000010131a7819 */ /* 0x000fe400000006ff */
[----:B------:R-:W-:Y:S02]  /*6490*/  FSEL R25, R25, RZ, !P6 ;  /* 0x000000ff19197208 */ /* 0x000fe40007000000 */
[----:B------:R-:W-:-:S03]  /*64a0*/  PLOP3.LUT P6, PT, P6, PT, PT, 0x8, 0x80 ;  /* 0x000000000080781c */ /* 0x000fc600037ce170 */
[----:B------:R-:W-:-:S10]  /*64b0*/  FMUL.FTZ R39, R25, R26 ;  /* 0x0000001a19277220 */ /* 0x000fd40000410000 */
.L_x_7567:
[----:B------:R-:W0:Y:S01]  /*64c0*/  LDC.64 R114, c[0x0][0x3a8] ;  /* 0x0000ea00ff727b82 */ /* 0x000e220000000a00 */
[----:B------:R-:W-:Y:S01]  /*64d0*/  SEL R30, RZ, 0x1000000, !P6 ;  /* 0x01000000ff1e7807 */ /* 0x000fe20007000000 */
[----:B------:R-:W-:Y:S01]  /*64e0*/  VIADD R74, R72, 0x100 ;  /* 0x00000100484a7836 */ /* 0x000fe20000000000 */
[----:B------:R-:W-:Y:S02]  /*64f0*/  ISETP.NE.AND P6, PT, R24, RZ, PT ;  /* 0x000000ff1800720c */ /* 0x000fe40003fc5270 */
[----:B------:R-:W-:Y:S02]  /*6500*/  SEL R31, RZ, 0x10000, !P5 ;  /* 0x00010000ff1f7807 */ /* 0x000fe40006800000 */
[----:B------:R-:W-:Y:S01]  /*6510*/  ISETP.NE.AND P5, PT, R29, RZ, PT ;  /* 0x000000ff1d00720c */ /* 0x000fe20003fa5270 */
[----:B------:R-:W1:Y:S01]  /*6520*/  LDC.64 R82, c[0x0][0x3b0] ;  /* 0x0000ec00ff527b82 */ /* 0x000e620000000a00 */
[----:B------:R-:W-:Y:S02]  /*6530*/  SEL R34, RZ, 0x100, !P4 ;  /* 0x00000100ff227807 */ /* 0x000fe40006000000 */
[----:B------:R-:W-:-:S02]  /*6540*/  SEL R29, RZ, 0x1000000, !P2 ;  /* 0x01000000ff1d7807 */ /* 0x000fc40005000000 */
[----:B------:R-:W-:Y:S02]  /*6550*/  SEL R27, RZ, 0x10000, !P1 ;  /* 0x00010000ff1b7807 */ /* 0x000fe40004800000 */
[----:B------:R-:W-:Y:S01]  /*6560*/  SEL R26, RZ, 0x100, !P5 ;  /* 0x00000100ff1a7807 */ /* 0x000fe20006800000 */
[----:B------:R-:W2:Y:S01]  /*6570*/  @P0 LDC.64 R24, c[0x0][0x3a0] ;  /* 0x0000e800ff180b82 */ /* 0x000ea20000000a00 */
[----:B------:R-:W-:Y:S02]  /*6580*/  LOP3.LUT R34, R34, R30, R31, 0xfe, !PT ;  /* 0x0000001e22227212 */ /* 0x000fe400078efe1f */
[----:B------:R-:W-:Y:S02]  /*6590*/  LOP3.LUT R26, R26, R29, R27, 0xfe, !PT ;  /* 0x0000001d1a1a7212 */ /* 0x000fe400078efe1b */
[----:B------:R-:W-:Y:S02]  /*65a0*/  SEL R27, RZ, 0x1, !P3 ;  /* 0x00000001ff1b7807 */ /* 0x000fe40005800000 */
[----:B------:R-:W-:Y:S01]  /*65b0*/  SEL R29, RZ, 0x1, !P6 ;  /* 0x00000001ff1d7807 */ /* 0x000fe20007000000 */
[----:B0-----:R-:W-:Y:S01]  /*65c0*/  IMAD.WIDE.U32 R30, R72, 0x20, R114 ;  /* 0x00000020481e7825 */ /* 0x001fe200078e0072 */
[----:B------:R-:W-:-:S02]  /*65d0*/  LOP3.LUT R27, R34, R27, RZ, 0xfc, !PT ;  /* 0x0000001b221b7212 */ /* 0x000fc400078efcff */
[----:B------:R-:W-:Y:S02]  /*65e0*/  LOP3.LUT R26, R26, R29, RZ, 0xfc, !PT ;  /* 0x0000001d1a1a7212 */ /* 0x000fe400078efcff */
[----:B------:R-:W-:Y:S04]  /*65f0*/  STG.E.128 desc[UR10][R30.64], R40 ;  /* 0x000000281e007986 */ /* 0x000fe8000c101d0a */
[----:B------:R1:W-:Y:S01]  /*6600*/  STG.E.128 desc[UR10][R30.64+0x10], R36 ;  /* 0x000010241e007986 */ /* 0x0003e2000c101d0a */
[----:B--2---:R-:W-:-:S04]  /*6610*/  @P0 IMAD.WIDE.U32 R24, R74, 0x20, R24 ;  /* 0x000000204a180825 */ /* 0x004fc800078e0018 */
[----:B-1----:R-:W-:-:S05]  /*6620*/  IMAD.WIDE.U32 R30, R72, 0x8, R82 ;  /* 0x00000008481e7825 */ /* 0x002fca00078e0052 */
[----:B------:R0:W-:Y:S04]  /*6630*/  STG.E.64 desc[UR10][R30.64], R26 ;  /* 0x0000001a1e007986 */ /* 0x0001e8000c101b0a */
[----:B------:R1:W5:Y:S04]  /*6640*/  @P0 LDG.E.128 R48, desc[UR10][R24.64] ;  /* 0x0000000a18300981 */ /* 0x000368000c1e1d00 */
[----:B------:R1:W5:Y:S01]  /*6650*/  @P0 LDG.E.128 R44, desc[UR10][R24.64+0x10] ;  /* 0x0000100a182c0981 */ /* 0x000362000c1e1d00 */
[----:B0-----:R-:W-:-:S06]  /*6660*/  IMAD.WIDE.U32 R26, R74, 0x10, R80 ;  /* 0x000000104a1a7825 */ /* 0x001fcc00078e0050 */
[----:B------:R-:W5:Y:S01]  /*6670*/  LDG.E.128 R24, desc[UR10][R26.64] ;  /* 0x0000000a1a187981 */ /* 0x000f62000c1e1d00 */
[----:B-1----:R-:W-:Y:S05]  /*6680*/  @!P0 BRA `(.L_x_7592) ;  /* 0x0000002800708947 */ /* 0x002fea0003800000 */
        /* <DEDUP_REMOVED lines=15> */
.L_x_7594:
        /* <DEDUP_REMOVED lines=12> */
.L_x_7595:
        /* <DEDUP_REMOVED lines=48> */
.L_x_7593:
[----:B------:R-:W-:Y:S01]  /*6b40*/  I2FP.F32.U32 R28, R29 ;  /* 0x0000001d001c7245 */ /* 0x000fe20000201000 */
[----:B------:R-:W-:Y:S01]  /*6b50*/  IMAD.U32 R32, R8, 0x10000, RZ ;  /* 0x0001000008207824 */ /* 0x000fe200078e00ff */
[----:B-----5:R-:W-:Y:S01]  /*6b60*/  SHF.L.U32 R29, R24, 0x10, RZ ;  /* 0x00000010181d7819 */ /* 0x020fe200000006ff */
        /* <DEDUP_REMOVED lines=21> */
.L_x_7597:
        /* <DEDUP_REMOVED lines=12> */
.L_x_7598:
[----:B------:R-:W-:Y:S01]  /*6d80*/  LOP3.LUT R28, R18, UR9, R35, 0x96, !PT ;  /* 0x00000009121c7c12 */ /* 0x000fe2000f8e9623 */
[----:B------:R-:W-:Y:S01]  /*6d90*/  IMAD.WIDE.U32 R30, R2, -0x326172a9, RZ ;  /* 0xcd9e8d57021e7825 */ /* 0x000fe200078e00ff */
[----:B------:R-:W-:-:S03]  /*6da0*/  UIADD3 UR31, UPT, UPT, UR8, -0x61c88647, URZ ;  /* 0x9e3779b9081f7890 */ /* 0x000fc6000fffe0ff */
[----:B------:R-:W-:Y:S01]  /*6db0*/  IMAD.WIDE.U32 R28, R28, -0x326172a9, RZ ;  /* 0xcd9e8d571c1c7825 */ /* 0x000fe200078e00ff */
[----:B------:R-:W-:-:S04]  /*6dc0*/  LOP3.LUT R31, R3, UR8, R31, 0x96, !PT ;  /* 0x00000008031f7c12 */ /* 0x000fc8000f8e961f */
[----:B------:R-:W-:Y:S01]  /*6dd0*/  LOP3.LUT R35, R30, UR31, R29, 0x96, !PT ;  /* 0x0000001f1e237c12 */ /* 0x000fe2000f8e961d */
[----:B------:R-:W-:Y:S01]  /*6de0*/  UIADD3 UR31, UPT, UPT, UR9, -0x4498517b, URZ ;  /* 0xbb67ae85091f7890 */ /* 0x000fe2000fffe0ff */
[----:B------:R-:W-:-:S05]  /*6df0*/  IMAD.WIDE.U32 R30, R31, -0x2daee0ad, RZ ;  /* 0xd2511f531f1e7825 */ /* 0x000fca00078e00ff */
[----:B------:R-:W-:Y:S01]  /*6e00*/  LOP3.LUT R31, R34, UR31, R31, 0x96, !PT ;  /* 0x0000001f221f7c12 */ /* 0x000fe2000f8e961f */
[----:B------:R-:W-:Y:S01]  /*6e10*/  IMAD.WIDE.U32 R34, R35, -0x2daee0ad, RZ ;  /* 0xd2511f5323227825 */ /* 0x000fe200078e00ff */
[----:B------:R-:W-:-:S04]  /*6e20*/  UIADD3 UR31, UPT, UPT, UR8, 0x3c6ef372, URZ ;  /* 0x3c6ef372081f7890 */ /* 0x000fc8000fffe0ff */
        /* <DEDUP_REMOVED lines=9> */
[----:B------:R-:W-:-:S04]  /*6ec0*/  UIADD3 UR31, UPT, UPT, UR9, -0x24c28bd8, URZ ;  /* 0xdb3d7428091f7890 */ /* 0x000fc8000fffe0ff */
        /* <DEDUP_REMOVED lines=16> */
[----:B------:R-:W-:Y:S01]  /*6fd0*/  IMAD.MOV.U32 R31, RZ, RZ, RZ ;  /* 0x000000ffff1f7224 */ /* 0x000fe200078e00ff */
[----:B------:R-:W-:Y:S01]  /*6fe0*/  LOP3.LUT R86, R30, UR31, R71, 0x96, !PT ;  /* 0x0000001f1e567c12 */ /* 0x000fe2000f8e9647 */
[----:B------:R-:W-:Y:S01]  /*6ff0*/  UIADD3 UR31, UPT, UPT, UR8, -0xe443238, URZ ;  /* 0xf1bbcdc8081f7890 */ /* 0x000fe2000fffe0ff */
[----:B------:R-:W-:-:S04]  /*7000*/  IMAD.WIDE.U32 R78, R78, -0x326172a9, RZ ;  /* 0xcd9e8d574e4e7825 */ /* 0x000fc800078e00ff */
[----:B------:R-:W-:Y:S01]  /*7010*/  IMAD.WIDE.U32 R86, R86, -0x326172a9, RZ ;  /* 0xcd9e8d5756567825 */ /* 0x000fe200078e00ff */
[----:B------:R-:W-:-:S04]  /*7020*/  LOP3.LUT R28, R28, UR31, R79, 0x96, !PT ;  /* 0x0000001f1c1c7c12 */ /* 0x000fc8000f8e964f */
[----:B------:R-:W-:Y:S01]  /*7030*/  LOP3.LUT R78, R78, UR30, R87, 0x96, !PT ;  /* 0x0000001e4e4e7c12 */ /* 0x000fe2000f8e9657 */
[----:B------:R-:W-:-:S05]  /*7040*/  IMAD.WIDE.U32 R28, R28, -0x2daee0ad, RZ ;  /* 0xd2511f531c1c7825 */ /* 0x000fca00078e00ff */
[----:B------:R-:W-:Y:S02]  /*7050*/  LOP3.LUT R70, R70, UR7, R29, 0x96, !PT ;  /* 0x0000000746467c12 */ /* 0x000fe4000f8e961d */
[----:B------:R-:W-:Y:S01]  /*7060*/  MOV R29, R76 ;  /* 0x0000004c001d7202 */ /* 0x000fe20000000f00 */
[----:B------:R-:W-:-:S07]  /*7070*/  IMAD.MOV.U32 R76, RZ, RZ, R28 ;  /* 0x000000ffff4c7224 */ /* 0x000fce00078e001c */
.L_x_7596:
        /* <DEDUP_REMOVED lines=23> */
.L_x_7600:
        /* <DEDUP_REMOVED lines=12> */
.L_x_7601:
        /* <DEDUP_REMOVED lines=38> */
[----:B------:R-:W-:Y:S01]  /*7510*/  UIADD3 UR31, UPT, UPT, UR8, -0xe443238, URZ ;  /* 0xf1bbcdc8081f7890 */ /* 0x000fe2000fffe0ff */
[----:B------:R-:W-:-:S04]  /*7520*/  IMAD.WIDE.U32 R78, R78, -0x326172a9, RZ ;  /* 0xcd9e8d574e4e7825 */ /* 0x000fc800078e00ff */
[----:B------:R-:W-:Y:S01]  /*7530*/  IMAD.WIDE.U32 R86, R86, -0x326172a9, RZ ;  /* 0xcd9e8d5756567825 */ /* 0x000fe200078e00ff */
[----:B------:R-:W-:-:S03]  /*7540*/  LOP3.LUT R28, R28, UR31, R79, 0x96, !PT ;  /* 0x0000001f1c1c7c12 */ /* 0x000fc6000f8e964f */
[----:B------:R-:W-:Y:S01]  /*7550*/  IMAD.MOV.U32 R30, RZ, RZ, RZ ;  /* 0x000000ffff1e7224 */ /* 0x000fe200078e00ff */
[----:B------:R-:W-:Y:S01]  /*7560*/  LOP3.LUT R78, R78, UR30, R87, 0x96, !PT ;  /* 0x0000001e4e4e7c12 */ /* 0x000fe2000f8e9657 */
[----:B------:R-:W-:-:S05]  /*7570*/  IMAD.WIDE.U32 R28, R28, -0x2daee0ad, RZ ;  /* 0xd2511f531c1c7825 */ /* 0x000fca00078e00ff */
[----:B------:R-:W-:Y:S02]  /*7580*/  LOP3.LUT R70, R70, UR7, R29, 0x96, !PT ;  /* 0x0000000746467c12 */ /* 0x000fe4000f8e961d */
[----:B------:R-:W-:Y:S01]  /*7590*/  MOV R29, R76 ;  /* 0x0000004c001d7202 */ /* 0x000fe20000000f00 */
[----:B------:R-:W-:-:S07]  /*75a0*/  IMAD.MOV.U32 R76, RZ, RZ, R28 ;  /* 0x000000ffff4c7224 */ /* 0x000fce00078e001c */
.L_x_7599:
[----:B------:R-:W-:Y:S01]  /*75b0*/  I2FP.F32.U32 R28, R29 ;  /* 0x0000001d001c7245 */ /* 0x000fe20000201000 */
[----:B------:R-:W-:Y:S01]  /*75c0*/  IMAD.U32 R34, R9, 0x10000, RZ ;  /* 0x0001000009227824 */ /* 0x000fe200078e00ff */
[C---:B------:R-:W-:Y:S01]  /*75d0*/  SHF.L.U32 R29, R25.reuse, 0x10, RZ ;  /* 0x00000010191d7819 */ /* 0x040fe200000006ff */
        /* <DEDUP_REMOVED lines=20> */
.L_x_7603:
        /* <DEDUP_REMOVED lines=12> */
.L_x_7604:
        /* <DEDUP_REMOVED lines=48> */
.L_x_7602:
        /* <DEDUP_REMOVED lines=22> */
.L_x_7606:
        /* <DEDUP_REMOVED lines=12> */
.L_x_7607:
[----:B------:R-:W-:Y:S01]  /*7d00*/  LOP3.LUT R28, R18, UR9, R55, 0x96, !PT ;  /* 0x00000009121c7c12 */ /* 0x000fe2000f8e9637 */
[----:B------:R-:W-:Y:S01]  /*7d10*/  IMAD.WIDE.U32 R30, R2, -0x326172a9, RZ ;  /* 0xcd9e8d57021e7825 */ /* 0x000fe200078e00ff */
[----:B------:R-:W-:Y:S01]  /*7d20*/  UIADD3 UR31, UPT, UPT, UR8, -0x61c88647, URZ ;  /* 0x9e3779b9081f7890 */ /* 0x000fe2000fffe0ff */
[----:B------:R-:W-:Y:S02]  /*7d30*/  MOV R25, R76 ;  /* 0x0000004c00197202 */ /* 0x000fe40000000f00 */
        /* <DEDUP_REMOVED lines=38> */
[----:B------:R-:W-:-:S04]  /*7fa0*/  LOP3.LUT R28, R28, UR31, R79, 0x96, !PT ;  /* 0x0000001f1c1c7c12 */ /* 0x000fc8000f8e964f */
[----:B------:R-:W-:Y:S01]  /*7fb0*/  LOP3.LUT R78, R78, UR30, R87, 0x96, !PT ;  /* 0x0000001e4e4e7c12 */ /* 0x000fe2000f8e9657 */
[----:B------:R-:W-:-:S04]  /*7fc0*/  IMAD.WIDE.U32 R28, R28, -0x2daee0ad, RZ ;  /* 0xd2511f531c1c7825 */ /* 0x000fc800078e00ff */
[----:B------:R-:W-:Y:S01]  /*7fd0*/  IMAD.MOV.U32 R76, RZ, RZ, R28 ;  /* 0x000000ffff4c7224 */ /* 0x000fe200078e001c */
[----:B------:R-:W-:Y:S01]  /*7fe0*/  LOP3.LUT R70, R70, UR7, R29, 0x96, !PT ;  /* 0x0000000746467c12 */ /* 0x000fe2000f8e961d */
[----:B------:R-:W-:-:S07]  /*7ff0*/  IMAD.MOV.U32 R29, RZ, RZ, RZ ;  /* 0x000000ffff1d7224 */ /* 0x000fce00078e00ff */
.L_x_7605:
        /* <DEDUP_REMOVED lines=23> */
.L_x_7609:
        /* <DEDUP_REMOVED lines=12> */
.L_x_7610:
        /* <DEDUP_REMOVED lines=39> */
[----:B------:R-:W-:Y:S01]  /*84a0*/  LOP3.LUT R86, R54, UR31, R71, 0x96, !PT ;  /* 0x0000001f36567c12 */ /* 0x000fe2000f8e9647 */
[----:B------:R-:W-:-:S04]  /*84b0*/  UIADD3 UR31, UPT, UPT, UR8, -0xe443238, URZ ;  /* 0xf1bbcdc8081f7890 */ /* 0x000fc8000fffe0ff */
[----:B------:R-:W-:Y:S02]  /*84c0*/  IMAD.WIDE.U32 R86, R86, -0x326172a9, RZ ;  /* 0xcd9e8d5756567825 */ /* 0x000fe400078e00ff */
[----:B------:R-:W-:-:S03]  /*84d0*/  LOP3.LUT R30, R30, UR31, R79, 0x96, !PT ;  /* 0x0000001f1e1e7c12 */ /* 0x000fc6000f8e964f */
[----:B------:R-:W-:Y:S02]  /*84e0*/  LOP3.LUT R78, R78, UR30, R87, 0x96, !PT ;  /* 0x0000001e4e4e7c12 */ /* 0x000fe4000f8e9657 */
[----:B------:R-:W-:-:S04]  /*84f0*/  IMAD.WIDE.U32 R30, R30, -0x2daee0ad, RZ ;  /* 0xd2511f531e1e7825 */ /* 0x000fc800078e00ff */
[----:B------:R-:W-:Y:S01]  /*8500*/  IMAD.MOV.U32 R76, RZ, RZ, R30 ;  /* 0x000000ffff4c7224 */ /* 0x000fe200078e001e */
[----:B------:R-:W-:Y:S01]  /*8510*/  LOP3.LUT R70, R70, UR7, R31, 0x96, !PT ;  /* 0x0000000746467c12 */ /* 0x000fe2000f8e961f */
[----:B------:R-:W-:-:S07]  /*8520*/  IMAD.MOV.U32 R31, RZ, RZ, RZ ;  /* 0x000000ffff1f7224 */ /* 0x000fce00078e00ff */
.L_x_7608:
        /* <DEDUP_REMOVED lines=22> */
.L_x_7612:
        /* <DEDUP_REMOVED lines=12> */
.L_x_7613:
[----:B------:R-:W-:Y:S01]  /*8750*/  LOP3.LUT R30, R18, UR9, R71, 0x96, !PT ;  /* 0x00000009121e7c12 */ /* 0x000fe2000f8e9647 */
[----:B------:R-:W-:Y:S01]  /*8760*/  IMAD.WIDE.U32 R54, R2, -0x326172a9, RZ ;  /* 0xcd9e8d5702367825 */ /* 0x000fe200078e00ff */
[----:B------:R-:W-:Y:S01]  /*8770*/  UIADD3 UR31, UPT, UPT, UR8, -0x61c88647, URZ ;  /* 0x9e3779b9081f7890 */ /* 0x000fe2000fffe0ff */
[----:B------:R-:W-:Y:S02]  /*8780*/  MOV R25, R76 ;  /* 0x0000004c00197202 */ /* 0x000fe40000000f00 */
[----:B------:R-:W-:Y:S01]  /*8790*/  IMAD.WIDE.U32 R30, R30, -0x326172a9, RZ ;  /* 0xcd9e8d571e1e7825 */ /* 0x000fe200078e00ff */
[----:B------:R-:W-:-:S03]  /*87a0*/  LOP3.LUT R55, R3, UR8, R55, 0x96, !PT ;  /* 0x0000000803377c12 */ /* 0x000fc6000f8e9637 */
[----:B------:R-:W-:Y:S01]  /*87b0*/  IMAD.MOV.U32 R53, RZ, RZ, RZ ;  /* 0x000000ffff357224 */ /* 0x000fe200078e00ff */
        /* <DEDUP_REMOVED lines=40> */
[----:B------:R-:W-:-:S07]  /*8a40*/  LOP3.LUT R70, R70, UR7, R31, 0x96, !PT ;  /* 0x0000000746467c12 */ /* 0x000fce000f8e961f */
.L_x_7611:
        /* <DEDUP_REMOVED lines=23> */
.L_x_7615:
        /* <DEDUP_REMOVED lines=14> */
.L_x_7616:
        /* <DEDUP_REMOVED lines=41> */
[----:B------:R-:W-:Y:S02]  /*8f30*/  LOP3.LUT R26, R26, UR31, R79, 0x96, !PT ;  /* 0x0000001f1a1a7c12 */ /* 0x000fe4000f8e964f */
[----:B------:R-:W-:Y:S01]  /*8f40*/  IMAD.MOV.U32 R79, RZ, RZ, RZ ;  /* 0x000000ffff4f7224 */ /* 0x000fe200078e00ff */
[----:B------:R-:W-:Y:S02]  /*8f50*/  LOP3.LUT R78, R78, UR30, R87, 0x96, !PT ;  /* 0x0000001e4e4e7c12 */ /* 0x000fe4000f8e9657 */
[----:B------:R-:W-:-:S05]  /*8f60*/  IMAD.WIDE.U32 R26, R26, -0x2daee0ad, RZ ;  /* 0xd2511f531a1a7825 */ /* 0x000fca00078e00ff */
[----:B------:R-:W-:Y:S02]  /*8f70*/  LOP3.LUT R70, R70, UR7, R27, 0x96, !PT ;  /* 0x0000000746467c12 */ /* 0x000fe4000f8e961b */
[----:B------:R-:W-:Y:S01]  /*8f80*/  MOV R27, R76 ;  /* 0x0000004c001b7202 */ /* 0x000fe20000000f00 */
[----:B------:R-:W-:-:S07]  /*8f90*/  IMAD.MOV.U32 R76, RZ, RZ, R26 ;  /* 0x000000ffff4c7224 */ /* 0x000fce00078e001a */
.L_x_7614:
        /* <DEDUP_REMOVED lines=11> */
.L_x_7592:
        /* <DEDUP_REMOVED lines=15> */
.L_x_7619:
        /* <DEDUP_REMOVED lines=12> */
.L_x_7620:
        /* <DEDUP_REMOVED lines=48> */
.L_x_7618:
[----:B------:R-:W-:Y:S01]  /*9500*/  I2FP.F32.U32 R28, R29 ;  /* 0x0000001d001c7245 */ /* 0x000fe20000201000 */
[----:B------:R-:W-:Y:S01]  /*9510*/  IMAD.U32 R31, R8, 0x10000, RZ ;  /* 0x00010000081f7824 */ /* 0x000fe200078e00ff */
        /* <DEDUP_REMOVED lines=11> */
[----:B------:R-:W-:Y:S01]  /*95d0*/  P2R R24, PR, RZ, 0x2 ;  /* 0x00000002ff187803 */ /* 0x000fe20000000000 */
[----:B------:R-:W-:Y:S01]  /*95e0*/  IMAD.MOV.U32 R31, RZ, RZ, 0x2 ;  /* 0x00000002ff1f7424 */ /* 0x000fe200078e00ff */
        /* <DEDUP_REMOVED lines=9> */
.L_x_7622:
        /* <DEDUP_REMOVED lines=12> */
.L_x_7623:
        /* <DEDUP_REMOVED lines=48> */
.L_x_7621:
        /* <DEDUP_REMOVED lines=23> */
.L_x_7625:
        /* <DEDUP_REMOVED lines=12> */
.L_x_7626:
        /* <DEDUP_REMOVED lines=48> */
.L_x_7624:
        /* <DEDUP_REMOVED lines=9> */
[----:B------:R-:W-:Y:S01]  /*a000*/  FSEL R34, R29, RZ, !P1 ;  /* 0x000000ff1d227208 */ /* 0x000fe20004800000 */
[----:B------:R-:W-:Y:S01]  /*a010*/  IMAD.U32 R29, R9, 0x10000, RZ ;  /* 0x00010000091d7824 */ /* 0x000fe200078e00ff */
        /* <DEDUP_REMOVED lines=12> */
.L_x_7628:
        /* <DEDUP_REMOVED lines=12> */
.L_x_7629:
        /* <DEDUP_REMOVED lines=48> */
.L_x_7627:
[----:B------:R-:W-:Y:S01]  /*a4a0*/  I2FP.F32.U32 R28, R29 ;  /* 0x0000001d001c7245 */ /* 0x000fe20000201000 */
[----:B------:R-:W-:Y:S01]  /*a4b0*/  IMAD.MOV.U32 R29, RZ, RZ, 0x2 ;  /* 0x00000002ff1d7424 */ /* 0x000fe200078e00ff */
[----:B------:R-:W-:Y:S02]  /*a4c0*/  SHF.L.U32 R25, R25, 0x10, RZ ;  /* 0x0000001019197819 */ /* 0x000fe400000006ff */
[----:B------:R-:W-:Y:S01]  /*a4d0*/  ISETP.NE.AND P3, PT, R31, 0x1, PT ;  /* 0x000000011f00780c */ /* 0x000fe20003f65270 */
[----:B------:R-:W-:Y:S02]  /*a4e0*/  FFMA.FTZ R28, R28, R73, 1.1641532182693481445e-10 ;  /* 0x2f0000001c1c7423 */ /* 0x000fe40000010049 */
[----:B------:R-:W-:-:S03]  /*a4f0*/  FMUL.FTZ R25, R25, UR6 ;  /* 0x0000000619197c20 */ /* 0x000fc60008410000 */
[----:B------:R-:W-:Y:S01]  /*a500*/  FSETP.GTU.FTZ.AND P2, PT, R28, UR4, PT ;  /* 0x000000041c007c0b */ /* 0x000fe2000bf5c000 */
[----:B------:R-:W-:Y:S01]  /*a510*/  FMUL.FTZ R25, R25, UR5 ;  /* 0x0000000519197c20 */ /* 0x000fe20008410000 */
        /* <DEDUP_REMOVED lines=14> */
.L_x_7631:
        /* <DEDUP_REMOVED lines=12> */
.L_x_7632:
        /* <DEDUP_REMOVED lines=48> */
.L_x_7630:
        /* <DEDUP_REMOVED lines=23> */
.L_x_7634:
        /* <DEDUP_REMOVED lines=12> */
.L_x_7635:
        /* <DEDUP_REMOVED lines=48> */
.L_x_7633:
        /* <DEDUP_REMOVED lines=22> */
.L_x_7637:
        /* <DEDUP_REMOVED lines=12> */
.L_x_7638:
        /* <DEDUP_REMOVED lines=48> */
.L_x_7636:
        /* <DEDUP_REMOVED lines=9> */
[----:B------:R-:W-:Y:S01]  /*b4a0*/  IMAD.U32 R25, R11, 0x10000, RZ ;  /* 0x000100000b197824 */ /* 0x000fe200078e00ff */
        /* <DEDUP_REMOVED lines=13> */
.L_x_7640:
        /* <DEDUP_REMOVED lines=14> */
.L_x_7641:
        /* <DEDUP_REMOVED lines=48> */
.L_x_7639:
[----:B------:R-:W-:Y:S02]  /*b960*/  I2FP.F32.U32 R26, R27 ;  /* 0x0000001b001a7245 */ /* 0x000fe40000201000 */
[----:B------:R-:W-:-:S03]  /*b970*/  SHF.L.U32 R25, R25, 0x10, RZ ;  /* 0x0000001019197819 */ /* 0x000fc600000006ff */
[----:B------:R-:W-:Y:S02]  /*b980*/  FFMA.FTZ R26, R26, R73, 1.1641532182693481445e-10 ;  /* 0x2f0000001a1a7423 */ /* 0x000fe40000010049 */
[----:B------:R-:W-:-:S03]  /*b990*/  FMUL.FTZ R25, R25, UR6 ;  /* 0x0000000619197c20 */ /* 0x000fc60008410000 */
[----:B------:R-:W-:Y:S01]  /*b9a0*/  FSETP.GTU.FTZ.AND P6, PT, R26, UR4, PT ;  /* 0x000000041a007c0b */ /* 0x000fe2000bfdc000 */
[----:B------:R-:W-:Y:S01]  /*b9b0*/  FMUL.FTZ R25, R25, UR5 ;  /* 0x0000000519197c20 */ /* 0x000fe20008410000 */
[----:B------:R-:W-:-:S04]  /*b9c0*/  IMAD.U32 R26, R23, 0x10000, RZ ;  /* 0x00010000171a7824 */ /* 0x000fc800078e00ff */
[----:B------:R-:W-:Y:S02]  /*b9d0*/  FSEL R25, R25, RZ, !P6 ;  /* 0x000000ff19197208 */ /* 0x000fe40007000000 */
[----:B------:R-:W-:-:S03]  /*b9e0*/  PLOP3.LUT P6, PT, P6, PT, PT, 0x8, 0x80 ;  /* 0x000000000080781c */ /* 0x000fc600037ce170 */
[----:B------:R-:W-:-:S10]  /*b9f0*/  FMUL.FTZ R31, R26, R25 ;  /* 0x000000191a1f7220 */ /* 0x000fd40000410000 */
.L_x_7617:
[----:B------:R-:W-:Y:S01]  /*ba00*/  SEL R26, RZ, 0x1000000, !P6 ;  /* 0x01000000ff1a7807 */ /* 0x000fe20007000000 */
[----:B------:R-:W-:Y:S01]  /*ba10*/  VIADD R75, R72, 0x200 ;  /* 0x00000200484b7836 */ /* 0x000fe20000000000 */
[----:B------:R-:W-:Y:S01]  /*ba20*/  ISETP.NE.AND P6, PT, R24, RZ, PT ;  /* 0x000000ff1800720c */ /* 0x000fe20003fc5270 */
[----:B------:R-:W-:Y:S01]  /*ba30*/  IMAD.WIDE.U32 R24, R74, 0x20, R114 ;  /* 0x000000204a187825 */ /* 0x000fe200078e0072 */
[----:B------:R-:W-:Y:S02]  /*ba40*/  SEL R27, RZ, 0x10000, !P5 ;  /* 0x00010000ff1b7807 */ /* 0x000fe40006800000 */
[----:B------:R-:W-:Y:S02]  /*ba50*/  SEL R54, RZ, 0x100, !P4 ;  /* 0x00000100ff367807 */ /* 0x000fe40006000000 */
[----:B------:R-:W-:Y:S01]  /*ba60*/  STG.E.128 desc[UR10][R24.64], R32 ;  /* 0x0000002018007986 */ /* 0x000fe2000c101d0a */
[----:B------:R-:W-:Y:S02]  /*ba70*/  ISETP.NE.AND P5, PT, R52, RZ, PT ;  /* 0x000000ff3400720c */ /* 0x000fe40003fa5270 */
[----:B------:R-:W-:Y:S01]  /*ba80*/  LOP3.LUT R54, R54, R26, R27, 0xfe, !PT ;  /* 0x0000001a36367212 */ /* 0x000fe200078efe1b */
[----:B------:R0:W-:Y:S01]  /*ba90*/  STG.E.128 desc[UR10][R24.64+0x10], R28 ;  /* 0x0000101c18007986 */ /* 0x0001e2000c101d0a */
[----:B------:R-:W-:-:S02]  /*baa0*/  SEL R52, RZ, 0x1000000, !P2 ;  /* 0x01000000ff347807 */ /* 0x000fc40005000000 */
[----:B------:R-:W-:Y:S02]  /*bab0*/  SEL R27, RZ, 0x10000, !P1 ;  /* 0x00010000ff1b7807 */ /* 0x000fe40004800000 */
[----:B------:R-:W-:Y:S02]  /*bac0*/  SEL R26, RZ, 0x100, !P5 ;  /* 0x00000100ff1a7807 */ /* 0x000fe40006800000 */
[----:B------:R-:W-:Y:S02]  /*bad0*/  SEL R53, RZ, 0x1, !P6 ;  /* 0x00000001ff357807 */ /* 0x000fe40007000000 */
[----:B------:R-:W-:Y:S02]  /*bae0*/  LOP3.LUT R26, R26, R52, R27, 0xfe, !PT ;  /* 0x000000341a1a7212 */ /* 0x000fe400078efe1b */
[----:B------:R-:W-:Y:S02]  /*baf0*/  SEL R27, RZ, 0x1, !P3 ;  /* 0x00000001ff1b7807 */ /* 0x000fe40005800000 */
[----:B------:R-:W-:Y:S01]  /*bb00*/  LOP3.LUT R26, R26, R53, RZ, 0xfc, !PT ;  /* 0x000000351a1a7212 */ /* 0x000fe200078efcff */
[----:B------:R-:W-:Y:S01]  /*bb10*/  IMAD.WIDE.U32 R52, R74, 0x8, R82 ;  /* 0x000000084a347825 */ /* 0x000fe200078e0052 */
[----:B------:R-:W-:Y:S01]  /*bb20*/  LOP3.LUT R27, R54, R27, RZ, 0xfc, !PT ;  /* 0x0000001b361b7212 */ /* 0x000fe200078efcff */
[----:B0-----:R-:W0:Y:S04]  /*bb30*/  @P0 LDC.64 R24, c[0x0][0x3a0] ;  /* 0x0000e800ff180b82 */ /* 0x001e280000000a00 */
[----:B------:R1:W-:Y:S02]  /*bb40*/  STG.E.64 desc[UR10][R52.64], R26 ;  /* 0x0000001a34007986 */ /* 0x0003e4000c101b0a */
[----:B-1----:R-:W-:-:S06]  /*bb50*/  IMAD.WIDE.U32 R52, R75, 0x10, R80 ;  /* 0x000000104b347825 */ /* 0x002fcc00078e0050 */
[----:B------:R-:W5:Y:S01]  /*bb60*/  LDG.E.128 R52, desc[UR10][R52.64] ;  /* 0x0000000a34347981 */ /* 0x000f62000c1e1d00 */
[----:B0-----:R-:W-:-:S05]  /*bb70*/  @P0 IMAD.WIDE.U32 R24, R75, 0x20, R24 ;  /* 0x000000204b180825 */ /* 0x001fca00078e0018 */
[----:B------:R0:W5:Y:S04]  /*bb80*/  @P0 LDG.E.128 R48, desc[UR10][R24.64] ;  /* 0x0000000a18300981 */ /* 0x000168000c1e1d00 */
[----:B------:R0:W5:Y:S01]  /*bb90*/  @P0 LDG.E.128 R44, desc[UR10][R24.64+0x10] ;  /* 0x0000100a182c0981 */ /* 0x000162000c1e1d00 */
[----:B------:R-:W-:Y:S05]  /*bba0*/  @!P0 BRA `(.L_x_7642) ;  /* 0x0000002800888947 */ /* 0x000fea0003800000 */
[----:B------:R-:W-:Y:S01]  /*bbb0*/  ISETP.NE.AND P0, PT, R79, 0x1, PT ;  /* 0x000000014f00780c */ /* 0x000fe20003f05270 */
[----:B------:R-:W-:Y:S02]  /*bbc0*/  HFMA2 R26, -RZ, RZ, 0, 1.1920928955078125e-07 ;  /* 0x00000002ff1a7431 */ /* 0x000fe400000001ff */
[----:B0-----:R-:W-:Y:S02]  /*bbd0*/  IMAD.MOV.U32 R24, RZ, RZ, R86 ;  /* 0x000000ffff187224 */ /* 0x001fe400078e0056 */
[----:B------:R-:W-:-:S08]  /*bbe0*/  IMAD.MOV.U32 R71, RZ, RZ, R76 ;  /* 0x000000ffff477224 */ /* 0x000fd000078e004c */
[----:B------:R-:W-:Y:S05]  /*bbf0*/  @!P0 BRA `(.L_x_7643) ;  /* 0x0000000400188947 */ /* 0x000fea0003800000 */
[----:B------:R-:W-:-:S13]  /*bc00*/  ISETP.NE.AND P0, PT, R79, 0x3, PT ;  /* 0x000000034f00780c */ /* 0x000fda0003f05270 */
[----:B------:R-:W-:Y:S05]  /*bc10*/  @!P0 BRA `(.L_x_7644) ;  /* 0x0000000000208947 */ /* 0x000fea0003800000 */
[----:B------:R-:W-:-:S13]  /*bc20*/  ISETP.NE.AND P0, PT, R79, 0x2, PT ;  /* 0x000000024f00780c */ /* 0x000fda0003f05270 */
[----:B------:R-:W-:Y:S01]  /*bc30*/  @!P0 MOV R26, 0x3 ;  /* 0x00000003001a8802 */ /* 0x000fe20000000f00 */
[----:B------:R-:W-:Y:S01]  /*bc40*/  @!P0 IMAD.MOV.U32 R71, RZ, RZ, R76 ;  /* 0x000000ffff478224 */ /* 0x000fe200078e004c */
[----:B------:R-:W-:Y:S01]  /*bc50*/  @P0 MOV R71, R76 ;  /* 0x0000004c00470202 */ /* 0x000fe20000000f00 */
[----:B------:R-:W-:Y:S02]  /*bc60*/  @!P0 IMAD.MOV.U32 R24, RZ, RZ, R70 ;  /* 0x000000ffff188224 */ /* 0x000fe400078e0046 */
[----:B------:R-:W-:Y:S02]  /*bc70*/  @P0 VIADD R26, R79, 0x1 ;  /* 0x000000014f1a0836 */ /* 0x000fe40000000000 */
[----:B------:R-:W-:Y:S01]  /*bc80*/  @P0 IMAD.MOV.U32 R24, RZ, RZ, R78 ;  /* 0x000000ffff180224 */ /* 0x000fe200078e004e */
[----:B------:R-:W-:Y:S06]  /*bc90*/  BRA `(.L_x_7643) ;  /* 0x0000000000f07947 */ /* 0x000fec0003800000 */
.L_x_7644:
[----:B------:R-:W-:Y:S01]  /*bca0*/  IADD3 R0, PT, PT, R0, 0x1, RZ ;  /* 0x0000000100007810 */ /* 0x000fe20007ffe0ff */
[----:B------:R-:W-:-:S03]  /*bcb0*/  UIADD3 UR31, UPT, UPT, UR8, -0x61c88647, URZ ;  /* 0x9e3779b9081f7890 */ /* 0x000fc6000fffe0ff */
        /* <DEDUP_REMOVED lines=11> */
.L_x_7645:
[----:B------:R-:W-:Y:S01]  /*bd70*/  LOP3.LUT R24, R18, UR9, R71, 0x96, !PT ;  /* 0x0000000912187c12 */ /* 0x000fe2000f8e9647 */
[----:B------:R-:W-:-:S04]  /*bd80*/  IMAD.WIDE.U32 R26, R2, -0x326172a9, RZ ;  /* 0xcd9e8d57021a7825 */ /* 0x000fc800078e00ff */
        /* <DEDUP_REMOVED lines=11> */
[----:B------:R-:W-:-:S04]  /*be40*/  UIADD3 UR31, UPT, UPT, UR9, 0x32370b8f, URZ ;  /* 0x32370b8f091f7890 */ /* 0x000fc8000fffe0ff */
[----:B------:R-:W-:-:S05]  /*be50*/  IMAD.WIDE.U32 R24, R24, -0x2daee0ad, RZ ;  /* 0xd2511f5318187825 */ /* 0x000fca00078e00ff */
[----:B------:R-:W-:Y:S01]  /*be60*/  LOP3.LUT R25, R70, UR31, R25, 0x96, !PT ;  /* 0x0000001f46197c12 */ /* 0x000fe2000f8e9619 */
[----:B------:R-:W-:Y:S01]  /*be70*/  IMAD.WIDE.U32 R70, R71, -0x326172a9, RZ ;  /* 0xcd9e8d5747467825 */ /* 0x000fe200078e00ff */
[----:B------:R-:W-:-:S04]  /*be80*/  UIADD3 UR31, UPT, UPT, UR9, -0x24c28bd8, URZ ;  /* 0xdb3d7428091f7890 */ /* 0x000fc8000fffe0ff */
        /* <DEDUP_REMOVED lines=17> */
[----:B------:R-:W-:-:S05]  /*bfa0*/  LOP3.LUT R70, R70, UR27, R25, 0x96, !PT ;  /* 0x0000001b46467c12 */ /* 0x000fca000f8e9619 */
[----:B------:R-:W-:-:S05]  /*bfb0*/  IMAD.WIDE.U32 R70, R70, -0x2daee0ad, RZ ;  /* 0xd2511f5346467825 */ /* 0x000fca00078e00ff */
[----:B------:R-:W-:Y:S01]  /*bfc0*/  LOP3.LUT R86, R26, UR31, R71, 0x96, !PT ;  /* 0x0000001f1a567c12 */ /* 0x000fe2000f8e9647 */
[----:B------:R-:W-:Y:S01]  /*bfd0*/  UIADD3 UR31, UPT, UPT, UR8, -0xe443238, URZ ;  /* 0xf1bbcdc8081f7890 */ /* 0x000fe2000fffe0ff */
[----:B------:R-:W-:-:S03]  /*bfe0*/  HFMA2 R26, -RZ, RZ, 0, 0 ;  /* 0x00000000ff1a7431 */ /* 0x000fc600000001ff */
[----:B------:R-:W-:Y:S02]  /*bff0*/  IMAD.WIDE.U32 R86, R86, -0x326172a9, RZ ;  /* 0xcd9e8d5756567825 */ /* 0x000fe400078e00ff */
[----:B------:R-:W-:-:S03]  /*c000*/  LOP3.LUT R24, R24, UR31, R79, 0x96, !PT ;  /* 0x0000001f18187c12 */ /* 0x000fc6000f8e964f */
[----:B------:R-:W-:Y:S02]  /*c010*/  LOP3.LUT R78, R78, UR30, R87, 0x96, !PT ;  /* 0x0000001e4e4e7c12 */ /* 0x000fe4000f8e9657 */
[----:B------:R-:W-:-:S04]  /*c020*/  IMAD.WIDE.U32 R24, R24, -0x2daee0ad, RZ ;  /* 0xd2511f5318187825 */ /* 0x000fc800078e00ff */
[----:B------:R-:W-:Y:S01]  /*c030*/  IMAD.MOV.U32 R71, RZ, RZ, R24 ;  /* 0x000000ffff477224 */ /* 0x000fe200078e0018 */
[----:B------:R-:W-:Y:S01]  /*c040*/  LOP3.LUT R70, R70, UR7, R25, 0x96, !PT ;  /* 0x0000000746467c12 */ /* 0x000fe2000f8e9619 */
[----:B------:R-:W-:-:S07]  /*c050*/  IMAD.MOV.U32 R24, RZ, RZ, R76 ;  /* 0x000000ffff187224 */ /* 0x000fce00078e004c */
.L_x_7643:
        /* <DEDUP_REMOVED lines=24> */
.L_x_7647:
        /* <DEDUP_REMOVED lines=13> */
.L_x_7648:
[----:B------:R-:W-:Y:S01]  /*c2b0*/  LOP3.LUT R26, R18, UR9, R81, 0x96, !PT ;  /* 0x00000009121a7c12 */ /* 0x000fe2000f8e9651 */
[----:B------:R-:W-:-:S04]  /*c2c0*/  IMAD.WIDE.U32 R78, R2, -0x326172a9, RZ ;  /* 0xcd9e8d57024e7825 */ /* 0x000fc800078e00ff */
[----:B------:R-:W-:Y:S01]  /*c2d0*/  IMAD.WIDE.U32 R26, R26, -0x326172a9, RZ ;  /* 0xcd9e8d571a1a7825 */ /* 0x000fe200078e00ff */
[----:B------:R-:W-:-:S03]  /*c2e0*/  LOP3.LUT R79, R3, UR8, R79, 0x96, !PT ;  /* 0x00000008034f7c12 */ /* 0x000fc6000f8e964f */
[----:B------:R-:W-:Y:S01]  /*c2f0*/  IMAD.MOV.U32 R25, RZ, RZ, R71 ;  /* 0x000000ffff197224 */ /* 0x000fe200078e0047 */
        /* <DEDUP_REMOVED lines=33> */
[----:B------:R-:W-:Y:S01]  /*c510*/  UIADD3 UR31, UPT, UPT, UR8, -0xe443238, URZ ;  /* 0xf1bbcdc8081f7890 */ /* 0x000fe2000fffe0ff */
[----:B------:R-:W-:-:S05]  /*c520*/  IMAD.WIDE.U32 R78, R79, -0x326172a9, RZ ;  /* 0xcd9e8d574f4e7825 */ /* 0x000fca00078e00ff */
[----:B------:R-:W-:-:S05]  /*c530*/  LOP3.LUT R26, R26, UR31, R79, 0x96, !PT ;  /* 0x0000001f1a1a7c12 */ /* 0x000fca000f8e964f */
[----:B------:R-:W-:-:S04]  /*c540*/  IMAD.WIDE.U32 R26, R26, -0x2daee0ad, RZ ;  /* 0xd2511f531a1a7825 */ /* 0x000fc800078e00ff */
[----:B------:R-:W-:Y:S01]  /*c550*/  IMAD.MOV.U32 R71, RZ, RZ, R26 ;  /* 0x000000ffff477224 */ /* 0x000fe200078e001a */
[----:B------:R-:W-:Y:S01]  /*c560*/  LOP3.LUT R70, R80, UR7, R27, 0x96, !PT ;  /* 0x0000000750467c12 */ /* 0x000fe2000f8e961b */
[----:B------:R-:W-:-:S05]  /*c570*/  IMAD.WIDE.U32 R26, R81, -0x326172a9, RZ ;  /* 0xcd9e8d57511a7825 */ /* 0x000fca00078e00ff */
[----:B------:R-:W-:Y:S01]  /*c580*/  LOP3.LUT R78, R78, UR30, R27, 0x96, !PT ;  /* 0x0000001e4e4e7c12 */ /* 0x000fe2000f8e961b */
[----:B------:R-:W-:Y:S01]  /*c590*/  IMAD.MOV.U32 R27, RZ, RZ, RZ ;  /* 0x000000ffff1b7224 */ /* 0x000fe200078e00ff */
[----:B------:R-:W-:-:S07]  /*c5a0*/  MOV R86, R26 ;  /* 0x0000001a00567202 */ /* 0x000fce0000000f00 */
.L_x_7646:
        /* <DEDUP_REMOVED lines=22> */
.L_x_7650:
[----:B------:R-:W-:Y:S01]  /*c710*/  VIADD R0, R0, 0x1 ;  /* 0x0000000100007836 */ /* 0x000fe20000000000 */
[----:B------:R-:W-:-:S03]  /*c720*/  UIADD3 UR31, UPT, UPT, UR8, -0x61c88647, URZ ;  /* 0x9e3779b9081f7890 */ /* 0x000fc6000fffe0ff */
        /* <DEDUP_REMOVED lines=11> */
.L_x_7651:
[----:B------:R-:W-:Y:S01]  /*c7e0*/  LOP3.LUT R26, R18, UR9, R81, 0x96, !PT ;  /* 0x00000009121a7c12 */ /* 0x000fe2000f8e9651 */
[----:B------:R-:W-:Y:S01]  /*c7f0*/  IMAD.WIDE.U32 R78, R2, -0x326172a9, RZ ;  /* 0xcd9e8d57024e7825 */ /* 0x000fe200078e00ff */
[----:B------:R-:W-:-:S03]  /*c800*/  MOV R52, R71 ;  /* 0x0000004700347202 */ /* 0x000fc60000000f00 */
        /* <DEDUP_REMOVED lines=41> */
[----:B------:R-:W-:-:S04]  /*caa0*/  IMAD.WIDE.U32 R26, R81, -0x326172a9, RZ ;  /* 0xcd9e8d57511a7825 */ /* 0x000fc800078e00ff */
[----:B------:R-:W-:Y:S01]  /*cab0*/  IMAD.MOV.U32 R80, RZ, RZ, RZ ;  /* 0x000000ffff507224 */ /* 0x000fe200078e00ff */
[----:B------:R-:W-:Y:S02]  /*cac0*/  LOP3.LUT R78, R78, UR30, R27, 0x96, !PT ;  /* 0x0000001e4e4e7c12 */ /* 0x000fe4000f8e961b */
[----:B------:R-:W-:-:S07]  /*cad0*/  MOV R86, R26 ;  /* 0x0000001a00567202 */ /* 0x000fce0000000f00 */
.L_x_7649:
[----:B------:R-:W-:Y:S01]  /*cae0*/  I2FP.F32.U32 R26, R52 ;  /* 0x00000034001a7245 */ /* 0x000fe20000201000 */
[----:B------:R-:W-:Y:S01]  /*caf0*/  HFMA2 R52, -RZ, RZ, 0, 1.1920928955078125e-07 ;  /* 0x00000002ff347431 */ /* 0x000fe200000001ff */
[----:B------:R-:W-:Y:S01]  /*cb00*/  SHF.L.U32 R27, R53, 0x10, RZ ;  /* 0x00000010351b7819 */ /* 0x000fe200000006ff */
[----:B------:R-:W-:Y:S01]  /*cb10*/  IMAD.MOV.U32 R79, RZ, RZ, R86 ;  /* 0x000000ffff4f7224 */ /* 0x000fe200078e0056 */
        /* <DEDUP_REMOVED lines=19> */
.L_x_7653:
[----:B------:R-:W-:Y:S01]  /*cc50*/  IADD3 R0, PT, PT, R0, 0x1, RZ ;  /* 0x0000000100007810 */ /* 0x000fe20007ffe0ff */
[----:B------:R-:W-:-:S03]  /*cc60*/  UIADD3 UR31, UPT, UPT, UR8, -0x61c88647, URZ ;  /* 0x9e3779b9081f7890 */ /* 0x000fc6000fffe0ff */
        /* <DEDUP_REMOVED lines=11> */
.L_x_7654:
        /* <DEDUP_REMOVED lines=39> */
[----:B------:R-:W-:Y:S01]  /*cf90*/  LOP3.LUT R52, R52, UR31, R79, 0x96, !PT ;  /* 0x0000001f34347c12 */ /* 0x000fe2000f8e964f */
[----:B------:R-:W-:-:S04]  /*cfa0*/  IMAD.MOV.U32 R79, RZ, RZ, R71 ;  /* 0x000000ffff4f7224 */ /* 0x000fc800078e0047 */
[----:B------:R-:W-:-:S05]  /*cfb0*/  IMAD.WIDE.U32 R52, R52, -0x2daee0ad, RZ ;  /* 0xd2511f5334347825 */ /* 0x000fca00078e00ff */
[----:B------:R-:W-:Y:S02]  /*cfc0*/  LOP3.LUT R70, R80, UR7, R53, 0x96, !PT ;  /* 0x0000000750467c12 */ /* 0x000fe4000f8e9635 */
[----:B------:R-:W-:Y:S01]  /*cfd0*/  MOV R71, R52 ;  /* 0x0000003400477202 */ /* 0x000fe20000000f00 */
[----:B------:R-:W-:-:S04]  /*cfe0*/  IMAD.WIDE.U32 R52, R81, -0x326172a9, RZ ;  /* 0xcd9e8d5751347825 */ /* 0x000fc800078e00ff */
[----:B------:R-:W-:Y:S02]  /*cff0*/  IMAD.MOV.U32 R86, RZ, RZ, R52 ;  /* 0x000000ffff567224 */ /* 0x000fe400078e0034 */
[----:B------:R-:W-:Y:S01]  /*d000*/  HFMA2 R52, -RZ, RZ, 0, 0 ;  /* 0x00000000ff347431 */ /* 0x000fe200000001ff */
[----:B------:R-:W-:-:S07]  /*d010*/  LOP3.LUT R78, R78, UR30, R53, 0x96, !PT ;  /* 0x0000001e4e4e7c12 */ /* 0x000fce000f8e9635 */
.L_x_7652:
        /* <DEDUP_REMOVED lines=9> */
[----:B------:R-:W-:Y:S02]  /*d0b0*/  SHF.L.U32 R27, R63, 0x10, RZ ;  /* 0x000000103f1b7819 */ /* 0x000fe400000006ff */
        /* <DEDUP_REMOVED lines=12> */
.L_x_7656:
        /* <DEDUP_REMOVED lines=13> */
.L_x_7657:
        /* <DEDUP_REMOVED lines=39> */
[----:B------:R-:W-:Y:S02]  /*d4c0*/  LOP3.LUT R52, R52, UR31, R79, 0x96, !PT ;  /* 0x0000001f34347c12 */ /* 0x000fe4000f8e964f */
[----:B------:R-:W-:-:S03]  /*d4d0*/  MOV R79, R71 ;  /* 0x00000047004f7202 */ /* 0x000fc60000000f00 */
[----:B------:R-:W-:-:S04]  /*d4e0*/  IMAD.WIDE.U32 R52, R52, -0x2daee0ad, RZ ;  /* 0xd2511f5334347825 */ /* 0x000fc800078e00ff */
[----:B------:R-:W-:Y:S01]  /*d4f0*/  IMAD.MOV.U32 R71, RZ, RZ, R52 ;  /* 0x000000ffff477224 */ /* 0x000fe200078e0034 */
[----:B------:R-:W-:Y:S01]  /*d500*/  LOP3.LUT R70, R80, UR7, R53, 0x96, !PT ;  /* 0x0000000750467c12 */ /* 0x000fe2000f8e9635 */
[----:B------:R-:W-:-:S04]  /*d510*/  IMAD.WIDE.U32 R52, R81, -0x326172a9, RZ ;  /* 0xcd9e8d5751347825 */ /* 0x000fc800078e00ff */
[----:B------:R-:W-:Y:S01]  /*d520*/  IMAD.MOV.U32 R80, RZ, RZ, RZ ;  /* 0x000000ffff507224 */ /* 0x000fe200078e00ff */
[----:B------:R-:W-:Y:S02]  /*d530*/  LOP3.LUT R78, R78, UR30, R53, 0x96, !PT ;  /* 0x0000001e4e4e7c12 */ /* 0x000fe4000f8e9635 */
[----:B------:R-:W-:-:S07]  /*d540*/  MOV R86, R52 ;  /* 0x0000003400567202 */ /* 0x000fce0000000f00 */
.L_x_7655:
[----:B------:R-:W-:Y:S01]  /*d550*/  I2FP.F32.U32 R52, R79 ;  /* 0x0000004f00347245 */ /* 0x000fe20000201000 */
[----:B------:R-:W-:Y:S01]  /*d560*/  HFMA2 R79, -RZ, RZ, 0, 1.1920928955078125e-07 ;  /* 0x00000002ff4f7431 */ /* 0x000fe200000001ff */
[----:B------:R-:W-:-:S03]  /*d570*/  ISETP.NE.AND P4, PT, R80, 0x1, PT ;  /* 0x000000015000780c */ /* 0x000fc60003f85270 */
[----:B------:R-:W-:-:S05]  /*d580*/  FFMA.FTZ R52, R52, R73, 1.1641532182693481445e-10 ;  /* 0x2f00000034347423 */ /* 0x000fca0000010049 */
[----:B------:R-:W-:Y:S02]  /*d590*/  FSETP.GTU.FTZ.AND P3, PT, R52, UR4, PT ;  /* 0x0000000434007c0b */ /* 0x000fe4000bf7c000 */
[C---:B------:R-:W-:Y:S02]  /*d5a0*/  SHF.L.U32 R52, R54.reuse, 0x10, RZ ;  /* 0x0000001036347819 */ /* 0x040fe400000006ff */
[----:B------:R-:W-:-:S03]  /*d5b0*/  PRMT R54, R54, 0x7632, R54 ;  /* 0x0000763236367816 */ /* 0x000fc60000000036 */
[----:B------:R-:W-:-:S04]  /*d5c0*/  FMUL.FTZ R52, R52, UR6 ;  /* 0x0000000634347c20 */ /* 0x000fc80008410000 */
[----:B------:R-:W-:-:S05]  /*d5d0*/  FMUL.FTZ R52, R52, UR5 ;  /* 0x0000000534347c20 */ /* 0x000fca0008410000 */
[----:B------:R-:W-:Y:S01]  /*d5e0*/  FSEL R53, R52, RZ, !P3 ;  /* 0x000000ff34357208 */ /* 0x000fe20005800000 */
[----:B------:R-:W-:Y:S01]  /*d5f0*/  IMAD.U32 R52, R14, 0x10000, RZ ;  /* 0x000100000e347824 */ /* 0x000fe200078e00ff */
        /* <DEDUP_REMOVED lines=12> */
.L_x_7659:
        /* <DEDUP_REMOVED lines=13> */
.L_x_7660:
        /* <DEDUP_REMOVED lines=41> */
[----:B------:R-:W-:-:S04]  /*da20*/  HFMA2 R79, -RZ, RZ, 0, 0 ;  /* 0x00000000ff4f7431 */ /* 0x000fc800000001ff */
[----:B------:R-:W-:-:S05]  /*da30*/  IMAD.WIDE.U32 R80, R80, -0x2daee0ad, RZ ;  /* 0xd2511f5350507825 */ /* 0x000fca00078e00ff */
[----:B------:R-:W-:Y:S02]  /*da40*/  LOP3.LUT R70, R82, UR7, R81, 0x96, !PT ;  /* 0x0000000752467c12 */ /* 0x000fe4000f8e9651 */
[----:B------:R-:W-:Y:S01]  /*da50*/  MOV R71, R80 ;  /* 0x0000005000477202 */ /* 0x000fe20000000f00 */
[----:B------:R-:W-:-:S04]  /*da60*/  IMAD.WIDE.U32 R80, R83, -0x326172a9, RZ ;  /* 0xcd9e8d5753507825 */ /* 0x000fc800078e00ff */
[----:B------:R-:W-:Y:S01]  /*da70*/  IMAD.MOV.U32 R86, RZ, RZ, R80 ;  /* 0x000000ffff567224 */ /* 0x000fe200078e0050 */
[----:B------:R-:W-:-:S07]  /*da80*/  LOP3.LUT R78, R78, UR30, R81, 0x96, !PT ;  /* 0x0000001e4e4e7c12 */ /* 0x000fce000f8e9651 */
.L_x_7658:
[----:B------:R-:W-:Y:S01]  /*da90*/  I2FP.F32.U32 R80, R53 ;  /* 0x0000003500507245 */ /* 0x000fe20000201000 */
[----:B------:R-:W-:Y:S01]  /*daa0*/  IMAD.U32 R54, R54, 0x10000, RZ ;  /* 0x0001000036367824 */ /* 0x000fe200078e00ff */
[----:B------:R-:W-:Y:S02]  /*dab0*/  ISETP.NE.AND P5, PT, R79, 0x1, PT ;  /* 0x000000014f00780c */ /* 0x000fe40003fa5270 */
        /* <DEDUP_REMOVED lines=19> */
.L_x_7662:
        /* <DEDUP_REMOVED lines=13> */
.L_x_7663:
        /* <DEDUP_REMOVED lines=48> */
.L_x_7661:
[----:B------:R-:W-:Y:S01]  /*dfc0*/  I2FP.F32.U32 R54, R54 ;  /* 0x0000003600367245 */ /* 0x000fe20000201000 */
[----:B------:R-:W-:Y:S01]  /*dfd0*/  IMAD.MOV.U32 R82, RZ, RZ, R86 ;  /* 0x000000ffff527224 */ /* 0x000fe200078e0056 */
        /* <DEDUP_REMOVED lines=21> */
.L_x_7665:
[----:B------:R-:W-:Y:S01]  /*e130*/  IADD3 R0, PT, PT, R0, 0x1, RZ ;  /* 0x0000000100007810 */ /* 0x000fe20007ffe0ff */
[----:B------:R-:W-:-:S03]  /*e140*/  UIADD3 UR31, UPT, UPT, UR8, -0x61c88647, URZ ;  /* 0x9e3779b9081f7890 */ /* 0x000fc6000fffe0ff */
        /* <DEDUP_REMOVED lines=13> */
.L_x_7666:
        /* <DEDUP_REMOVED lines=8> */
[----:B------:R-:W-:-:S05]  /*e2a0*/  IMAD.WIDE.U32 R82, R83, -0x2daee0ad, RZ ;  /* 0xd2511f5353527825 */ /* 0x000fca00078e00ff */
[----:B------:R-:W-:Y:S01]  /*e2b0*/  LOP3.LUT R83, R78, UR28, R83, 0x96, !PT ;  /* 0x0000001c4e537c12 */ /* 0x000fe2000f8e9653 */
[----:B------:R-:W-:Y:S01]  /*e2c0*/  UIADD3 UR28, UPT, UPT, UR8, 0x3c6ef372, URZ ;  /* 0x3c6ef372081c7890 */ /* 0x000fe2000fffe0ff */
[----:B------:R-:W-:-:S05]  /*e2d0*/  IMAD.WIDE.U32 R78, R79, -0x326172a9, RZ ;  /* 0xcd9e8d574f4e7825 */ /* 0x000fca00078e00ff */
[----:B------:R-:W-:Y:S01]  /*e2e0*/  LOP3.LUT R80, R80, UR28, R79, 0x96, !PT ;  /* 0x0000001c50507c12 */ /* 0x000fe2000f8e964f */
[----:B------:R-:W-:-:S04]  /*e2f0*/  UIADD3 UR28, UPT, UPT, UR9, 0x32370b8f, URZ ;  /* 0x32370b8f091c7890 */ /* 0x000fc8000fffe0ff */
[----:B------:R-:W-:-:S05]  /*e300*/  IMAD.WIDE.U32 R80, R80, -0x2daee0ad, RZ ;  /* 0xd2511f5350507825 */ /* 0x000fca00078e00ff */
[----:B------:R-:W-:Y:S01]  /*e310*/  LOP3.LUT R81, R82, UR28, R81, 0x96, !PT ;  /* 0x0000001c52517c12 */ /* 0x000fe2000f8e9651 */
[----:B------:R-:W-:-:S05]  /*e320*/  IMAD.WIDE.U32 R82, R83, -0x326172a9, RZ ;  /* 0xcd9e8d5753527825 */ /* 0x000fca00078e00ff */
[----:B------:R-:W-:-:S05]  /*e330*/  LOP3.LUT R78, R78, UR23, R83, 0x96, !PT ;  /* 0x000000174e4e7c12 */ /* 0x000fca000f8e9653 */
        /* <DEDUP_REMOVED lines=24> */
[----:B------:R-:W-:Y:S01]  /*e4c0*/  LOP3.LUT R70, R82, UR7, R81, 0x96, !PT ;  /* 0x0000000752467c12 */ /* 0x000fe2000f8e9651 */
[----:B------:R-:W-:Y:S01]  /*e4d0*/  IMAD.MOV.U32 R82, RZ, RZ, R71 ;  /* 0x000000ffff527224 */ /* 0x000fe200078e0047 */
[----:B------:R-:W-:Y:S01]  /*e4e0*/  MOV R71, R80 ;  /* 0x0000005000477202 */ /* 0x000fe20000000f00 */
[----:B------:R-:W-:-:S04]  /*e4f0*/  IMAD.WIDE.U32 R80, R83, -0x326172a9, RZ ;  /* 0xcd9e8d5753507825 */ /* 0x000fc800078e00ff */
[----:B------:R-:W-:Y:S01]  /*e500*/  IMAD.MOV.U32 R86, RZ, RZ, R80 ;  /* 0x000000ffff567224 */ /* 0x000fe200078e0050 */
[----:B------:R-:W-:-:S07]  /*e510*/  LOP3.LUT R78, R78, UR30, R81, 0x96, !PT ;  /* 0x0000001e4e4e7c12 */ /* 0x000fce000f8e9651 */
.L_x_7664:
[----:B------:R-:W-:Y:S01]  /*e520*/  I2FP.F32.U32 R80, R82 ;  /* 0x0000005200507245 */ /* 0x000fe20000201000 */
[----:B------:R-:W-:-:S04]  /*e530*/  IMAD.U32 R55, R55, 0x10000, RZ ;  /* 0x0001000037377824 */ /* 0x000fc800078e00ff */
        /* <DEDUP_REMOVED lines=8> */
[----:B------:R-:W-:Y:S09]  /*e5c0*/  BRA `(.L_x_7667) ;  /* 0x0000002800847947 */ /* 0x000ff20003800000 */
.L_x_7642:
        /* <DEDUP_REMOVED lines=9> */
[----:B------:R-:W-:Y:S01]  /*e660*/  @P0 VIADD R26, R79, 0x1 ;  /* 0x000000014f1a0836 */ /* 0x000fe20000000000 */
[----:B------:R-:W-:Y:S01]  /*e670*/  @!P0 MOV R71, R76 ;  /* 0x0000004c00478202 */ /* 0x000fe20000000f00 */
[----:B------:R-:W-:Y:S01]  /*e680*/  @P0 IMAD.MOV.U32 R71, RZ, RZ, R76 ;  /* 0x000000ffff470224 */ /* 0x000fe200078e004c */
[----:B------:R-:W-:Y:S01]  /*e690*/  @!P0 MOV R24, R70 ;  /* 0x0000004600188202 */ /* 0x000fe20000000f00 */
[----:B------:R-:W-:Y:S01]  /*e6a0*/  @P0 IMAD.MOV.U32 R24, RZ, RZ, R78 ;  /* 0x000000ffff180224 */ /* 0x000fe200078e004e */
[----:B------:R-:W-:Y:S06]  /*e6b0*/  BRA `(.L_x_7668) ;  /* 0x0000000000f07947 */ /* 0x000fec0003800000 */
.L_x_7669:
        /* <DEDUP_REMOVED lines=13> */
.L_x_7670:
        /* <DEDUP_REMOVED lines=39> */
[----:B------:R-:W-:-:S03]  /*ea00*/  IMAD.MOV.U32 R26, RZ, RZ, RZ ;  /* 0x000000ffff1a7224 */ /* 0x000fc600078e00ff */
[----:B------:R-:W-:Y:S02]  /*ea10*/  IMAD.WIDE.U32 R86, R86, -0x326172a9, RZ ;  /* 0xcd9e8d5756567825 */ /* 0x000fe400078e00ff */
[----:B------:R-:W-:-:S03]  /*ea20*/  LOP3.LUT R24, R24, UR31, R79, 0x96, !PT ;  /* 0x0000001f18187c12 */ /* 0x000fc6000f8e964f */
[----:B------:R-:W-:Y:S02]  /*ea30*/  LOP3.LUT R78, R78, UR30, R87, 0x96, !PT ;  /* 0x0000001e4e4e7c12 */ /* 0x000fe4000f8e9657 */
[----:B------:R-:W-:-:S04]  /*ea40*/  IMAD.WIDE.U32 R24, R24, -0x2daee0ad, RZ ;  /* 0xd2511f5318187825 */ /* 0x000fc800078e00ff */
[----:B------:R-:W-:Y:S01]  /*ea50*/  IMAD.MOV.U32 R71, RZ, RZ, R24 ;  /* 0x000000ffff477224 */ /* 0x000fe200078e0018 */
[----:B------:R-:W-:Y:S02]  /*ea60*/  LOP3.LUT R70, R70, UR7, R25, 0x96, !PT ;  /* 0x0000000746467c12 */ /* 0x000fe4000f8e9619 */
[----:B------:R-:W-:-:S07]  /*ea70*/  MOV R24, R76 ;  /* 0x0000004c00187202 */ /* 0x000fce0000000f00 */
.L_x_7668:
[----:B------:R-:W-:Y:S01]  /*ea80*/  I2FP.F32.U32 R24, R24 ;  /* 0x0000001800187245 */ /* 0x000fe20000201000 */
[----:B------:R-:W-:Y:S01]  /*ea90*/  HFMA2 R27, -RZ, RZ, 0, 1.1920928955078125e-07 ;  /* 0x00000002ff1b7431 */ /* 0x000fe200000001ff */
[----:B-----5:R-:W-:Y:S02]  /*eaa0*/  SHF.L.U32 R25, R52, 0x10, RZ ;  /* 0x0000001034197819 */ /* 0x020fe400000006ff */
        /* <DEDUP_REMOVED lines=21> */
.L_x_7672:
        /* <DEDUP_REMOVED lines=13> */
.L_x_7673:
        /* <DEDUP_REMOVED lines=48> */
.L_x_7671:
        /* <DEDUP_REMOVED lines=22> */
.L_x_7675:
        /* <DEDUP_REMOVED lines=13> */
.L_x_7676:
        /* <DEDUP_REMOVED lines=48> */
.L_x_7674:
        /* <DEDUP_REMOVED lines=23> */
.L_x_7678:
        /* <DEDUP_REMOVED lines=13> */
.L_x_7679:
        /* <DEDUP_REMOVED lines=48> */
.L_x_7677:
[----:B------:R-:W-:Y:S01]  /*fa40*/  I2FP.F32.U32 R80, R79 ;  /* 0x0000004f00507245 */ /* 0x000fe20000201000 */
[----:B------:R-:W-:Y:S01]  /*fa50*/  IMAD.U32 R27, R27, 0x10000, RZ ;  /* 0x000100001b1b7824 */ /* 0x000fe200078e00ff */
[----:B------:R-:W-:Y:S02]  /*fa60*/  ISETP.NE.AND P3, PT, R52, 0x1, PT ;  /* 0x000000013400780c */ /* 0x000fe40003f65270 */
        /* <DEDUP_REMOVED lines=19> */
.L_x_7681:
        /* <DEDUP_REMOVED lines=13> */
.L_x_7682:
        /* <DEDUP_REMOVED lines=48> */
.L_x_7680:
[----:B------:R-:W-:Y:S01]  /*ff70*/  I2FP.F32.U32 R52, R79 ;  /* 0x0000004f00347245 */ /* 0x000fe20000201000 */
[----:B------:R-:W-:Y:S01]  /*ff80*/  IMAD.U32 R53, R14, 0x10000, RZ ;  /* 0x000100000e357824 */ /* 0x000fe200078e00ff */
[----:B------:R-:W-:Y:S01]  /*ff90*/  ISETP.NE.AND P4, PT, R80, 0x1, PT ;  /* 0x000000015000780c */ /* 0x000fe20003f85270 */
[----:B------:R-:W-:Y:S02]  /*ffa0*/  HFMA2 R79, -RZ, RZ, 0, 1.1920928955078125e-07 ;  /* 0x00000002ff4f7431 */ /* 0x000fe400000001ff */
[----:B------:R-:W-:-:S05]  /*ffb0*/  FFMA.FTZ R52, R52, R73, 1.1641532182693481445e-10 ;  /* 0x2f00000034347423 */ /* 0x000fca0000010049 */
[----:B------:R-:W-:Y:S02]  /*ffc0*/  FSETP.GTU.FTZ.AND P3, PT, R52, UR4, PT ;  /* 0x0000000434007c0b */ /* 0x000fe4000bf7c000 */
[C---:B------:R-:W-:Y:S02]  /*ffd0*/  SHF.L.U32 R52, R54.reuse, 0x10, RZ ;  /* 0x0000001036347819 */ /* 0x040fe400000006ff */
[----:B------:R-:W-:-:S03]  /*ffe0*/  PRMT R54, R54, 0x7632, R54 ;  /* 0x0000763236367816 */ /* 0x000fc60000000036 */
[----:B------:R-:W-:-:S04]  /*fff0*/  FMUL.FTZ R52, R52, UR6 ;  /* 0x0000000634347c20 */ /* 0x000fc80008410000 */
[----:B------:R-:W-:-:S05]  /*10000*/  FMUL.FTZ R52, R52, UR5 ;  /* 0x0000000534347c20 */ /* 0x000fca0008410000 */
        /* <DEDUP_REMOVED lines=13> */
.L_x_7684:
        /* <DEDUP_REMOVED lines=13> */
.L_x_7685:
        /* <DEDUP_REMOVED lines=48> */
.L_x_7683:
        /* <DEDUP_REMOVED lines=22> */
.L_x_7687:
        /* <DEDUP_REMOVED lines=13> */
.L_x_7688:
        /* <DEDUP_REMOVED lines=48> */
.L_x_7686:
[----:B------:R-:W-:Y:S01]  /*109e0*/  I2FP.F32.U32 R54, R54 ;  /* 0x0000003600367245 */ /* 0x000fe20000201000 */
[----:B------:R-:W-:Y:S01]  /*109f0*/  IMAD.U32 R79, R15, 0x10000, RZ ;  /* 0x000100000f4f7824 */ /* 0x000fe200078e00ff */
[----:B------:R-:W-:Y:S01]  /*10a00*/  ISETP.NE.AND P6, PT, R80, 0x1, PT ;  /* 0x000000015000780c */ /* 0x000fe20003fc5270 */
[----:B------:R-:W-:Y:S02]  /*10a10*/  IMAD.MOV.U32 R82, RZ, RZ, R86 ;  /* 0x000000ffff527224 */ /* 0x000fe400078e0056 */
        /* <DEDUP_REMOVED lines=19> */
.L_x_7690:
        /* <DEDUP_REMOVED lines=15> */
.L_x_7691:
        /* <DEDUP_REMOVED lines=48> */
.L_x_7689:
        /* <DEDUP_REMOVED lines=10> */
.L_x_7667:
[----:B------:R-:W-:Y:S01]  /*10fe0*/  SEL R82, RZ, 0x1000000, !P6 ;  /* 0x01000000ff527807 */ /* 0x000fe20007000000 */
[----:B------:R-:W-:Y:S01]  /*10ff0*/  IMAD.WIDE.U32 R80, R75, 0x20, R114 ;  /* 0x000000204b507825 */ /* 0x000fe200078e0072 */
[----:B------:R-:W-:Y:S01]  /*11000*/  ISETP.NE.AND P6, PT, R76, RZ, PT ;  /* 0x000000ff4c00720c */ /* 0x000fe20003fc5270 */
[----:B------:R-:W0:Y:S01]  /*11010*/  LDC.64 R114, c[0x0][0x3b0] ;  /* 0x0000ec00ff727b82 */ /* 0x000e220000000a00 */
[----:B------:R-:W-:Y:S01]  /*11020*/  SEL R73, RZ, 0x10000, !P5 ;  /* 0x00010000ff497807 */ /* 0x000fe20006800000 */
[----:B------:R-:W-:Y:S01]  /*11030*/  BSSY.RECONVERGENT B0, `(.L_x_7692) ;  /* 0x0000075000007945 */ /* 0x000fe20003800200 */
[----:B------:R-:W-:Y:S01]  /*11040*/  SEL R76, RZ, 0x100, !P4 ;  /* 0x00000100ff4c7807 */ /* 0x000fe20006000000 */
[----:B------:R-:W-:Y:S03]  /*11050*/  STG.E.128 desc[UR10][R80.64], R24 ;  /* 0x0000001850007986 */ /* 0x000fe6000c101d0a */
[----:B------:R-:W-:Y:S01]  /*11060*/  LOP3.LUT R76, R76, R82, R73, 0xfe, !PT ;  /* 0x000000524c4c7212 */ /* 0x000fe200078efe49 */
[----:B------:R1:W-:Y:S01]  /*11070*/  STG.E.128 desc[UR10][R80.64+0x10], R52 ;  /* 0x0000103450007986 */ /* 0x0003e2000c101d0a */
[----:B------:R-:W-:-:S02]  /*11080*/  SEL R73, RZ, 0x1, !P3 ;  /* 0x00000001ff497807 */ /* 0x000fc40005800000 */
[----:B------:R-:W-:Y:S02]  /*11090*/  SEL R82, RZ, 0x1000000, !P2 ;  /* 0x01000000ff527807 */ /* 0x000fe40005000000 */
[----:B-1----:R-:W-:Y:S02]  /*110a0*/  LOP3.LUT R81, R76, R73, RZ, 0xfc, !PT ;  /* 0x000000494c517212 */ /* 0x002fe400078efcff */
[----:B------:R-:W-:Y:S02]  /*110b0*/  SEL R76, RZ, 0x10000, !P1 ;  /* 0x00010000ff4c7807 */ /* 0x000fe40004800000 */
[----:B------:R-:W-:-:S04]  /*110c0*/  SEL R73, RZ, 0x100, !P0 ;  /* 0x00000100ff497807 */ /* 0x000fc80004000000 */
[----:B------:R-:W-:Y:S01]  /*110d0*/  LOP3.LUT R73, R73, R82, R76, 0xfe, !PT ;  /* 0x0000005249497212 */ /* 0x000fe200078efe4c */
[----:B0-----:R-:W-:Y:S01]  /*110e0*/  IMAD.WIDE.U32 R82, R75, 0x8, R114 ;  /* 0x000000084b527825 */ /* 0x001fe200078e0072 */
[----:B------:R-:W-:-:S04]  /*110f0*/  SEL R76, RZ, 0x1, !P6 ;  /* 0x00000001ff4c7807 */ /* 0x000fc80007000000 */
[----:B------:R-:W-:Y:S01]  /*11100*/  LOP3.LUT R80, R73, R76, RZ, 0xfc, !PT ;  /* 0x0000004c49507212 */ /* 0x000fe200078efcff */
[----:B------:R-:W-:-:S04]  /*11110*/  FADD.FTZ R76, RZ, R40 ;  /* 0x00000028ff4c7221 */ /* 0x000fc80000010000 */
[----:B------:R-:W-:Y:S01]  /*11120*/  FADD.FTZ R73, R76, R41 ;  /* 0x000000294c497221 */ /* 0x000fe20000010000 */
[----:B------:R-:W-:Y:S03]  /*11130*/  STG.E.64 desc[UR10][R82.64], R80 ;  /* 0x0000005052007986 */ /* 0x000fe6000c101b0a */
        /* <DEDUP_REMOVED lines=100> */
.L_x_7693:
[----:B------:R-:W-:Y:S05]  /*11780*/  BSYNC.RECONVERGENT B0 ;  /* 0x0000000000007941 */ /* 0x000fea0003800200 */
.L_x_7692:
        /* <DEDUP_REMOVED lines=14> */
.L_x_7695:
[----:B------:R-:W-:Y:S05]  /*11870*/  BSYNC.RECONVERGENT B0 ;  /* 0x0000000000007941 */ /* 0x000fea0003800200 */
.L_x_7694:
[----:B-1----:R-:W0:Y:S01]  /*11880*/  SHFL.DOWN PT, R83, R80, 0x4, 0x1f ;  /* 0x08801f0050537f89 */ /* 0x002e2200000e0000 */
[----:B------:R-:W-:Y:S02]  /*11890*/  I2FP.F32.U32 R87, R82 ;  /* 0x0000005200577245 */ /* 0x000fe40000201000 */
[----:B------:R-:W-:Y:S01]  /*118a0*/  ISETP.NE.AND P0, PT, R116, RZ, PT ;  /* 0x000000ff7400720c */ /* 0x000fe20003f05270 */
[----:B------:R-:W1:Y:S01]  /*118b0*/  SHFL.DOWN PT, R115, R82, 0x4, 0x1f ;  /* 0x08801f0052737f89 */ /* 0x000e6200000e0000 */
[----:B------:R-:W-:Y:S01]  /*118c0*/  ISETP.NE.AND P1, PT, RZ, UR18, PT ;  /* 0x00000012ff007c0c */ /* 0x000fe2000bf25270 */
[----:B0-----:R-:W-:-:S04]  /*118d0*/  FADD.FTZ R73, -R83, R80 ;  /* 0x0000005053497221 */ /* 0x001fc80000010100 */
[----:B------:R-:W-:Y:S01]  /*118e0*/  FMUL.FTZ R76, R73, R73 ;  /* 0x00000049494c7220 */ /* 0x000fe20000410000 */
[----:B-1----:R-:W-:Y:S02]  /*118f0*/  IADD3 R73, PT, PT, R115, R82, RZ ;  /* 0x0000005273497210 */ /* 0x002fe40007ffe0ff */
[----:B------:R-:W-:Y:S01]  /*11900*/  I2FP.F32.S32 R115, R115 ;  /* 0x0000007300737245 */ /* 0x000fe20000201400 */
[----:B------:R-:W-:Y:S02]  /*11910*/  FMUL.FTZ R76, R76, R87 ;  /* 0x000000574c4c7220 */ /* 0x000fe40000410000 */
[----:B------:R-:W-:Y:S02]  /*11920*/  SHFL.DOWN PT, R116, R73, 0x2, 0x1f ;  /* 0x08401f0049747f89 */ /* 0x000fe400000e0000 */
[-C--:B------:R-:W-:Y:S01]  /*11930*/  FMUL.FTZ R114, R83, R115.reuse ;  /* 0x0000007353727220 */ /* 0x080fe20000410000 */
[----:B------:R-:W-:-:S03]  /*11940*/  FMUL.FTZ R76, R76, R115 ;  /* 0x000000734c4c7220 */ /* 0x000fc60000410000 */
[----:B------:R-:W-:Y:S02]  /*11950*/  FFMA.FTZ R114, R87, R80, R114 ;  /* 0x0000005057727223 */ /* 0x000fe40000010072 */
[----:B------:R-:W0:Y:S02]  /*11960*/  SHFL.DOWN PT, R80, R81, 0x4, 0x1f ;  /* 0x08801f0051507f89 */ /* 0x000e2400000e0000 */
        /* <DEDUP_REMOVED lines=8> */
[----:B------:R-:W-:Y:S01]  /*119f0*/  IMAD.IADD R76, R73, 0x1, R116 ;  /* 0x00000001494c7824 */ /* 0x000fe200078e0274 */
[----:B------:R-:W-:Y:S02]  /*11a00*/  I2FP.F32.S32 R116, R116 ;  /* 0x0000007400747245 */ /* 0x000fe40000201400 */
[----:B------:R-:W-:Y:S02]  /*11a10*/  FMUL.FTZ R81, R80, R87 ;  /* 0x0000005750517220 */ /* 0x000fe40000410000 */
[----:B------:R-:W-:Y:S01]  /*11a20*/  I2FP.F32.S32 R73, R76 ;  /* 0x0000004c00497245 */ /* 0x000fe20000201400 */
[-C--:B------:R-:W-:Y:S01]  /*11a30*/  FMUL.FTZ R87, R114, R116.reuse ;  /* 0x0000007472577220 */ /* 0x080fe20000410000 */
[----:B------:R-:W-:Y:S02]  /*11a40*/  FMUL.FTZ R81, R81, R116 ;  /* 0x0000007451517220 */ /* 0x000fe40000410000 */
[----:B------:R-:W0:Y:S01]  /*11a50*/  MUFU.RCP R114, R73 ;  /* 0x0000004900727308 */ /* 0x000e220000001000 */
[----:B------:R-:W-:-:S02]  /*11a60*/  FFMA.FTZ R115, R80, R83, R87 ;  /* 0x0000005350737223 */ /* 0x000fc40000010057 */
[----:B------:R-:W1:Y:S02]  /*11a70*/  SHFL.DOWN PT, R87, R82, 0x2, 0x1f ;  /* 0x08401f0052577f89 */ /* 0x000e6400000e0000 */
[----:B-1----:R-:W-:-:S04]  /*11a80*/  FADD.FTZ R83, R82, R87 ;  /* 0x0000005752537221 */ /* 0x002fc80000010000 */
[C---:B0-----:R-:W-:Y:S01]  /*11a90*/  FFMA.FTZ R83, R114.reuse, R81, R83 ;  /* 0x0000005172537223 */ /* 0x041fe20000010053 */
[----:B------:R-:W-:Y:S02]  /*11aa0*/  FMUL.FTZ R114, R114, R115 ;  /* 0x0000007372727220 */ /* 0x000fe40000410000 */
[----:B------:R-:W0:Y:S04]  /*11ab0*/  SHFL.DOWN PT, R115, R76, 0x1, 0x1f ;  /* 0x08201f004c737f89 */ /* 0x000e2800000e0000 */
[----:B------:R-:W1:Y:S01]  /*11ac0*/  SHFL.DOWN PT, R81, R114, 0x1, 0x1f ;  /* 0x08201f0072517f89 */ /* 0x000e6200000e0000 */
[-C--:B0-----:R-:W-:Y:S02]  /*11ad0*/  IADD3 R87, PT, PT, R76, R115.reuse, RZ ;  /* 0x000000734c577210 */ /* 0x081fe40007ffe0ff */
[----:B------:R-:W-:Y:S01]  /*11ae0*/  I2FP.F32.S32 R115, R115 ;  /* 0x0000007300737245 */ /* 0x000fe20000201400 */
[----:B-1----:R-:W-:-:S04]  /*11af0*/  FADD.FTZ R80, R114, -R81 ;  /* 0x8000005172507221 */ /* 0x002fc80000010000 */
[----:B------:R-:W-:Y:S01]  /*11b00*/  FMUL.FTZ R82, R81, R115 ;  /* 0x0000007351527220 */ /* 0x000fe20000410000 */
[----:B------:R-:W-:-:S04]  /*11b10*/  FMUL.FTZ R80, R80, R80 ;  /* 0x0000005050507220 */ /* 0x000fc80000410000 */
[C---:B------:R-:W-:Y:S01]  /*11b20*/  FMUL.FTZ R80, R73.reuse, R80 ;  /* 0x0000005049507220 */ /* 0x040fe20000410000 */
[----:B------:R-:W-:Y:S01]  /*11b30*/  FFMA.FTZ R73, R73, R114, R82 ;  /* 0x0000007249497223 */ /* 0x000fe20000010052 */
[----:B------:R-:W-:Y:S01]  /*11b40*/  I2FP.F32.S32 R114, R87 ;  /* 0x0000005700727245 */ /* 0x000fe20000201400 */
[----:B------:R-:W0:Y:S01]  /*11b50*/  SHFL.DOWN PT, R82, R83, 0x1, 0x1f ;  /* 0x08201f0053527f89 */ /* 0x000e2200000e0000 */
[----:B------:R-:W-:-:S04]  /*11b60*/  FMUL.FTZ R80, R80, R115 ;  /* 0x0000007350507220 */ /* 0x000fc80000410000 */
[----:B------:R-:W1:Y:S02]  /*11b70*/  MUFU.RCP R114, R114 ;  /* 0x0000007200727308 */ /* 0x000e640000001000 */
[C---:B-1----:R-:W-:Y:S01]  /*11b80*/  FMUL.FTZ R87, R114.reuse, R73 ;  /* 0x0000004972577220 */ /* 0x042fe20000410000 */
[----:B0-----:R-:W-:Y:S01]  /*11b90*/  FADD.FTZ R81, R83, R82 ;  /* 0x0000005253517221 */ /* 0x001fe20000010000 */
[----:B------:R-:W-:Y:S01]  /*11ba0*/  IMAD.U32 R73, RZ, RZ, UR16 ;  /* 0x00000010ff497e24 */ /* 0x000fe2000f8e00ff */
[----:B------:R-:W0:Y:S02]  /*11bb0*/  LDC R83, c[0x0][0x448] ;  /* 0x00011200ff537b82 */ /* 0x000e240000000800 */
[----:B------:R-:W-:Y:S01]  /*11bc0*/  FFMA.FTZ R82, R114, R80, R81 ;  /* 0x0000005072527223 */ /* 0x000fe20000010051 */
[----:B------:R-:W1:Y:S05]  /*11bd0*/  SHFL.IDX PT, R87, R87, RZ, 0x1f ;  /* 0x00001fff57577589 */ /* 0x000e6a00000e0000 */
[----:B------:R-:W2:Y:S01]  /*11be0*/  @!P0 LDC.64 R80, c[0x0][0x3c0] ;  /* 0x0000f000ff508b82 */ /* 0x000ea20000000a00 */
[----:B------:R-:W0:Y:S01]  /*11bf0*/  SHFL.IDX PT, R82, R82, RZ, 0x1f ;  /* 0x00001fff52527589 */ /* 0x000e2200000e0000 */
[----:B--2---:R-:W-:-:S04]  /*11c00*/  @!P0 IMAD.WIDE R80, R73, 0x4, R80 ;  /* 0x0000000449508825 */ /* 0x004fc800078e0250 */
[----:B-1----:R-:W-:Y:S01]  /*11c10*/  FMUL.FTZ R73, R87, R87 ;  /* 0x0000005757497220 */ /* 0x002fe20000410000 */
[----:B0-----:R-:W-:Y:S01]  /*11c20*/  FFMA.FTZ R83, R82, UR19, R83 ;  /* 0x0000001352537c23 */ /* 0x001fe20008010053 */
[----:B------:R0:W-:Y:S03]  /*11c30*/  @!P0 STG.E desc[UR10][R80.64], R87 ;  /* 0x0000005750008986 */ /* 0x0001e6000c10190a */
[----:B------:R-:W-:Y:S02]  /*11c40*/  FSEL R76, R73, RZ, P1 ;  /* 0x000000ff494c7208 */ /* 0x000fe40000800000 */
[----:B------:R-:W-:-:S03]  /*11c50*/  FSEL R73, R87, RZ, !P1 ;  /* 0x000000ff57497208 */ /* 0x000fc60004800000 */
[----:B------:R-:W-:Y:S02]  /*11c60*/  FADD.FTZ R83, R83, R76 ;  /* 0x0000004c53537221 */ /* 0x000fe40000010000 */
[C---:B------:R-:W-:Y:S01]  /*11c70*/  FADD.FTZ R76, -R73.reuse, R40 ;  /* 0x00000028494c7221 */ /* 0x040fe20000010100 */
[C---:B------:R-:W-:Y:S01]  /*11c80*/  FADD.FTZ R82, -R73.reuse, R36 ;  /* 0x0000002449527221 */ /* 0x040fe20000010100 */
[C---:B------:R-:W-:Y:S01]  /*11c90*/  FADD.FTZ R43, -R73.reuse, R43 ;  /* 0x0000002b492b7221 */ /* 0x040fe20000010100 */
[C---:B------:R-:W-:Y:S01]  /*11ca0*/  FADD.FTZ R115, -R73.reuse, R26 ;  /* 0x0000001a49737221 */ /* 0x040fe20000010100 */
[C---:B0-----:R-:W-:Y:S01]  /*11cb0*/  FADD.FTZ R80, -R73.reuse, R41 ;  /* 0x0000002949507221 */ /* 0x041fe20000010100 */
[C---:B------:R-:W-:Y:S01]  /*11cc0*/  FADD.FTZ R87, -R73.reuse, R37 ;  /* 0x0000002549577221 */ /* 0x040fe20000010100 */
[----:B------:R-:W0:Y:S01]  /*11cd0*/  LDC.64 R40, c[0x0][0x428] ;  /* 0x00010a00ff287b82 */ /* 0x000e220000000a00 */
        /* <DEDUP_REMOVED lines=16> */
[C---:B------:R-:W-:Y:S01]  /*11de0*/  FADD.FTZ R53, -R73.reuse, R53 ;  /* 0x0000003549357221 */ /* 0x040fe20000010100 */
[C---:B------:R-:W-:Y:S01]  /*11df0*/  FADD.FTZ R54, -R73.reuse, R54 ;  /* 0x0000003649367221 */ /* 0x040fe20000010100 */
[----:B------:R-:W-:Y:S01]  /*11e00*/  FADD.FTZ R55, -R73, R55 ;  /* 0x0000003749377221 */ /* 0x000fe20000010100 */
[----:B0-----:R-:W-:-:S02]  /*11e10*/  IMAD.WIDE.U32 R36, R74, 0x10, R40 ;  /* 0x000000104a247825 */ /* 0x001fc400078e0028 */
[----:B------:R-:W3:Y:S02]  /*11e20*/  LDL R74, [R1] ;  /* 0x00000000014a7983 */ /* 0x000ee40000100800 */
[C---:B--2---:R-:W-:Y:S01]  /*11e30*/  FMUL.FTZ R26, R42.reuse, R81 ;  /* 0x000000512a1a7220 */ /* 0x044fe20000410000 */
[C---:B------:R-:W-:Y:S01]  /*11e40*/  FMUL.FTZ R24, R42.reuse, R43 ;  /* 0x0000002b2a187220 */ /* 0x040fe20000410000 */
[C---:B------:R-:W-:Y:S01]  /*11e50*/  FMUL.FTZ R39, R42.reuse, R39 ;  /* 0x000000272a277220 */ /* 0x040fe20000410000 */
[----:B------:R-:W-:Y:S01]  /*11e60*/  FMUL.FTZ R76, R42, R76 ;  /* 0x0000004c2a4c7220 */ /* 0x000fe20000410000 */
[----:B------:R-:W-:Y:S01]  /*11e70*/  FFMA.FTZ R25, R26, R122, R121 ;  /* 0x0000007a1a197223 */ /* 0x000fe20000010079 */
[----:B------:R-:W-:Y:S01]  /*11e80*/  FFMA.FTZ R24, R24, R120, R119 ;  /* 0x0000007818187223 */ /* 0x000fe20000010077 */
[----:B------:R-:W-:Y:S01]  /*11e90*/  FMUL.FTZ R80, R42, R80 ;  /* 0x000000502a507220 */ /* 0x000fe20000410000 */
[----:B------:R-:W-:-:S04]  /*11ea0*/  IMAD.WIDE.U32 R72, R72, 0x10, R40 ;  /* 0x0000001048487825 */ /* 0x000fc800078e0028 */
[C---:B------:R-:W-:Y:S01]  /*11eb0*/  FMUL.FTZ R27, R42.reuse, R38 ;  /* 0x000000262a1b7220 */ /* 0x040fe20000410000 */
[----:B------:R-:W-:Y:S01]  /*11ec0*/  FMUL.FTZ R43, R42, R29 ;  /* 0x0000001d2a2b7220 */ /* 0x000fe20000410000 */
[----:B------:R-:W-:Y:S01]  /*11ed0*/  F2FP.BF16.F32.PACK_AB R25, R24, R25 ;  /* 0x000000191819723e */ /* 0x000fe200000010ff */
[----:B------:R-:W-:-:S04]  /*11ee0*/  IMAD.WIDE.U32 R40, R75, 0x10, R40 ;  /* 0x000000104b287825 */ /* 0x000fc800078e0028 */
[----:B------:R-:W-:Y:S01]  /*11ef0*/  FFMA.FTZ R38, R39, R109, R108 ;  /* 0x0000006d27267223 */ /* 0x000fe2000001006c */
[C---:B------:R-:W-:Y:S01]  /*11f00*/  FMUL.FTZ R75, R42.reuse, R30 ;  /* 0x0000001e2a4b7220 */ /* 0x040fe20000410000 */
[----:B------:R-:W-:Y:S01]  /*11f10*/  FMUL.FTZ R81, R42, R31 ;  /* 0x0000001f2a517220 */ /* 0x000fe20000410000 */
[----:B------:R-:W-:Y:S01]  /*11f20*/  FFMA.FTZ R29, R80, R124, R123 ;  /* 0x0000007c501d7223 */ /* 0x000fe2000001007b */
[C---:B------:R-:W-:Y:S01]  /*11f30*/  FMUL.FTZ R39, R42.reuse, R28 ;  /* 0x0000001c2a277220 */ /* 0x040fe20000410000 */
[----:B------:R-:W-:Y:S01]  /*11f40*/  FFMA.FTZ R31, R75, R95, R94 ;  /* 0x0000005f4b1f7223 */ /* 0x000fe2000001005e */
[----:B------:R-:W-:Y:S01]  /*11f50*/  FFMA.FTZ R28, R81, R93, R92 ;  /* 0x0000005d511c7223 */ /* 0x000fe2000001005c */
[----:B------:R-:W-:Y:S01]  /*11f60*/  FFMA.FTZ R27, R27, R111, R110 ;  /* 0x0000006f1b1b7223 */ /* 0x000fe2000001006e */
[----:B------:R-:W-:Y:S01]  /*11f70*/  FFMA.FTZ R30, R39, R99, R98 ;  /* 0x00000063271e7223 */ /* 0x000fe20000010062 */
[----:B------:R-:W-:Y:S02]  /*11f80*/  FMUL.FTZ R39, R42, R34 ;  /* 0x000000222a277220 */ /* 0x000fe40000410000 */
[----:B------:R-:W-:-:S02]  /*11f90*/  F2FP.BF16.F32.PACK_AB R31, R28, R31 ;  /* 0x0000001f1c1f723e */ /* 0x000fc400000010ff */
[----:B------:R-:W-:Y:S01]  /*11fa0*/  F2FP.BF16.F32.PACK_AB R27, R38, R27 ;  /* 0x0000001b261b723e */ /* 0x000fe200000010ff */
[----:B------:R-:W-:Y:S01]  /*11fb0*/  FFMA.FTZ R43, R43, R97, R96 ;  /* 0x000000612b2b7223 */ /* 0x000fe20000010060 */
[C---:B------:R-:W-:Y:S01]  /*11fc0*/  FMUL.FTZ R33, R42.reuse, R33 ;  /* 0x000000212a217220 */ /* 0x040fe20000410000 */
[C---:B------:R-:W-:Y:S01]  /*11fd0*/  FMUL.FTZ R35, R42.reuse, R35 ;  /* 0x000000232a237220 */ /* 0x040fe20000410000 */
[C---:B------:R-:W-:Y:S02]  /*11fe0*/  FMUL.FTZ R34, R42.reuse, R55 ;  /* 0x000000372a227220 */ /* 0x040fe40000410000 */
[----:B------:R-:W-:Y:S01]  /*11ff0*/  F2FP.BF16.F32.PACK_AB R30, R43, R30 ;  /* 0x0000001e2b1e723e */ /* 0x000fe200000010ff */
[C---:B------:R-:W-:Y:S01]  /*12000*/  FMUL.FTZ R43, R42.reuse, R54 ;  /* 0x000000362a2b7220 */ /* 0x040fe20000410000 */
[----:B------:R-:W-:Y:S01]  /*12010*/  FFMA.FTZ R33, R33, R105, R104 ;  /* 0x0000006921217223 */ /* 0x000fe20000010068 */
[C---:B------:R-:W-:Y:S01]  /*12020*/  FMUL.FTZ R82, R42.reuse, R82 ;  /* 0x000000522a527220 */ /* 0x040fe20000410000 */
[----:B------:R-:W-:Y:S01]  /*12030*/  FMUL.FTZ R87, R42, R87 ;  /* 0x000000572a577220 */ /* 0x000fe20000410000 */
[----:B------:R-:W-:Y:S01]  /*12040*/  FFMA.FTZ R34, R34, R65, R67 ;  /* 0x0000004122227223 */ /* 0x000fe20000010043 */
[C---:B------:R-:W-:Y:S01]  /*12050*/  FMUL.FTZ R83, R42.reuse, R83 ;  /* 0x000000532a537220 */ /* 0x040fe20000410000 */
[C---:B------:R-:W-:Y:S01]  /*12060*/  FMUL.FTZ R115, R42.reuse, R115 ;  /* 0x000000732a737220 */ /* 0x040fe20000410000 */
[C---:B------:R-:W-:Y:S01]  /*12070*/  FMUL.FTZ R116, R42.reuse, R116 ;  /* 0x000000742a747220 */ /* 0x040fe20000410000 */
[C---:B------:R-:W-:Y:S01]  /*12080*/  FMUL.FTZ R52, R42.reuse, R52 ;  /* 0x000000342a347220 */ /* 0x040fe20000410000 */
[----:B------:R-:W-:Y:S01]  /*12090*/  FMUL.FTZ R53, R42, R53 ;  /* 0x000000352a357220 */ /* 0x000fe20000410000 */
[----:B------:R-:W-:Y:S01]  /*120a0*/  MOV R55, UR16 ;  /* 0x0000001000377c02 */ /* 0x000fe20008000f00 */
[----:B------:R-:W-:Y:S01]  /*120b0*/  FFMA.FTZ R26, R82, R118, R117 ;  /* 0x00000076521a7223 */ /* 0x000fe20000010075 */
[----:B------:R-:W-:Y:S01]  /*120c0*/  FFMA.FTZ R87, R87, R113, R112 ;  /* 0x0000007157577223 */ /* 0x000fe20000010070 */
[----:B------:R-:W-:Y:S01]  /*120d0*/  FFMA.FTZ R115, R115, R85, R84 ;  /* 0x0000005573737223 */ /* 0x000fe20000010054 */
[----:B------:R-:W-:Y:S01]  /*120e0*/  FFMA.FTZ R53, R53, R66, R68 ;  /* 0x0000004235357223 */ /* 0x000fe20000010044 */
[----:B------:R-:W-:-:S02]  /*120f0*/  FFMA.FTZ R116, R116, R77, R69 ;  /* 0x0000004d74747223 */ /* 0x000fc40000010045 */
[----:B------:R-:W-:Y:S01]  /*12100*/  F2FP.BF16.F32.PACK_AB R26, R87, R26 ;  /* 0x0000001a571a723e */ /* 0x000fe200000010ff */
[----:B------:R-:W-:-:S04]  /*12110*/  UIADD3 UR16, UPT, UPT, UR16, UR14, URZ ;  /* 0x0000000e10107290 */ /* 0x000fc8000fffe0ff */
[----:B------:R-:W-:Y:S02]  /*12120*/  UISETP.GE.AND UP2, UPT, UR16, UR15, UPT ;  /* 0x0000000f1000728c */ /* 0x000fe4000bf46270 */
[----:B------:R-:W-:Y:S01]  /*12130*/  UPLOP3.LUT UP1, UPT, UPT, UPT, UP1, 0x40, 0x4 ;  /* 0x000000000004789c */ /* 0x000fe20003f2e810 */
[----:B---3--:R-:W-:-:S05]  /*12140*/  FFMA.FTZ R24, R76, R74, R125 ;  /* 0x0000004a4c187223 */ /* 0x008fca000001007d */
[----:B------:R-:W-:Y:S01]  /*12150*/  F2FP.BF16.F32.PACK_AB R24, R29, R24 ;  /* 0x000000181d18723e */ /* 0x000fe200000010ff */
[----:B------:R-:W-:-:S04]  /*12160*/  FMUL.FTZ R29, R42, R32 ;  /* 0x000000202a1d7220 */ /* 0x000fc80000410000 */
[----:B------:R-:W-:Y:S01]  /*12170*/  FFMA.FTZ R28, R29, R107, R106 ;  /* 0x0000006b1d1c7223 */ /* 0x000fe2000001006a */
[----:B------:R-:W-:Y:S02]  /*12180*/  FFMA.FTZ R29, R39, R103, R102 ;  /* 0x00000067271d7223 */ /* 0x000fe40000010066 */
[----:B------:R-:W0:Y:S01]  /*12190*/  @!P0 LDC.64 R38, c[0x0][0x3c8] ;  /* 0x0000f200ff268b82 */ /* 0x000e220000000a00 */
[----:B------:R-:W-:Y:S01]  /*121a0*/  FFMA.FTZ R32, R35, R101, R100 ;  /* 0x0000006523207223 */ /* 0x000fe20000010064 */
[----:B------:R-:W-:Y:S01]  /*121b0*/  FFMA.FTZ R35, R43, R59, R16 ;  /* 0x0000003b2b237223 */ /* 0x000fe20000010010 */
[----:B------:R-:W-:Y:S01]  /*121c0*/  F2FP.BF16.F32.PACK_AB R28, R33, R28 ;  /* 0x0000001c211c723e */ /* 0x000fe200000010ff */
[----:B------:R-:W-:Y:S02]  /*121d0*/  FMUL.FTZ R33, R42, R114 ;  /* 0x000000722a217220 */ /* 0x000fe40000410000 */
[----:B------:R-:W-:Y:S01]  /*121e0*/  F2FP.BF16.F32.PACK_AB R29, R32, R29 ;  /* 0x0000001d201d723e */ /* 0x000fe200000010ff */
[----:B------:R-:W-:Y:S01]  /*121f0*/  FFMA.FTZ R32, R83, R91, R90 ;  /* 0x0000005b53207223 */ /* 0x000fe2000001005a */
[----:B------:R-:W-:Y:S01]  /*12200*/  F2FP.BF16.F32.PACK_AB R35, R34, R35 ;  /* 0x000000232223723e */ /* 0x000fe200000010ff */
[----:B------:R-:W-:Y:S01]  /*12210*/  FFMA.FTZ R34, R52, R60, R17 ;  /* 0x0000003c34227223 */ /* 0x000fe20000010011 */
[----:B------:R-:W-:Y:S01]  /*12220*/  FFMA.FTZ R43, R33, R89, R88 ;  /* 0x00000059212b7223 */ /* 0x000fe20000010058 */
[----:B------:R-:W-:-:S03]  /*12230*/  F2FP.BF16.F32.PACK_AB R33, R116, R115 ;  /* 0x000000737421723e */ /* 0x000fc600000010ff */
[----:B------:R-:W-:Y:S02]  /*12240*/  F2FP.BF16.F32.PACK_AB R34, R53, R34 ;  /* 0x000000223522723e */ /* 0x000fe400000010ff */
[----:B------:R-:W-:Y:S01]  /*12250*/  F2FP.BF16.F32.PACK_AB R32, R43, R32 ;  /* 0x000000202b20723e */ /* 0x000fe200000010ff */
[----:B0-----:R-:W-:-:S05]  /*12260*/  @!P0 IMAD.WIDE R38, R55, 0x4, R38 ;  /* 0x0000000437268825 */ /* 0x001fca00078e0226 */
[----:B------:R0:W-:Y:S04]  /*12270*/  @!P0 STG.E desc[UR10][R38.64], R42 ;  /* 0x0000002a26008986 */ /* 0x0001e8000c10190a */
[----:B------:R0:W-:Y:S04]  /*12280*/  STG.E.128 desc[UR10][R72.64], R24 ;  /* 0x0000001848007986 */ /* 0x0001e8000c101d0a */
[----:B------:R0:W-:Y:S04]  /*12290*/  STG.E.128 desc[UR10][R36.64], R28 ;  /* 0x0000001c24007986 */ /* 0x0001e8000c101d0a */
[----:B------:R0:W-:Y:S01]  /*122a0*/  STG.E.128 desc[UR10][R40.64], R32 ;  /* 0x0000002028007986 */ /* 0x0001e2000c101d0a */
[----:B------:R-:W-:Y:S05]  /*122b0*/  BRA.U !UP2, `(.L_x_7696) ;  /* 0xfffffeed0a007547 */ /* 0x000fea000b83ffff */
[----:B------:R-:W-:Y:S05]  /*122c0*/  EXIT ;  /* 0x000000000000794d */ /* 0x000fea0003800000 */
.L_x_7697:
        /* <DEDUP_REMOVED lines=11> */
.L_x_20964:


//--------------------- .text._ZN10layer_norm13ln_fwd_kernelINS_13Kernel_traitsI13__nv_bfloat16S2_fS2_fjLj6144ELj1ELj1ELj8ELj16ENS_18Kernel_traits_baseILj6144ES2_S2_fS2_fjLj256EEEEELb1ELb1ELb1ELb0EEEvNS_9FwdParamsE --------------------------
	.section	.text._ZN10layer_norm13ln_fwd_kernelINS_13Kernel_traitsI13__nv_bfloat16S2_fS2_fjLj6144ELj1ELj1ELj8ELj16ENS_18Kernel_traits_baseILj6144ES2_S2_fS2_fjLj256EEEEELb1ELb1ELb1ELb0EEEvNS_9FwdParamsE,"ax",@progbits
	.align	128
        .global         _ZN10layer_norm13ln_fwd_kernelINS_13Kernel_traitsI13__nv_bfloat16S2_fS2_fjLj6144ELj1ELj1ELj8ELj16ENS_18Kernel_traits_baseILj6144ES2_S2_fS2_fjLj256EEEEELb1ELb1ELb1ELb0EEEvNS_9FwdParamsE
        .type           _ZN10layer_norm13ln_fwd_kernelINS_13Kernel_traitsI13__nv_bfloat16S2_fS2_fjLj6144ELj1ELj1ELj8ELj16ENS_18Kernel_traits_baseILj6144ES2_S2_fS2_fjLj256EEEEELb1ELb1ELb1ELb0EEEvNS_9FwdParamsE,@function
        .size           _ZN10layer_norm13ln_fwd_kernelINS_13Kernel_traitsI13__nv_bfloat16S2_fS2_fjLj6144ELj1ELj1ELj8ELj16ENS_18Kernel_traits_baseILj6144ES2_S2_fS2_fjLj256EEEEELb1ELb1ELb1ELb0EEEvNS_9FwdParamsE,(.L_x_20965 - _ZN10layer_norm13ln_fwd_kernelINS_13Kernel_traitsI13__nv_bfloat16S2_fS2_fjLj6144ELj1ELj1ELj8ELj16ENS_18Kernel_traits_baseILj6144ES2_S2_fS2_fjLj256EEEEELb1ELb1ELb1ELb0EEEvNS_9FwdParamsE)
        .other          _ZN10layer_norm13ln_fwd_kernelINS_13Kernel_traitsI13__nv_bfloat16S2_fS2_fjLj6144ELj1ELj1ELj8ELj16ENS_18Kernel_traits_baseILj6144ES2_S2_fS2_fjLj256EEEEELb1ELb1ELb1ELb0EEEvNS_9FwdParamsE,@"STO_CUDA_ENTRY STV_DEFAULT"
_ZN10layer_norm13ln_fwd_kernelINS_13Kernel_traitsI13__nv_bfloat16S2_fS2_fjLj6144ELj1ELj1ELj8ELj16ENS_18Kernel_traits_baseILj6144ES2_S2_fS2_fjLj256EEEEELb1ELb1ELb1ELb0EEEvNS_9FwdParamsE:
.text._ZN10layer_norm13ln_fwd_kernelINS_13Kernel_traitsI13__nv_bfloat16S2_fS2_fjLj6144ELj1ELj1ELj8ELj16ENS_18Kernel_traits_baseILj6144ES2_S2_fS2_fjLj256EEEEELb1ELb1ELb1ELb0EEEvNS_9FwdParamsE:
        /* <DEDUP_REMOVED lines=32> */
[C---:B------:R-:W-:Y:S01]  /*0200*/  IADD3 R52, PT, PT, R2.reuse, 0x3c6ef372, RZ ;  /* 0x3c6ef37202347810 */ /* 0x040fe20007ffe0ff */
[----:B------:R-:W-:Y:S01]  /*0210*/  VIADD R54, R3, 0x76cf5d0a ;  /* 0x76cf5d0a03367836 */ /* 0x000fe20000000000 */
[C---:B------:R-:W-:Y:S01]  /*0220*/  IADD3 R56, PT, PT, R2.reuse, 0x1715609d, RZ ;  /* 0x1715609d02387810 */ /* 0x040fe20007ffe0ff */
        /* <DEDUP_REMOVED lines=42> */
.L_x_7699:
[C---:B------:R-:W-:Y:S02]  /*04d0*/  ISETP.GE.U32.AND P0, PT, R72.reuse, 0x100, PT ;  /* 0x000001004800780c */ /* 0x040fe40003f06070 */
[C---:B------:R-:W-:Y:S02]  /*04e0*/  ISETP.GE.U32.AND P1, PT, R72.reuse, 0x200, PT ;  /* 0x000002004800780c */ /* 0x040fe40003f26070 */
[----:B------:R-:W-:-:S09]  /*04f0*/  ISETP.GE.U32.AND P2, PT, R72, 0x300, PT ;  /* 0x000003004800780c */ /* 0x000fd20003f46070 */
[----:B------:R-:W0:Y:S08]  /*0500*/  @P0 LDC.64 R4, c[0x0][0x3d0] ;  /* 0x0000f400ff040b82 */ /* 0x000e300000000a00 */
[----:B------:R-:W1:Y:S08]  /*0510*/  @P0 LDC.64 R16, c[0x0][0x3e8] ;  /* 0x0000fa00ff100b82 */ /* 0x000e700000000a00 */
[----:B------:R-:W2:Y:S08]  /*0520*/  @P1 LDC.64 R36, c[0x0][0x3d0] ;  /* 0x0000f400ff241b82 */ /* 0x000eb00000000a00 */
[----:B------:R-:W3:Y:S01]  /*0530*/  @P1 LDC.64 R38, c[0x0][0x3e8] ;  /* 0x0000fa00ff261b82 */ /* 0x000ee20000000a00 */
[----:B0-----:R-:W-:-:S04]  /*0540*/  @P0 IMAD.WIDE.U32 R4, R51, 0x10, R4 ;  /* 0x0000001033040825 */ /* 0x001fc800078e0004 */
[----:B------:R-:W-:Y:S01]  /*0550*/  HFMA2 R6, -RZ, RZ, 0, 0 ;  /* 0x00000000ff067431 */ /* 0x000fe200000001ff */
[----:B------:R-:W-:Y:S02]  /*0560*/  @P2 CS2R R30, SRZ ;  /* 0x00000000001e2805 */ /* 0x000fe4000001ff00 */
[----:B------:R-:W-:Y:S01]  /*0570*/  @P2 CS2R R28, SRZ ;  /* 0x00000000001c2805 */ /* 0x000fe2000001ff00 */
        /* <DEDUP_REMOVED lines=9> */
[----:B---3--:R-:W-:-:S04]  /*0610*/  @P1 IMAD.WIDE.U32 R44, R51, 0x10, R38 ;  /* 0x00000010332c1825 */ /* 0x008fc800078e0026 */
[----:B------:R-:W-:Y:S01]  /*0620*/  @P1 VIADD R51, R51, 0x100 ;  /* 0x0000010033331836 */ /* 0x000fe20000000000 */
[----:B------:R1:W5:Y:S03]  /*0630*/  @P1 LDG.E.128 R20, desc[UR8][R44.64] ;  /* 0x000000082c141981 */ /* 0x000366000c1e1d00 */
[----:B----4-:R-:W-:-:S05]  /*0640*/  @P2 IMAD.WIDE.U32 R36, R51, 0x10, R46 ;  /* 0x0000001033242825 */ /* 0x010fca00078e002e */
[----:B------:R1:W5:Y:S01]  /*0650*/  @P2 LDG.E.128 R24, desc[UR8][R36.64] ;  /* 0x0000000824182981 */ /* 0x000362000c1e1d00 */
[----:B0-----:R-:W-:-:S05]  /*0660*/  @P2 IMAD.WIDE.U32 R38, R51, 0x10, R48 ;  /* 0x0000001033262825 */ /* 0x001fca00078e0030 */
[----:B------:R1:W5:Y:S01]  /*0670*/  @P2 LDG.E.128 R32, desc[UR8][R38.64] ;  /* 0x0000000826202981 */ /* 0x000362000c1e1d00 */
[----:B------:R-:W-:Y:S02]  /*0680*/  CS2R R16, SRZ ;  /* 0x0000000000107805 */ /* 0x000fe4000001ff00 */
[----:B------:R-:W-:Y:S01]  /*0690*/  CS2R R4, SRZ ;  /* 0x0000000000047805 */ /* 0x000fe2000001ff00 */
[----:B------:R-:W-:Y:S02]  /*06a0*/  @P0 IMAD.MOV.U32 R7, RZ, RZ, RZ ;  /* 0x000000ffff070224 */ /* 0x000fe400078e00ff */
[----:B------:R-:W-:-:S07]  /*06b0*/  @P1 IMAD.MOV.U32 R19, RZ, RZ, RZ ;  /* 0x000000ffff131224 */ /* 0x000fce00078e00ff */
.L_x_7700:
[----:B------:R-:W-:Y:S05]  /*06c0*/  BSYNC.RECONVERGENT B0 ;  /* 0x0000000000007941 */ /* 0x000fea0003800200 */
.L_x_7698:
[----:B------:R-:W0:Y:S02]  /*06d0*/  LDCU UR5, c[0x0][0x384] ;  /* 0x00007080ff0577ac */ /* 0x000e240008000800 */
[----:B0-----:R-:W-:-:S13]  /*06e0*/  ISETP.GE.AND P0, PT, R74, UR5, PT ;  /* 0x000000054a007c0c */ /* 0x001fda000bf06270 */
[----:B------:R-:W-:Y:S05]  /*06f0*/  @P0 EXIT ;  /* 0x000000000000094d */ /* 0x000fea0003800000 */
[----:B------:R-:W0:Y:S01]  /*0700*/  LDCU UR5, c[0x0][0x360] ;  /* 0x00006c00ff0577ac */ /* 0x000e220008000800 */
[----:B-1----:R-:W-:Y:S01]  /*0710*/  IMAD.HI.U32 R37, R114, -0x2daee0ad, RZ ;  /* 0xd2511f5372257827 */ /* 0x002fe200078e00ff */
[----:B------:R-:W-:-:S03]  /*0720*/  IADD3 R42, PT, PT, R3, -0x4498517b, RZ ;  /* 0xbb67ae85032a7810 */ /* 0x000fc60007ffe0ff */
[----:B------:R-:W-:Y:S01]  /*0730*/  HFMA2 R85, -RZ, RZ, 0, 0 ;  /* 0x00000000ff557431 */ /* 0x000fe200000001ff */
[----:B------:R-:W-:Y:S01]  /*0740*/  ULOP3.LUT UR6, UR4, 0xff, URZ, 0xc0, !UPT ;  /* 0x000000ff04067892 */ /* 0x000fe2000f8ec0ff */
[----:B------:R-:W-:Y:S01]  /*0750*/  IMAD R41, R114, -0x2daee0ad, RZ ;  /* 0xd2511f5372297824 */ /* 0x000fe200078e02ff */
[----:B------:R-:W-:Y:S01]  /*0760*/  LOP3.LUT R37, R37, R3, RZ, 0x3c, !PT ;  /* 0x0000000325257212 */ /* 0x000fe200078e3cff */
[----:B------:R-:W-:Y:S01]  /*0770*/  VIADD R43, R3, 0xed9eba14 ;  /* 0xed9eba14032b7836 */ /* 0x000fe20000000000 */
[----:B------:R-:W-:Y:S01]  /*0780*/  IADD3 R0, PT, PT, RZ, -R0, RZ ;  /* 0x80000000ff007210 */ /* 0x000fe20007ffe0ff */
[----:B------:R-:W-:Y:S01]  /*0790*/  UPLOP3.LUT UP1, UPT, UPT, UPT, UPT, 0x40, 0x4 ;  /* 0x000000000004789c */ /* 0x000fe20003f2e870 */
[----:B------:R-:W-:Y:S01]  /*07a0*/  LOP3.LUT R101, R101, 0x3, RZ, 0xc0, !PT ;  /* 0x0000000365657812 */ /* 0x000fe200078ec0ff */
[----:B------:R-:W-:Y:S01]  /*07b0*/  IMAD.HI.U32 R38, R37, -0x326172a9, RZ ;  /* 0xcd9e8d5725267827 */ /* 0x000fe200078e00ff */
[----:B------:R-:W-:Y:S01]  /*07c0*/  VIADDMNMX R0, R0, UR6, RZ, !PT ;  /* 0x0000000600007c46 */ /* 0x000fe2000f8001ff */
[----:B------:R-:W1:Y:S01]  /*07d0*/  LDCU UR7, c[0x0][0x404] ;  /* 0x00008080ff0777ac */ /* 0x000e620008000800 */
[----:B-----5:R-:W-:Y:S01]  /*07e0*/  PRMT R116, R31, 0x7632, R116 ;  /* 0x000076321f747816 */ /* 0x020fe20000000074 */
[----:B------:R-:W-:Y:S01]  /*07f0*/  IMAD R37, R37, -0x326172a9, RZ ;  /* 0xcd9e8d5725257824 */ /* 0x000fe200078e02ff */
[----:B------:R-:W-:Y:S01]  /*0800*/  VIMNMX R0, PT, PT, R0, 0x20, PT ;  /* 0x0000002000007848 */ /* 0x000fe20003fe0100 */
[----:B------:R-:W2:Y:S01]  /*0810*/  LDCU.U8 UR14, c[0x0][0x410] ;  /* 0x00008200ff0e77ac */ /* 0x000ea20008000000 */
[----:B0-----:R-:W-:Y:S01]  /*0820*/  IMAD R115, R74, UR5, R53 ;  /* 0x000000054a737c24 */ /* 0x001fe2000f8e0235 */
[----:B------:R-:W-:Y:S01]  /*0830*/  PRMT R117, R27, 0x7632, R117 ;  /* 0x000076321b757816 */ /* 0x000fe20000000075 */
[----:B------:R-:W-:-:S02]  /*0840*/  ULOP3.LUT UR5, UR4, 0xffffff00, URZ, 0xc0, !UPT ;  /* 0xffffff0004057892 */ /* 0x000fc4000f8ec0ff */
[C---:B------:R-:W-:Y:S01]  /*0850*/  IMAD.HI.U32 R36, R115.reuse, -0x326172a9, RZ ;  /* 0xcd9e8d5773247827 */ /* 0x040fe200078e00ff */
[----:B------:R-:W-:Y:S01]  /*0860*/  PRMT R118, R30, 0x7632, R118 ;  /* 0x000076321e767816 */ /* 0x000fe20000000076 */
[----:B------:R-:W0:Y:S01]  /*0870*/  LDCU UR15, c[0x0][0x400] ;  /* 0x00008000ff0f77ac */ /* 0x000e220008000800 */
[----:B------:R-:W-:Y:S01]  /*0880*/  PRMT R119, R26, 0x7632, R119 ;  /* 0x000076321a777816 */ /* 0x000fe20000000077 */
[----:B------:R-:W-:Y:S01]  /*0890*/  IMAD R39, R115, -0x326172a9, RZ ;  /* 0xcd9e8d5773277824 */ /* 0x000fe200078e02ff */
[----:B------:R-:W-:Y:S01]  /*08a0*/  LOP3.LUT R36, R73, R36, R2, 0x96, !PT ;  /* 0x0000002449247212 */ /* 0x000fe200078e9602 */
[----:B------:R-:W3:Y:S01]  /*08b0*/  LDCU.64 UR12, c[0x0][0x408] ;  /* 0x00008100ff0c77ac */ /* 0x000ee20008000a00 */
[----:B------:R-:W-:Y:S02]  /*08c0*/  LEA R0, R0, UR5, 0x3 ;  /* 0x0000000500007c11 */ /* 0x000fe4000f8e18ff */
[----:B------:R-:W-:Y:S01]  /*08d0*/  LOP3.LUT R38, R50, R39, R38, 0x96, !PT ;  /* 0x0000002732267212 */ /* 0x000fe200078e9626 */
[----:B------:R-:W-:Y:S01]  /*08e0*/  IMAD.HI.U32 R40, R36, -0x2daee0ad, RZ ;  /* 0xd2511f5324287827 */ /* 0x000fe200078e00ff */
[----:B------:R-:W-:Y:S01]  /*08f0*/  I2FP.F32.U32 R0, R0 ;  /* 0x0000000000007245 */ /* 0x000fe20000201000 */
[----:B------:R-:W4:Y:S01]  /*0900*/  LDCU.64 UR10, c[0x0][0x3a0] ;  /* 0x00007400ff0a77ac */ /* 0x000f220008000a00 */
[----:B------:R-:W-:Y:S01]  /*0910*/  PRMT R120, R29, 0x7632, R120 ;  /* 0x000076321d787816 */ /* 0x000fe20000000078 */
[----:B------:R-:W-:Y:S01]  /*0920*/  IMAD.HI.U32 R39, R38, -0x2daee0ad, RZ ;  /* 0xd2511f5326277827 */ /* 0x000fe200078e00ff */
[----:B------:R-:W-:Y:S01]  /*0930*/  LOP3.LUT R40, R42, R41, R40, 0x96, !PT ;  /* 0x000000292a287212 */ /* 0x000fe200078e9628 */
[----:B------:R0:W0:Y:S01]  /*0940*/  MUFU.RCP R75, R0 ;  /* 0x00000000004b7308 */ /* 0x0000220000001000 */
[----:B------:R-:W-:Y:S01]  /*0950*/  PRMT R121, R25, 0x7632, R121 ;  /* 0x0000763219797816 */ /* 0x000fe20000000079 */
[----:B------:R-:W-:Y:S01]  /*0960*/  IMAD R42, R36, -0x2daee0ad, RZ ;  /* 0xd2511f53242a7824 */ /* 0x000fe200078e02ff */
[----:B------:R-:W-:Y:S01]  /*0970*/  PRMT R122, R28, 0x7632, R122 ;  /* 0x000076321c7a7816 */ /* 0x000fe2000000007a */
[----:B------:R-:W-:Y:S01]  /*0980*/  IMAD.HI.U32 R36, R40, -0x326172a9, RZ ;  /* 0xcd9e8d5728247827 */ /* 0x000fe200078e00ff */
[----:B------:R-:W-:-:S02]  /*0990*/  PRMT R123, R24, 0x7632, R123 ;  /* 0x00007632187b7816 */ /* 0x000fc4000000007b */
[----:B------:R-:W-:Y:S01]  /*09a0*/  LOP3.LUT R39, R54, R42, R39, 0x96, !PT ;  /* 0x0000002a36277212 */ /* 0x000fe200078e9627 */
[----:B------:R-:W-:Y:S01]  /*09b0*/  IMAD R41, R38, -0x2daee0ad, RZ ;  /* 0xd2511f5326297824 */ /* 0x000fe200078e02ff */
[----:B------:R-:W-:Y:S01]  /*09c0*/  LOP3.LUT R36, R52, R37, R36, 0x96, !PT ;  /* 0x0000002534247212 */ /* 0x000fe200078e9624 */
[----:B------:R-:W-:Y:S01]  /*09d0*/  VIADD R42, R3, 0x32370b8f ;  /* 0x32370b8f032a7836 */ /* 0x000fe20000000000 */
[----:B------:R-:W-:Y:S01]  /*09e0*/  PRMT R124, R19, 0x7632, R124 ;  /* 0x00007632137c7816 */ /* 0x000fe2000000007c */
[----:B------:R-:W-:Y:S01]  /*09f0*/  IMAD R40, R40, -0x326172a9, RZ ;  /* 0xcd9e8d5728287824 */ /* 0x000fe200078e02ff */
[----:B------:R-:W-:Y:S01]  /*0a00*/  PRMT R125, R15, 0x7632, R125 ;  /* 0x000076320f7d7816 */ /* 0x000fe2000000007d */
[----:B------:R-:W-:Y:S01]  /*0a10*/  IMAD.HI.U32 R38, R36, -0x2daee0ad, RZ ;  /* 0xd2511f5324267827 */ /* 0x000fe200078e00ff */
[----:B------:R-:W-:Y:S02]  /*0a20*/  PRMT R126, R18, 0x7632, R126 ;  /* 0x00007632127e7816 */ /* 0x000fe4000000007e */
[----:B------:R-:W-:Y:S01]  /*0a30*/  PRMT R127, R14, 0x7632, R127 ;  /* 0x000076320e7f7816 */ /* 0x000fe2000000007f */
[----:B------:R-:W-:Y:S01]  /*0a40*/  IMAD.HI.U32 R37, R39, -0x326172a9, RZ ;  /* 0xcd9e8d5727257827 */ /* 0x000fe200078e00ff */
[----:B------:R-:W-:-:S02]  /*0a50*/  LOP3.LUT R38, R42, R41, R38, 0x96, !PT ;  /* 0x000000292a267212 */ /* 0x000fc400078e9626 */
[----:B------:R-:W-:Y:S01]  /*0a60*/  PRMT R128, R17, 0x7632, R128 ;  /* 0x0000763211807816 */ /* 0x000fe20000000080 */
[----:B------:R-:W-:Y:S01]  /*0a70*/  IMAD R42, R36, -0x2daee0ad, RZ ;  /* 0xd2511f53242a7824 */ /* 0x000fe200078e02ff */
[----:B------:R-:W-:Y:S01]  /*0a80*/  LOP3.LUT R37, R55, R40, R37, 0x96, !PT ;  /* 0x0000002837257212 */ /* 0x000fe200078e9625 */
[----:B------:R-:W-:Y:S01]  /*0a90*/  IMAD R39, R39, -0x326172a9, RZ ;  /* 0xcd9e8d5727277824 */ /* 0x000fe200078e02ff */
[----:B------:R-:W-:Y:S01]  /*0aa0*/  IADD3 R40, PT, PT, R2, 0x78dde6e4, RZ ;  /* 0x78dde6e402287810 */ /* 0x000fe20007ffe0ff */
        /* <DEDUP_REMOVED lines=8> */
[----:B------:R-:W-:Y:S01]  /*0b30*/  IMAD.HI.U32 R37, R36, -0x2daee0ad, RZ ;  /* 0xd2511f5324257827 */ /* 0x000fe200078e00ff */
[----:B------:R-:W-:Y:S02]  /*0b40*/  PRMT R132, R7, 0x7632, R132 ;  /* 0x0000763207847816 */ /* 0x000fe40000000084 */
[----:B------:R-:W-:Y:S01]  /*0b50*/  PRMT R133, R107, 0x7632, R133 ;  /* 0x000076326b857816 */ /* 0x000fe20000000085 */
[----:B------:R-:W-:Y:S01]  /*0b60*/  VIADD R42, R3, 0xa9066899 ;  /* 0xa9066899032a7836 */ /* 0x000fe20000000000 */
[----:B------:R-:W-:Y:S01]  /*0b70*/  PRMT R134, R6, 0x7632, R134 ;  /* 0x0000763206867816 */ /* 0x000fe20000000086 */
[----:B------:R-:W-:Y:S01]  /*0b80*/  IMAD R39, R38, -0x326172a9, RZ ;  /* 0xcd9e8d5726277824 */ /* 0x000fe200078e02ff */
[----:B------:R-:W-:Y:S01]  /*0b90*/  PRMT R135, R106, 0x7632, R135 ;  /* 0x000076326a877816 */ /* 0x000fe20000000087 */
[----:B------:R-:W-:Y:S01]  /*0ba0*/  IMAD.HI.U32 R38, R41, -0x326172a9, RZ ;  /* 0xcd9e8d5729267827 */ /* 0x000fe200078e00ff */
[----:B------:R-:W-:-:S02]  /*0bb0*/  LOP3.LUT R37, R42, R40, R37, 0x96, !PT ;  /* 0x000000282a257212 */ /* 0x000fc400078e9625 */
[----:B------:R-:W-:Y:S01]  /*0bc0*/  PRMT R136, R5, 0x7632, R136 ;  /* 0x0000763205887816 */ /* 0x000fe20000000088 */
[----:B------:R-:W-:Y:S01]  /*0bd0*/  IMAD R43, R36, -0x2daee0ad, RZ ;  /* 0xd2511f53242b7824 */ /* 0x000fe200078e02ff */
[----:B------:R-:W-:Y:S01]  /*0be0*/  LOP3.LUT R38, R56, R39, R38, 0x96, !PT ;  /* 0x0000002738267212 */ /* 0x000fe200078e9626 */
[----:B------:R-:W-:Y:S01]  /*0bf0*/  IMAD R41, R41, -0x326172a9, RZ ;  /* 0xcd9e8d5729297824 */ /* 0x000fe200078e02ff */
[----:B------:R-:W-:Y:S01]  /*0c00*/  IADD3 R39, PT, PT, R2, -0x4ab325aa, RZ ;  /* 0xb54cda5602277810 */ /* 0x000fe20007ffe0ff */
[----:B------:R-:W-:Y:S01]  /*0c10*/  IMAD.HI.U32 R36, R37, -0x326172a9, RZ ;  /* 0xcd9e8d5725247827 */ /* 0x000fe200078e00ff */
[----:B------:R-:W-:Y:S02]  /*0c20*/  PRMT R137, R105, 0x7632, R137 ;  /* 0x0000763269897816 */ /* 0x000fe40000000089 */
[----:B------:R-:W-:Y:S01]  /*0c30*/  PRMT R138, R4, 0x7632, R138 ;  /* 0x00007632048a7816 */ /* 0x000fe2000000008a */
[----:B------:R-:W-:Y:S01]  /*0c40*/  VIADD R42, R3, 0x646e171e ;  /* 0x646e171e032a7836 */ /* 0x000fe20000000000 */
        /* <DEDUP_REMOVED lines=19> */
[----:B------:R-:W-:Y:S01]  /*0d80*/  PRMT R146, R21, 0x7632, R146 ;  /* 0x0000763215927816 */ /* 0x000fe20000000092 */
[----:B------:R-:W-:Y:S01]  /*0d90*/  IMAD.HI.U32 R36, R38, -0x326172a9, RZ ;  /* 0xcd9e8d5726247827 */ /* 0x000fe200078e00ff */
[----:B------:R-:W-:Y:S02]  /*0da0*/  PRMT R80, R20, 0x7632, R80 ;  /* 0x0000763214507816 */ /* 0x000fe40000000050 */
[----:B------:R-:W-:Y:S01]  /*0db0*/  PRMT R81, R11, 0x7632, R81 ;  /* 0x000076320b517816 */ /* 0x000fe20000000051 */
[----:B------:R-:W-:Y:S01]  /*0dc0*/  VIADD R40, R2, 0xf1bbcdc8 ;  /* 0xf1bbcdc802287836 */ /* 0x000fe20000000000 */
[----:B------:R-:W-:Y:S01]  /*0dd0*/  PRMT R82, R10, 0x7632, R82 ;  /* 0x000076320a527816 */ /* 0x000fe20000000052 */
[----:B------:R-:W-:Y:S01]  /*0de0*/  IMAD.HI.U32 R41, R37, -0x2daee0ad, RZ ;  /* 0xd2511f5325297827 */ /* 0x000fe200078e00ff */
[----:B------:R-:W-:-:S02]  /*0df0*/  PRMT R83, R9, 0x7632, R83 ;  /* 0x0000763209537816 */ /* 0x000fc40000000053 */
[----:B------:R-:W-:Y:S01]  /*0e00*/  LOP3.LUT R36, R40, R39, R36, 0x96, !PT ;  /* 0x0000002728247212 */ /* 0x000fe200078e9624 */
[----:B------:R-:W-:Y:S01]  /*0e10*/  IMAD R40, R37, -0x2daee0ad, RZ ;  /* 0xd2511f5325287824 */ /* 0x000fe200078e02ff */
[----:B------:R-:W-:Y:S01]  /*0e20*/  LOP3.LUT R41, R58, R42, R41, 0x96, !PT ;  /* 0x0000002a3a297212 */ /* 0x000fe200078e9629 */
[----:B------:R-:W-:Y:S01]  /*0e30*/  IMAD.SHL.U32 R37, R53, 0x20, RZ ;  /* 0x0000002035257824 */ /* 0x000fe200078e00ff */
[----:B------:R-:W-:Y:S01]  /*0e40*/  PRMT R84, R8, 0x7632, R84 ;  /* 0x0000763208547816 */ /* 0x000fe20000000054 */
[----:B------:R-:W-:Y:S02]  /*0e50*/  IMAD R38, R38, -0x326172a9, RZ ;  /* 0xcd9e8d5726267824 */ /* 0x000fe400078e02ff */
[----:B------:R-:W-:Y:S01]  /*0e60*/  IMAD.HI.U32 R97, R41, -0x326172a9, RZ ;  /* 0xcd9e8d5729617827 */ /* 0x000fe200078e00ff */
[----:B------:R-:W-:-:S03]  /*0e70*/  LOP3.LUT R37, R37, 0x3e0, RZ, 0xc0, !PT ;  /* 0x000003e025257812 */ /* 0x000fc600078ec0ff */
[----:B------:R-:W-:Y:S01]  /*0e80*/  IMAD.HI.U32 R99, R36, -0x2daee0ad, RZ ;  /* 0xd2511f5324637827 */ /* 0x000fe200078e00ff */
[----:B------:R-:W-:-:S03]  /*0e90*/  LOP3.LUT R97, R59, R38, R97, 0x96, !PT ;  /* 0x000000263b617212 */ /* 0x000fc600078e9661 */
[----:B------:R-:W-:Y:S01]  /*0ea0*/  IMAD.MOV R37, RZ, RZ, -R37 ;  /* 0x000000ffff257224 */ /* 0x000fe200078e0a25 */
[----:B------:R-:W-:Y:S01]  /*0eb0*/  LOP3.LUT R99, R60, R40, R99, 0x96, !PT ;  /* 0x000000283c637212 */ /* 0x000fe200078e9663 */
[----:B------:R-:W-:Y:S02]  /*0ec0*/  IMAD R100, R41, -0x326172a9, RZ ;  /* 0xcd9e8d5729647824 */ /* 0x000fe400078e02ff */
[----:B------:R-:W-:Y:S01]  /*0ed0*/  IMAD R98, R36, -0x2daee0ad, RZ ;  /* 0xd2511f5324627824 */ /* 0x000fe200078e02ff */
[----:B------:R-:W-:-:S04]  /*0ee0*/  VIADDMNMX R37, R37, UR6, RZ, !PT ;  /* 0x0000000625257c46 */ /* 0x000fc8000f8001ff */
[----:B------:R-:W-:-:S04]  /*0ef0*/  VIMNMX R37, PT, PT, R37, 0x20, PT ;  /* 0x0000002025257848 */ /* 0x000fc80003fe0100 */
[----:B01234-:R-:W-:-:S07]  /*0f00*/  LEA R86, R37, UR5, 0x3 ;  /* 0x0000000525567c11 */ /* 0x01ffce000f8e18ff */
.L_x_8008:
        /* <DEDUP_REMOVED lines=15> */
[----:B------:R-:W-:-:S04]  /*1000*/  @P3 VIADD R0, R79, 0xffffffff ;  /* 0xffffffff4f003836 */ /* 0x000fc80000000000 */
[----:B------:R-:W-:-:S05]  /*1010*/  @P3 IMAD R0, R0, R77, RZ ;  /* 0x0000004d00003224 */ /* 0x000fca00078e02ff */
[----:B------:R-:W-:-:S04]  /*1020*/  @P3 SHF.R.S32.HI R111, RZ, 0x1f, R0 ;  /* 0x0000001fff6f3819 */ /* 0x000fc80000011400 */
[----:B------:R-:W-:Y:S01]  /*1030*/  @P3 LEA.HI R111, R111, R0, RZ, 0x3 ;  /* 0x000000006f6f3211 */ /* 0x000fe200078f18ff */
[----:B------:R-:W-:-:S03]  /*1040*/  IMAD.MOV.U32 R0, RZ, RZ, RZ ;  /* 0x000000ffff007224 */ /* 0x000fc600078e00ff */
        /* <DEDUP_REMOVED lines=8> */
.L_x_7703:
[----:B------:R-:W-:Y:S05]  /*10d0*/  BRA.U !UP0, `(.L_x_7704) ;  /* 0x0000003108fc7547 */ /* 0x000fea000b800000 */
[----:B------:R-:W0:Y:S02]  /*10e0*/  LDC.64 R50, c[0x0][0x3a0] ;  /* 0x0000e800ff327b82 */ /* 0x000e240000000a00 */
[----:B0-----:R-:W-:-:S05]  /*10f0*/  IMAD.WIDE.U32 R50, R95, 0x20, R50 ;  /* 0x000000205f327825 */ /* 0x001fca00078e0032 */
[----:B------:R-:W2:Y:S04]  /*1100*/  LDG.E.128 R40, desc[UR8][R50.64] ;  /* 0x0000000832287981 */ /* 0x000ea8000c1e1d00 */
[----:B------:R0:W5:Y:S01]  /*1110*/  LDG.E.128 R44, desc[UR8][R50.64+0x10] ;  /* 0x00001008322c7981 */ /* 0x000162000c1e1d00 */
[----:B------:R-:W-:-:S13]  /*1120*/  ISETP.GT.AND P0, PT, R79, RZ, PT ;  /* 0x000000ff4f00720c */ /* 0x000fda0003f04270 */
[----:B------:R-:W-:Y:S01]  /*1130*/  @!P0 MOV R52, R101 ;  /* 0x0000006500348202 */ /* 0x000fe20000000f00 */
[----:B------:R-:W-:Y:S02]  /*1140*/  @!P0 IMAD.MOV.U32 R96, RZ, RZ, R98 ;  /* 0x000000ffff608224 */ /* 0x000fe400078e0062 */
[----:B--2---:R-:W-:Y:S01]  /*1150*/  @!P0 IMAD.MOV.U32 R48, RZ, RZ, R40 ;  /* 0x000000ffff308224 */ /* 0x004fe200078e0028 */
        /* <DEDUP_REMOVED lines=17> */
.L_x_7708:
        /* <DEDUP_REMOVED lines=13> */
.L_x_7710:
[----:B------:R-:W-:Y:S05]  /*1340*/  BSYNC.RECONVERGENT B2 ;  /* 0x0000000000027941 */ /* 0x000fea0003800200 */
.L_x_7709:
        /* <DEDUP_REMOVED lines=56> */
[----:B------:R-:W-:Y:S02]  /*16d0*/  IMAD.MOV.U32 R96, RZ, RZ, R52 ;  /* 0x000000ffff607224 */ /* 0x000fe400078e0034 */
[----:B------:R-:W-:Y:S01]  /*16e0*/  HFMA2 R52, -RZ, RZ, 0, 0 ;  /* 0x00000000ff347431 */ /* 0x000fe200000001ff */
[----:B------:R-:W-:Y:S01]  /*16f0*/  LOP3.LUT R99, R99, R48, R53, 0x96, !PT ;  /* 0x0000003063637212 */ /* 0x000fe200078e9635 */
[----:B------:R-:W-:-:S07]  /*1700*/  IMAD.MOV.U32 R48, RZ, RZ, R98 ;  /* 0x000000ffff307224 */ /* 0x000fce00078e0062 */
.L_x_7707:
[----:B------:R-:W-:Y:S05]  /*1710*/  BSYNC.RECONVERGENT B1 ;  /* 0x0000000000017941 */ /* 0x000fea0003800200 */
.L_x_7706:
        /* <DEDUP_REMOVED lines=11> */
.L_x_7705:
[----:B------:R-:W-:Y:S02]  /*17d0*/  IMAD.MOV.U32 R51, RZ, RZ, R52 ;  /* 0x000000ffff337224 */ /* 0x000fe400078e0034 */
        /* <DEDUP_REMOVED lines=15> */
.L_x_7714:
        /* <DEDUP_REMOVED lines=13> */
.L_x_7716:
[----:B------:R-:W-:Y:S05]  /*19a0*/  BSYNC.RECONVERGENT B2 ;  /* 0x0000000000027941 */ /* 0x000fea0003800200 */
.L_x_7715:
        /* <DEDUP_REMOVED lines=51> */
[----:B------:R-:W-:Y:S02]  /*1ce0*/  HFMA2 R51, -RZ, RZ, 0, 0 ;  /* 0x00000000ff337431 */ /* 0x000fe400000001ff */
[----:B------:R-:W-:Y:S02]  /*1cf0*/  VIADD R49, R2, 0xf1bbcdc8 ;  /* 0xf1bbcdc802317836 */ /* 0x000fe40000000000 */
[----:B------:R-:W-:-:S03]  /*1d00*/  IMAD.WIDE.U32 R100, R55, -0x326172a9, RZ ;  /* 0xcd9e8d5737647825 */ /* 0x000fc600078e00ff */
[----:B------:R-:W-:Y:S02]  /*1d10*/  LOP3.LUT R49, R49, R98, R53, 0x96, !PT ;  /* 0x0000006231317212 */ /* 0x000fe400078e9635 */
[----:B------:R-:W-:-:S03]  /*1d20*/  LOP3.LUT R97, R97, R52, R101, 0x96, !PT ;  /* 0x0000003461617212 */ /* 0x000fc600078e9665 */
[----:B------:R-:W-:-:S04]  /*1d30*/  IMAD.WIDE.U32 R54, R49, -0x2daee0ad, RZ ;  /* 0xd2511f5331367825 */ /* 0x000fc800078e00ff */
[----:B------:R-:W-:Y:S01]  /*1d40*/  IMAD.MOV.U32 R49, RZ, RZ, R96 ;  /* 0x000000ffff317224 */ /* 0x000fe200078e0060 */
[----:B------:R-:W-:Y:S01]  /*1d50*/  LOP3.LUT R99, R99, R50, R55, 0x96, !PT ;  /* 0x0000003263637212 */ /* 0x000fe200078e9637 */
[----:B------:R-:W-:-:S07]  /*1d60*/  IMAD.MOV.U32 R96, RZ, RZ, R54 ;  /* 0x000000ffff607224 */ /* 0x000fce00078e0036 */
.L_x_7713:
[----:B------:R-:W-:Y:S05]  /*1d70*/  BSYNC.RECONVERGENT B1 ;  /* 0x0000000000017941 */ /* 0x000fea0003800200 */
.L_x_7712:
[----:B-----5:R-:W-:Y:S01]  /*1d80*/  PRMT R50, R36, 0x7632, R50 ;  /* 0x0000763224327816 */ /* 0x020fe20000000032 */
[----:B------:R-:W-:Y:S01]  /*1d90*/  IMAD.MOV.U32 R52, RZ, RZ, 0x2f800000 ;  /* 0x2f800000ff347424 */ /* 0x000fe200078e00ff */
        /* <DEDUP_REMOVED lines=10> */
.L_x_7711:
        /* <DEDUP_REMOVED lines=16> */
.L_x_7720:
        /* <DEDUP_REMOVED lines=13> */
.L_x_7722:
[----:B------:R-:W-:Y:S05]  /*2010*/  BSYNC.RECONVERGENT B2 ;  /* 0x0000000000027941 */ /* 0x000fea0003800200 */
.L_x_7721:
        /* <DEDUP_REMOVED lines=53> */
[----:B------:R-:W-:-:S04]  /*2370*/  VIADD R97, R2, 0x8ff34781 ;  /* 0x8ff3478102617836 */ /* 0x000fc80000000000 */
[----:B------:R-:W-:Y:S01]  /*2380*/  IMAD.WIDE.U32 R54, R55, -0x2daee0ad, RZ ;  /* 0xd2511f5337367825 */ /* 0x000fe200078e00ff */
[----:B------:R-:W-:-:S03]  /*2390*/  LOP3.LUT R97, R97, R52, R101, 0x96, !PT ;  /* 0x0000003461617212 */ /* 0x000fc600078e9665 */
[----:B------:R-:W-:Y:S01]  /*23a0*/  HFMA2 R52, -RZ, RZ, 0, 0 ;  /* 0x00000000ff347431 */ /* 0x000fe200000001ff */
[----:B------:R-:W-:Y:S01]  /*23b0*/  LOP3.LUT R99, R99, R50, R55, 0x96, !PT ;  /* 0x0000003263637212 */ /* 0x000fe200078e9637 */
[----:B------:R-:W-:Y:S02]  /*23c0*/  IMAD.MOV.U32 R50, RZ, RZ, R96 ;  /* 0x000000ffff327224 */ /* 0x000fe400078e0060 */
[----:B------:R-:W-:-:S07]  /*23d0*/  IMAD.MOV.U32 R96, RZ, RZ, R54 ;  /* 0x000000ffff607224 */ /* 0x000fce00078e0036 */
.L_x_7719:
[----:B------:R-:W-:Y:S05]  /*23e0*/  BSYNC.RECONVERGENT B1 ;  /* 0x0000000000017941 */ /* 0x000fea0003800200 */
.L_x_7718:
        /* <DEDUP_REMOVED lines=11> */
.L_x_7717:
        /* <DEDUP_REMOVED lines=16> */
.L_x_7726:
        /* <DEDUP_REMOVED lines=13> */
.L_x_7728:
[----:B------:R-:W-:Y:S05]  /*2670*/  BSYNC.RECONVERGENT B2 ;  /* 0x0000000000027941 */ /* 0x000fea0003800200 */
.L_x_7727:
        /* <DEDUP_REMOVED lines=50> */
[----:B------:R-:W-:Y:S02]  /*29a0*/  HFMA2 R53, -RZ, RZ, 0, 0 ;  /* 0x00000000ff357431 */ /* 0x000fe400000001ff */
[----:B------:R-:W-:-:S05]  /*29b0*/  VIADD R51, R2, 0xf1bbcdc8 ;  /* 0xf1bbcdc802337836 */ /* 0x000fca0000000000 */
[----:B------:R-:W-:Y:S01]  /*29c0*/  LOP3.LUT R51, R51, R100, R55, 0x96, !PT ;  /* 0x0000006433337212 */ /* 0x000fe200078e9637 */
[----:B------:R-:W-:-:S04]  /*29d0*/  IMAD.WIDE.U32 R100, R89, -0x326172a9, RZ ;  /* 0xcd9e8d5759647825 */ /* 0x000fc800078e00ff */
[----:B------:R-:W-:Y:S01]  /*29e0*/  IMAD.WIDE.U32 R98, R51, -0x2daee0ad, RZ ;  /* 0xd2511f5333627825 */ /* 0x000fe200078e00ff */
[----:B------:R-:W-:Y:S02]  /*29f0*/  IADD3 R51, PT, PT, R3, -0x695add53, RZ ;  /* 0x96a522ad03337810 */ /* 0x000fe40007ffe0ff */
[----:B------:R-:W-:Y:S02]  /*2a00*/  LOP3.LUT R97, R97, R54, R101, 0x96, !PT ;  /* 0x0000003661617212 */ /* 0x000fe400078e9665 */
[----:B------:R-:W-:Y:S01]  /*2a10*/  LOP3.LUT R99, R51, R52, R99, 0x96, !PT ;  /* 0x0000003433637212 */ /* 0x000fe200078e9663 */
[----:B------:R-:W-:Y:S02]  /*2a20*/  IMAD.MOV.U32 R51, RZ, RZ, R96 ;  /* 0x000000ffff337224 */ /* 0x000fe400078e0060 */
[----:B------:R-:W-:-:S07]  /*2a30*/  IMAD.MOV.U32 R96, RZ, RZ, R98 ;  /* 0x000000ffff607224 */ /* 0x000fce00078e0062 */
.L_x_7725:
[----:B------:R-:W-:Y:S05]  /*2a40*/  BSYNC.RECONVERGENT B1 ;  /* 0x0000000000017941 */ /* 0x000fea0003800200 */
.L_x_7724:
        /* <DEDUP_REMOVED lines=12> */
.L_x_7723:
[----:B------:R-:W-:Y:S02]  /*2b10*/  IMAD.MOV.U32 R54, RZ, RZ, R53 ;  /* 0x000000ffff367224 */ /* 0x000fe400078e0035 */
[----:B-----5:R-:W-:Y:S01]  /*2b20*/  IMAD.MOV.U32 R52, RZ, RZ, R44 ;  /* 0x000000ffff347224 */ /* 0x020fe200078e002c */
        /* <DEDUP_REMOVED lines=14> */
.L_x_7732:
        /* <DEDUP_REMOVED lines=13> */
.L_x_7734:
[----:B------:R-:W-:Y:S05]  /*2ce0*/  BSYNC.RECONVERGENT B2 ;  /* 0x0000000000027941 */ /* 0x000fea0003800200 */
.L_x_7733:
        /* <DEDUP_REMOVED lines=56> */
[----:B------:R-:W-:Y:S01]  /*3070*/  HFMA2 R54, -RZ, RZ, 0, 0 ;  /* 0x00000000ff367431 */ /* 0x000fe200000001ff */
[----:B------:R-:W-:Y:S01]  /*3080*/  LOP3.LUT R99, R55, R52, R99, 0x96, !PT ;  /* 0x0000003437637212 */ /* 0x000fe200078e9663 */
[----:B------:R-:W-:Y:S02]  /*3090*/  IMAD.MOV.U32 R52, RZ, RZ, R96 ;  /* 0x000000ffff347224 */ /* 0x000fe400078e0060 */
[----:B------:R-:W-:-:S07]  /*30a0*/  IMAD.MOV.U32 R96, RZ, RZ, R98 ;  /* 0x000000ffff607224 */ /* 0x000fce00078e0062 */
.L_x_7731:
[----:B------:R-:W-:Y:S05]  /*30b0*/  BSYNC.RECONVERGENT B1 ;  /* 0x0000000000017941 */ /* 0x000fea0003800200 */
.L_x_7730:
[----:B------:R-:W-:Y:S01]  /*30c0*/  I2FP.F32.U32 R52, R52 ;  /* 0x0000003400347245 */ /* 0x000fe20000201000 */
[----:B------:R-:W-:Y:S02]  /*30d0*/  IMAD.MOV.U32 R55, RZ, RZ, 0x2f800000 ;  /* 0x2f800000ff377424 */ /* 0x000fe400078e00ff */
        /* <DEDUP_REMOVED lines=9> */
.L_x_7729:
        /* <DEDUP_REMOVED lines=16> */
.L_x_7738:
        /* <DEDUP_REMOVED lines=13> */
.L_x_7740:
[----:B------:R-:W-:Y:S05]  /*3340*/  BSYNC.RECONVERGENT B2 ;  /* 0x0000000000027941 */ /* 0x000fea0003800200 */
.L_x_7739:
        /* <DEDUP_REMOVED lines=53> */
[----:B------:R-:W-:Y:S01]  /*36a0*/  LOP3.LUT R102, R53, R102, R99, 0x96, !PT ;  /* 0x0000006635667212 */ /* 0x000fe200078e9663 */
[----:B------:R-:W-:Y:S01]  /*36b0*/  IMAD.MOV.U32 R53, RZ, RZ, R96 ;  /* 0x000000ffff357224 */ /* 0x000fe200078e0060 */
[----:B------:R-:W-:Y:S02]  /*36c0*/  IADD3 R99, PT, PT, R3, -0x695add53, RZ ;  /* 0x96a522ad03637810 */ /* 0x000fe40007ffe0ff */
[----:B------:R-:W-:Y:S01]  /*36d0*/  LOP3.LUT R97, R97, R98, R101, 0x96, !PT ;  /* 0x0000006261617212 */ /* 0x000fe200078e9665 */
[----:B------:R-:W-:-:S04]  /*36e0*/  IMAD.WIDE.U32 R102, R102, -0x2daee0ad, RZ ;  /* 0xd2511f5366667825 */ /* 0x000fc800078e00ff */
[----:B------:R-:W-:Y:S01]  /*36f0*/  IMAD.MOV.U32 R96, RZ, RZ, R102 ;  /* 0x000000ffff607224 */ /* 0x000fe200078e0066 */
[----:B------:R-:W-:-:S07]  /*3700*/  LOP3.LUT R99, R99, R54, R103, 0x96, !PT ;  /* 0x0000003663637212 */ /* 0x000fce00078e9667 */
.L_x_7737:
[----:B------:R-:W-:Y:S05]  /*3710*/  BSYNC.RECONVERGENT B1 ;  /* 0x0000000000017941 */ /* 0x000fea0003800200 */
.L_x_7736:
[----:B------:R-:W-:Y:S01]  /*3720*/  PRMT R54, R38, 0x7632, R54 ;  /* 0x0000763226367816 */ /* 0x000fe20000000036 */
        /* <DEDUP_REMOVED lines=11> */
.L_x_7735:
        /* <DEDUP_REMOVED lines=16> */
.L_x_7744:
        /* <DEDUP_REMOVED lines=13> */
.L_x_7746:
[----:B------:R-:W-:Y:S05]  /*39b0*/  BSYNC.RECONVERGENT B2 ;  /* 0x0000000000027941 */ /* 0x000fea0003800200 */
.L_x_7745:
        /* <DEDUP_REMOVED lines=55> */
[----:B------:R-:W-:-:S03]  /*3d30*/  LOP3.LUT R97, R97, R98, R101, 0x96, !PT ;  /* 0x0000006261617212 */ /* 0x000fc600078e9665 */
[----:B------:R-:W-:Y:S01]  /*3d40*/  HFMA2 R98, -RZ, RZ, 0, 0 ;  /* 0x00000000ff627431 */ /* 0x000fe200000001ff */
[----:B------:R-:W-:Y:S01]  /*3d50*/  LOP3.LUT R99, R99, R54, R103, 0x96, !PT ;  /* 0x0000003663637212 */ /* 0x000fe200078e9667 */
[----:B------:R-:W-:Y:S02]  /*3d60*/  IMAD.MOV.U32 R54, RZ, RZ, R96 ;  /* 0x000000ffff367224 */ /* 0x000fe400078e0060 */
[----:B------:R-:W-:-:S07]  /*3d70*/  IMAD.MOV.U32 R96, RZ, RZ, R102 ;  /* 0x000000ffff607224 */ /* 0x000fce00078e0066 */
.L_x_7743:
[----:B------:R-:W-:Y:S05]  /*3d80*/  BSYNC.RECONVERGENT B1 ;  /* 0x0000000000017941 */ /* 0x000fea0003800200 */
.L_x_7742:
        /* <DEDUP_REMOVED lines=11> */
.L_x_7741:
        /* <DEDUP_REMOVED lines=16> */
.L_x_7750:
        /* <DEDUP_REMOVED lines=13> */
.L_x_7752:
[----:B------:R-:W-:Y:S05]  /*4010*/  BSYNC.RECONVERGENT B2 ;  /* 0x0000000000027941 */ /* 0x000fea0003800200 */
.L_x_7751:
        /* <DEDUP_REMOVED lines=61> */
.L_x_7749:
[----:B------:R-:W-:Y:S05]  /*43f0*/  BSYNC.RECONVERGENT B1 ;  /* 0x0000000000017941 */ /* 0x000fea0003800200 */
.L_x_7748:
[----:B------:R-:W-:Y:S01]  /*4400*/  PRMT R93, R39, 0x7632, R93 ;  /* 0x00007632275d7816 */ /* 0x000fe2000000005d */
[----:B------:R-:W-:Y:S01]  /*4410*/  IMAD.MOV.U32 R98, RZ, RZ, 0x2f800000 ;  /* 0x2f800000ff627424 */ /* 0x000fe200078e00ff */
[----:B------:R-:W-:Y:S01]  /*4420*/  I2FP.F32.U32 R55, R55 ;  /* 0x0000003700377245 */ /* 0x000fe20000201000 */
[----:B------:R-:W-:Y:S01]  /*4430*/  IMAD.U32 R102, R81, 0x10000, RZ ;  /* 0x0001000051667824 */ /* 0x000fe200078e00ff */
[----:B------:R-:W-:-:S03]  /*4440*/  SHF.L.U32 R93, R93, 0x10, RZ ;  /* 0x000000105d5d7819 */ /* 0x000fc600000006ff */
[----:B------:R-:W-:Y:S02]  /*4450*/  FFMA.FTZ R55, R55, R98, 1.1641532182693481445e-10 ;  /* 0x2f00000037377423 */ /* 0x000fe40000010062 */
[----:B------:R-:W-:-:S03]  /*4460*/  FMUL.FTZ R93, R93, UR13 ;  /* 0x0000000d5d5d7c20 */ /* 0x000fc60008410000 */
[----:B------:R-:W-:Y:S01]  /*4470*/  FSETP.GTU.FTZ.AND P0, PT, R55, UR7, PT ;  /* 0x0000000737007c0b */ /* 0x000fe2000bf1c000 */
[----:B------:R-:W-:-:S03]  /*4480*/  FMUL.FTZ R55, R93, UR12 ;  /* 0x0000000c5d377c20 */ /* 0x000fc60008410000 */
[----:B------:R-:W-:Y:S02]  /*4490*/  SEL R93, RZ, 0x1, P0 ;  /* 0x00000001ff5d7807 */ /* 0x000fe40000000000 */
[----:B------:R-:W-:-:S05]  /*44a0*/  FSEL R98, R55, RZ, !P0 ;  /* 0x000000ff37627208 */ /* 0x000fca0004000000 */
[----:B------:R-:W-:Y:S01]  /*44b0*/  FFMA.FTZ R55, R98, R102, R47 ;  /* 0x0000006662377223 */ /* 0x000fe2000001002f */
[----:B------:R-:W-:Y:S06]  /*44c0*/  BRA `(.L_x_7747) ;  /* 0x0000003000e47947 */ /* 0x000fec0003800000 */
.L_x_7704:
[----:B------:R-:W-:Y:S01]  /*44d0*/  IMAD.MOV.U32 R50, RZ, RZ, R101 ;  /* 0x000000ffff327224 */ /* 0x000fe200078e0065 */
[----:B------:R-:W-:Y:S01]  /*44e0*/  MOV R96, R98 ;  /* 0x0000006200607202 */ /* 0x000fe20000000f00 */
[----:B------:R-:W-:Y:S01]  /*44f0*/  IMAD.MOV.U32 R48, RZ, RZ, RZ ;  /* 0x000000ffff307224 */ /* 0x000fe200078e00ff */
        /* <DEDUP_REMOVED lines=17> */
.L_x_7756:
        /* <DEDUP_REMOVED lines=13> */
.L_x_7758:
[----:B------:R-:W-:Y:S05]  /*46e0*/  BSYNC.RECONVERGENT B2 ;  /* 0x0000000000027941 */ /* 0x000fea0003800200 */
.L_x_7757:
        /* <DEDUP_REMOVED lines=8> */
[C---:B------:R-:W-:Y:S02]  /*4770*/  VIADD R51, R3.reuse, 0xbb67ae85 ;  /* 0xbb67ae8503337836 */ /* 0x040fe40000000000 */
[C---:B------:R-:W-:Y:S02]  /*4780*/  VIADD R55, R3.reuse, 0x76cf5d0a ;  /* 0x76cf5d0a03377836 */ /* 0x040fe40000000000 */
        /* <DEDUP_REMOVED lines=50> */
.L_x_7755:
[----:B------:R-:W-:Y:S05]  /*4ab0*/  BSYNC.RECONVERGENT B1 ;  /* 0x0000000000017941 */ /* 0x000fea0003800200 */
.L_x_7754:
        /* <DEDUP_REMOVED lines=11> */
.L_x_7753:
[----:B------:R-:W-:Y:S01]  /*4b70*/  MOV R51, R50 ;  /* 0x0000003200337202 */ /* 0x000fe20000000f00 */
[----:B------:R-:W-:Y:S01]  /*4b80*/  IMAD.MOV.U32 R49, RZ, RZ, RZ ;  /* 0x000000ffff317224 */ /* 0x000fe200078e00ff */
        /* <DEDUP_REMOVED lines=14> */
.L_x_7762:
        /* <DEDUP_REMOVED lines=13> */
.L_x_7764:
[----:B------:R-:W-:Y:S05]  /*4d40*/  BSYNC.RECONVERGENT B2 ;  /* 0x0000000000027941 */ /* 0x000fea0003800200 */
.L_x_7763:
        /* <DEDUP_REMOVED lines=50> */
[----:B------:R-:W-:Y:S02]  /*5070*/  IADD3 R49, PT, PT, R2, -0xe443238, RZ ;  /* 0xf1bbcdc802317810 */ /* 0x000fe40007ffe0ff */
[----:B------:R-:W-:Y:S01]  /*5080*/  LOP3.LUT R55, R55, R54, R51, 0x96, !PT ;  /* 0x0000003637377212 */ /* 0x000fe200078e9633 */
[----:B------:R-:W-:Y:S01]  /*5090*/  IMAD.MOV.U32 R51, RZ, RZ, RZ ;  /* 0x000000ffff337224 */ /* 0x000fe200078e00ff */
[----:B------:R-:W-:-:S03]  /*50a0*/  LOP3.LUT R49, R49, R98, R53, 0x96, !PT ;  /* 0x0000006231317212 */ /* 0x000fc600078e9635 */
[----:B------:R-:W-:-:S04]  /*50b0*/  IMAD.WIDE.U32 R100, R55, -0x326172a9, RZ ;  /* 0xcd9e8d5737647825 */ /* 0x000fc800078e00ff */
[----:B------:R-:W-:Y:S01]  /*50c0*/  IMAD.WIDE.U32 R54, R49, -0x2daee0ad, RZ ;  /* 0xd2511f5331367825 */ /* 0x000fe200078e00ff */
[----:B------:R-:W-:Y:S02]  /*50d0*/  MOV R49, R96 ;  /* 0x0000006000317202 */ /* 0x000fe40000000f00 */
[----:B------:R-:W-:Y:S01]  /*50e0*/  LOP3.LUT R97, R97, R52, R101, 0x96, !PT ;  /* 0x0000003461617212 */ /* 0x000fe200078e9665 */
[----:B------:R-:W-:Y:S01]  /*50f0*/  IMAD.MOV.U32 R96, RZ, RZ, R54 ;  /* 0x000000ffff607224 */ /* 0x000fe200078e0036 */
[----:B------:R-:W-:-:S07]  /*5100*/  LOP3.LUT R99, R99, R50, R55, 0x96, !PT ;  /* 0x0000003263637212 */ /* 0x000fce00078e9637 */
.L_x_7761:
[----:B------:R-:W-:Y:S05]  /*5110*/  BSYNC.RECONVERGENT B1 ;  /* 0x0000000000017941 */ /* 0x000fea0003800200 */
.L_x_7760:
        /* <DEDUP_REMOVED lines=12> */
.L_x_7759:
        /* <DEDUP_REMOVED lines=16> */
.L_x_7768:
        /* <DEDUP_REMOVED lines=13> */
.L_x_7770:
[----:B------:R-:W-:Y:S05]  /*53b0*/  BSYNC.RECONVERGENT B2 ;  /* 0x0000000000027941 */ /* 0x000fea0003800200 */
.L_x_7769:
        /* <DEDUP_REMOVED lines=56> */
[----:B------:R-:W-:Y:S01]  /*5740*/  MOV R50, R96 ;  /* 0x0000006000327202 */ /* 0x000fe20000000f00 */
[----:B------:R-:W-:Y:S01]  /*5750*/  IMAD.MOV.U32 R96, RZ, RZ, R54 ;  /* 0x000000ffff607224 */ /* 0x000fe200078e0036 */
[----:B------:R-:W-:Y:S01]  /*5760*/  LOP3.LUT R97, R97, R52, R101, 0x96, !PT ;  /* 0x0000003461617212 */ /* 0x000fe200078e9665 */
[----:B------:R-:W-:-:S07]  /*5770*/  IMAD.MOV.U32 R52, RZ, RZ, RZ ;  /* 0x000000ffff347224 */ /* 0x000fce00078e00ff */
.L_x_7767:
[----:B------:R-:W-:Y:S05]  /*5780*/  BSYNC.RECONVERGENT B1 ;  /* 0x0000000000017941 */ /* 0x000fea0003800200 */
.L_x_7766:
        /* <DEDUP_REMOVED lines=11> */
.L_x_7765:
        /* <DEDUP_REMOVED lines=16> */
.L_x_7774:
        /* <DEDUP_REMOVED lines=13> */
.L_x_7776:
[----:B------:R-:W-:Y:S05]  /*5a10*/  BSYNC.RECONVERGENT B2 ;  /* 0x0000000000027941 */ /* 0x000fea0003800200 */
.L_x_7775:
        /* <DEDUP_REMOVED lines=51> */
[----:B------:R-:W-:Y:S01]  /*5d50*/  IMAD.MOV.U32 R53, RZ, RZ, RZ ;  /* 0x000000ffff357224 */ /* 0x000fe200078e00ff */
[----:B------:R-:W-:-:S03]  /*5d60*/  LOP3.LUT R51, R51, R100, R55, 0x96, !PT ;  /* 0x0000006433337212 */ /* 0x000fc600078e9637 */
[----:B------:R-:W-:-:S04]  /*5d70*/  IMAD.WIDE.U32 R100, R89, -0x326172a9, RZ ;  /* 0xcd9e8d5759647825 */ /* 0x000fc800078e00ff */
[----:B------:R-:W-:Y:S01]  /*5d80*/  IMAD.WIDE.U32 R98, R51, -0x2daee0ad, RZ ;  /* 0xd2511f5333627825 */ /* 0x000fe200078e00ff */
[----:B------:R-:W-:-:S03]  /*5d90*/  LOP3.LUT R97, R97, R54, R101, 0x96, !PT ;  /* 0x0000003661617212 */ /* 0x000fc600078e9665 */
[----:B------:R-:W-:-:S05]  /*5da0*/  VIADD R51, R3, 0x96a522ad ;  /* 0x96a522ad03337836 */ /* 0x000fca0000000000 */
[----:B------:R-:W-:Y:S02]  /*5db0*/  LOP3.LUT R99, R51, R52, R99, 0x96, !PT ;  /* 0x0000003433637212 */ /* 0x000fe400078e9663 */
[----:B------:R-:W-:Y:S01]  /*5dc0*/  MOV R51, R96 ;  /* 0x0000006000337202 */ /* 0x000fe20000000f00 */
[----:B------:R-:W-:-:S07]  /*5dd0*/  IMAD.MOV.U32 R96, RZ, RZ, R98 ;  /* 0x000000ffff607224 */ /* 0x000fce00078e0062 */
.L_x_7773:
[----:B------:R-:W-:Y:S05]  /*5de0*/  BSYNC.RECONVERGENT B1 ;  /* 0x0000000000017941 */ /* 0x000fea0003800200 */
.L_x_7772:
        /* <DEDUP_REMOVED lines=12> */
.L_x_7771:
        /* <DEDUP_REMOVED lines=16> */
.L_x_7780:
        /* <DEDUP_REMOVED lines=13> */
.L_x_7782:
[----:B------:R-:W-:Y:S05]  /*6080*/  BSYNC.RECONVERGENT B2 ;  /* 0x0000000000027941 */ /* 0x000fea0003800200 */
.L_x_7781:
        /* <DEDUP_REMOVED lines=57> */
[----:B------:R-:W-:Y:S02]  /*6420*/  LOP3.LUT R99, R55, R52, R99, 0x96, !PT ;  /* 0x0000003437637212 */ /* 0x000fe400078e9663 */
[----:B------:R-:W-:Y:S01]  /*6430*/  MOV R52, R96 ;  /* 0x0000006000347202 */ /* 0x000fe20000000f00 */
[----:B------:R-:W-:-:S07]  /*6440*/  IMAD.MOV.U32 R96, RZ, RZ, R98 ;  /* 0x000000ffff607224 */ /* 0x000fce00078e0062 */
.L_x_7779:
[----:B------:R-:W-:Y:S05]  /*6450*/  BSYNC.RECONVERGENT B1 ;  /* 0x0000000000017941 */ /* 0x000fea0003800200 */
.L_x_7778:
        /* <DEDUP_REMOVED lines=11> */
.L_x_7777:
        /* <DEDUP_REMOVED lines=16> */
.L_x_7786:
        /* <DEDUP_REMOVED lines=13> */
.L_x_7788:
[----:B------:R-:W-:Y:S05]  /*66e0*/  BSYNC.RECONVERGENT B2 ;  /* 0x0000000000027941 */ /* 0x000fea0003800200 */
.L_x_7787:
        /* <DEDUP_REMOVED lines=52> */
[----:B------:R-:W-:Y:S01]  /*6a30*/  LOP3.LUT R102, R53, R102, R99, 0x96, !PT ;  /* 0x0000006635667212 */ /* 0x000fe200078e9663 */
[----:B------:R-:W-:Y:S01]  /*6a40*/  VIADD R99, R3, 0x96a522ad ;  /* 0x96a522ad03637836 */ /* 0x000fe20000000000 */
[----:B------:R-:W-:Y:S01]  /*6a50*/  MOV R53, R96 ;  /* 0x0000006000357202 */ /* 0x000fe20000000f00 */
[----:B------:R-:W-:-:S04]  /*6a60*/  IMAD.WIDE.U32 R100, R100, -0x326172a9, RZ ;  /* 0xcd9e8d5764647825 */ /* 0x000fc800078e00ff */
[----:B------:R-:W-:Y:S01]  /*6a70*/  IMAD.WIDE.U32 R102, R102, -0x2daee0ad, RZ ;  /* 0xd2511f5366667825 */ /* 0x000fe200078e00ff */
[----:B------:R-:W-:-:S03]  /*6a80*/  LOP3.LUT R97, R97, R98, R101, 0x96, !PT ;  /* 0x0000006261617212 */ /* 0x000fc600078e9665 */
[----:B------:R-:W-:Y:S01]  /*6a90*/  IMAD.MOV.U32 R96, RZ, RZ, R102 ;  /* 0x000000ffff607224 */ /* 0x000fe200078e0066 */
[----:B------:R-:W-:-:S07]  /*6aa0*/  LOP3.LUT R99, R99, R54, R103, 0x96, !PT ;  /* 0x0000003663637212 */ /* 0x000fce00078e9667 */
.L_x_7785:
[----:B------:R-:W-:Y:S05]  /*6ab0*/  BSYNC.RECONVERGENT B1 ;  /* 0x0000000000017941 */ /* 0x000fea0003800200 */
.L_x_7784:
        /* <DEDUP_REMOVED lines=12> */
.L_x_7783:
        /* <DEDUP_REMOVED lines=16> */
.L_x_7792:
        /* <DEDUP_REMOVED lines=13> */
.L_x_7794:
[----:B------:R-:W-:Y:S05]  /*6d50*/  BSYNC.RECONVERGENT B2 ;  /* 0x0000000000027941 */ /* 0x000fea0003800200 */
.L_x_7793:
        /* <DEDUP_REMOVED lines=49> */
[----:B------:R-:W-:Y:S01]  /*7070*/  LOP3.LUT R102, R97, R102, R99, 0x96, !PT ;  /* 0x0000006661667212 */ /* 0x000fe200078e9663 */
[----:B------:R-:W-:Y:S02]  /*7080*/  VIADD R99, R3, 0x96a522ad ;  /* 0x96a522ad03637836 */ /* 0x000fe40000000000 */
        /* <DEDUP_REMOVED lines=9> */
.L_x_7791:
[----:B------:R-:W-:Y:S05]  /*7120*/  BSYNC.RECONVERGENT B1 ;  /* 0x0000000000017941 */ /* 0x000fea0003800200 */
.L_x_7790:
        /* <DEDUP_REMOVED lines=11> */
.L_x_7789:
        /* <DEDUP_REMOVED lines=16> */
.L_x_7797:
        /* <DEDUP_REMOVED lines=13> */
.L_x_7799:
[----:B------:R-:W-:Y:S05]  /*73b0*/  BSYNC.RECONVERGENT B2 ;  /* 0x0000000000027941 */ /* 0x000fea0003800200 */
.L_x_7798:
        /* <DEDUP_REMOVED lines=51> */
[----:B------:R-:W-:Y:S01]  /*76f0*/  LOP3.LUT R55, R55, R108, R101, 0x96, !PT ;  /* 0x0000006c37377212 */ /* 0x000fe200078e9665 */
[----:B------:R-:W-:Y:S01]  /*7700*/  HFMA2 R101, -RZ, RZ, 0, 0 ;  /* 0x00000000ff657431 */ /* 0x000fe200000001ff */
        /* <DEDUP_REMOVED lines=8> */
.L_x_7796:
[----:B------:R-:W-:Y:S05]  /*7790*/  BSYNC.RECONVERGENT B1 ;  /* 0x0000000000017941 */ /* 0x000fea0003800200 */
.L_x_7795:
        /* <DEDUP_REMOVED lines=12> */
.L_x_7747:
[----:B------:R-:W0:Y:S01]  /*7860*/  LDC.64 R102, c[0x0][0x3a8] ;  /* 0x0000ea00ff667b82 */ /* 0x000e220000000a00 */
[----:B------:R-:W-:Y:S01]  /*7870*/  MOV R98, R96 ;  /* 0x0000006000627202 */ /* 0x000fe20000000f00 */
[----:B0-----:R-:W-:-:S05]  /*7880*/  IMAD.WIDE.U32 R102, R95, 0x20, R102 ;  /* 0x000000205f667825 */ /* 0x001fca00078e0066 */
[----:B------:R0:W-:Y:S04]  /*7890*/  STG.E.128 desc[UR8][R102.64], R48 ;  /* 0x0000003066007986 */ /* 0x0001e8000c101d08 */
        /* <DEDUP_REMOVED lines=22> */
.L_x_7800:
[----:B------:R-:W-:Y:S01]  /*7a00*/  IADD3 R95, PT, PT, R95, 0x100, RZ ;  /* 0x000001005f5f7810 */ /* 0x000fe20007ffe0ff */
[----:B------:R-:W-:-:S07]  /*7a10*/  VIADD R0, R0, 0x100 ;  /* 0x0000010000007836 */ /* 0x000fce0000000000 */
.L_x_7702:
[----:B------:R-:W-:Y:S05]  /*7a20*/  BSYNC.RECONVERGENT B0 ;  /* 0x0000000000007941 */ /* 0x000fea0003800200 */
.L_x_7701:
[----:B------:R-:W-:Y:S01]  /*7a30*/  ISETP.GE.U32.AND P1, PT, R72, 0x200, PT ;  /* 0x000002004800780c */ /* 0x000fe20003f26070 */
[----:B------:R-:W-:-:S12]  /*7a40*/  BSSY.RECONVERGENT B0, `(.L_x_7801) ;  /* 0x000069c000007945 */ /* 0x000fd80003800200 */
[----:B------:R-:W-:Y:S05]  /*7a50*/  @!P1 BRA `(.L_x_7802) ;  /* 0x0000006800689947 */ /* 0x000fea0003800000 */
[----:B------:R-:W-:Y:S01]  /*7a60*/  ISETP.NE.U32.AND P0, PT, RZ, UR10, PT ;  /* 0x0000000aff007c0c */ /* 0x000fe2000bf05070 */
[----:B------:R-:W2:Y:S03]  /*7a70*/  @P3 LDC.64 R56, c[0x0][0x390] ;  /* 0x0000e400ff383b82 */ /* 0x000ea60000000a00 */
[----:B------:R-:W-:-:S13]  /*7a80*/  ISETP.NE.AND.EX P0, PT, RZ, UR11, PT, P0 ;  /* 0x0000000bff007c0c */ /* 0x000fda000bf05300 */
[----:B------:R-:W3:Y:S01]  /*7a90*/  @P0 LDC.64 R58, c[0x0][0x3a0] ;  /* 0x0000e800ff3a0b82 */ /* 0x000ee20000000a00 */
[----:B--2---:R-:W-:-:S05]  /*7aa0*/  @P3 IMAD.WIDE.U32 R56, R0, 0x10, R56 ;  /* 0x0000001000383825 */ /* 0x004fca00078e0038 */
[----:B-----5:R2:W5:Y:S01]  /*7ab0*/  @P3 LDG.E.128 R36, desc[UR8][R56.64] ;  /* 0x0000000838243981 */ /* 0x020562000c1e1d00 */
[----:B---3--:R-:W-:-:S05]  /*7ac0*/  @P0 IMAD.WIDE.U32 R58, R95, 0x20, R58 ;  /* 0x000000205f3a0825 */ /* 0x008fca00078e003a */
[----:B------:R2:W5:Y:S04]  /*7ad0*/  @P0 LDG.E.128 R40, desc[UR8][R58.64] ;  /* 0x000000083a280981 */ /* 0x000568000c1e1d00 */
[----:B------:R2:W5:Y:S01]  /*7ae0*/  @P0 LDG.E.128 R44, desc[UR8][R58.64+0x10] ;  /* 0x000010083a2c0981 */ /* 0x000562000c1e1d00 */
[----:B------:R-:W-:Y:S05]  /*7af0*/  @!P0 BRA `(.L_x_7803) ;  /* 0x0000003000ec8947 */ /* 0x000fea0003800000 */
[----:B------:R-:W-:Y:S01]  /*7b00*/  ISETP.GT.AND P0, PT, R79, RZ, PT ;  /* 0x000000ff4f00720c */ /* 0x000fe20003f04270 */
[----:B------:R-:W-:Y:S01]  /*7b10*/  IMAD.MOV.U32 R96, RZ, RZ, R98 ;  /* 0x000000ffff607224 */ /* 0x000fe200078e0062 */
[----:B--2---:R-:W-:Y:S02]  /*7b20*/  MOV R58, R101 ;  /* 0x00000065003a7202 */ /* 0x004fe40000000f00 */
[----:B-----5:R-:W-:-:S09]  /*7b30*/  MOV R56, R40 ;  /* 0x0000002800387202 */ /* 0x020fd20000000f00 */
        /* <DEDUP_REMOVED lines=17> */
.L_x_7807:
        /* <DEDUP_REMOVED lines=13> */
.L_x_7809:
[----:B------:R-:W-:Y:S05]  /*7d20*/  BSYNC.RECONVERGENT B2 ;  /* 0x0000000000027941 */ /* 0x000fea0003800200 */
.L_x_7808:
        /* <DEDUP_REMOVED lines=60> */
.L_x_7806:
[----:B------:R-:W-:Y:S05]  /*80f0*/  BSYNC.RECONVERGENT B1 ;  /* 0x0000000000017941 */ /* 0x000fea0003800200 */
.L_x_7805:
        /* <DEDUP_REMOVED lines=11> */
.L_x_7804:
[----:B------:R-:W-:Y:S01]  /*81b0*/  IMAD.MOV.U32 R59, RZ, RZ, R58 ;  /* 0x000000ffff3b7224 */ /* 0x000fe200078e003a */
        /* <DEDUP_REMOVED lines=15> */
.L_x_7813:
        /* <DEDUP_REMOVED lines=13> */
.L_x_7815:
[----:B------:R-:W-:Y:S05]  /*8380*/  BSYNC.RECONVERGENT B2 ;  /* 0x0000000000027941 */ /* 0x000fea0003800200 */
.L_x_7814:
        /* <DEDUP_REMOVED lines=56> */
[----:B------:R-:W-:Y:S01]  /*8710*/  IMAD.WIDE.U32 R62, R57, -0x2daee0ad, RZ ;  /* 0xd2511f53393e7825 */ /* 0x000fe200078e00ff */
[----:B------:R-:W-:-:S03]  /*8720*/  MOV R57, R96 ;  /* 0x0000006000397202 */ /* 0x000fc60000000f00 */
[----:B------:R-:W-:Y:S01]  /*8730*/  IMAD.MOV.U32 R96, RZ, RZ, R62 ;  /* 0x000000ffff607224 */ /* 0x000fe200078e003e */
[----:B------:R-:W-:-:S07]  /*8740*/  LOP3.LUT R99, R99, R58, R63, 0x96, !PT ;  /* 0x0000003a63637212 */ /* 0x000fce00078e963f */
.L_x_7812:
[----:B------:R-:W-:Y:S05]  /*8750*/  BSYNC.RECONVERGENT B1 ;  /* 0x0000000000017941 */ /* 0x000fea0003800200 */
.L_x_7811:
[----:B------:R-:W-:Y:S01]  /*8760*/  PRMT R58, R36, 0x7632, R58 ;  /* 0x00007632243a7816 */ /* 0x000fe2000000003a */
        /* <DEDUP_REMOVED lines=11> */
.L_x_7810:
[----:B------:R-:W-:Y:S01]  /*8820*/  MOV R60, R59 ;  /* 0x0000003b003c7202 */ /* 0x000fe20000000f00 */
        /* <DEDUP_REMOVED lines=15> */
.L_x_7819:
        /* <DEDUP_REMOVED lines=13> */
.L_x_7821:
[----:B------:R-:W-:Y:S05]  /*89f0*/  BSYNC.RECONVERGENT B2 ;  /* 0x0000000000027941 */ /* 0x000fea0003800200 */
.L_x_7820:
        /* <DEDUP_REMOVED lines=55> */
[----:B------:R-:W-:Y:S01]  /*8d70*/  LOP3.LUT R99, R99, R58, R63, 0x96, !PT ;  /* 0x0000003a63637212 */ /* 0x000fe200078e963f */
[----:B------:R-:W-:Y:S01]  /*8d80*/  IMAD.MOV.U32 R58, RZ, RZ, R96 ;  /* 0x000000ffff3a7224 */ /* 0x000fe200078e0060 */
[----:B------:R-:W-:Y:S02]  /*8d90*/  MOV R96, R62 ;  /* 0x0000003e00607202 */ /* 0x000fe40000000f00 */
[----:B------:R-:W-:Y:S01]  /*8da0*/  LOP3.LUT R97, R97, R60, R101, 0x96, !PT ;  /* 0x0000003c61617212 */ /* 0x000fe200078e9665 */
[----:B------:R-:W-:-:S07]  /*8db0*/  IMAD.MOV.U32 R60, RZ, RZ, RZ ;  /* 0x000000ffff3c7224 */ /* 0x000fce00078e00ff */
.L_x_7818:
[----:B------:R-:W-:Y:S05]  /*8dc0*/  BSYNC.RECONVERGENT B1 ;  /* 0x0000000000017941 */ /* 0x000fea0003800200 */
.L_x_7817:
        /* <DEDUP_REMOVED lines=11> */
.L_x_7816:
        /* <DEDUP_REMOVED lines=16> */
.L_x_7825:
        /* <DEDUP_REMOVED lines=13> */
.L_x_7827:
[----:B------:R-:W-:Y:S05]  /*9050*/  BSYNC.RECONVERGENT B2 ;  /* 0x0000000000027941 */ /* 0x000fea0003800200 */
.L_x_7826:
[----:B------:R-:W-:Y:S01]  /*9060*/  IMAD.WIDE.U32 R62, R115, -0x326172a9, RZ ;  /* 0xcd9e8d57733e7825 */ /* 0x000fe200078e00ff */
[----:B------:R-:W-:Y:S02]  /*9070*/  LOP3.LUT R100, R85, R61, R3, 0x96, !PT ;  /* 0x0000003d55647212 */ /* 0x000fe400078e9603 */
[----:B------:R-:W-:Y:S01]  /*9080*/  IADD3 R59, PT, PT, R2, -0x61c88647, RZ ;  /* 0x9e3779b9023b7810 */ /* 0x000fe20007ffe0ff */
[----:B------:R-:W-:Y:S01]  /*9090*/  VIADD R61, R3, 0xbb67ae85 ;  /* 0xbb67ae85033d7836 */ /* 0x000fe20000000000 */
        /* <DEDUP_REMOVED lines=56> */
.L_x_7824:
[----:B------:R-:W-:Y:S05]  /*9420*/  BSYNC.RECONVERGENT B1 ;  /* 0x0000000000017941 */ /* 0x000fea0003800200 */
.L_x_7823:
        /* <DEDUP_REMOVED lines=12> */
.L_x_7822:
        /* <DEDUP_REMOVED lines=16> */
.L_x_7831:
        /* <DEDUP_REMOVED lines=13> */
.L_x_7833:
[----:B------:R-:W-:Y:S05]  /*96c0*/  BSYNC.RECONVERGENT B2 ;  /* 0x0000000000027941 */ /* 0x000fea0003800200 */
.L_x_7832:
        /* <DEDUP_REMOVED lines=58> */
[----:B------:R-:W-:Y:S01]  /*9a70*/  IMAD.MOV.U32 R60, RZ, RZ, R96 ;  /* 0x000000ffff3c7224 */ /* 0x000fe200078e0060 */
[----:B------:R-:W-:-:S07]  /*9a80*/  MOV R96, R98 ;  /* 0x0000006200607202 */ /* 0x000fce0000000f00 */
.L_x_7830:
[----:B------:R-:W-:Y:S05]  /*9a90*/  BSYNC.RECONVERGENT B1 ;  /* 0x0000000000017941 */ /* 0x000fea0003800200 */
.L_x_7829:
        /* <DEDUP_REMOVED lines=11> */
.L_x_7828:
        /* <DEDUP_REMOVED lines=16> */
.L_x_7837:
        /* <DEDUP_REMOVED lines=13> */
.L_x_7839:
[----:B------:R-:W-:Y:S05]  /*9d20*/  BSYNC.RECONVERGENT B2 ;  /* 0x0000000000027941 */ /* 0x000fea0003800200 */
.L_x_7838:
[----:B------:R-:W-:Y:S01]  /*9d30*/  IMAD.WIDE.U32 R98, R115, -0x326172a9, RZ ;  /* 0xcd9e8d5773627825 */ /* 0x000fe200078e00ff */
[----:B01----:R-:W-:Y:S02]  /*9d40*/  LOP3.LUT R102, R85, R63, R3, 0x96, !PT ;  /* 0x0000003f55667212 */ /* 0x003fe400078e9603 */
        /* <DEDUP_REMOVED lines=52> */
[----:B------:R-:W-:Y:S01]  /*a090*/  VIADD R99, R3, 0x96a522ad ;  /* 0x96a522ad03637836 */ /* 0x000fe20000000000 */
[----:B------:R-:W-:Y:S02]  /*a0a0*/  MOV R61, R96 ;  /* 0x00000060003d7202 */ /* 0x000fe40000000f00 */
[----:B------:R-:W-:Y:S01]  /*a0b0*/  LOP3.LUT R97, R97, R98, R101, 0x96, !PT ;  /* 0x0000006261617212 */ /* 0x000fe200078e9665 */
[----:B------:R-:W-:-:S04]  /*a0c0*/  IMAD.WIDE.U32 R102, R102, -0x2daee0ad, RZ ;  /* 0xd2511f5366667825 */ /* 0x000fc800078e00ff */
[----:B------:R-:W-:Y:S01]  /*a0d0*/  IMAD.MOV.U32 R96, RZ, RZ, R102 ;  /* 0x000000ffff607224 */ /* 0x000fe200078e0066 */
[----:B------:R-:W-:-:S07]  /*a0e0*/  LOP3.LUT R99, R99, R62, R103, 0x96, !PT ;  /* 0x0000003e63637212 */ /* 0x000fce00078e9667 */
.L_x_7836:
[----:B------:R-:W-:Y:S05]  /*a0f0*/  BSYNC.RECONVERGENT B1 ;  /* 0x0000000000017941 */ /* 0x000fea0003800200 */
.L_x_7835:
        /* <DEDUP_REMOVED lines=12> */
.L_x_7834:
        /* <DEDUP_REMOVED lines=16> */
.L_x_7843:
        /* <DEDUP_REMOVED lines=13> */
.L_x_7845:
[----:B------:R-:W-:Y:S05]  /*a390*/  BSYNC.RECONVERGENT B2 ;  /* 0x0000000000027941 */ /* 0x000fea0003800200 */
.L_x_7844:
[----:B------:R-:W-:Y:S01]  /*a3a0*/  IMAD.WIDE.U32 R98, R115, -0x326172a9, RZ ;  /* 0xcd9e8d5773627825 */ /* 0x000fe200078e00ff */
[----:B01----:R-:W-:Y:S02]  /*a3b0*/  LOP3.LUT R102, R85, R63, R3, 0x96, !PT ;  /* 0x0000003f55667212 */ /* 0x003fe400078e9603 */
        /* <DEDUP_REMOVED lines=58> */
.L_x_7842:
[----:B------:R-:W-:Y:S05]  /*a760*/  BSYNC.RECONVERGENT B1 ;  /* 0x0000000000017941 */ /* 0x000fea0003800200 */
.L_x_7841:
        /* <DEDUP_REMOVED lines=11> */
.L_x_7840:
        /* <DEDUP_REMOVED lines=16> */
.L_x_7849:
        /* <DEDUP_REMOVED lines=13> */
.L_x_7851:
[----:B------:R-:W-:Y:S05]  /*a9f0*/  BSYNC.RECONVERGENT B2 ;  /* 0x0000000000027941 */ /* 0x000fea0003800200 */
.L_x_7850:
[----:B------:R-:W-:Y:S01]  /*aa00*/  IMAD.WIDE.U32 R100, R115, -0x326172a9, RZ ;  /* 0xcd9e8d5773647825 */ /* 0x000fe200078e00ff */
[----:B-1----:R-:W-:Y:S02]  /*aa10*/  LOP3.LUT R108, R85, R99, R3, 0x96, !PT ;  /* 0x00000063556c7212 */ /* 0x002fe400078e9603 */
[----:B------:R-:W-:Y:S01]  /*aa20*/  IADD3 R63, PT, PT, R2, -0x61c88647, RZ ;  /* 0x9e3779b9023f7810 */ /* 0x000fe20007ffe0ff */
[----:B------:R-:W-:Y:S01]  /*aa30*/  VIADD R93, R3, 0xbb67ae85 ;  /* 0xbb67ae85035d7836 */ /* 0x000fe20000000000 */
[----:B0-----:R-:W-:Y:S01]  /*aa40*/  LOP3.LUT R102, R73, R101, R2, 0x96, !PT ;  /* 0x0000006549667212 */ /* 0x001fe200078e9602 */
        /* <DEDUP_REMOVED lines=56> */
.L_x_7848:
[----:B------:R-:W-:Y:S05]  /*add0*/  BSYNC.RECONVERGENT B1 ;  /* 0x0000000000017941 */ /* 0x000fea0003800200 */
.L_x_7847:
[----:B------:R-:W-:Y:S01]  /*ade0*/  PRMT R93, R39, 0x7632, R93 ;  /* 0x00007632275d7816 */ /* 0x000fe2000000005d */
[----:B------:R-:W-:Y:S01]  /*adf0*/  HFMA2 R98, -RZ, RZ, 0.1171875, 0 ;  /* 0x2f800000ff627431 */ /* 0x000fe200000001ff */
[----:B------:R-:W-:Y:S02]  /*ae00*/  I2FP.F32.U32 R63, R63 ;  /* 0x0000003f003f7245 */ /* 0x000fe40000201000 */
[----:B01----:R-:W-:Y:S01]  /*ae10*/  SHF.L.U32 R102, R144, 0x10, RZ ;  /* 0x0000001090667819 */ /* 0x003fe200000006ff */
[----:B------:R-:W-:Y:S02]  /*ae20*/  IMAD.U32 R93, R93, 0x10000, RZ ;  /* 0x000100005d5d7824 */ /* 0x000fe400078e00ff */
        /* <DEDUP_REMOVED lines=8> */
.L_x_7803:
[----:B--2---:R-:W-:Y:S01]  /*aeb0*/  IMAD.MOV.U32 R58, RZ, RZ, R101 ;  /* 0x000000ffff3a7224 */ /* 0x004fe200078e0065 */
[----:B------:R-:W-:Y:S01]  /*aec0*/  MOV R96, R98 ;  /* 0x0000006200607202 */ /* 0x000fe20000000f00 */
[----:B------:R-:W-:Y:S01]  /*aed0*/  IMAD.MOV.U32 R56, RZ, RZ, RZ ;  /* 0x000000ffff387224 */ /* 0x000fe200078e00ff */
        /* <DEDUP_REMOVED lines=17> */
.L_x_7855:
        /* <DEDUP_REMOVED lines=13> */
.L_x_7857:
[----:B------:R-:W-:Y:S05]  /*b0c0*/  BSYNC.RECONVERGENT B2 ;  /* 0x0000000000027941 */ /* 0x000fea0003800200 */
.L_x_7856:
        /* <DEDUP_REMOVED lines=55> */
[----:B------:R-:W-:Y:S02]  /*b440*/  HFMA2 R58, -RZ, RZ, 0, 0 ;  /* 0x00000000ff3a7431 */ /* 0x000fe400000001ff */
[----:B------:R-:W-:-:S05]  /*b450*/  IMAD.WIDE.U32 R60, R61, -0x2daee0ad, RZ ;  /* 0xd2511f533d3c7825 */ /* 0x000fca00078e00ff */
[----:B------:R-:W-:Y:S01]  /*b460*/  LOP3.LUT R99, R99, R56, R61, 0x96, !PT ;  /* 0x0000003863637212 */ /* 0x000fe200078e963d */
[----:B------:R-:W-:Y:S01]  /*b470*/  IMAD.MOV.U32 R56, RZ, RZ, R98 ;  /* 0x000000ffff387224 */ /* 0x000fe200078e0062 */
[----:B------:R-:W-:-:S07]  /*b480*/  MOV R96, R60 ;  /* 0x0000003c00607202 */ /* 0x000fce0000000f00 */
.L_x_7854:
[----:B------:R-:W-:Y:S05]  /*b490*/  BSYNC.RECONVERGENT B1 ;  /* 0x0000000000017941 */ /* 0x000fea0003800200 */
.L_x_7853:
        /* <DEDUP_REMOVED lines=11> */
.L_x_7852:
[----:B------:R-:W-:Y:S01]  /*b550*/  MOV R59, R58 ;  /* 0x0000003a003b7202 */ /* 0x000fe20000000f00 */
[----:B------:R-:W-:Y:S01]  /*b560*/  IMAD.MOV.U32 R57, RZ, RZ, RZ ;  /* 0x000000ffff397224 */ /* 0x000fe200078e00ff */
        /* <DEDUP_REMOVED lines=14> */
.L_x_7861:
        /* <DEDUP_REMOVED lines=13> */
.L_x_7863:
[----:B------:R-:W-:Y:S05]  /*b720*/  BSYNC.RECONVERGENT B2 ;  /* 0x0000000000027941 */ /* 0x000fea0003800200 */
.L_x_7862:
        /* <DEDUP_REMOVED lines=46> */
[C---:B------:R-:W-:Y:S01]  /*ba10*/  VIADD R63, R3.reuse, 0xdb3d7428 ;  /* 0xdb3d7428033f7836 */ /* 0x040fe20000000000 */
[----:B------:R-:W-:Y:S01]  /*ba20*/  IADD3 R99, PT, PT, R3, -0x695add53, RZ ;  /* 0x96a522ad03637810 */ /* 0x000fe20007ffe0ff */
        /* <DEDUP_REMOVED lines=9> */
[----:B------:R-:W-:Y:S01]  /*bac0*/  IMAD.MOV.U32 R57, RZ, RZ, R96 ;  /* 0x000000ffff397224 */ /* 0x000fe200078e0060 */
[----:B------:R-:W-:Y:S02]  /*bad0*/  LOP3.LUT R99, R99, R58, R63, 0x96, !PT ;  /* 0x0000003a63637212 */ /* 0x000fe400078e963f */
[----:B------:R-:W-:-:S07]  /*bae0*/  MOV R96, R62 ;  /* 0x0000003e00607202 */ /* 0x000fce0000000f00 */
.L_x_7860:
[----:B------:R-:W-:Y:S05]  /*baf0*/  BSYNC.RECONVERGENT B1 ;  /* 0x0000000000017941 */ /* 0x000fea0003800200 */
.L_x_7859:
        /* <DEDUP_REMOVED lines=12> */
.L_x_7858:
        /* <DEDUP_REMOVED lines=16> */
.L_x_7867:
        /* <DEDUP_REMOVED lines=13> */
.L_x_7869:
[----:B------:R-:W-:Y:S05]  /*bd90*/  BSYNC.RECONVERGENT B2 ;  /* 0x0000000000027941 */ /* 0x000fea0003800200 */
.L_x_7868:
        /* <DEDUP_REMOVED lines=50> */
[C---:B------:R-:W-:Y:S02]  /*c0c0*/  VIADD R63, R2.reuse, 0xf1bbcdc8 ;  /* 0xf1bbcdc8023f7836 */ /* 0x040fe40000000000 */
[----:B------:R-:W-:Y:S01]  /*c0d0*/  IMAD.WIDE.U32 R100, R97, -0x326172a9, RZ ;  /* 0xcd9e8d5761647825 */ /* 0x000fe200078e00ff */
[----:B------:R-:W-:Y:S02]  /*c0e0*/  IADD3 R97, PT, PT, R2, -0x700cb87f, RZ ;  /* 0x8ff3478102617810 */ /* 0x000fe40007ffe0ff */
[----:B------:R-:W-:Y:S02]  /*c0f0*/  LOP3.LUT R63, R63, R98, R61, 0x96, !PT ;  /* 0x000000623f3f7212 */ /* 0x000fe400078e963d */
[----:B------:R-:W-:Y:S01]  /*c100*/  LOP3.LUT R97, R97, R60, R101, 0x96, !PT ;  /* 0x0000003c61617212 */ /* 0x000fe200078e9665 */
[----:B------:R-:W-:Y:S02]  /*c110*/  HFMA2 R60, -RZ, RZ, 0, 0 ;  /* 0x00000000ff3c7431 */ /* 0x000fe400000001ff */
[----:B------:R-:W-:-:S05]  /*c120*/  IMAD.WIDE.U32 R62, R63, -0x2daee0ad, RZ ;  /* 0xd2511f533f3e7825 */ /* 0x000fca00078e00ff */
[----:B------:R-:W-:Y:S02]  /*c130*/  LOP3.LUT R99, R99, R58, R63, 0x96, !PT ;  /* 0x0000003a63637212 */ /* 0x000fe400078e963f */
[----:B------:R-:W-:Y:S01]  /*c140*/  MOV R58, R96 ;  /* 0x00000060003a7202 */ /* 0x000fe20000000f00 */
[----:B------:R-:W-:-:S07]  /*c150*/  IMAD.MOV.U32 R96, RZ, RZ, R62 ;  /* 0x000000ffff607224 */ /* 0x000fce00078e003e */
.L_x_7866:
[----:B------:R-:W-:Y:S05]  /*c160*/  BSYNC.RECONVERGENT B1 ;  /* 0x0000000000017941 */ /* 0x000fea0003800200 */
.L_x_7865:
        /* <DEDUP_REMOVED lines=11> */
.L_x_7864:
        /* <DEDUP_REMOVED lines=16> */
.L_x_7873:
        /* <DEDUP_REMOVED lines=13> */
.L_x_7875:
[----:B------:R-:W-:Y:S05]  /*c3f0*/  BSYNC.RECONVERGENT B2 ;  /* 0x0000000000027941 */ /* 0x000fea0003800200 */
.L_x_7874:
        /* <DEDUP_REMOVED lines=55> */
[----:B------:R-:W-:Y:S02]  /*c770*/  IADD3 R59, PT, PT, R3, -0x695add53, RZ ;  /* 0x96a522ad033b7810 */ /* 0x000fe40007ffe0ff */
[----:B------:R-:W-:Y:S02]  /*c780*/  LOP3.LUT R97, R97, R62, R101, 0x96, !PT ;  /* 0x0000003e61617212 */ /* 0x000fe400078e9665 */
[----:B------:R-:W-:Y:S01]  /*c790*/  LOP3.LUT R99, R59, R60, R99, 0x96, !PT ;  /* 0x0000003c3b637212 */ /* 0x000fe200078e9663 */
[----:B------:R-:W-:Y:S01]  /*c7a0*/  IMAD.MOV.U32 R59, RZ, RZ, R96 ;  /* 0x000000ffff3b7224 */ /* 0x000fe200078e0060 */
[----:B------:R-:W-:-:S07]  /*c7b0*/  MOV R96, R98 ;  /* 0x0000006200607202 */ /* 0x000fce0000000f00 */
.L_x_7872:
[----:B------:R-:W-:Y:S05]  /*c7c0*/  BSYNC.RECONVERGENT B1 ;  /* 0x0000000000017941 */ /* 0x000fea0003800200 */
.L_x_7871:
        /* <DEDUP_REMOVED lines=12> */
.L_x_7870:
        /* <DEDUP_REMOVED lines=16> */
.L_x_7879:
        /* <DEDUP_REMOVED lines=13> */
.L_x_7881:
[----:B------:R-:W-:Y:S05]  /*ca60*/  BSYNC.RECONVERGENT B2 ;  /* 0x0000000000027941 */ /* 0x000fea0003800200 */
.L_x_7880:
        /* <DEDUP_REMOVED lines=55> */
[----:B------:R-:W-:Y:S02]  /*cde0*/  HFMA2 R62, -RZ, RZ, 0, 0 ;  /* 0x00000000ff3e7431 */ /* 0x000fe400000001ff */
[----:B------:R-:W-:-:S05]  /*cdf0*/  VIADD R63, R3, 0x96a522ad ;  /* 0x96a522ad033f7836 */ /* 0x000fca0000000000 */
[----:B------:R-:W-:Y:S02]  /*ce00*/  LOP3.LUT R99, R63, R60, R99, 0x96, !PT ;  /* 0x0000003c3f637212 */ /* 0x000fe400078e9663 */
[----:B------:R-:W-:Y:S01]  /*ce10*/  MOV R60, R96 ;  /* 0x00000060003c7202 */ /* 0x000fe20000000f00 */
[----:B------:R-:W-:-:S07]  /*ce20*/  IMAD.MOV.U32 R96, RZ, RZ, R98 ;  /* 0x000000ffff607224 */ /* 0x000fce00078e0062 */
.L_x_7878:
[----:B------:R-:W-:Y:S05]  /*ce30*/  BSYNC.RECONVERGENT B1 ;  /* 0x0000000000017941 */ /* 0x000fea0003800200 */
.L_x_7877:
        /* <DEDUP_REMOVED lines=11> */
.L_x_7876:
        /* <DEDUP_REMOVED lines=16> */
.L_x_7885:
        /* <DEDUP_REMOVED lines=13> */
.L_x_7887:
[----:B------:R-:W-:Y:S05]  /*d0c0*/  BSYNC.RECONVERGENT B2 ;  /* 0x0000000000027941 */ /* 0x000fea0003800200 */
.L_x_7886:
[----:B------:R-:W-:Y:S01]  /*d0d0*/  IMAD.WIDE.U32 R98, R115, -0x326172a9, RZ ;  /* 0xcd9e8d5773627825 */ /* 0x000fe200078e00ff */
[----:B01----:R-:W-:Y:S02]  /*d0e0*/  LOP3.LUT R102, R85, R63, R3, 0x96, !PT ;  /* 0x0000003f55667212 */ /* 0x003fe400078e9603 */
        /* <DEDUP_REMOVED lines=50> */
[----:B------:R-:W-:Y:S01]  /*d410*/  LOP3.LUT R102, R61, R102, R99, 0x96, !PT ;  /* 0x000000663d667212 */ /* 0x000fe200078e9663 */
[----:B------:R-:W-:Y:S01]  /*d420*/  IMAD.MOV.U32 R61, RZ, RZ, R96 ;  /* 0x000000ffff3d7224 */ /* 0x000fe200078e0060 */
[----:B------:R-:W-:Y:S01]  /*d430*/  IADD3 R99, PT, PT, R3, -0x695add53, RZ ;  /* 0x96a522ad03637810 */ /* 0x000fe20007ffe0ff */
[----:B------:R-:W-:-:S04]  /*d440*/  IMAD.WIDE.U32 R100, R100, -0x326172a9, RZ ;  /* 0xcd9e8d5764647825 */ /* 0x000fc800078e00ff */
[----:B------:R-:W-:Y:S01]  /*d450*/  IMAD.WIDE.U32 R102, R102, -0x2daee0ad, RZ ;  /* 0xd2511f5366667825 */ /* 0x000fe200078e00ff */
[----:B------:R-:W-:-:S04]  /*d460*/  LOP3.LUT R97, R97, R98, R101, 0x96, !PT ;  /* 0x0000006261617212 */ /* 0x000fc800078e9665 */
[----:B------:R-:W-:Y:S02]  /*d470*/  LOP3.LUT R99, R99, R62, R103, 0x96, !PT ;  /* 0x0000003e63637212 */ /* 0x000fe400078e9667 */
[----:B------:R-:W-:-:S07]  /*d480*/  MOV R96, R102 ;  /* 0x0000006600607202 */ /* 0x000fce0000000f00 */
.L_x_7884:
[----:B------:R-:W-:Y:S05]  /*d490*/  BSYNC.RECONVERGENT B1 ;  /* 0x0000000000017941 */ /* 0x000fea0003800200 */
.L_x_7883:
        /* <DEDUP_REMOVED lines=12> */
.L_x_7882:
        /* <DEDUP_REMOVED lines=16> */
.L_x_7891:
        /* <DEDUP_REMOVED lines=13> */
.L_x_7893:
[----:B------:R-:W-:Y:S05]  /*d730*/  BSYNC.RECONVERGENT B2 ;  /* 0x0000000000027941 */ /* 0x000fea0003800200 */
.L_x_7892:
        /* <DEDUP_REMOVED lines=57> */
[----:B------:R-:W-:Y:S02]  /*dad0*/  LOP3.LUT R99, R99, R62, R103, 0x96, !PT ;  /* 0x0000003e63637212 */ /* 0x000fe400078e9667 */
[----:B------:R-:W-:Y:S01]  /*dae0*/  MOV R62, R96 ;  /* 0x00000060003e7202 */ /* 0x000fe20000000f00 */
[----:B------:R-:W-:-:S07]  /*daf0*/  IMAD.MOV.U32 R96, RZ, RZ, R102 ;  /* 0x000000ffff607224 */ /* 0x000fce00078e0066 */
.L_x_7890:
[----:B------:R-:W-:Y:S05]  /*db00*/  BSYNC.RECONVERGENT B1 ;  /* 0x0000000000017941 */ /* 0x000fea0003800200 */
.L_x_7889:
        /* <DEDUP_REMOVED lines=11> */
.L_x_7888:
        /* <DEDUP_REMOVED lines=16> */
.L_x_7896:
        /* <DEDUP_REMOVED lines=13> */
.L_x_7898:
[----:B------:R-:W-:Y:S05]  /*dd90*/  BSYNC.RECONVERGENT B2 ;  /* 0x0000000000027941 */ /* 0x000fea0003800200 */
.L_x_7897:
[----:B------:R-:W-:Y:S01]  /*dda0*/  IMAD.WIDE.U32 R100, R115, -0x326172a9, RZ ;  /* 0xcd9e8d5773647825 */ /* 0x000fe200078e00ff */
[----:B-1----:R-:W-:Y:S02]  /*ddb0*/  LOP3.LUT R108, R85, R99, R3, 0x96, !PT ;  /* 0x00000063556c7212 */ /* 0x002fe400078e9603 */
[----:B------:R-:W-:Y:S01]  /*ddc0*/  IADD3 R93, PT, PT, R3, -0x4498517b, RZ ;  /* 0xbb67ae85035d7810 */ /* 0x000fe20007ffe0ff */
[----:B------:R-:W-:Y:S01]  /*ddd0*/  VIADD R63, R2, 0x9e3779b9 ;  /* 0x9e3779b9023f7836 */ /* 0x000fe20000000000 */
[----:B0-----:R-:W-:Y:S01]  /*dde0*/  LOP3.LUT R102, R73, R101, R2, 0x96, !PT ;  /* 0x0000006549667212 */ /* 0x001fe200078e9602 */
        /* <DEDUP_REMOVED lines=56> */
.L_x_7895:
[----:B------:R-:W-:Y:S05]  /*e170*/  BSYNC.RECONVERGENT B1 ;  /* 0x0000000000017941 */ /* 0x000fea0003800200 */
.L_x_7894:
        /* <DEDUP_REMOVED lines=12> */
.L_x_7846:
[----:B01----:R-:W0:Y:S01]  /*e240*/  LDC.64 R102, c[0x0][0x3a8] ;  /* 0x0000ea00ff667b82 */ /* 0x003e220000000a00 */
        /* <DEDUP_REMOVED lines=25> */
.L_x_7899:
[----:B------:R-:W-:Y:S01]  /*e3e0*/  IADD3 R95, PT, PT, R95, 0x100, RZ ;  /* 0x000001005f5f7810 */ /* 0x000fe20007ffe0ff */
[----:B------:R-:W-:-:S07]  /*e3f0*/  VIADD R0, R0, 0x100 ;  /* 0x0000010000007836 */ /* 0x000fce0000000000 */
.L_x_7802:
[----:B------:R-:W-:Y:S05]  /*e400*/  BSYNC.RECONVERGENT B0 ;  /* 0x0000000000007941 */ /* 0x000fea0003800200 */
.L_x_7801:
        /* <DEDUP_REMOVED lines=34> */
.L_x_7906:
        /* <DEDUP_REMOVED lines=13> */
.L_x_7908:
[----:B------:R-:W-:Y:S05]  /*e700*/  BSYNC.RECONVERGENT B2 ;  /* 0x0000000000027941 */ /* 0x000fea0003800200 */
.L_x_7907:
        /* <DEDUP_REMOVED lines=60> */
.L_x_7905:
[----:B------:R-:W-:Y:S05]  /*ead0*/  BSYNC.RECONVERGENT B1 ;  /* 0x0000000000017941 */ /* 0x000fea0003800200 */
.L_x_7904:
        /* <DEDUP_REMOVED lines=11> */
.L_x_7903:
        /* <DEDUP_REMOVED lines=16> */
.L_x_7912:
        /* <DEDUP_REMOVED lines=13> */
.L_x_7914:
[----:B------:R-:W-:Y:S05]  /*ed60*/  BSYNC.RECONVERGENT B2 ;  /* 0x0000000000027941 */ /* 0x000fea0003800200 */
.L_x_7913:
        /* <DEDUP_REMOVED lines=60> */
.L_x_7911:
[----:B------:R-:W-:Y:S05]  /*f130*/  BSYNC.RECONVERGENT B1 ;  /* 0x0000000000017941 */ /* 0x000fea0003800200 */
.L_x_7910:
        /* <DEDUP_REMOVED lines=12> */
.L_x_7909:
        /* <DEDUP_REMOVED lines=16> */
.L_x_7918:
        /* <DEDUP_REMOVED lines=13> */
.L_x_7920:
[----:B------:R-:W-:Y:S05]  /*f3d0*/  BSYNC.RECONVERGENT B2 ;  /* 0x0000000000027941 */ /* 0x000fea0003800200 */
.L_x_7919:
        /* <DEDUP_REMOVED lines=60> */
.L_x_7917:
[----:B------:R-:W-:Y:S05]  /*f7a0*/  BSYNC.RECONVERGENT B1 ;  /* 0x0000000000017941 */ /* 0x000fea0003800200 */
.L_x_7916:
        /* <DEDUP_REMOVED lines=11> */
.L_x_7915:
        /* <DEDUP_REMOVED lines=16> */
.L_x_7924:
        /* <DEDUP_REMOVED lines=13> */
.L_x_7926:
[----:B------:R-:W-:Y:S05]  /*fa30*/  BSYNC.RECONVERGENT B2 ;  /* 0x0000000000027941 */ /* 0x000fea0003800200 */
.L_x_7925:
        /* <DEDUP_REMOVED lines=60> */
.L_x_7923:
[----:B------:R-:W-:Y:S05]  /*fe00*/  BSYNC.RECONVERGENT B1 ;  /* 0x0000000000017941 */ /* 0x000fea0003800200 */
.L_x_7922:
        /* <DEDUP_REMOVED lines=12> */
.L_x_7921:
        /* <DEDUP_REMOVED lines=16> */
.L_x_7930:
        /* <DEDUP_REMOVED lines=13> */
.L_x_7932:
[----:B------:R-:W-:Y:S05]  /*100a0*/  BSYNC.RECONVERGENT B2 ;  /* 0x0000000000027941 */ /* 0x000fea0003800200 */
.L_x_7931:
        /* <DEDUP_REMOVED lines=60> */
.L_x_7929:
[----:B------:R-:W-:Y:S05]  /*10470*/  BSYNC.RECONVERGENT B1 ;  /* 0x0000000000017941 */ /* 0x000fea0003800200 */
.L_x_7928:
        /* <DEDUP_REMOVED lines=11> */
.L_x_7927:
        /* <DEDUP_REMOVED lines=16> */
.L_x_7936:
        /* <DEDUP_REMOVED lines=13> */
.L_x_7938:
[----:B------:R-:W-:Y:S05]  /*10700*/  BSYNC.RECONVERGENT B2 ;  /* 0x0000000000027941 */ /* 0x000fea0003800200 */
.L_x_7937:
        /* <DEDUP_REMOVED lines=60> */
.L_x_7935:
[----:B------:R-:W-:Y:S05]  /*10ad0*/  BSYNC.RECONVERGENT B1 ;  /* 0x0000000000017941 */ /* 0x000fea0003800200 */
.L_x_7934:
        /* <DEDUP_REMOVED lines=12> */
.L_x_7933:
        /* <DEDUP_REMOVED lines=16> */
.L_x_7942:
        /* <DEDUP_REMOVED lines=13> */
.L_x_7944:
[----:B------:R-:W-:Y:S05]  /*10d70*/  BSYNC.RECONVERGENT B2 ;  /* 0x0000000000027941 */ /* 0x000fea0003800200 */
.L_x_7943:
        /* <DEDUP_REMOVED lines=52> */
[----:B------:R-:W-:Y:S01]  /*110c0*/  IMAD.MOV.U32 R79, RZ, RZ, RZ ;  /* 0x000000ffff4f7224 */ /* 0x000fe200078e00ff */
[----:B------:R-:W-:Y:S01]  /*110d0*/  IADD3 R99, PT, PT, R3, -0x695add53, RZ ;  /* 0x96a522ad03637810 */ /* 0x000fe20007ffe0ff */
[----:B------:R-:W-:-:S04]  /*110e0*/  IMAD.WIDE.U32 R100, R100, -0x326172a9, RZ ;  /* 0xcd9e8d5764647825 */ /* 0x000fc800078e00ff */
[----:B------:R-:W-:Y:S01]  /*110f0*/  IMAD.WIDE.U32 R102, R102, -0x2daee0ad, RZ ;  /* 0xd2511f5366667825 */ /* 0x000fe200078e00ff */
[----:B------:R-:W-:-:S04]  /*11100*/  LOP3.LUT R97, R97, R98, R101, 0x96, !PT ;  /* 0x0000006261617212 */ /* 0x000fc800078e9665 */
[----:B------:R-:W-:Y:S01]  /*11110*/  LOP3.LUT R99, R99, R70, R103, 0x96, !PT ;  /* 0x0000004663637212 */ /* 0x000fe200078e9667 */
[----:B------:R-:W-:Y:S01]  /*11120*/  IMAD.MOV.U32 R70, RZ, RZ, R96 ;  /* 0x000000ffff467224 */ /* 0x000fe200078e0060 */
[----:B------:R-:W-:-:S07]  /*11130*/  MOV R96, R102 ;  /* 0x0000006600607202 */ /* 0x000fce0000000f00 */
.L_x_7941:
[----:B------:R-:W-:Y:S05]  /*11140*/  BSYNC.RECONVERGENT B1 ;  /* 0x0000000000017941 */ /* 0x000fea0003800200 */
.L_x_7940:
        /* <DEDUP_REMOVED lines=11> */
.L_x_7939:
[----:B------:R-:W-:Y:S01]  /*11200*/  IMAD.MOV.U32 R101, RZ, RZ, R79 ;  /* 0x000000ffff657224 */ /* 0x000fe200078e004f */
[----:B------:R-:W-:Y:S01]  /*11210*/  MOV R98, R96 ;  /* 0x0000006000627202 */ /* 0x000fe20000000f00 */
[----:B------:R-:W-:Y:S01]  /*11220*/  IMAD.MOV.U32 R71, RZ, RZ, R47 ;  /* 0x000000ffff477224 */ /* 0x000fe200078e002f */
        /* <DEDUP_REMOVED lines=17> */
.L_x_7948:
        /* <DEDUP_REMOVED lines=13> */
.L_x_7950:
[----:B------:R-:W-:Y:S05]  /*11410*/  BSYNC.RECONVERGENT B2 ;  /* 0x0000000000027941 */ /* 0x000fea0003800200 */
.L_x_7949:
[----:B------:R-:W-:Y:S01]  /*11420*/  IMAD.WIDE.U32 R100, R115, -0x326172a9, RZ ;  /* 0xcd9e8d5773647825 */ /* 0x000fe200078e00ff */
[----:B-1----:R-:W-:Y:S02]  /*11430*/  LOP3.LUT R108, R85, R99, R3, 0x96, !PT ;  /* 0x00000063556c7212 */ /* 0x002fe400078e9603 */
[----:B------:R-:W-:Y:S01]  /*11440*/  IADD3 R71, PT, PT, R2, -0x61c88647, RZ ;  /* 0x9e3779b902477810 */ /* 0x000fe20007ffe0ff */
[----:B------:R-:W-:Y:S01]  /*11450*/  VIADD R79, R3, 0xbb67ae85 ;  /* 0xbb67ae85034f7836 */ /* 0x000fe20000000000 */
[----:B0-----:R-:W-:Y:S01]  /*11460*/  LOP3.LUT R102, R73, R101, R2, 0x96, !PT ;  /* 0x0000006549667212 */ /* 0x001fe200078e9602 */
        /* <DEDUP_REMOVED lines=56> */
.L_x_7947:
[----:B------:R-:W-:Y:S05]  /*117f0*/  BSYNC.RECONVERGENT B1 ;  /* 0x0000000000017941 */ /* 0x000fea0003800200 */
.L_x_7946:
[----:B------:R-:W-:Y:S01]  /*11800*/  PRMT R79, R39, 0x7632, R79 ;  /* 0x00007632274f7816 */ /* 0x000fe2000000004f */
        /* <DEDUP_REMOVED lines=10> */
[----:B------:R-:W-:Y:S01]  /*118b0*/  FFMA.FTZ R71, R96, R71, R47 ;  /* 0x0000004760477223 */ /* 0x000fe2000001002f */
[----:B------:R-:W-:Y:S06]  /*118c0*/  BRA `(.L_x_7945) ;  /* 0x0000003000f47947 */ /* 0x000fec0003800000 */
.L_x_7902:
        /* <DEDUP_REMOVED lines=20> */
.L_x_7954:
        /* <DEDUP_REMOVED lines=13> */
.L_x_7956:
[----:B------:R-:W-:Y:S05]  /*11ae0*/  BSYNC.RECONVERGENT B2 ;  /* 0x0000000000027941 */ /* 0x000fea0003800200 */
.L_x_7955:
        /* <DEDUP_REMOVED lines=60> */
.L_x_7953:
[----:B------:R-:W-:Y:S05]  /*11eb0*/  BSYNC.RECONVERGENT B1 ;  /* 0x0000000000017941 */ /* 0x000fea0003800200 */
.L_x_7952:
        /* <DEDUP_REMOVED lines=11> */
.L_x_7951:
        /* <DEDUP_REMOVED lines=16> */
.L_x_7960:
        /* <DEDUP_REMOVED lines=13> */
.L_x_7962:
[----:B------:R-:W-:Y:S05]  /*12140*/  BSYNC.RECONVERGENT B2 ;  /* 0x0000000000027941 */ /* 0x000fea0003800200 */
.L_x_7961:
        /* <DEDUP_REMOVED lines=60> */
.L_x_7959:
[----:B------:R-:W-:Y:S05]  /*12510*/  BSYNC.RECONVERGENT B1 ;  /* 0x0000000000017941 */ /* 0x000fea0003800200 */
.L_x_7958:
        /* <DEDUP_REMOVED lines=12> */
.L_x_7957:
        /* <DEDUP_REMOVED lines=16> */
.L_x_7966:
        /* <DEDUP_REMOVED lines=13> */
.L_x_7968:
[----:B------:R-:W-:Y:S05]  /*127b0*/  BSYNC.RECONVERGENT B2 ;  /* 0x0000000000027941 */ /* 0x000fea0003800200 */
.L_x_7967:
[----:B------:R-:W-:Y:S01]  /*127c0*/  IMAD.WIDE.U32 R68, R115, -0x326172a9, RZ ;  /* 0xcd9e8d5773447825 */ /* 0x000fe200078e00ff */
[----:B------:R-:W-:Y:S02]  /*127d0*/  LOP3.LUT R98, R85, R67, R3, 0x96, !PT ;  /* 0x0000004355627212 */ /* 0x000fe400078e9603 */
[----:B------:R-:W-:Y:S02]  /*127e0*/  IADD3 R67, PT, PT, R2, -0x61c88647, RZ ;  /* 0x9e3779b902437810 */ /* 0x000fe40007ffe0ff */
[----:B------:R-:W-:Y:S01]  /*127f0*/  LOP3.LUT R70, R73, R69, R2, 0x96, !PT ;  /* 0x0000004549467212 */ /* 0x000fe200078e9602 */
[----:B------:R-:W-:Y:S01]  /*12800*/  IMAD.WIDE.U32 R98, R98, -0x326172a9, RZ ;  /* 0xcd9e8d5762627825 */ /* 0x000fe200078e00ff */
[----:B------:R-:W-:Y:S02]  /*12810*/  IADD3 R79, PT, PT, R3, 0x76cf5d0a, RZ ;  /* 0x76cf5d0a034f7810 */ /* 0x000fe40007ffe0ff */
[----:B------:R-:W-:Y:S01]  /*12820*/  IADD3 R97, PT, PT, R2, -0x700cb87f, RZ ;  /* 0x8ff3478102617810 */ /* 0x000fe20007ffe0ff */
        /* <DEDUP_REMOVED lines=50> */
[----:B------:R-:W-:Y:S02]  /*12b50*/  LOP3.LUT R99, R99, R66, R71, 0x96, !PT ;  /* 0x0000004263637212 */ /* 0x000fe400078e9647 */
[----:B------:R-:W-:Y:S01]  /*12b60*/  MOV R66, R96 ;  /* 0x0000006000427202 */ /* 0x000fe20000000f00 */
[----:B------:R-:W-:-:S07]  /*12b70*/  IMAD.MOV.U32 R96, RZ, RZ, R70 ;  /* 0x000000ffff607224 */ /* 0x000fce00078e0046 */
.L_x_7965:
[----:B------:R-:W-:Y:S05]  /*12b80*/  BSYNC.RECONVERGENT B1 ;  /* 0x0000000000017941 */ /* 0x000fea0003800200 */
.L_x_7964:
        /* <DEDUP_REMOVED lines=11> */
.L_x_7963:
        /* <DEDUP_REMOVED lines=16> */
.L_x_7972:
        /* <DEDUP_REMOVED lines=13> */
.L_x_7974:
[----:B------:R-:W-:Y:S05]  /*12e10*/  BSYNC.RECONVERGENT B2 ;  /* 0x0000000000027941 */ /* 0x000fea0003800200 */
.L_x_7973:
        /* <DEDUP_REMOVED lines=60> */
.L_x_7971:
[----:B------:R-:W-:Y:S05]  /*131e0*/  BSYNC.RECONVERGENT B1 ;  /* 0x0000000000017941 */ /* 0x000fea0003800200 */
.L_x_7970:
        /* <DEDUP_REMOVED lines=12> */
.L_x_7969:
        /* <DEDUP_REMOVED lines=16> */
.L_x_7978:
        /* <DEDUP_REMOVED lines=13> */
.L_x_7980:
[----:B------:R-:W-:Y:S05]  /*13480*/  BSYNC.RECONVERGENT B2 ;  /* 0x0000000000027941 */ /* 0x000fea0003800200 */
.L_x_7979:
        /* <DEDUP_REMOVED lines=57> */
[----:B------:R-:W-:Y:S02]  /*13820*/  LOP3.LUT R99, R69, R68, R99, 0x96, !PT ;  /* 0x0000004445637212 */ /* 0x000fe400078e9663 */
[----:B------:R-:W-:Y:S01]  /*13830*/  MOV R68, R96 ;  /* 0x0000006000447202 */ /* 0x000fe20000000f00 */
[----:B------:R-:W-:-:S07]  /*13840*/  IMAD.MOV.U32 R96, RZ, RZ, R98 ;  /* 0x000000ffff607224 */ /* 0x000fce00078e0062 */
.L_x_7977:
[----:B------:R-:W-:Y:S05]  /*13850*/  BSYNC.RECONVERGENT B1 ;  /* 0x0000000000017941 */ /* 0x000fea0003800200 */
.L_x_7976:
        /* <DEDUP_REMOVED lines=11> */
.L_x_7975:
        /* <DEDUP_REMOVED lines=16> */
.L_x_7984:
        /* <DEDUP_REMOVED lines=13> */
.L_x_7986:
[----:B------:R-:W-:Y:S05]  /*13ae0*/  BSYNC.RECONVERGENT B2 ;  /* 0x0000000000027941 */ /* 0x000fea0003800200 */
.L_x_7985:
        /* <DEDUP_REMOVED lines=60> */
.L_x_7983:
[----:B------:R-:W-:Y:S05]  /*13eb0*/  BSYNC.RECONVERGENT B1 ;  /* 0x0000000000017941 */ /* 0x000fea0003800200 */
.L_x_7982:
        /* <DEDUP_REMOVED lines=12> */
.L_x_7981:
        /* <DEDUP_REMOVED lines=16> */
.L_x_7990:
        /* <DEDUP_REMOVED lines=13> */
.L_x_7992:
[----:B------:R-:W-:Y:S05]  /*14150*/  BSYNC.RECONVERGENT B2 ;  /* 0x0000000000027941 */ /* 0x000fea0003800200 */
.L_x_7991:
[----:B------:R-:W-:Y:S01]  /*14160*/  IMAD.WIDE.U32 R98, R115, -0x326172a9, RZ ;  /* 0xcd9e8d5773627825 */ /* 0x000fe200078e00ff */
[----:B01----:R-:W-:Y:S02]  /*14170*/  LOP3.LUT R102, R85, R71, R3, 0x96, !PT ;  /* 0x0000004755667212 */ /* 0x003fe400078e9603 */
        /* <DEDUP_REMOVED lines=51> */
[----:B------:R-:W-:Y:S02]  /*144b0*/  VIADD R99, R3, 0x96a522ad ;  /* 0x96a522ad03637836 */ /* 0x000fe40000000000 */
[----:B------:R-:W-:Y:S01]  /*144c0*/  HFMA2 R79, -RZ, RZ, 0, 0 ;  /* 0x00000000ff4f7431 */ /* 0x000fe200000001ff */
[----:B------:R-:W-:Y:S01]  /*144d0*/  LOP3.LUT R97, R97, R98, R101, 0x96, !PT ;  /* 0x0000006261617212 */ /* 0x000fe200078e9665 */
[----:B------:R-:W-:-:S05]  /*144e0*/  IMAD.WIDE.U32 R102, R102, -0x2daee0ad, RZ ;  /* 0xd2511f5366667825 */ /* 0x000fca00078e00ff */
[----:B------:R-:W-:Y:S02]  /*144f0*/  LOP3.LUT R99, R99, R70, R103, 0x96, !PT ;  /* 0x0000004663637212 */ /* 0x000fe400078e9667 */
[----:B------:R-:W-:Y:S01]  /*14500*/  MOV R70, R96 ;  /* 0x0000006000467202 */ /* 0x000fe20000000f00 */
[----:B------:R-:W-:-:S07]  /*14510*/  IMAD.MOV.U32 R96, RZ, RZ, R102 ;  /* 0x000000ffff607224 */ /* 0x000fce00078e0066 */
.L_x_7989:
[----:B------:R-:W-:Y:S05]  /*14520*/  BSYNC.RECONVERGENT B1 ;  /* 0x0000000000017941 */ /* 0x000fea0003800200 */
.L_x_7988:
        /* <DEDUP_REMOVED lines=11> */
.L_x_7987:
[----:B------:R-:W-:Y:S01]  /*145e0*/  HFMA2 R71, -RZ, RZ, 0, 0 ;  /* 0x00000000ff477431 */ /* 0x000fe200000001ff */
        /* <DEDUP_REMOVED lines=19> */
.L_x_7995:
        /* <DEDUP_REMOVED lines=13> */
.L_x_7997:
[----:B------:R-:W-:Y:S05]  /*147f0*/  BSYNC.RECONVERGENT B2 ;  /* 0x0000000000027941 */ /* 0x000fea0003800200 */
.L_x_7996:
        /* <DEDUP_REMOVED lines=56> */
[----:B------:R-:W-:-:S03]  /*14b80*/  LOP3.LUT R97, R97, R100, R109, 0x96, !PT ;  /* 0x0000006461617212 */ /* 0x000fc600078e966d */
[----:B------:R-:W-:Y:S01]  /*14b90*/  IMAD.MOV.U32 R100, RZ, RZ, R108 ;  /* 0x000000ffff647224 */ /* 0x000fe200078e006c */
[----:B------:R-:W-:Y:S01]  /*14ba0*/  LOP3.LUT R99, R99, R98, R103, 0x96, !PT ;  /* 0x0000006263637212 */ /* 0x000fe200078e9667 */
[----:B------:R-:W-:Y:S01]  /*14bb0*/  IMAD.MOV.U32 R71, RZ, RZ, R96 ;  /* 0x000000ffff477224 */ /* 0x000fe200078e0060 */
[----:B------:R-:W-:-:S07]  /*14bc0*/  MOV R98, R102 ;  /* 0x0000006600627202 */ /* 0x000fce0000000f00 */
.L_x_7994:
[----:B------:R-:W-:Y:S05]  /*14bd0*/  BSYNC.RECONVERGENT B1 ;  /* 0x0000000000017941 */ /* 0x000fea0003800200 */
.L_x_7993:
        /* <DEDUP_REMOVED lines=12> */
.L_x_7945:
[----:B01----:R-:W0:Y:S02]  /*14ca0*/  LDC.64 R102, c[0x0][0x3a8] ;  /* 0x0000ea00ff667b82 */ /* 0x003e240000000a00 */
[----:B0-----:R-:W-:-:S05]  /*14cb0*/  IMAD.WIDE.U32 R102, R95, 0x20, R102 ;  /* 0x000000205f667825 */ /* 0x001fca00078e0066 */
[----:B------:R2:W-:Y:S04]  /*14cc0*/  STG.E.128 desc[UR8][R102.64], R64 ;  /* 0x0000004066007986 */ /* 0x0005e8000c101d08 */
[----:B------:R2:W-:Y:S01]  /*14cd0*/  STG.E.128 desc[UR8][R102.64+0x10], R68 ;  /* 0x0000104466007986 */ /* 0x0005e2000c101d08 */
[----:B------:R-:W-:Y:S05]  /*14ce0*/  @!P3 BRA `(.L_x_7901) ;  /* 0x000000000050b947 */ /* 0x000fea0003800000 */
[----:B------:R-:W-:Y:S01]  /*14cf0*/  SHF.L.U32 R95, R92, 0x10, RZ ;  /* 0x000000105c5f7819 */ /* 0x000fe200000006ff */
[----:B------:R-:W0:Y:S01]  /*14d00*/  LDC.64 R112, c[0x0][0x3b0] ;  /* 0x0000ec00ff707b82 */ /* 0x000e220000000a00 */
[----:B------:R-:W-:Y:S02]  /*14d10*/  LOP3.LUT R79, R93, 0xffff, RZ, 0xc0, !PT ;  /* 0x0000ffff5d4f7812 */ /* 0x000fe400078ec0ff */
[----:B------:R-:W-:Y:S02]  /*14d20*/  LOP3.LUT R96, R95, 0xff0000, RZ, 0xc0, !PT ;  /* 0x00ff00005f607812 */ /* 0x000fe400078ec0ff */
[----:B--2---:R-:W-:Y:S02]  /*14d30*/  PRMT R102, R91, 0x7104, RZ ;  /* 0x000071045b667816 */ /* 0x004fe400000000ff */
        /* <DEDUP_REMOVED lines=15> */
.L_x_7901:
[----:B------:R-:W-:Y:S05]  /*14e30*/  BSYNC.RECONVERGENT B0 ;  /* 0x0000000000007941 */ /* 0x000fea0003800200 */
.L_x_7900:
        /* <DEDUP_REMOVED lines=28> */
[----:B------:R-:W4:Y:S02]  /*15000*/  SHFL.BFLY PT, R0, R79, 0x1, 0x1f ;  /* 0x0c201f004f007f89 */ /* 0x000f2400000e0000 */
[----:B----4-:R-:W-:-:S05]  /*15010*/  FADD.FTZ R95, R79, R0 ;  /* 0x000000004f5f7221 */ /* 0x010fca0000010000 */
[----:B------:R-:W4:Y:S02]  /*15020*/  SHFL.BFLY PT, R0, R95, 0x2, 0x1f ;  /* 0x0c401f005f007f89 */ /* 0x000f2400000e0000 */
[----:B----4-:R-:W-:-:S05]  /*15030*/  FADD.FTZ R96, R95, R0 ;  /* 0x000000005f607221 */ /* 0x010fca0000010000 */
[----:B0123--:R-:W0:Y:S02]  /*15040*/  SHFL.BFLY PT, R103, R96, 0x4, 0x1f ;  /* 0x0c801f0060677f89 */ /* 0x00fe2400000e0000 */
        /* <DEDUP_REMOVED lines=77> */
.L_x_7999:
[----:B------:R-:W-:Y:S05]  /*15520*/  BSYNC.RECONVERGENT B0 ;  /* 0x0000000000007941 */ /* 0x000fea0003800200 */
.L_x_7998:
        /* <DEDUP_REMOVED lines=12> */
.L_x_8001:
[----:B------:R-:W-:Y:S05]  /*155f0*/  BSYNC.RECONVERGENT B0 ;  /* 0x0000000000007941 */ /* 0x000fea0003800200 */
.L_x_8000:
        /* <DEDUP_REMOVED lines=46> */
[----:B------:R-:W0:Y:S01]  /*158e0*/  @!P0 LDC.64 R108, c[0x0][0x3c8] ;  /* 0x0000f200ff6c8b82 */ /* 0x000e220000000a00 */
[----:B------:R-:W-:Y:S01]  /*158f0*/  FMUL.FTZ R103, R96, R103 ;  /* 0x0000006760677220 */ /* 0x000fe20000410000 */
[----:B-1----:R-:W-:Y:S01]  /*15900*/  FMUL.FTZ R110, R95, R102 ;  /* 0x000000665f6e7220 */ /* 0x002fe20000410000 */
[----:B--2---:R-:W-:Y:S02]  /*15910*/  FADD.FTZ R96, R0, R79 ;  /* 0x0000004f00607221 */ /* 0x004fe40000010000 */
[----:B------:R-:W-:Y:S02]  /*15920*/  FMUL.FTZ R103, R103, R112 ;  /* 0x0000007067677220 */ /* 0x000fe40000410000 */
[----:B------:R-:W1:Y:S02]  /*15930*/  SHFL.IDX PT, R111, R110, RZ, 0x1f ;  /* 0x00001fff6e6f7589 */ /* 0x000e6400000e0000 */
[----:B------:R-:W-:-:S02]  /*15940*/  FFMA.FTZ R96, R95, R103, R96 ;  /* 0x000000675f607223 */ /* 0x000fc40000010060 */
[----:B------:R-:W2:Y:S04]  /*15950*/  LDC R95, c[0x0][0x448] ;  /* 0x00011200ff5f7b82 */ /* 0x000ea80000000800 */
[----:B------:R-:W2:Y:S04]  /*15960*/  SHFL.IDX PT, R96, R96, RZ, 0x1f ;  /* 0x00001fff60607589 */ /* 0x000ea800000e0000 */
[----:B------:R-:W3:Y:S01]  /*15970*/  @!P0 LDC.64 R102, c[0x0][0x3c0] ;  /* 0x0000f000ff668b82 */ /* 0x000ee20000000a00 */
[----:B0-----:R-:W-:-:S04]  /*15980*/  @!P0 IMAD.WIDE R108, R74, 0x4, R108 ;  /* 0x000000044a6c8825 */ /* 0x001fc800078e026c */
[----:B-1----:R-:W-:-:S05]  /*15990*/  FMUL.FTZ R0, R111, R111 ;  /* 0x0000006f6f007220 */ /* 0x002fca0000410000 */
[----:B------:R-:W-:Y:S01]  /*159a0*/  FSEL R79, R0, RZ, P3 ;  /* 0x000000ff004f7208 */ /* 0x000fe20001800000 */
[----:B--2---:R-:W-:-:S04]  /*159b0*/  FFMA.FTZ R0, R96, UR15, R95 ;  /* 0x0000000f60007c23 */ /* 0x004fc8000801005f */
[----:B------:R-:W-:Y:S01]  /*159c0*/  FADD.FTZ R0, R0, R79 ;  /* 0x0000004f00007221 */ /* 0x000fe20000010000 */
[----:B---3--:R-:W-:-:S05]  /*159d0*/  @!P0 IMAD.WIDE R102, R74, 0x4, R102 ;  /* 0x000000044a668825 */ /* 0x008fca00078e0266 */
[----:B------:R-:W0:Y:S01]  /*159e0*/  MUFU.RSQ R0, R0 ;  /* 0x0000000000007308 */ /* 0x000e220000001400 */
[----:B------:R1:W-:Y:S04]  /*159f0*/  @!P0 STG.E desc[UR8][R102.64], R111 ;  /* 0x0000006f66008986 */ /* 0x0003e8000c101908 */
[----:B0-----:R1:W-:Y:S01]  /*15a00*/  @!P0 STG.E desc[UR8][R108.64], R0 ;  /* 0x000000006c008986 */ /* 0x0013e2000c101908 */
[----:B-----5:R-:W-:-:S13]  /*15a10*/  ISETP.GE.AND P0, PT, R76, 0x1, PT ;  /* 0x000000014c00780c */ /* 0x020fda0003f06270 */
[----:B-1----:R-:W-:Y:S05]  /*15a20*/  @!P0 BRA `(.L_x_8002) ;  /* 0x0000000800788947 */ /* 0x002fea0003800000 */
        /* <DEDUP_REMOVED lines=9> */
[--C-:B------:R-:W-:Y:S01]  /*15ac0*/  FADD.FTZ R77, R48, -R149.reuse ;  /* 0x80000095304d7221 */ /* 0x100fe20000010000 */
[----:B------:R-:W-:Y:S01]  /*15ad0*/  SHF.L.U32 R96, R105, 0x10, RZ ;  /* 0x0000001069607819 */ /* 0x000fe200000006ff */
[----:B------:R-:W-:Y:S02]  /*15ae0*/  IMAD.U32 R102, R5, 0x10000, RZ ;  /* 0x0001000005667824 */ /* 0x000fe400078e00ff */
[--C-:B------:R-:W-:Y:S01]  /*15af0*/  FADD.FTZ R103, R55, -R149.reuse ;  /* 0x8000009537677221 */ /* 0x100fe20000010000 */
[----:B------:R-:W-:Y:S01]  /*15b00*/  FMUL.FTZ R79, R0, R79 ;  /* 0x0000004f004f7220 */ /* 0x000fe20000410000 */
[----:B------:R-:W-:Y:S01]  /*15b10*/  SHF.L.U32 R76, R104, 0x10, RZ ;  /* 0x00000010684c7819 */ /* 0x000fe200000006ff */
[----:B------:R-:W-:Y:S02]  /*15b20*/  IMAD.U32 R78, R4, 0x10000, RZ ;  /* 0x00010000044e7824 */ /* 0x000fe400078e00ff */
[C---:B------:R-:W-:Y:S01]  /*15b30*/  FMUL.FTZ R77, R0.reuse, R77 ;  /* 0x0000004d004d7220 */ /* 0x040fe20000410000 */
[----:B------:R-:W-:Y:S01]  /*15b40*/  FFMA.FTZ R108, R79, R96, R102 ;  /* 0x000000604f6c7223 */ /* 0x000fe20000010066 */
[----:B------:R-:W-:Y:S01]  /*15b50*/  FMUL.FTZ R109, R0, R103 ;  /* 0x00000067006d7220 */ /* 0x000fe20000410000 */
[--C-:B------:R-:W-:Y:S01]  /*15b60*/  FADD.FTZ R79, R54, -R149.reuse ;  /* 0x80000095364f7221 */ /* 0x100fe20000010000 */
[----:B------:R-:W0:Y:S01]  /*15b70*/  LDC.64 R102, c[0x0][0x428] ;  /* 0x00010a00ff667b82 */ /* 0x000e220000000a00 */
[----:B------:R-:W-:Y:S01]  /*15b80*/  FFMA.FTZ R76, R77, R76, R78 ;  /* 0x0000004c4d4c7223 */ /* 0x000fe2000001004e */
[----:B------:R-:W-:Y:S01]  /*15b90*/  FADD.FTZ R77, R52, -R149 ;  /* 0x80000095344d7221 */ /* 0x000fe20000010000 */
[----:B------:R-:W-:Y:S01]  /*15ba0*/  SHF.L.U32 R148, R133, 0x10, RZ ;  /* 0x0000001085947819 */ /* 0x000fe200000006ff */
[----:B------:R-:W-:Y:S01]  /*15bb0*/  IMAD.U32 R150, R132, 0x10000, RZ ;  /* 0x0001000084967824 */ /* 0x000fe200078e00ff */
[----:B------:R-:W-:Y:S01]  /*15bc0*/  SHF.L.U32 R78, R106, 0x10, RZ ;  /* 0x000000106a4e7819 */ /* 0x000fe200000006ff */
[----:B------:R-:W-:Y:S01]  /*15bd0*/  IMAD.U32 R96, R6, 0x10000, RZ ;  /* 0x0001000006607824 */ /* 0x000fe200078e00ff */
[----:B------:R-:W-:Y:S01]  /*15be0*/  SHF.L.U32 R110, R107, 0x10, RZ ;  /* 0x000000106b6e7819 */ /* 0x000fe200000006ff */
[----:B------:R-:W-:-:S02]  /*15bf0*/  IMAD.U32 R112, R7, 0x10000, RZ ;  /* 0x0001000007707824 */ /* 0x000fc400078e00ff */
[C---:B------:R-:W-:Y:S01]  /*15c00*/  FMUL.FTZ R77, R0.reuse, R77 ;  /* 0x0000004d004d7220 */ /* 0x040fe20000410000 */
[----:B------:R-:W-:Y:S01]  /*15c10*/  FMUL.FTZ R79, R0, R79 ;  /* 0x0000004f004f7220 */ /* 0x000fe20000410000 */
[----:B------:R-:W-:Y:S01]  /*15c20*/  FFMA.FTZ R152, R109, R148, R150 ;  /* 0x000000946d987223 */ /* 0x000fe20000010096 */
[--C-:B------:R-:W-:Y:S01]  /*15c30*/  FADD.FTZ R109, R53, -R149.reuse ;  /* 0x80000095356d7221 */ /* 0x100fe20000010000 */
[----:B------:R-:W-:Y:S01]  /*15c40*/  FFMA.FTZ R113, R77, R78, R96 ;  /* 0x0000004e4d717223 */ /* 0x000fe20000010060 */
[----:B------:R-:W-:Y:S01]  /*15c50*/  FFMA.FTZ R147, R79, R110, R112 ;  /* 0x0000006e4f937223 */ /* 0x000fe20000010070 */
        /* <DEDUP_REMOVED lines=8> */
[----:B------:R-:W-:Y:S01]  /*15ce0*/  FMUL.FTZ R79, R0, R79 ;  /* 0x0000004f004f7220 */ /* 0x000fe20000410000 */
[----:B------:R-:W-:Y:S02]  /*15cf0*/  IMAD.U32 R96, R138, 0x10000, RZ ;  /* 0x000100008a607824 */ /* 0x000fe400078e00ff */
[----:B------:R-:W-:Y:S01]  /*15d00*/  FMUL.FTZ R77, R0, R77 ;  /* 0x0000004d004d7220 */ /* 0x000fe20000410000 */
[----:B------:R-:W-:Y:S01]  /*15d10*/  FFMA.FTZ R148, R109, R148, R150 ;  /* 0x000000946d947223 */ /* 0x000fe20000010096 */
[----:B------:R-:W-:Y:S01]  /*15d20*/  FFMA.FTZ R111, R79, R110, R112 ;  /* 0x0000006e4f6f7223 */ /* 0x000fe20000010070 */
[----:B------:R-:W-:Y:S01]  /*15d30*/  F2FP.BF16.F32.PACK_AB R79, R152, R147 ;  /* 0x00000093984f723e */ /* 0x000fe200000010ff */
[----:B------:R-:W-:Y:S01]  /*15d40*/  FFMA.FTZ R109, R77, R78, R96 ;  /* 0x0000004e4d6d7223 */ /* 0x000fe20000010060 */
[----:B0-----:R-:W-:Y:S01]  /*15d50*/  IMAD.WIDE.U32 R102, R95, 0x10, R102 ;  /* 0x000000105f667825 */ /* 0x001fe200078e0066 */
[----:B------:R-:W-:Y:S02]  /*15d60*/  F2FP.BF16.F32.PACK_AB R78, R148, R113 ;  /* 0x00000071944e723e */ /* 0x000fe400000010ff */
[----:B------:R-:W-:-:S02]  /*15d70*/  F2FP.BF16.F32.PACK_AB R77, R111, R108 ;  /* 0x0000006c6f4d723e */ /* 0x000fc400000010ff */
[----:B------:R-:W-:Y:S02]  /*15d80*/  F2FP.BF16.F32.PACK_AB R76, R109, R76 ;  /* 0x0000004c6d4c723e */ /* 0x000fe400000010ff */
[----:B------:R-:W-:-:S03]  /*15d90*/  IADD3 R95, PT, PT, R95, 0x100, RZ ;  /* 0x000001005f5f7810 */ /* 0x000fc60007ffe0ff */
[----:B------:R0:W-:Y:S04]  /*15da0*/  STG.E.128 desc[UR8][R102.64], R76 ;  /* 0x0000004c66007986 */ /* 0x0001e8000c101d08 */
.L_x_8004:
[----:B------:R-:W-:Y:S05]  /*15db0*/  BSYNC.RECONVERGENT B0 ;  /* 0x0000000000007941 */ /* 0x000fea0003800200 */
.L_x_8003:
[----:B------:R-:W-:Y:S04]  /*15dc0*/  BSSY.RECONVERGENT B0, `(.L_x_8005) ;  /* 0x0000032000007945 */ /* 0x000fe80003800200 */
[----:B------:R-:W-:Y:S05]  /*15dd0*/  @!P1 BRA `(.L_x_8006) ;  /* 0x0000000000c09947 */ /* 0x000fea0003800000 */
[--C-:B0-----:R-:W-:Y:S01]  /*15de0*/  FADD.FTZ R79, R58, -R149.reuse ;  /* 0x800000953a4f7221 */ /* 0x101fe20000010000 */
[--C-:B------:R-:W-:Y:S01]  /*15df0*/  FADD.FTZ R77, R56, -R149.reuse ;  /* 0x80000095384d7221 */ /* 0x100fe20000010000 */
[----:B------:R-:W-:Y:S01]  /*15e00*/  SHF.L.U32 R102, R17, 0x10, RZ ;  /* 0x0000001011667819 */ /* 0x000fe200000006ff */
[--C-:B------:R-:W-:Y:S01]  /*15e10*/  FADD.FTZ R103, R63, -R149.reuse ;  /* 0x800000953f677221 */ /* 0x100fe20000010000 */
[----:B------:R-:W-:Y:S02]  /*15e20*/  IMAD.U32 R96, R13, 0x10000, RZ ;  /* 0x000100000d607824 */ /* 0x000fe400078e00ff */
        /* <DEDUP_REMOVED lines=34> */
[----:B0-----:R-:W-:-:S04]  /*16050*/  IMAD.WIDE.U32 R102, R95, 0x10, R102 ;  /* 0x000000105f667825 */ /* 0x001fc800078e0066 */
[----:B------:R-:W-:Y:S01]  /*16060*/  FFMA.FTZ R111, R79, R110, R112 ;  /* 0x0000006e4f6f7223 */ /* 0x000fe20000010070 */
[----:B------:R-:W-:Y:S01]  /*16070*/  FFMA.FTZ R109, R77, R78, R96 ;  /* 0x0000004e4d6d7223 */ /* 0x000fe20000010060 */
[----:B------:R-:W-:Y:S01]  /*16080*/  F2FP.BF16.F32.PACK_AB R79, R152, R147 ;  /* 0x00000093984f723e */ /* 0x000fe200000010ff */
[----:B------:R-:W-:Y:S01]  /*16090*/  VIADD R95, R95, 0x100 ;  /* 0x000001005f5f7836 */ /* 0x000fe20000000000 */
[----:B------:R-:W-:Y:S02]  /*160a0*/  F2FP.BF16.F32.PACK_AB R78, R148, R113 ;  /* 0x00000071944e723e */ /* 0x000fe400000010ff */
[----:B------:R-:W-:Y:S02]  /*160b0*/  F2FP.BF16.F32.PACK_AB R77, R111, R108 ;  /* 0x0000006c6f4d723e */ /* 0x000fe400000010ff */
[----:B------:R-:W-:-:S05]  /*160c0*/  F2FP.BF16.F32.PACK_AB R76, R109, R76 ;  /* 0x0000004c6d4c723e */ /* 0x000fca00000010ff */
[----:B------:R1:W-:Y:S02]  /*160d0*/  STG.E.128 desc[UR8][R102.64], R76 ;  /* 0x0000004c66007986 */ /* 0x0003e4000c101d08 */
.L_x_8006:
[----:B------:R-:W-:Y:S05]  /*160e0*/  BSYNC.RECONVERGENT B0 ;  /* 0x0000000000007941 */ /* 0x000fea0003800200 */
.L_x_8005:
        /* <DEDUP_REMOVED lines=8> */
[--C-:B------:R-:W-:Y:S01]  /*16170*/  FADD.FTZ R147, R70, -R149.reuse ;  /* 0x8000009546937221 */ /* 0x100fe20000010000 */
[----:B------:R-:W-:Y:S01]  /*16180*/  SHF.L.U32 R110, R26, 0x10, RZ ;  /* 0x000000101a6e7819 */ /* 0x000fe200000006ff */
[----:B------:R-:W-:Y:S01]  /*16190*/  FFMA.FTZ R96, R77, R76, R78 ;  /* 0x0000004c4d607223 */ /* 0x000fe2000001004e */
[--C-:B------:R-:W-:Y:S01]  /*161a0*/  FADD.FTZ R79, R65, -R149.reuse ;  /* 0x80000095414f7221 */ /* 0x100fe20000010000 */
[----:B------:R-:W0:Y:S01]  /*161b0*/  LDC.64 R76, c[0x0][0x428] ;  /* 0x00010a00ff4c7b82 */ /* 0x000e220000000a00 */
[--C-:B------:R-:W-:Y:S01]  /*161c0*/  FADD.FTZ R109, R67, -R149.reuse ;  /* 0x80000095436d7221 */ /* 0x100fe20000010000 */
[--C-:B------:R-:W-:Y:S01]  /*161d0*/  FADD.FTZ R113, R69, -R149.reuse ;  /* 0x8000009545717221 */ /* 0x100fe20000010000 */
[----:B------:R-:W-:Y:S01]  /*161e0*/  SHF.L.U32 R78, R25, 0x10, RZ ;  /* 0x00000010194e7819 */ /* 0x000fe200000006ff */
[----:B------:R-:W-:Y:S01]  /*161f0*/  IMAD.U32 R112, R30, 0x10000, RZ ;  /* 0x000100001e707824 */ /* 0x000fe200078e00ff */
[----:B------:R-:W-:Y:S01]  /*16200*/  SHF.L.U32 R148, R27, 0x10, RZ ;  /* 0x000000101b947819 */ /* 0x000fe200000006ff */
[----:B------:R-:W-:Y:S01]  /*16210*/  FMUL.FTZ R111, R0, R111 ;  /* 0x0000006f006f7220 */ /* 0x000fe20000410000 */
        /* <DEDUP_REMOVED lines=22> */
[----:B0-----:R-:W-:-:S04]  /*16380*/  IMAD.WIDE.U32 R102, R95, 0x10, R76 ;  /* 0x000000105f667825 */ /* 0x001fc800078e004c */
[----:B------:R-:W-:Y:S01]  /*16390*/  FFMA.FTZ R152, R149, R152, R154 ;  /* 0x0000009895987223 */ /* 0x000fe2000001009a */
[----:B------:R-:W-:Y:S01]  /*163a0*/  FFMA.FTZ R109, R79, R0, R78 ;  /* 0x000000004f6d7223 */ /* 0x000fe2000001004e */
[----:B------:R-:W-:Y:S02]  /*163b0*/  F2FP.BF16.F32.PACK_AB R77, R111, R108 ;  /* 0x0000006c6f4d723e */ /* 0x000fe400000010ff */
[----:B------:R-:W-:Y:S02]  /*163c0*/  F2FP.BF16.F32.PACK_AB R78, R113, R112 ;  /* 0x00000070714e723e */ /* 0x000fe400000010ff */
[----:B------:R-:W-:Y:S02]  /*163d0*/  F2FP.BF16.F32.PACK_AB R79, R152, R147 ;  /* 0x00000093984f723e */ /* 0x000fe400000010ff */
[----:B------:R-:W-:-:S05]  /*163e0*/  F2FP.BF16.F32.PACK_AB R76, R109, R96 ;  /* 0x000000606d4c723e */ /* 0x000fca00000010ff */
[----:B------:R2:W-:Y:S02]  /*163f0*/  STG.E.128 desc[UR8][R102.64], R76 ;  /* 0x0000004c66007986 */ /* 0x0005e4000c101d08 */
.L_x_8007:
[----:B------:R-:W-:Y:S05]  /*16400*/  BSYNC.RECONVERGENT B0 ;  /* 0x0000000000007941 */ /* 0x000fea0003800200 */
.L_x_8002:
[----:B012---:R-:W0:Y:S01]  /*16410*/  LDC.64 R76, c[0x0][0x380] ;  /* 0x0000e000ff4c7b82 */ /* 0x007e220000000a00 */
[----:B------:R-:W-:Y:S01]  /*16420*/  UPLOP3.LUT UP1, UPT, UPT, UPT, UP1, 0x40, 0x4 ;  /* 0x000000000004789c */ /* 0x000fe20003f2e810 */
[----:B0-----:R-:W-:-:S04]  /*16430*/  IADD3 R74, PT, PT, R74, R76, RZ ;  /* 0x0000004c4a4a7210 */ /* 0x001fc80007ffe0ff */
[----:B------:R-:W-:-:S13]  /*16440*/  ISETP.GE.AND P0, PT, R74, R77, PT ;  /* 0x0000004d4a00720c */ /* 0x000fda0003f06270 */
[----:B------:R-:W-:Y:S05]  /*16450*/  @!P0 BRA `(.L_x_8008) ;  /* 0xfffffea800ac8947 */ /* 0x000fea000383ffff */
[----:B------:R-:W-:Y:S05]  /*16460*/  EXIT ;  /* 0x000000000000794d */ /* 0x000fea0003800000 */
.L_x_8009:
        /* <DEDUP_REMOVED lines=9> */
.L_x_20965:


//--------------------- .text._ZN10layer_norm13ln_fwd_kernelINS_13Kernel_traitsI13__nv_bfloat16S2_fS2_fjLj6144ELj1ELj1ELj8ELj16ENS_18Kernel_traits_baseILj6144ES2_S2_fS2_fjLj256EEEEELb1ELb1ELb1ELb1EEEvNS_9FwdParamsE --------------------------
	.section	.text._ZN10layer_norm13ln_fwd_kernelINS_13Kernel_traitsI13__nv_bfloat16S2_fS2_fjLj6144ELj1ELj1ELj8ELj16ENS_18Kernel_traits_baseILj6144ES2_S2_fS2_fjLj256EEEEELb1ELb1ELb1ELb1EEEvNS_9FwdParamsE,"ax",@progbits
	.align	128
        .global         _ZN10layer_norm13ln_fwd_kernelINS_13Kernel_traitsI13__nv_bfloat16S2_fS2_fjLj6144ELj1ELj1ELj8ELj16ENS_18Kernel_traits_baseILj6144ES2_S2_fS2_fjLj256EEEEELb1ELb1ELb1ELb1EEEvNS_9FwdParamsE
        .type           _ZN10layer_norm13ln_fwd_kernelINS_13Kernel_traitsI13__nv_bfloat16S2_fS2_fjLj6144ELj1ELj1ELj8ELj16ENS_18Kernel_traits_baseILj6144ES2_S2_fS2_fjLj256EEEEELb1ELb1ELb1ELb1EEEvNS_9FwdParamsE,@function
        .size           _ZN10layer_norm13ln_fwd_kernelINS_13Kernel_traitsI13__nv_bfloat16S2_fS2_fjLj6144ELj1ELj1ELj8ELj16ENS_18Kernel_traits_baseILj6144ES2_S2_fS2_fjLj256EEEEELb1ELb1ELb1ELb1EEEvNS_9FwdParamsE,(.L_x_20966 - _ZN10layer_norm13ln_fwd_kernelINS_13Kernel_traitsI13__nv_bfloat16S2_fS2_fjLj6144ELj1ELj1ELj8ELj16ENS_18Kernel_traits_baseILj6144ES2_S2_fS2_fjLj256EEEEELb1ELb1ELb1ELb1EEEvNS_9FwdParamsE)
        .other          _ZN10layer_norm13ln_fwd_kernelINS_13Kernel_traitsI13__nv_bfloat16S2_fS2_fjLj6144ELj1ELj1ELj8ELj16ENS_18Kernel_traits_baseILj6144ES2_S2_fS2_fjLj256EEEEELb1ELb1ELb1ELb1EEEvNS_9FwdParamsE,@"STO_CUDA_ENTRY STV_DEFAULT"
_ZN10layer_norm13ln_fwd_kernelINS_13Kernel_traitsI13__nv_bfloat16S2_fS2_fjLj6144ELj1ELj1ELj8ELj16ENS_18Kernel_traits_baseILj6144ES2_S2_fS2_fjLj256EEEEELb1ELb1ELb1ELb1EEEvNS_9FwdParamsE:
.text._ZN10layer_norm13ln_fwd_kernelINS_13Kernel_traitsI13__nv_bfloat16S2_fS2_fjLj6144ELj1ELj1ELj8ELj16ENS_18Kernel_traits_baseILj6144ES2_S2_fS2_fjLj256EEEEELb1ELb1ELb1ELb1EEEvNS_9FwdParamsE:
        /* <DEDUP_REMOVED lines=40> */
[----:B------:R-:W-:Y:S01]  /*0280*/  VIADD R46, R2, 0x9e3779b9 ;  /* 0x9e3779b9022e7836 */ /* 0x000fe20000000000 */
[----:B------:R-:W-:Y:S01]  /*0290*/  @P0 MOV R58, R39 ;  /* 0x00000027003a0202 */ /* 0x000fe20000000f00 */
[----:B------:R-:W-:Y:S01]  /*02a0*/  VIADD R44, R3, 0xbb67ae85 ;  /* 0xbb67ae85032c7836 */ /* 0x000fe20000000000 */
[----:B------:R-:W-:Y:S01]  /*02b0*/  @P1 IADD3.X R48, PT, PT, RZ, R41, RZ, P2, !PT ;  /* 0x00000029ff301210 */ /* 0x000fe200017fe4ff */
[----:B------:R-:W-:Y:S01]  /*02c0*/  @P0 IMAD.MOV.U32 R56, RZ, RZ, R37 ;  /* 0x000000ffff380224 */ /* 0x000fe200078e0025 */
[----:B------:R-:W-:Y:S01]  /*02d0*/  @P0 MOV R63, R28 ;  /* 0x0000001c003f0202 */ /* 0x000fe20000000f00 */
[----:B------:R-:W-:Y:S01]  /*02e0*/  @P0 IMAD.MOV.U32 R59, RZ, RZ, R32 ;  /* 0x000000ffff3b0224 */ /* 0x000fe200078e0020 */
[----:B------:R-:W-:Y:S01]  /*02f0*/  SHF.R.U64 R102, R101, 0x2, R48 ;  /* 0x0000000265667819 */ /* 0x000fe20000001230 */
[----:B------:R-:W-:Y:S01]  /*0300*/  @P0 IMAD.MOV.U32 R61, RZ, RZ, R34 ;  /* 0x000000ffff3d0224 */ /* 0x000fe200078e0022 */
[----:B------:R-:W-:Y:S01]  /*0310*/  SHF.R.U32.HI R53, RZ, 0x2, R48 ;  /* 0x00000002ff357819 */ /* 0x000fe20000011630 */
[----:B------:R-:W-:Y:S01]  /*0320*/  @P0 IMAD.MOV.U32 R64, RZ, RZ, R29 ;  /* 0x000000ffff400224 */ /* 0x000fe200078e001d */
[----:B------:R-:W-:Y:S01]  /*0330*/  @P0 MOV R65, R30 ;  /* 0x0000001e00410202 */ /* 0x000fe20000000f00 */
[----:B------:R-:W-:Y:S01]  /*0340*/  IMAD.HI.U32 R41, R102, -0x2daee0ad, RZ ;  /* 0xd2511f5366297827 */ /* 0x000fe200078e00ff */
[----:B------:R-:W-:-:S02]  /*0350*/  @P0 MOV R68, R25 ;  /* 0x0000001900440202 */ /* 0x000fc40000000f00 */
[----:B------:R-:W-:Y:S02]  /*0360*/  @!P0 CS2R R14, SRZ ;  /* 0x00000000000e8805 */ /* 0x000fe4000001ff00 */
[----:B------:R-:W-:Y:S01]  /*0370*/  @P0 MOV R70, R27 ;  /* 0x0000001b00460202 */ /* 0x000fe20000000f00 */
        /* <DEDUP_REMOVED lines=11> */
[----:B------:R-:W-:Y:S02]  /*0430*/  @!P0 CS2R R4, SRZ ;  /* 0x0000000000048805 */ /* 0x000fe4000001ff00 */
[-C--:B------:R-:W-:Y:S01]  /*0440*/  @P0 MOV R77, R16.reuse ;  /* 0x00000010004d0202 */ /* 0x080fe20000000f00 */
[----:B------:R-:W-:Y:S01]  /*0450*/  UPLOP3.LUT UP0, UPT, UPT, UPT, UPT, 0x40, 0x4 ;  /* 0x000000000004789c */ /* 0x000fe20003f0e870 */
[----:B------:R-:W-:Y:S01]  /*0460*/  IMAD.HI.U32 R42, R0, -0x2daee0ad, RZ ;  /* 0xd2511f53002a7827 */ /* 0x000fe200078e00ff */
[----:B------:R-:W-:Y:S01]  /*0470*/  LOP3.LUT R40, R46, R43, R40, 0x96, !PT ;  /* 0x0000002b2e287212 */ /* 0x000fe200078e9628 */
[----:B------:R-:W0:Y:S01]  /*0480*/  LDCU UR10, c[0x0][0x404] ;  /* 0x00008080ff0a77ac */ /* 0x000e220008000800 */
[----:B------:R-:W-:Y:S01]  /*0490*/  IADD3 R46, PT, PT, R3, 0x76cf5d0a, RZ ;  /* 0x76cf5d0a032e7810 */ /* 0x000fe20007ffe0ff */
[----:B------:R-:W-:Y:S01]  /*04a0*/  IMAD R41, R41, -0x326172a9, RZ ;  /* 0xcd9e8d5729297824 */ /* 0x000fe200078e02ff */
[----:B------:R-:W-:Y:S01]  /*04b0*/  LOP3.LUT R42, R44, R45, R42, 0x96, !PT ;  /* 0x0000002d2c2a7212 */ /* 0x000fe200078e962a */
[----:B------:R-:W-:Y:S01]  /*04c0*/  IMAD R45, R0, -0x2daee0ad, RZ ;  /* 0xd2511f53002d7824 */ /* 0x000fe200078e02ff */
[-C--:B------:R-:W-:Y:S01]  /*04d0*/  @P0 MOV R80, R19.reuse ;  /* 0x0000001300500202 */ /* 0x080fe20000000f00 */
[----:B------:R-:W-:Y:S01]  /*04e0*/  IMAD.HI.U32 R44, R40, -0x2daee0ad, RZ ;  /* 0xd2511f53282c7827 */ /* 0x000fe200078e00ff */
[----:B------:R-:W-:Y:S01]  /*04f0*/  @!P0 MOV R77, R16 ;  /* 0x00000010004d8202 */ /* 0x000fe20000000f00 */
[----:B------:R-:W1:Y:S01]  /*0500*/  LDCU.U8 UR11, c[0x0][0x410] ;  /* 0x00008200ff0b77ac */ /* 0x000e620008000000 */
[----:B------:R-:W-:Y:S01]  /*0510*/  @!P0 MOV R80, R19 ;  /* 0x0000001300508202 */ /* 0x000fe20000000f00 */
[----:B------:R-:W-:Y:S01]  /*0520*/  IMAD.HI.U32 R0, R42, -0x326172a9, RZ ;  /* 0xcd9e8d572a007827 */ /* 0x000fe200078e00ff */
[----:B------:R-:W-:Y:S01]  /*0530*/  LOP3.LUT R44, R46, R45, R44, 0x96, !PT ;  /* 0x0000002d2e2c7212 */ /* 0x000fe200078e962c */
[----:B------:R-:W2:Y:S01]  /*0540*/  LDCU UR14, c[0x0][0x400] ;  /* 0x00008000ff0e77ac */ /* 0x000ea20008000800 */
[----:B------:R-:W-:Y:S01]  /*0550*/  IADD3 R46, PT, PT, R3, 0x32370b8f, RZ ;  /* 0x32370b8f032e7810 */ /* 0x000fe20007ffe0ff */
[----:B------:R-:W-:Y:S01]  /*0560*/  VIADD R43, R2, 0x3c6ef372 ;  /* 0x3c6ef372022b7836 */ /* 0x000fe20000000000 */
[----:B------:R-:W-:Y:S01]  /*0570*/  LOP3.LUT R101, R101, 0x3, RZ, 0xc0, !PT ;  /* 0x0000000365657812 */ /* 0x000fe200078ec0ff */
[----:B------:R-:W-:Y:S01]  /*0580*/  IMAD R45, R40, -0x2daee0ad, RZ ;  /* 0xd2511f53282d7824 */ /* 0x000fe200078e02ff */
[----:B------:R-:W-:Y:S01]  /*0590*/  PRMT R123, R80, 0x7632, R123 ;  /* 0x00007632507b7816 */ /* 0x000fe2000000007b */
[----:B------:R-:W-:Y:S01]  /*05a0*/  IMAD.HI.U32 R40, R44, -0x326172a9, RZ ;  /* 0xcd9e8d572c287827 */ /* 0x000fe200078e00ff */
[----:B------:R-:W-:Y:S01]  /*05b0*/  LOP3.LUT R0, R43, R41, R0, 0x96, !PT ;  /* 0x000000292b007212 */ /* 0x000fe200078e9600 */
[----:B------:R-:W3:Y:S01]  /*05c0*/  LDCU.64 UR12, c[0x0][0x408] ;  /* 0x00008100ff0c77ac */ /* 0x000ee20008000a00 */
[----:B------:R-:W-:Y:S01]  /*05d0*/  PRMT R126, R77, 0x7632, R126 ;  /* 0x000076324d7e7816 */ /* 0x000fe2000000007e */
[----:B------:R-:W-:Y:S01]  /*05e0*/  IMAD R41, R42, -0x326172a9, RZ ;  /* 0xcd9e8d572a297824 */ /* 0x000fe200078e02ff */
[----:B------:R-:W-:Y:S01]  /*05f0*/  PRMT R127, R15, 0x7632, R127 ;  /* 0x000076320f7f7816 */ /* 0x000fe2000000007f */
[----:B------:R-:W-:Y:S01]  /*0600*/  VIADD R43, R2, 0xdaa66d2b ;  /* 0xdaa66d2b022b7836 */ /* 0x000fe20000000000 */
[----:B------:R-:W-:Y:S01]  /*0610*/  PRMT R128, R14, 0x7632, R128 ;  /* 0x000076320e807816 */ /* 0x000fe20000000080 */
[----:B------:R-:W-:Y:S01]  /*0620*/  IMAD.HI.U32 R42, R0, -0x2daee0ad, RZ ;  /* 0xd2511f53002a7827 */ /* 0x000fe200078e00ff */
[----:B------:R-:W-:Y:S01]  /*0630*/  PRMT R129, R13, 0x7632, R129 ;  /* 0x000076320d817816 */ /* 0x000fe20000000081 */
[----:B------:R-:W4:Y:S01]  /*0640*/  LDCU.64 UR8, c[0x0][0x3a0] ;  /* 0x00007400ff0877ac */ /* 0x000f220008000a00 */
[----:B------:R-:W-:Y:S01]  /*0650*/  LOP3.LUT R40, R43, R41, R40, 0x96, !PT ;  /* 0x000000292b287212 */ /* 0x000fe200078e9628 */
[----:B------:R-:W-:Y:S01]  /*0660*/  IMAD R41, R44, -0x326172a9, RZ ;  /* 0xcd9e8d572c297824 */ /* 0x000fe200078e02ff */
[----:B------:R-:W-:Y:S01]  /*0670*/  LOP3.LUT R42, R46, R45, R42, 0x96, !PT ;  /* 0x0000002d2e2a7212 */ /* 0x000fe200078e962a */
[----:B------:R-:W-:Y:S01]  /*0680*/  IMAD R44, R0, -0x2daee0ad, RZ ;  /* 0xd2511f53002c7824 */ /* 0x000fe200078e02ff */
[----:B------:R-:W-:Y:S01]  /*0690*/  PRMT R130, R12, 0x7632, R130 ;  /* 0x000076320c827816 */ /* 0x000fe20000000082 */
[----:B------:R-:W-:Y:S01]  /*06a0*/  VIADD R46, R3, 0xed9eba14 ;  /* 0xed9eba14032e7836 */ /* 0x000fe20000000000 */
[----:B------:R-:W-:Y:S01]  /*06b0*/  PRMT R131, R11, 0x7632, R131 ;  /* 0x000076320b837816 */ /* 0x000fe20000000083 */
[----:B------:R-:W-:Y:S01]  /*06c0*/  IMAD.HI.U32 R43, R40, -0x2daee0ad, RZ ;  /* 0xd2511f53282b7827 */ /* 0x000fe200078e00ff */
[----:B------:R-:W-:-:S02]  /*06d0*/  PRMT R132, R10, 0x7632, R132 ;  /* 0x000076320a847816 */ /* 0x000fc40000000084 */
[----:B------:R-:W-:Y:S01]  /*06e0*/  PRMT R133, R9, 0x7632, R133 ;  /* 0x0000763209857816 */ /* 0x000fe20000000085 */
[----:B------:R-:W-:Y:S01]  /*06f0*/  IMAD.HI.U32 R0, R42, -0x326172a9, RZ ;  /* 0xcd9e8d572a007827 */ /* 0x000fe200078e00ff */
[----:B------:R-:W-:Y:S02]  /*0700*/  LOP3.LUT R43, R46, R44, R43, 0x96, !PT ;  /* 0x0000002c2e2b7212 */ /* 0x000fe400078e962b */
[C---:B------:R-:W-:Y:S01]  /*0710*/  IADD3 R46, PT, PT, R2.reuse, 0x1715609d, RZ ;  /* 0x1715609d022e7810 */ /* 0x040fe20007ffe0ff */
[----:B------:R-:W-:Y:S01]  /*0720*/  VIADD R45, R2, 0x78dde6e4 ;  /* 0x78dde6e4022d7836 */ /* 0x000fe20000000000 */
[----:B------:R-:W-:Y:S01]  /*0730*/  PRMT R134, R8, 0x7632, R134 ;  /* 0x0000763208867816 */ /* 0x000fe20000000086 */
[----:B------:R-:W-:Y:S01]  /*0740*/  VIADD R44, R3, 0xa9066899 ;  /* 0xa9066899032c7836 */ /* 0x000fe20000000000 */
[----:B------:R-:W-:Y:S01]  /*0750*/  PRMT R135, R7, 0x7632, R135 ;  /* 0x0000763207877816 */ /* 0x000fe20000000087 */
[----:B------:R-:W-:Y:S01]  /*0760*/  @P0 IMAD.MOV.U32 R66, RZ, RZ, R31 ;  /* 0x000000ffff420224 */ /* 0x000fe200078e001f */
[----:B------:R-:W-:Y:S01]  /*0770*/  LOP3.LUT R0, R45, R41, R0, 0x96, !PT ;  /* 0x000000292d007212 */ /* 0x000fe200078e9600 */
[----:B------:R-:W-:Y:S01]  /*0780*/  IMAD R45, R40, -0x2daee0ad, RZ ;  /* 0xd2511f53282d7824 */ /* 0x000fe200078e02ff */
[----:B------:R-:W-:Y:S01]  /*0790*/  PRMT R136, R6, 0x7632, R136 ;  /* 0x0000763206887816 */ /* 0x000fe20000000088 */
[----:B------:R-:W-:Y:S01]  /*07a0*/  IMAD R41, R42, -0x326172a9, RZ ;  /* 0xcd9e8d572a297824 */ /* 0x000fe200078e02ff */
[----:B------:R-:W-:Y:S01]  /*07b0*/  PRMT R137, R5, 0x7632, R137 ;  /* 0x0000763205897816 */ /* 0x000fe20000000089 */
[----:B------:R-:W-:Y:S01]  /*07c0*/  IMAD.HI.U32 R40, R43, -0x326172a9, RZ ;  /* 0xcd9e8d572b287827 */ /* 0x000fe200078e00ff */
[----:B------:R-:W-:-:S03]  /*07d0*/  PRMT R138, R4, 0x7632, R138 ;  /* 0x00007632048a7816 */ /* 0x000fc6000000008a */
[----:B------:R-:W-:Y:S01]  /*07e0*/  IMAD.HI.U32 R42, R0, -0x2daee0ad, RZ ;  /* 0xd2511f53002a7827 */ /* 0x000fe200078e00ff */
[----:B------:R-:W-:Y:S02]  /*07f0*/  LOP3.LUT R40, R46, R41, R40, 0x96, !PT ;  /* 0x000000292e287212 */ /* 0x000fe400078e9628 */
[----:B------:R-:W-:Y:S01]  /*0800*/  IADD3 R41, PT, PT, R2, -0x4ab325aa, RZ ;  /* 0xb54cda5602297810 */ /* 0x000fe20007ffe0ff */
[----:B------:R-:W-:Y:S01]  /*0810*/  VIADD R46, R3, 0x646e171e ;  /* 0x646e171e032e7836 */ /* 0x000fe20000000000 */
[----:B------:R-:W-:Y:S01]  /*0820*/  LOP3.LUT R42, R44, R45, R42, 0x96, !PT ;  /* 0x0000002d2c2a7212 */ /* 0x000fe200078e962a */
[----:B------:R-:W-:Y:S02]  /*0830*/  IMAD R45, R0, -0x2daee0ad, RZ ;  /* 0xd2511f53002d7824 */ /* 0x000fe400078e02ff */
        /* <DEDUP_REMOVED lines=11> */
[C---:B------:R-:W-:Y:S02]  /*08f0*/  VIADD R46, R3.reuse, 0x1fd5c5a3 ;  /* 0x1fd5c5a3032e7836 */ /* 0x040fe40000000000 */
        /* <DEDUP_REMOVED lines=8> */
[----:B------:R-:W-:Y:S02]  /*0980*/  @P0 IMAD.MOV.U32 R71, RZ, RZ, R20 ;  /* 0x000000ffff470224 */ /* 0x000fe400078e0014 */
[----:B------:R-:W-:Y:S01]  /*0990*/  @P0 IMAD.MOV.U32 R73, RZ, RZ, R22 ;  /* 0x000000ffff490224 */ /* 0x000fe200078e0016 */
[----:B------:R-:W-:Y:S01]  /*09a0*/  LOP3.LUT R0, R45, R41, R0, 0x96, !PT ;  /* 0x000000292d007212 */ /* 0x000fe200078e9600 */
[----:B------:R-:W-:Y:S02]  /*09b0*/  @P0 IMAD.MOV.U32 R76, RZ, RZ, R23 ;  /* 0x000000ffff4c0224 */ /* 0x000fe400078e0017 */
[----:B------:R-:W-:Y:S02]  /*09c0*/  @P0 IMAD.MOV.U32 R78, RZ, RZ, R17 ;  /* 0x000000ffff4e0224 */ /* 0x000fe400078e0011 */
[----:B------:R-:W-:-:S02]  /*09d0*/  @P0 IMAD.MOV.U32 R79, RZ, RZ, R18 ;  /* 0x000000ffff4f0224 */ /* 0x000fc400078e0012 */
[----:B------:R-:W-:Y:S02]  /*09e0*/  VIADD R44, R2, 0x8ff34781 ;  /* 0x8ff34781022c7836 */ /* 0x000fe40000000000 */
[----:B------:R-:W-:Y:S01]  /*09f0*/  IMAD R41, R40, -0x2daee0ad, RZ ;  /* 0xd2511f5328297824 */ /* 0x000fe200078e02ff */
[----:B------:R-:W-:Y:S01]  /*0a00*/  IADD3 R40, PT, PT, R3, -0x695add53, RZ ;  /* 0x96a522ad03287810 */ /* 0x000fe20007ffe0ff */
[----:B------:R-:W-:Y:S02]  /*0a10*/  IMAD R42, R42, -0x326172a9, RZ ;  /* 0xcd9e8d572a2a7824 */ /* 0x000fe400078e02ff */
[----:B------:R-:W-:-:S04]  /*0a20*/  IMAD.HI.U32 R89, R43, -0x326172a9, RZ ;  /* 0xcd9e8d572b597827 */ /* 0x000fc800078e00ff */
[----:B------:R-:W-:Y:S01]  /*0a30*/  IMAD.HI.U32 R96, R0, -0x2daee0ad, RZ ;  /* 0xd2511f5300607827 */ /* 0x000fe200078e00ff */
[----:B------:R-:W-:-:S03]  /*0a40*/  LOP3.LUT R89, R44, R42, R89, 0x96, !PT ;  /* 0x0000002a2c597212 */ /* 0x000fc600078e9659 */
[----:B------:R-:W-:Y:S01]  /*0a50*/  @P0 IMAD.MOV.U32 R55, RZ, RZ, R36 ;  /* 0x000000ffff370224 */ /* 0x000fe200078e0024 */
[----:B------:R-:W-:Y:S01]  /*0a60*/  @!P0 MOV R55, R36 ;  /* 0x0000002400378202 */ /* 0x000fe20000000f00 */
[----:B------:R-:W-:Y:S01]  /*0a70*/  @!P0 IMAD.MOV.U32 R56, RZ, RZ, R37 ;  /* 0x000000ffff388224 */ /* 0x000fe200078e0025 */
[----:B------:R-:W-:Y:S01]  /*0a80*/  LOP3.LUT R96, R40, R41, R96, 0x96, !PT ;  /* 0x0000002928607212 */ /* 0x000fe200078e9660 */
        /* <DEDUP_REMOVED lines=48> */
[----:B------:R-:W-:Y:S02]  /*0d90*/  PRMT R122, R71, 0x7632, R122 ;  /* 0x00007632477a7816 */ /* 0x000fe4000000007a */
[----:B------:R-:W-:Y:S02]  /*0da0*/  PRMT R124, R79, 0x7632, R124 ;  /* 0x000076324f7c7816 */ /* 0x000fe4000000007c */
[----:B01234-:R-:W-:-:S07]  /*0db0*/  PRMT R125, R78, 0x7632, R125 ;  /* 0x000076324e7d7816 */ /* 0x01ffce000000007d */
.L_x_8210:
[----:B------:R-:W0:Y:S01]  /*0dc0*/  LDC.64 R28, c[0x0][0x3f0] ;  /* 0x0000fc00ff1c7b82 */ /* 0x000e220000000a00 */
[----:B------:R-:W1:Y:S07]  /*0dd0*/  S2R R90, SR_TID.X ;  /* 0x00000000005a7919 */ /* 0x000e6e0000002100 */
[----:B------:R-:W2:Y:S08]  /*0de0*/  LDC R91, c[0x0][0x388] ;  /* 0x0000e200ff5b7b82 */ /* 0x000eb00000000800 */
[----:B------:R-:W3:Y:S01]  /*0df0*/  LDC.64 R30, c[0x0][0x3f8] ;  /* 0x0000fe00ff1e7b82 */ /* 0x000ee20000000a00 */
[----:B0-----:R-:W-:-:S05]  /*0e00*/  IMAD.WIDE R28, R52, 0x4, R28 ;  /* 0x00000004341c7825 */ /* 0x001fca00078e021c */
[----:B------:R3:W4:Y:S01]  /*0e10*/  LDG.E R0, desc[UR6][R28.64] ;  /* 0x000000061c007981 */ /* 0x000722000c1e1900 */
[----:B------:R-:W-:Y:S02]  /*0e20*/  HFMA2 R44, -RZ, RZ, 0, 0 ;  /* 0x00000000ff2c7431 */ /* 0x000fe400000001ff */
[----:B---3--:R-:W-:-:S05]  /*0e30*/  IMAD.WIDE R28, R52, 0x4, R30 ;  /* 0x00000004341c7825 */ /* 0x008fca00078e021e */
[----:B-----5:R0:W5:Y:S01]  /*0e40*/  LDG.E R92, desc[UR6][R28.64] ;  /* 0x000000061c5c7981 */ /* 0x020162000c1e1900 */
[----:B----4-:R-:W-:-:S13]  /*0e50*/  ISETP.GE.AND P1, PT, R0, 0x1, PT ;  /* 0x000000010000780c */ /* 0x010fda0003f26270 */
[----:B------:R-:W3:Y:S01]  /*0e60*/  @P1 LDC.64 R32, c[0x0][0x390] ;  /* 0x0000e400ff201b82 */ /* 0x000ee20000000a00 */
[----:B------:R-:W-:-:S04]  /*0e70*/  @P1 VIADD R34, R0, 0xffffffff ;  /* 0xffffffff00221836 */ /* 0x000fc80000000000 */
        /* <DEDUP_REMOVED lines=11> */
[----:B------:R-:W-:Y:S02]  /*0f30*/  VIADD R94, R3, 0x1fd5c5a3 ;  /* 0x1fd5c5a3035e7836 */ /* 0x000fe40000000000 */
[----:B------:R-:W-:Y:S01]  /*0f40*/  VIADD R95, R2, 0x78dde6e4 ;  /* 0x78dde6e4025f7836 */ /* 0x000fe20000000000 */
[----:B------:R-:W-:-:S03]  /*0f50*/  LEA.HI.SX32 R45, R33, R90, 0x1d ;  /* 0x0000005a212d7211 */ /* 0x000fc600078feaff */
[----:B0-----:R-:W-:Y:S05]  /*0f60*/  @!P0 BRA `(.L_x_8010) ;  /* 0x0000003000348947 */ /* 0x001fea0003800000 */
        /* <DEDUP_REMOVED lines=24> */
.L_x_8013:
        /* <DEDUP_REMOVED lines=12> */
.L_x_8014:
[----:B------:R-:W-:Y:S01]  /*11b0*/  IMAD.WIDE.U32 R30, R54, -0x326172a9, RZ ;  /* 0xcd9e8d57361e7825 */ /* 0x000fe200078e00ff */
[----:B------:R-:W-:Y:S02]  /*11c0*/  LOP3.LUT R34, R81, R29, R3, 0x96, !PT ;  /* 0x0000001d51227212 */ /* 0x000fe400078e9603 */
[C---:B------:R-:W-:Y:S01]  /*11d0*/  IADD3 R89, PT, PT, R2.reuse, -0x700cb87f, RZ ;  /* 0x8ff3478102597810 */ /* 0x040fe20007ffe0ff */
        /* <DEDUP_REMOVED lines=46> */
[----:B------:R-:W-:Y:S01]  /*14c0*/  HFMA2 R32, -RZ, RZ, 0, 0 ;  /* 0x00000000ff207431 */ /* 0x000fe200000001ff */
[----:B------:R-:W-:Y:S01]  /*14d0*/  LOP3.LUT R38, R31, R34, R29, 0x96, !PT ;  /* 0x000000221f267212 */ /* 0x000fe200078e961d */
[----:B------:R-:W-:Y:S02]  /*14e0*/  VIADD R29, R3, 0x96a522ad ;  /* 0x96a522ad031d7836 */ /* 0x000fe40000000000 */
[----:B------:R-:W-:-:S04]  /*14f0*/  IMAD.WIDE.U32 R98, R98, -0x326172a9, RZ ;  /* 0xcd9e8d5762627825 */ /* 0x000fc800078e00ff */
[----:B------:R-:W-:Y:S01]  /*1500*/  IMAD.WIDE.U32 R38, R38, -0x2daee0ad, RZ ;  /* 0xd2511f5326267825 */ /* 0x000fe200078e00ff */
[----:B------:R-:W-:-:S03]  /*1510*/  LOP3.LUT R89, R89, R28, R99, 0x96, !PT ;  /* 0x0000001c59597212 */ /* 0x000fc600078e9663 */
[----:B------:R-:W-:Y:S01]  /*1520*/  IMAD.MOV.U32 R28, RZ, RZ, R100 ;  /* 0x000000ffff1c7224 */ /* 0x000fe200078e0064 */
[----:B------:R-:W-:-:S07]  /*1530*/  LOP3.LUT R96, R29, R96, R39, 0x96, !PT ;  /* 0x000000601d607212 */ /* 0x000fce00078e9627 */
.L_x_8012:
        /* <DEDUP_REMOVED lines=11> */
.L_x_8011:
[----:B------:R-:W-:Y:S02]  /*15f0*/  IMAD.MOV.U32 R31, RZ, RZ, R32 ;  /* 0x000000ffff1f7224 */ /* 0x000fe400078e0020 */
        /* <DEDUP_REMOVED lines=14> */
.L_x_8017:
        /* <DEDUP_REMOVED lines=12> */
.L_x_8018:
        /* <DEDUP_REMOVED lines=38> */
[----:B------:R-:W-:-:S04]  /*1a00*/  IADD3 R31, PT, PT, R2, 0x5384540f, RZ ;  /* 0x5384540f021f7810 */ /* 0x000fc80007ffe0ff */
        /* <DEDUP_REMOVED lines=15> */
[----:B------:R-:W-:-:S05]  /*1b00*/  VIADD R29, R3, 0x96a522ad ;  /* 0x96a522ad031d7836 */ /* 0x000fca0000000000 */
[----:B------:R-:W-:Y:S01]  /*1b10*/  LOP3.LUT R96, R29, R96, R33, 0x96, !PT ;  /* 0x000000601d607212 */ /* 0x000fe200078e9621 */
[----:B------:R-:W-:Y:S01]  /*1b20*/  IMAD.MOV.U32 R29, RZ, RZ, R38 ;  /* 0x000000ffff1d7224 */ /* 0x000fe200078e0026 */
[----:B------:R-:W-:-:S07]  /*1b30*/  MOV R38, R32 ;  /* 0x0000002000267202 */ /* 0x000fce0000000f00 */
.L_x_8016:
        /* <DEDUP_REMOVED lines=12> */
.L_x_8015:
[----:B------:R-:W-:Y:S01]  /*1c00*/  IMAD.MOV.U32 R32, RZ, RZ, R31 ;  /* 0x000000ffff207224 */ /* 0x000fe200078e001f */
        /* <DEDUP_REMOVED lines=14> */
.L_x_8021:
        /* <DEDUP_REMOVED lines=12> */
.L_x_8022:
        /* <DEDUP_REMOVED lines=58> */
.L_x_8020:
        /* <DEDUP_REMOVED lines=11> */
.L_x_8019:
[----:B------:R-:W-:Y:S01]  /*2200*/  MOV R33, R32 ;  /* 0x0000002000217202 */ /* 0x000fe20000000f00 */
        /* <DEDUP_REMOVED lines=14> */
.L_x_8025:
        /* <DEDUP_REMOVED lines=12> */
.L_x_8026:
        /* <DEDUP_REMOVED lines=53> */
[----:B------:R-:W-:Y:S02]  /*2700*/  IADD3 R31, PT, PT, R3, -0x695add53, RZ ;  /* 0x96a522ad031f7810 */ /* 0x000fe40007ffe0ff */
[----:B------:R-:W-:Y:S02]  /*2710*/  LOP3.LUT R89, R89, R32, R99, 0x96, !PT ;  /* 0x0000002059597212 */ /* 0x000fe400078e9663 */
[----:B------:R-:W-:Y:S01]  /*2720*/  LOP3.LUT R96, R31, R96, R35, 0x96, !PT ;  /* 0x000000601f607212 */ /* 0x000fe200078e9623 */
[----:B------:R-:W-:Y:S02]  /*2730*/  IMAD.MOV.U32 R31, RZ, RZ, R38 ;  /* 0x000000ffff1f7224 */ /* 0x000fe400078e0026 */
[----:B------:R-:W-:-:S07]  /*2740*/  IMAD.MOV.U32 R38, RZ, RZ, R34 ;  /* 0x000000ffff267224 */ /* 0x000fce00078e0022 */
.L_x_8024:
        /* <DEDUP_REMOVED lines=12> */
.L_x_8023:
[----:B------:R-:W-:Y:S02]  /*2810*/  IMAD.MOV.U32 R34, RZ, RZ, R33 ;  /* 0x000000ffff227224 */ /* 0x000fe400078e0021 */
[----:B-----5:R-:W-:Y:S01]  /*2820*/  IMAD.MOV.U32 R32, RZ, RZ, R24 ;  /* 0x000000ffff207224 */ /* 0x020fe200078e0018 */
        /* <DEDUP_REMOVED lines=13> */
.L_x_8029:
        /* <DEDUP_REMOVED lines=12> */
.L_x_8030:
[----:B------:R-:W-:Y:S01]  /*29c0*/  IMAD.WIDE.U32 R34, R54, -0x326172a9, RZ ;  /* 0xcd9e8d5736227825 */ /* 0x000fe200078e00ff */
[----:B------:R-:W-:Y:S02]  /*29d0*/  LOP3.LUT R40, R81, R33, R3, 0x96, !PT ;  /* 0x0000002151287212 */ /* 0x000fe400078e9603 */
[----:B------:R-:W-:Y:S01]  /*29e0*/  IADD3 R39, PT, PT, R3, 0x76cf5d0a, RZ ;  /* 0x76cf5d0a03277810 */ /* 0x000fe20007ffe0ff */
        /* <DEDUP_REMOVED lines=52> */
[----:B------:R-:W-:Y:S01]  /*2d30*/  MOV R38, R34 ;  /* 0x0000002200267202 */ /* 0x000fe20000000f00 */
[----:B------:R-:W-:Y:S01]  /*2d40*/  IMAD.MOV.U32 R34, RZ, RZ, RZ ;  /* 0x000000ffff227224 */ /* 0x000fe200078e00ff */
[----:B------:R-:W-:-:S07]  /*2d50*/  LOP3.LUT R96, R33, R96, R35, 0x96, !PT ;  /* 0x0000006021607212 */ /* 0x000fce00078e9623 */
.L_x_8028:
        /* <DEDUP_REMOVED lines=11> */
.L_x_8027:
        /* <DEDUP_REMOVED lines=15> */
.L_x_8033:
        /* <DEDUP_REMOVED lines=12> */
.L_x_8034:
        /* <DEDUP_REMOVED lines=53> */
[----:B------:R-:W-:Y:S02]  /*3310*/  VIADD R33, R3, 0x96a522ad ;  /* 0x96a522ad03217836 */ /* 0x000fe40000000000 */
[----:B------:R-:W-:-:S03]  /*3320*/  IMAD.MOV.U32 R35, RZ, RZ, RZ ;  /* 0x000000ffff237224 */ /* 0x000fc600078e00ff */
[----:B------:R-:W-:Y:S02]  /*3330*/  LOP3.LUT R96, R33, R96, R37, 0x96, !PT ;  /* 0x0000006021607212 */ /* 0x000fe400078e9625 */
[----:B------:R-:W-:Y:S01]  /*3340*/  MOV R33, R38 ;  /* 0x0000002600217202 */ /* 0x000fe20000000f00 */
[----:B------:R-:W-:-:S07]  /*3350*/  IMAD.MOV.U32 R38, RZ, RZ, R36 ;  /* 0x000000ffff267224 */ /* 0x000fce00078e0024 */
.L_x_8032:
        /* <DEDUP_REMOVED lines=12> */
.L_x_8031:
        /* <DEDUP_REMOVED lines=15> */
.L_x_8037:
        /* <DEDUP_REMOVED lines=12> */
.L_x_8038:
        /* <DEDUP_REMOVED lines=57> */
[----:B------:R-:W-:-:S07]  /*3960*/  HFMA2 R36, -RZ, RZ, 0, 0 ;  /* 0x00000000ff247431 */ /* 0x000fce00000001ff */
.L_x_8036:
        /* <DEDUP_REMOVED lines=11> */
.L_x_8035:
        /* <DEDUP_REMOVED lines=15> */
.L_x_8041:
        /* <DEDUP_REMOVED lines=12> */
.L_x_8042:
        /* <DEDUP_REMOVED lines=46> */
[----:B------:R-:W-:-:S04]  /*3eb0*/  IMAD.WIDE.U32 R36, R36, -0x326172a9, RZ ;  /* 0xcd9e8d5724247825 */ /* 0x000fc800078e00ff */
[----:B------:R-:W-:Y:S01]  /*3ec0*/  VIADD R39, R3, 0xdb3d7428 ;  /* 0xdb3d742803277836 */ /* 0x000fe20000000000 */
[----:B------:R-:W-:-:S04]  /*3ed0*/  LOP3.LUT R35, R35, R46, R37, 0x96, !PT ;  /* 0x0000002e23237212 */ /* 0x000fc800078e9625 */
        /* <DEDUP_REMOVED lines=9> */
.L_x_8040:
        /* <DEDUP_REMOVED lines=11> */
[----:B------:R-:W-:Y:S01]  /*4020*/  FFMA.FTZ R35, R36, R35, R27 ;  /* 0x0000002324237223 */ /* 0x000fe2000001001b */
[----:B------:R-:W-:Y:S06]  /*4030*/  BRA `(.L_x_8039) ;  /* 0x00000030001c7947 */ /* 0x000fec0003800000 */
.L_x_8010:
[----:B------:R-:W-:Y:S01]  /*4040*/  IMAD.MOV.U32 R30, RZ, RZ, R101 ;  /* 0x000000ffff1e7224 */ /* 0x000fe200078e0065 */
[----:B------:R-:W-:Y:S01]  /*4050*/  MOV R38, R100 ;  /* 0x0000006400267202 */ /* 0x000fe20000000f00 */
[----:B------:R-:W-:Y:S01]  /*4060*/  IMAD.MOV.U32 R28, RZ, RZ, RZ ;  /* 0x000000ffff1c7224 */ /* 0x000fe200078e00ff */
        /* <DEDUP_REMOVED lines=16> */
.L_x_8045:
        /* <DEDUP_REMOVED lines=12> */
.L_x_8046:
        /* <DEDUP_REMOVED lines=55> */
[----:B------:R-:W-:Y:S01]  /*45a0*/  IMAD.MOV.U32 R28, RZ, RZ, R100 ;  /* 0x000000ffff1c7224 */ /* 0x000fe200078e0064 */
[----:B------:R-:W-:-:S07]  /*45b0*/  LOP3.LUT R96, R29, R96, R39, 0x96, !PT ;  /* 0x000000601d607212 */ /* 0x000fce00078e9627 */
.L_x_8044:
        /* <DEDUP_REMOVED lines=11> */
.L_x_8043:
        /* <DEDUP_REMOVED lines=15> */
.L_x_8049:
        /* <DEDUP_REMOVED lines=12> */
.L_x_8050:
        /* <DEDUP_REMOVED lines=58> */
.L_x_8048:
        /* <DEDUP_REMOVED lines=12> */
.L_x_8047:
[----:B------:R-:W-:Y:S02]  /*4c80*/  IMAD.MOV.U32 R32, RZ, RZ, R31 ;  /* 0x000000ffff207224 */ /* 0x000fe400078e001f */
        /* <DEDUP_REMOVED lines=14> */
.L_x_8053:
        /* <DEDUP_REMOVED lines=12> */
.L_x_8054:
        /* <DEDUP_REMOVED lines=58> */
.L_x_8052:
        /* <DEDUP_REMOVED lines=11> */
.L_x_8051:
[----:B------:R-:W-:Y:S02]  /*5280*/  HFMA2 R31, -RZ, RZ, 0, 0 ;  /* 0x00000000ff1f7431 */ /* 0x000fe400000001ff */
[----:B------:R-:W-:Y:S01]  /*5290*/  IMAD.MOV.U32 R33, RZ, RZ, R32 ;  /* 0x000000ffff217224 */ /* 0x000fe200078e0020 */
        /* <DEDUP_REMOVED lines=13> */
.L_x_8057:
        /* <DEDUP_REMOVED lines=12> */
.L_x_8058:
        /* <DEDUP_REMOVED lines=58> */
.L_x_8056:
        /* <DEDUP_REMOVED lines=12> */
.L_x_8055:
        /* <DEDUP_REMOVED lines=15> */
.L_x_8061:
        /* <DEDUP_REMOVED lines=12> */
.L_x_8062:
        /* <DEDUP_REMOVED lines=58> */
.L_x_8060:
        /* <DEDUP_REMOVED lines=11> */
.L_x_8059:
        /* <DEDUP_REMOVED lines=15> */
.L_x_8065:
        /* <DEDUP_REMOVED lines=12> */
.L_x_8066:
        /* <DEDUP_REMOVED lines=58> */
.L_x_8064:
        /* <DEDUP_REMOVED lines=12> */
.L_x_8063:
        /* <DEDUP_REMOVED lines=15> */
.L_x_8069:
        /* <DEDUP_REMOVED lines=12> */
.L_x_8070:
        /* <DEDUP_REMOVED lines=38> */
[C---:B------:R-:W-:Y:S02]  /*68b0*/  IADD3 R35, PT, PT, R2.reuse, 0x5384540f, RZ ;  /* 0x5384540f02237810 */ /* 0x040fe40007ffe0ff */
        /* <DEDUP_REMOVED lines=16> */
[----:B------:R-:W-:Y:S01]  /*69c0*/  MOV R38, R36 ;  /* 0x0000002400267202 */ /* 0x000fe20000000f00 */
[----:B------:R-:W-:Y:S01]  /*69d0*/  IMAD.MOV.U32 R36, RZ, RZ, RZ ;  /* 0x000000ffff247224 */ /* 0x000fe200078e00ff */
[----:B------:R-:W-:-:S07]  /*69e0*/  LOP3.LUT R96, R35, R96, R37, 0x96, !PT ;  /* 0x0000006023607212 */ /* 0x000fce00078e9625 */
.L_x_8068:
        /* <DEDUP_REMOVED lines=11> */
.L_x_8067:
        /* <DEDUP_REMOVED lines=15> */
.L_x_8072:
        /* <DEDUP_REMOVED lines=12> */
.L_x_8073:
        /* <DEDUP_REMOVED lines=55> */
[----:B------:R-:W-:Y:S02]  /*6fc0*/  LOP3.LUT R96, R35, R96, R41, 0x96, !PT ;  /* 0x0000006023607212 */ /* 0x000fe400078e9629 */
[----:B------:R-:W-:Y:S01]  /*6fd0*/  MOV R35, R38 ;  /* 0x0000002600237202 */ /* 0x000fe20000000f00 */
[----:B------:R-:W-:-:S07]  /*6fe0*/  IMAD.MOV.U32 R38, RZ, RZ, R40 ;  /* 0x000000ffff267224 */ /* 0x000fce00078e0028 */
.L_x_8071:
        /* <DEDUP_REMOVED lines=12> */
.L_x_8039:
[----:B------:R-:W0:Y:S01]  /*70b0*/  LDC.64 R74, c[0x0][0x3a8] ;  /* 0x0000ea00ff4a7b82 */ /* 0x000e220000000a00 */
[----:B------:R-:W-:Y:S01]  /*70c0*/  @P1 IADD3 R43, PT, PT, R44, 0x100, RZ ;  /* 0x000001002c2b1810 */ /* 0x000fe20007ffe0ff */
[----:B------:R-:W-:-:S06]  /*70d0*/  @P0 VIADD R47, R45, 0x100 ;  /* 0x000001002d2f0836 */ /* 0x000fcc0000000000 */
[----:B------:R-:W1:Y:S08]  /*70e0*/  @P1 LDC.64 R36, c[0x0][0x390] ;  /* 0x0000e400ff241b82 */ /* 0x000e700000000a00 */
[----:B------:R-:W2:Y:S01]  /*70f0*/  @P0 LDC.64 R48, c[0x0][0x3a0] ;  /* 0x0000e800ff300b82 */ /* 0x000ea20000000a00 */
[----:B0-----:R-:W-:-:S05]  /*7100*/  IMAD.WIDE.U32 R40, R45, 0x20, R74 ;  /* 0x000000202d287825 */ /* 0x001fca00078e004a */
[----:B------:R0:W-:Y:S01]  /*7110*/  STG.E.128 desc[UR6][R40.64], R28 ;  /* 0x0000001c28007986 */ /* 0x0001e2000c101d06 */
[----:B-1----:R-:W-:-:S03]  /*7120*/  @P1 IMAD.WIDE.U32 R36, R43, 0x10, R36 ;  /* 0x000000102b241825 */ /* 0x002fc600078e0024 */
[----:B------:R0:W-:Y:S01]  /*7130*/  STG.E.128 desc[UR6][R40.64+0x10], R32 ;  /* 0x0000102028007986 */ /* 0x0001e2000c101d06 */
        /* <DEDUP_REMOVED lines=22> */
.L_x_8074:
[----:B-----5:R2:W5:Y:S04]  /*72a0*/  @P1 LDG.E.128 R16, desc[UR6][R36.64] ;  /* 0x0000000624101981 */ /* 0x020568000c1e1d00 */
[----:B------:R2:W5:Y:S04]  /*72b0*/  @P0 LDG.E.128 R20, desc[UR6][R48.64] ;  /* 0x0000000630140981 */ /* 0x000568000c1e1d00 */
[----:B------:R2:W5:Y:S01]  /*72c0*/  @P0 LDG.E.128 R24, desc[UR6][R48.64+0x10] ;  /* 0x0000100630180981 */ /* 0x000562000c1e1d00 */
[----:B------:R-:W-:Y:S05]  /*72d0*/  @!P0 BRA `(.L_x_8075) ;  /* 0x0000003000248947 */ /* 0x000fea0003800000 */
[----:B------:R-:W-:Y:S01]  /*72e0*/  ISETP.GT.AND P2, PT, R0, RZ, PT ;  /* 0x000000ff0000720c */ /* 0x000fe20003f44270 */
[----:B01----:R-:W-:Y:S01]  /*72f0*/  IMAD.MOV.U32 R40, RZ, RZ, R39 ;  /* 0x000000ffff287224 */ /* 0x003fe200078e0027 */
[----:B------:R-:W-:Y:S01]  /*7300*/  MOV R46, R38 ;  /* 0x00000026002e7202 */ /* 0x000fe20000000f00 */
[----:B--2--5:R-:W-:-:S10]  /*7310*/  IMAD.MOV.U32 R36, RZ, RZ, R20 ;  /* 0x000000ffff247224 */ /* 0x024fd400078e0014 */
[----:B------:R-:W-:Y:S05]  /*7320*/  @!P2 BRA `(.L_x_8076) ;  /* 0x00000004007ca947 */ /* 0x000fea0003800000 */
        /* <DEDUP_REMOVED lines=15> */
.L_x_8078:
        /* <DEDUP_REMOVED lines=12> */
.L_x_8079:
        /* <DEDUP_REMOVED lines=36> */
[C---:B------:R-:W-:Y:S02]  /*7720*/  IADD3 R39, PT, PT, R2.reuse, -0x4ab325aa, RZ ;  /* 0xb54cda5602277810 */ /* 0x040fe40007ffe0ff */
        /* <DEDUP_REMOVED lines=18> */
[----:B------:R-:W-:-:S05]  /*7850*/  VIADD R37, R3, 0x96a522ad ;  /* 0x96a522ad03257836 */ /* 0x000fca0000000000 */
[----:B------:R-:W-:-:S07]  /*7860*/  LOP3.LUT R96, R37, R96, R47, 0x96, !PT ;  /* 0x0000006025607212 */ /* 0x000fce00078e962f */
.L_x_8077:
        /* <DEDUP_REMOVED lines=11> */
.L_x_8076:
[----:B------:R-:W-:Y:S01]  /*7920*/  IMAD.MOV.U32 R39, RZ, RZ, R40 ;  /* 0x000000ffff277224 */ /* 0x000fe200078e0028 */
        /* <DEDUP_REMOVED lines=14> */
.L_x_8082:
        /* <DEDUP_REMOVED lines=12> */
.L_x_8083:
        /* <DEDUP_REMOVED lines=58> */
.L_x_8081:
        /* <DEDUP_REMOVED lines=12> */
.L_x_8080:
[----:B------:R-:W-:Y:S01]  /*7f30*/  MOV R40, R39 ;  /* 0x0000002700287202 */ /* 0x000fe20000000f00 */
        /* <DEDUP_REMOVED lines=14> */
.L_x_8086:
        /* <DEDUP_REMOVED lines=12> */
.L_x_8087:
        /* <DEDUP_REMOVED lines=17> */
[C---:B------:R-:W-:Y:S02]  /*81f0*/  IADD3 R41, PT, PT, R3.reuse, 0x32370b8f, RZ ;  /* 0x32370b8f03297810 */ /* 0x040fe40007ffe0ff */
[----:B------:R-:W-:Y:S01]  /*8200*/  IADD3 R47, PT, PT, R3, 0x646e171e, RZ ;  /* 0x646e171e032f7810 */ /* 0x000fe20007ffe0ff */
        /* <DEDUP_REMOVED lines=37> */
[----:B------:R-:W-:Y:S01]  /*8460*/  IMAD.MOV.U32 R40, RZ, RZ, RZ ;  /* 0x000000ffff287224 */ /* 0x000fe200078e00ff */
[----:B------:R-:W-:-:S07]  /*8470*/  LOP3.LUT R96, R39, R96, R41, 0x96, !PT ;  /* 0x0000006027607212 */ /* 0x000fce00078e9629 */
.L_x_8085:
        /* <DEDUP_REMOVED lines=11> */
.L_x_8084:
        /* <DEDUP_REMOVED lines=15> */
.L_x_8090:
        /* <DEDUP_REMOVED lines=12> */
.L_x_8091:
        /* <DEDUP_REMOVED lines=58> */
.L_x_8089:
        /* <DEDUP_REMOVED lines=12> */
.L_x_8088:
        /* <DEDUP_REMOVED lines=15> */
.L_x_8094:
        /* <DEDUP_REMOVED lines=12> */
.L_x_8095:
        /* <DEDUP_REMOVED lines=58> */
.L_x_8093:
        /* <DEDUP_REMOVED lines=11> */
.L_x_8092:
        /* <DEDUP_REMOVED lines=15> */
.L_x_8098:
        /* <DEDUP_REMOVED lines=12> */
.L_x_8099:
        /* <DEDUP_REMOVED lines=58> */
.L_x_8097:
        /* <DEDUP_REMOVED lines=12> */
.L_x_8096:
        /* <DEDUP_REMOVED lines=15> */
.L_x_8102:
        /* <DEDUP_REMOVED lines=12> */
.L_x_8103:
        /* <DEDUP_REMOVED lines=58> */
.L_x_8101:
        /* <DEDUP_REMOVED lines=11> */
.L_x_8100:
        /* <DEDUP_REMOVED lines=15> */
.L_x_8106:
        /* <DEDUP_REMOVED lines=12> */
.L_x_8107:
[----:B------:R-:W-:Y:S01]  /*9f00*/  IMAD.WIDE.U32 R50, R54, -0x326172a9, RZ ;  /* 0xcd9e8d5736327825 */ /* 0x000fe200078e00ff */
[----:B------:R-:W-:-:S03]  /*9f10*/  LOP3.LUT R98, R81, R49, R3, 0x96, !PT ;  /* 0x0000003151627212 */ /* 0x000fc600078e9603 */
[----:B------:R-:W-:Y:S01]  /*9f20*/  HFMA2 R139, -RZ, RZ, 0, 0 ;  /* 0x00000000ff8b7431 */ /* 0x000fe200000001ff */
        /* <DEDUP_REMOVED lines=55> */
.L_x_8105:
        /* <DEDUP_REMOVED lines=13> */
.L_x_8075:
[----:B--2---:R-:W-:Y:S01]  /*a370*/  HFMA2 R36, -RZ, RZ, 0, 0 ;  /* 0x00000000ff247431 */ /* 0x004fe200000001ff */
        /* <DEDUP_REMOVED lines=18> */
.L_x_8110:
        /* <DEDUP_REMOVED lines=12> */
.L_x_8111:
        /* <DEDUP_REMOVED lines=57> */
.L_x_8109:
        /* <DEDUP_REMOVED lines=11> */
.L_x_8108:
        /* <DEDUP_REMOVED lines=15> */
.L_x_8114:
        /* <DEDUP_REMOVED lines=12> */
.L_x_8115:
        /* <DEDUP_REMOVED lines=52> */
[----:B------:R-:W-:Y:S02]  /*ae90*/  IADD3 R37, PT, PT, R3, -0x695add53, RZ ;  /* 0x96a522ad03257810 */ /* 0x000fe40007ffe0ff */
[----:B------:R-:W-:Y:S01]  /*aea0*/  LOP3.LUT R89, R89, R38, R99, 0x96, !PT ;  /* 0x0000002659597212 */ /* 0x000fe200078e9663 */
[----:B------:R-:W-:Y:S01]  /*aeb0*/  IMAD.MOV.U32 R39, RZ, RZ, RZ ;  /* 0x000000ffff277224 */ /* 0x000fe200078e00ff */
[----:B------:R-:W-:Y:S01]  /*aec0*/  LOP3.LUT R96, R37, R96, R41, 0x96, !PT ;  /* 0x0000006025607212 */ /* 0x000fe200078e9629 */
[----:B------:R-:W-:Y:S01]  /*aed0*/  IMAD.MOV.U32 R37, RZ, RZ, R46 ;  /* 0x000000ffff257224 */ /* 0x000fe200078e002e */
[----:B------:R-:W-:-:S07]  /*aee0*/  MOV R46, R40 ;  /* 0x00000028002e7202 */ /* 0x000fce0000000f00 */
.L_x_8113:
        /* <DEDUP_REMOVED lines=12> */
.L_x_8112:
        /* <DEDUP_REMOVED lines=15> */
.L_x_8118:
        /* <DEDUP_REMOVED lines=12> */
.L_x_8119:
        /* <DEDUP_REMOVED lines=55> */
[----:B------:R-:W-:Y:S02]  /*b4d0*/  IMAD.MOV.U32 R46, RZ, RZ, R40 ;  /* 0x000000ffff2e7224 */ /* 0x000fe400078e0028 */
[----:B------:R-:W-:Y:S01]  /*b4e0*/  HFMA2 R40, -RZ, RZ, 0, 0 ;  /* 0x00000000ff287431 */ /* 0x000fe200000001ff */
[----:B------:R-:W-:-:S07]  /*b4f0*/  LOP3.LUT R96, R39, R96, R41, 0x96, !PT ;  /* 0x0000006027607212 */ /* 0x000fce00078e9629 */
.L_x_8117:
        /* <DEDUP_REMOVED lines=11> */
.L_x_8116:
[----:B------:R-:W-:Y:S01]  /*b5b0*/  MOV R41, R40 ;  /* 0x0000002800297202 */ /* 0x000fe20000000f00 */
[----:B------:R-:W-:Y:S01]  /*b5c0*/  IMAD.MOV.U32 R39, RZ, RZ, RZ ;  /* 0x000000ffff277224 */ /* 0x000fe200078e00ff */
        /* <DEDUP_REMOVED lines=13> */
.L_x_8122:
        /* <DEDUP_REMOVED lines=12> */
.L_x_8123:
        /* <DEDUP_REMOVED lines=58> */
.L_x_8121:
[----:B-----5:R-:W-:Y:S02]  /*bb00*/  PRMT R40, R17, 0x7632, R40 ;  /* 0x0000763211287816 */ /* 0x020fe40000000028 */
[----:B------:R-:W-:Y:S02]  /*bb10*/  I2FP.F32.U32 R39, R39 ;  /* 0x0000002700277245 */ /* 0x000fe40000201000 */
[----:B------:R-:W-:Y:S01]  /*bb20*/  MOV R42, 0x2f800000 ;  /* 0x2f800000002a7802 */ /* 0x000fe20000000f00 */
[----:B------:R-:W-:-:S04]  /*bb30*/  IMAD.U32 R40, R40, 0x10000, RZ ;  /* 0x0001000028287824 */ /* 0x000fc800078e00ff */
        /* <DEDUP_REMOVED lines=8> */
.L_x_8120:
[----:B------:R-:W-:Y:S02]  /*bbc0*/  HFMA2 R40, -RZ, RZ, 0, 0 ;  /* 0x00000000ff287431 */ /* 0x000fe400000001ff */
        /* <DEDUP_REMOVED lines=14> */
.L_x_8126:
        /* <DEDUP_REMOVED lines=12> */
.L_x_8127:
        /* <DEDUP_REMOVED lines=30> */
[----:B------:R-:W-:Y:S01]  /*bf50*/  IADD3 R47, PT, PT, R2, -0x4ab325aa, RZ ;  /* 0xb54cda56022f7810 */ /* 0x000fe20007ffe0ff */
        /* <DEDUP_REMOVED lines=27> */
.L_x_8125:
        /* <DEDUP_REMOVED lines=11> */
.L_x_8124:
        /* <DEDUP_REMOVED lines=15> */
.L_x_8130:
        /* <DEDUP_REMOVED lines=12> */
.L_x_8131:
        /* <DEDUP_REMOVED lines=53> */
[----:B------:R-:W-:Y:S02]  /*c6c0*/  IADD3 R41, PT, PT, R3, -0x695add53, RZ ;  /* 0x96a522ad03297810 */ /* 0x000fe40007ffe0ff */
[----:B------:R-:W-:Y:S02]  /*c6d0*/  LOP3.LUT R89, R89, R48, R99, 0x96, !PT ;  /* 0x0000003059597212 */ /* 0x000fe400078e9663 */
[----:B------:R-:W-:Y:S01]  /*c6e0*/  LOP3.LUT R96, R41, R42, R51, 0x96, !PT ;  /* 0x0000002a29607212 */ /* 0x000fe200078e9633 */
[----:B------:R-:W-:Y:S01]  /*c6f0*/  IMAD.MOV.U32 R41, RZ, RZ, R46 ;  /* 0x000000ffff297224 */ /* 0x000fe200078e002e */
[----:B------:R-:W-:-:S07]  /*c700*/  MOV R46, R50 ;  /* 0x00000032002e7202 */ /* 0x000fce0000000f00 */
.L_x_8129:
        /* <DEDUP_REMOVED lines=12> */
.L_x_8128:
        /* <DEDUP_REMOVED lines=15> */
.L_x_8134:
        /* <DEDUP_REMOVED lines=12> */
.L_x_8135:
        /* <DEDUP_REMOVED lines=58> */
.L_x_8133:
        /* <DEDUP_REMOVED lines=11> */
.L_x_8132:
        /* <DEDUP_REMOVED lines=15> */
.L_x_8137:
        /* <DEDUP_REMOVED lines=12> */
.L_x_8138:
        /* <DEDUP_REMOVED lines=19> */
[----:B------:R-:W-:Y:S02]  /*d0b0*/  IADD3 R43, PT, PT, R3, 0x32370b8f, RZ ;  /* 0x32370b8f032b7810 */ /* 0x000fe40007ffe0ff */
[----:B------:R-:W-:Y:S01]  /*d0c0*/  LOP3.LUT R47, R47, R50, R99, 0x96, !PT ;  /* 0x000000322f2f7212 */ /* 0x000fe200078e9663 */
[----:B------:R-:W-:Y:S01]  /*d0d0*/  VIADD R89, R2, 0x8ff34781 ;  /* 0x8ff3478102597836 */ /* 0x000fe20000000000 */
[----:B------:R-:W-:Y:S01]  /*d0e0*/  LOP3.LUT R43, R43, R48, R97, 0x96, !PT ;  /* 0x000000302b2b7212 */ /* 0x000fe200078e9661 */
[----:B------:R-:W-:Y:S02]  /*d0f0*/  IMAD.MOV.U32 R139, RZ, RZ, RZ ;  /* 0x000000ffff8b7224 */ /* 0x000fe400078e00ff */
        /* <DEDUP_REMOVED lines=34> */
.L_x_8136:
        /* <DEDUP_REMOVED lines=12> */
.L_x_8104:
[C---:B------:R-:W-:Y:S01]  /*d3e0*/  VIADD R101, R45.reuse, 0x100 ;  /* 0x000001002d657836 */ /* 0x040fe20000000000 */
[----:B------:R-:W0:Y:S01]  /*d3f0*/  @P1 LDC.64 R48, c[0x0][0x390] ;  /* 0x0000e400ff301b82 */ /* 0x000e220000000a00 */
[----:B------:R-:W-:Y:S01]  /*d400*/  IADD3 R97, PT, PT, R44, 0x200, RZ ;  /* 0x000002002c617810 */ /* 0x000fe20007ffe0ff */
[----:B------:R-:W-:Y:S02]  /*d410*/  VIADD R99, R45, 0x200 ;  /* 0x000002002d637836 */ /* 0x000fe40000000000 */
[----:B------:R-:W-:-:S04]  /*d420*/  IMAD.WIDE.U32 R100, R101, 0x20, R74 ;  /* 0x0000002065647825 */ /* 0x000fc800078e004a */
[----:B------:R-:W1:Y:S01]  /*d430*/  @P0 LDC.64 R50, c[0x0][0x3a0] ;  /* 0x0000e800ff320b82 */ /* 0x000e620000000a00 */
[----:B------:R2:W-:Y:S04]  /*d440*/  STG.E.128 desc[UR6][R100.64], R36 ;  /* 0x0000002464007986 */ /* 0x0005e8000c101d06 */
        /* <DEDUP_REMOVED lines=25> */
.L_x_8139:
[----:B-----5:R1:W5:Y:S04]  /*d5e0*/  @P1 LDG.E.128 R16, desc[UR6][R48.64] ;  /* 0x0000000630101981 */ /* 0x020368000c1e1d00 */
[----:B------:R1:W5:Y:S04]  /*d5f0*/  @P0 LDG.E.128 R20, desc[UR6][R50.64] ;  /* 0x0000000632140981 */ /* 0x000368000c1e1d00 */
[----:B------:R1:W5:Y:S01]  /*d600*/  @P0 LDG.E.128 R24, desc[UR6][R50.64+0x10] ;  /* 0x0000100632180981 */ /* 0x000362000c1e1d00 */
[----:B------:R-:W-:Y:S05]  /*d610*/  @!P0 BRA `(.L_x_8140) ;  /* 0x0000003000448947 */ /* 0x000fea0003800000 */
[----:B------:R-:W-:Y:S01]  /*d620*/  ISETP.GT.AND P0, PT, R0, RZ, PT ;  /* 0x000000ff0000720c */ /* 0x000fe20003f04270 */
[----:B0-----:R-:W-:Y:S01]  /*d630*/  IMAD.MOV.U32 R100, RZ, RZ, R46 ;  /* 0x000000ffff647224 */ /* 0x001fe200078e002e */
[----:B------:R-:W-:Y:S02]  /*d640*/  MOV R0, R139 ;  /* 0x0000008b00007202 */ /* 0x000fe40000000f00 */
[----:B-----5:R-:W-:-:S09]  /*d650*/  MOV R44, R20 ;  /* 0x00000014002c7202 */ /* 0x020fd20000000f00 */
[----:B------:R-:W-:Y:S05]  /*d660*/  @!P0 BRA `(.L_x_8141) ;  /* 0x0000000400808947 */ /* 0x000fea0003800000 */
        /* <DEDUP_REMOVED lines=15> */
.L_x_8143:
        /* <DEDUP_REMOVED lines=12> */
.L_x_8144:
[----:B-1----:R-:W-:Y:S01]  /*d820*/  IMAD.WIDE.U32 R48, R54, -0x326172a9, RZ ;  /* 0xcd9e8d5736307825 */ /* 0x002fe200078e00ff */
        /* <DEDUP_REMOVED lines=15> */
[----:B------:R-:W-:Y:S01]  /*d920*/  LOP3.LUT R47, R47, R100, R49, 0x96, !PT ;  /* 0x000000642f2f7212 */ /* 0x000fe200078e9631 */
[----:B------:R-:W-:Y:S02]  /*d930*/  IMAD.MOV.U32 R0, RZ, RZ, RZ ;  /* 0x000000ffff007224 */ /* 0x000fe400078e00ff */
        /* <DEDUP_REMOVED lines=40> */
.L_x_8142:
        /* <DEDUP_REMOVED lines=11> */
.L_x_8141:
        /* <DEDUP_REMOVED lines=15> */
.L_x_8147:
        /* <DEDUP_REMOVED lines=12> */
.L_x_8148:
[----:B-1----:R-:W-:Y:S01]  /*de20*/  IMAD.WIDE.U32 R48, R54, -0x326172a9, RZ ;  /* 0xcd9e8d5736307825 */ /* 0x002fe200078e00ff */
        /* <DEDUP_REMOVED lines=58> */
.L_x_8146:
[----:B------:R-:W-:Y:S02]  /*e1d0*/  PRMT R46, R16, 0x7632, R46 ;  /* 0x00007632102e7816 */ /* 0x000fe4000000002e */
        /* <DEDUP_REMOVED lines=11> */
.L_x_8145:
        /* <DEDUP_REMOVED lines=15> */
.L_x_8151:
        /* <DEDUP_REMOVED lines=12> */
.L_x_8152:
[----:B-1----:R-:W-:Y:S01]  /*e440*/  IMAD.WIDE.U32 R48, R54, -0x326172a9, RZ ;  /* 0xcd9e8d5736307825 */ /* 0x002fe200078e00ff */
[----:B------:R-:W-:Y:S02]  /*e450*/  LOP3.LUT R140, R81, R47, R3, 0x96, !PT ;  /* 0x0000002f518c7212 */ /* 0x000fe400078e9603 */
[----:B------:R-:W-:Y:S01]  /*e460*/  IADD3 R47, PT, PT, R2, -0x61c88647, RZ ;  /* 0x9e3779b9022f7810 */ /* 0x000fe20007ffe0ff */
[----:B------:R-:W-:Y:S01]  /*e470*/  IMAD.MOV.U32 R0, RZ, RZ, RZ ;  /* 0x000000ffff007224 */ /* 0x000fe200078e00ff */
        /* <DEDUP_REMOVED lines=42> */
[----:B------:R-:W-:Y:S02]  /*e720*/  VIADD R51, R2, 0xf1bbcdc8 ;  /* 0xf1bbcdc802337836 */ /* 0x000fe40000000000 */
        /* <DEDUP_REMOVED lines=12> */
.L_x_8150:
[----:B------:R-:W-:Y:S01]  /*e7f0*/  I2FP.F32.U32 R46, R46 ;  /* 0x0000002e002e7245 */ /* 0x000fe20000201000 */
[----:B------:R-:W-:Y:S02]  /*e800*/  HFMA2 R47, -RZ, RZ, 0.1171875, 0 ;  /* 0x2f800000ff2f7431 */ /* 0x000fe400000001ff */
[----:B-1----:R-:W-:-:S03]  /*e810*/  IMAD.U32 R48, R17, 0x10000, RZ ;  /* 0x0001000011307824 */ /* 0x002fc600078e00ff */
        /* <DEDUP_REMOVED lines=8> */
.L_x_8149:
[----:B-1----:R-:W-:Y:S01]  /*e8a0*/  IMAD.MOV.U32 R49, RZ, RZ, R0 ;  /* 0x000000ffff317224 */ /* 0x002fe200078e0000 */
        /* <DEDUP_REMOVED lines=14> */
.L_x_8155:
        /* <DEDUP_REMOVED lines=12> */
.L_x_8156:
        /* <DEDUP_REMOVED lines=59> */
.L_x_8154:
        /* <DEDUP_REMOVED lines=12> */
.L_x_8153:
        /* <DEDUP_REMOVED lines=15> */
.L_x_8159:
        /* <DEDUP_REMOVED lines=12> */
.L_x_8160:
        /* <DEDUP_REMOVED lines=9> */
[----:B------:R-:W-:Y:S02]  /*f100*/  VIADD R51, R3, 0xbb67ae85 ;  /* 0xbb67ae8503337836 */ /* 0x000fe40000000000 */
[----:B------:R-:W-:-:S03]  /*f110*/  IMAD.MOV.U32 R0, RZ, RZ, RZ ;  /* 0x000000ffff007224 */ /* 0x000fc600078e00ff */
        /* <DEDUP_REMOVED lines=44> */
[----:B------:R-:W-:Y:S02]  /*f3e0*/  MOV R98, R142 ;  /* 0x0000008e00627202 */ /* 0x000fe40000000f00 */
[----:B------:R-:W-:Y:S01]  /*f3f0*/  LOP3.LUT R96, R49, R48, R141, 0x96, !PT ;  /* 0x0000003031607212 */ /* 0x000fe200078e968d */
[----:B------:R-:W-:Y:S01]  /*f400*/  IMAD.MOV.U32 R48, RZ, RZ, R100 ;  /* 0x000000ffff307224 */ /* 0x000fe200078e0064 */
[----:B------:R-:W-:-:S07]  /*f410*/  MOV R100, R140 ;  /* 0x0000008c00647202 */ /* 0x000fce0000000f00 */
.L_x_8158:
        /* <DEDUP_REMOVED lines=11> */
.L_x_8157:
        /* <DEDUP_REMOVED lines=15> */
.L_x_8163:
        /* <DEDUP_REMOVED lines=12> */
.L_x_8164:
        /* <DEDUP_REMOVED lines=59> */
.L_x_8162:
        /* <DEDUP_REMOVED lines=12> */
.L_x_8161:
        /* <DEDUP_REMOVED lines=15> */
.L_x_8167:
        /* <DEDUP_REMOVED lines=12> */
.L_x_8168:
        /* <DEDUP_REMOVED lines=59> */
.L_x_8166:
        /* <DEDUP_REMOVED lines=11> */
.L_x_8165:
        /* <DEDUP_REMOVED lines=15> */
.L_x_8171:
        /* <DEDUP_REMOVED lines=12> */
.L_x_8172:
        /* <DEDUP_REMOVED lines=59> */
.L_x_8170:
[----:B------:R-:W-:Y:S02]  /*10660*/  PRMT R87, R19, 0x7632, R87 ;  /* 0x0000763213577816 */ /* 0x000fe40000000057 */
[----:B------:R-:W-:Y:S01]  /*10670*/  I2FP.F32.U32 R0, R51 ;  /* 0x0000003300007245 */ /* 0x000fe20000201000 */
[----:B------:R-:W-:Y:S02]  /*10680*/  HFMA2 R51, -RZ, RZ, 0.1171875, 0 ;  /* 0x2f800000ff337431 */ /* 0x000fe400000001ff */
[----:B------:R-:W-:-:S03]  /*10690*/  IMAD.U32 R87, R87, 0x10000, RZ ;  /* 0x0001000057577824 */ /* 0x000fc600078e00ff */
[----:B------:R-:W-:Y:S01]  /*106a0*/  FFMA.FTZ R0, R0, R51, 1.1641532182693481445e-10 ;  /* 0x2f00000000007423 */ /* 0x000fe20000010033 */
[----:B------:R-:W-:Y:S01]  /*106b0*/  FMUL.FTZ R87, R87, UR13 ;  /* 0x0000000d57577c20 */ /* 0x000fe20008410000 */
[----:B------:R-:W-:-:S03]  /*106c0*/  SHF.L.U32 R51, R123, 0x10, RZ ;  /* 0x000000107b337819 */ /* 0x000fc600000006ff */
[----:B------:R-:W-:Y:S01]  /*106d0*/  FSETP.GTU.FTZ.AND P0, PT, R0, UR10, PT ;  /* 0x0000000a00007c0b */ /* 0x000fe2000bf1c000 */
[----:B------:R-:W-:-:S03]  /*106e0*/  FMUL.FTZ R0, R87, UR12 ;  /* 0x0000000c57007c20 */ /* 0x000fc60008410000 */
[----:B------:R-:W-:Y:S02]  /*106f0*/  SEL R87, RZ, 0x1, P0 ;  /* 0x00000001ff577807 */ /* 0x000fe40000000000 */
[----:B------:R-:W-:-:S05]  /*10700*/  FSEL R0, R0, RZ, !P0 ;  /* 0x000000ff00007208 */ /* 0x000fca0004000000 */
[----:B------:R-:W-:Y:S01]  /*10710*/  FFMA.FTZ R51, R0, R51, R27 ;  /* 0x0000003300337223 */ /* 0x000fe2000001001b */
[----:B------:R-:W-:Y:S06]  /*10720*/  BRA `(.L_x_8169) ;  /* 0x00000030003c7947 */ /* 0x000fec0003800000 */
.L_x_8140:
[----:B------:R-:W-:Y:S01]  /*10730*/  IMAD.MOV.U32 R0, RZ, RZ, R139 ;  /* 0x000000ffff007224 */ /* 0x000fe200078e008b */
[----:B0-----:R-:W-:Y:S01]  /*10740*/  MOV R100, R46 ;  /* 0x0000002e00647202 */ /* 0x001fe20000000f00 */
[----:B------:R-:W-:Y:S01]  /*10750*/  IMAD.MOV.U32 R44, RZ, RZ, RZ ;  /* 0x000000ffff2c7224 */ /* 0x000fe200078e00ff */
        /* <DEDUP_REMOVED lines=16> */
.L_x_8175:
        /* <DEDUP_REMOVED lines=12> */
.L_x_8176:
[----:B-1----:R-:W-:Y:S01]  /*10920*/  IMAD.WIDE.U32 R48, R54, -0x326172a9, RZ ;  /* 0xcd9e8d5736307825 */ /* 0x002fe200078e00ff */
[----:B------:R-:W-:-:S03]  /*10930*/  LOP3.LUT R100, R81, R45, R3, 0x96, !PT ;  /* 0x0000002d51647212 */ /* 0x000fc600078e9603 */
[----:B------:R-:W-:Y:S01]  /*10940*/  HFMA2 R0, -RZ, RZ, 0, 0 ;  /* 0x00000000ff007431 */ /* 0x000fe200000001ff */
        /* <DEDUP_REMOVED lines=54> */
[----:B------:R-:W-:-:S07]  /*10cb0*/  IMAD.MOV.U32 R44, RZ, RZ, R46 ;  /* 0x000000ffff2c7224 */ /* 0x000fce00078e002e */
.L_x_8174:
        /* <DEDUP_REMOVED lines=11> */
.L_x_8173:
        /* <DEDUP_REMOVED lines=15> */
.L_x_8179:
        /* <DEDUP_REMOVED lines=12> */
.L_x_8180:
        /* <DEDUP_REMOVED lines=49> */
[----:B------:R-:W-:Y:S01]  /*11230*/  HFMA2 R47, -RZ, RZ, 0, 0 ;  /* 0x00000000ff2f7431 */ /* 0x000fe200000001ff */
[----:B------:R-:W-:-:S03]  /*11240*/  LOP3.LUT R45, R45, R140, R49, 0x96, !PT ;  /* 0x0000008c2d2d7212 */ /* 0x000fc600078e9631 */
[----:B------:R-:W-:-:S04]  /*11250*/  IMAD.WIDE.U32 R140, R51, -0x326172a9, RZ ;  /* 0xcd9e8d57338c7825 */ /* 0x000fc800078e00ff */
[----:B------:R-:W-:Y:S01]  /*11260*/  IMAD.WIDE.U32 R50, R45, -0x2daee0ad, RZ ;  /* 0xd2511f532d327825 */ /* 0x000fe200078e00ff */
[----:B------:R-:W-:Y:S02]  /*11270*/  IADD3 R45, PT, PT, R3, -0x695add53, RZ ;  /* 0x96a522ad032d7810 */ /* 0x000fe40007ffe0ff */
[----:B------:R-:W-:Y:S01]  /*11280*/  LOP3.LUT R89, R89, R48, R141, 0x96, !PT ;  /* 0x0000003059597212 */ /* 0x000fe200078e968d */
[----:B------:R-:W-:Y:S01]  /*11290*/  IMAD.MOV.U32 R98, RZ, RZ, R140 ;  /* 0x000000ffff627224 */ /* 0x000fe200078e008c */
[----:B------:R-:W-:Y:S02]  /*112a0*/  LOP3.LUT R96, R45, R46, R51, 0x96, !PT ;  /* 0x0000002e2d607212 */ /* 0x000fe400078e9633 */
[----:B------:R-:W-:Y:S01]  /*112b0*/  MOV R45, R100 ;  /* 0x00000064002d7202 */ /* 0x000fe20000000f00 */
[----:B------:R-:W-:-:S07]  /*112c0*/  IMAD.MOV.U32 R100, RZ, RZ, R50 ;  /* 0x000000ffff647224 */ /* 0x000fce00078e0032 */
.L_x_8178:
[----:B-----5:R-:W-:Y:S02]  /*112d0*/  PRMT R46, R16, 0x7632, R46 ;  /* 0x00007632102e7816 */ /* 0x020fe4000000002e */
        /* <DEDUP_REMOVED lines=11> */
.L_x_8177:
        /* <DEDUP_REMOVED lines=15> */
.L_x_8183:
        /* <DEDUP_REMOVED lines=12> */
.L_x_8184:
[----:B-1----:R-:W-:Y:S01]  /*11540*/  IMAD.WIDE.U32 R48, R54, -0x326172a9, RZ ;  /* 0xcd9e8d5736307825 */ /* 0x002fe200078e00ff */
        /* <DEDUP_REMOVED lines=58> */
.L_x_8182:
[----:B------:R-:W-:Y:S01]  /*118f0*/  I2FP.F32.U32 R46, R46 ;  /* 0x0000002e002e7245 */ /* 0x000fe20000201000 */
[----:B------:R-:W-:Y:S01]  /*11900*/  IMAD.MOV.U32 R47, RZ, RZ, 0x2f800000 ;  /* 0x2f800000ff2f7424 */ /* 0x000fe200078e00ff */
[----:B-1---5:R-:W-:-:S03]  /*11910*/  SHF.L.U32 R48, R17, 0x10, RZ ;  /* 0x0000001011307819 */ /* 0x022fc600000006ff */
        /* <DEDUP_REMOVED lines=8> */
.L_x_8181:
[----:B-1----:R-:W-:Y:S01]  /*119a0*/  MOV R49, R0 ;  /* 0x0000000000317202 */ /* 0x002fe20000000f00 */
        /* <DEDUP_REMOVED lines=14> */
.L_x_8187:
        /* <DEDUP_REMOVED lines=12> */
.L_x_8188:
        /* <DEDUP_REMOVED lines=59> */
.L_x_8186:
        /* <DEDUP_REMOVED lines=12> */
.L_x_8185:
        /* <DEDUP_REMOVED lines=15> */
.L_x_8191:
        /* <DEDUP_REMOVED lines=12> */
.L_x_8192:
[----:B------:R-:W-:Y:S01]  /*12170*/  IMAD.WIDE.U32 R50, R54, -0x326172a9, RZ ;  /* 0xcd9e8d5736327825 */ /* 0x000fe200078e00ff */
[----:B------:R-:W-:-:S03]  /*12180*/  LOP3.LUT R142, R81, R49, R3, 0x96, !PT ;  /* 0x00000031518e7212 */ /* 0x000fc600078e9603 */
[----:B------:R-:W-:Y:S01]  /*12190*/  HFMA2 R0, -RZ, RZ, 0, 0 ;  /* 0x00000000ff007431 */ /* 0x000fe200000001ff */
        /* <DEDUP_REMOVED lines=53> */
[----:B------:R-:W-:Y:S01]  /*124f0*/  MOV R48, R100 ;  /* 0x0000006400307202 */ /* 0x000fe20000000f00 */
[----:B------:R-:W-:Y:S01]  /*12500*/  IMAD.MOV.U32 R100, RZ, RZ, R140 ;  /* 0x000000ffff647224 */ /* 0x000fe200078e008c */
[----:B------:R-:W-:-:S07]  /*12510*/  LOP3.LUT R89, R89, R50, R143, 0x96, !PT ;  /* 0x0000003259597212 */ /* 0x000fce00078e968f */
.L_x_8190:
        /* <DEDUP_REMOVED lines=11> */
.L_x_8189:
        /* <DEDUP_REMOVED lines=15> */
.L_x_8195:
        /* <DEDUP_REMOVED lines=12> */
.L_x_8196:
        /* <DEDUP_REMOVED lines=59> */
.L_x_8194:
        /* <DEDUP_REMOVED lines=12> */
.L_x_8193:
        /* <DEDUP_REMOVED lines=15> */
.L_x_8199:
        /* <DEDUP_REMOVED lines=12> */
.L_x_8200:
        /* <DEDUP_REMOVED lines=59> */
.L_x_8198:
        /* <DEDUP_REMOVED lines=11> */
.L_x_8197:
        /* <DEDUP_REMOVED lines=15> */
.L_x_8202:
        /* <DEDUP_REMOVED lines=12> */
.L_x_8203:
        /* <DEDUP_REMOVED lines=44> */
[----:B------:R-:W-:Y:S01]  /*13670*/  VIADD R89, R2, 0x8ff34781 ;  /* 0x8ff3478102597836 */ /* 0x000fe20000000000 */
        /* <DEDUP_REMOVED lines=14> */
.L_x_8201:
        /* <DEDUP_REMOVED lines=12> */
.L_x_8169:
[----:B------:R-:W-:Y:S01]  /*13820*/  FADD.FTZ R0, RZ, R28 ;  /* 0x0000001cff007221 */ /* 0x000fe20000010000 */
[----:B------:R-:W-:-:S04]  /*13830*/  IMAD.WIDE.U32 R74, R99, 0x20, R74 ;  /* 0x00000020634a7825 */ /* 0x000fc800078e004a */
[----:B------:R-:W-:Y:S01]  /*13840*/  FADD.FTZ R95, R0, R29 ;  /* 0x0000001d005f7221 */ /* 0x000fe20000010000 */
[----:B------:R0:W-:Y:S03]  /*13850*/  STG.E.128 desc[UR6][R74.64], R44 ;  /* 0x0000002c4a007986 */ /* 0x0001e6000c101d06 */
        /* <DEDUP_REMOVED lines=44> */
.L_x_8204:
        /* <DEDUP_REMOVED lines=23> */
[----:B------:R-:W-:-:S03]  /*13c90*/  LOP3.LUT R99, R90, 0x1f, RZ, 0xc0, !PT ;  /* 0x0000001f5a637812 */ /* 0x000fc600078ec0ff */
[----:B------:R-:W-:Y:S01]  /*13ca0*/  FFMA.FTZ R0, R75, R75, R0 ;  /* 0x0000004b4b007223 */ /* 0x000fe20000010000 */
[C---:B------:R-:W-:Y:S01]  /*13cb0*/  FADD.FTZ R75, -R74.reuse, R34 ;  /* 0x000000224a4b7221 */ /* 0x040fe20000010100 */
[----:B------:R-:W-:Y:S01]  /*13cc0*/  ISETP.GT.U32.AND P1, PT, R99, 0x7, PT ;  /* 0x000000076300780c */ /* 0x000fe20003f24070 */
[----:B------:R-:W-:Y:S02]  /*13cd0*/  IMAD.MOV.U32 R99, RZ, RZ, RZ ;  /* 0x000000ffff637224 */ /* 0x000fe400078e00ff */
        /* <DEDUP_REMOVED lines=54> */
.L_x_8206:
[----:B------:R-:W-:Y:S05]  /*14040*/  BSYNC.RECONVERGENT B0 ;  /* 0x0000000000007941 */ /* 0x000fea0003800200 */
.L_x_8205:
        /* <DEDUP_REMOVED lines=12> */
.L_x_8208:
[----:B------:R-:W-:Y:S05]  /*14110*/  BSYNC.RECONVERGENT B0 ;  /* 0x0000000000007941 */ /* 0x000fea0003800200 */
.L_x_8207:
        /* <DEDUP_REMOVED lines=53> */
[----:B------:R-:W2:Y:S04]  /*14470*/  @!P0 LDC.64 R74, c[0x0][0x3c0] ;  /* 0x0000f000ff4a8b82 */ /* 0x000ea80000000a00 */
[----:B------:R-:W0:Y:S04]  /*14480*/  SHFL.IDX PT, R97, R97, RZ, 0x1f ;  /* 0x00001fff61617589 */ /* 0x000e2800000e0000 */
        /* <DEDUP_REMOVED lines=14> */
[----:B------:R-:W-:Y:S01]  /*14570*/  FADD.FTZ R28, -R0, R28 ;  /* 0x0000001c001c7221 */ /* 0x000fe20000010100 */
        /* <DEDUP_REMOVED lines=25> */
[----:B------:R-:W-:-:S02]  /*14710*/  IMAD.U32 R31, R12, 0x10000, RZ ;  /* 0x000100000c1f7824 */ /* 0x000fc400078e00ff */
[C---:B------:R-:W-:Y:S01]  /*14720*/  FMUL.FTZ R28, R147.reuse, R28 ;  /* 0x0000001c931c7220 */ /* 0x040fe20000410000 */
[C---:B------:R-:W-:Y:S01]  /*14730*/  FMUL.FTZ R146, R147.reuse, R0 ;  /* 0x0000000093927220 */ /* 0x040fe20000410000 */
[C---:B------:R-:W-:Y:S01]  /*14740*/  FMUL.FTZ R39, R147.reuse, R34 ;  /* 0x0000002293277220 */ /* 0x040fe20000410000 */
[----:B------:R-:W-:Y:S01]  /*14750*/  FMUL.FTZ R75, R147, R75 ;  /* 0x0000004b934b7220 */ /* 0x000fe20000410000 */
[----:B------:R-:W-:Y:S01]  /*14760*/  FFMA.FTZ R0, R28, R29, R31 ;  /* 0x0000001d1c007223 */ /* 0x000fe2000001001f */
[----:B------:R-:W-:Y:S01]  /*14770*/  SHF.L.U32 R28, R105, 0x10, RZ ;  /* 0x00000010691c7819 */ /* 0x000fe200000006ff */
[----:B------:R-:W-:Y:S01]  /*14780*/  IMAD.U32 R34, R129, 0x10000, RZ ;  /* 0x0001000081227824 */ /* 0x000fe200078e00ff */
[----:B------:R-:W-:Y:S01]  /*14790*/  SHF.L.U32 R33, R106, 0x10, RZ ;  /* 0x000000106a217819 */ /* 0x000fe200000006ff */
[----:B------:R-:W-:Y:S02]  /*147a0*/  IMAD.U32 R35, R130, 0x10000, RZ ;  /* 0x0001000082237824 */ /* 0x000fe400078e00ff */
[----:B------:R-:W-:Y:S01]  /*147b0*/  FMUL.FTZ R74, R147, R74 ;  /* 0x0000004a934a7220 */ /* 0x000fe20000410000 */
[----:B------:R-:W-:Y:S01]  /*147c0*/  FFMA.FTZ R75, R75, R28, R34 ;  /* 0x0000001c4b4b7223 */ /* 0x000fe20000010022 */
[----:B------:R-:W-:Y:S01]  /*147d0*/  SHF.L.U32 R29, R56, 0x10, RZ ;  /* 0x00000010381d7819 */ /* 0x000fe200000006ff */
[----:B------:R-:W-:Y:S01]  /*147e0*/  FMUL.FTZ R30, R147, R30 ;  /* 0x0000001e931e7220 */ /* 0x000fe20000410000 */
[----:B------:R-:W-:Y:S01]  /*147f0*/  SHF.L.U32 R28, R63, 0x10, RZ ;  /* 0x000000103f1c7819 */ /* 0x000fe200000006ff */
[----:B------:R-:W-:Y:S01]  /*14800*/  FMUL.FTZ R95, R147, R95 ;  /* 0x0000005f935f7220 */ /* 0x000fe20000410000 */
[----:B------:R-:W-:-:S02]  /*14810*/  IMAD.U32 R31, R13, 0x10000, RZ ;  /* 0x000100000d1f7824 */ /* 0x000fc400078e00ff */
[C---:B------:R-:W-:Y:S01]  /*14820*/  FMUL.FTZ R36, R147.reuse, R32 ;  /* 0x0000002093247220 */ /* 0x040fe20000410000 */
[----:B------:R-:W-:Y:S02]  /*14830*/  IMAD.U32 R34, R8, 0x10000, RZ ;  /* 0x0001000008227824 */ /* 0x000fe400078e00ff */
[----:B------:R-:W-:Y:S01]  /*14840*/  FFMA.FTZ R33, R74, R33, R35 ;  /* 0x000000214a217223 */ /* 0x000fe20000010023 */
[C---:B------:R-:W-:Y:S01]  /*14850*/  FMUL.FTZ R41, R147.reuse, R37 ;  /* 0x0000002593297220 */ /* 0x040fe20000410000 */
[----:B------:R-:W-:Y:S01]  /*14860*/  FMUL.FTZ R43, R147, R38 ;  /* 0x00000026932b7220 */ /* 0x000fe20000410000 */
[----:B------:R-:W-:Y:S01]  /*14870*/  SHF.L.U32 R35, R57, 0x10, RZ ;  /* 0x0000001039237819 */ /* 0x000fe200000006ff */
[----:B------:R-:W-:Y:S01]  /*14880*/  FFMA.FTZ R32, R30, R29, R31 ;  /* 0x0000001d1e207223 */ /* 0x000fe2000001001f */
[----:B------:R-:W-:Y:S01]  /*14890*/  FFMA.FTZ R95, R95, R28, R34 ;  /* 0x0000001c5f5f7223 */ /* 0x000fe20000010022 */
[C---:B------:R-:W-:Y:S01]  /*148a0*/  FMUL.FTZ R45, R147.reuse, R40 ;  /* 0x00000028932d7220 */ /* 0x040fe20000410000 */
[C---:B------:R-:W-:Y:S01]  /*148b0*/  FMUL.FTZ R47, R147.reuse, R42 ;  /* 0x0000002a932f7220 */ /* 0x040fe20000410000 */
[----:B------:R-:W-:Y:S01]  /*148c0*/  IMAD.U32 R37, R14, 0x10000, RZ ;  /* 0x000100000e257824 */ /* 0x000fe200078e00ff */
        /* <DEDUP_REMOVED lines=8> */
[----:B------:R-:W-:-:S02]  /*14950*/  IMAD.U32 R31, R127, 0x10000, RZ ;  /* 0x000100007f1f7824 */ /* 0x000fc400078e00ff */
[----:B------:R-:W-:Y:S01]  /*14960*/  FFMA.FTZ R30, R36, R35, R37 ;  /* 0x00000023241e7223 */ /* 0x000fe20000010025 */
[----:B------:R-:W-:Y:S02]  /*14970*/  IMAD.U32 R34, R10, 0x10000, RZ ;  /* 0x000100000a227824 */ /* 0x000fe400078e00ff */
[----:B------:R-:W-:Y:S01]  /*14980*/  FFMA.FTZ R91, R91, R38, R40 ;  /* 0x000000265b5b7223 */ /* 0x000fe20000010028 */
[----:B------:R-:W-:Y:S01]  /*14990*/  IMAD.U32 R44, R15, 0x10000, RZ ;  /* 0x000100000f2c7824 */ /* 0x000fe200078e00ff */
[----:B------:R-:W-:Y:S01]  /*149a0*/  SHF.L.U32 R36, R114, 0x10, RZ ;  /* 0x0000001072247819 */ /* 0x000fe200000006ff */
[----:B------:R-:W-:Y:S01]  /*149b0*/  FFMA.FTZ R94, R94, R29, R31 ;  /* 0x0000001d5e5e7223 */ /* 0x000fe2000001001f */
[----:B------:R-:W-:Y:S01]  /*149c0*/  FFMA.FTZ R34, R45, R28, R34 ;  /* 0x0000001c2d227223 */ /* 0x000fe20000010022 */
[----:B------:R-:W-:Y:S01]  /*149d0*/  FFMA.FTZ R39, R39, R42, R44 ;  /* 0x0000002a27277223 */ /* 0x000fe2000001002c */
[----:B------:R-:W-:Y:S01]  /*149e0*/  IMAD.U32 R38, R134, 0x10000, RZ ;  /* 0x0001000086267824 */ /* 0x000fe200078e00ff */
[----:B------:R-:W-:Y:S01]  /*149f0*/  SHF.L.U32 R40, R64, 0x10, RZ ;  /* 0x0000001040287819 */ /* 0x000fe200000006ff */
[----:B------:R-:W0:Y:S01]  /*14a00*/  LDC.64 R28, c[0x0][0x428] ;  /* 0x00010a00ff1c7b82 */ /* 0x000e220000000a00 */
[----:B------:R-:W-:Y:S01]  /*14a10*/  FMUL.FTZ R141, R147, R46 ;  /* 0x0000002e938d7220 */ /* 0x000fe20000410000 */
[----:B------:R-:W-:Y:S01]  /*14a20*/  IMAD.U32 R42, R9, 0x10000, RZ ;  /* 0x00010000092a7824 */ /* 0x000fe200078e00ff */
[----:B------:R-:W-:Y:S01]  /*14a30*/  SHF.L.U32 R44, R113, 0x10, RZ ;  /* 0x00000010712c7819 */ /* 0x000fe200000006ff */
[----:B------:R-:W-:Y:S01]  /*14a40*/  FMUL.FTZ R97, R147, R97 ;  /* 0x0000006193617220 */ /* 0x000fe20000410000 */
[----:B------:R-:W-:-:S02]  /*14a50*/  IMAD.U32 R46, R133, 0x10000, RZ ;  /* 0x00010000852e7824 */ /* 0x000fc400078e00ff */
[----:B------:R-:W-:Y:S01]  /*14a60*/  FFMA.FTZ R36, R41, R36, R38 ;  /* 0x0000002429247223 */ /* 0x000fe20000010026 */
[----:B------:R-:W-:Y:S01]  /*14a70*/  FFMA.FTZ R37, R43, R40, R42 ;  /* 0x000000282b257223 */ /* 0x000fe2000001002a */
[----:B------:R-:W-:Y:S01]  /*14a80*/  SHF.L.U32 R38, R112, 0x10, RZ ;  /* 0x0000001070267819 */ /* 0x000fe200000006ff */
[----:B------:R-:W-:Y:S01]  /*14a90*/  FMUL.FTZ R99, R147, R99 ;  /* 0x0000006393637220 */ /* 0x000fe20000410000 */
[----:B------:R-:W-:Y:S01]  /*14aa0*/  FFMA.FTZ R46, R97, R44, R46 ;  /* 0x0000002c612e7223 */ /* 0x000fe2000001002e */
[----:B------:R-:W-:Y:S01]  /*14ab0*/  IMAD.U32 R40, R132, 0x10000, RZ ;  /* 0x0001000084287824 */ /* 0x000fe200078e00ff */
[----:B------:R-:W-:Y:S01]  /*14ac0*/  SHF.L.U32 R42, R66, 0x10, RZ ;  /* 0x00000010422a7819 */ /* 0x000fe200000006ff */
[----:B------:R-:W-:Y:S01]  /*14ad0*/  IMAD.U32 R44, R11, 0x10000, RZ ;  /* 0x000100000b2c7824 */ /* 0x000fe200078e00ff */
[----:B------:R-:W-:Y:S01]  /*14ae0*/  SHF.L.U32 R41, R121, 0x10, RZ ;  /* 0x0000001079297819 */ /* 0x000fe200000006ff */
[----:B------:R-:W-:Y:S01]  /*14af0*/  FMUL.FTZ R142, R147, R142 ;  /* 0x0000008e938e7220 */ /* 0x000fe20000410000 */
[----:B------:R-:W-:Y:S01]  /*14b00*/  SHF.R.S32.HI R31, RZ, 0x1f, R92 ;  /* 0x0000001fff1f7819 */ /* 0x000fe2000001145c */
[----:B------:R-:W-:-:S02]  /*14b10*/  IMAD.U32 R43, R137, 0x10000, RZ ;  /* 0x00010000892b7824 */ /* 0x000fc400078e00ff */
[C---:B------:R-:W-:Y:S01]  /*14b20*/  FMUL.FTZ R143, R147.reuse, R48 ;  /* 0x00000030938f7220 */ /* 0x040fe20000410000 */
[----:B------:R-:W-:Y:S01]  /*14b30*/  FMUL.FTZ R145, R147, R50 ;  /* 0x0000003293917220 */ /* 0x000fe20000410000 */
[----:B------:R-:W-:Y:S01]  /*14b40*/  SHF.L.U32 R48, R111, 0x10, RZ ;  /* 0x000000106f307819 */ /* 0x000fe200000006ff */
[----:B------:R-:W-:Y:S01]  /*14b50*/  FFMA.FTZ R99, R99, R38, R40 ;  /* 0x0000002663637223 */ /* 0x000fe20000010028 */
[C---:B------:R-:W-:Y:S01]  /*14b60*/  FMUL.FTZ R139, R147.reuse, R139 ;  /* 0x0000008b938b7220 */ /* 0x040fe20000410000 */
[----:B------:R-:W-:Y:S01]  /*14b70*/  FMUL.FTZ R51, R147, R140 ;  /* 0x0000008c93337220 */ /* 0x000fe20000410000 */
[----:B------:R-:W-:Y:S01]  /*14b80*/  IMAD.U32 R50, R131, 0x10000, RZ ;  /* 0x0001000083327824 */ /* 0x000fe200078e00ff */
[----:B------:R-:W-:Y:S01]  /*14b90*/  SHF.L.U32 R74, R71, 0x10, RZ ;  /* 0x00000010474a7819 */ /* 0x000fe200000006ff */
[----:B------:R-:W-:Y:S01]  /*14ba0*/  FFMA.FTZ R35, R47, R42, R44 ;  /* 0x0000002a2f237223 */ /* 0x000fe2000001002c */
[----:B------:R-:W-:Y:S01]  /*14bb0*/  SHF.L.U32 R38, R122, 0x10, RZ ;  /* 0x000000107a267819 */ /* 0x000fe200000006ff */
[----:B------:R-:W-:Y:S01]  /*14bc0*/  IMAD.U32 R140, R4, 0x10000, RZ ;  /* 0x00010000048c7824 */ /* 0x000fe200078e00ff */
[----:B------:R-:W-:Y:S01]  /*14bd0*/  LEA.HI R31, R31, R92, RZ, 0x3 ;  /* 0x0000005c1f1f7211 */ /* 0x000fe200078f18ff */
[----:B------:R-:W-:Y:S01]  /*14be0*/  IMAD.U32 R40, R138, 0x10000, RZ ;  /* 0x000100008a287824 */ /* 0x000fe200078e00ff */
[----:B------:R-:W-:Y:S01]  /*14bf0*/  SHF.L.U32 R42, R72, 0x10, RZ ;  /* 0x00000010482a7819 */ /* 0x000fe200000006ff */
[----:B------:R-:W-:Y:S01]  /*14c00*/  FFMA.FTZ R142, R142, R41, R43 ;  /* 0x000000298e8e7223 */ /* 0x000fe2000001002b */
[----:B------:R-:W-:Y:S01]  /*14c10*/  IMAD.U32 R44, R5, 0x10000, RZ ;  /* 0x00010000052c7824 */ /* 0x000fe200078e00ff */
[----:B------:R-:W-:Y:S01]  /*14c20*/  SHF.L.U32 R41, R120, 0x10, RZ ;  /* 0x0000001078297819 */ /* 0x000fe200000006ff */
[----:B------:R-:W-:Y:S01]  /*14c30*/  FMUL.FTZ R144, R147, R144 ;  /* 0x0000009093907220 */ /* 0x000fe20000410000 */
[----:B------:R-:W-:-:S02]  /*14c40*/  IMAD.U32 R43, R136, 0x10000, RZ ;  /* 0x00010000882b7824 */ /* 0x000fc400078e00ff */
[----:B------:R-:W-:Y:S01]  /*14c50*/  FFMA.FTZ R48, R139, R48, R50 ;  /* 0x000000308b307223 */ /* 0x000fe20000010032 */
[----:B------:R-:W-:Y:S01]  /*14c60*/  LEA.HI.SX32 R31, R31, R90, 0x1d ;  /* 0x0000005a1f1f7211 */ /* 0x000fe200078feaff */
[----:B------:R-:W-:Y:S01]  /*14c70*/  FFMA.FTZ R49, R49, R74, R140 ;  /* 0x0000004a31317223 */ /* 0x000fe2000001008c */
[----:B------:R-:W-:Y:S01]  /*14c80*/  FFMA.FTZ R50, R51, R38, R40 ;  /* 0x0000002633327223 */ /* 0x000fe20000010028 */
[----:B------:R-:W-:Y:S01]  /*14c90*/  SHF.L.U32 R74, R73, 0x10, RZ ;  /* 0x00000010494a7819 */ /* 0x000fe200000006ff */
[----:B------:R-:W-:Y:S01]  /*14ca0*/  FFMA.FTZ R141, R141, R42, R44 ;  /* 0x0000002a8d8d7223 */ /* 0x000fe2000001002c */
[----:B------:R-:W-:Y:S01]  /*14cb0*/  SHF.L.U32 R40, R76, 0x10, RZ ;  /* 0x000000104c287819 */ /* 0x000fe200000006ff */
[----:B------:R-:W-:Y:S01]  /*14cc0*/  IMAD.U32 R140, R6, 0x10000, RZ ;  /* 0x00010000068c7824 */ /* 0x000fe200078e00ff */
[----:B------:R-:W-:Y:S01]  /*14cd0*/  SHF.L.U32 R51, R119, 0x10, RZ ;  /* 0x0000001077337819 */ /* 0x000fe200000006ff */
[----:B------:R-:W-:Y:S02]  /*14ce0*/  IMAD.U32 R42, R7, 0x10000, RZ ;  /* 0x00010000072a7824 */ /* 0x000fe400078e00ff */
[----:B------:R-:W-:Y:S01]  /*14cf0*/  FFMA.FTZ R47, R144, R41, R43 ;  /* 0x00000029902f7223 */ /* 0x000fe2000001002b */
[----:B------:R-:W-:Y:S01]  /*14d00*/  IMAD.U32 R97, R135, 0x10000, RZ ;  /* 0x0001000087617824 */ /* 0x000fe200078e00ff */
[C---:B------:R-:W-:Y:S01]  /*14d10*/  IADD3 R43, PT, PT, R31.reuse, 0x100, RZ ;  /* 0x000001001f2b7810 */ /* 0x040fe20007ffe0ff */
[----:B------:R-:W-:-:S02]  /*14d20*/  VIADD R45, R31, 0x200 ;  /* 0x000002001f2d7836 */ /* 0x000fc40000000000 */
[----:B------:R-:W-:Y:S01]  /*14d30*/  FFMA.FTZ R38, R143, R74, R140 ;  /* 0x0000004a8f267223 */ /* 0x000fe2000001008c */
[----:B------:R-:W-:Y:S01]  /*14d40*/  FFMA.FTZ R145, R145, R40, R42 ;  /* 0x0000002891917223 */ /* 0x000fe2000001002a */
[----:B------:R-:W-:Y:S01]  /*14d50*/  FFMA.FTZ R146, R146, R51, R97 ;  /* 0x0000003392927223 */ /* 0x000fe20000010061 */
[--C-:B0-----:R-:W-:Y:S01]  /*14d60*/  IMAD.WIDE.U32 R40, R31, 0x10, R28.reuse ;  /* 0x000000101f287825 */ /* 0x101fe200078e001c */
[----:B------:R-:W-:Y:S02]  /*14d70*/  F2FP.BF16.F32.PACK_AB R31, R94, R39 ;  /* 0x000000275e1f723e */ /* 0x000fe400000010ff */
[----:B------:R-:W-:Y:S01]  /*14d80*/  F2FP.BF16.F32.PACK_AB R30, R91, R30 ;  /* 0x0000001e5b1e723e */ /* 0x000fe200000010ff */
[--C-:B------:R-:W-:Y:S01]  /*14d90*/  IMAD.WIDE.U32 R42, R43, 0x10, R28.reuse ;  /* 0x000000102b2a7825 */ /* 0x100fe200078e001c */
[----:B------:R-:W-:Y:S02]  /*14da0*/  F2FP.BF16.F32.PACK_AB R35, R48, R35 ;  /* 0x000000233023723e */ /* 0x000fe400000010ff */
[----:B------:R-:W-:Y:S01]  /*14db0*/  F2FP.BF16.F32.PACK_AB R34, R99, R34 ;  /* 0x000000226322723e */ /* 0x000fe200000010ff */
[----:B------:R-:W-:Y:S01]  /*14dc0*/  IMAD.WIDE.U32 R44, R45, 0x10, R28 ;  /* 0x000000102d2c7825 */ /* 0x000fe200078e001c */
[----:B------:R-:W-:-:S02]  /*14dd0*/  F2FP.BF16.F32.PACK_AB R29, R75, R32 ;  /* 0x000000204b1d723e */ /* 0x000fc400000010ff */
[----:B------:R-:W-:Y:S02]  /*14de0*/  F2FP.BF16.F32.PACK_AB R28, R33, R0 ;  /* 0x00000000211c723e */ /* 0x000fe400000010ff */
[----:B------:R-:W-:Y:S02]  /*14df0*/  F2FP.BF16.F32.PACK_AB R33, R46, R37 ;  /* 0x000000252e21723e */ /* 0x000fe400000010ff */
        /* <DEDUP_REMOVED lines=8> */
.L_x_8209:
[----:B0-----:R-:W0:Y:S01]  /*14e80*/  LDC.64 R28, c[0x0][0x380] ;  /* 0x0000e000ff1c7b82 */ /* 0x001e220000000a00 */
[----:B------:R-:W-:Y:S01]  /*14e90*/  UPLOP3.LUT UP0, UPT, UPT, UPT, UP0, 0x40, 0x4 ;  /* 0x000000000004789c */ /* 0x000fe20003f0e800 */
[----:B0-----:R-:W-:-:S04]  /*14ea0*/  IADD3 R52, PT, PT, R52, R28, RZ ;  /* 0x0000001c34347210 */ /* 0x001fc80007ffe0ff */
[----:B------:R-:W-:-:S13]  /*14eb0*/  ISETP.GE.AND P0, PT, R52, R29, PT ;  /* 0x0000001d3400720c */ /* 0x000fda0003f06270 */
[----:B------:R-:W-:Y:S05]  /*14ec0*/  @!P0 BRA `(.L_x_8210) ;  /* 0xfffffebc00bc8947 */ /* 0x000fea000383ffff */
[----:B------:R-:W-:Y:S05]  /*14ed0*/  EXIT ;  /* 0x000000000000794d */ /* 0x000fea0003800000 */
.L_x_8211:
        /* <DEDUP_REMOVED lines=10> */
.L_x_20966:


//--------------------- .text._ZN10layer_norm13ln_fwd_kernelINS_13Kernel_traitsIf13__nv_bfloat16fS2_fjLj6144ELj1ELj1ELj8ELj16ENS_18Kernel_traits_baseILj6144EfS2_fS2_fjLj256EEEEELb0ELb0ELb0ELb0EEEvNS_9FwdParamsE --------------------------
	.section	.text._ZN10layer_norm13ln_fwd_kernelINS_13Kernel_traitsIf13__nv_bfloat16fS2_fjLj6144ELj1ELj1ELj8ELj16ENS_18Kernel_traits_baseILj6144EfS2_fS2_fjLj256EEEEELb0ELb0ELb0ELb0EEEvNS_9FwdParamsE,"ax",@progbits
	.align	128
        .global         _ZN10layer_norm13ln_fwd_kernelINS_13Kernel_traitsIf13__nv_bfloat16fS2_fjLj6144ELj1ELj1ELj8ELj16ENS_18Kernel_traits_baseILj6144EfS2_fS2_fjLj256EEEEELb0ELb0ELb0ELb0EEEvNS_9FwdParamsE
        .type           _ZN10layer_norm13ln_fwd_kernelINS_13Kernel_traitsIf13__nv_bfloat16fS2_fjLj6144ELj1ELj1ELj8ELj16ENS_18Kernel_traits_baseILj6144EfS2_fS2_fjLj256EEEEELb0ELb0ELb0ELb0EEEvNS_9FwdParamsE,@function
        .size           _ZN10layer_norm13ln_fwd_kernelINS_13Kernel_traitsIf13__nv_bfloat16fS2_fjLj6144ELj1ELj1ELj8ELj16ENS_18Kernel_traits_baseILj6144EfS2_fS2_fjLj256EEEEELb0ELb0ELb0ELb0EEEvNS_9FwdParamsE,(.L_x_20967 - _ZN10layer_norm13ln_fwd_kernelINS_13Kernel_traitsIf13__nv_bfloat16fS2_fjLj6144ELj1ELj1ELj8ELj16ENS_18Kernel_traits_baseILj6144EfS2_fS2_fjLj256EEEEELb0ELb0ELb0ELb0EEEvNS_9FwdParamsE)
        .other          _ZN10layer_norm13ln_fwd_kernelINS_13Kernel_traitsIf13__nv_bfloat16fS2_fjLj6144ELj1ELj1ELj8ELj16ENS_18Kernel_traits_baseILj6144EfS2_fS2_fjLj256EEEEELb0ELb0ELb0ELb0EEEvNS_9FwdParamsE,@"STO_CUDA_ENTRY STV_DEFAULT"
_ZN10layer_norm13ln_fwd_kernelINS_13Kernel_traitsIf13__nv_bfloat16fS2_fjLj6144ELj1ELj1ELj8ELj16ENS_18Kernel_traits_baseILj6144EfS2_fS2_fjLj256EEEEELb0ELb0ELb0ELb0EEEvNS_9FwdParamsE:
.text._ZN10layer_norm13ln_fwd_kernelINS_13Kernel_traitsIf13__nv_bfloat16fS2_fjLj6144ELj1ELj1ELj8ELj16ENS_18Kernel_traits_baseILj6144EfS2_fS2_fjLj256EEEEELb0ELb0ELb0ELb0EEEvNS_9FwdParamsE:
        /* <DEDUP_REMOVED lines=49> */
.L_x_8213:
        /* <DEDUP_REMOVED lines=8> */
[----:B------:R-:W5:Y:S01]  /*0390*/  @P0 LDG.E.128 R52, desc[UR6][R6.64] ;  /* 0x0000000606340981 */ /* 0x000f62000c1e1d00 */
[C---:B-1----:R-:W-:Y:S01]  /*03a0*/  @P1 IMAD.WIDE.U32 R40, R59.reuse, 0x20, R24 ;  /* 0x000000203b281825 */ /* 0x042fe200078e0018 */
[----:B------:R-:W-:Y:S02]  /*03b0*/  @P1 IADD3 R59, PT, PT, R59, 0x100, RZ ;  /* 0x000001003b3b1810 */ /* 0x000fe40007ffe0ff */
[----:B------:R-:W5:Y:S01]  /*03c0*/  @P0 LDG.E.128 R48, desc[UR6][R6.64+0x10] ;  /* 0x0000100606300981 */ /* 0x000f62000c1e1d00 */
[----:B------:R-:W-:Y:S02]  /*03d0*/  CS2R R24, SRZ ;  /* 0x0000000000187805 */ /* 0x000fe4000001ff00 */
[----:B------:R-:W-:Y:S02]  /*03e0*/  CS2R R30, SRZ ;  /* 0x00000000001e7805 */ /* 0x000fe4000001ff00 */
[----:B------:R-:W-:Y:S01]  /*03f0*/  CS2R R28, SRZ ;  /* 0x00000000001c7805 */ /* 0x000fe2000001ff00 */
[----:B------:R-:W5:Y:S01]  /*0400*/  @P1 LDG.E.128 R36, desc[UR6][R40.64] ;  /* 0x0000000628241981 */ /* 0x000f62000c1e1d00 */
[----:B--2---:R-:W-:Y:S01]  /*0410*/  @P2 IMAD.WIDE.U32 R4, R59, 0x20, R26 ;  /* 0x000000203b042825 */ /* 0x004fe200078e001a */
[----:B------:R-:W-:-:S02]  /*0420*/  CS2R R42, SRZ ;  /* 0x00000000002a7805 */ /* 0x000fc4000001ff00 */
        /* <DEDUP_REMOVED lines=9> */
[----:B------:R-:W-:Y:S02]  /*04c0*/  @P2 CS2R R14, SRZ ;  /* 0x00000000000e2805 */ /* 0x000fe4000001ff00 */
[----:B-1----:R-:W-:-:S07]  /*04d0*/  @P2 CS2R R12, SRZ ;  /* 0x00000000000c2805 */ /* 0x002fce000001ff00 */
.L_x_8214:
[----:B------:R-:W-:Y:S05]  /*04e0*/  BSYNC.RECONVERGENT B0 ;  /* 0x0000000000007941 */ /* 0x000fea0003800200 */
.L_x_8212:
[----:B------:R-:W1:Y:S02]  /*04f0*/  LDCU UR4, c[0x0][0x384] ;  /* 0x00007080ff0477ac */ /* 0x000e640008000800 */
[----:B-1----:R-:W-:-:S13]  /*0500*/  ISETP.GE.AND P0, PT, R2, UR4, PT ;  /* 0x0000000402007c0c */ /* 0x002fda000bf06270 */
[----:B------:R-:W-:Y:S05]  /*0510*/  @P0 EXIT ;  /* 0x000000000000094d */ /* 0x000fea0003800000 */
[----:B------:R-:W-:Y:S01]  /*0520*/  SHF.R.S32.HI R57, RZ, 0x3, R57 ;  /* 0x00000003ff397819 */ /* 0x000fe20000011439 */
[----:B0-----:R-:W0:Y:S01]  /*0530*/  LDC.64 R6, c[0x0][0x3e0] ;  /* 0x0000f800ff067b82 */ /* 0x001e220000000a00 */
        /* <DEDUP_REMOVED lines=15> */
[----:B------:R0:W0:Y:S02]  /*0630*/  MUFU.RCP R76, R56 ;  /* 0x00000038004c7308 */ /* 0x0000240000001000 */
[----:B0-----:R-:W-:-:S04]  /*0640*/  ISETP.NE.U32.AND P0, PT, R6, RZ, PT ;  /* 0x000000ff0600720c */ /* 0x001fc80003f05070 */
[----:B-1234-:R-:W-:-:S13]  /*0650*/  ISETP.NE.AND.EX P0, PT, R7, RZ, PT, P0 ;  /* 0x000000ff0700720c */ /* 0x01efda0003f05300 */
.L_x_8237:
[----:B0123--:R-:W0:Y:S02]  /*0660*/  @P0 LDC.64 R82, c[0x0][0x3e0] ;  /* 0x0000f800ff520b82 */ /* 0x00fe240000000a00 */
        /* <DEDUP_REMOVED lines=44> */
.L_x_8217:
        /* <DEDUP_REMOVED lines=20> */
.L_x_8218:
[----:B------:R-:W0:Y:S01]  /*0a70*/  LDC.64 R82, c[0x0][0x3a8] ;  /* 0x0000ea00ff527b82 */ /* 0x000e220000000a00 */
[C---:B------:R-:W-:Y:S01]  /*0a80*/  IADD3 R80, PT, PT, R78.reuse, 0x100, RZ ;  /* 0x000001004e507810 */ /* 0x040fe20007ffe0ff */
[----:B0-----:R-:W-:-:S05]  /*0a90*/  IMAD.WIDE.U32 R82, R78, 0x20, R82 ;  /* 0x000000204e527825 */ /* 0x001fca00078e0052 */
[----:B------:R0:W-:Y:S04]  /*0aa0*/  STG.E.128 desc[UR6][R82.64], R64 ;  /* 0x0000004052007986 */ /* 0x0001e8000c101d06 */
[----:B------:R0:W-:Y:S02]  /*0ab0*/  STG.E.128 desc[UR6][R82.64+0x10], R72 ;  /* 0x0000104852007986 */ /* 0x0001e4000c101d06 */
.L_x_8216:
[----:B------:R-:W-:Y:S05]  /*0ac0*/  BSYNC.RECONVERGENT B0 ;  /* 0x0000000000007941 */ /* 0x000fea0003800200 */
.L_x_8215:
        /* <DEDUP_REMOVED lines=9> */
[----:B0-----:R-:W0:Y:S02]  /*0b60*/  LDC.64 R82, c[0x0][0x3a0] ;  /* 0x0000e800ff527b82 */ /* 0x001e240000000a00 */
[----:B0-----:R-:W-:-:S05]  /*0b70*/  IMAD.WIDE.U32 R82, R80, 0x20, R82 ;  /* 0x0000002050527825 */ /* 0x001fca00078e0052 */
[----:B------:R-:W2:Y:S04]  /*0b80*/  LDG.E.128 R4, desc[UR6][R82.64] ;  /* 0x0000000652047981 */ /* 0x000ea8000c1e1d00 */
[----:B------:R0:W3:Y:S01]  /*0b90*/  LDG.E.128 R84, desc[UR6][R82.64+0x10] ;  /* 0x0000100652547981 */ /* 0x0000e2000c1e1d00 */
        /* <DEDUP_REMOVED lines=21> */
.L_x_8221:
        /* <DEDUP_REMOVED lines=12> */
[----:B0-----:R-:W-:Y:S01]  /*0db0*/  SHF.L.U32 R83, R68, 0x10, RZ ;  /* 0x0000001044537819 */ /* 0x001fe200000006ff */
[-C--:B------:R-:W-:Y:S01]  /*0dc0*/  FMUL.FTZ R6, R69, R0.reuse ;  /* 0x0000000045067220 */ /* 0x080fe20000410000 */
[----:B------:R-:W-:Y:S01]  /*0dd0*/  SHF.L.U32 R87, R70, 0x10, RZ ;  /* 0x0000001046577819 */ /* 0x000fe200000006ff */
[-C--:B------:R-:W-:Y:S01]  /*0de0*/  FMUL.FTZ R7, R71, R0.reuse ;  /* 0x0000000047077220 */ /* 0x080fe20000410000 */
[-C--:B------:R-:W-:Y:S01]  /*0df0*/  FMUL.FTZ R68, R81, R0.reuse ;  /* 0x0000000051447220 */ /* 0x080fe20000410000 */
[-C--:B------:R-:W-:Y:S01]  /*0e00*/  FMUL.FTZ R70, R85, R0.reuse ;  /* 0x0000000055467220 */ /* 0x080fe20000410000 */
[-C--:B------:R-:W-:Y:S01]  /*0e10*/  FMUL.FTZ R69, R83, R0.reuse ;  /* 0x0000000053457220 */ /* 0x080fe20000410000 */
[----:B------:R-:W-:-:S07]  /*0e20*/  FMUL.FTZ R71, R87, R0 ;  /* 0x0000000057477220 */ /* 0x000fce0000410000 */
.L_x_8222:
[----:B------:R-:W0:Y:S02]  /*0e30*/  LDC.64 R82, c[0x0][0x3a8] ;  /* 0x0000ea00ff527b82 */ /* 0x000e240000000a00 */
[C---:B0-----:R-:W-:Y:S01]  /*0e40*/  IMAD.WIDE.U32 R82, R80.reuse, 0x20, R82 ;  /* 0x0000002050527825 */ /* 0x041fe200078e0052 */
[----:B------:R-:W-:-:S04]  /*0e50*/  IADD3 R80, PT, PT, R80, 0x100, RZ ;  /* 0x0000010050507810 */ /* 0x000fc80007ffe0ff */
[----:B------:R1:W-:Y:S04]  /*0e60*/  STG.E.128 desc[UR6][R82.64], R4 ;  /* 0x0000000452007986 */ /* 0x0003e8000c101d06 */
[----:B------:R1:W-:Y:S02]  /*0e70*/  STG.E.128 desc[UR6][R82.64+0x10], R68 ;  /* 0x0000104452007986 */ /* 0x0003e4000c101d06 */
.L_x_8220:
[----:B------:R-:W-:Y:S05]  /*0e80*/  BSYNC.RECONVERGENT B0 ;  /* 0x0000000000007941 */ /* 0x000fea0003800200 */
.L_x_8219:
        /* <DEDUP_REMOVED lines=9> */
[----:B01----:R-:W0:Y:S02]  /*0f20*/  LDC.64 R82, c[0x0][0x3a0] ;  /* 0x0000e800ff527b82 */ /* 0x003e240000000a00 */
        /* <DEDUP_REMOVED lines=24> */
.L_x_8225:
        /* <DEDUP_REMOVED lines=12> */
[----:B01----:R-:W-:Y:S01]  /*1170*/  SHF.L.U32 R83, R60, 0x10, RZ ;  /* 0x000000103c537819 */ /* 0x003fe200000006ff */
[-C--:B------:R-:W-:Y:S01]  /*1180*/  FMUL.FTZ R58, R61, R0.reuse ;  /* 0x000000003d3a7220 */ /* 0x080fe20000410000 */
[----:B------:R-:W-:Y:S01]  /*1190*/  SHF.L.U32 R87, R62, 0x10, RZ ;  /* 0x000000103e577819 */ /* 0x000fe200000006ff */
[-C--:B------:R-:W-:Y:S01]  /*11a0*/  FMUL.FTZ R59, R63, R0.reuse ;  /* 0x000000003f3b7220 */ /* 0x080fe20000410000 */
[-C--:B------:R-:W-:Y:S01]  /*11b0*/  FMUL.FTZ R60, R81, R0.reuse ;  /* 0x00000000513c7220 */ /* 0x080fe20000410000 */
[-C--:B------:R-:W-:Y:S01]  /*11c0*/  FMUL.FTZ R62, R85, R0.reuse ;  /* 0x00000000553e7220 */ /* 0x080fe20000410000 */
[-C--:B------:R-:W-:Y:S01]  /*11d0*/  FMUL.FTZ R61, R83, R0.reuse ;  /* 0x00000000533d7220 */ /* 0x080fe20000410000 */
[----:B------:R-:W-:-:S07]  /*11e0*/  FMUL.FTZ R63, R87, R0 ;  /* 0x00000000573f7220 */ /* 0x000fce0000410000 */
.L_x_8226:
[----:B------:R-:W0:Y:S02]  /*11f0*/  LDC.64 R82, c[0x0][0x3a8] ;  /* 0x0000ea00ff527b82 */ /* 0x000e240000000a00 */
[----:B0-----:R-:W-:-:S05]  /*1200*/  IMAD.WIDE.U32 R80, R80, 0x20, R82 ;  /* 0x0000002050507825 */ /* 0x001fca00078e0052 */
[----:B------:R2:W-:Y:S04]  /*1210*/  STG.E.128 desc[UR6][R80.64], R56 ;  /* 0x0000003850007986 */ /* 0x0005e8000c101d06 */
[----:B------:R2:W-:Y:S02]  /*1220*/  STG.E.128 desc[UR6][R80.64+0x10], R60 ;  /* 0x0000103c50007986 */ /* 0x0005e4000c101d06 */
.L_x_8224:
[----:B------:R-:W-:Y:S05]  /*1230*/  BSYNC.RECONVERGENT B0 ;  /* 0x0000000000007941 */ /* 0x000fea0003800200 */
.L_x_8223:
[----:B------:R-:W-:Y:S01]  /*1240*/  FADD.FTZ R0, RZ, R64 ;  /* 0x00000040ff007221 */ /* 0x000fe20000010000 */
[C---:B------:R-:W-:Y:S01]  /*1250*/  ISETP.GT.U32.AND P5, PT, R3.reuse, 0x1ff, PT ;  /* 0x000001ff0300780c */ /* 0x040fe20003fa4070 */
[----:B------:R-:W-:Y:S01]  /*1260*/  BSSY.RECONVERGENT B0, `(.L_x_8227) ;  /* 0x000006c000007945 */ /* 0x000fe20003800200 */
[----:B------:R-:W-:Y:S01]  /*1270*/  ISETP.GT.U32.AND P4, PT, R3, 0x2ff, PT ;  /* 0x000002ff0300780c */ /* 0x000fe20003f84070 */
[----:B--2---:R-:W-:Y:S01]  /*1280*/  FADD.FTZ R81, R65, R0 ;  /* 0x0000000041517221 */ /* 0x004fe20000010000 */
        /* <DEDUP_REMOVED lines=9> */
[----:B01----:R-:W-:-:S04]  /*1320*/  FADD.FTZ R83, R5, R0 ;  /* 0x0000000005537221 */ /* 0x003fc80000010000 */
        /* <DEDUP_REMOVED lines=95> */
.L_x_8228:
[----:B------:R-:W-:Y:S05]  /*1920*/  BSYNC.RECONVERGENT B0 ;  /* 0x0000000000007941 */ /* 0x000fea0003800200 */
.L_x_8227:
        /* <DEDUP_REMOVED lines=12> */
.L_x_8230:
[----:B------:R-:W-:Y:S05]  /*19f0*/  BSYNC.RECONVERGENT B0 ;  /* 0x0000000000007941 */ /* 0x000fea0003800200 */
.L_x_8229:
        /* <DEDUP_REMOVED lines=100> */
.L_x_8232:
[----:B------:R-:W-:Y:S05]  /*2040*/  BSYNC.RECONVERGENT B0 ;  /* 0x0000000000007941 */ /* 0x000fea0003800200 */
.L_x_8231:
        /* <DEDUP_REMOVED lines=34> */
.L_x_8234:
[----:B------:R-:W-:Y:S05]  /*2270*/  BSYNC.RECONVERGENT B0 ;  /* 0x0000000000007941 */ /* 0x000fea0003800200 */
.L_x_8233:
        /* <DEDUP_REMOVED lines=33> */
.L_x_8236:
[----:B------:R-:W-:Y:S05]  /*2490*/  BSYNC.RECONVERGENT B0 ;  /* 0x0000000000007941 */ /* 0x000fea0003800200 */
.L_x_8235:
[----:B------:R-:W4:Y:S01]  /*24a0*/  LDC.64 R78, c[0x0][0x380] ;  /* 0x0000e000ff4e7b82 */ /* 0x000f220000000a00 */
[----:B------:R-:W-:Y:S01]  /*24b0*/  UPLOP3.LUT UP1, UPT, UPT, UPT, UP1, 0x40, 0x4 ;  /* 0x000000000004789c */ /* 0x000fe20003f2e810 */
[----:B----4-:R-:W-:-:S04]  /*24c0*/  IADD3 R2, PT, PT, R2, R78, RZ ;  /* 0x0000004e02027210 */ /* 0x010fc80007ffe0ff */
[----:B------:R-:W-:-:S13]  /*24d0*/  ISETP.GE.AND P1, PT, R2, R79, PT ;  /* 0x0000004f0200720c */ /* 0x000fda0003f26270 */
[----:B------:R-:W-:Y:S05]  /*24e0*/  @!P1 BRA `(.L_x_8237) ;  /* 0xffffffe0005c9947 */ /* 0x000fea000383ffff */
[----:B------:R-:W-:Y:S05]  /*24f0*/  EXIT ;  /* 0x000000000000794d */ /* 0x000fea0003800000 */
.L_x_8238:
        /* <DEDUP_REMOVED lines=16> */
.L_x_20967:


//--------------------- .text._ZN10layer_norm13ln_fwd_kernelINS_13Kernel_traitsIf13__nv_bfloat16fS2_fjLj6144ELj1ELj1ELj8ELj16ENS_18Kernel_traits_baseILj6144EfS2_fS2_fjLj256EEEEELb0ELb0ELb0ELb1EEEvNS_9FwdParamsE --------------------------
	.section	.text._ZN10layer_norm13ln_fwd_kernelINS_13Kernel_traitsIf13__nv_bfloat16fS2_fjLj6144ELj1ELj1ELj8ELj16ENS_18Kernel_traits_baseILj6144EfS2_fS2_fjLj256EEEEELb0ELb0ELb0ELb1EEEvNS_9FwdParamsE,"ax",@progbits
	.align	128
        .global         _ZN10layer_norm13ln_fwd_kernelINS_13Kernel_traitsIf13__nv_bfloat16fS2_fjLj6144ELj1ELj1ELj8ELj16ENS_18Kernel_traits_baseILj6144EfS2_fS2_fjLj256EEEEELb0ELb0ELb0ELb1EEEvNS_9FwdParamsE
        .type           _ZN10layer_norm13ln_fwd_kernelINS_13Kernel_traitsIf13__nv_bfloat16fS2_fjLj6144ELj1ELj1ELj8ELj16ENS_18Kernel_traits_baseILj6144EfS2_fS2_fjLj256EEEEELb0ELb0ELb0ELb1EEEvNS_9FwdParamsE,@function
        .size           _ZN10layer_norm13ln_fwd_kernelINS_13Kernel_traitsIf13__nv_bfloat16fS2_fjLj6144ELj1ELj1ELj8ELj16ENS_18Kernel_traits_baseILj6144EfS2_fS2_fjLj256EEEEELb0ELb0ELb0ELb1EEEvNS_9FwdParamsE,(.L_x_20968 - _ZN10layer_norm13ln_fwd_kernelINS_13Kernel_traitsIf13__nv_bfloat16fS2_fjLj6144ELj1ELj1ELj8ELj16ENS_18Kernel_traits_baseILj6144EfS2_fS2_fjLj256EEEEELb0ELb0ELb0ELb1EEEvNS_9FwdParamsE)
        .other          _ZN10layer_norm13ln_fwd_kernelINS_13Kernel_traitsIf13__nv_bfloat16fS2_fjLj6144ELj1ELj1ELj8ELj16ENS_18Kernel_traits_baseILj6144EfS2_fS2_fjLj256EEEEELb0ELb0ELb0ELb1EEEvNS_9FwdParamsE,@"STO_CUDA_ENTRY STV_DEFAULT"
_ZN10layer_norm13ln_fwd_kernelINS_13Kernel_traitsIf13__nv_bfloat16fS2_fjLj6144ELj1ELj1ELj8ELj16ENS_18Kernel_traits_baseILj6144EfS2_fS2_fjLj256EEEEELb0ELb0ELb0ELb1EEEvNS_9FwdParamsE:
.text._ZN10layer_norm13ln_fwd_kernelINS_13Kernel_traitsIf13__nv_bfloat16fS2_fjLj6144ELj1ELj1ELj8ELj16ENS_18Kernel_traits_baseILj6144EfS2_fS2_fjLj256EEEEELb0ELb0ELb0ELb1EEEvNS_9FwdParamsE:
        /* <DEDUP_REMOVED lines=26> */
.L_x_8239:
[----:B------:R-:W2:Y:S01]  /*01a0*/  LDC.64 R4, c[0x0][0x3d0] ;  /* 0x0000f400ff047b82 */ /* 0x000ea20000000a00 */
        /* <DEDUP_REMOVED lines=10> */
[----:B------:R-:W-:Y:S01]  /*0250*/  CS2R R30, SRZ ;  /* 0x00000000001e7805 */ /* 0x000fe2000001ff00 */
[----:B--2---:R-:W-:-:S05]  /*0260*/  IMAD.WIDE.U32 R28, R0, 0x20, R4 ;  /* 0x00000020001c7825 */ /* 0x004fca00078e0004 */
[----:B------:R-:W5:Y:S04]  /*0270*/  LDG.E.128 R4, desc[UR6][R28.64] ;  /* 0x000000061c047981 */ /* 0x000f68000c1e1d00 */
[----:B------:R-:W5:Y:S04]  /*0280*/  LDG.E.128 R8, desc[UR6][R28.64+0x10] ;  /* 0x000010061c087981 */ /* 0x000f68000c1e1d00 */
[----:B------:R-:W5:Y:S04]  /*0290*/  LDG.E.128 R12, desc[UR6][R28.64+0x2000] ;  /* 0x002000061c0c7981 */ /* 0x000f68000c1e1d00 */
[----:B------:R-:W5:Y:S04]  /*02a0*/  LDG.E.128 R16, desc[UR6][R28.64+0x2010] ;  /* 0x002010061c107981 */ /* 0x000f68000c1e1d00 */
[----:B------:R-:W5:Y:S04]  /*02b0*/  LDG.E.128 R20, desc[UR6][R28.64+0x4000] ;  /* 0x004000061c147981 */ /* 0x000f68000c1e1d00 */
[----:B------:R0:W5:Y:S02]  /*02c0*/  LDG.E.128 R24, desc[UR6][R28.64+0x4010] ;  /* 0x004010061c187981 */ /* 0x000164000c1e1d00 */
[----:B0-----:R-:W-:-:S07]  /*02d0*/  CS2R R28, SRZ ;  /* 0x00000000001c7805 */ /* 0x001fce000001ff00 */
.L_x_8240:
[----:B------:R-:W0:Y:S02]  /*02e0*/  LDCU UR4, c[0x0][0x384] ;  /* 0x00007080ff0477ac */ /* 0x000e240008000800 */
[----:B0-----:R-:W-:-:S13]  /*02f0*/  ISETP.GE.AND P0, PT, R2, UR4, PT ;  /* 0x0000000402007c0c */ /* 0x001fda000bf06270 */
[----:B------:R-:W-:Y:S05]  /*0300*/  @P0 EXIT ;  /* 0x000000000000094d */ /* 0x000fea0003800000 */
[----:B-1----:R-:W0:Y:S01]  /*0310*/  LDC.64 R52, c[0x0][0x3e0] ;  /* 0x0000f800ff347b82 */ /* 0x002e220000000a00 */
[----:B------:R-:W1:Y:S01]  /*0320*/  LDCU UR10, c[0x0][0x388] ;  /* 0x00007100ff0a77ac */ /* 0x000e620008000800 */
[----:B------:R-:W2:Y:S01]  /*0330*/  LDCU.U8 UR12, c[0x0][0x410] ;  /* 0x00008200ff0c77ac */ /* 0x000ea20008000000 */
[----:B------:R-:W3:Y:S01]  /*0340*/  LDCU UR11, c[0x0][0x400] ;  /* 0x00008000ff0b77ac */ /* 0x000ee20008000800 */
[----:B------:R-:W4:Y:S01]  /*0350*/  LDCU.64 UR8, c[0x0][0x3a0] ;  /* 0x00007400ff0877ac */ /* 0x000f220008000a00 */
[----:B------:R-:W-:Y:S01]  /*0360*/  UPLOP3.LUT UP1, UPT, UPT, UPT, UPT, 0x40, 0x4 ;  /* 0x000000000004789c */ /* 0x000fe20003f2e870 */
[----:B0-----:R-:W-:-:S04]  /*0370*/  ISETP.NE.U32.AND P0, PT, R52, RZ, PT ;  /* 0x000000ff3400720c */ /* 0x001fc80003f05070 */
[----:B-1234-:R-:W-:-:S13]  /*0380*/  ISETP.NE.AND.EX P0, PT, R53, RZ, PT, P0 ;  /* 0x000000ff3500720c */ /* 0x01efda0003f05300 */
.L_x_8251:
        /* <DEDUP_REMOVED lines=9> */
[----:B-----5:R-:W5:Y:S01]  /*0420*/  LDG.E.128 R60, desc[UR6][R60.64] ;  /* 0x000000063c3c7981 */ /* 0x020f62000c1e1d00 */
        /* <DEDUP_REMOVED lines=9> */
[C---:B-----5:R-:W-:Y:S02]  /*04c0*/  PRMT R0, R60.reuse, 0x7632, R0 ;  /* 0x000076323c007816 */ /* 0x060fe40000000000 */
[----:B------:R-:W-:Y:S02]  /*04d0*/  SHF.L.U32 R67, R60, 0x10, RZ ;  /* 0x000000103c437819 */ /* 0x000fe400000006ff */
[C---:B------:R-:W-:Y:S02]  /*04e0*/  PRMT R66, R62.reuse, 0x7632, R66 ;  /* 0x000076323e427816 */ /* 0x040fe40000000042 */
[----:B------:R-:W-:-:S02]  /*04f0*/  SHF.L.U32 R71, R62, 0x10, RZ ;  /* 0x000000103e477819 */ /* 0x000fc400000006ff */
[----:B------:R-:W-:Y:S02]  /*0500*/  PRMT R60, R61, 0x7632, R60 ;  /* 0x000076323d3c7816 */ /* 0x000fe4000000003c */
[----:B------:R-:W-:Y:S02]  /*0510*/  PRMT R62, R63, 0x7632, R62 ;  /* 0x000076323f3e7816 */ /* 0x000fe4000000003e */
        /* <DEDUP_REMOVED lines=15> */
.L_x_8241:
        /* <DEDUP_REMOVED lines=19> */
[----:B------:R-:W-:-:S07]  /*0740*/  FMUL.FTZ R59, R64, R75 ;  /* 0x0000004b403b7220 */ /* 0x000fce0000410000 */
.L_x_8242:
        /* <DEDUP_REMOVED lines=10> */
[----:B0-----:R-:W2:Y:S04]  /*07f0*/  LDG.E.128 R60, desc[UR6][R70.64] ;  /* 0x00000006463c7981 */ /* 0x001ea8000c1e1d00 */
[----:B------:R-:W3:Y:S01]  /*0800*/  LDG.E.128 R64, desc[UR6][R70.64+0x10] ;  /* 0x0000100646407981 */ /* 0x000ee2000c1e1d00 */
[C---:B-----5:R-:W-:Y:S02]  /*0810*/  PRMT R0, R80.reuse, 0x7632, R0 ;  /* 0x0000763250007816 */ /* 0x060fe40000000000 */
[----:B------:R-:W-:Y:S02]  /*0820*/  SHF.L.U32 R73, R80, 0x10, RZ ;  /* 0x0000001050497819 */ /* 0x000fe400000006ff */
[----:B------:R-:W-:Y:S02]  /*0830*/  PRMT R72, R81, 0x7632, R72 ;  /* 0x0000763251487816 */ /* 0x000fe40000000048 */
[----:B------:R-:W-:-:S02]  /*0840*/  PRMT R74, R82, 0x7632, R74 ;  /* 0x00007632524a7816 */ /* 0x000fc4000000004a */
[----:B------:R-:W-:Y:S02]  /*0850*/  PRMT R80, R83, 0x7632, R80 ;  /* 0x0000763253507816 */ /* 0x000fe40000000050 */
        /* <DEDUP_REMOVED lines=16> */
.L_x_8243:
[----:B-----5:R-:W-:Y:S02]  /*0960*/  PRMT R0, R80, 0x7632, R0 ;  /* 0x0000763250007816 */ /* 0x020fe40000000000 */
[----:B0-----:R-:W-:Y:S02]  /*0970*/  PRMT R61, R81, 0x7632, R61 ;  /* 0x00007632513d7816 */ /* 0x001fe4000000003d */
        /* <DEDUP_REMOVED lines=18> */
.L_x_8244:
        /* <DEDUP_REMOVED lines=9> */
[----:B0-----:R-:W2:Y:S04]  /*0b30*/  LDG.E.128 R68, desc[UR6][R72.64] ;  /* 0x0000000648447981 */ /* 0x001ea8000c1e1d00 */
[----:B------:R0:W3:Y:S01]  /*0b40*/  LDG.E.128 R84, desc[UR6][R72.64+0x10] ;  /* 0x0000100648547981 */ /* 0x0000e2000c1e1d00 */
[----:B-----5:R-:W-:Y:S02]  /*0b50*/  PRMT R0, R81, 0x7632, R0 ;  /* 0x0000763251007816 */ /* 0x020fe40000000000 */
[----:B------:R-:W-:Y:S02]  /*0b60*/  SHF.L.U32 R89, R80, 0x10, RZ ;  /* 0x0000001050597819 */ /* 0x000fe400000006ff */
[----:B------:R-:W-:Y:S02]  /*0b70*/  SHF.L.U32 R0, R0, 0x10, RZ ;  /* 0x0000001000007819 */ /* 0x000fe400000006ff */
[----:B------:R-:W-:-:S02]  /*0b80*/  PRMT R74, R82, 0x7632, R74 ;  /* 0x00007632524a7816 */ /* 0x000fc4000000004a */
[----:B------:R-:W-:Y:S02]  /*0b90*/  PRMT R80, R80, 0x7632, R80 ;  /* 0x0000763250507816 */ /* 0x000fe40000000050 */
[----:B0-----:R-:W-:Y:S02]  /*0ba0*/  SHF.L.U32 R73, R82, 0x10, RZ ;  /* 0x0000001052497819 */ /* 0x001fe400000006ff */
[----:B------:R-:W-:Y:S02]  /*0bb0*/  SHF.L.U32 R74, R74, 0x10, RZ ;  /* 0x000000104a4a7819 */ /* 0x000fe400000006ff */
[----:B------:R-:W-:Y:S02]  /*0bc0*/  SHF.L.U32 R80, R80, 0x10, RZ ;  /* 0x0000001050507819 */ /* 0x000fe400000006ff */
[----:B------:R-:W-:Y:S01]  /*0bd0*/  SHF.L.U32 R81, R81, 0x10, RZ ;  /* 0x0000001051517819 */ /* 0x000fe200000006ff */
[-C--:B--2---:R-:W-:Y:S01]  /*0be0*/  FFMA.FTZ R71, R0, R75.reuse, R71 ;  /* 0x0000004b00477223 */ /* 0x084fe20000010047 */
[----:B------:R-:W-:Y:S01]  /*0bf0*/  PRMT R0, R83, 0x7632, R0 ;  /* 0x0000763253007816 */ /* 0x000fe20000000000 */
[-C--:B------:R-:W-:Y:S01]  /*0c00*/  FFMA.FTZ R68, R89, R75.reuse, R68 ;  /* 0x0000004b59447223 */ /* 0x080fe20000010044 */
[----:B------:R-:W-:Y:S01]  /*0c10*/  SHF.L.U32 R83, R83, 0x10, RZ ;  /* 0x0000001053537819 */ /* 0x000fe200000006ff */
[-C--:B---3--:R-:W-:Y:S01]  /*0c20*/  FFMA.FTZ R72, R73, R75.reuse, R84 ;  /* 0x0000004b49487223 */ /* 0x088fe20000010054 */
[----:B------:R-:W-:Y:S01]  /*0c30*/  SHF.L.U32 R0, R0, 0x10, RZ ;  /* 0x0000001000007819 */ /* 0x000fe200000006ff */
[-C--:B------:R-:W-:Y:S01]  /*0c40*/  FFMA.FTZ R73, R74, R75.reuse, R85 ;  /* 0x0000004b4a497223 */ /* 0x080fe20000010055 */
[-C--:B------:R-:W-:Y:S01]  /*0c50*/  FFMA.FTZ R69, R80, R75.reuse, R69 ;  /* 0x0000004b50457223 */ /* 0x080fe20000010045 */
[-C--:B------:R-:W-:Y:S01]  /*0c60*/  FFMA.FTZ R70, R81, R75.reuse, R70 ;  /* 0x0000004b51467223 */ /* 0x080fe20000010046 */
[-C--:B------:R-:W-:Y:S01]  /*0c70*/  FFMA.FTZ R74, R83, R75.reuse, R86 ;  /* 0x0000004b534a7223 */ /* 0x080fe20000010056 */
[----:B------:R-:W-:Y:S01]  /*0c80*/  FFMA.FTZ R75, R0, R75, R87 ;  /* 0x0000004b004b7223 */ /* 0x000fe20000010057 */
[----:B------:R-:W-:Y:S06]  /*0c90*/  BRA `(.L_x_8246) ;  /* 0x0000000000507947 */ /* 0x000fec0003800000 */
.L_x_8245:
[----:B-----5:R-:W-:Y:S02]  /*0ca0*/  PRMT R0, R80, 0x7632, R0 ;  /* 0x0000763250007816 */ /* 0x020fe40000000000 */
[----:B------:R-:W-:Y:S02]  /*0cb0*/  PRMT R69, R81, 0x7632, R69 ;  /* 0x0000763251457816 */ /* 0x000fe40000000045 */
[----:B0-----:R-:W-:Y:S02]  /*0cc0*/  PRMT R71, R82, 0x7632, R71 ;  /* 0x0000763252477816 */ /* 0x001fe40000000047 */
        /* <DEDUP_REMOVED lines=17> */
.L_x_8246:
        /* <DEDUP_REMOVED lines=107> */
.L_x_8248:
[----:B------:R-:W-:Y:S05]  /*1490*/  BSYNC.RECONVERGENT B0 ;  /* 0x0000000000007941 */ /* 0x000fea0003800200 */
.L_x_8247:
        /* <DEDUP_REMOVED lines=15> */
.L_x_8250:
[----:B------:R-:W-:Y:S05]  /*1590*/  BSYNC.RECONVERGENT B0 ;  /* 0x0000000000007941 */ /* 0x000fea0003800200 */
.L_x_8249:
        /* <DEDUP_REMOVED lines=49> */
[----:B------:R-:W0:Y:S02]  /*18b0*/  LDC R82, c[0x0][0x448] ;  /* 0x00011200ff527b82 */ /* 0x000e240000000800 */
[----:B------:R-:W-:Y:S01]  /*18c0*/  FMUL.FTZ R83, R83, R87 ;  /* 0x0000005753537220 */ /* 0x000fe20000410000 */
[----:B------:R-:W1:Y:S03]  /*18d0*/  SHFL.IDX PT, R78, R85, RZ, 0x1f ;  /* 0x00001fff554e7589 */ /* 0x000e6600000e0000 */
[----:B------:R-:W-:-:S06]  /*18e0*/  FFMA.FTZ R81, R84, R83, R81 ;  /* 0x0000005354517223 */ /* 0x000fcc0000010051 */
[----:B------:R-:W0:Y:S01]  /*18f0*/  SHFL.IDX PT, R81, R81, RZ, 0x1f ;  /* 0x00001fff51517589 */ /* 0x000e2200000e0000 */
[C---:B-1----:R-:W-:Y:S01]  /*1900*/  FMUL.FTZ R79, R78.reuse, R78 ;  /* 0x0000004e4e4f7220 */ /* 0x042fe20000410000 */
[----:B------:R-:W-:-:S04]  /*1910*/  FSEL R83, R78, RZ, !P1 ;  /* 0x000000ff4e537208 */ /* 0x000fc80004800000 */
[----:B------:R-:W-:Y:S01]  /*1920*/  FSEL R80, R79, RZ, P1 ;  /* 0x000000ff4f507208 */ /* 0x000fe20000800000 */
[C---:B------:R-:W-:Y:S01]  /*1930*/  FADD.FTZ R96, -R83.reuse, R52 ;  /* 0x0000003453607221 */ /* 0x040fe20000010100 */
[C---:B------:R-:W-:Y:S01]  /*1940*/  FADD.FTZ R98, -R83.reuse, R53 ;  /* 0x0000003553627221 */ /* 0x040fe20000010100 */
[----:B------:R-:W-:Y:S01]  /*1950*/  FADD.FTZ R54, -R83, R54 ;  /* 0x0000003653367221 */ /* 0x000fe20000010100 */
[----:B0-----:R-:W-:Y:S01]  /*1960*/  FFMA.FTZ R79, R81, UR11, R82 ;  /* 0x0000000b514f7c23 */ /* 0x001fe20008010052 */
[----:B------:R-:W0:Y:S01]  /*1970*/  LDC.64 R52, c[0x0][0x428] ;  /* 0x00010a00ff347b82 */ /* 0x000e220000000a00 */
[----:B------:R-:W-:Y:S01]  /*1980*/  FADD.FTZ R100, -R83, R55 ;  /* 0x0000003753647221 */ /* 0x000fe20000010100 */
[----:B------:R-:W-:Y:S01]  /*1990*/  ISETP.NE.AND P1, PT, R0, RZ, PT ;  /* 0x000000ff0000720c */ /* 0x000fe20003f25270 */
        /* <DEDUP_REMOVED lines=17> */
[----:B------:R-:W2:Y:S01]  /*1ab0*/  @!P1 LDC.64 R74, c[0x0][0x3c8] ;  /* 0x0000f200ff4a9b82 */ /* 0x000ea20000000a00 */
[C---:B------:R-:W-:Y:S01]  /*1ac0*/  FADD.FTZ R60, -R83.reuse, R60 ;  /* 0x0000003c533c7221 */ /* 0x040fe20000010100 */
[C---:B------:R-:W-:Y:S01]  /*1ad0*/  FADD.FTZ R72, -R83.reuse, R72 ;  /* 0x0000004853487221 */ /* 0x040fe20000010100 */
[----:B------:R-:W-:Y:S01]  /*1ae0*/  FADD.FTZ R70, -R83, R70 ;  /* 0x0000004653467221 */ /* 0x000fe20000010100 */
[----:B0-----:R-:W-:-:S04]  /*1af0*/  IMAD.WIDE.U32 R64, R3, 0x10, R52 ;  /* 0x0000001003407825 */ /* 0x001fc800078e0034 */
[C---:B------:R-:W-:Y:S01]  /*1b00*/  FADD.FTZ R82, -R83.reuse, R71 ;  /* 0x0000004753527221 */ /* 0x040fe20000010100 */
[----:B------:R-:W-:Y:S01]  /*1b10*/  FADD.FTZ R84, -R83, R73 ;  /* 0x0000004953547221 */ /* 0x000fe20000010100 */
[C---:B-1----:R-:W-:Y:S01]  /*1b20*/  FMUL.FTZ R55, R79.reuse, R54 ;  /* 0x000000364f377220 */ /* 0x042fe20000410000 */
[C---:B------:R-:W-:Y:S01]  /*1b30*/  FMUL.FTZ R100, R79.reuse, R100 ;  /* 0x000000644f647220 */ /* 0x040fe20000410000 */
[C---:B------:R-:W-:Y:S01]  /*1b40*/  FMUL.FTZ R59, R79.reuse, R102 ;  /* 0x000000664f3b7220 */ /* 0x040fe20000410000 */
[----:B------:R-:W-:Y:S01]  /*1b50*/  FMUL.FTZ R104, R79, R104 ;  /* 0x000000684f687220 */ /* 0x000fe20000410000 */
[----:B------:R-:W-:Y:S01]  /*1b60*/  FFMA.FTZ R57, R55, R6, R30 ;  /* 0x0000000637397223 */ /* 0x000fe2000001001e */
[----:B------:R-:W-:Y:S01]  /*1b70*/  FFMA.FTZ R100, R100, R7, R31 ;  /* 0x0000000764647223 */ /* 0x000fe2000001001f */
[----:B------:R-:W-:-:S04]  /*1b80*/  IMAD.WIDE.U32 R66, R76, 0x10, R52 ;  /* 0x000000104c427825 */ /* 0x000fc800078e0034 */
[C---:B------:R-:W-:Y:S01]  /*1b90*/  FMUL.FTZ R3, R79.reuse, R96 ;  /* 0x000000604f037220 */ /* 0x040fe20000410000 */
[----:B------:R-:W-:Y:S01]  /*1ba0*/  FMUL.FTZ R98, R79, R98 ;  /* 0x000000624f627220 */ /* 0x000fe20000410000 */
[----:B------:R-:W-:Y:S01]  /*1bb0*/  FFMA.FTZ R54, R59, R8, R32 ;  /* 0x000000083b367223 */ /* 0x000fe20000010020 */
[----:B------:R-:W-:Y:S01]  /*1bc0*/  IMAD.WIDE.U32 R68, R77, 0x10, R52 ;  /* 0x000000104d447825 */ /* 0x000fe200078e0034 */
[----:B------:R-:W-:Y:S01]  /*1bd0*/  F2FP.BF16.F32.PACK_AB R53, R100, R57 ;  /* 0x000000396435723e */ /* 0x000fe200000010ff */
[----:B------:R-:W0:Y:S02]  /*1be0*/  @!P1 LDC.64 R76, c[0x0][0x3c0] ;  /* 0x0000f000ff4c9b82 */ /* 0x000e240000000a00 */
[C---:B------:R-:W-:Y:S01]  /*1bf0*/  FMUL.FTZ R57, R79.reuse, R92 ;  /* 0x0000005c4f397220 */ /* 0x040fe20000410000 */
[C---:B------:R-:W-:Y:S01]  /*1c00*/  FMUL.FTZ R86, R79.reuse, R86 ;  /* 0x000000564f567220 */ /* 0x040fe20000410000 */
[----:B------:R-:W-:Y:S01]  /*1c10*/  FFMA.FTZ R59, R104, R9, R33 ;  /* 0x00000009683b7223 */ /* 0x000fe20000010021 */
[----:B------:R-:W-:Y:S01]  /*1c20*/  FMUL.FTZ R61, R79, R106 ;  /* 0x0000006a4f3d7220 */ /* 0x000fe20000410000 */
[----:B------:R-:W-:Y:S01]  /*1c30*/  FFMA.FTZ R3, R3, R4, R28 ;  /* 0x0000000403037223 */ /* 0x000fe2000001001c */
[----:B------:R-:W-:Y:S01]  /*1c40*/  FFMA.FTZ R98, R98, R5, R29 ;  /* 0x0000000562627223 */ /* 0x000fe2000001001d */
[----:B------:R-:W-:Y:S01]  /*1c50*/  FFMA.FTZ R57, R57, R14, R38 ;  /* 0x0000000e39397223 */ /* 0x000fe20000010026 */
[----:B------:R-:W-:Y:S01]  /*1c60*/  FFMA.FTZ R86, R86, R15, R39 ;  /* 0x0000000f56567223 */ /* 0x000fe20000010027 */
[----:B------:R-:W-:Y:S01]  /*1c70*/  F2FP.BF16.F32.PACK_AB R54, R59, R54 ;  /* 0x000000363b36723e */ /* 0x000fe200000010ff */
[----:B------:R-:W-:Y:S01]  /*1c80*/  FFMA.FTZ R55, R61, R10, R34 ;  /* 0x0000000a3d377223 */ /* 0x000fe20000010022 */
[C---:B------:R-:W-:Y:S01]  /*1c90*/  FMUL.FTZ R59, R79.reuse, R88 ;  /* 0x000000584f3b7220 */ /* 0x040fe20000410000 */
[----:B------:R-:W-:Y:S01]  /*1ca0*/  F2FP.BF16.F32.PACK_AB R52, R98, R3 ;  /* 0x000000036234723e */ /* 0x000fe200000010ff */
[C---:B------:R-:W-:Y:S01]  /*1cb0*/  FMUL.FTZ R61, R79.reuse, R58 ;  /* 0x0000003a4f3d7220 */ /* 0x040fe20000410000 */
[C---:B------:R-:W-:Y:S01]  /*1cc0*/  FMUL.FTZ R3, R79.reuse, R60 ;  /* 0x0000003c4f037220 */ /* 0x040fe20000410000 */
[C---:B------:R-:W-:Y:S01]  /*1cd0*/  FMUL.FTZ R56, R79.reuse, R56 ;  /* 0x000000384f387220 */ /* 0x040fe20000410000 */
[----:B------:R-:W-:Y:S01]  /*1ce0*/  FMUL.FTZ R94, R79, R94 ;  /* 0x0000005e4f5e7220 */ /* 0x000fe20000410000 */
[----:B------:R-:W-:Y:S01]  /*1cf0*/  F2FP.BF16.F32.PACK_AB R57, R86, R57 ;  /* 0x000000395639723e */ /* 0x000fe200000010ff */
[----:B------:R-:W-:Y:S01]  /*1d00*/  FFMA.FTZ R58, R59, R16, R40 ;  /* 0x000000103b3a7223 */ /* 0x000fe20000010028 */
[----:B------:R-:W1:Y:S01]  /*1d10*/  LDC.64 R86, c[0x0][0x380] ;  /* 0x0000e000ff567b82 */ /* 0x000e620000000a00 */
[----:B------:R-:W-:Y:S01]  /*1d20*/  FFMA.FTZ R59, R61, R18, R42 ;  /* 0x000000123d3b7223 */ /* 0x000fe2000001002a */
[----:B------:R-:W-:Y:S01]  /*1d30*/  FFMA.FTZ R3, R3, R12, R36 ;  /* 0x0000000c03037223 */ /* 0x000fe20000010024 */
[----:B------:R-:W-:Y:S01]  /*1d40*/  FFMA.FTZ R56, R56, R13, R37 ;  /* 0x0000000d38387223 */ /* 0x000fe20000010025 */
[----:B------:R-:W-:Y:S01]  /*1d50*/  FFMA.FTZ R61, R94, R17, R41 ;  /* 0x000000115e3d7223 */ /* 0x000fe20000010029 */
[C---:B------:R-:W-:Y:S01]  /*1d60*/  FMUL.FTZ R108, R79.reuse, R108 ;  /* 0x0000006c4f6c7220 */ /* 0x040fe20000410000 */
[C---:B------:R-:W-:Y:S01]  /*1d70*/  FMUL.FTZ R90, R79.reuse, R90 ;  /* 0x0000005a4f5a7220 */ /* 0x040fe20000410000 */
[C---:B------:R-:W-:Y:S01]  /*1d80*/  FMUL.FTZ R71, R79.reuse, R72 ;  /* 0x000000484f477220 */ /* 0x040fe20000410000 */
        /* <DEDUP_REMOVED lines=22> */
[----:B--2---:R-:W-:Y:S01]  /*1ef0*/  @!P1 IMAD.WIDE R74, R2, 0x4, R74 ;  /* 0x00000004024a9825 */ /* 0x004fe200078e024a */
[----:B------:R-:W-:Y:S01]  /*1f00*/  F2FP.BF16.F32.PACK_AB R63, R112, R63 ;  /* 0x0000003f703f723e */ /* 0x000fe200000010ff */
[----:B------:R0:W-:Y:S01]  /*1f10*/  @!P1 STG.E desc[UR6][R76.64], R78 ;  /* 0x0000004e4c009986 */ /* 0x0001e2000c101906 */
[----:B------:R-:W-:Y:S02]  /*1f20*/  F2FP.BF16.F32.PACK_AB R62, R71, R62 ;  /* 0x0000003e473e723e */ /* 0x000fe400000010ff */
[----:B------:R-:W-:Y:S01]  /*1f30*/  F2FP.BF16.F32.PACK_AB R61, R82, R61 ;  /* 0x0000003d523d723e */ /* 0x000fe200000010ff */
[----:B------:R0:W-:Y:S01]  /*1f40*/  @!P1 STG.E desc[UR6][R74.64], R79 ;  /* 0x0000004f4a009986 */ /* 0x0001e2000c101906 */
[----:B------:R-:W-:Y:S02]  /*1f50*/  F2FP.BF16.F32.PACK_AB R60, R60, R3 ;  /* 0x000000033c3c723e */ /* 0x000fe400000010ff */
[----:B-1----:R-:W-:Y:S01]  /*1f60*/  IADD3 R2, PT, PT, R2, R86, RZ ;  /* 0x0000005602027210 */ /* 0x002fe20007ffe0ff */
[----:B------:R0:W-:Y:S03]  /*1f70*/  STG.E.128 desc[UR6][R64.64], R52 ;  /* 0x0000003440007986 */ /* 0x0001e6000c101d06 */
[----:B------:R-:W-:Y:S01]  /*1f80*/  ISETP.GE.AND P1, PT, R2, R87, PT ;  /* 0x000000570200720c */ /* 0x000fe20003f26270 */
[----:B------:R0:W-:Y:S04]  /*1f90*/  STG.E.128 desc[UR6][R66.64], R56 ;  /* 0x0000003842007986 */ /* 0x0001e8000c101d06 */
[----:B------:R0:W-:Y:S08]  /*1fa0*/  STG.E.128 desc[UR6][R68.64], R60 ;  /* 0x0000003c44007986 */ /* 0x0001f0000c101d06 */
[----:B------:R-:W-:Y:S05]  /*1fb0*/  @!P1 BRA `(.L_x_8251) ;  /* 0xffffffe000f49947 */ /* 0x000fea000383ffff */
[----:B------:R-:W-:Y:S05]  /*1fc0*/  EXIT ;  /* 0x000000000000794d */ /* 0x000fea0003800000 */
.L_x_8252:
        /* <DEDUP_REMOVED lines=11> */
.L_x_20968:


//--------------------- .text._ZN10layer_norm13ln_fwd_kernelINS_13Kernel_traitsIf13__nv_bfloat16fS2_fjLj6144ELj1ELj1ELj8ELj16ENS_18Kernel_traits_baseILj6144EfS2_fS2_fjLj256EEEEELb0ELb0ELb1ELb0EEEvNS_9FwdParamsE --------------------------
	.section	.text._ZN10layer_norm13ln_fwd_kernelINS_13Kernel_traitsIf13__nv_bfloat16fS2_fjLj6144ELj1ELj1ELj8ELj16ENS_18Kernel_traits_baseILj6144EfS2_fS2_fjLj256EEEEELb0ELb0ELb1ELb0EEEvNS_9FwdParamsE,"ax",@progbits
	.align	128
        .global         _ZN10layer_norm13ln_fwd_kernelINS_13Kernel_traitsIf13__nv_bfloat16fS2_fjLj6144ELj1ELj1ELj8ELj16ENS_18Kernel_traits_baseILj6144EfS2_fS2_fjLj256EEEEELb0ELb0ELb1ELb0EEEvNS_9FwdParamsE
        .type           _ZN10layer_norm13ln_fwd_kernelINS_13Kernel_traitsIf13__nv_bfloat16fS2_fjLj6144ELj1ELj1ELj8ELj16ENS_18Kernel_traits_baseILj6144EfS2_fS2_fjLj256EEEEELb0ELb0ELb1ELb0EEEvNS_9FwdParamsE,@function
        .size           _ZN10layer_norm13ln_fwd_kernelINS_13Kernel_traitsIf13__nv_bfloat16fS2_fjLj6144ELj1ELj1ELj8ELj16ENS_18Kernel_traits_baseILj6144EfS2_fS2_fjLj256EEEEELb0ELb0ELb1ELb0EEEvNS_9FwdParamsE,(.L_x_20969 - _ZN10layer_norm13ln_fwd_kernelINS_13Kernel_traitsIf13__nv_bfloat16fS2_fjLj6144ELj1ELj1ELj8ELj16ENS_18Kernel_traits_baseILj6144EfS2_fS2_fjLj256EEEEELb0ELb0ELb1ELb0EEEvNS_9FwdParamsE)
        .other          _ZN10layer_norm13ln_fwd_kernelINS_13Kernel_traitsIf13__nv_bfloat16fS2_fjLj6144ELj1ELj1ELj8ELj16ENS_18Kernel_traits_baseILj6144EfS2_fS2_fjLj256EEEEELb0ELb0ELb1ELb0EEEvNS_9FwdParamsE,@"STO_CUDA_ENTRY STV_DEFAULT"
_ZN10layer_norm13ln_fwd_kernelINS_13Kernel_traitsIf13__nv_bfloat16fS2_fjLj6144ELj1ELj1ELj8ELj16ENS_18Kernel_traits_baseILj6144EfS2_fS2_fjLj256EEEEELb0ELb0ELb1ELb0EEEvNS_9FwdParamsE:
.text._ZN10layer_norm13ln_fwd_kernelINS_13Kernel_traitsIf13__nv_bfloat16fS2_fjLj6144ELj1ELj1ELj8ELj16ENS_18Kernel_traits_baseILj6144EfS2_fS2_fjLj256EEEEELb0ELb0ELb1ELb0EEEvNS_9FwdParamsE:
        /* <DEDUP_REMOVED lines=48> */
.L_x_8254:
        /* <DEDUP_REMOVED lines=9> */
[----:B------:R-:W-:-:S02]  /*0390*/  @P1 IADD3 R29, PT, PT, R29, 0x100, RZ ;  /* 0x000001001d1d1810 */ /* 0x000fc40007ffe0ff */
[----:B------:R-:W-:Y:S02]  /*03a0*/  CS2R R34, SRZ ;  /* 0x0000000000227805 */ /* 0x000fe4000001ff00 */
[----:B------:R-:W-:Y:S02]  /*03b0*/  CS2R R32, SRZ ;  /* 0x0000000000207805 */ /* 0x000fe4000001ff00 */
[----:B------:R-:W-:Y:S01]  /*03c0*/  CS2R R30, SRZ ;  /* 0x00000000001e7805 */ /* 0x000fe2000001ff00 */
[----:B------:R-:W5:Y:S01]  /*03d0*/  @P1 LDG.E.128 R20, desc[UR6][R12.64] ;  /* 0x000000060c141981 */ /* 0x000f62000c1e1d00 */
[----:B-1----:R-:W-:-:S03]  /*03e0*/  @P0 IMAD.WIDE.U32 R16, R57, 0x20, R14 ;  /* 0x0000002039100825 */ /* 0x002fc600078e000e */
[----:B------:R0:W5:Y:S01]  /*03f0*/  @P1 LDG.E.128 R24, desc[UR6][R12.64+0x10] ;  /* 0x000010060c181981 */ /* 0x000162000c1e1d00 */
[----:B------:R-:W-:Y:S02]  /*0400*/  @P2 CS2R R50, SRZ ;  /* 0x0000000000322805 */ /* 0x000fe4000001ff00 */
[----:B------:R-:W-:Y:S02]  /*0410*/  @P2 CS2R R48, SRZ ;  /* 0x0000000000302805 */ /* 0x000fe4000001ff00 */
[----:B------:R-:W-:Y:S01]  /*0420*/  @P2 CS2R R46, SRZ ;  /* 0x00000000002e2805 */ /* 0x000fe2000001ff00 */
[----:B------:R-:W5:Y:S01]  /*0430*/  @P0 LDG.E.128 R4, desc[UR6][R16.64] ;  /* 0x0000000610040981 */ /* 0x000f62000c1e1d00 */
[----:B--2---:R-:W-:-:S03]  /*0440*/  @P2 IMAD.WIDE.U32 R14, R29, 0x20, R18 ;  /* 0x000000201d0e2825 */ /* 0x004fc600078e0012 */
[----:B------:R1:W5:Y:S01]  /*0450*/  @P0 LDG.E.128 R8, desc[UR6][R16.64+0x10] ;  /* 0x0000100610080981 */ /* 0x000362000c1e1d00 */
[----:B------:R-:W-:Y:S02]  /*0460*/  CS2R R28, SRZ ;  /* 0x00000000001c7805 */ /* 0x000fe4000001ff00 */
[----:B------:R-:W-:Y:S02]  /*0470*/  CS2R R18, SRZ ;  /* 0x0000000000127805 */ /* 0x000fe4000001ff00 */
[----:B0-----:R-:W-:Y:S01]  /*0480*/  CS2R R12, SRZ ;  /* 0x00000000000c7805 */ /* 0x001fe2000001ff00 */
[----:B------:R-:W5:Y:S01]  /*0490*/  @P2 LDG.E.128 R36, desc[UR6][R14.64] ;  /* 0x000000060e242981 */ /* 0x000f62000c1e1d00 */
[----:B------:R-:W-:-:S03]  /*04a0*/  @P2 CS2R R44, SRZ ;  /* 0x00000000002c2805 */ /* 0x000fc6000001ff00 */
[----:B------:R0:W5:Y:S01]  /*04b0*/  @P2 LDG.E.128 R40, desc[UR6][R14.64+0x10] ;  /* 0x000010060e282981 */ /* 0x000162000c1e1d00 */
[----:B-1----:R-:W-:Y:S02]  /*04c0*/  CS2R R16, SRZ ;  /* 0x0000000000107805 */ /* 0x002fe4000001ff00 */
[----:B0-----:R-:W-:-:S07]  /*04d0*/  CS2R R14, SRZ ;  /* 0x00000000000e7805 */ /* 0x001fce000001ff00 */
.L_x_8255:
[----:B------:R-:W-:Y:S05]  /*04e0*/  BSYNC.RECONVERGENT B0 ;  /* 0x0000000000007941 */ /* 0x000fea0003800200 */
.L_x_8253:
        /* <DEDUP_REMOVED lines=16> */
[----:B------:R-:W-:Y:S02]  /*05f0*/  VIADDMNMX R0, R53, -R0, RZ, !PT ;  /* 0x8000000035007246 */ /* 0x000fe400078001ff */
[----:B------:R3:W4:Y:S02]  /*0600*/  MUFU.RCP R80, R55 ;  /* 0x0000003700507308 */ /* 0x0007240000001000 */
[----:B------:R-:W-:-:S04]  /*0610*/  VIMNMX R81, PT, PT, R0, 0x20, PT ;  /* 0x0000002000517848 */ /* 0x000fc80003fe0100 */
[----:B012---:R-:W-:-:S07]  /*0620*/  LEA R81, R81, R56, 0x3 ;  /* 0x0000003851517211 */ /* 0x007fce00078e18ff */
.L_x_8281:
[----:B01----:R-:W0:Y:S08]  /*0630*/  LDC.64 R86, c[0x0][0x3f0] ;  /* 0x0000fc00ff567b82 */ /* 0x003e300000000a00 */
        /* <DEDUP_REMOVED lines=8> */
[----:B--2---:R-:W-:Y:S01]  /*06c0*/  IMAD R85, R2, R83, RZ ;  /* 0x0000005302557224 */ /* 0x004fe200078e02ff */
[----:B------:R-:W1:Y:S01]  /*06d0*/  S2R R84, SR_TID.X ;  /* 0x0000000000547919 */ /* 0x000e620000002100 */
[----:B---3--:R-:W-:-:S13]  /*06e0*/  ISETP.GE.AND P3, PT, R0, 0x1, PT ;  /* 0x000000010000780c */ /* 0x008fda0003f66270 */
[----:B------:R-:W-:-:S05]  /*06f0*/  @P3 IADD3 R90, PT, PT, R0, -0x1, RZ ;  /* 0xffffffff005a3810 */ /* 0x000fca0007ffe0ff */
[----:B------:R-:W-:Y:S01]  /*0700*/  @P3 IMAD R91, R90, R83, RZ ;  /* 0x000000535a5b3224 */ /* 0x000fe200078e02ff */
[----:B------:R-:W-:-:S04]  /*0710*/  SHF.R.S32.HI R90, RZ, 0x1f, R85 ;  /* 0x0000001fff5a7819 */ /* 0x000fc80000011455 */
[----:B------:R-:W-:Y:S02]  /*0720*/  @P3 SHF.R.S32.HI R86, RZ, 0x1f, R91 ;  /* 0x0000001fff563819 */ /* 0x000fe4000001145b */
[----:B------:R-:W-:Y:S02]  /*0730*/  LEA.HI R85, R90, R85, RZ, 0x3 ;  /* 0x000000555a557211 */ /* 0x000fe400078f18ff */
[----:B------:R-:W-:Y:S01]  /*0740*/  @P3 LEA.HI R91, R86, R91, RZ, 0x3 ;  /* 0x0000005b565b3211 */ /* 0x000fe200078f18ff */
[----:B------:R-:W-:Y:S01]  /*0750*/  HFMA2 R86, -RZ, RZ, 0, 0 ;  /* 0x00000000ff567431 */ /* 0x000fe200000001ff */
        /* <DEDUP_REMOVED lines=9> */
.L_x_8258:
        /* <DEDUP_REMOVED lines=35> */
.L_x_8259:
        /* <DEDUP_REMOVED lines=13> */
[----:B------:R-:W-:-:S02]  /*0af0*/  @P3 PRMT R72, R54, 0x7632, R72 ;  /* 0x0000763236483816 */ /* 0x000fc40000000048 */
[----:B------:R-:W-:Y:S02]  /*0b00*/  MOV R77, RZ ;  /* 0x000000ff004d7202 */ /* 0x000fe40000000f00 */
[----:B------:R-:W-:Y:S02]  /*0b10*/  @P3 SHF.L.U32 R72, R72, 0x10, RZ ;  /* 0x0000001048483819 */ /* 0x000fe400000006ff */
[----:B------:R-:W0:Y:S03]  /*0b20*/  @P3 LDC R91, c[0x0][0x40c] ;  /* 0x00010300ff5b3b82 */ /* 0x000e260000000800 */
[----:B-1----:R-:W-:Y:S01]  /*0b30*/  @P3 FMUL.FTZ R77, R72, R87 ;  /* 0x00000057484d3220 */ /* 0x002fe20000410000 */
[----:B------:R-:W-:-:S04]  /*0b40*/  @P3 PRMT R72, R55, 0x7632, R72 ;  /* 0x0000763237483816 */ /* 0x000fc80000000048 */
[----:B------:R-:W-:Y:S01]  /*0b50*/  @P3 SHF.L.U32 R72, R72, 0x10, RZ ;  /* 0x0000001048483819 */ /* 0x000fe200000006ff */
[----:B--2---:R-:W-:Y:S01]  /*0b60*/  @P3 FMUL.FTZ R75, R74, R79 ;  /* 0x0000004f4a4b3220 */ /* 0x004fe20000410000 */
[----:B------:R-:W1:Y:S01]  /*0b70*/  @P3 LDC R87, c[0x0][0x40c] ;  /* 0x00010300ff573b82 */ /* 0x000e620000000800 */
[----:B------:R-:W-:Y:S01]  /*0b80*/  HFMA2 R79, -RZ, RZ, 0, 0 ;  /* 0x00000000ff4f7431 */ /* 0x000fe200000001ff */
[----:B------:R-:W-:Y:S01]  /*0b90*/  @P3 SHF.L.U32 R74, R52, 0x10, RZ ;  /* 0x00000010344a3819 */ /* 0x000fe200000006ff */
[----:B---3--:R-:W-:Y:S01]  /*0ba0*/  @P3 FMUL.FTZ R79, R72, R89 ;  /* 0x00000059484f3220 */ /* 0x008fe20000410000 */
[----:B------:R-:W-:-:S04]  /*0bb0*/  MOV R72, RZ ;  /* 0x000000ff00487202 */ /* 0x000fc80000000f00 */
[----:B------:R-:W2:Y:S08]  /*0bc0*/  @P3 LDC R89, c[0x0][0x40c] ;  /* 0x00010300ff593b82 */ /* 0x000eb00000000800 */
[----:B------:R-:W3:Y:S01]  /*0bd0*/  @P3 LDC R88, c[0x0][0x40c] ;  /* 0x00010300ff583b82 */ /* 0x000ee20000000800 */
[----:B-1----:R-:W-:Y:S01]  /*0be0*/  @P3 FMUL.FTZ R72, R74, R87 ;  /* 0x000000574a483220 */ /* 0x002fe20000410000 */
[----:B------:R-:W-:Y:S01]  /*0bf0*/  HFMA2 R74, -RZ, RZ, 0, 0 ;  /* 0x00000000ff4a7431 */ /* 0x000fe200000001ff */
[----:B------:R-:W-:Y:S01]  /*0c00*/  @P3 SHF.L.U32 R87, R55, 0x10, RZ ;  /* 0x0000001037573819 */ /* 0x000fe200000006ff */
[----:B--2---:R-:W-:Y:S01]  /*0c10*/  @P3 FMUL.FTZ R74, R76, R89 ;  /* 0x000000594c4a3220 */ /* 0x004fe20000410000 */
[----:B------:R-:W-:Y:S01]  /*0c20*/  MOV R76, RZ ;  /* 0x000000ff004c7202 */ /* 0x000fe20000000f00 */
[----:B0-----:R-:W-:Y:S01]  /*0c30*/  @P3 FMUL.FTZ R76, R78, R91 ;  /* 0x0000005b4e4c3220 */ /* 0x001fe20000410000 */
[----:B------:R-:W-:-:S02]  /*0c40*/  HFMA2 R78, -RZ, RZ, 0, 0 ;  /* 0x00000000ff4e7431 */ /* 0x000fc400000001ff */
[----:B---3--:R-:W-:-:S07]  /*0c50*/  @P3 FMUL.FTZ R78, R87, R88 ;  /* 0x00000058574e3220 */ /* 0x008fce0000410000 */
.L_x_8260:
[----:B------:R-:W0:Y:S01]  /*0c60*/  LDC.64 R88, c[0x0][0x3a8] ;  /* 0x0000ea00ff587b82 */ /* 0x000e220000000a00 */
[----:B------:R-:W-:Y:S01]  /*0c70*/  IADD3 R86, PT, PT, R86, 0x100, RZ ;  /* 0x0000010056567810 */ /* 0x000fe20007ffe0ff */
[C---:B0-----:R-:W-:Y:S01]  /*0c80*/  IMAD.WIDE.U32 R88, R85.reuse, 0x20, R88 ;  /* 0x0000002055587825 */ /* 0x041fe200078e0058 */
[----:B------:R-:W-:-:S04]  /*0c90*/  IADD3 R85, PT, PT, R85, 0x100, RZ ;  /* 0x0000010055557810 */ /* 0x000fc80007ffe0ff */
[----:B------:R0:W-:Y:S04]  /*0ca0*/  STG.E.128 desc[UR6][R88.64], R72 ;  /* 0x0000004858007986 */ /* 0x0001e8000c101d06 */
[----:B------:R0:W-:Y:S02]  /*0cb0*/  STG.E.128 desc[UR6][R88.64+0x10], R76 ;  /* 0x0000104c58007986 */ /* 0x0001e4000c101d06 */
.L_x_8257:
[----:B------:R-:W-:Y:S05]  /*0cc0*/  BSYNC.RECONVERGENT B0 ;  /* 0x0000000000007941 */ /* 0x000fea0003800200 */
.L_x_8256:
        /* <DEDUP_REMOVED lines=9> */
.L_x_8263:
        /* <DEDUP_REMOVED lines=35> */
.L_x_8264:
[----:B------:R-:W1:Y:S01]  /*0f90*/  @P3 LDC R65, c[0x0][0x40c] ;  /* 0x00010300ff413b82 */ /* 0x000e620000000800 */
[----:B-----5:R-:W-:Y:S01]  /*0fa0*/  @P3 PRMT R60, R52, 0x7632, R60 ;  /* 0x00007632343c3816 */ /* 0x020fe2000000003c */
[----:B------:R-:W-:Y:S01]  /*0fb0*/  HFMA2 R63, -RZ, RZ, 0, 0 ;  /* 0x00000000ff3f7431 */ /* 0x000fe200000001ff */
[----:B------:R-:W-:Y:S02]  /*0fc0*/  @P3 PRMT R61, R53, 0x7632, R61 ;  /* 0x00007632353d3816 */ /* 0x000fe4000000003d */
[----:B------:R-:W-:Y:S02]  /*0fd0*/  @P3 SHF.L.U32 R60, R60, 0x10, RZ ;  /* 0x000000103c3c3819 */ /* 0x000fe400000006ff */
[----:B------:R-:W-:Y:S01]  /*0fe0*/  @P3 SHF.L.U32 R62, R61, 0x10, RZ ;  /* 0x000000103d3e3819 */ /* 0x000fe200000006ff */
[----:B------:R-:W2:Y:S01]  /*0ff0*/  @P3 LDC R87, c[0x0][0x40c] ;  /* 0x00010300ff573b82 */ /* 0x000ea20000000800 */
[----:B------:R-:W-:Y:S02]  /*1000*/  MOV R61, RZ ;  /* 0x000000ff003d7202 */ /* 0x000fe40000000f00 */
[----:B------:R-:W-:-:S02]  /*1010*/  @P3 SHF.L.U32 R64, R53, 0x10, RZ ;  /* 0x0000001035403819 */ /* 0x000fc400000006ff */
[----:B------:R-:W-:-:S03]  /*1020*/  @P3 SHF.L.U32 R66, R54, 0x10, RZ ;  /* 0x0000001036423819 */ /* 0x000fc600000006ff */
        /* <DEDUP_REMOVED lines=26> */
.L_x_8265:
[----:B------:R-:W0:Y:S01]  /*11d0*/  LDC.64 R88, c[0x0][0x3a8] ;  /* 0x0000ea00ff587b82 */ /* 0x000e220000000a00 */
[----:B------:R-:W-:Y:S01]  /*11e0*/  IADD3 R86, PT, PT, R86, 0x100, RZ ;  /* 0x0000010056567810 */ /* 0x000fe20007ffe0ff */
[C---:B0-----:R-:W-:Y:S01]  /*11f0*/  IMAD.WIDE.U32 R88, R85.reuse, 0x20, R88 ;  /* 0x0000002055587825 */ /* 0x041fe200078e0058 */
[----:B------:R-:W-:-:S04]  /*1200*/  IADD3 R85, PT, PT, R85, 0x100, RZ ;  /* 0x0000010055557810 */ /* 0x000fc80007ffe0ff */
[----:B------:R1:W-:Y:S04]  /*1210*/  STG.E.128 desc[UR6][R88.64], R60 ;  /* 0x0000003c58007986 */ /* 0x0003e8000c101d06 */
[----:B------:R1:W-:Y:S02]  /*1220*/  STG.E.128 desc[UR6][R88.64+0x10], R64 ;  /* 0x0000104058007986 */ /* 0x0003e4000c101d06 */
.L_x_8262:
[----:B------:R-:W-:Y:S05]  /*1230*/  BSYNC.RECONVERGENT B0 ;  /* 0x0000000000007941 */ /* 0x000fea0003800200 */
.L_x_8261:
        /* <DEDUP_REMOVED lines=9> */
.L_x_8268:
        /* <DEDUP_REMOVED lines=31> */
[----:B------:R-:W-:Y:S01]  /*14c0*/  @P3 SHF.L.U32 R0, R0, 0x10, RZ ;  /* 0x0000001000003819 */ /* 0x000fe200000006ff */
[----:B-1----:R-:W-:-:S04]  /*14d0*/  @P3 FFMA.FTZ R58, R87, R88, R58 ;  /* 0x00000058573a3223 */ /* 0x002fc8000001003a */
[----:B0-----:R-:W-:Y:S01]  /*14e0*/  @P3 FFMA.FTZ R59, R0, R86, R59 ;  /* 0x00000056003b3223 */ /* 0x001fe2000001003b */
[----:B------:R-:W-:Y:S06]  /*14f0*/  BRA `(.L_x_8270) ;  /* 0x0000000000847947 */ /* 0x000fec0003800000 */
.L_x_8269:
[----:B------:R-:W2:Y:S01]  /*1500*/  @P3 LDC R57, c[0x0][0x40c] ;  /* 0x00010300ff393b82 */ /* 0x000ea20000000800 */
[----:B-----5:R-:W-:Y:S02]  /*1510*/  @P3 PRMT R0, R52, 0x7632, R0 ;  /* 0x0000763234003816 */ /* 0x020fe40000000000 */
[----:B------:R-:W-:Y:S02]  /*1520*/  CS2R R68, SRZ ;  /* 0x0000000000447805 */ /* 0x000fe4000001ff00 */
[----:B------:R-:W-:Y:S02]  /*1530*/  @P3 PRMT R56, R53, 0x7632, R56 ;  /* 0x0000763235383816 */ /* 0x000fe40000000038 */
[----:B------:R-:W-:Y:S02]  /*1540*/  CS2R R70, SRZ ;  /* 0x0000000000467805 */ /* 0x000fe4000001ff00 */
[----:B------:R-:W-:Y:S02]  /*1550*/  @P3 SHF.L.U32 R0, R0, 0x10, RZ ;  /* 0x0000001000003819 */ /* 0x000fe400000006ff */
[----:B------:R-:W-:Y:S01]  /*1560*/  @P3 SHF.L.U32 R56, R56, 0x10, RZ ;  /* 0x0000001038383819 */ /* 0x000fe200000006ff */
[----:B------:R-:W3:Y:S08]  /*1570*/  @P3 LDC R59, c[0x0][0x40c] ;  /* 0x00010300ff3b3b82 */ /* 0x000ef00000000800 */
[----:B01----:R-:W0:Y:S08]  /*1580*/  @P3 LDC R89, c[0x0][0x40c] ;  /* 0x00010300ff593b82 */ /* 0x003e300000000800 */
[----:B------:R-:W1:Y:S01]  /*1590*/  @P3 LDC R91, c[0x0][0x40c] ;  /* 0x00010300ff5b3b82 */ /* 0x000e620000000800 */
[----:B--2---:R-:W-:Y:S01]  /*15a0*/  @P3 FMUL.FTZ R69, R0, R57 ;  /* 0x0000003900453220 */ /* 0x004fe20000410000 */
[----:B------:R-:W-:-:S02]  /*15b0*/  @P3 PRMT R0, R54, 0x7632, R0 ;  /* 0x0000763236003816 */ /* 0x000fc40000000000 */
[----:B------:R-:W-:Y:S02]  /*15c0*/  MOV R57, RZ ;  /* 0x000000ff00397202 */ /* 0x000fe40000000f00 */
        /* <DEDUP_REMOVED lines=20> */
.L_x_8270:
[----:B------:R-:W0:Y:S02]  /*1710*/  LDC.64 R86, c[0x0][0x3a8] ;  /* 0x0000ea00ff567b82 */ /* 0x000e240000000a00 */
[----:B0-----:R-:W-:-:S05]  /*1720*/  IMAD.WIDE.U32 R86, R85, 0x20, R86 ;  /* 0x0000002055567825 */ /* 0x001fca00078e0056 */
[----:B------:R2:W-:Y:S04]  /*1730*/  STG.E.128 desc[UR6][R86.64], R68 ;  /* 0x0000004456007986 */ /* 0x0005e8000c101d06 */
[----:B------:R2:W-:Y:S02]  /*1740*/  STG.E.128 desc[UR6][R86.64+0x10], R56 ;  /* 0x0000103856007986 */ /* 0x0005e4000c101d06 */
.L_x_8267:
[----:B------:R-:W-:Y:S05]  /*1750*/  BSYNC.RECONVERGENT B0 ;  /* 0x0000000000007941 */ /* 0x000fea0003800200 */
.L_x_8266:
        /* <DEDUP_REMOVED lines=38> */
[----:B----4-:R-:W-:Y:S01]  /*19c0*/  FMUL.FTZ R86, R80, R91 ;  /* 0x0000005b50567220 */ /* 0x010fe20000410000 */
        /* <DEDUP_REMOVED lines=70> */
.L_x_8272:
[----:B------:R-:W-:Y:S05]  /*1e30*/  BSYNC.RECONVERGENT B0 ;  /* 0x0000000000007941 */ /* 0x000fea0003800200 */
.L_x_8271:
        /* <DEDUP_REMOVED lines=13> */
.L_x_8274:
[----:B------:R-:W-:Y:S05]  /*1f10*/  BSYNC.RECONVERGENT B0 ;  /* 0x0000000000007941 */ /* 0x000fea0003800200 */
.L_x_8273:
        /* <DEDUP_REMOVED lines=62> */
[----:B0-----:R-:W-:-:S05]  /*2300*/  @!P4 IMAD.WIDE R86, R2, 0x4, R86 ;  /* 0x000000040256c825 */ /* 0x001fca00078e0256 */
[----:B------:R0:W-:Y:S04]  /*2310*/  @!P4 STG.E desc[UR6][R86.64], R91 ;  /* 0x0000005b5600c986 */ /* 0x0001e8000c101906 */
[----:B-1----:R0:W-:Y:S01]  /*2320*/  @!P4 STG.E desc[UR6][R88.64], R0 ;  /* 0x000000005800c986 */ /* 0x0021e2000c101906 */
[----:B-----5:R-:W-:-:S13]  /*2330*/  ISETP.GE.AND P4, PT, R82, 0x1, PT ;  /* 0x000000015200780c */ /* 0x020fda0003f86270 */
[----:B0-----:R-:W-:Y:S05]  /*2340*/  @!P4 BRA `(.L_x_8275) ;  /* 0x0000000400b8c947 */ /* 0x001fea0003800000 */
[----:B------:R-:W-:Y:S01]  /*2350*/  IADD3 R82, PT, PT, R82, -0x1, RZ ;  /* 0xffffffff52527810 */ /* 0x000fe20007ffe0ff */
[----:B------:R-:W-:Y:S04]  /*2360*/  BSSY.RECONVERGENT B0, `(.L_x_8276) ;  /* 0x0000027000007945 */ /* 0x000fe80003800200 */
[----:B------:R-:W-:-:S05]  /*2370*/  IMAD R82, R82, R83, RZ ;  /* 0x0000005352527224 */ /* 0x000fca00078e02ff */
[----:B------:R-:W-:-:S04]  /*2380*/  SHF.R.S32.HI R83, RZ, 0x1f, R82 ;  /* 0x0000001fff537819 */ /* 0x000fc80000011452 */
[----:B------:R-:W-:-:S04]  /*2390*/  LEA.HI R83, R83, R82, RZ, 0x3 ;  /* 0x0000005253537211 */ /* 0x000fc800078f18ff */
[----:B------:R-:W-:Y:S02]  /*23a0*/  LEA.HI.SX32 R82, R83, R84, 0x1d ;  /* 0x0000005453527211 */ /* 0x000fe400078feaff */
[----:B------:R-:W-:Y:S01]  /*23b0*/  FSEL R83, R91, RZ, !P3 ;  /* 0x000000ff5b537208 */ /* 0x000fe20005800000 */
        /* <DEDUP_REMOVED lines=33> */
.L_x_8277:
[----:B------:R-:W-:Y:S05]  /*25d0*/  BSYNC.RECONVERGENT B0 ;  /* 0x0000000000007941 */ /* 0x000fea0003800200 */
.L_x_8276:
        /* <DEDUP_REMOVED lines=34> */
.L_x_8279:
[----:B------:R-:W-:Y:S05]  /*2800*/  BSYNC.RECONVERGENT B0 ;  /* 0x0000000000007941 */ /* 0x000fea0003800200 */
.L_x_8278:
[----:B------:R-:W-:Y:S04]  /*2810*/  BSSY.RECONVERGENT B0, `(.L_x_8275) ;  /* 0x0000021000007945 */ /* 0x000fe80003800200 */
[----:B------:R-:W-:Y:S05]  /*2820*/  @!P2 BRA `(.L_x_8280) ;  /* 0x00000000007ca947 */ /* 0x000fea0003800000 */
[--C-:B------:R-:W-:Y:S01]  /*2830*/  FADD.FTZ R93, R56, -R83.reuse ;  /* 0x80000053385d7221 */ /* 0x100fe20000010000 */
[--C-:B------:R-:W-:Y:S01]  /*2840*/  FADD.FTZ R95, R57, -R83.reuse ;  /* 0x80000053395f7221 */ /* 0x100fe20000010000 */
[--C-:B01----:R-:W-:Y:S01]  /*2850*/  FADD.FTZ R89, R70, -R83.reuse ;  /* 0x8000005346597221 */ /* 0x103fe20000010000 */
[--C-:B------:R-:W-:Y:S01]  /*2860*/  FADD.FTZ R85, R68, -R83.reuse ;  /* 0x8000005344557221 */ /* 0x100fe20000010000 */
[C---:B------:R-:W-:Y:S01]  /*2870*/  FMUL.FTZ R93, R0.reuse, R93 ;  /* 0x0000005d005d7220 */ /* 0x040fe20000410000 */
[----:B------:R-:W-:Y:S01]  /*2880*/  FMUL.FTZ R84, R0, R95 ;  /* 0x0000005f00547220 */ /* 0x000fe20000410000 */
[--C-:B------:R-:W-:Y:S01]  /*2890*/  FADD.FTZ R87, R69, -R83.reuse ;  /* 0x8000005345577221 */ /* 0x100fe20000010000 */
[--C-:B------:R-:W-:Y:S01]  /*28a0*/  FADD.FTZ R91, R71, -R83.reuse ;  /* 0x80000053475b7221 */ /* 0x100fe20000010000 */
[--C-:B------:R-:W-:Y:S01]  /*28b0*/  FADD.FTZ R97, R58, -R83.reuse ;  /* 0x800000533a617221 */ /* 0x100fe20000010000 */
[----:B------:R-:W-:Y:S01]  /*28c0*/  FADD.FTZ R99, R59, -R83 ;  /* 0x800000533b637221 */ /* 0x000fe20000010000 */
[----:B------:R-:W-:Y:S01]  /*28d0*/  FMUL.FTZ R83, R0, R89 ;  /* 0x0000005900537220 */ /* 0x000fe20000410000 */
        /* <DEDUP_REMOVED lines=8> */
[----:B------:R-:W0:Y:S01]  /*2960*/  LDC.64 R88, c[0x0][0x428] ;  /* 0x00010a00ff587b82 */ /* 0x000e220000000a00 */
[----:B------:R-:W-:Y:S01]  /*2970*/  FFMA.FTZ R84, R85, R36, R44 ;  /* 0x0000002455547223 */ /* 0x000fe2000001002c */
[----:B------:R-:W-:Y:S01]  /*2980*/  FFMA.FTZ R85, R83, R38, R46 ;  /* 0x0000002653557223 */ /* 0x000fe2000001002e */
[----:B------:R-:W-:Y:S01]  /*2990*/  FFMA.FTZ R83, R90, R37, R45 ;  /* 0x000000255a537223 */ /* 0x000fe2000001002d */
[----:B------:R-:W-:Y:S01]  /*29a0*/  FFMA.FTZ R87, R97, R42, R50 ;  /* 0x0000002a61577223 */ /* 0x000fe20000010032 */
[----:B------:R-:W-:Y:S01]  /*29b0*/  FFMA.FTZ R0, R0, R43, R51 ;  /* 0x0000002b00007223 */ /* 0x000fe20000010033 */
[----:B------:R-:W-:-:S02]  /*29c0*/  FFMA.FTZ R92, R92, R39, R47 ;  /* 0x000000275c5c7223 */ /* 0x000fc4000001002f */
[----:B------:R-:W-:Y:S02]  /*29d0*/  F2FP.BF16.F32.PACK_AB R84, R83, R84 ;  /* 0x000000545354723e */ /* 0x000fe400000010ff */
[----:B------:R-:W-:Y:S02]  /*29e0*/  F2FP.BF16.F32.PACK_AB R87, R0, R87 ;  /* 0x000000570057723e */ /* 0x000fe400000010ff */
[----:B------:R-:W-:Y:S01]  /*29f0*/  F2FP.BF16.F32.PACK_AB R85, R92, R85 ;  /* 0x000000555c55723e */ /* 0x000fe200000010ff */
[----:B0-----:R-:W-:-:S05]  /*2a00*/  IMAD.WIDE.U32 R82, R82, 0x10, R88 ;  /* 0x0000001052527825 */ /* 0x001fca00078e0058 */
[----:B------:R2:W-:Y:S02]  /*2a10*/  STG.E.128 desc[UR6][R82.64], R84 ;  /* 0x0000005452007986 */ /* 0x0005e4000c101d06 */
.L_x_8280:
[----:B------:R-:W-:Y:S05]  /*2a20*/  BSYNC.RECONVERGENT B0 ;  /* 0x0000000000007941 */ /* 0x000fea0003800200 */
.L_x_8275:
[----:B--2---:R-:W2:Y:S01]  /*2a30*/  LDC.64 R82, c[0x0][0x380] ;  /* 0x0000e000ff527b82 */ /* 0x004ea20000000a00 */
[----:B------:R-:W-:Y:S01]  /*2a40*/  UPLOP3.LUT UP1, UPT, UPT, UPT, UP1, 0x40, 0x4 ;  /* 0x000000000004789c */ /* 0x000fe20003f2e810 */
[----:B--2---:R-:W-:-:S04]  /*2a50*/  IADD3 R2, PT, PT, R2, R82, RZ ;  /* 0x0000005202027210 */ /* 0x004fc80007ffe0ff */
[----:B------:R-:W-:-:S13]  /*2a60*/  ISETP.GE.AND P0, PT, R2, R83, PT ;  /* 0x000000530200720c */ /* 0x000fda0003f06270 */
[----:B------:R-:W-:Y:S05]  /*2a70*/  @!P0 BRA `(.L_x_8281) ;  /* 0xffffffd800ec8947 */ /* 0x000fea000383ffff */
[----:B------:R-:W-:Y:S05]  /*2a80*/  EXIT ;  /* 0x000000000000794d */ /* 0x000fea0003800000 */
.L_x_8282:
        /* <DEDUP_REMOVED lines=15> */
.L_x_20969:


//--------------------- .text._ZN10layer_norm13ln_fwd_kernelINS_13Kernel_traitsIf13__nv_bfloat16fS2_fjLj6144ELj1ELj1ELj8ELj16ENS_18Kernel_traits_baseILj6144EfS2_fS2_fjLj256EEEEELb0ELb0ELb1ELb1EEEvNS_9FwdParamsE --------------------------
	.section	.text._ZN10layer_norm13ln_fwd_kernelINS_13Kernel_traitsIf13__nv_bfloat16fS2_fjLj6144ELj1ELj1ELj8ELj16ENS_18Kernel_traits_baseILj6144EfS2_fS2_fjLj256EEEEELb0ELb0ELb1ELb1EEEvNS_9FwdParamsE,"ax",@progbits
	.align	128
        .global         _ZN10layer_norm13ln_fwd_kernelINS_13Kernel_traitsIf13__nv_bfloat16fS2_fjLj6144ELj1ELj1ELj8ELj16ENS_18Kernel_traits_baseILj6144EfS2_fS2_fjLj256EEEEELb0ELb0ELb1ELb1EEEvNS_9FwdParamsE
        .type           _ZN10layer_norm13ln_fwd_kernelINS_13Kernel_traitsIf13__nv_bfloat16fS2_fjLj6144ELj1ELj1ELj8ELj16ENS_18Kernel_traits_baseILj6144EfS2_fS2_fjLj256EEEEELb0ELb0ELb1ELb1EEEvNS_9FwdParamsE,@function
        .size           _ZN10layer_norm13ln_fwd_kernelINS_13Kernel_traitsIf13__nv_bfloat16fS2_fjLj6144ELj1ELj1ELj8ELj16ENS_18Kernel_traits_baseILj6144EfS2_fS2_fjLj256EEEEELb0ELb0ELb1ELb1EEEvNS_9FwdParamsE,(.L_x_20970 - _ZN10layer_norm13ln_fwd_kernelINS_13Kernel_traitsIf13__nv_bfloat16fS2_fjLj6144ELj1ELj1ELj8ELj16ENS_18Kernel_traits_baseILj6144EfS2_fS2_fjLj256EEEEELb0ELb0ELb1ELb1EEEvNS_9FwdParamsE)
        .other          _ZN10layer_norm13ln_fwd_kernelINS_13Kernel_traitsIf13__nv_bfloat16fS2_fjLj6144ELj1ELj1ELj8ELj16ENS_18Kernel_traits_baseILj6144EfS2_fS2_fjLj256EEEEELb0ELb0ELb1ELb1EEEvNS_9FwdParamsE,@"STO_CUDA_ENTRY STV_DEFAULT"
_ZN10layer_norm13ln_fwd_kernelINS_13Kernel_traitsIf13__nv_bfloat16fS2_fjLj6144ELj1ELj1ELj8ELj16ENS_18Kernel_traits_baseILj6144EfS2_fS2_fjLj256EEEEELb0ELb0ELb1ELb1EEEvNS_9FwdParamsE:
.text._ZN10layer_norm13ln_fwd_kernelINS_13Kernel_traitsIf13__nv_bfloat16fS2_fjLj6144ELj1ELj1ELj8ELj16ENS_18Kernel_traits_baseILj6144EfS2_fS2_fjLj256EEEEELb0ELb0ELb1ELb1EEEvNS_9FwdParamsE:
        /* <DEDUP_REMOVED lines=26> */
.L_x_8283:
        /* <DEDUP_REMOVED lines=20> */
.L_x_8284:
[----:B------:R-:W0:Y:S02]  /*02e0*/  LDCU UR4, c[0x0][0x384] ;  /* 0x00007080ff0477ac */ /* 0x000e240008000800 */
[----:B0-----:R-:W-:-:S13]  /*02f0*/  ISETP.GE.AND P0, PT, R2, UR4, PT ;  /* 0x0000000402007c0c */ /* 0x001fda000bf06270 */
[----:B------:R-:W-:Y:S05]  /*0300*/  @P0 EXIT ;  /* 0x000000000000094d */ /* 0x000fea0003800000 */
[----:B------:R-:W0:Y:S01]  /*0310*/  LDCU.U8 UR10, c[0x0][0x410] ;  /* 0x00008200ff0a77ac */ /* 0x000e220008000000 */
[----:B------:R-:W2:Y:S01]  /*0320*/  LDCU UR11, c[0x0][0x400] ;  /* 0x00008000ff0b77ac */ /* 0x000ea20008000800 */
[----:B------:R-:W3:Y:S01]  /*0330*/  LDCU.64 UR8, c[0x0][0x3a0] ;  /* 0x00007400ff0877ac */ /* 0x000ee20008000a00 */
[----:B------:R-:W-:-:S11]  /*0340*/  UPLOP3.LUT UP1, UPT, UPT, UPT, UPT, 0x40, 0x4 ;  /* 0x000000000004789c */ /* 0x000fd60003f2e870 */
.L_x_8297:
[----:B------:R-:W4:Y:S08]  /*0350*/  LDC.64 R56, c[0x0][0x3f0] ;  /* 0x0000fc00ff387b82 */ /* 0x000f300000000a00 */
[----:B------:R-:W1:Y:S08]  /*0360*/  LDC R3, c[0x0][0x388] ;  /* 0x0000e200ff037b82 */ /* 0x000e700000000800 */
[----:B------:R-:W0:Y:S01]  /*0370*/  LDC.64 R58, c[0x0][0x3f8] ;  /* 0x0000fe00ff3a7b82 */ /* 0x000e220000000a00 */
[----:B----4-:R-:W-:-:S05]  /*0380*/  IMAD.WIDE R56, R2, 0x4, R56 ;  /* 0x0000000402387825 */ /* 0x010fca00078e0238 */
[----:B------:R0:W4:Y:S01]  /*0390*/  LDG.E R73, desc[UR6][R56.64] ;  /* 0x0000000638497981 */ /* 0x000122000c1e1900 */
[----:B------:R-:W-:Y:S02]  /*03a0*/  HFMA2 R76, -RZ, RZ, 0, 0 ;  /* 0x00000000ff4c7431 */ /* 0x000fe400000001ff */
[----:B0-----:R-:W-:-:S05]  /*03b0*/  IMAD.WIDE R56, R2, 0x4, R58 ;  /* 0x0000000402387825 */ /* 0x001fca00078e023a */
[----:B-----5:R0:W5:Y:S01]  /*03c0*/  LDG.E R72, desc[UR6][R56.64] ;  /* 0x0000000638487981 */ /* 0x020162000c1e1900 */
[----:B----4-:R-:W-:-:S13]  /*03d0*/  ISETP.GE.AND P0, PT, R73, 0x1, PT ;  /* 0x000000014900780c */ /* 0x010fda0003f06270 */
[----:B------:R-:W4:Y:S01]  /*03e0*/  @P0 LDC.64 R60, c[0x0][0x390] ;  /* 0x0000e400ff3c0b82 */ /* 0x000f220000000a00 */
[----:B------:R-:W-:-:S05]  /*03f0*/  @P0 IADD3 R62, PT, PT, R73, -0x1, RZ ;  /* 0xffffffff493e0810 */ /* 0x000fca0007ffe0ff */
[----:B-1----:R-:W-:-:S05]  /*0400*/  @P0 IMAD R62, R62, R3, RZ ;  /* 0x000000033e3e0224 */ /* 0x002fca00078e02ff */
        /* <DEDUP_REMOVED lines=14> */
[----:B------:R-:W3:Y:S04]  /*04f0*/  LDG.E.128 R56, desc[UR6][R64.64] ;  /* 0x0000000640387981 */ /* 0x000ee8000c1e1d00 */
[----:B------:R0:W4:Y:S01]  /*0500*/  LDG.E.128 R60, desc[UR6][R64.64+0x10] ;  /* 0x00001006403c7981 */ /* 0x000122000c1e1d00 */
[----:B------:R-:W-:-:S13]  /*0510*/  ISETP.GT.AND P1, PT, R73, RZ, PT ;  /* 0x000000ff4900720c */ /* 0x000fda0003f24270 */
[----:B------:R-:W3:Y:S01]  /*0520*/  @P1 LDC R66, c[0x0][0x40c] ;  /* 0x00010300ff421b82 */ /* 0x000ee20000000800 */
[C---:B-----5:R-:W-:Y:S02]  /*0530*/  @P1 PRMT R0, R52.reuse, 0x7632, R0 ;  /* 0x0000763234001816 */ /* 0x060fe40000000000 */
[----:B------:R-:W-:Y:S02]  /*0540*/  @P1 SHF.L.U32 R67, R52, 0x10, RZ ;  /* 0x0000001034431819 */ /* 0x000fe400000006ff */
[----:B------:R-:W-:Y:S02]  /*0550*/  @P1 SHF.L.U32 R0, R0, 0x10, RZ ;  /* 0x0000001000001819 */ /* 0x000fe400000006ff */
[C---:B0-----:R-:W-:Y:S01]  /*0560*/  @P1 PRMT R64, R54.reuse, 0x7632, R64 ;  /* 0x0000763236401816 */ /* 0x041fe20000000040 */
[----:B------:R-:W0:Y:S01]  /*0570*/  @P1 LDC R68, c[0x0][0x40c] ;  /* 0x00010300ff441b82 */ /* 0x000e220000000800 */
[----:B------:R-:W-:Y:S02]  /*0580*/  @P1 SHF.L.U32 R69, R53, 0x10, RZ ;  /* 0x0000001035451819 */ /* 0x000fe400000006ff */
[----:B------:R-:W-:-:S02]  /*0590*/  @P1 SHF.L.U32 R65, R54, 0x10, RZ ;  /* 0x0000001036411819 */ /* 0x000fc400000006ff */
[----:B------:R-:W-:-:S03]  /*05a0*/  @P1 SHF.L.U32 R64, R64, 0x10, RZ ;  /* 0x0000001040401819 */ /* 0x000fc600000006ff */
[----:B------:R-:W1:Y:S08]  /*05b0*/  @P1 LDC R70, c[0x0][0x40c] ;  /* 0x00010300ff461b82 */ /* 0x000e700000000800 */
[----:B------:R-:W2:Y:S08]  /*05c0*/  @P1 LDC R71, c[0x0][0x40c] ;  /* 0x00010300ff471b82 */ /* 0x000eb00000000800 */
[----:B------:R-:W4:Y:S08]  /*05d0*/  @P1 LDC R74, c[0x0][0x40c] ;  /* 0x00010300ff4a1b82 */ /* 0x000f300000000800 */
[----:B------:R-:W2:Y:S08]  /*05e0*/  @P1 LDC R75, c[0x0][0x40c] ;  /* 0x00010300ff4b1b82 */ /* 0x000eb00000000800 */
[----:B------:R-:W2:Y:S08]  /*05f0*/  @P1 LDC R78, c[0x0][0x40c] ;  /* 0x00010300ff4e1b82 */ /* 0x000eb00000000800 */
[----:B------:R-:W2:Y:S01]  /*0600*/  @P1 LDC R79, c[0x0][0x40c] ;  /* 0x00010300ff4f1b82 */ /* 0x000ea20000000800 */
[----:B---3--:R-:W-:Y:S01]  /*0610*/  @P1 FFMA.FTZ R56, R67, R66, R56 ;  /* 0x0000004243381223 */ /* 0x008fe20000010038 */
[----:B0-----:R-:W-:Y:S01]  /*0620*/  @P1 FFMA.FTZ R57, R0, R68, R57 ;  /* 0x0000004400391223 */ /* 0x001fe20000010039 */
[----:B------:R-:W-:Y:S01]  /*0630*/  @P1 PRMT R0, R53, 0x7632, R0 ;  /* 0x0000763235001816 */ /* 0x000fe20000000000 */
[----:B-1----:R-:W-:Y:S01]  /*0640*/  @P1 FFMA.FTZ R58, R69, R70, R58 ;  /* 0x00000046453a1223 */ /* 0x002fe2000001003a */
[----:B------:R-:W-:Y:S01]  /*0650*/  @P1 PRMT R66, R55, 0x7632, R66 ;  /* 0x0000763237421816 */ /* 0x000fe20000000042 */
[----:B----4-:R-:W-:Y:S01]  /*0660*/  @P1 FFMA.FTZ R60, R65, R74, R60 ;  /* 0x0000004a413c1223 */ /* 0x010fe2000001003c */
[----:B------:R-:W-:Y:S01]  /*0670*/  @P1 SHF.L.U32 R67, R55, 0x10, RZ ;  /* 0x0000001037431819 */ /* 0x000fe200000006ff */
[----:B--2---:R-:W-:Y:S01]  /*0680*/  @P1 FFMA.FTZ R61, R64, R75, R61 ;  /* 0x0000004b403d1223 */ /* 0x004fe2000001003d */
[----:B------:R-:W-:-:S02]  /*0690*/  @P1 SHF.L.U32 R0, R0, 0x10, RZ ;  /* 0x0000001000001819 */ /* 0x000fc400000006ff */
[----:B------:R-:W-:Y:S01]  /*06a0*/  @P1 SHF.L.U32 R66, R66, 0x10, RZ ;  /* 0x0000001042421819 */ /* 0x000fe200000006ff */
[----:B------:R-:W-:Y:S02]  /*06b0*/  @P1 FFMA.FTZ R62, R67, R78, R62 ;  /* 0x0000004e433e1223 */ /* 0x000fe4000001003e */
[----:B------:R-:W-:Y:S02]  /*06c0*/  @P1 FFMA.FTZ R59, R0, R71, R59 ;  /* 0x00000047003b1223 */ /* 0x000fe4000001003b */
[----:B------:R-:W-:Y:S01]  /*06d0*/  @P1 FFMA.FTZ R63, R66, R79, R63 ;  /* 0x0000004f423f1223 */ /* 0x000fe2000001003f */
[----:B------:R-:W-:Y:S06]  /*06e0*/  BRA `(.L_x_8286) ;  /* 0x0000000000887947 */ /* 0x000fec0003800000 */
.L_x_8285:
[----:B------:R-:W0:Y:S01]  /*06f0*/  @P0 LDC R63, c[0x0][0x40c] ;  /* 0x00010300ff3f0b82 */ /* 0x000e220000000800 */
[----:B-----5:R-:W-:Y:S02]  /*0700*/  @P0 PRMT R0, R52, 0x7632, R0 ;  /* 0x0000763234000816 */ /* 0x020fe40000000000 */
[----:B------:R-:W-:Y:S02]  /*0710*/  CS2R R60, SRZ ;  /* 0x00000000003c7805 */ /* 0x000fe4000001ff00 */
[----:B------:R-:W-:Y:S02]  /*0720*/  @P0 PRMT R56, R53, 0x7632, R56 ;  /* 0x0000763235380816 */ /* 0x000fe40000000038 */
[----:B------:R-:W-:Y:S02]  /*0730*/  @P0 SHF.L.U32 R0, R0, 0x10, RZ ;  /* 0x0000001000000819 */ /* 0x000fe400000006ff */
[----:B------:R-:W-:Y:S01]  /*0740*/  @P0 PRMT R58, R54, 0x7632, R58 ;  /* 0x00007632363a0816 */ /* 0x000fe2000000003a */
[----:B------:R-:W1:Y:S01]  /*0750*/  @P0 LDC R69, c[0x0][0x40c] ;  /* 0x00010300ff450b82 */ /* 0x000e620000000800 */
[----:B------:R-:W-:-:S02]  /*0760*/  MOV R57, RZ ;  /* 0x000000ff00397202 */ /* 0x000fc40000000f00 */
[----:B------:R-:W-:Y:S02]  /*0770*/  @P0 SHF.L.U32 R56, R56, 0x10, RZ ;  /* 0x0000001038380819 */ /* 0x000fe400000006ff */
[----:B------:R-:W-:Y:S02]  /*0780*/  MOV R59, RZ ;  /* 0x000000ff003b7202 */ /* 0x000fe40000000f00 */
[----:B------:R-:W-:Y:S01]  /*0790*/  @P0 SHF.L.U32 R58, R58, 0x10, RZ ;  /* 0x000000103a3a0819 */ /* 0x000fe200000006ff */
[----:B------:R-:W3:Y:S01]  /*07a0*/  @P0 LDC R75, c[0x0][0x40c] ;  /* 0x00010300ff4b0b82 */ /* 0x000ee20000000800 */
[----:B------:R-:W-:Y:S02]  /*07b0*/  @P0 SHF.L.U32 R64, R52, 0x10, RZ ;  /* 0x0000001034400819 */ /* 0x000fe400000006ff */
[----:B------:R-:W-:Y:S02]  /*07c0*/  @P0 SHF.L.U32 R66, R53, 0x10, RZ ;  /* 0x0000001035420819 */ /* 0x000fe400000006ff */
[----:B------:R-:W-:-:S03]  /*07d0*/  @P0 SHF.L.U32 R68, R54, 0x10, RZ ;  /* 0x0000001036440819 */ /* 0x000fc600000006ff */
[----:B------:R-:W4:Y:S01]  /*07e0*/  @P0 LDC R79, c[0x0][0x40c] ;  /* 0x00010300ff4f0b82 */ /* 0x000f220000000800 */
[----:B0-----:R-:W-:Y:S01]  /*07f0*/  @P0 FMUL.FTZ R57, R0, R63 ;  /* 0x0000003f00390220 */ /* 0x001fe20000410000 */
[C---:B------:R-:W-:Y:S02]  /*0800*/  @P0 PRMT R0, R55.reuse, 0x7632, R0 ;  /* 0x0000763237000816 */ /* 0x040fe40000000000 */
[----:B------:R-:W-:Y:S02]  /*0810*/  CS2R R62, SRZ ;  /* 0x00000000003e7805 */ /* 0x000fe4000001ff00 */
[----:B------:R-:W-:Y:S02]  /*0820*/  @P0 SHF.L.U32 R0, R0, 0x10, RZ ;  /* 0x0000001000000819 */ /* 0x000fe400000006ff */
[----:B------:R-:W0:Y:S01]  /*0830*/  @P0 LDC R65, c[0x0][0x40c] ;  /* 0x00010300ff410b82 */ /* 0x000e220000000800 */
[----:B-1----:R-:W-:Y:S01]  /*0840*/  @P0 FMUL.FTZ R59, R56, R69 ;  /* 0x00000045383b0220 */ /* 0x002fe20000410000 */
[----:B------:R-:W-:-:S02]  /*0850*/  @P0 SHF.L.U32 R69, R55, 0x10, RZ ;  /* 0x0000001037450819 */ /* 0x000fc400000006ff */
[----:B------:R-:W-:-:S04]  /*0860*/  MOV R56, RZ ;  /* 0x000000ff00387202 */ /* 0x000fc80000000f00 */
[----:B------:R-:W1:Y:S01]  /*0870*/  @P0 LDC R67, c[0x0][0x40c] ;  /* 0x00010300ff430b82 */ /* 0x000e620000000800 */
[----:B---3--:R-:W-:Y:S01]  /*0880*/  @P0 FMUL.FTZ R61, R58, R75 ;  /* 0x0000004b3a3d0220 */ /* 0x008fe20000410000 */
[----:B------:R-:W-:-:S06]  /*0890*/  MOV R58, RZ ;  /* 0x000000ff003a7202 */ /* 0x000fcc0000000f00 */
[----:B------:R-:W3:Y:S01]  /*08a0*/  @P0 LDC R71, c[0x0][0x40c] ;  /* 0x00010300ff470b82 */ /* 0x000ee20000000800 */
[----:B----4-:R-:W-:-:S07]  /*08b0*/  @P0 FMUL.FTZ R63, R0, R79 ;  /* 0x0000004f003f0220 */ /* 0x010fce0000410000 */
[----:B------:R-:W4:Y:S01]  /*08c0*/  @P0 LDC R70, c[0x0][0x40c] ;  /* 0x00010300ff460b82 */ /* 0x000f220000000800 */
[----:B0-----:R-:W-:Y:S01]  /*08d0*/  @P0 FMUL.FTZ R56, R64, R65 ;  /* 0x0000004140380220 */ /* 0x001fe20000410000 */
[----:B-1----:R-:W-:Y:S01]  /*08e0*/  @P0 FMUL.FTZ R58, R66, R67 ;  /* 0x00000043423a0220 */ /* 0x002fe20000410000 */
[----:B---3--:R-:W-:Y:S01]  /*08f0*/  @P0 FMUL.FTZ R60, R68, R71 ;  /* 0x00000047443c0220 */ /* 0x008fe20000410000 */
[----:B----4-:R-:W-:-:S07]  /*0900*/  @P0 FMUL.FTZ R62, R69, R70 ;  /* 0x00000046453e0220 */ /* 0x010fce0000410000 */
.L_x_8286:
[----:B------:R-:W0:Y:S01]  /*0910*/  LDC.64 R74, c[0x0][0x3a8] ;  /* 0x0000ea00ff4a7b82 */ /* 0x000e220000000a00 */
[----:B------:R-:W-:-:S07]  /*0920*/  @P0 IADD3 R69, PT, PT, R76, 0x100, RZ ;  /* 0x000001004c450810 */ /* 0x000fce0007ffe0ff */
[----:B------:R-:W1:Y:S01]  /*0930*/  @P0 LDC.64 R66, c[0x0][0x390] ;  /* 0x0000e400ff420b82 */ /* 0x000e620000000a00 */
[----:B0-----:R-:W-:-:S05]  /*0940*/  IMAD.WIDE.U32 R64, R77, 0x20, R74 ;  /* 0x000000204d407825 */ /* 0x001fca00078e004a */
[----:B------:R0:W-:Y:S01]  /*0950*/  STG.E.128 desc[UR6][R64.64], R56 ;  /* 0x0000003840007986 */ /* 0x0001e2000c101d06 */
[----:B-1----:R-:W-:-:S03]  /*0960*/  @P0 IMAD.WIDE.U32 R66, R69, 0x10, R66 ;  /* 0x0000001045420825 */ /* 0x002fc600078e0042 */
[----:B------:R0:W-:Y:S04]  /*0970*/  STG.E.128 desc[UR6][R64.64+0x10], R60 ;  /* 0x0000103c40007986 */ /* 0x0001e8000c101d06 */
[----:B------:R0:W5:Y:S01]  /*0980*/  @P0 LDG.E.128 R52, desc[UR6][R66.64] ;  /* 0x0000000642340981 */ /* 0x000162000c1e1d00 */
[----:B------:R-:W-:Y:S05]  /*0990*/  BRA.U !UP0, `(.L_x_8287) ;  /* 0x00000001088c7547 */ /* 0x000fea000b800000 */
[----:B------:R-:W1:Y:S01]  /*09a0*/  LDC.64 R78, c[0x0][0x3a0] ;  /* 0x0000e800ff4e7b82 */ /* 0x000e620000000a00 */
[----:B0-----:R-:W-:-:S05]  /*09b0*/  IADD3 R65, PT, PT, R77, 0x100, RZ ;  /* 0x000001004d417810 */ /* 0x001fca0007ffe0ff */
[----:B-1----:R-:W-:-:S05]  /*09c0*/  IMAD.WIDE.U32 R78, R65, 0x20, R78 ;  /* 0x00000020414e7825 */ /* 0x002fca00078e004e */
[----:B------:R-:W3:Y:S04]  /*09d0*/  LDG.E.128 R64, desc[UR6][R78.64] ;  /* 0x000000064e407981 */ /* 0x000ee8000c1e1d00 */
[----:B------:R0:W4:Y:S01]  /*09e0*/  LDG.E.128 R68, desc[UR6][R78.64+0x10] ;  /* 0x000010064e447981 */ /* 0x000122000c1e1d00 */
[----:B------:R-:W-:-:S13]  /*09f0*/  ISETP.GT.AND P1, PT, R73, RZ, PT ;  /* 0x000000ff4900720c */ /* 0x000fda0003f24270 */
[----:B------:R-:W3:Y:S01]  /*0a00*/  @P1 LDC R80, c[0x0][0x40c] ;  /* 0x00010300ff501b82 */ /* 0x000ee20000000800 */
[C---:B-----5:R-:W-:Y:S02]  /*0a10*/  @P1 PRMT R0, R52.reuse, 0x7632, R0 ;  /* 0x0000763234001816 */ /* 0x060fe40000000000 */
[----:B------:R-:W-:Y:S02]  /*0a20*/  @P1 SHF.L.U32 R81, R52, 0x10, RZ ;  /* 0x0000001034511819 */ /* 0x000fe400000006ff */
[----:B------:R-:W-:Y:S02]  /*0a30*/  @P1 SHF.L.U32 R0, R0, 0x10, RZ ;  /* 0x0000001000001819 */ /* 0x000fe400000006ff */
[----:B0-----:R-:W-:Y:S01]  /*0a40*/  @P1 SHF.L.U32 R79, R53, 0x10, RZ ;  /* 0x00000010354f1819 */ /* 0x001fe200000006ff */
[----:B------:R-:W0:Y:S08]  /*0a50*/  @P1 LDC R82, c[0x0][0x40c] ;  /* 0x00010300ff521b82 */ /* 0x000e300000000800 */
[----:B------:R-:W1:Y:S08]  /*0a60*/  @P1 LDC R83, c[0x0][0x40c] ;  /* 0x00010300ff531b82 */ /* 0x000e700000000800 */
[----:B------:R-:W2:Y:S08]  /*0a70*/  @P1 LDC R84, c[0x0][0x40c] ;  /* 0x00010300ff541b82 */ /* 0x000eb00000000800 */
[----:B------:R-:W4:Y:S01]  /*0a80*/  @P1 LDC R78, c[0x0][0x40c] ;  /* 0x00010300ff4e1b82 */ /* 0x000f220000000800 */
[----:B---3--:R-:W-:Y:S01]  /*0a90*/  @P1 FFMA.FTZ R64, R81, R80, R64 ;  /* 0x0000005051401223 */ /* 0x008fe20000010040 */
[----:B0-----:R-:W-:-:S06]  /*0aa0*/  @P1 FFMA.FTZ R65, R0, R82, R65 ;  /* 0x0000005200411223 */ /* 0x001fcc0000010041 */
[----:B------:R-:W0:Y:S01]  /*0ab0*/  @P1 LDC R80, c[0x0][0x40c] ;  /* 0x00010300ff501b82 */ /* 0x000e220000000800 */
[----:B------:R-:W-:Y:S01]  /*0ac0*/  @P1 PRMT R0, R53, 0x7632, R0 ;  /* 0x0000763235001816 */ /* 0x000fe20000000000 */
[----:B-1----:R-:W-:Y:S01]  /*0ad0*/  @P1 FFMA.FTZ R66, R79, R83, R66 ;  /* 0x000000534f421223 */ /* 0x002fe20000010042 */
[----:B------:R-:W-:Y:S02]  /*0ae0*/  @P1 SHF.L.U32 R79, R54, 0x10, RZ ;  /* 0x00000010364f1819 */ /* 0x000fe400000006ff */
[----:B------:R-:W-:-:S03]  /*0af0*/  @P1 SHF.L.U32 R0, R0, 0x10, RZ ;  /* 0x0000001000001819 */ /* 0x000fc600000006ff */
[----:B------:R-:W1:Y:S01]  /*0b00*/  @P1 LDC R81, c[0x0][0x40c] ;  /* 0x00010300ff511b82 */ /* 0x000e620000000800 */
[----:B----4-:R-:W-:Y:S01]  /*0b10*/  @P1 FFMA.FTZ R68, R79, R78, R68 ;  /* 0x0000004e4f441223 */ /* 0x010fe20000010044 */
[----:B--2---:R-:W-:Y:S01]  /*0b20*/  @P1 FFMA.FTZ R67, R0, R84, R67 ;  /* 0x0000005400431223 */ /* 0x004fe20000010043 */
[----:B------:R-:W-:Y:S02]  /*0b30*/  @P1 PRMT R0, R54, 0x7632, R0 ;  /* 0x0000763236001816 */ /* 0x000fe40000000000 */
[C---:B------:R-:W-:Y:S02]  /*0b40*/  @P1 PRMT R78, R55.reuse, 0x7632, R78 ;  /* 0x00007632374e1816 */ /* 0x040fe4000000004e */
[----:B------:R-:W-:Y:S01]  /*0b50*/  @P1 SHF.L.U32 R0, R0, 0x10, RZ ;  /* 0x0000001000001819 */ /* 0x000fe200000006ff */
[----:B------:R-:W2:Y:S01]  /*0b60*/  @P1 LDC R82, c[0x0][0x40c] ;  /* 0x00010300ff521b82 */ /* 0x000ea20000000800 */
[----:B------:R-:W-:Y:S02]  /*0b70*/  @P1 SHF.L.U32 R79, R55, 0x10, RZ ;  /* 0x00000010374f1819 */ /* 0x000fe400000006ff */
[----:B------:R-:W-:Y:S01]  /*0b80*/  @P1 SHF.L.U32 R78, R78, 0x10, RZ ;  /* 0x000000104e4e1819 */ /* 0x000fe200000006ff */
[----:B0-----:R-:W-:-:S02]  /*0b90*/  @P1 FFMA.FTZ R69, R0, R80, R69 ;  /* 0x0000005000451223 */ /* 0x001fc40000010045 */
[----:B-1----:R-:W-:Y:S02]  /*0ba0*/  @P1 FFMA.FTZ R70, R79, R81, R70 ;  /* 0x000000514f461223 */ /* 0x002fe40000010046 */
[----:B--2---:R-:W-:Y:S01]  /*0bb0*/  @P1 FFMA.FTZ R71, R78, R82, R71 ;  /* 0x000000524e471223 */ /* 0x004fe20000010047 */
[----:B------:R-:W-:Y:S06]  /*0bc0*/  BRA `(.L_x_8288) ;  /* 0x00000000008c7947 */ /* 0x000fec0003800000 */
.L_x_8287:
[----:B------:R-:W1:Y:S01]  /*0bd0*/  @P0 LDC R81, c[0x0][0x40c] ;  /* 0x00010300ff510b82 */ /* 0x000e620000000800 */
[----:B-----5:R-:W-:Y:S02]  /*0be0*/  @P0 PRMT R0, R52, 0x7632, R0 ;  /* 0x0000763234000816 */ /* 0x020fe40000000000 */
[----:B------:R-:W-:Y:S02]  /*0bf0*/  CS2R R70, SRZ ;  /* 0x0000000000467805 */ /* 0x000fe4000001ff00 */
[----:B0-----:R-:W-:Y:S01]  /*0c00*/  @P0 PRMT R64, R53, 0x7632, R64 ;  /* 0x0000763235400816 */ /* 0x001fe20000000040 */
[----:B------:R-:W-:Y:S01]  /*0c10*/  HFMA2 R67, -RZ, RZ, 0, 0 ;  /* 0x00000000ff437431 */ /* 0x000fe200000001ff */
[----:B------:R-:W-:Y:S02]  /*0c20*/  @P0 PRMT R66, R54, 0x7632, R66 ;  /* 0x0000763236420816 */ /* 0x000fe40000000042 */
[----:B------:R-:W-:Y:S01]  /*0c30*/  @P0 PRMT R68, R55, 0x7632, R68 ;  /* 0x0000763237440816 */ /* 0x000fe20000000044 */
[----:B------:R-:W0:Y:S01]  /*0c40*/  @P0 LDC R85, c[0x0][0x40c] ;  /* 0x00010300ff550b82 */ /* 0x000e220000000800 */
[----:B------:R-:W-:-:S02]  /*0c50*/  @P0 SHF.L.U32 R0, R0, 0x10, RZ ;  /* 0x0000001000000819 */ /* 0x000fc400000006ff */
[----:B------:R-:W-:Y:S02]  /*0c60*/  MOV R65, RZ ;  /* 0x000000ff00417202 */ /* 0x000fe40000000f00 */
[----:B------:R-:W-:Y:S02]  /*0c70*/  @P0 SHF.L.U32 R64, R64, 0x10, RZ ;  /* 0x0000001040400819 */ /* 0x000fe400000006ff */
[----:B------:R-:W-:Y:S01]  /*0c80*/  @P0 SHF.L.U32 R66, R66, 0x10, RZ ;  /* 0x0000001042420819 */ /* 0x000fe200000006ff */
[----:B------:R-:W3:Y:S01]  /*0c90*/  @P0 LDC R89, c[0x0][0x40c] ;  /* 0x00010300ff590b82 */ /* 0x000ee20000000800 */
[----:B------:R-:W-:Y:S02]  /*0ca0*/  @P0 SHF.L.U32 R68, R68, 0x10, RZ ;  /* 0x0000001044440819 */ /* 0x000fe400000006ff */
[----:B------:R-:W-:Y:S02]  /*0cb0*/  @P0 SHF.L.U32 R78, R53, 0x10, RZ ;  /* 0x00000010354e0819 */ /* 0x000fe400000006ff */
[----:B------:R-:W-:-:S02]  /*0cc0*/  @P0 SHF.L.U32 R80, R54, 0x10, RZ ;  /* 0x0000001036500819 */ /* 0x000fc400000006ff */
[----:B------:R-:W-:Y:S01]  /*0cd0*/  MOV R69, RZ ;  /* 0x000000ff00457202 */ /* 0x000fe20000000f00 */
[----:B------:R-:W4:Y:S01]  /*0ce0*/  @P0 LDC R91, c[0x0][0x40c] ;  /* 0x00010300ff5b0b82 */ /* 0x000f220000000800 */
[----:B-1----:R-:W-:Y:S01]  /*0cf0*/  @P0 FMUL.FTZ R65, R0, R81 ;  /* 0x0000005100410220 */ /* 0x002fe20000410000 */
[----:B------:R-:W-:Y:S02]  /*0d00*/  @P0 SHF.L.U32 R0, R52, 0x10, RZ ;  /* 0x0000001034000819 */ /* 0x000fe400000006ff */
[----:B------:R-:W-:-:S04]  /*0d10*/  @P0 SHF.L.U32 R81, R55, 0x10, RZ ;  /* 0x0000001037510819 */ /* 0x000fc800000006ff */
[----:B------:R-:W1:Y:S01]  /*0d20*/  @P0 LDC R79, c[0x0][0x40c] ;  /* 0x00010300ff4f0b82 */ /* 0x000e620000000800 */
[----:B0-----:R-:W-:Y:S01]  /*0d30*/  @P0 FMUL.FTZ R67, R64, R85 ;  /* 0x0000005540430220 */ /* 0x001fe20000410000 */
[----:B------:R-:W-:-:S06]  /*0d40*/  HFMA2 R64, -RZ, RZ, 0, 0 ;  /* 0x00000000ff407431 */ /* 0x000fcc00000001ff */
[----:B------:R-:W0:Y:S01]  /*0d50*/  @P0 LDC R83, c[0x0][0x40c] ;  /* 0x00010300ff530b82 */ /* 0x000e220000000800 */
[----:B---3--:R-:W-:Y:S01]  /*0d60*/  @P0 FMUL.FTZ R69, R66, R89 ;  /* 0x0000005942450220 */ /* 0x008fe20000410000 */
[----:B------:R-:W-:-:S06]  /*0d70*/  MOV R66, RZ ;  /* 0x000000ff00427202 */ /* 0x000fcc0000000f00 */
[----:B------:R-:W3:Y:S01]  /*0d80*/  @P0 LDC R87, c[0x0][0x40c] ;  /* 0x00010300ff570b82 */ /* 0x000ee20000000800 */
[----:B----4-:R-:W-:Y:S01]  /*0d90*/  @P0 FMUL.FTZ R71, R68, R91 ;  /* 0x0000005b44470220 */ /* 0x010fe20000410000 */
[----:B------:R-:W-:-:S06]  /*0da0*/  HFMA2 R68, -RZ, RZ, 0, 0 ;  /* 0x00000000ff447431 */ /* 0x000fcc00000001ff */
[----:B------:R-:W4:Y:S01]  /*0db0*/  @P0 LDC R82, c[0x0][0x40c] ;  /* 0x00010300ff520b82 */ /* 0x000f220000000800 */
[----:B-1----:R-:W-:Y:S01]  /*0dc0*/  @P0 FMUL.FTZ R64, R0, R79 ;  /* 0x0000004f00400220 */ /* 0x002fe20000410000 */
[----:B0-----:R-:W-:Y:S01]  /*0dd0*/  @P0 FMUL.FTZ R66, R78, R83 ;  /* 0x000000534e420220 */ /* 0x001fe20000410000 */
[----:B---3--:R-:W-:Y:S01]  /*0de0*/  @P0 FMUL.FTZ R68, R80, R87 ;  /* 0x0000005750440220 */ /* 0x008fe20000410000 */
[----:B----4-:R-:W-:-:S07]  /*0df0*/  @P0 FMUL.FTZ R70, R81, R82 ;  /* 0x0000005251460220 */ /* 0x010fce0000410000 */
.L_x_8288:
[----:B------:R-:W-:-:S05]  /*0e00*/  IADD3 R79, PT, PT, R77, 0x100, RZ ;  /* 0x000001004d4f7810 */ /* 0x000fca0007ffe0ff */
[----:B------:R-:W-:-:S05]  /*0e10*/  IMAD.WIDE.U32 R78, R79, 0x20, R74 ;  /* 0x000000204f4e7825 */ /* 0x000fca00078e004a */
[----:B------:R0:W-:Y:S04]  /*0e20*/  STG.E.128 desc[UR6][R78.64], R64 ;  /* 0x000000404e007986 */ /* 0x0001e8000c101d06 */
[----:B------:R0:W-:Y:S01]  /*0e30*/  STG.E.128 desc[UR6][R78.64+0x10], R68 ;  /* 0x000010444e007986 */ /* 0x0001e2000c101d06 */
[----:B------:R-:W-:Y:S05]  /*0e40*/  @!P0 BRA `(.L_x_8289) ;  /* 0x0000000000108947 */ /* 0x000fea0003800000 */
[----:B------:R-:W1:Y:S01]  /*0e50*/  LDC.64 R52, c[0x0][0x390] ;  /* 0x0000e400ff347b82 */ /* 0x000e620000000a00 */
[----:B------:R-:W-:-:S05]  /*0e60*/  IADD3 R55, PT, PT, R76, 0x200, RZ ;  /* 0x000002004c377810 */ /* 0x000fca0007ffe0ff */
[----:B-1----:R-:W-:-:S06]  /*0e70*/  IMAD.WIDE.U32 R52, R55, 0x10, R52 ;  /* 0x0000001037347825 */ /* 0x002fcc00078e0034 */
[----:B------:R-:W5:Y:S02]  /*0e80*/  LDG.E.128 R52, desc[UR6][R52.64] ;  /* 0x0000000634347981 */ /* 0x000f64000c1e1d00 */
.L_x_8289:
[----:B------:R-:W-:Y:S01]  /*0e90*/  IADD3 R85, PT, PT, R77, 0x200, RZ ;  /* 0x000002004d557810 */ /* 0x000fe20007ffe0ff */
[----:B------:R-:W-:Y:S06]  /*0ea0*/  BRA.U !UP0, `(.L_x_8290) ;  /* 0x0000000108887547 */ /* 0x000fec000b800000 */
[----:B------:R-:W1:Y:S02]  /*0eb0*/  LDC.64 R86, c[0x0][0x3a0] ;  /* 0x0000e800ff567b82 */ /* 0x000e640000000a00 */
[----:B-1----:R-:W-:-:S05]  /*0ec0*/  IMAD.WIDE.U32 R86, R85, 0x20, R86 ;  /* 0x0000002055567825 */ /* 0x002fca00078e0056 */
[----:B0-----:R-:W3:Y:S04]  /*0ed0*/  LDG.E.128 R76, desc[UR6][R86.64] ;  /* 0x00000006564c7981 */ /* 0x001ee8000c1e1d00 */
[----:B------:R0:W4:Y:S01]  /*0ee0*/  LDG.E.128 R80, desc[UR6][R86.64+0x10] ;  /* 0x0000100656507981 */ /* 0x000122000c1e1d00 */
[----:B------:R-:W-:-:S13]  /*0ef0*/  ISETP.GT.AND P0, PT, R73, RZ, PT ;  /* 0x000000ff4900720c */ /* 0x000fda0003f04270 */
[----:B------:R-:W3:Y:S01]  /*0f00*/  @P0 LDC R0, c[0x0][0x40c] ;  /* 0x00010300ff000b82 */ /* 0x000ee20000000800 */
[----:B-----5:R-:W-:-:S07]  /*0f10*/  @P0 SHF.L.U32 R73, R52, 0x10, RZ ;  /* 0x0000001034490819 */ /* 0x020fce00000006ff */
[----:B------:R-:W1:Y:S08]  /*0f20*/  @P0 LDC R84, c[0x0][0x40c] ;  /* 0x00010300ff540b82 */ /* 0x000e700000000800 */
[----:B------:R-:W2:Y:S08]  /*0f30*/  @P0 LDC R88, c[0x0][0x40c] ;  /* 0x00010300ff580b82 */ /* 0x000eb00000000800 */
[----:B0-----:R-:W4:Y:S01]  /*0f40*/  @P0 LDC R86, c[0x0][0x40c] ;  /* 0x00010300ff560b82 */ /* 0x001f220000000800 */
[----:B---3--:R-:W-:Y:S01]  /*0f50*/  @P0 FFMA.FTZ R76, R73, R0, R76 ;  /* 0x00000000494c0223 */ /* 0x008fe2000001004c */
[----:B------:R-:W-:-:S02]  /*0f60*/  @P0 PRMT R0, R52, 0x7632, R0 ;  /* 0x0000763234000816 */ /* 0x000fc40000000000 */
[----:B------:R-:W-:Y:S02]  /*0f70*/  @P0 SHF.L.U32 R73, R53, 0x10, RZ ;  /* 0x0000001035490819 */ /* 0x000fe400000006ff */
[----:B------:R-:W-:-:S03]  /*0f80*/  @P0 SHF.L.U32 R0, R0, 0x10, RZ ;  /* 0x0000001000000819 */ /* 0x000fc600000006ff */
[----:B--2---:R-:W-:Y:S01]  /*0f90*/  @P0 FFMA.FTZ R78, R73, R88, R78 ;  /* 0x00000058494e0223 */ /* 0x004fe2000001004e */
[----:B------:R-:W-:Y:S01]  /*0fa0*/  @P0 SHF.L.U32 R73, R54, 0x10, RZ ;  /* 0x0000001036490819 */ /* 0x000fe200000006ff */
[----:B-1----:R-:W-:Y:S01]  /*0fb0*/  @P0 FFMA.FTZ R77, R0, R84, R77 ;  /* 0x00000054004d0223 */ /* 0x002fe2000001004d */
[----:B------:R-:W-:Y:S01]  /*0fc0*/  @P0 PRMT R0, R53, 0x7632, R0 ;  /* 0x0000763235000816 */ /* 0x000fe20000000000 */
[----:B------:R-:W0:Y:S02]  /*0fd0*/  @P0 LDC R84, c[0x0][0x40c] ;  /* 0x00010300ff540b82 */ /* 0x000e240000000800 */
[----:B----4-:R-:W-:Y:S01]  /*0fe0*/  @P0 FFMA.FTZ R80, R73, R86, R80 ;  /* 0x0000005649500223 */ /* 0x010fe20000010050 */
[----:B------:R-:W-:Y:S02]  /*0ff0*/  @P0 SHF.L.U32 R0, R0, 0x10, RZ ;  /* 0x0000001000000819 */ /* 0x000fe400000006ff */
[----:B------:R-:W-:-:S03]  /*1000*/  @P0 SHF.L.U32 R73, R55, 0x10, RZ ;  /* 0x0000001037490819 */ /* 0x000fc600000006ff */
[----:B------:R-:W1:Y:S01]  /*1010*/  @P0 LDC R86, c[0x0][0x40c] ;  /* 0x00010300ff560b82 */ /* 0x000e620000000800 */
[----:B0-----:R-:W-:Y:S01]  /*1020*/  @P0 FFMA.FTZ R79, R0, R84, R79 ;  /* 0x00000054004f0223 */ /* 0x001fe2000001004f */
[----:B------:R-:W-:-:S06]  /*1030*/  @P0 PRMT R0, R54, 0x7632, R0 ;  /* 0x0000763236000816 */ /* 0x000fcc0000000000 */
[----:B------:R-:W0:Y:S01]  /*1040*/  @P0 LDC R84, c[0x0][0x40c] ;  /* 0x00010300ff540b82 */ /* 0x000e220000000800 */
[----:B------:R-:W-:Y:S01]  /*1050*/  @P0 SHF.L.U32 R0, R0, 0x10, RZ ;  /* 0x0000001000000819 */ /* 0x000fe200000006ff */
[----:B-1----:R-:W-:-:S04]  /*1060*/  @P0 FFMA.FTZ R82, R73, R86, R82 ;  /* 0x0000005649520223 */ /* 0x002fc80000010052 */
[----:B0-----:R-:W-:Y:S01]  /*1070*/  @P0 FFMA.FTZ R81, R0, R84, R81 ;  /* 0x0000005400510223 */ /* 0x001fe20000010051 */
[----:B------:R-:W-:Y:S01]  /*1080*/  @P0 PRMT R0, R55, 0x7632, R0 ;  /* 0x0000763237000816 */ /* 0x000fe20000000000 */
[----:B------:R-:W0:Y:S03]  /*1090*/  @P0 LDC R84, c[0x0][0x40c] ;  /* 0x00010300ff540b82 */ /* 0x000e260000000800 */
[----:B------:R-:W-:-:S05]  /*10a0*/  @P0 SHF.L.U32 R0, R0, 0x10, RZ ;  /* 0x0000001000000819 */ /* 0x000fca00000006ff */
[----:B0-----:R-:W-:Y:S01]  /*10b0*/  @P0 FFMA.FTZ R83, R0, R84, R83 ;  /* 0x0000005400530223 */ /* 0x001fe20000010053 */
[----:B------:R-:W-:Y:S06]  /*10c0*/  BRA `(.L_x_8291) ;  /* 0x0000000000887947 */ /* 0x000fec0003800000 */
.L_x_8290:
[----:B0-----:R-:W0:Y:S01]  /*10d0*/  @P0 LDC R78, c[0x0][0x40c] ;  /* 0x00010300ff4e0b82 */ /* 0x001e220000000800 */
[----:B-----5:R-:W-:Y:S01]  /*10e0*/  @P0 PRMT R73, R53, 0x7632, R73 ;  /* 0x0000763235490816 */ /* 0x020fe20000000049 */
[----:B------:R-:W-:Y:S01]  /*10f0*/  HFMA2 R79, -RZ, RZ, 0, 0 ;  /* 0x00000000ff4f7431 */ /* 0x000fe200000001ff */
[----:B------:R-:W-:Y:S02]  /*1100*/  @P0 PRMT R0, R52, 0x7632, R0 ;  /* 0x0000763234000816 */ /* 0x000fe40000000000 */
[----:B------:R-:W-:Y:S02]  /*1110*/  @P0 SHF.L.U32 R73, R73, 0x10, RZ ;  /* 0x0000001049490819 */ /* 0x000fe400000006ff */
[----:B------:R-:W-:Y:S01]  /*1120*/  @P0 SHF.L.U32 R0, R0, 0x10, RZ ;  /* 0x0000001000000819 */ /* 0x000fe200000006ff */
[----:B------:R-:W1:Y:S01]  /*1130*/  @P0 LDC R81, c[0x0][0x40c] ;  /* 0x00010300ff510b82 */ /* 0x000e620000000800 */
[----:B------:R-:W-:Y:S02]  /*1140*/  @P0 PRMT R76, R54, 0x7632, R76 ;  /* 0x00007632364c0816 */ /* 0x000fe4000000004c */
[----:B------:R-:W-:-:S02]  /*1150*/  MOV R77, RZ ;  /* 0x000000ff004d7202 */ /* 0x000fc40000000f00 */
[----:B------:R-:W-:-:S03]  /*1160*/  @P0 SHF.L.U32 R76, R76, 0x10, RZ ;  /* 0x000000104c4c0819 */ /* 0x000fc600000006ff */
[----:B------:R-:W3:Y:S08]  /*1170*/  @P0 LDC R83, c[0x0][0x40c] ;  /* 0x00010300ff530b82 */ /* 0x000ef00000000800 */
[----:B------:R-:W4:Y:S01]  /*1180*/  @P0 LDC R91, c[0x0][0x40c] ;  /* 0x00010300ff5b0b82 */ /* 0x000f220000000800 */
[----:B0-----:R-:W-:Y:S01]  /*1190*/  @P0 FMUL.FTZ R79, R73, R78 ;  /* 0x0000004e494f0220 */ /* 0x001fe20000410000 */
[----:B------:R-:W-:-:S06]  /*11a0*/  HFMA2 R78, -RZ, RZ, 0, 0 ;  /* 0x00000000ff4e7431 */ /* 0x000fcc00000001ff */
[----:B------:R-:W0:Y:S01]  /*11b0*/  @P0 LDC R87, c[0x0][0x40c] ;  /* 0x00010300ff570b82 */ /* 0x000e220000000800 */
[----:B-1----:R-:W-:Y:S01]  /*11c0*/  @P0 FMUL.FTZ R77, R0, R81 ;  /* 0x00000051004d0220 */ /* 0x002fe20000410000 */
[----:B------:R-:W-:Y:S02]  /*11d0*/  @P0 PRMT R0, R55, 0x7632, R0 ;  /* 0x0000763237000816 */ /* 0x000fe40000000000 */
[----:B------:R-:W-:Y:S02]  /*11e0*/  CS2R R80, SRZ ;  /* 0x0000000000507805 */ /* 0x000fe4000001ff00 */
[----:B------:R-:W-:Y:S02]  /*11f0*/  @P0 SHF.L.U32 R0, R0, 0x10, RZ ;  /* 0x0000001000000819 */ /* 0x000fe400000006ff */
[----:B------:R-:W1:Y:S01]  /*1200*/  @P0 LDC R73, c[0x0][0x40c] ;  /* 0x00010300ff490b82 */ /* 0x000e620000000800 */
[----:B---3--:R-:W-:Y:S01]  /*1210*/  @P0 FMUL.FTZ R81, R76, R83 ;  /* 0x000000534c510220 */ /* 0x008fe20000410000 */
[----:B------:R-:W-:-:S02]  /*1220*/  CS2R R82, SRZ ;  /* 0x0000000000527805 */ /* 0x000fc4000001ff00 */
[----:B------:R-:W-:-:S04]  /*1230*/  MOV R76, RZ ;  /* 0x000000ff004c7202 */ /* 0x000fc80000000f00 */
[----:B------:R-:W3:Y:S01]  /*1240*/  @P0 LDC R89, c[0x0][0x40c] ;  /* 0x00010300ff590b82 */ /* 0x000ee20000000800 */
[----:B----4-:R-:W-:Y:S01]  /*1250*/  @P0 FMUL.FTZ R83, R0, R91 ;  /* 0x0000005b00530220 */ /* 0x010fe20000410000 */
[----:B------:R-:W-:-:S06]  /*1260*/  @P0 SHF.L.U32 R0, R52, 0x10, RZ ;  /* 0x0000001034000819 */ /* 0x000fcc00000006ff */
[----:B------:R-:W4:Y:S01]  /*1270*/  @P0 LDC R91, c[0x0][0x40c] ;  /* 0x00010300ff5b0b82 */ /* 0x000f220000000800 */
[----:B0-----:R-:W-:Y:S01]  /*1280*/  @P0 FMUL.FTZ R76, R0, R87 ;  /* 0x00000057004c0220 */ /* 0x001fe20000410000 */
[----:B------:R-:W-:-:S05]  /*1290*/  @P0 SHF.L.U32 R0, R53, 0x10, RZ ;  /* 0x0000001035000819 */ /* 0x000fca00000006ff */
[----:B-1----:R-:W-:Y:S01]  /*12a0*/  @P0 FMUL.FTZ R78, R0, R73 ;  /* 0x00000049004e0220 */ /* 0x002fe20000410000 */
[----:B------:R-:W-:-:S05]  /*12b0*/  @P0 SHF.L.U32 R0, R54, 0x10, RZ ;  /* 0x0000001036000819 */ /* 0x000fca00000006ff */
[----:B---3--:R-:W-:Y:S01]  /*12c0*/  @P0 FMUL.FTZ R80, R0, R89 ;  /* 0x0000005900500220 */ /* 0x008fe20000410000 */
[----:B------:R-:W-:-:S05]  /*12d0*/  @P0 SHF.L.U32 R0, R55, 0x10, RZ ;  /* 0x0000001037000819 */ /* 0x000fca00000006ff */
[----:B----4-:R-:W-:-:S07]  /*12e0*/  @P0 FMUL.FTZ R82, R0, R91 ;  /* 0x0000005b00520220 */ /* 0x010fce0000410000 */
.L_x_8291:
        /* <DEDUP_REMOVED lines=109> */
.L_x_8293:
[----:B--2---:R-:W-:Y:S05]  /*19c0*/  BSYNC.RECONVERGENT B0 ;  /* 0x0000000000007941 */ /* 0x004fea0003800200 */
.L_x_8292:
        /* <DEDUP_REMOVED lines=13> */
.L_x_8295:
[----:B------:R-:W-:Y:S05]  /*1aa0*/  BSYNC.RECONVERGENT B0 ;  /* 0x0000000000007941 */ /* 0x000fea0003800200 */
.L_x_8294:
[----:B------:R-:W1:Y:S01]  /*1ab0*/  SHFL.DOWN PT, R84, R73, 0x4, 0x1f ;  /* 0x08801f0049547f89 */ /* 0x000e6200000e0000 */
[----:B------:R-:W-:Y:S02]  /*1ac0*/  ISETP.NE.AND P1, PT, R0, RZ, PT ;  /* 0x000000ff0000720c */ /* 0x000fe40003f25270 */
[----:B------:R-:W-:Y:S01]  /*1ad0*/  ISETP.NE.AND P0, PT, RZ, UR10, PT ;  /* 0x0000000aff007c0c */ /* 0x000fe2000bf05270 */
[----:B0-----:R-:W0:Y:S01]  /*1ae0*/  SHFL.DOWN PT, R85, R74, 0x4, 0x1f ;  /* 0x08801f004a557f89 */ /* 0x001e2200000e0000 */
[-C--:B-1----:R-:W-:Y:S02]  /*1af0*/  IADD3 R86, PT, PT, R84, R73.reuse, RZ ;  /* 0x0000004954567210 */ /* 0x082fe40007ffe0ff */
[----:B------:R-:W-:Y:S02]  /*1b00*/  I2FP.F32.S32 R90, R84 ;  /* 0x00000054005a7245 */ /* 0x000fe40000201400 */
[----:B------:R-:W-:Y:S01]  /*1b10*/  I2FP.F32.S32 R87, R86 ;  /* 0x0000005600577245 */ /* 0x000fe20000201400 */
[C---:B0-----:R-:W-:Y:S01]  /*1b20*/  FADD.FTZ R89, -R85.reuse, R74 ;  /* 0x0000004a55597221 */ /* 0x041fe20000010100 */
[----:B------:R-:W-:Y:S01]  /*1b30*/  I2FP.F32.U32 R84, R73 ;  /* 0x0000004900547245 */ /* 0x000fe20000201000 */
[----:B------:R-:W-:Y:S01]  /*1b40*/  FMUL.FTZ R85, R85, R90 ;  /* 0x0000005a55557220 */ /* 0x000fe20000410000 */
[----:B------:R-:W0:Y:S01]  /*1b50*/  MUFU.RCP R88, R87 ;  /* 0x0000005700587308 */ /* 0x000e220000001000 */
[----:B------:R-:W-:-:S02]  /*1b60*/  FMUL.FTZ R89, R89, R89 ;  /* 0x0000005959597220 */ /* 0x000fc40000410000 */
[----:B------:R-:W-:Y:S02]  /*1b70*/  FFMA.FTZ R85, R84, R74, R85 ;  /* 0x0000004a54557223 */ /* 0x000fe40000010055 */
[----:B------:R-:W1:Y:S01]  /*1b80*/  SHFL.DOWN PT, R74, R75, 0x4, 0x1f ;  /* 0x08801f004b4a7f89 */ /* 0x000e6200000e0000 */
[----:B------:R-:W-:-:S04]  /*1b90*/  FMUL.FTZ R89, R89, R84 ;  /* 0x0000005459597220 */ /* 0x000fc80000410000 */
[----:B------:R-:W-:Y:S01]  /*1ba0*/  FMUL.FTZ R89, R89, R90 ;  /* 0x0000005a59597220 */ /* 0x000fe20000410000 */
[----:B0-----:R-:W-:Y:S02]  /*1bb0*/  FMUL.FTZ R84, R88, R85 ;  /* 0x0000005558547220 */ /* 0x001fe40000410000 */
[----:B------:R-:W0:Y:S04]  /*1bc0*/  SHFL.DOWN PT, R85, R86, 0x2, 0x1f ;  /* 0x08401f0056557f89 */ /* 0x000e2800000e0000 */
[----:B------:R-:W2:Y:S01]  /*1bd0*/  SHFL.DOWN PT, R91, R84, 0x2, 0x1f ;  /* 0x08401f00545b7f89 */ /* 0x000ea200000e0000 */
[----:B-1----:R-:W-:-:S04]  /*1be0*/  FADD.FTZ R73, R74, R75 ;  /* 0x0000004b4a497221 */ /* 0x002fc80000010000 */
[----:B------:R-:W-:Y:S01]  /*1bf0*/  FFMA.FTZ R73, R88, R89, R73 ;  /* 0x0000005958497223 */ /* 0x000fe20000010049 */
[-C--:B0-----:R-:W-:Y:S02]  /*1c00*/  I2FP.F32.S32 R89, R85.reuse ;  /* 0x0000005500597245 */ /* 0x081fe40000201400 */
[----:B------:R-:W-:-:S03]  /*1c10*/  IADD3 R85, PT, PT, R86, R85, RZ ;  /* 0x0000005556557210 */ /* 0x000fc60007ffe0ff */
[----:B--2---:R-:W-:Y:S01]  /*1c20*/  FMUL.FTZ R74, R91, R89 ;  /* 0x000000595b4a7220 */ /* 0x004fe20000410000 */
[----:B------:R-:W-:Y:S01]  /*1c30*/  I2FP.F32.S32 R75, R85 ;  /* 0x00000055004b7245 */ /* 0x000fe20000201400 */
[----:B------:R-:W-:Y:S01]  /*1c40*/  SHFL.DOWN PT, R90, R85, 0x1, 0x1f ;  /* 0x08201f00555a7f89 */ /* 0x000fe200000e0000 */
[----:B------:R-:W-:Y:S01]  /*1c50*/  FADD.FTZ R91, R84, -R91 ;  /* 0x8000005b545b7221 */ /* 0x000fe20000010000 */
        /* <DEDUP_REMOVED lines=8> */
[----:B-1----:R-:W-:Y:S01]  /*1ce0*/  FADD.FTZ R87, R73, R74 ;  /* 0x0000004a49577221 */ /* 0x002fe20000010000 */
[-C--:B------:R-:W-:Y:S02]  /*1cf0*/  IADD3 R74, PT, PT, R85, R90.reuse, RZ ;  /* 0x0000005a554a7210 */ /* 0x080fe40007ffe0ff */
[----:B------:R-:W-:Y:S01]  /*1d00*/  I2FP.F32.S32 R90, R90 ;  /* 0x0000005a005a7245 */ /* 0x000fe20000201400 */
[----:B------:R-:W-:Y:S01]  /*1d10*/  FFMA.FTZ R84, R88, R84, R87 ;  /* 0x0000005458547223 */ /* 0x000fe20000010057 */
[----:B------:R-:W-:-:S04]  /*1d20*/  I2FP.F32.S32 R74, R74 ;  /* 0x0000004a004a7245 */ /* 0x000fc80000201400 */
[----:B------:R-:W1:Y:S02]  /*1d30*/  SHFL.DOWN PT, R87, R84, 0x1, 0x1f ;  /* 0x08201f0054577f89 */ /* 0x000e6400000e0000 */
[----:B------:R-:W2:Y:S01]  /*1d40*/  MUFU.RCP R74, R74 ;  /* 0x0000004a004a7308 */ /* 0x000ea20000001000 */
[----:B0-----:R-:W-:Y:S01]  /*1d50*/  FADD.FTZ R73, R86, -R89 ;  /* 0x8000005956497221 */ /* 0x001fe20000010000 */
[----:B------:R-:W-:-:S03]  /*1d60*/  FMUL.FTZ R92, R89, R90 ;  /* 0x0000005a595c7220 */ /* 0x000fc60000410000 */
[----:B------:R-:W-:Y:S02]  /*1d70*/  FMUL.FTZ R88, R73, R73 ;  /* 0x0000004949587220 */ /* 0x000fe40000410000 */
[----:B------:R-:W0:Y:S02]  /*1d80*/  LDC R73, c[0x0][0x448] ;  /* 0x00011200ff497b82 */ /* 0x000e240000000800 */
[C---:B------:R-:W-:Y:S01]  /*1d90*/  FMUL.FTZ R88, R75.reuse, R88 ;  /* 0x000000584b587220 */ /* 0x040fe20000410000 */
[----:B------:R-:W-:Y:S01]  /*1da0*/  FFMA.FTZ R75, R75, R86, R92 ;  /* 0x000000564b4b7223 */ /* 0x000fe2000001005c */
[----:B-1----:R-:W-:Y:S02]  /*1db0*/  FADD.FTZ R87, R84, R87 ;  /* 0x0000005754577221 */ /* 0x002fe40000010000 */
[----:B------:R-:W-:Y:S01]  /*1dc0*/  FMUL.FTZ R88, R88, R90 ;  /* 0x0000005a58587220 */ /* 0x000fe20000410000 */
[----:B--2---:R-:W-:-:S03]  /*1dd0*/  FMUL.FTZ R86, R74, R75 ;  /* 0x0000004b4a567220 */ /* 0x004fc60000410000 */
[----:B------:R-:W-:Y:S02]  /*1de0*/  FFMA.FTZ R87, R74, R88, R87 ;  /* 0x000000584a577223 */ /* 0x000fe40000010057 */
        /* <DEDUP_REMOVED lines=15> */
[----:B------:R-:W-:Y:S02]  /*1ee0*/  FSEL R74, R89, RZ, !P0 ;  /* 0x000000ff594a7208 */ /* 0x000fe40004000000 */
[----:B------:R-:W-:-:S03]  /*1ef0*/  IADD3 R72, PT, PT, R72, -0x1, RZ ;  /* 0xffffffff48487810 */ /* 0x000fc60007ffe0ff */
[C---:B------:R-:W-:Y:S01]  /*1f00*/  FADD.FTZ R84, -R74.reuse, R56 ;  /* 0x000000384a547221 */ /* 0x040fe20000010100 */
[----:B------:R-:W-:Y:S01]  /*1f10*/  FADD.FTZ R86, -R74, R57 ;  /* 0x000000394a567221 */ /* 0x000fe20000010100 */
[----:B------:R-:W-:Y:S01]  /*1f20*/  IMAD R72, R72, R3, RZ ;  /* 0x0000000348487224 */ /* 0x000fe200078e02ff */
[----:B------:R-:W0:Y:S01]  /*1f30*/  LDC.64 R56, c[0x0][0x428] ;  /* 0x00010a00ff387b82 */ /* 0x000e220000000a00 */
[C---:B------:R-:W-:Y:S01]  /*1f40*/  FADD.FTZ R88, -R74.reuse, R59 ;  /* 0x0000003b4a587221 */ /* 0x040fe20000010100 */
[C---:B------:R-:W-:Y:S01]  /*1f50*/  FADD.FTZ R62, -R74.reuse, R62 ;  /* 0x0000003e4a3e7221 */ /* 0x040fe20000010100 */
[C---:B------:R-:W-:Y:S01]  /*1f60*/  FADD.FTZ R60, -R74.reuse, R60 ;  /* 0x0000003c4a3c7221 */ /* 0x040fe20000010100 */
[----:B------:R-:W-:Y:S01]  /*1f70*/  SHF.R.S32.HI R3, RZ, 0x1f, R72 ;  /* 0x0000001fff037819 */ /* 0x000fe20000011448 */
[C---:B------:R-:W-:Y:S01]  /*1f80*/  FADD.FTZ R90, -R74.reuse, R61 ;  /* 0x0000003d4a5a7221 */ /* 0x040fe20000010100 */
[C---:B------:R-:W-:Y:S01]  /*1f90*/  FADD.FTZ R92, -R74.reuse, R63 ;  /* 0x0000003f4a5c7221 */ /* 0x040fe20000010100 */
[C---:B------:R-:W-:Y:S01]  /*1fa0*/  FADD.FTZ R70, -R74.reuse, R70 ;  /* 0x000000464a467221 */ /* 0x040fe20000010100 */
[----:B------:R-:W-:Y:S01]  /*1fb0*/  LEA.HI R59, R3, R72, RZ, 0x3 ;  /* 0x00000048033b7211 */ /* 0x000fe200078f18ff */
[----:B------:R-:W-:Y:S01]  /*1fc0*/  FMUL.FTZ R63, R73, R62 ;  /* 0x0000003e493f7220 */ /* 0x000fe20000410000 */
        /* <DEDUP_REMOVED lines=15> */
[----:B------:R-:W-:Y:S01]  /*20c0*/  LEA.HI.SX32 R59, R59, R0, 0x1d ;  /* 0x000000003b3b7211 */ /* 0x000fe200078feaff */
[----:B------:R-:W-:Y:S01]  /*20d0*/  FADD.FTZ R74, -R74, R83 ;  /* 0x000000534a4a7221 */ /* 0x000fe20000010100 */
[C---:B------:R-:W-:Y:S01]  /*20e0*/  FMUL.FTZ R61, R73.reuse, R60 ;  /* 0x0000003c493d7220 */ /* 0x040fe20000410000 */
[C---:B------:R-:W-:Y:S01]  /*20f0*/  FMUL.FTZ R90, R73.reuse, R90 ;  /* 0x0000005a495a7220 */ /* 0x040fe20000410000 */
[C---:B------:R-:W-:Y:S01]  /*2100*/  FMUL.FTZ R92, R73.reuse, R92 ;  /* 0x0000005c495c7220 */ /* 0x040fe20000410000 */
[----:B------:R-:W-:Y:S01]  /*2110*/  FMUL.FTZ R79, R73, R70 ;  /* 0x00000046494f7220 */ /* 0x000fe20000410000 */
[----:B------:R-:W-:Y:S01]  /*2120*/  FFMA.FTZ R70, R63, R10, R34 ;  /* 0x0000000a3f467223 */ /* 0x000fe20000010022 */
[----:B------:R-:W-:Y:S01]  /*2130*/  FMUL.FTZ R77, R73, R68 ;  /* 0x00000044494d7220 */ /* 0x000fe20000410000 */
[----:B------:R-:W-:Y:S01]  /*2140*/  IADD3 R63, PT, PT, R59, 0x100, RZ ;  /* 0x000001003b3f7810 */ /* 0x000fe20007ffe0ff */
[----:B------:R-:W-:Y:S01]  /*2150*/  FMUL.FTZ R67, R73, R84 ;  /* 0x0000005449437220 */ /* 0x000fe20000410000 */
[----:B------:R-:W-:Y:S01]  /*2160*/  IADD3 R65, PT, PT, R59, 0x200, RZ ;  /* 0x000002003b417810 */ /* 0x000fe20007ffe0ff */
        /* <DEDUP_REMOVED lines=58> */
.L_x_8296:
[----:B0-----:R-:W0:Y:S01]  /*2510*/  LDC.64 R56, c[0x0][0x380] ;  /* 0x0000e000ff387b82 */ /* 0x001e220000000a00 */
[----:B------:R-:W-:Y:S01]  /*2520*/  UPLOP3.LUT UP1, UPT, UPT, UPT, UP1, 0x40, 0x4 ;  /* 0x000000000004789c */ /* 0x000fe20003f2e810 */
[----:B0-----:R-:W-:-:S04]  /*2530*/  IADD3 R2, PT, PT, R2, R56, RZ ;  /* 0x0000003802027210 */ /* 0x001fc80007ffe0ff */
[----:B------:R-:W-:-:S13]  /*2540*/  ISETP.GE.AND P0, PT, R2, R57, PT ;  /* 0x000000390200720c */ /* 0x000fda0003f06270 */
[----:B------:R-:W-:Y:S05]  /*2550*/  @!P0 BRA `(.L_x_8297) ;  /* 0xffffffdc007c8947 */ /* 0x000fea000383ffff */
[----:B------:R-:W-:Y:S05]  /*2560*/  EXIT ;  /* 0x000000000000794d */ /* 0x000fea0003800000 */
.L_x_8298:
        /* <DEDUP_REMOVED lines=9> */
.L_x_20970:


//--------------------- .text._ZN10layer_norm13ln_fwd_kernelINS_13Kernel_traitsIf13__nv_bfloat16fS2_fjLj6144ELj1ELj1ELj8ELj16ENS_18Kernel_traits_baseILj6144EfS2_fS2_fjLj256EEEEELb0ELb1ELb0ELb0EEEvNS_9FwdParamsE --------------------------
	.section	.text._ZN10layer_norm13ln_fwd_kernelINS_13Kernel_traitsIf13__nv_bfloat16fS2_fjLj6144ELj1ELj1ELj8ELj16ENS_18Kernel_traits_baseILj6144EfS2_fS2_fjLj256EEEEELb0ELb1ELb0ELb0EEEvNS_9FwdParamsE,"ax",@progbits
	.align	128
        .global         _ZN10layer_norm13ln_fwd_kernelINS_13Kernel_traitsIf13__nv_bfloat16fS2_fjLj6144ELj1ELj1ELj8ELj16ENS_18Kernel_traits_baseILj6144EfS2_fS2_fjLj256EEEEELb0ELb1ELb0ELb0EEEvNS_9FwdParamsE
        .type           _ZN10layer_norm13ln_fwd_kernelINS_13Kernel_traitsIf13__nv_bfloat16fS2_fjLj6144ELj1ELj1ELj8ELj16ENS_18Kernel_traits_baseILj6144EfS2_fS2_fjLj256EEEEELb0ELb1ELb0ELb0EEEvNS_9FwdParamsE,@function
        .size           _ZN10layer_norm13ln_fwd_kernelINS_13Kernel_traitsIf13__nv_bfloat16fS2_fjLj6144ELj1ELj1ELj8ELj16ENS_18Kernel_traits_baseILj6144EfS2_fS2_fjLj256EEEEELb0ELb1ELb0ELb0EEEvNS_9FwdParamsE,(.L_x_20971 - _ZN10layer_norm13ln_fwd_kernelINS_13Kernel_traitsIf13__nv_bfloat16fS2_fjLj6144ELj1ELj1ELj8ELj16ENS_18Kernel_traits_baseILj6144EfS2_fS2_fjLj256EEEEELb0ELb1ELb0ELb0EEEvNS_9FwdParamsE)
        .other          _ZN10layer_norm13ln_fwd_kernelINS_13Kernel_traitsIf13__nv_bfloat16fS2_fjLj6144ELj1ELj1ELj8ELj16ENS_18Kernel_traits_baseILj6144EfS2_fS2_fjLj256EEEEELb0ELb1ELb0ELb0EEEvNS_9FwdParamsE,@"STO_CUDA_ENTRY STV_DEFAULT"
_ZN10layer_norm13ln_fwd_kernelINS_13Kernel_traitsIf13__nv_bfloat16fS2_fjLj6144ELj1ELj1ELj8ELj16ENS_18Kernel_traits_baseILj6144EfS2_fS2_fjLj256EEEEELb0ELb1ELb0ELb0EEEvNS_9FwdParamsE:
.text._ZN10layer_norm13ln_fwd_kernelINS_13Kernel_traitsIf13__nv_bfloat16fS2_fjLj6144ELj1ELj1ELj8ELj16ENS_18Kernel_traits_baseILj6144EfS2_fS2_fjLj256EEEEELb0ELb1ELb0ELb0EEEvNS_9FwdParamsE:
[----:B------:R-:W-:Y:S01]  /*0000*/  LDC R1, c[0x0][0x37c] ;  /* 0x0000df00ff017b82 */ /* 0x000fe20000000800 */
[----:B------:R-:W0:Y:S01]  /*0010*/  S2R R114, SR_TID.X ;  /* 0x0000000000727919 */ /* 0x000e220000002100 */
[----:B------:R-:W1:Y:S06]  /*0020*/  LDCU UR5, c[0x0][0x388] ;  /* 0x00007100ff0577ac */ /* 0x000e6c0008000800 */
[----:B------:R-:W2:Y:S01]  /*0030*/  S2UR UR6, SR_CTAID.X ;  /* 0x00000000000679c3 */ /* 0x000ea20000002500 */
[----:B------:R-:W-:Y:S01]  /*0040*/  BSSY.RECONVERGENT B0, `(.L_x_8299) ;  /* 0x0000064000007945 */ /* 0x000fe20003800200 */
[----:B------:R-:W3:Y:S01]  /*0050*/  LDCU.64 UR10, c[0x0][0x438] ;  /* 0x00008700ff0a77ac */ /* 0x000ee20008000a00 */
[----:B------:R-:W4:Y:S01]  /*0060*/  LDCU.64 UR8, c[0x0][0x358] ;  /* 0x00006b00ff0877ac */ /* 0x000f220008000a00 */
[----:B-1----:R-:W-:-:S02]  /*0070*/  USHF.R.S32.HI UR4, URZ, 0x1f, UR5 ;  /* 0x0000001fff047899 */ /* 0x002fc40008011405 */
[----:B---3--:R-:W-:Y:S02]  /*0080*/  UISETP.NE.U32.AND UP0, UPT, UR10, URZ, UPT ;  /* 0x000000ff0a00728c */ /* 0x008fe4000bf05070 */
[----:B------:R-:W-:Y:S02]  /*0090*/  ULEA.HI UR4, UR4, UR5, URZ, 0x3 ;  /* 0x0000000504047291 */ /* 0x000fe4000f8f18ff */
[----:B------:R-:W-:-:S04]  /*00a0*/  UISETP.NE.AND.EX UP0, UPT, UR11, URZ, UPT, UP0 ;  /* 0x000000ff0b00728c */ /* 0x000fc8000bf05300 */
[----:B------:R-:W-:Y:S02]  /*00b0*/  MOV R0, UR4 ;  /* 0x0000000400007c02 */ /* 0x000fe40008000f00 */
[----:B0-----:R-:W-:-:S04]  /*00c0*/  LOP3.LUT R3, R114, 0xe0, RZ, 0xc0, !PT ;  /* 0x000000e072037812 */ /* 0x001fc800078ec0ff */
[----:B------:R-:W-:-:S04]  /*00d0*/  LOP3.LUT R17, R3, 0x1f, R114, 0xf8, !PT ;  /* 0x0000001f03117812 */ /* 0x000fc800078ef872 */
[----:B------:R-:W-:-:S04]  /*00e0*/  LOP3.LUT R113, R17, 0xff, RZ, 0x3c, !PT ;  /* 0x000000ff11717812 */ /* 0x000fc800078e3cff */
[----:B------:R-:W-:Y:S02]  /*00f0*/  LEA.HI.SX32 R113, R0, R113, 0x1d ;  /* 0x0000007100717211 */ /* 0x000fe400078feaff */
[----:B------:R-:W-:Y:S01]  /*0100*/  LOP3.LUT R0, R114, 0x1f, RZ, 0xc0, !PT ;  /* 0x0000001f72007812 */ /* 0x000fe200078ec0ff */
        /* <DEDUP_REMOVED lines=45> */
.L_x_8300:
        /* <DEDUP_REMOVED lines=9> */
[----:B0-----:R-:W-:Y:S01]  /*0470*/  @P1 IMAD.WIDE.U32 R40, R67, 0x20, R40 ;  /* 0x0000002043281825 */ /* 0x001fe200078e0028 */
[----:B------:R-:W-:-:S02]  /*0480*/  @P2 CS2R R14, SRZ ;  /* 0x00000000000e2805 */ /* 0x000fc4000001ff00 */
[----:B------:R-:W-:Y:S02]  /*0490*/  @P2 CS2R R12, SRZ ;  /* 0x00000000000c2805 */ /* 0x000fe4000001ff00 */
[----:B------:R-:W-:Y:S01]  /*04a0*/  @P2 CS2R R18, SRZ ;  /* 0x0000000000122805 */ /* 0x000fe2000001ff00 */
[----:B------:R-:W5:Y:S01]  /*04b0*/  @P1 LDG.E.128 R48, desc[UR8][R40.64] ;  /* 0x0000000828301981 */ /* 0x000f62000c1e1d00 */
[----:B------:R-:W0:Y:S01]  /*04c0*/  @P2 LDC.64 R62, c[0x0][0x3d0] ;  /* 0x0000f400ff3e2b82 */ /* 0x000e220000000a00 */
[C---:B-1----:R-:W-:Y:S01]  /*04d0*/  @P1 IMAD.WIDE.U32 R60, R67.reuse, 0x20, R60 ;  /* 0x00000020433c1825 */ /* 0x042fe200078e003c */
[----:B------:R-:W-:Y:S01]  /*04e0*/  @P1 IADD3 R67, PT, PT, R67, 0x100, RZ ;  /* 0x0000010043431810 */ /* 0x000fe20007ffe0ff */
[----:B------:R1:W5:Y:S04]  /*04f0*/  @P1 LDG.E.128 R44, desc[UR8][R40.64+0x10] ;  /* 0x00001008282c1981 */ /* 0x000368000c1e1d00 */
[----:B------:R-:W5:Y:S01]  /*0500*/  @P1 LDG.E.128 R32, desc[UR8][R60.64] ;  /* 0x000000083c201981 */ /* 0x000f62000c1e1d00 */
[----:B------:R-:W4:Y:S01]  /*0510*/  @P2 LDC.64 R64, c[0x0][0x3e8] ;  /* 0x0000fa00ff402b82 */ /* 0x000f220000000a00 */
[----:B--2---:R-:W-:-:S02]  /*0520*/  @P0 IMAD.WIDE.U32 R36, R17, 0x20, R36 ;  /* 0x0000002011240825 */ /* 0x004fc400078e0024 */
[----:B------:R2:W5:Y:S02]  /*0530*/  @P1 LDG.E.128 R28, desc[UR8][R60.64+0x10] ;  /* 0x000010083c1c1981 */ /* 0x000564000c1e1d00 */
[----:B---3--:R-:W-:Y:S02]  /*0540*/  @P0 IMAD.WIDE.U32 R42, R17, 0x20, R38 ;  /* 0x00000020112a0825 */ /* 0x008fe400078e0026 */
[----:B------:R-:W5:Y:S01]  /*0550*/  @P0 LDG.E.128 R72, desc[UR8][R36.64] ;  /* 0x0000000824480981 */ /* 0x000f62000c1e1d00 */
[----:B------:R-:W-:Y:S01]  /*0560*/  CS2R R38, SRZ ;  /* 0x0000000000267805 */ /* 0x000fe2000001ff00 */
[C---:B0-----:R-:W-:Y:S02]  /*0570*/  @P2 IMAD.WIDE.U32 R62, R67.reuse, 0x20, R62 ;  /* 0x00000020433e2825 */ /* 0x041fe400078e003e */
[----:B------:R0:W5:Y:S01]  /*0580*/  @P0 LDG.E.128 R68, desc[UR8][R36.64+0x10] ;  /* 0x0000100824440981 */ /* 0x000162000c1e1d00 */
[----:B-1----:R-:W-:Y:S01]  /*0590*/  CS2R R40, SRZ ;  /* 0x0000000000287805 */ /* 0x002fe2000001ff00 */
[----:B----4-:R-:W-:-:S02]  /*05a0*/  @P2 IMAD.WIDE.U32 R64, R67, 0x20, R64 ;  /* 0x0000002043402825 */ /* 0x010fc400078e0040 */
[----:B------:R-:W5:Y:S01]  /*05b0*/  @P0 LDG.E.128 R56, desc[UR8][R42.64] ;  /* 0x000000082a380981 */ /* 0x000f62000c1e1d00 */
[----:B--2---:R-:W-:Y:S02]  /*05c0*/  CS2R R60, SRZ ;  /* 0x00000000003c7805 */ /* 0x004fe4000001ff00 */
[----:B0-----:R-:W-:Y:S02]  /*05d0*/  CS2R R36, SRZ ;  /* 0x0000000000247805 */ /* 0x001fe4000001ff00 */
[----:B------:R-:W-:Y:S01]  /*05e0*/  CS2R R66, SRZ ;  /* 0x0000000000427805 */ /* 0x000fe2000001ff00 */
[----:B------:R0:W5:Y:S01]  /*05f0*/  @P0 LDG.E.128 R52, desc[UR8][R42.64+0x10] ;  /* 0x000010082a340981 */ /* 0x000162000c1e1d00 */
[----:B------:R-:W-:-:S03]  /*0600*/  @P2 CS2R R16, SRZ ;  /* 0x0000000000102805 */ /* 0x000fc6000001ff00 */
[----:B------:R-:W5:Y:S04]  /*0610*/  @P2 LDG.E.128 R24, desc[UR8][R62.64] ;  /* 0x000000083e182981 */ /* 0x000f68000c1e1d00 */
[----:B------:R1:W5:Y:S01]  /*0620*/  @P2 LDG.E.128 R20, desc[UR8][R62.64+0x10] ;  /* 0x000010083e142981 */ /* 0x000362000c1e1d00 */
[----:B0-----:R-:W-:-:S03]  /*0630*/  CS2R R42, SRZ ;  /* 0x00000000002a7805 */ /* 0x001fc6000001ff00 */
[----:B------:R-:W5:Y:S04]  /*0640*/  @P2 LDG.E.128 R8, desc[UR8][R64.64] ;  /* 0x0000000840082981 */ /* 0x000f68000c1e1d00 */
[----:B------:R0:W5:Y:S01]  /*0650*/  @P2 LDG.E.128 R4, desc[UR8][R64.64+0x10] ;  /* 0x0000100840042981 */ /* 0x000162000c1e1d00 */
[----:B-1----:R-:W-:Y:S02]  /*0660*/  CS2R R62, SRZ ;  /* 0x00000000003e7805 */ /* 0x002fe4000001ff00 */
[----:B0-----:R-:W-:-:S07]  /*0670*/  CS2R R64, SRZ ;  /* 0x0000000000407805 */ /* 0x001fce000001ff00 */
.L_x_8301:
[----:B------:R-:W-:Y:S05]  /*0680*/  BSYNC.RECONVERGENT B0 ;  /* 0x0000000000007941 */ /* 0x000fea0003800200 */
.L_x_8299:
        /* <DEDUP_REMOVED lines=21> */
[----:B------:R0:W0:Y:S02]  /*07e0*/  MUFU.RCP R112, R2 ;  /* 0x0000000200707308 */ /* 0x0000240000001000 */
[----:B------:R-:W-:Y:S01]  /*07f0*/  VIMNMX R0, PT, PT, R0, 0x20, PT ;  /* 0x0000002000007848 */ /* 0x000fe20003fe0100 */
[----:B------:R-:W0:Y:S03]  /*0800*/  LDCU.64 UR16, c[0x0][0x380] ;  /* 0x00007000ff1077ac */ /* 0x000e260008000a00 */
[----:B------:R-:W-:Y:S01]  /*0810*/  LEA R3, R0, UR5, 0x3 ;  /* 0x0000000500037c11 */ /* 0x000fe2000f8e18ff */
[----:B------:R-:W-:-:S02]  /*0820*/  UISETP.NE.AND.EX UP0, UPT, UR11, URZ, UPT, UP0 ;  /* 0x000000ff0b00728c */ /* 0x000fc4000bf05300 */
[----:B--23--:R-:W-:-:S11]  /*0830*/  UPLOP3.LUT UP2, UPT, UPT, UPT, UPT, 0x40, 0x4 ;  /* 0x000000000004789c */ /* 0x00cfd60003f4e870 */
.L_x_8322:
[----:B--2---:R-:W2:Y:S01]  /*0840*/  @UP0 LDCU.64 UR4, c[0x0][0x3e0] ;  /* 0x00007c00ff0407ac */ /* 0x004ea20008000a00 */
[----:B------:R-:W-:Y:S01]  /*0850*/  PLOP3.LUT P0, PT, PT, PT, UP0, 0x80, 0x8 ;  /* 0x000000000008781c */ /* 0x000fe20003f0f008 */
[----:B--2---:R-:W-:-:S06]  /*0860*/  @UP0 UIMAD.WIDE UR4, UR6, 0x2, UR4 ;  /* 0x00000002060408a5 */ /* 0x004fcc000f8e0204 */
[----:B01-3--:R-:W-:Y:S02]  /*0870*/  MOV R108, UR4 ;  /* 0x00000004006c7c02 */ /* 0x00bfe40008000f00 */
[----:B------:R-:W-:-:S05]  /*0880*/  MOV R109, UR5 ;  /* 0x00000005006d7c02 */ /* 0x000fca0008000f00 */
[----:B------:R-:W2:Y:S01]  /*0890*/  @P0 LDG.E.U16 R108, desc[UR8][R108.64] ;  /* 0x000000086c6c0981 */ /* 0x000ea2000c1e1500 */
[----:B------:R-:W-:Y:S01]  /*08a0*/  UIMAD UR4, UR6, UR18, URZ ;  /* 0x00000012060472a4 */ /* 0x000fe2000f8e02ff */
[----:B------:R-:W-:Y:S01]  /*08b0*/  ISETP.GE.U32.AND P2, PT, R113, 0x100, PT ;  /* 0x000001007100780c */ /* 0x000fe20003f46070 */
[----:B------:R-:W-:Y:S01]  /*08c0*/  BSSY.RECONVERGENT B0, `(.L_x_8302) ;  /* 0x0000054000007945 */ /* 0x000fe20003800200 */
[----:B------:R-:W-:Y:S01]  /*08d0*/  LOP3.LUT R111, R114, 0xe0, RZ, 0xc0, !PT ;  /* 0x000000e0726f7812 */ /* 0x000fe200078ec0ff */
[----:B------:R-:W-:-:S03]  /*08e0*/  USHF.R.S32.HI UR5, URZ, 0x1f, UR4 ;  /* 0x0000001fff057899 */ /* 0x000fc60008011404 */
[----:B------:R-:W-:Y:S01]  /*08f0*/  LOP3.LUT R111, R111, 0x1f, R114, 0xf8, !PT ;  /* 0x0000001f6f6f7812 */ /* 0x000fe200078ef872 */
[----:B------:R-:W-:-:S03]  /*0900*/  ULEA.HI UR5, UR5, UR4, URZ, 0x3 ;  /* 0x0000000405057291 */ /* 0x000fc6000f8f18ff */
[----:B------:R-:W-:-:S03]  /*0910*/  UMOV UR4, 0x3f800000 ;  /* 0x3f80000000047882 */ /* 0x000fc60000000000 */
[----:B0-----:R-:W-:-:S04]  /*0920*/  MOV R2, UR5 ;  /* 0x0000000500027c02 */ /* 0x001fc80008000f00 */
        /* <DEDUP_REMOVED lines=17> */
[----:B------:R-:W-:Y:S02]  /*0a40*/  PRMT R90, R85, 0x7632, R90 ;  /* 0x00007632555a7816 */ /* 0x000fe4000000005a */
[----:B------:R-:W-:-:S02]  /*0a50*/  PRMT R108, R86, 0x7632, R108 ;  /* 0x00007632566c7816 */ /* 0x000fc4000000006c */
[----:B------:R-:W-:Y:S02]  /*0a60*/  PRMT R109, R87, 0x7632, R109 ;  /* 0x00007632576d7816 */ /* 0x000fe4000000006d */
[----:B------:R-:W-:Y:S01]  /*0a70*/  SHF.L.U32 R91, R85, 0x10, RZ ;  /* 0x00000010555b7819 */ /* 0x000fe200000006ff */
[----:B------:R-:W-:Y:S01]  /*0a80*/  FMUL.FTZ R85, R84, UR4 ;  /* 0x0000000454557c20 */ /* 0x000fe20008410000 */
[----:B------:R-:W-:Y:S02]  /*0a90*/  SHF.L.U32 R86, R86, 0x10, RZ ;  /* 0x0000001056567819 */ /* 0x000fe400000006ff */
[----:B------:R-:W-:Y:S01]  /*0aa0*/  SHF.L.U32 R90, R90, 0x10, RZ ;  /* 0x000000105a5a7819 */ /* 0x000fe200000006ff */
[----:B------:R-:W-:Y:S01]  /*0ab0*/  FMUL.FTZ R91, R91, UR4 ;  /* 0x000000045b5b7c20 */ /* 0x000fe20008410000 */
[----:B------:R-:W-:Y:S01]  /*0ac0*/  SHF.L.U32 R87, R87, 0x10, RZ ;  /* 0x0000001057577819 */ /* 0x000fe200000006ff */
[----:B0-----:R-:W-:Y:S01]  /*0ad0*/  FMUL.FTZ R89, R86, UR4 ;  /* 0x0000000456597c20 */ /* 0x001fe20008410000 */
[----:B------:R-:W-:Y:S01]  /*0ae0*/  SHF.L.U32 R0, R0, 0x10, RZ ;  /* 0x0000001000007819 */ /* 0x000fe200000006ff */
[----:B------:R-:W-:Y:S01]  /*0af0*/  FMUL.FTZ R90, R90, UR4 ;  /* 0x000000045a5a7c20 */ /* 0x000fe20008410000 */
[----:B------:R-:W-:-:S02]  /*0b00*/  SHF.L.U32 R108, R108, 0x10, RZ ;  /* 0x000000106c6c7819 */ /* 0x000fc400000006ff */
[----:B------:R-:W-:Y:S01]  /*0b10*/  SHF.L.U32 R84, R109, 0x10, RZ ;  /* 0x000000106d547819 */ /* 0x000fe200000006ff */
[----:B------:R-:W-:Y:S01]  /*0b20*/  FMUL.FTZ R109, R87, UR4 ;  /* 0x00000004576d7c20 */ /* 0x000fe20008410000 */
[----:B------:R-:W-:Y:S01]  /*0b30*/  FMUL.FTZ R0, R0, UR4 ;  /* 0x0000000400007c20 */ /* 0x000fe20008410000 */
[----:B------:R-:W-:Y:S02]  /*0b40*/  FMUL.FTZ R108, R108, UR4 ;  /* 0x000000046c6c7c20 */ /* 0x000fe40008410000 */
[----:B------:R-:W-:Y:S01]  /*0b50*/  FMUL.FTZ R110, R84, UR4 ;  /* 0x00000004546e7c20 */ /* 0x000fe20008410000 */
[----:B--2---:R-:W-:Y:S01]  /*0b60*/  FFMA.FTZ R84, R85, R56, R76 ;  /* 0x0000003855547223 */ /* 0x004fe2000001004c */
[----:B------:R-:W-:Y:S01]  /*0b70*/  FFMA.FTZ R86, R91, R58, R78 ;  /* 0x0000003a5b567223 */ /* 0x000fe2000001004e */
[----:B------:R-:W-:Y:S01]  /*0b80*/  FFMA.FTZ R87, R90, R59, R79 ;  /* 0x0000003b5a577223 */ /* 0x000fe2000001004f */
[----:B------:R-:W-:Y:S01]  /*0b90*/  FFMA.FTZ R85, R0, R57, R77 ;  /* 0x0000003900557223 */ /* 0x000fe2000001004d */
[----:B---3--:R-:W-:Y:S01]  /*0ba0*/  FFMA.FTZ R88, R89, R52, R80 ;  /* 0x0000003459587223 */ /* 0x008fe20000010050 */
[----:B------:R-:W-:Y:S01]  /*0bb0*/  FFMA.FTZ R89, R108, R53, R81 ;  /* 0x000000356c597223 */ /* 0x000fe20000010051 */
[----:B------:R-:W-:Y:S01]  /*0bc0*/  FFMA.FTZ R90, R109, R54, R82 ;  /* 0x000000366d5a7223 */ /* 0x000fe20000010052 */
[----:B------:R-:W-:Y:S01]  /*0bd0*/  FFMA.FTZ R91, R110, R55, R83 ;  /* 0x000000376e5b7223 */ /* 0x000fe20000010053 */
[----:B------:R-:W-:Y:S06]  /*0be0*/  BRA `(.L_x_8305) ;  /* 0x0000000000707947 */ /* 0x000fec0003800000 */
.L_x_8304:
[C---:B-----5:R-:W-:Y:S02]  /*0bf0*/  PRMT R0, R84.reuse, 0x7632, R0 ;  /* 0x0000763254007816 */ /* 0x060fe40000000000 */
[----:B------:R-:W-:Y:S02]  /*0c00*/  SHF.L.U32 R84, R84, 0x10, RZ ;  /* 0x0000001054547819 */ /* 0x000fe400000006ff */
[----:B------:R-:W-:Y:S02]  /*0c10*/  PRMT R88, R85, 0x7632, R88 ;  /* 0x0000763255587816 */ /* 0x000fe40000000058 */
[----:B------:R-:W-:Y:S02]  /*0c20*/  PRMT R90, R86, 0x7632, R90 ;  /* 0x00007632565a7816 */ /* 0x000fe4000000005a */
[----:B------:R-:W-:Y:S02]  /*0c30*/  PRMT R91, R87, 0x7632, R91 ;  /* 0x00007632575b7816 */ /* 0x000fe4000000005b */
[----:B------:R-:W-:Y:S01]  /*0c40*/  SHF.L.U32 R89, R85, 0x10, RZ ;  /* 0x0000001055597819 */ /* 0x000fe200000006ff */
[----:B------:R-:W-:Y:S01]  /*0c50*/  FMUL.FTZ R85, R84, UR4 ;  /* 0x0000000454557c20 */ /* 0x000fe20008410000 */
[----:B------:R-:W-:-:S02]  /*0c60*/  SHF.L.U32 R86, R86, 0x10, RZ ;  /* 0x0000001056567819 */ /* 0x000fc400000006ff */
        /* <DEDUP_REMOVED lines=19> */
[----:B------:R-:W-:-:S07]  /*0da0*/  FMUL.FTZ R91, R116, R55 ;  /* 0x00000037745b7220 */ /* 0x000fce0000410000 */
.L_x_8305:
[----:B------:R-:W0:Y:S01]  /*0db0*/  LDC.64 R108, c[0x0][0x3a8] ;  /* 0x0000ea00ff6c7b82 */ /* 0x000e220000000a00 */
[C---:B------:R-:W-:Y:S01]  /*0dc0*/  IADD3 R0, PT, PT, R2.reuse, 0x100, RZ ;  /* 0x0000010002007810 */ /* 0x040fe20007ffe0ff */
[----:B0-----:R-:W-:-:S05]  /*0dd0*/  IMAD.WIDE.U32 R108, R2, 0x20, R108 ;  /* 0x00000020026c7825 */ /* 0x001fca00078e006c */
[----:B------:R0:W-:Y:S04]  /*0de0*/  STG.E.128 desc[UR8][R108.64], R84 ;  /* 0x000000546c007986 */ /* 0x0001e8000c101d08 */
[----:B------:R0:W-:Y:S02]  /*0df0*/  STG.E.128 desc[UR8][R108.64+0x10], R88 ;  /* 0x000010586c007986 */ /* 0x0001e4000c101d08 */
.L_x_8303:
[----:B-1--4-:R-:W-:Y:S05]  /*0e00*/  BSYNC.RECONVERGENT B0 ;  /* 0x0000000000007941 */ /* 0x012fea0003800200 */
.L_x_8302:
        /* <DEDUP_REMOVED lines=13> */
[C---:B-1---5:R-:W-:Y:S02]  /*0ee0*/  PRMT R96, R92.reuse, 0x7632, R96 ;  /* 0x000076325c607816 */ /* 0x062fe40000000060 */
[----:B------:R-:W-:Y:S02]  /*0ef0*/  SHF.L.U32 R92, R92, 0x10, RZ ;  /* 0x000000105c5c7819 */ /* 0x000fe400000006ff */
[----:B------:R-:W-:Y:S02]  /*0f00*/  PRMT R97, R93, 0x7632, R97 ;  /* 0x000076325d617816 */ /* 0x000fe40000000061 */
[----:B------:R-:W-:Y:S02]  /*0f10*/  PRMT R99, R94, 0x7632, R99 ;  /* 0x000076325e637816 */ /* 0x000fe40000000063 */
[----:B0-----:R-:W-:Y:S02]  /*0f20*/  PRMT R108, R95, 0x7632, R108 ;  /* 0x000076325f6c7816 */ /* 0x001fe4000000006c */
        /* <DEDUP_REMOVED lines=12> */
[----:B------:R-:W-:Y:S01]  /*0ff0*/  FMUL.FTZ R108, R96, UR4 ;  /* 0x00000004606c7c20 */ /* 0x000fe20008410000 */
[----:B------:R-:W-:Y:S01]  /*1000*/  FMUL.FTZ R110, R97, UR4 ;  /* 0x00000004616e7c20 */ /* 0x000fe20008410000 */
[----:B------:R-:W-:Y:S01]  /*1010*/  FMUL.FTZ R116, R99, UR4 ;  /* 0x0000000463747c20 */ /* 0x000fe20008410000 */
[----:B------:R-:W-:Y:S01]  /*1020*/  FFMA.FTZ R96, R109, R28, R80 ;  /* 0x0000001c6d607223 */ /* 0x000fe20000010050 */
[----:B------:R-:W-:Y:S01]  /*1030*/  FMUL.FTZ R118, R92, UR4 ;  /* 0x000000045c767c20 */ /* 0x000fe20008410000 */
[----:B------:R-:W-:Y:S01]  /*1040*/  FFMA.FTZ R92, R93, R32, R76 ;  /* 0x000000205d5c7223 */ /* 0x000fe2000001004c */
[----:B------:R-:W-:Y:S01]  /*1050*/  FFMA.FTZ R98, R111, R30, R82 ;  /* 0x0000001e6f627223 */ /* 0x000fe20000010052 */
[----:B------:R-:W-:Y:S01]  /*1060*/  FFMA.FTZ R93, R108, R33, R77 ;  /* 0x000000216c5d7223 */ /* 0x000fe2000001004d */
[----:B------:R-:W-:Y:S01]  /*1070*/  FFMA.FTZ R95, R110, R35, R79 ;  /* 0x000000236e5f7223 */ /* 0x000fe2000001004f */
[----:B------:R-:W-:Y:S01]  /*1080*/  FFMA.FTZ R97, R116, R29, R81 ;  /* 0x0000001d74617223 */ /* 0x000fe20000010051 */
[----:B------:R-:W-:Y:S01]  /*1090*/  FFMA.FTZ R99, R118, R31, R83 ;  /* 0x0000001f76637223 */ /* 0x000fe20000010053 */
[----:B------:R-:W-:Y:S06]  /*10a0*/  BRA `(.L_x_8309) ;  /* 0x0000000000707947 */ /* 0x000fec0003800000 */
.L_x_8308:
        /* <DEDUP_REMOVED lines=28> */
.L_x_8309:
[----:B------:R-:W0:Y:S02]  /*1270*/  LDC.64 R108, c[0x0][0x3a8] ;  /* 0x0000ea00ff6c7b82 */ /* 0x000e240000000a00 */
[C---:B0-----:R-:W-:Y:S01]  /*1280*/  IMAD.WIDE.U32 R108, R0.reuse, 0x20, R108 ;  /* 0x00000020006c7825 */ /* 0x041fe200078e006c */
[----:B------:R-:W-:-:S04]  /*1290*/  IADD3 R0, PT, PT, R0, 0x100, RZ ;  /* 0x0000010000007810 */ /* 0x000fc80007ffe0ff */
[----:B------:R1:W-:Y:S04]  /*12a0*/  STG.E.128 desc[UR8][R108.64], R92 ;  /* 0x0000005c6c007986 */ /* 0x0003e8000c101d08 */
[----:B------:R1:W-:Y:S02]  /*12b0*/  STG.E.128 desc[UR8][R108.64+0x10], R96 ;  /* 0x000010606c007986 */ /* 0x0003e4000c101d08 */
.L_x_8307:
[----:B------:R-:W-:Y:S05]  /*12c0*/  BSYNC.RECONVERGENT B0 ;  /* 0x0000000000007941 */ /* 0x000fea0003800200 */
.L_x_8306:
        /* <DEDUP_REMOVED lines=13> */
[C---:B--2--5:R-:W-:Y:S02]  /*13a0*/  PRMT R104, R100.reuse, 0x7632, R104 ;  /* 0x0000763264687816 */ /* 0x064fe40000000068 */
[----:B------:R-:W-:Y:S02]  /*13b0*/  SHF.L.U32 R100, R100, 0x10, RZ ;  /* 0x0000001064647819 */ /* 0x000fe400000006ff */
[----:B------:R-:W-:Y:S02]  /*13c0*/  PRMT R105, R101, 0x7632, R105 ;  /* 0x0000763265697816 */ /* 0x000fe40000000069 */
[----:B------:R-:W-:Y:S02]  /*13d0*/  PRMT R107, R102, 0x7632, R107 ;  /* 0x00007632666b7816 */ /* 0x000fe4000000006b */
[----:B01----:R-:W-:Y:S02]  /*13e0*/  PRMT R108, R103, 0x7632, R108 ;  /* 0x00007632676c7816 */ /* 0x003fe4000000006c */
        /* <DEDUP_REMOVED lines=24> */
.L_x_8312:
        /* <DEDUP_REMOVED lines=28> */
.L_x_8313:
[----:B------:R-:W0:Y:S02]  /*1730*/  LDC.64 R108, c[0x0][0x3a8] ;  /* 0x0000ea00ff6c7b82 */ /* 0x000e240000000a00 */
[----:B0-----:R-:W-:-:S05]  /*1740*/  IMAD.WIDE.U32 R108, R0, 0x20, R108 ;  /* 0x00000020006c7825 */ /* 0x001fca00078e006c */
[----:B------:R2:W-:Y:S04]  /*1750*/  STG.E.128 desc[UR8][R108.64], R100 ;  /* 0x000000646c007986 */ /* 0x0005e8000c101d08 */
[----:B------:R2:W-:Y:S02]  /*1760*/  STG.E.128 desc[UR8][R108.64+0x10], R104 ;  /* 0x000010686c007986 */ /* 0x0005e4000c101d08 */
.L_x_8311:
[----:B------:R-:W-:Y:S05]  /*1770*/  BSYNC.RECONVERGENT B0 ;  /* 0x0000000000007941 */ /* 0x000fea0003800200 */
.L_x_8310:
[----:B------:R-:W-:Y:S01]  /*1780*/  FADD.FTZ R0, RZ, R84 ;  /* 0x00000054ff007221 */ /* 0x000fe20000010000 */
[C---:B------:R-:W-:Y:S01]  /*1790*/  ISETP.GT.U32.AND P4, PT, R113.reuse, 0x1ff, PT ;  /* 0x000001ff7100780c */ /* 0x040fe20003f84070 */
[----:B------:R-:W-:Y:S01]  /*17a0*/  BSSY.RECONVERGENT B0, `(.L_x_8314) ;  /* 0x0000074000007945 */ /* 0x000fe20003800200 */
[----:B------:R-:W-:Y:S01]  /*17b0*/  ISETP.GT.U32.AND P0, PT, R113, 0x2ff, PT ;  /* 0x000002ff7100780c */ /* 0x000fe20003f04070 */
[----:B012---:R-:W-:Y:S01]  /*17c0*/  FADD.FTZ R109, R85, R0 ;  /* 0x00000000556d7221 */ /* 0x007fe20000010000 */
        /* <DEDUP_REMOVED lines=71> */
[----:B------:R-:W-:Y:S02]  /*1c40*/  PLOP3.LUT P4, PT, PT, PT, PT, 0x8, 0x80 ;  /* 0x000000000080781c */ /* 0x000fe40003f8e170 */
        /* <DEDUP_REMOVED lines=27> */
[----:B0-----:R-:W-:Y:S01]  /*1e00*/  FADD.FTZ R111, R108, R111 ;  /* 0x0000006f6c6f7221 */ /* 0x001fe20000010000 */
[----:B------:R-:W-:-:S04]  /*1e10*/  CS2R R108, SRZ ;  /* 0x00000000006c7805 */ /* 0x000fc8000001ff00 */
        /* <DEDUP_REMOVED lines=12> */
.L_x_8315:
[----:B------:R-:W-:Y:S05]  /*1ee0*/  BSYNC.RECONVERGENT B0 ;  /* 0x0000000000007941 */ /* 0x000fea0003800200 */
.L_x_8314:
[----:B------:R-:W-:Y:S01]  /*1ef0*/  BAR.SYNC.DEFER_BLOCKING 0x0 ;  /* 0x0000000000007b1d */ /* 0x000fe20000010000 */
[----:B------:R-:W-:Y:S01]  /*1f00*/  HFMA2 R115, -RZ, RZ, 0, 0 ;  /* 0x00000000ff737431 */ /* 0x000fe200000001ff */
        /* <DEDUP_REMOVED lines=9> */
[----:B------:R-:W-:Y:S01]  /*1fa0*/  I2FP.F32.S32 R0, R110 ;  /* 0x0000006e00007245 */ /* 0x000fe20000201400 */
[----:B------:R-:W-:Y:S03]  /*1fb0*/  SHFL.DOWN PT, R117, R110, 0x2, 0x1f ;  /* 0x08401f006e757f89 */ /* 0x000fe600000e0000 */
[----:B------:R-:W0:Y:S01]  /*1fc0*/  MUFU.RCP R111, R0 ;  /* 0x00000000006f7308 */ /* 0x000e220000001000 */
[----:B-1----:R-:W1:Y:S04]  /*1fd0*/  SHFL.DOWN PT, R119, R108, 0x4, 0x1f ;  /* 0x08801f006c777f89 */ /* 0x002e6800000e0000 */
[----:B------:R-:W2:Y:S01]  /*1fe0*/  SHFL.DOWN PT, R118, R109, 0x4, 0x1f ;  /* 0x08801f006d767f89 */ /* 0x000ea200000e0000 */
[C---:B-1----:R-:W-:Y:S01]  /*1ff0*/  FMUL.FTZ R121, R119.reuse, R116 ;  /* 0x0000007477797220 */ /* 0x042fe20000410000 */
[----:B------:R-:W-:-:S03]  /*2000*/  FADD.FTZ R119, -R119, R108 ;  /* 0x0000006c77777221 */ /* 0x000fc60000010100 */
[----:B------:R-:W-:Y:S01]  /*2010*/  FFMA.FTZ R122, R120, R108, R121 ;  /* 0x0000006c787a7223 */ /* 0x000fe20000010079 */
[----:B------:R-:W-:Y:S01]  /*2020*/  FMUL.FTZ R119, R119, R119 ;  /* 0x0000007777777220 */ /* 0x000fe20000410000 */
[----:B--2---:R-:W-:Y:S02]  /*2030*/  FADD.FTZ R118, R118, R109 ;  /* 0x0000006d76767221 */ /* 0x004fe40000010000 */
[----:B0-----:R-:W-:Y:S01]  /*2040*/  FMUL.FTZ R115, R111, R122 ;  /* 0x0000007a6f737220 */ /* 0x001fe20000410000 */
[----:B------:R-:W-:-:S04]  /*2050*/  FMUL.FTZ R119, R119, R120 ;  /* 0x0000007877777220 */ /* 0x000fc80000410000 */
[----:B------:R-:W0:Y:S01]  /*2060*/  SHFL.DOWN PT, R108, R115, 0x2, 0x1f ;  /* 0x08401f00736c7f89 */ /* 0x000e2200000e0000 */
[----:B------:R-:W-:-:S04]  /*2070*/  FMUL.FTZ R119, R119, R116 ;  /* 0x0000007477777220 */ /* 0x000fc80000410000 */
[----:B------:R-:W-:Y:S01]  /*2080*/  FFMA.FTZ R111, R111, R119, R118 ;  /* 0x000000776f6f7223 */ /* 0x000fe20000010076 */
[-C--:B------:R-:W-:Y:S02]  /*2090*/  I2FP.F32.S32 R119, R117.reuse ;  /* 0x0000007500777245 */ /* 0x080fe40000201400 */
[----:B------:R-:W-:Y:S02]  /*20a0*/  IADD3 R117, PT, PT, R110, R117, RZ ;  /* 0x000000756e757210 */ /* 0x000fe40007ffe0ff */
[----:B------:R-:W1:Y:S04]  /*20b0*/  SHFL.DOWN PT, R116, R111, 0x2, 0x1f ;  /* 0x08401f006f747f89 */ /* 0x000e6800000e0000 */
[----:B------:R-:W2:Y:S01]  /*20c0*/  SHFL.DOWN PT, R110, R117, 0x1, 0x1f ;  /* 0x08201f00756e7f89 */ /* 0x000ea200000e0000 */
[----:B0-----:R-:W-:Y:S01]  /*20d0*/  FMUL.FTZ R121, R108, R119 ;  /* 0x000000776c797220 */ /* 0x001fe20000410000 */
[----:B------:R-:W-:Y:S01]  /*20e0*/  FADD.FTZ R109, R115, -R108 ;  /* 0x8000006c736d7221 */ /* 0x000fe20000010000 */
[----:B------:R-:W-:-:S02]  /*20f0*/  I2FP.F32.S32 R108, R117 ;  /* 0x00000075006c7245 */ /* 0x000fc40000201400 */
[C---:B------:R-:W-:Y:S01]  /*2100*/  FFMA.FTZ R118, R0.reuse, R115, R121 ;  /* 0x0000007300767223 */ /* 0x040fe20000010079 */
[----:B------:R-:W-:Y:S01]  /*2110*/  FMUL.FTZ R109, R109, R109 ;  /* 0x0000006d6d6d7220 */ /* 0x000fe20000410000 */
[----:B------:R-:W0:Y:S03]  /*2120*/  MUFU.RCP R115, R108 ;  /* 0x0000006c00737308 */ /* 0x000e260000001000 */
[----:B------:R-:W-:Y:S01]  /*2130*/  FMUL.FTZ R0, R0, R109 ;  /* 0x0000006d00007220 */ /* 0x000fe20000410000 */
[----:B-1----:R-:W-:-:S03]  /*2140*/  FADD.FTZ R116, R111, R116 ;  /* 0x000000746f747221 */ /* 0x002fc60000010000 */
[----:B------:R-:W-:Y:S01]  /*2150*/  FMUL.FTZ R119, R0, R119 ;  /* 0x0000007700777220 */ /* 0x000fe20000410000 */
[----:B0-----:R-:W-:-:S03]  /*2160*/  FMUL.FTZ R109, R115, R118 ;  /* 0x00000076736d7220 */ /* 0x001fc60000410000 */
[----:B------:R-:W-:Y:S01]  /*2170*/  FFMA.FTZ R115, R115, R119, R116 ;  /* 0x0000007773737223 */ /* 0x000fe20000010074 */
[-C--:B--2---:R-:W-:Y:S02]  /*2180*/  IADD3 R116, PT, PT, R117, R110.reuse, RZ ;  /* 0x0000006e75747210 */ /* 0x084fe40007ffe0ff */
[----:B------:R-:W-:Y:S01]  /*2190*/  I2FP.F32.S32 R119, R110 ;  /* 0x0000006e00777245 */ /* 0x000fe20000201400 */
[----:B------:R-:W0:Y:S01]  /*21a0*/  SHFL.DOWN PT, R0, R109, 0x1, 0x1f ;  /* 0x08201f006d007f89 */ /* 0x000e2200000e0000 */
[----:B------:R-:W-:-:S03]  /*21b0*/  I2FP.F32.S32 R118, R116 ;  /* 0x0000007400767245 */ /* 0x000fc60000201400 */
[----:B------:R-:W1:Y:S01]  /*21c0*/  SHFL.DOWN PT, R116, R115, 0x1, 0x1f ;  /* 0x08201f0073747f89 */ /* 0x000e6200000e0000 */
[----:B------:R-:W2:Y:S01]  /*21d0*/  MUFU.RCP R111, R118 ;  /* 0x00000076006f7308 */ /* 0x000ea20000001000 */
[----:B0-----:R-:W-:Y:S01]  /*21e0*/  FADD.FTZ R110, R109, -R0 ;  /* 0x800000006d6e7221 */ /* 0x001fe20000010000 */
[----:B------:R-:W-:-:S03]  /*21f0*/  FMUL.FTZ R121, R0, R119 ;  /* 0x0000007700797220 */ /* 0x000fc60000410000 */
[----:B------:R-:W-:Y:S01]  /*2200*/  FMUL.FTZ R117, R110, R110 ;  /* 0x0000006e6e757220 */ /* 0x000fe20000410000 */
[C---:B------:R-:W-:Y:S01]  /*2210*/  FFMA.FTZ R0, R108.reuse, R109, R121 ;  /* 0x0000006d6c007223 */ /* 0x040fe20000010079 */
[----:B-1----:R-:W-:Y:S02]  /*2220*/  FADD.FTZ R116, R115, R116 ;  /* 0x0000007473747221 */ /* 0x002fe40000010000 */
[----:B------:R-:W-:Y:S01]  /*2230*/  FMUL.FTZ R117, R108, R117 ;  /* 0x000000756c757220 */ /* 0x000fe20000410000 */
[----:B--2---:R-:W-:Y:S01]  /*2240*/  FMUL.FTZ R0, R111, R0 ;  /* 0x000000006f007220 */ /* 0x004fe20000410000 */
[----:B------:R-:W0:Y:S02]  /*2250*/  LDC R115, c[0x0][0x448] ;  /* 0x00011200ff737b82 */ /* 0x000e240000000800 */
        /* <DEDUP_REMOVED lines=9> */
[----:B------:R-:W-:Y:S01]  /*22f0*/  FADD.FTZ R0, R115, R118 ;  /* 0x0000007673007221 */ /* 0x000fe20000010000 */
[----:B------:R-:W-:-:S04]  /*2300*/  MOV R115, UR6 ;  /* 0x0000000600737c02 */ /* 0x000fc80008000f00 */
[----:B------:R-:W1:Y:S01]  /*2310*/  @!P4 LDC.64 R116, c[0x0][0x3c0] ;  /* 0x0000f000ff74cb82 */ /* 0x000e620000000a00 */
[----:B------:R-:W2:Y:S01]  /*2320*/  MUFU.RSQ R0, R0 ;  /* 0x0000000000007308 */ /* 0x000ea20000001400 */
[----:B0-----:R-:W-:-:S04]  /*2330*/  @!P4 IMAD.WIDE R108, R111, 0x4, R108 ;  /* 0x000000046f6cc825 */ /* 0x001fc800078e026c */
[----:B-1----:R-:W-:Y:S01]  /*2340*/  @!P4 IMAD.WIDE R116, R115, 0x4, R116 ;  /* 0x000000047374c825 */ /* 0x002fe200078e0274 */
[----:B------:R-:W-:-:S04]  /*2350*/  FSEL R115, R110, RZ, !P0 ;  /* 0x000000ff6e737208 */ /* 0x000fc80004000000 */
[----:B------:R0:W-:Y:S04]  /*2360*/  @!P4 STG.E desc[UR8][R116.64], R110 ;  /* 0x0000006e7400c986 */ /* 0x0001e8000c101908 */
[----:B--2---:R0:W-:Y:S01]  /*2370*/  @!P4 STG.E desc[UR8][R108.64], R0 ;  /* 0x000000006c00c986 */ /* 0x0041e2000c101908 */
        /* <DEDUP_REMOVED lines=11> */
[--C-:B------:R-:W-:Y:S01]  /*2430*/  FADD.FTZ R123, R91, -R115.reuse ;  /* 0x800000735b7b7221 */ /* 0x100fe20000010000 */
[C---:B------:R-:W-:Y:S01]  /*2440*/  FMUL.FTZ R111, R0.reuse, R111 ;  /* 0x0000006f006f7220 */ /* 0x040fe20000410000 */
        /* <DEDUP_REMOVED lines=20> */
.L_x_8317:
[----:B------:R-:W-:Y:S05]  /*2590*/  BSYNC.RECONVERGENT B0 ;  /* 0x0000000000007941 */ /* 0x000fea0003800200 */
.L_x_8316:
        /* <DEDUP_REMOVED lines=34> */
.L_x_8319:
[----:B------:R-:W-:Y:S05]  /*27c0*/  BSYNC.RECONVERGENT B0 ;  /* 0x0000000000007941 */ /* 0x000fea0003800200 */
.L_x_8318:
[----:B------:R-:W-:Y:S04]  /*27d0*/  BSSY.RECONVERGENT B0, `(.L_x_8320) ;  /* 0x0000021000007945 */ /* 0x000fe80003800200 */
[----:B------:R-:W-:Y:S05]  /*27e0*/  @!P3 BRA `(.L_x_8321) ;  /* 0x00000000007cb947 */ /* 0x000fea0003800000 */
[--C-:B012---:R-:W-:Y:S01]  /*27f0*/  FADD.FTZ R117, R106, -R115.reuse ;  /* 0x800000736a757221 */ /* 0x107fe20000010000 */
[--C-:B------:R-:W-:Y:S01]  /*2800*/  FADD.FTZ R108, R107, -R115.reuse ;  /* 0x800000736b6c7221 */ /* 0x100fe20000010000 */
[--C-:B------:R-:W-:Y:S01]  /*2810*/  FADD.FTZ R123, R100, -R115.reuse ;  /* 0x80000073647b7221 */ /* 0x100fe20000010000 */
[--C-:B------:R-:W-:Y:S01]  /*2820*/  FADD.FTZ R119, R103, -R115.reuse ;  /* 0x8000007367777221 */ /* 0x100fe20000010000 */
[C---:B------:R-:W-:Y:S01]  /*2830*/  FMUL.FTZ R110, R0.reuse, R117 ;  /* 0x00000075006e7220 */ /* 0x040fe20000410000 */
[----:B------:R-:W-:Y:S01]  /*2840*/  FMUL.FTZ R120, R0, R108 ;  /* 0x0000006c00787220 */ /* 0x000fe20000410000 */
[----:B------:R-:W0:Y:S01]  /*2850*/  LDC.64 R116, c[0x0][0x428] ;  /* 0x00010a00ff747b82 */ /* 0x000e220000000a00 */
[--C-:B------:R-:W-:Y:S01]  /*2860*/  FADD.FTZ R125, R101, -R115.reuse ;  /* 0x80000073657d7221 */ /* 0x100fe20000010000 */
[--C-:B------:R-:W-:Y:S01]  /*2870*/  FADD.FTZ R121, R102, -R115.reuse ;  /* 0x8000007366797221 */ /* 0x100fe20000010000 */
[--C-:B------:R-:W-:Y:S01]  /*2880*/  FADD.FTZ R109, R104, -R115.reuse ;  /* 0x80000073686d7221 */ /* 0x100fe20000010000 */
[----:B------:R-:W-:Y:S01]  /*2890*/  FADD.FTZ R111, R105, -R115 ;  /* 0x80000073696f7221 */ /* 0x000fe20000010000 */
[----:B------:R-:W-:Y:S01]  /*28a0*/  FMUL.FTZ R115, R0, R123 ;  /* 0x0000007b00737220 */ /* 0x000fe20000410000 */
[----:B-----5:R-:W-:Y:S01]  /*28b0*/  FFMA.FTZ R118, R110, R22, R14 ;  /* 0x000000166e767223 */ /* 0x020fe2000001000e */
[----:B------:R-:W-:Y:S01]  /*28c0*/  FFMA.FTZ R123, R120, R23, R15 ;  /* 0x00000017787b7223 */ /* 0x000fe2000001000f */
        /* <DEDUP_REMOVED lines=11> */
[----:B------:R-:W-:-:S03]  /*2980*/  FFMA.FTZ R108, R108, R25, R17 ;  /* 0x000000196c6c7223 */ /* 0x000fc60000010011 */
[----:B------:R-:W-:Y:S02]  /*2990*/  F2FP.BF16.F32.PACK_AB R110, R118, R119 ;  /* 0x00000077766e723e */ /* 0x000fe400000010ff */
[----:B------:R-:W-:Y:S01]  /*29a0*/  F2FP.BF16.F32.PACK_AB R109, R0, R109 ;  /* 0x0000006d006d723e */ /* 0x000fe200000010ff */
[----:B0-----:R-:W-:Y:S01]  /*29b0*/  IMAD.WIDE.U32 R116, R2, 0x10, R116 ;  /* 0x0000001002747825 */ /* 0x001fe200078e0074 */
[----:B------:R-:W-:-:S05]  /*29c0*/  F2FP.BF16.F32.PACK_AB R108, R108, R115 ;  /* 0x000000736c6c723e */ /* 0x000fca00000010ff */
[----:B------:R3:W-:Y:S02]  /*29d0*/  STG.E.128 desc[UR8][R116.64], R108 ;  /* 0x0000006c74007986 */ /* 0x0007e4000c101d08 */
.L_x_8321:
[----:B------:R-:W-:Y:S05]  /*29e0*/  BSYNC.RECONVERGENT B0 ;  /* 0x0000000000007941 */ /* 0x000fea0003800200 */
.L_x_8320:
[----:B------:R-:W-:Y:S02]  /*29f0*/  UIADD3 UR6, UPT, UPT, UR6, UR16, URZ ;  /* 0x0000001006067290 */ /* 0x000fe4000fffe0ff */
[----:B------:R-:W-:Y:S02]  /*2a00*/  UPLOP3.LUT UP2, UPT, UPT, UPT, UP2, 0x40, 0x4 ;  /* 0x000000000004789c */ /* 0x000fe40003f4e820 */
[----:B------:R-:W-:-:S09]  /*2a10*/  UISETP.GE.AND UP1, UPT, UR6, UR17, UPT ;  /* 0x000000110600728c */ /* 0x000fd2000bf26270 */
[----:B------:R-:W-:Y:S05]  /*2a20*/  BRA.U !UP1, `(.L_x_8322) ;  /* 0xffffffdd09847547 */ /* 0x000fea000b83ffff */
[----:B------:R-:W-:Y:S05]  /*2a30*/  EXIT ;  /* 0x000000000000794d */ /* 0x000fea0003800000 */
.L_x_8323:
        /* <DEDUP_REMOVED lines=12> */
.L_x_20971:


//--------------------- .text._ZN10layer_norm13ln_fwd_kernelINS_13Kernel_traitsIf13__nv_bfloat16fS2_fjLj6144ELj1ELj1ELj8ELj16ENS_18Kernel_traits_baseILj6144EfS2_fS2_fjLj256EEEEELb0ELb1ELb0ELb1EEEvNS_9FwdParamsE --------------------------
	.section	.text._ZN10layer_norm13ln_fwd_kernelINS_13Kernel_traitsIf13__nv_bfloat16fS2_fjLj6144ELj1ELj1ELj8ELj16ENS_18Kernel_traits_baseILj6144EfS2_fS2_fjLj256EEEEELb0ELb1ELb0ELb1EEEvNS_9FwdParamsE,"ax",@progbits
	.align	128
        .global         _ZN10layer_norm13ln_fwd_kernelINS_13Kernel_traitsIf13__nv_bfloat16fS2_fjLj6144ELj1ELj1ELj8ELj16ENS_18Kernel_traits_baseILj6144EfS2_fS2_fjLj256EEEEELb0ELb1ELb0ELb1EEEvNS_9FwdParamsE
        .type           _ZN10layer_norm13ln_fwd_kernelINS_13Kernel_traitsIf13__nv_bfloat16fS2_fjLj6144ELj1ELj1ELj8ELj16ENS_18Kernel_traits_baseILj6144EfS2_fS2_fjLj256EEEEELb0ELb1ELb0ELb1EEEvNS_9FwdParamsE,@function
        .size           _ZN10layer_norm13ln_fwd_kernelINS_13Kernel_traitsIf13__nv_bfloat16fS2_fjLj6144ELj1ELj1ELj8ELj16ENS_18Kernel_traits_baseILj6144EfS2_fS2_fjLj256EEEEELb0ELb1ELb0ELb1EEEvNS_9FwdParamsE,(.L_x_20972 - _ZN10layer_norm13ln_fwd_kernelINS_13Kernel_traitsIf13__nv_bfloat16fS2_fjLj6144ELj1ELj1ELj8ELj16ENS_18Kernel_traits_baseILj6144EfS2_fS2_fjLj256EEEEELb0ELb1ELb0ELb1EEEvNS_9FwdParamsE)
        .other          _ZN10layer_norm13ln_fwd_kernelINS_13Kernel_traitsIf13__nv_bfloat16fS2_fjLj6144ELj1ELj1ELj8ELj16ENS_18Kernel_traits_baseILj6144EfS2_fS2_fjLj256EEEEELb0ELb1ELb0ELb1EEEvNS_9FwdParamsE,@"STO_CUDA_ENTRY STV_DEFAULT"
_ZN10layer_norm13ln_fwd_kernelINS_13Kernel_traitsIf13__nv_bfloat16fS2_fjLj6144ELj1ELj1ELj8ELj16ENS_18Kernel_traits_baseILj6144EfS2_fS2_fjLj256EEEEELb0ELb1ELb0ELb1EEEvNS_9FwdParamsE:
.text._ZN10layer_norm13ln_fwd_kernelINS_13Kernel_traitsIf13__nv_bfloat16fS2_fjLj6144ELj1ELj1ELj8ELj16ENS_18Kernel_traits_baseILj6144EfS2_fS2_fjLj256EEEEELb0ELb1ELb0ELb1EEEvNS_9FwdParamsE:
        /* <DEDUP_REMOVED lines=35> */
.L_x_8324:
[----:B------:R-:W0:Y:S08]  /*0230*/  LDC.64 R6, c[0x0][0x3d0] ;  /* 0x0000f400ff067b82 */ /* 0x000e300000000a00 */
[----:B------:R-:W1:Y:S01]  /*0240*/  LDC.64 R8, c[0x0][0x3e8] ;  /* 0x0000fa00ff087b82 */ /* 0x000e620000000a00 */
[----:B0-----:R-:W-:-:S05]  /*0250*/  IMAD.WIDE.U32 R6, R0, 0x20, R6 ;  /* 0x0000002000067825 */ /* 0x001fca00078e0006 */
[----:B------:R-:W5:Y:S01]  /*0260*/  LDG.E.128 R76, desc[UR6][R6.64] ;  /* 0x00000006064c7981 */ /* 0x000f62000c1e1d00 */
[----:B-1----:R-:W-:-:S03]  /*0270*/  IMAD.WIDE.U32 R40, R0, 0x20, R8 ;  /* 0x0000002000287825 */ /* 0x002fc600078e0008 */
[----:B------:R-:W5:Y:S04]  /*0280*/  LDG.E.128 R72, desc[UR6][R6.64+0x10] ;  /* 0x0000100606487981 */ /* 0x000f68000c1e1d00 */
[----:B------:R-:W5:Y:S04]  /*0290*/  LDG.E.128 R68, desc[UR6][R6.64+0x2000] ;  /* 0x0020000606447981 */ /* 0x000f68000c1e1d00 */
[----:B------:R-:W5:Y:S04]  /*02a0*/  LDG.E.128 R64, desc[UR6][R6.64+0x2010] ;  /* 0x0020100606407981 */ /* 0x000f68000c1e1d00 */
[----:B------:R-:W5:Y:S04]  /*02b0*/  LDG.E.128 R60, desc[UR6][R6.64+0x4000] ;  /* 0x00400006063c7981 */ /* 0x000f68000c1e1d00 */
[----:B------:R-:W5:Y:S01]  /*02c0*/  LDG.E.128 R56, desc[UR6][R6.64+0x4010] ;  /* 0x0040100606387981 */ /* 0x000f62000c1e1d00 */
[----:B------:R-:W-:-:S02]  /*02d0*/  CS2R R34, SRZ ;  /* 0x0000000000227805 */ /* 0x000fc4000001ff00 */
[----:B------:R-:W-:Y:S02]  /*02e0*/  CS2R R32, SRZ ;  /* 0x0000000000207805 */ /* 0x000fe4000001ff00 */
[----:B------:R-:W-:Y:S01]  /*02f0*/  CS2R R38, SRZ ;  /* 0x0000000000267805 */ /* 0x000fe2000001ff00 */
[----:B------:R-:W5:Y:S01]  /*0300*/  LDG.E.128 R28, desc[UR6][R40.64] ;  /* 0x00000006281c7981 */ /* 0x000f62000c1e1d00 */
[----:B------:R-:W-:Y:S02]  /*0310*/  CS2R R36, SRZ ;  /* 0x0000000000247805 */ /* 0x000fe4000001ff00 */
[----:B------:R-:W-:Y:S02]  /*0320*/  CS2R R42, SRZ ;  /* 0x00000000002a7805 */ /* 0x000fe4000001ff00 */
[----:B------:R-:W-:Y:S01]  /*0330*/  CS2R R46, SRZ ;  /* 0x00000000002e7805 */ /* 0x000fe2000001ff00 */
[----:B------:R-:W5:Y:S01]  /*0340*/  LDG.E.128 R24, desc[UR6][R40.64+0x10] ;  /* 0x0000100628187981 */ /* 0x000f62000c1e1d00 */
[----:B------:R-:W-:-:S02]  /*0350*/  CS2R R44, SRZ ;  /* 0x00000000002c7805 */ /* 0x000fc4000001ff00 */
[----:B------:R-:W-:Y:S02]  /*0360*/  CS2R R50, SRZ ;  /* 0x0000000000327805 */ /* 0x000fe4000001ff00 */
[----:B------:R-:W-:Y:S01]  /*0370*/  CS2R R48, SRZ ;  /* 0x0000000000307805 */ /* 0x000fe2000001ff00 */
[----:B------:R-:W5:Y:S01]  /*0380*/  LDG.E.128 R20, desc[UR6][R40.64+0x2000] ;  /* 0x0020000628147981 */ /* 0x000f62000c1e1d00 */
[----:B------:R-:W-:Y:S02]  /*0390*/  CS2R R54, SRZ ;  /* 0x0000000000367805 */ /* 0x000fe4000001ff00 */
[----:B------:R-:W-:Y:S01]  /*03a0*/  CS2R R52, SRZ ;  /* 0x0000000000347805 */ /* 0x000fe2000001ff00 */
[----:B------:R-:W5:Y:S04]  /*03b0*/  LDG.E.128 R16, desc[UR6][R40.64+0x2010] ;  /* 0x0020100628107981 */ /* 0x000f68000c1e1d00 */
[----:B------:R-:W5:Y:S04]  /*03c0*/  LDG.E.128 R12, desc[UR6][R40.64+0x4000] ;  /* 0x00400006280c7981 */ /* 0x000f68000c1e1d00 */
[----:B------:R0:W5:Y:S02]  /*03d0*/  LDG.E.128 R8, desc[UR6][R40.64+0x4010] ;  /* 0x0040100628087981 */ /* 0x000164000c1e1d00 */
[----:B0-----:R-:W-:-:S07]  /*03e0*/  CS2R R40, SRZ ;  /* 0x0000000000287805 */ /* 0x001fce000001ff00 */
.L_x_8325:
[----:B------:R-:W1:Y:S02]  /*03f0*/  LDCU UR4, c[0x0][0x384] ;  /* 0x00007080ff0477ac */ /* 0x000e640008000800 */
[----:B-1----:R-:W-:-:S13]  /*0400*/  ISETP.GE.AND P0, PT, R4, UR4, PT ;  /* 0x0000000404007c0c */ /* 0x002fda000bf06270 */
[----:B------:R-:W-:Y:S05]  /*0410*/  @P0 EXIT ;  /* 0x000000000000094d */ /* 0x000fea0003800000 */
[----:B0-----:R-:W0:Y:S01]  /*0420*/  LDC.64 R6, c[0x0][0x3e0] ;  /* 0x0000f800ff067b82 */ /* 0x001e220000000a00 */
[----:B------:R-:W-:Y:S01]  /*0430*/  LOP3.LUT R3, R0, 0xe0, RZ, 0xc0, !PT ;  /* 0x000000e000037812 */ /* 0x000fe200078ec0ff */
[----:B------:R-:W1:Y:S03]  /*0440*/  LDCU UR10, c[0x0][0x388] ;  /* 0x00007100ff0a77ac */ /* 0x000e660008000800 */
[----:B------:R-:W-:Y:S01]  /*0450*/  LOP3.LUT R3, R3, 0x1f, R0, 0xf8, !PT ;  /* 0x0000001f03037812 */ /* 0x000fe200078ef800 */
[----:B------:R-:W2:Y:S01]  /*0460*/  LDCU.U8 UR12, c[0x0][0x410] ;  /* 0x00008200ff0c77ac */ /* 0x000ea20008000000 */
[----:B------:R-:W3:Y:S01]  /*0470*/  LDCU UR11, c[0x0][0x400] ;  /* 0x00008000ff0b77ac */ /* 0x000ee20008000800 */
[----:B------:R-:W4:Y:S01]  /*0480*/  LDCU.64 UR8, c[0x0][0x3a0] ;  /* 0x00007400ff0877ac */ /* 0x000f220008000a00 */
[----:B------:R-:W-:Y:S01]  /*0490*/  UPLOP3.LUT UP0, UPT, UPT, UPT, UPT, 0x40, 0x4 ;  /* 0x000000000004789c */ /* 0x000fe20003f0e870 */
[----:B0-----:R-:W-:-:S04]  /*04a0*/  ISETP.NE.U32.AND P0, PT, R6, RZ, PT ;  /* 0x000000ff0600720c */ /* 0x001fc80003f05070 */
[----:B-1234-:R-:W-:-:S13]  /*04b0*/  ISETP.NE.AND.EX P0, PT, R7, RZ, PT, P0 ;  /* 0x000000ff0700720c */ /* 0x01efda0003f05300 */
.L_x_8334:
        /* <DEDUP_REMOVED lines=19> */
[C---:B-----5:R-:W-:Y:S02]  /*05f0*/  PRMT R92, R88.reuse, 0x7632, R92 ;  /* 0x00007632585c7816 */ /* 0x060fe4000000005c */
[----:B------:R-:W-:Y:S02]  /*0600*/  SHF.L.U32 R93, R88, 0x10, RZ ;  /* 0x00000010585d7819 */ /* 0x000fe400000006ff */
[----:B------:R-:W-:Y:S02]  /*0610*/  PRMT R88, R89, 0x7632, R88 ;  /* 0x0000763259587816 */ /* 0x000fe40000000058 */
[C---:B------:R-:W-:Y:S01]  /*0620*/  PRMT R94, R90.reuse, 0x7632, R94 ;  /* 0x000076325a5e7816 */ /* 0x040fe2000000005e */
[----:B------:R-:W-:Y:S01]  /*0630*/  FMUL.FTZ R93, R93, R108 ;  /* 0x0000006c5d5d7220 */ /* 0x000fe20000410000 */
[----:B------:R-:W-:-:S02]  /*0640*/  SHF.L.U32 R97, R90, 0x10, RZ ;  /* 0x000000105a617819 */ /* 0x000fc400000006ff */
[C---:B------:R-:W-:Y:S02]  /*0650*/  PRMT R90, R91.reuse, 0x7632, R90 ;  /* 0x000076325b5a7816 */ /* 0x040fe4000000005a */
[----:B------:R-:W-:Y:S01]  /*0660*/  SHF.L.U32 R99, R91, 0x10, RZ ;  /* 0x000000105b637819 */ /* 0x000fe200000006ff */
[-C--:B------:R-:W-:Y:S01]  /*0670*/  FMUL.FTZ R97, R97, R108.reuse ;  /* 0x0000006c61617220 */ /* 0x080fe20000410000 */
[----:B------:R-:W-:Y:S02]  /*0680*/  SHF.L.U32 R95, R89, 0x10, RZ ;  /* 0x00000010595f7819 */ /* 0x000fe400000006ff */
[----:B0-----:R-:W-:Y:S01]  /*0690*/  SHF.L.U32 R7, R88, 0x10, RZ ;  /* 0x0000001058077819 */ /* 0x001fe200000006ff */
        /* <DEDUP_REMOVED lines=18> */
.L_x_8326:
        /* <DEDUP_REMOVED lines=27> */
[----:B------:R-:W-:-:S07]  /*0970*/  FMUL.FTZ R95, R100, R27 ;  /* 0x0000001b645f7220 */ /* 0x000fce0000410000 */
.L_x_8327:
[----:B------:R-:W0:Y:S01]  /*0980*/  LDC.64 R112, c[0x0][0x3a8] ;  /* 0x0000ea00ff707b82 */ /* 0x000e220000000a00 */
[----:B------:R-:W-:-:S05]  /*0990*/  IADD3 R6, PT, PT, R5, 0x100, RZ ;  /* 0x0000010005067810 */ /* 0x000fca0007ffe0ff */
[----:B------:R-:W-:Y:S02]  /*09a0*/  IMAD.WIDE.U32 R96, R6, 0x10, R104 ;  /* 0x0000001006607825 */ /* 0x000fe400078e0068 */
[----:B------:R-:W1:Y:S02]  /*09b0*/  @P1 LDC.64 R102, c[0x0][0x3a0] ;  /* 0x0000e800ff661b82 */ /* 0x000e640000000a00 */
        /* <DEDUP_REMOVED lines=26> */
[----:B------:R-:W-:Y:S01]  /*0b60*/  FFMA.FTZ R96, R101, R20, R80 ;  /* 0x0000001465607223 */ /* 0x000fe20000010050 */
[----:B------:R-:W-:Y:S01]  /*0b70*/  FMUL.FTZ R114, R107, R108 ;  /* 0x0000006c6b727220 */ /* 0x000fe20000410000 */
[----:B------:R-:W-:Y:S01]  /*0b80*/  FFMA.FTZ R98, R97, R22, R82 ;  /* 0x0000001661627223 */ /* 0x000fe20000010052 */
[----:B------:R-:W-:Y:S01]  /*0b90*/  FMUL.FTZ R116, R111, R108 ;  /* 0x0000006c6f747220 */ /* 0x000fe20000410000 */
[----:B------:R-:W-:Y:S01]  /*0ba0*/  FFMA.FTZ R100, R103, R16, R84 ;  /* 0x0000001067647223 */ /* 0x000fe20000010054 */
[----:B------:R-:W-:Y:S01]  /*0bb0*/  FFMA.FTZ R102, R109, R18, R86 ;  /* 0x000000126d667223 */ /* 0x000fe20000010056 */
[----:B------:R-:W-:Y:S01]  /*0bc0*/  FFMA.FTZ R97, R106, R21, R81 ;  /* 0x000000156a617223 */ /* 0x000fe20000010051 */
[----:B------:R-:W-:Y:S01]  /*0bd0*/  FFMA.FTZ R99, R110, R23, R83 ;  /* 0x000000176e637223 */ /* 0x000fe20000010053 */
[----:B------:R-:W-:Y:S01]  /*0be0*/  FFMA.FTZ R101, R114, R17, R85 ;  /* 0x0000001172657223 */ /* 0x000fe20000010055 */
[----:B------:R-:W-:Y:S01]  /*0bf0*/  FFMA.FTZ R103, R116, R19, R87 ;  /* 0x0000001374677223 */ /* 0x000fe20000010057 */
[----:B------:R-:W-:Y:S06]  /*0c00*/  BRA `(.L_x_8329) ;  /* 0x0000000000707947 */ /* 0x000fec0003800000 */
.L_x_8328:
        /* <DEDUP_REMOVED lines=28> */
.L_x_8329:
[----:B------:R-:W0:Y:S01]  /*0dd0*/  @P1 LDC.64 R114, c[0x0][0x3a0] ;  /* 0x0000e800ff721b82 */ /* 0x000e220000000a00 */
[----:B------:R-:W-:Y:S01]  /*0de0*/  IADD3 R7, PT, PT, R5, 0x200, RZ ;  /* 0x0000020005077810 */ /* 0x000fe20007ffe0ff */
[----:B------:R-:W-:-:S04]  /*0df0*/  IMAD.WIDE.U32 R110, R6, 0x20, R112 ;  /* 0x00000020066e7825 */ /* 0x000fc800078e0070 */
[C---:B------:R-:W-:Y:S01]  /*0e00*/  IMAD.WIDE.U32 R104, R7.reuse, 0x10, R104 ;  /* 0x0000001007687825 */ /* 0x040fe200078e0068 */
[----:B------:R1:W-:Y:S04]  /*0e10*/  STG.E.128 desc[UR6][R110.64], R96 ;  /* 0x000000606e007986 */ /* 0x0003e8000c101d06 */
[----:B------:R1:W-:Y:S04]  /*0e20*/  STG.E.128 desc[UR6][R110.64+0x10], R100 ;  /* 0x000010646e007986 */ /* 0x0003e8000c101d06 */
[----:B------:R-:W5:Y:S01]  /*0e30*/  LDG.E.128 R104, desc[UR6][R104.64] ;  /* 0x0000000668687981 */ /* 0x000f62000c1e1d00 */
[----:B0-----:R-:W-:-:S05]  /*0e40*/  @P1 IMAD.WIDE.U32 R114, R7, 0x20, R114 ;  /* 0x0000002007721825 */ /* 0x001fca00078e0072 */
[----:B------:R1:W5:Y:S04]  /*0e50*/  @P1 LDG.E.128 R80, desc[UR6][R114.64] ;  /* 0x0000000672501981 */ /* 0x000368000c1e1d00 */
[----:B------:R1:W5:Y:S01]  /*0e60*/  @P1 LDG.E.128 R84, desc[UR6][R114.64+0x10] ;  /* 0x0000100672541981 */ /* 0x000362000c1e1d00 */
[----:B------:R-:W-:Y:S05]  /*0e70*/  @!P1 BRA `(.L_x_8330) ;  /* 0x0000000000749947 */ /* 0x000fea0003800000 */
[C---:B-----5:R-:W-:Y:S02]  /*0e80*/  PRMT R109, R104.reuse, 0x7632, R109 ;  /* 0x00007632686d7816 */ /* 0x060fe4000000006d */
[----:B-1----:R-:W-:Y:S02]  /*0e90*/  SHF.L.U32 R111, R104, 0x10, RZ ;  /* 0x00000010686f7819 */ /* 0x002fe400000006ff */
        /* <DEDUP_REMOVED lines=27> */
.L_x_8330:
        /* <DEDUP_REMOVED lines=28> */
.L_x_8331:
        /* <DEDUP_REMOVED lines=106> */
.L_x_8333:
[----:B------:R-:W-:Y:S05]  /*18b0*/  BSYNC.RECONVERGENT B0 ;  /* 0x0000000000007941 */ /* 0x000fea0003800200 */
.L_x_8332:
        /* <DEDUP_REMOVED lines=20> */
[----:B------:R-:W-:Y:S01]  /*1a00*/  I2FP.F32.S32 R114, R116 ;  /* 0x0000007400727245 */ /* 0x000fe20000201400 */
[----:B------:R-:W0:Y:S04]  /*1a10*/  SHFL.DOWN PT, R117, R112, 0x4, 0x1f ;  /* 0x08801f0070757f89 */ /* 0x000e2800000e0000 */
[----:B------:R-:W1:Y:S01]  /*1a20*/  SHFL.DOWN PT, R120, R113, 0x4, 0x1f ;  /* 0x08801f0071787f89 */ /* 0x000e6200000e0000 */
[C---:B0-----:R-:W-:Y:S01]  /*1a30*/  FMUL.FTZ R119, R117.reuse, R118 ;  /* 0x0000007675777220 */ /* 0x041fe20000410000 */
[----:B------:R-:W-:Y:S02]  /*1a40*/  FADD.FTZ R121, -R117, R112 ;  /* 0x0000007075797221 */ /* 0x000fe40000010100 */
[----:B------:R-:W0:Y:S01]  /*1a50*/  SHFL.DOWN PT, R117, R116, 0x2, 0x1f ;  /* 0x08401f0074757f89 */ /* 0x000e2200000e0000 */
[----:B------:R-:W-:Y:S01]  /*1a60*/  FFMA.FTZ R124, R122, R112, R119 ;  /* 0x000000707a7c7223 */ /* 0x000fe20000010077 */
[----:B------:R-:W-:Y:S01]  /*1a70*/  FMUL.FTZ R121, R121, R121 ;  /* 0x0000007979797220 */ /* 0x000fe20000410000 */
[----:B------:R-:W2:Y:S01]  /*1a80*/  MUFU.RCP R119, R114 ;  /* 0x0000007200777308 */ /* 0x000ea20000001000 */
[----:B-1----:R-:W-:-:S02]  /*1a90*/  FADD.FTZ R120, R120, R113 ;  /* 0x0000007178787221 */ /* 0x002fc40000010000 */
[----:B------:R-:W-:-:S04]  /*1aa0*/  FMUL.FTZ R121, R121, R122 ;  /* 0x0000007a79797220 */ /* 0x000fc80000410000 */
[----:B------:R-:W-:Y:S01]  /*1ab0*/  FMUL.FTZ R121, R121, R118 ;  /* 0x0000007679797220 */ /* 0x000fe20000410000 */
[----:B--2---:R-:W-:-:S03]  /*1ac0*/  FMUL.FTZ R115, R119, R124 ;  /* 0x0000007c77737220 */ /* 0x004fc60000410000 */
        /* <DEDUP_REMOVED lines=13> */
[----:B---3--:R-:W-:Y:S02]  /*1ba0*/  IADD3 R117, PT, PT, R119, R116, RZ ;  /* 0x0000007477757210 */ /* 0x008fe40007ffe0ff */
[----:B------:R-:W-:Y:S01]  /*1bb0*/  FMUL.FTZ R114, R114, R115 ;  /* 0x0000007372727220 */ /* 0x000fe20000410000 */
[C---:B--2---:R-:W-:Y:S01]  /*1bc0*/  FMUL.FTZ R115, R113.reuse, R122 ;  /* 0x0000007a71737220 */ /* 0x044fe20000410000 */
[----:B------:R-:W-:Y:S02]  /*1bd0*/  I2FP.F32.S32 R120, R116 ;  /* 0x0000007400787245 */ /* 0x000fe40000201400 */
[----:B------:R-:W-:Y:S01]  /*1be0*/  FMUL.FTZ R121, R114, R121 ;  /* 0x0000007972797220 */ /* 0x000fe20000410000 */
[----:B------:R-:W-:Y:S01]  /*1bf0*/  I2FP.F32.S32 R117, R117 ;  /* 0x0000007500757245 */ /* 0x000fe20000201400 */
[----:B------:R-:W0:Y:S02]  /*1c00*/  SHFL.DOWN PT, R114, R115, 0x1, 0x1f ;  /* 0x08201f0073727f89 */ /* 0x000e2400000e0000 */
[----:B------:R-:W-:-:S03]  /*1c10*/  FFMA.FTZ R113, R113, R121, R118 ;  /* 0x0000007971717223 */ /* 0x000fc60000010076 */
[----:B------:R-:W1:Y:S02]  /*1c20*/  MUFU.RCP R117, R117 ;  /* 0x0000007500757308 */ /* 0x000e640000001000 */
[----:B------:R-:W2:Y:S01]  /*1c30*/  SHFL.DOWN PT, R118, R113, 0x1, 0x1f ;  /* 0x08201f0071767f89 */ /* 0x000ea200000e0000 */
[----:B0-----:R-:W-:Y:S01]  /*1c40*/  FADD.FTZ R116, R115, -R114 ;  /* 0x8000007273747221 */ /* 0x001fe20000010000 */
[----:B------:R-:W-:Y:S02]  /*1c50*/  FMUL.FTZ R121, R114, R120 ;  /* 0x0000007872797220 */ /* 0x000fe40000410000 */
[----:B------:R-:W0:Y:S01]  /*1c60*/  LDC R114, c[0x0][0x448] ;  /* 0x00011200ff727b82 */ /* 0x000e220000000800 */
[----:B------:R-:W-:Y:S01]  /*1c70*/  FMUL.FTZ R119, R116, R116 ;  /* 0x0000007474777220 */ /* 0x000fe20000410000 */
[----:B--2---:R-:W-:-:S03]  /*1c80*/  FADD.FTZ R118, R113, R118 ;  /* 0x0000007671767221 */ /* 0x004fc60000010000 */
[C---:B------:R-:W-:Y:S01]  /*1c90*/  FMUL.FTZ R119, R112.reuse, R119 ;  /* 0x0000007770777220 */ /* 0x040fe20000410000 */
[----:B------:R-:W-:-:S03]  /*1ca0*/  FFMA.FTZ R112, R112, R115, R121 ;  /* 0x0000007370707223 */ /* 0x000fc60000010079 */
[----:B------:R-:W-:Y:S01]  /*1cb0*/  FMUL.FTZ R119, R119, R120 ;  /* 0x0000007877777220 */ /* 0x000fe20000410000 */
[----:B-1----:R-:W-:-:S03]  /*1cc0*/  FMUL.FTZ R112, R117, R112 ;  /* 0x0000007075707220 */ /* 0x002fc60000410000 */
[----:B------:R-:W-:-:S03]  /*1cd0*/  FFMA.FTZ R118, R117, R119, R118 ;  /* 0x0000007775767223 */ /* 0x000fc60000010076 */
[----:B------:R-:W1:Y:S04]  /*1ce0*/  SHFL.IDX PT, R112, R112, RZ, 0x1f ;  /* 0x00001fff70707589 */ /* 0x000e6800000e0000 */
[----:B------:R-:W0:Y:S01]  /*1cf0*/  SHFL.IDX PT, R115, R118, RZ, 0x1f ;  /* 0x00001fff76737589 */ /* 0x000e2200000e0000 */
[----:B-1----:R-:W-:Y:S01]  /*1d00*/  FMUL.FTZ R113, R112, R112 ;  /* 0x0000007070717220 */ /* 0x002fe20000410000 */
[----:B0-----:R-:W-:-:S04]  /*1d10*/  FFMA.FTZ R114, R115, UR11, R114 ;  /* 0x0000000b73727c23 */ /* 0x001fc80008010072 */
[----:B------:R-:W-:Y:S02]  /*1d20*/  FSEL R115, R113, RZ, P1 ;  /* 0x000000ff71737208 */ /* 0x000fe40000800000 */
[----:B------:R-:W-:Y:S02]  /*1d30*/  FSEL R113, R112, RZ, !P1 ;  /* 0x000000ff70717208 */ /* 0x000fe40004800000 */
[----:B------:R-:W-:Y:S01]  /*1d40*/  ISETP.NE.AND P1, PT, R0, RZ, PT ;  /* 0x000000ff0000720c */ /* 0x000fe20003f25270 */
        /* <DEDUP_REMOVED lines=23> */
[C---:B-1----:R-:W-:Y:S01]  /*1ec0*/  FMUL.FTZ R101, R115.reuse, R92 ;  /* 0x0000005c73657220 */ /* 0x042fe20000410000 */
[----:B------:R-:W-:Y:S01]  /*1ed0*/  FMUL.FTZ R116, R115, R116 ;  /* 0x0000007473747220 */ /* 0x000fe20000410000 */
[C---:B------:R-:W-:Y:S01]  /*1ee0*/  FADD.FTZ R108, -R113.reuse, R108 ;  /* 0x0000006c716c7221 */ /* 0x040fe20000010100 */
[C---:B------:R-:W-:Y:S01]  /*1ef0*/  FADD.FTZ R109, -R113.reuse, R109 ;  /* 0x0000006d716d7221 */ /* 0x040fe20000010100 */
[C---:B------:R-:W-:Y:S01]  /*1f00*/  FADD.FTZ R99, -R113.reuse, R110 ;  /* 0x0000006e71637221 */ /* 0x040fe20000010100 */
[----:B------:R-:W-:Y:S01]  /*1f10*/  FADD.FTZ R113, -R113, R111 ;  /* 0x0000006f71717221 */ /* 0x000fe20000010100 */
[----:B------:R-:W-:Y:S01]  /*1f20*/  FFMA.FTZ R101, R101, R72, R48 ;  /* 0x0000004865657223 */ /* 0x000fe20000010030 */
[----:B------:R-:W-:Y:S01]  /*1f30*/  FFMA.FTZ R92, R116, R73, R49 ;  /* 0x00000049745c7223 */ /* 0x000fe20000010031 */
[----:B0-----:R-:W-:-:S04]  /*1f40*/  IMAD.WIDE.U32 R110, R5, 0x10, R94 ;  /* 0x00000010056e7825 */ /* 0x001fc800078e005e */
        /* <DEDUP_REMOVED lines=8> */
[----:B------:R-:W-:Y:S01]  /*1fd0*/  IMAD.WIDE.U32 R6, R7, 0x10, R94 ;  /* 0x0000001007067825 */ /* 0x000fe200078e005e */
[----:B------:R-:W-:-:S03]  /*1fe0*/  F2FP.BF16.F32.PACK_AB R94, R92, R101 ;  /* 0x000000655c5e723e */ /* 0x000fc600000010ff */
[C---:B------:R-:W-:Y:S01]  /*1ff0*/  FMUL.FTZ R92, R115.reuse, R103 ;  /* 0x00000067735c7220 */ /* 0x040fe20000410000 */
[----:B------:R-:W-:Y:S01]  /*2000*/  FFMA.FTZ R88, R88, R77, R53 ;  /* 0x0000004d58587223 */ /* 0x000fe20000010035 */
[C---:B------:R-:W-:Y:S01]  /*2010*/  FMUL.FTZ R89, R115.reuse, R90 ;  /* 0x0000005a73597220 */ /* 0x040fe20000410000 */
[C---:B------:R-:W-:Y:S01]  /*2020*/  FMUL.FTZ R90, R115.reuse, R91 ;  /* 0x0000005b735a7220 */ /* 0x040fe20000410000 */
[----:B------:R-:W-:Y:S01]  /*2030*/  FFMA.FTZ R118, R92, R67, R43 ;  /* 0x000000435c767223 */ /* 0x000fe2000001002b */
[----:B------:R-:W-:Y:S01]  /*2040*/  F2FP.BF16.F32.PACK_AB R95, R120, R105 ;  /* 0x00000069785f723e */ /* 0x000fe200000010ff */
[C---:B------:R-:W-:Y:S01]  /*2050*/  FMUL.FTZ R91, R115.reuse, R122 ;  /* 0x0000007a735b7220 */ /* 0x040fe20000410000 */
[----:B------:R-:W-:Y:S01]  /*2060*/  F2FP.BF16.F32.PACK_AB R92, R88, R5 ;  /* 0x00000005585c723e */ /* 0x000fe200000010ff */
[C---:B------:R-:W-:Y:S01]  /*2070*/  FMUL.FTZ R93, R115.reuse, R93 ;  /* 0x0000005d735d7220 */ /* 0x040fe20000410000 */
[----:B------:R-:W0:Y:S01]  /*2080*/  @!P1 LDC.64 R120, c[0x0][0x3c0] ;  /* 0x0000f000ff789b82 */ /* 0x000e220000000a00 */
[C---:B------:R-:W-:Y:S01]  /*2090*/  FMUL.FTZ R5, R115.reuse, R96 ;  /* 0x0000006073057220 */ /* 0x040fe20000410000 */
[----:B------:R-:W-:Y:S01]  /*20a0*/  FMUL.FTZ R88, R115, R97 ;  /* 0x0000006173587220 */ /* 0x000fe20000410000 */
[----:B------:R-:W-:Y:S01]  /*20b0*/  FFMA.FTZ R89, R89, R78, R54 ;  /* 0x0000004e59597223 */ /* 0x000fe20000010036 */
[----:B------:R-:W-:Y:S01]  /*20c0*/  FFMA.FTZ R90, R90, R79, R55 ;  /* 0x0000004f5a5a7223 */ /* 0x000fe20000010037 */
[----:B------:R-:W-:Y:S01]  /*20d0*/  FFMA.FTZ R101, R91, R64, R40 ;  /* 0x000000405b657223 */ /* 0x000fe20000010028 */
[----:B------:R-:W-:Y:S01]  /*20e0*/  FFMA.FTZ R91, R93, R66, R42 ;  /* 0x000000425d5b7223 */ /* 0x000fe2000001002a */
[C---:B------:R-:W-:Y:S01]  /*20f0*/  FMUL.FTZ R124, R115.reuse, R124 ;  /* 0x0000007c737c7220 */ /* 0x040fe20000410000 */
[----:B------:R-:W1:Y:S01]  /*2100*/  @!P1 LDC.64 R96, c[0x0][0x3c8] ;  /* 0x0000f200ff609b82 */ /* 0x000e620000000a00 */
[----:B------:R-:W-:Y:S01]  /*2110*/  F2FP.BF16.F32.PACK_AB R93, R90, R89 ;  /* 0x000000595a5d723e */ /* 0x000fe200000010ff */
[C---:B------:R-:W-:Y:S01]  /*2120*/  FMUL.FTZ R89, R115.reuse, R98 ;  /* 0x0000006273597220 */ /* 0x040fe20000410000 */
[----:B------:R-:W-:Y:S01]  /*2130*/  F2FP.BF16.F32.PACK_AB R91, R118, R91 ;  /* 0x0000005b765b723e */ /* 0x000fe200000010ff */
[C---:B------:R-:W-:Y:S01]  /*2140*/  FMUL.FTZ R99, R115.reuse, R99 ;  /* 0x0000006373637220 */ /* 0x040fe20000410000 */
[----:B------:R-:W-:Y:S01]  /*2150*/  FMUL.FTZ R98, R115, R113 ;  /* 0x0000007173627220 */ /* 0x000fe20000410000 */
[----:B------:R-:W-:Y:S01]  /*2160*/  FFMA.FTZ R5, R5, R68, R44 ;  /* 0x0000004405057223 */ /* 0x000fe2000001002c */
[----:B------:R-:W-:Y:S01]  /*2170*/  FFMA.FTZ R88, R88, R69, R45 ;  /* 0x0000004558587223 */ /* 0x000fe2000001002d */
[----:B------:R-:W2:Y:S01]  /*2180*/  LDC.64 R118, c[0x0][0x380] ;  /* 0x0000e000ff767b82 */ /* 0x000ea20000000a00 */
[----:B------:R-:W-:Y:S01]  /*2190*/  FFMA.FTZ R124, R124, R65, R41 ;  /* 0x000000417c7c7223 */ /* 0x000fe20000010029 */
[----:B------:R-:W-:Y:S01]  /*21a0*/  FFMA.FTZ R99, R99, R58, R34 ;  /* 0x0000003a63637223 */ /* 0x000fe20000010022 */
[----:B------:R-:W-:Y:S01]  /*21b0*/  FFMA.FTZ R98, R98, R59, R35 ;  /* 0x0000003b62627223 */ /* 0x000fe20000010023 */
[----:B------:R-:W-:Y:S01]  /*21c0*/  F2FP.BF16.F32.PACK_AB R88, R88, R5 ;  /* 0x000000055858723e */ /* 0x000fe200000010ff */
[C---:B------:R-:W-:Y:S01]  /*21d0*/  FMUL.FTZ R5, R115.reuse, R104 ;  /* 0x0000006873057220 */ /* 0x040fe20000410000 */
[C---:B------:R-:W-:Y:S01]  /*21e0*/  FMUL.FTZ R105, R115.reuse, R108 ;  /* 0x0000006c73697220 */ /* 0x040fe20000410000 */
[C---:B------:R-:W-:Y:S01]  /*21f0*/  FMUL.FTZ R104, R115.reuse, R109 ;  /* 0x0000006d73687220 */ /* 0x040fe20000410000 */
[----:B------:R-:W-:Y:S01]  /*2200*/  F2FP.BF16.F32.PACK_AB R90, R124, R101 ;  /* 0x000000657c5a723e */ /* 0x000fe200000010ff */
[C---:B------:R-:W-:Y:S01]  /*2210*/  FMUL.FTZ R114, R115.reuse, R114 ;  /* 0x0000007273727220 */ /* 0x040fe20000410000 */
[C---:B------:R-:W-:Y:S01]  /*2220*/  FMUL.FTZ R102, R115.reuse, R102 ;  /* 0x0000006673667220 */ /* 0x040fe20000410000 */
[----:B------:R-:W-:Y:S01]  /*2230*/  F2FP.BF16.F32.PACK_AB R99, R98, R99 ;  /* 0x000000636263723e */ /* 0x000fe200000010ff */
        /* <DEDUP_REMOVED lines=25> */
.L_x_8335:
        /* <DEDUP_REMOVED lines=11> */
.L_x_20972:


//--------------------- .text._ZN10layer_norm13ln_fwd_kernelINS_13Kernel_traitsIf13__nv_bfloat16fS2_fjLj6144ELj1ELj1ELj8ELj16ENS_18Kernel_traits_baseILj6144EfS2_fS2_fjLj256EEEEELb0ELb1ELb1ELb0EEEvNS_9FwdParamsE --------------------------
	.section	.text._ZN10layer_norm13ln_fwd_kernelINS_13Kernel_traitsIf13__nv_bfloat16fS2_fjLj6144ELj1ELj1ELj8ELj16ENS_18Kernel_traits_baseILj6144EfS2_fS2_fjLj256EEEEELb0ELb1ELb1ELb0EEEvNS_9FwdParamsE,"ax",@progbits
	.align	128
        .global         _ZN10layer_norm13ln_fwd_kernelINS_13Kernel_traitsIf13__nv_bfloat16fS2_fjLj6144ELj1ELj1ELj8ELj16ENS_18Kernel_traits_baseILj6144EfS2_fS2_fjLj256EEEEELb0ELb1ELb1ELb0EEEvNS_9FwdParamsE
        .type           _ZN10layer_norm13ln_fwd_kernelINS_13Kernel_traitsIf13__nv_bfloat16fS2_fjLj6144ELj1ELj1ELj8ELj16ENS_18Kernel_traits_baseILj6144EfS2_fS2_fjLj256EEEEELb0ELb1ELb1ELb0EEEvNS_9FwdParamsE,@function
        .size           _ZN10layer_norm13ln_fwd_kernelINS_13Kernel_traitsIf13__nv_bfloat16fS2_fjLj6144ELj1ELj1ELj8ELj16ENS_18Kernel_traits_baseILj6144EfS2_fS2_fjLj256EEEEELb0ELb1ELb1ELb0EEEvNS_9FwdParamsE,(.L_x_20973 - _ZN10layer_norm13ln_fwd_kernelINS_13Kernel_traitsIf13__nv_bfloat16fS2_fjLj6144ELj1ELj1ELj8ELj16ENS_18Kernel_traits_baseILj6144EfS2_fS2_fjLj256EEEEELb0ELb1ELb1ELb0EEEvNS_9FwdParamsE)
        .other          _ZN10layer_norm13ln_fwd_kernelINS_13Kernel_traitsIf13__nv_bfloat16fS2_fjLj6144ELj1ELj1ELj8ELj16ENS_18Kernel_traits_baseILj6144EfS2_fS2_fjLj256EEEEELb0ELb1ELb1ELb0EEEvNS_9FwdParamsE,@"STO_CUDA_ENTRY STV_DEFAULT"
_ZN10layer_norm13ln_fwd_kernelINS_13Kernel_traitsIf13__nv_bfloat16fS2_fjLj6144ELj1ELj1ELj8ELj16ENS_18Kernel_traits_baseILj6144EfS2_fS2_fjLj256EEEEELb0ELb1ELb1ELb0EEEvNS_9FwdParamsE:
.text._ZN10layer_norm13ln_fwd_kernelINS_13Kernel_traitsIf13__nv_bfloat16fS2_fjLj6144ELj1ELj1ELj8ELj16ENS_18Kernel_traits_baseILj6144EfS2_fS2_fjLj256EEEEELb0ELb1ELb1ELb0EEEvNS_9FwdParamsE:
        /* <DEDUP_REMOVED lines=53> */
[----:B-1----:R-:W-:-:S05]  /*0350*/  IMAD.WIDE.U32 R80, R76, 0x20, R80 ;  /* 0x000000204c507825 */ /* 0x002fca00078e0050 */
[----:B------:R0:W5:Y:S01]  /*0360*/  LD.E.128 R60, desc[UR12][R80.64] ;  /* 0x0000000c503c7980 */ /* 0x000162000c101d00 */
[----:B--2---:R-:W-:-:S03]  /*0370*/  IMAD.WIDE.U32 R76, R76, 0x20, R52 ;  /* 0x000000204c4c7825 */ /* 0x004fc600078e0034 */
[----:B------:R0:W5:Y:S04]  /*0380*/  LD.E.128 R64, desc[UR12][R80.64+0x10] ;  /* 0x0000100c50407980 */ /* 0x000168000c101d00 */
[----:B------:R0:W5:Y:S04]  /*0390*/  LDG.E.128 R52, desc[UR12][R78.64] ;  /* 0x0000000c4e347981 */ /* 0x000168000c1e1d00 */
[----:B------:R0:W5:Y:S04]  /*03a0*/  LDG.E.128 R68, desc[UR12][R76.64] ;  /* 0x0000000c4c447981 */ /* 0x000168000c1e1d00 */
[----:B------:R0:W5:Y:S01]  /*03b0*/  LDG.E.128 R72, desc[UR12][R76.64+0x10] ;  /* 0x0000100c4c487981 */ /* 0x000162000c1e1d00 */
[----:B------:R-:W-:Y:S05]  /*03c0*/  BRA `(.L_x_8338) ;  /* 0x0000000000a47947 */ /* 0x000fea0003800000 */
.L_x_8337:
        /* <DEDUP_REMOVED lines=8> */
[----:B------:R-:W-:-:S02]  /*0450*/  CS2R R42, SRZ ;  /* 0x00000000002a7805 */ /* 0x000fc4000001ff00 */
[----:B------:R-:W-:Y:S02]  /*0460*/  @P2 CS2R R66, SRZ ;  /* 0x0000000000422805 */ /* 0x000fe4000001ff00 */
[----:B------:R-:W-:Y:S02]  /*0470*/  @P2 CS2R R64, SRZ ;  /* 0x0000000000402805 */ /* 0x000fe4000001ff00 */
[----:B------:R-:W-:Y:S01]  /*0480*/  @P2 CS2R R62, SRZ ;  /* 0x00000000003e2805 */ /* 0x000fe2000001ff00 */
[----:B------:R-:W5:Y:S01]  /*0490*/  @P0 LDG.E.128 R4, desc[UR12][R14.64] ;  /* 0x0000000c0e040981 */ /* 0x000f62000c1e1d00 */
[----:B------:R-:W0:Y:S01]  /*04a0*/  @P2 LDC.64 R38, c[0x0][0x3d0] ;  /* 0x0000f400ff262b82 */ /* 0x000e220000000a00 */
[C---:B-1----:R-:W-:Y:S01]  /*04b0*/  @P0 IMAD.WIDE.U32 R16, R76.reuse, 0x20, R16 ;  /* 0x000000204c100825 */ /* 0x042fe200078e0010 */
[----:B------:R-:W-:Y:S01]  /*04c0*/  @P0 LOP3.LUT R76, R76, 0x100, RZ, 0xfc, !PT ;  /* 0x000001004c4c0812 */ /* 0x000fe200078efcff */
[----:B------:R1:W5:Y:S01]  /*04d0*/  @P0 LDG.E.128 R8, desc[UR12][R14.64+0x10] ;  /* 0x0000100c0e080981 */ /* 0x000362000c1e1d00 */
[----:B------:R-:W-:-:S03]  /*04e0*/  @P2 CS2R R60, SRZ ;  /* 0x00000000003c2805 */ /* 0x000fc6000001ff00 */
[----:B------:R-:W5:Y:S01]  /*04f0*/  @P0 LDG.E.128 R20, desc[UR12][R16.64] ;  /* 0x0000000c10140981 */ /* 0x000f62000c1e1d00 */
[----:B------:R-:W4:Y:S01]  /*0500*/  @P2 LDC.64 R40, c[0x0][0x3e8] ;  /* 0x0000fa00ff282b82 */ /* 0x000f220000000a00 */
[C---:B--2---:R-:W-:Y:S02]  /*0510*/  @P1 IMAD.WIDE.U32 R18, R76.reuse, 0x20, R18 ;  /* 0x000000204c121825 */ /* 0x044fe400078e0012 */
[----:B------:R2:W5:Y:S02]  /*0520*/  @P0 LDG.E.128 R24, desc[UR12][R16.64+0x10] ;  /* 0x0000100c10180981 */ /* 0x000564000c1e1d00 */
[C---:B---3--:R-:W-:Y:S01]  /*0530*/  @P1 IMAD.WIDE.U32 R36, R76.reuse, 0x20, R36 ;  /* 0x000000204c241825 */ /* 0x048fe200078e0024 */
[----:B------:R-:W-:Y:S01]  /*0540*/  @P1 IADD3 R76, PT, PT, R76, 0x100, RZ ;  /* 0x000001004c4c1810 */ /* 0x000fe20007ffe0ff */
[----:B------:R-:W5:Y:S01]  /*0550*/  @P1 LDG.E.128 R28, desc[UR12][R18.64] ;  /* 0x0000000c121c1981 */ /* 0x000f62000c1e1d00 */
[----:B-1----:R-:W-:Y:S02]  /*0560*/  CS2R R14, SRZ ;  /* 0x00000000000e7805 */ /* 0x002fe4000001ff00 */
[----:B--2---:R-:W-:Y:S01]  /*0570*/  CS2R R16, SRZ ;  /* 0x0000000000107805 */ /* 0x004fe2000001ff00 */
[----:B------:R-:W5:Y:S01]  /*0580*/  @P1 LDG.E.128 R32, desc[UR12][R18.64+0x10] ;  /* 0x0000100c12201981 */ /* 0x000f62000c1e1d00 */
[----:B0-----:R-:W-:-:S03]  /*0590*/  @P2 IMAD.WIDE.U32 R12, R76, 0x20, R38 ;  /* 0x000000204c0c2825 */ /* 0x001fc600078e0026 */
[----:B------:R-:W5:Y:S04]  /*05a0*/  @P1 LDG.E.128 R44, desc[UR12][R36.64] ;  /* 0x0000000c242c1981 */ /* 0x000f68000c1e1d00 */
[----:B------:R0:W5:Y:S01]  /*05b0*/  @P1 LDG.E.128 R48, desc[UR12][R36.64+0x10] ;  /* 0x0000100c24301981 */ /* 0x000162000c1e1d00 */
[----:B----4-:R-:W-:Y:S01]  /*05c0*/  @P2 IMAD.WIDE.U32 R76, R76, 0x20, R40 ;  /* 0x000000204c4c2825 */ /* 0x010fe200078e0028 */
[----:B------:R-:W-:Y:S02]  /*05d0*/  CS2R R38, SRZ ;  /* 0x0000000000267805 */ /* 0x000fe4000001ff00 */
[----:B------:R-:W5:Y:S04]  /*05e0*/  @P2 LDG.E.128 R52, desc[UR12][R12.64] ;  /* 0x0000000c0c342981 */ /* 0x000f68000c1e1d00 */
[----:B------:R-:W5:Y:S04]  /*05f0*/  @P2 LDG.E.128 R68, desc[UR12][R76.64] ;  /* 0x0000000c4c442981 */ /* 0x000f68000c1e1d00 */
[----:B------:R-:W5:Y:S01]  /*0600*/  @P2 LDG.E.128 R72, desc[UR12][R76.64+0x10] ;  /* 0x0000100c4c482981 */ /* 0x000f62000c1e1d00 */
[----:B------:R-:W-:-:S02]  /*0610*/  CS2R R40, SRZ ;  /* 0x0000000000287805 */ /* 0x000fc4000001ff00 */
[----:B0-----:R-:W-:Y:S02]  /*0620*/  CS2R R36, SRZ ;  /* 0x0000000000247805 */ /* 0x001fe4000001ff00 */
[----:B------:R-:W-:Y:S01]  /*0630*/  CS2R R18, SRZ ;  /* 0x0000000000127805 */ /* 0x000fe2000001ff00 */
[----:B------:R0:W5:Y:S02]  /*0640*/  @P2 LDG.E.128 R56, desc[UR12][R12.64+0x10] ;  /* 0x0000100c0c382981 */ /* 0x000164000c1e1d00 */
[----:B0-----:R-:W-:-:S07]  /*0650*/  CS2R R12, SRZ ;  /* 0x00000000000c7805 */ /* 0x001fce000001ff00 */
.L_x_8338:
[----:B------:R-:W-:Y:S05]  /*0660*/  BSYNC.RECONVERGENT B0 ;  /* 0x0000000000007941 */ /* 0x000fea0003800200 */
.L_x_8336:
        /* <DEDUP_REMOVED lines=9> */
[----:B------:R-:W2:Y:S03]  /*0700*/  LDCU UR22, c[0x0][0x388] ;  /* 0x00007100ff1677ac */ /* 0x000ea60008000800 */
[----:B------:R-:W-:-:S02]  /*0710*/  VIADDMNMX R2, R2, UR6, RZ, !PT ;  /* 0x0000000602027c46 */ /* 0x000fc4000f8001ff */
[----:B0-----:R-:W-:Y:S01]  /*0720*/  MOV R76, UR6 ;  /* 0x00000006004c7c02 */ /* 0x001fe20008000f00 */
[----:B------:R-:W0:Y:S01]  /*0730*/  LDCU.U8 UR19, c[0x0][0x410] ;  /* 0x00008200ff1377ac */ /* 0x000e220008000000 */
[----:B------:R-:W-:-:S03]  /*0740*/  VIMNMX R2, PT, PT, R2, 0x20, PT ;  /* 0x0000002002027848 */ /* 0x000fc60003fe0100 */
[----:B------:R-:W-:Y:S01]  /*0750*/  IMAD R3, R3, -0x20, R76 ;  /* 0xffffffe003037824 */ /* 0x000fe200078e024c */
[----:B------:R-:W-:Y:S01]  /*0760*/  LEA R2, R2, UR5, 0x3 ;  /* 0x0000000502027c11 */ /* 0x000fe2000f8e18ff */
[----:B------:R-:W3:Y:S03]  /*0770*/  LDCU UR20, c[0x0][0x400] ;  /* 0x00008000ff1477ac */ /* 0x000ee60008000800 */
[----:B------:R-:W-:Y:S01]  /*0780*/  I2FP.F32.U32 R2, R2 ;  /* 0x0000000200027245 */ /* 0x000fe20000201000 */
[----:B------:R-:W4:Y:S01]  /*0790*/  LDCU.64 UR14, c[0x0][0x3a0] ;  /* 0x00007400ff0e77ac */ /* 0x000f220008000a00 */
[----:B------:R-:W-:Y:S01]  /*07a0*/  VIMNMX R3, PT, PT, RZ, R3, !PT ;  /* 0x00000003ff037248 */ /* 0x000fe20007fe0100 */
[----:B------:R-:W0:Y:S03]  /*07b0*/  LDCU.128 UR8, c[0x0][0x3f0] ;  /* 0x00007e00ff0877ac */ /* 0x000e260008000c00 */
[----:B------:R-:W0:Y:S01]  /*07c0*/  MUFU.RCP R2, R2 ;  /* 0x0000000200027308 */ /* 0x000e220000001000 */
[----:B------:R-:W-:Y:S01]  /*07d0*/  VIMNMX R3, PT, PT, R3, 0x20, PT ;  /* 0x0000002003037848 */ /* 0x000fe20003fe0100 */
[----:B------:R-:W0:Y:S03]  /*07e0*/  LDCU.64 UR16, c[0x0][0x380] ;  /* 0x00007000ff1077ac */ /* 0x000e260008000a00 */
[----:B------:R-:W-:Y:S01]  /*07f0*/  LEA R3, R3, UR5, 0x3 ;  /* 0x0000000503037c11 */ /* 0x000fe2000f8e18ff */
[----:B-12---:R-:W-:-:S11]  /*0800*/  UPLOP3.LUT UP1, UPT, UPT, UPT, UPT, 0x40, 0x4 ;  /* 0x000000000004789c */ /* 0x006fd60003f2e870 */
.L_x_8362:
[----:B0-----:R-:W-:-:S06]  /*0810*/  UIMAD.WIDE UR4, UR18, 0x4, UR8 ;  /* 0x00000004120478a5 */ /* 0x001fcc000f8e0208 */
[----:B-12---:R-:W-:Y:S02]  /*0820*/  MOV R112, UR4 ;  /* 0x0000000400707c02 */ /* 0x006fe40008000f00 */
[----:B------:R-:W-:-:S05]  /*0830*/  MOV R113, UR5 ;  /* 0x0000000500717c02 */ /* 0x000fca0008000f00 */
[----:B------:R0:W2:Y:S01]  /*0840*/  LDG.E R112, desc[UR12][R112.64] ;  /* 0x0000000c70707981 */ /* 0x0000a2000c1e1900 */
[----:B------:R-:W-:-:S06]  /*0850*/  UIMAD.WIDE UR4, UR18, 0x4, UR10 ;  /* 0x00000004120478a5 */ /* 0x000fcc000f8e020a */
[----:B------:R-:W-:Y:S02]  /*0860*/  MOV R114, UR4 ;  /* 0x0000000400727c02 */ /* 0x000fe40008000f00 */
[----:B------:R-:W-:-:S05]  /*0870*/  MOV R115, UR5 ;  /* 0x0000000500737c02 */ /* 0x000fca0008000f00 */
[----:B------:R-:W3:Y:S01]  /*0880*/  LDG.E R114, desc[UR12][R114.64] ;  /* 0x0000000c72727981 */ /* 0x000ee2000c1e1900 */
[----:B------:R-:W-:Y:S01]  /*0890*/  UIMAD UR4, UR18, UR22, URZ ;  /* 0x00000016120472a4 */ /* 0x000fe2000f8e02ff */
[----:B------:R-:W-:Y:S01]  /*08a0*/  ISETP.GE.U32.AND P2, PT, R0, 0x100, PT ;  /* 0x000001000000780c */ /* 0x000fe20003f46070 */
[----:B------:R-:W-:Y:S01]  /*08b0*/  BSSY.RECONVERGENT B0, `(.L_x_8339) ;  /* 0x000007d000007945 */ /* 0x000fe20003800200 */
[----:B------:R-:W1:Y:S01]  /*08c0*/  S2R R116, SR_TID.X ;  /* 0x0000000000747919 */ /* 0x000e620000002100 */
[----:B0-----:R-:W-:Y:S01]  /*08d0*/  HFMA2 R113, -RZ, RZ, 0, 0 ;  /* 0x00000000ff717431 */ /* 0x001fe200000001ff */
        /* <DEDUP_REMOVED lines=12> */
[-C--:B-1----:R-:W-:Y:S02]  /*09a0*/  LEA.HI.SX32 R112, R115, R116.reuse, 0x1d ;  /* 0x0000007473707211 */ /* 0x082fe400078feaff */
        /* <DEDUP_REMOVED lines=8> */
.L_x_8341:
[----:B------:R-:W-:Y:S05]  /*0a30*/  BRA.U !UP0, `(.L_x_8342) ;  /* 0x0000000108c87547 */ /* 0x000fea000b800000 */
[----:B------:R-:W0:Y:S02]  /*0a40*/  LDC.64 R88, c[0x0][0x3a0] ;  /* 0x0000e800ff587b82 */ /* 0x000e240000000a00 */
[----:B0-----:R-:W-:-:S05]  /*0a50*/  IMAD.WIDE.U32 R88, R112, 0x20, R88 ;  /* 0x0000002070587825 */ /* 0x001fca00078e0058 */
[----:B------:R-:W2:Y:S04]  /*0a60*/  LDG.E.128 R80, desc[UR12][R88.64] ;  /* 0x0000000c58507981 */ /* 0x000ea8000c1e1d00 */
[----:B------:R0:W3:Y:S01]  /*0a70*/  LDG.E.128 R84, desc[UR12][R88.64+0x10] ;  /* 0x0000100c58547981 */ /* 0x0000e2000c1e1d00 */
[----:B------:R-:W-:-:S13]  /*0a80*/  ISETP.LT.AND P0, PT, RZ, UR21, PT ;  /* 0x00000015ff007c0c */ /* 0x000fda000bf01270 */
[----:B------:R-:W1:Y:S01]  /*0a90*/  @P0 LDC R95, c[0x0][0x40c] ;  /* 0x00010300ff5f0b82 */ /* 0x000e620000000800 */
[C---:B-----5:R-:W-:Y:S02]  /*0aa0*/  @P0 PRMT R93, R76.reuse, 0x7632, R93 ;  /* 0x000076324c5d0816 */ /* 0x060fe4000000005d */
[----:B------:R-:W-:Y:S02]  /*0ab0*/  @P0 SHF.L.U32 R90, R76, 0x10, RZ ;  /* 0x000000104c5a0819 */ /* 0x000fe400000006ff */
[----:B------:R-:W-:-:S03]  /*0ac0*/  @P0 SHF.L.U32 R94, R93, 0x10, RZ ;  /* 0x000000105d5e0819 */ /* 0x000fc600000006ff */
[----:B------:R-:W4:Y:S08]  /*0ad0*/  @P0 LDC R114, c[0x0][0x40c] ;  /* 0x00010300ff720b82 */ /* 0x000f300000000800 */
[----:B------:R-:W0:Y:S08]  /*0ae0*/  @P0 LDC R115, c[0x0][0x40c] ;  /* 0x00010300ff730b82 */ /* 0x000e300000000800 */
[----:B------:R-:W2:Y:S01]  /*0af0*/  @P0 LDC R92, c[0x0][0x40c] ;  /* 0x00010300ff5c0b82 */ /* 0x000ea20000000800 */
[----:B-1----:R-:W-:Y:S01]  /*0b00*/  @P0 FMUL.FTZ R93, R90, R95 ;  /* 0x0000005f5a5d0220 */ /* 0x002fe20000410000 */
[----:B------:R-:W-:-:S06]  /*0b10*/  @P0 SHF.L.U32 R95, R77, 0x10, RZ ;  /* 0x000000104d5f0819 */ /* 0x000fcc00000006ff */
[----:B------:R-:W1:Y:S01]  /*0b20*/  @P0 LDC R91, c[0x0][0x40c] ;  /* 0x00010300ff5b0b82 */ /* 0x000e620000000800 */
[----:B----4-:R-:W-:Y:S01]  /*0b30*/  @P0 FMUL.FTZ R95, R95, R114 ;  /* 0x000000725f5f0220 */ /* 0x010fe20000410000 */
[----:B------:R-:W-:-:S06]  /*0b40*/  @P0 SHF.L.U32 R114, R78, 0x10, RZ ;  /* 0x000000104e720819 */ /* 0x000fcc00000006ff */
[----:B------:R-:W4:Y:S01]  /*0b50*/  @P0 LDC R118, c[0x0][0x40c] ;  /* 0x00010300ff760b82 */ /* 0x000f220000000800 */
[----:B0-----:R-:W-:Y:S01]  /*0b60*/  @P0 FMUL.FTZ R94, R94, R115 ;  /* 0x000000735e5e0220 */ /* 0x001fe20000410000 */
[----:B--2---:R-:W-:Y:S01]  /*0b70*/  MOV R90, R82 ;  /* 0x00000052005a7202 */ /* 0x004fe20000000f00 */
[----:B------:R-:W-:Y:S01]  /*0b80*/  @P0 FFMA.FTZ R90, R95, R22, R82 ;  /* 0x000000165f5a0223 */ /* 0x000fe20000010052 */
[----:B------:R-:W-:Y:S01]  /*0b90*/  @!P0 MOV R88, R80 ;  /* 0x0000005000588202 */ /* 0x000fe20000000f00 */
[----:B------:R-:W-:-:S03]  /*0ba0*/  @P0 FFMA.FTZ R88, R93, R20, R80 ;  /* 0x000000145d580223 */ /* 0x000fc60000010050 */
[----:B------:R-:W0:Y:S01]  /*0bb0*/  @P0 LDC R95, c[0x0][0x40c] ;  /* 0x00010300ff5f0b82 */ /* 0x000e220000000800 */
[----:B------:R-:W-:Y:S02]  /*0bc0*/  @P0 PRMT R93, R77, 0x7632, R93 ;  /* 0x000076324d5d0816 */ /* 0x000fe4000000005d */
[----:B------:R-:W-:Y:S01]  /*0bd0*/  MOV R89, R81 ;  /* 0x0000005100597202 */ /* 0x000fe20000000f00 */
[----:B------:R-:W-:Y:S01]  /*0be0*/  @P0 FFMA.FTZ R89, R94, R21, R81 ;  /* 0x000000155e590223 */ /* 0x000fe20000010051 */
[----:B------:R-:W-:-:S05]  /*0bf0*/  @P0 SHF.L.U32 R93, R93, 0x10, RZ ;  /* 0x000000105d5d0819 */ /* 0x000fca00000006ff */
[----:B------:R-:W-:Y:S01]  /*0c00*/  @P0 FMUL.FTZ R94, R93, R92 ;  /* 0x0000005c5d5e0220 */ /* 0x000fe20000410000 */
[----:B-1----:R-:W-:Y:S01]  /*0c10*/  @P0 FMUL.FTZ R93, R114, R91 ;  /* 0x0000005b725d0220 */ /* 0x002fe20000410000 */
[----:B---3--:R-:W-:Y:S02]  /*0c20*/  MOV R92, R84 ;  /* 0x00000054005c7202 */ /* 0x008fe40000000f00 */
[----:B------:R-:W-:Y:S01]  /*0c30*/  MOV R91, R83 ;  /* 0x00000053005b7202 */ /* 0x000fe20000000f00 */
[----:B------:R-:W-:Y:S01]  /*0c40*/  @P0 FFMA.FTZ R92, R93, R24, R84 ;  /* 0x000000185d5c0223 */ /* 0x000fe20000010054 */
[----:B------:R-:W-:Y:S01]  /*0c50*/  @P0 PRMT R93, R78, 0x7632, R93 ;  /* 0x000076324e5d0816 */ /* 0x000fe2000000005d */
[----:B------:R-:W-:Y:S01]  /*0c60*/  @P0 FFMA.FTZ R91, R94, R23, R83 ;  /* 0x000000175e5b0223 */ /* 0x000fe20000010053 */
[----:B------:R-:W-:Y:S02]  /*0c70*/  @P0 SHF.L.U32 R94, R79, 0x10, RZ ;  /* 0x000000104f5e0819 */ /* 0x000fe400000006ff */
[----:B------:R-:W-:-:S03]  /*0c80*/  @P0 SHF.L.U32 R93, R93, 0x10, RZ ;  /* 0x000000105d5d0819 */ /* 0x000fc600000006ff */
[----:B0-----:R-:W-:Y:S02]  /*0c90*/  @P0 FMUL.FTZ R95, R94, R95 ;  /* 0x0000005f5e5f0220 */ /* 0x001fe40000410000 */
[----:B----4-:R-:W-:Y:S01]  /*0ca0*/  @P0 FMUL.FTZ R114, R93, R118 ;  /* 0x000000765d720220 */ /* 0x010fe20000410000 */
[----:B------:R-:W-:Y:S02]  /*0cb0*/  MOV R94, R86 ;  /* 0x00000056005e7202 */ /* 0x000fe40000000f00 */
[----:B------:R-:W-:Y:S01]  /*0cc0*/  MOV R93, R85 ;  /* 0x00000055005d7202 */ /* 0x000fe20000000f00 */
[----:B------:R-:W-:Y:S01]  /*0cd0*/  @P0 FFMA.FTZ R94, R95, R26, R86 ;  /* 0x0000001a5f5e0223 */ /* 0x000fe20000010056 */
[----:B------:R-:W-:Y:S01]  /*0ce0*/  @P0 FFMA.FTZ R93, R114, R25, R85 ;  /* 0x00000019725d0223 */ /* 0x000fe20000010055 */
[----:B------:R-:W-:Y:S01]  /*0cf0*/  MOV R95, R87 ;  /* 0x00000057005f7202 */ /* 0x000fe20000000f00 */
[----:B------:R-:W-:Y:S06]  /*0d00*/  @!P0 BRA `(.L_x_8343) ;  /* 0x0000000000c48947 */ /* 0x000fec0003800000 */
[----:B------:R-:W-:-:S04]  /*0d10*/  PRMT R95, R79, 0x7632, R95 ;  /* 0x000076324f5f7816 */ /* 0x000fc8000000005f */
[----:B------:R-:W-:-:S05]  /*0d20*/  SHF.L.U32 R95, R95, 0x10, RZ ;  /* 0x000000105f5f7819 */ /* 0x000fca00000006ff */
[----:B------:R-:W-:-:S04]  /*0d30*/  FMUL.FTZ R114, R95, UR23 ;  /* 0x000000175f727c20 */ /* 0x000fc80008410000 */
[----:B------:R-:W-:Y:S01]  /*0d40*/  FFMA.FTZ R95, R114, R27, R87 ;  /* 0x0000001b725f7223 */ /* 0x000fe20000010057 */
[----:B------:R-:W-:Y:S06]  /*0d50*/  BRA `(.L_x_8343) ;  /* 0x0000000000b07947 */ /* 0x000fec0003800000 */
.L_x_8342:
[----:B------:R-:W0:Y:S01]  /*0d60*/  @UP2 LDCU UR5, c[0x0][0x40c] ;  /* 0x00008180ff0527ac */ /* 0x000e220008000800 */
[----:B-----5:R-:W-:Y:S01]  /*0d70*/  @P1 SHF.L.U32 R91, R77, 0x10, RZ ;  /* 0x000000104d5b1819 */ /* 0x020fe200000006ff */
[----:B------:R-:W-:Y:S01]  /*0d80*/  HFMA2 R88, -RZ, RZ, 0, 0 ;  /* 0x00000000ff587431 */ /* 0x000fe200000001ff */
[----:B------:R-:W-:Y:S01]  /*0d90*/  @P1 SHF.L.U32 R89, R76, 0x10, RZ ;  /* 0x000000104c591819 */ /* 0x000fe200000006ff */
[----:B------:R-:W1:Y:S01]  /*0da0*/  @UP2 LDCU UR4, c[0x0][0x40c] ;  /* 0x00008180ff0427ac */ /* 0x000e620008000800 */
[----:B------:R-:W-:Y:S01]  /*0db0*/  MOV R90, RZ ;  /* 0x000000ff005a7202 */ /* 0x000fe20000000f00 */
[----:B------:R-:W-:Y:S01]  /*0dc0*/  HFMA2 R92, -RZ, RZ, 0, 0 ;  /* 0x00000000ff5c7431 */ /* 0x000fe200000001ff */
[C---:B------:R-:W-:Y:S01]  /*0dd0*/  @P1 SHF.L.U32 R93, R79.reuse, 0x10, RZ ;  /* 0x000000104f5d1819 */ /* 0x040fe200000006ff */
[----:B------:R-:W2:Y:S01]  /*0de0*/  @UP2 LDCU UR7, c[0x0][0x40c] ;  /* 0x00008180ff0727ac */ /* 0x000ea20008000800 */
[----:B------:R-:W-:Y:S02]  /*0df0*/  MOV R94, RZ ;  /* 0x000000ff005e7202 */ /* 0x000fe40000000f00 */
[----:B------:R-:W-:Y:S01]  /*0e00*/  @P1 PRMT R95, R79, 0x7632, R95 ;  /* 0x000076324f5f1816 */ /* 0x000fe2000000005f */
[----:B------:R-:W3:Y:S03]  /*0e10*/  @UP2 LDCU UR24, c[0x0][0x40c] ;  /* 0x00008180ff1827ac */ /* 0x000ee60008000800 */
[----:B------:R-:W-:Y:S01]  /*0e20*/  @P1 SHF.L.U32 R95, R95, 0x10, RZ ;  /* 0x000000105f5f1819 */ /* 0x000fe200000006ff */
[----:B0-----:R-:W-:Y:S01]  /*0e30*/  @P1 FMUL.FTZ R91, R91, UR5 ;  /* 0x000000055b5b1c20 */ /* 0x001fe20008410000 */
[----:B------:R-:W0:Y:S01]  /*0e40*/  @UP2 LDCU UR5, c[0x0][0x40c] ;  /* 0x00008180ff0527ac */ /* 0x000e220008000800 */
[----:B-1----:R-:W-:Y:S01]  /*0e50*/  @P1 FMUL.FTZ R89, R89, UR4 ;  /* 0x0000000459591c20 */ /* 0x002fe20008410000 */
[----:B------:R-:W1:Y:S01]  /*0e60*/  @UP2 LDCU UR4, c[0x0][0x40c] ;  /* 0x00008180ff0427ac */ /* 0x000e620008000800 */
[----:B------:R-:W-:Y:S01]  /*0e70*/  @P1 FMUL.FTZ R90, R91, R22 ;  /* 0x000000165b5a1220 */ /* 0x000fe20000410000 */
[----:B------:R-:W-:Y:S01]  /*0e80*/  @P1 SHF.L.U32 R91, R78, 0x10, RZ ;  /* 0x000000104e5b1819 */ /* 0x000fe200000006ff */
[----:B------:R-:W-:Y:S01]  /*0e90*/  @P1 FMUL.FTZ R88, R89, R20 ;  /* 0x0000001459581220 */ /* 0x000fe20000410000 */
[----:B------:R-:W-:-:S03]  /*0ea0*/  @P1 PRMT R89, R76, 0x7632, R89 ;  /* 0x000076324c591816 */ /* 0x000fc60000000059 */
[----:B--2---:R-:W-:Y:S01]  /*0eb0*/  @P1 FMUL.FTZ R91, R91, UR7 ;  /* 0x000000075b5b1c20 */ /* 0x004fe20008410000 */
[----:B---3--:R-:W-:Y:S01]  /*0ec0*/  @P1 FMUL.FTZ R93, R93, UR24 ;  /* 0x000000185d5d1c20 */ /* 0x008fe20008410000 */
[----:B------:R-:W2:Y:S02]  /*0ed0*/  @UP2 LDCU UR7, c[0x0][0x40c] ;  /* 0x00008180ff0727ac */ /* 0x000ea40008000800 */
[----:B------:R-:W-:Y:S01]  /*0ee0*/  @P1 FMUL.FTZ R92, R91, R24 ;  /* 0x000000185b5c1220 */ /* 0x000fe20000410000 */
[----:B------:R-:W-:Y:S01]  /*0ef0*/  @P1 SHF.L.U32 R91, R89, 0x10, RZ ;  /* 0x00000010595b1819 */ /* 0x000fe200000006ff */
[----:B------:R-:W-:Y:S01]  /*0f00*/  @P1 FMUL.FTZ R94, R93, R26 ;  /* 0x0000001a5d5e1220 */ /* 0x000fe20000410000 */
[----:B------:R-:W-:Y:S01]  /*0f10*/  @P1 PRMT R93, R77, 0x7632, R93 ;  /* 0x000076324d5d1816 */ /* 0x000fe2000000005d */
[----:B------:R-:W-:Y:S02]  /*0f20*/  HFMA2 R89, -RZ, RZ, 0, 0 ;  /* 0x00000000ff597431 */ /* 0x000fe400000001ff */
[----:B-1----:R-:W-:Y:S01]  /*0f30*/  @P1 FMUL.FTZ R114, R91, UR4 ;  /* 0x000000045b721c20 */ /* 0x002fe20008410000 */
[----:B------:R-:W-:Y:S01]  /*0f40*/  @P1 SHF.L.U32 R93, R93, 0x10, RZ ;  /* 0x000000105d5d1819 */ /* 0x000fe200000006ff */
[----:B------:R-:W1:Y:S01]  /*0f50*/  @UP2 LDCU UR4, c[0x0][0x40c] ;  /* 0x00008180ff0427ac */ /* 0x000e620008000800 */
[----:B------:R-:W-:Y:S01]  /*0f60*/  MOV R91, RZ ;  /* 0x000000ff005b7202 */ /* 0x000fe20000000f00 */
[----:B------:R-:W-:-:S02]  /*0f70*/  @P1 FMUL.FTZ R89, R114, R21 ;  /* 0x0000001572591220 */ /* 0x000fc40000410000 */
[----:B0-----:R-:W-:Y:S01]  /*0f80*/  @P1 FMUL.FTZ R114, R93, UR5 ;  /* 0x000000055d721c20 */ /* 0x001fe20008410000 */
[----:B------:R-:W-:-:S03]  /*0f90*/  @P1 PRMT R93, R78, 0x7632, R93 ;  /* 0x000076324e5d1816 */ /* 0x000fc6000000005d */
[----:B------:R-:W-:Y:S01]  /*0fa0*/  @P1 FMUL.FTZ R91, R114, R23 ;  /* 0x00000017725b1220 */ /* 0x000fe20000410000 */
[----:B------:R-:W-:-:S05]  /*0fb0*/  @P1 SHF.L.U32 R93, R93, 0x10, RZ ;  /* 0x000000105d5d1819 */ /* 0x000fca00000006ff */
[----:B--2---:R-:W-:Y:S01]  /*0fc0*/  @P1 FMUL.FTZ R114, R93, UR7 ;  /* 0x000000075d721c20 */ /* 0x004fe20008410000 */
[----:B------:R-:W-:-:S03]  /*0fd0*/  HFMA2 R93, -RZ, RZ, 0, 0 ;  /* 0x00000000ff5d7431 */ /* 0x000fc600000001ff */
[----:B------:R-:W-:Y:S01]  /*0fe0*/  @P1 FMUL.FTZ R93, R114, R25 ;  /* 0x00000019725d1220 */ /* 0x000fe20000410000 */
[----:B-1----:R-:W-:Y:S01]  /*0ff0*/  @P1 FMUL.FTZ R114, R95, UR4 ;  /* 0x000000045f721c20 */ /* 0x002fe20008410000 */
[----:B------:R-:W-:-:S03]  /*1000*/  MOV R95, RZ ;  /* 0x000000ff005f7202 */ /* 0x000fc60000000f00 */
[----:B------:R-:W-:-:S07]  /*1010*/  @P1 FMUL.FTZ R95, R114, R27 ;  /* 0x0000001b725f1220 */ /* 0x000fce0000410000 */
.L_x_8343:
[----:B------:R-:W0:Y:S01]  /*1020*/  LDC.64 R114, c[0x0][0x3a8] ;  /* 0x0000ea00ff727b82 */ /* 0x000e220000000a00 */
[----:B------:R-:W-:Y:S01]  /*1030*/  IADD3 R113, PT, PT, R113, 0x100, RZ ;  /* 0x0000010071717810 */ /* 0x000fe20007ffe0ff */
[C---:B0-----:R-:W-:Y:S01]  /*1040*/  IMAD.WIDE.U32 R114, R112.reuse, 0x20, R114 ;  /* 0x0000002070727825 */ /* 0x041fe200078e0072 */
[----:B------:R-:W-:-:S04]  /*1050*/  IADD3 R112, PT, PT, R112, 0x100, RZ ;  /* 0x0000010070707810 */ /* 0x000fc80007ffe0ff */
[----:B------:R0:W-:Y:S04]  /*1060*/  STG.E.128 desc[UR12][R114.64], R88 ;  /* 0x0000005872007986 */ /* 0x0001e8000c101d0c */
[----:B------:R0:W-:Y:S02]  /*1070*/  STG.E.128 desc[UR12][R114.64+0x10], R92 ;  /* 0x0000105c72007986 */ /* 0x0001e4000c101d0c */
.L_x_8340:
[----:B----4-:R-:W-:Y:S05]  /*1080*/  BSYNC.RECONVERGENT B0 ;  /* 0x0000000000007941 */ /* 0x010fea0003800200 */
.L_x_8339:
        /* <DEDUP_REMOVED lines=15> */
[----:B0-----:R-:W0:Y:S01]  /*1180*/  @P0 LDC R114, c[0x0][0x40c] ;  /* 0x00010300ff720b82 */ /* 0x001e220000000800 */
[----:B-----5:R-:W-:Y:S02]  /*1190*/  @P0 SHF.L.U32 R103, R77, 0x10, RZ ;  /* 0x000000104d670819 */ /* 0x020fe400000006ff */
[C---:B-1----:R-:W-:Y:S02]  /*11a0*/  @P0 SHF.L.U32 R98, R76.reuse, 0x10, RZ ;  /* 0x000000104c620819 */ /* 0x042fe400000006ff */
[----:B------:R-:W-:-:S03]  /*11b0*/  @P0 PRMT R96, R76, 0x7632, R96 ;  /* 0x000076324c600816 */ /* 0x000fc60000000060 */
[----:B------:R-:W1:Y:S01]  /*11c0*/  @P0 LDC R101, c[0x0][0x40c] ;  /* 0x00010300ff650b82 */ /* 0x000e620000000800 */
[----:B------:R-:W-:Y:S02]  /*11d0*/  @P0 SHF.L.U32 R97, R96, 0x10, RZ ;  /* 0x0000001060610819 */ /* 0x000fe400000006ff */
[----:B------:R-:W-:-:S05]  /*11e0*/  MOV R96, R80 ;  /* 0x0000005000607202 */ /* 0x000fca0000000f00 */
[----:B------:R-:W2:Y:S08]  /*11f0*/  @P0 LDC R102, c[0x0][0x40c] ;  /* 0x00010300ff660b82 */ /* 0x000eb00000000800 */
[----:B------:R-:W3:Y:S01]  /*1200*/  @P0 LDC R100, c[0x0][0x40c] ;  /* 0x00010300ff640b82 */ /* 0x000ee20000000800 */
[----:B0-----:R-:W-:Y:S01]  /*1210*/  @P0 FMUL.FTZ R103, R103, R114 ;  /* 0x0000007267670220 */ /* 0x001fe20000410000 */
[----:B------:R-:W-:-:S06]  /*1220*/  @P0 SHF.L.U32 R114, R78, 0x10, RZ ;  /* 0x000000104e720819 */ /* 0x000fcc00000006ff */
[----:B------:R-:W0:Y:S01]  /*1230*/  @P0 LDC R99, c[0x0][0x40c] ;  /* 0x00010300ff630b82 */ /* 0x000e220000000800 */
[----:B-1----:R-:W-:Y:S01]  /*1240*/  @P0 FMUL.FTZ R101, R98, R101 ;  /* 0x0000006562650220 */ /* 0x002fe20000410000 */
[----:B------:R-:W-:Y:S01]  /*1250*/  MOV R98, R82 ;  /* 0x0000005200627202 */ /* 0x000fe20000000f00 */
[----:B------:R-:W-:Y:S02]  /*1260*/  @P0 FFMA.FTZ R98, R103, R46, R82 ;  /* 0x0000002e67620223 */ /* 0x000fe40000010052 */
[----:B------:R-:W-:Y:S01]  /*1270*/  @P0 FFMA.FTZ R96, R101, R44, R80 ;  /* 0x0000002c65600223 */ /* 0x000fe20000010050 */
[----:B------:R-:W-:Y:S02]  /*1280*/  @P0 PRMT R101, R77, 0x7632, R101 ;  /* 0x000076324d650816 */ /* 0x000fe40000000065 */
[----:B------:R-:W1:Y:S01]  /*1290*/  @P0 LDC R103, c[0x0][0x40c] ;  /* 0x00010300ff670b82 */ /* 0x000e620000000800 */
[----:B--2---:R-:W-:Y:S01]  /*12a0*/  @P0 FMUL.FTZ R102, R97, R102 ;  /* 0x0000006661660220 */ /* 0x004fe20000410000 */
[----:B------:R-:W-:-:S02]  /*12b0*/  @P0 SHF.L.U32 R101, R101, 0x10, RZ ;  /* 0x0000001065650819 */ /* 0x000fc400000006ff */
[----:B------:R-:W-:Y:S01]  /*12c0*/  MOV R97, R81 ;  /* 0x0000005100617202 */ /* 0x000fe20000000f00 */
[----:B------:R-:W-:-:S03]  /*12d0*/  @P0 FFMA.FTZ R97, R102, R45, R81 ;  /* 0x0000002d66610223 */ /* 0x000fc60000010051 */
[----:B------:R-:W2:Y:S01]  /*12e0*/  @P0 LDC R118, c[0x0][0x40c] ;  /* 0x00010300ff760b82 */ /* 0x000ea20000000800 */
[----:B---3--:R-:W-:Y:S01]  /*12f0*/  @P0 FMUL.FTZ R102, R101, R100 ;  /* 0x0000006465660220 */ /* 0x008fe20000410000 */
[----:B------:R-:W-:Y:S01]  /*1300*/  MOV R100, R84 ;  /* 0x0000005400647202 */ /* 0x000fe20000000f00 */
[----:B0-----:R-:W-:Y:S01]  /*1310*/  @P0 FMUL.FTZ R101, R114, R99 ;  /* 0x0000006372650220 */ /* 0x001fe20000410000 */
[----:B------:R-:W-:Y:S01]  /*1320*/  MOV R99, R83 ;  /* 0x0000005300637202 */ /* 0x000fe20000000f00 */
[----:B------:R-:W-:Y:S01]  /*1330*/  @P0 FFMA.FTZ R99, R102, R47, R83 ;  /* 0x0000002f66630223 */ /* 0x000fe20000010053 */
[----:B------:R-:W-:Y:S01]  /*1340*/  @P0 SHF.L.U32 R102, R79, 0x10, RZ ;  /* 0x000000104f660819 */ /* 0x000fe200000006ff */
[----:B------:R-:W-:Y:S01]  /*1350*/  @P0 FFMA.FTZ R100, R101, R48, R84 ;  /* 0x0000003065640223 */ /* 0x000fe20000010054 */
[----:B------:R-:W-:-:S03]  /*1360*/  @P0 PRMT R101, R78, 0x7632, R101 ;  /* 0x000076324e650816 */ /* 0x000fc60000000065 */
[----:B-1----:R-:W-:Y:S01]  /*1370*/  @P0 FMUL.FTZ R103, R102, R103 ;  /* 0x0000006766670220 */ /* 0x002fe20000410000 */
[----:B------:R-:W-:Y:S02]  /*1380*/  @P0 SHF.L.U32 R101, R101, 0x10, RZ ;  /* 0x0000001065650819 */ /* 0x000fe400000006ff */
[----:B------:R-:W-:Y:S01]  /*1390*/  MOV R102, R86 ;  /* 0x0000005600667202 */ /* 0x000fe20000000f00 */
[----:B------:R-:W-:Y:S01]  /*13a0*/  @P0 FFMA.FTZ R102, R103, R50, R86 ;  /* 0x0000003267660223 */ /* 0x000fe20000010056 */
[----:B------:R-:W-:Y:S01]  /*13b0*/  MOV R103, R87 ;  /* 0x0000005700677202 */ /* 0x000fe20000000f00 */
[----:B--2---:R-:W-:Y:S01]  /*13c0*/  @P0 FMUL.FTZ R114, R101, R118 ;  /* 0x0000007665720220 */ /* 0x004fe20000410000 */
[----:B------:R-:W-:-:S03]  /*13d0*/  MOV R101, R85 ;  /* 0x0000005500657202 */ /* 0x000fc60000000f00 */
[----:B------:R-:W-:Y:S01]  /*13e0*/  @P0 FFMA.FTZ R101, R114, R49, R85 ;  /* 0x0000003172650223 */ /* 0x000fe20000010055 */
[----:B------:R-:W-:Y:S06]  /*13f0*/  @!P0 BRA `(.L_x_8347) ;  /* 0x0000000000c48947 */ /* 0x000fec0003800000 */
[----:B------:R-:W-:-:S04]  /*1400*/  PRMT R103, R79, 0x7632, R103 ;  /* 0x000076324f677816 */ /* 0x000fc80000000067 */
[----:B------:R-:W-:-:S05]  /*1410*/  SHF.L.U32 R103, R103, 0x10, RZ ;  /* 0x0000001067677819 */ /* 0x000fca00000006ff */
[----:B------:R-:W-:-:S04]  /*1420*/  FMUL.FTZ R114, R103, UR23 ;  /* 0x0000001767727c20 */ /* 0x000fc80008410000 */
[----:B------:R-:W-:Y:S01]  /*1430*/  FFMA.FTZ R103, R114, R51, R87 ;  /* 0x0000003372677223 */ /* 0x000fe20000010057 */
[----:B------:R-:W-:Y:S06]  /*1440*/  BRA `(.L_x_8347) ;  /* 0x0000000000b07947 */ /* 0x000fec0003800000 */
.L_x_8346:
[----:B------:R-:W2:Y:S01]  /*1450*/  @UP2 LDCU UR5, c[0x0][0x40c] ;  /* 0x00008180ff0527ac */ /* 0x000ea20008000800 */
[----:B-1---5:R-:W-:Y:S02]  /*1460*/  @P1 SHF.L.U32 R99, R77, 0x10, RZ ;  /* 0x000000104d631819 */ /* 0x022fe400000006ff */
[----:B------:R-:W-:Y:S01]  /*1470*/  @P1 SHF.L.U32 R97, R76, 0x10, RZ ;  /* 0x000000104c611819 */ /* 0x000fe200000006ff */
[----:B------:R-:W1:Y:S01]  /*1480*/  @UP2 LDCU UR4, c[0x0][0x40c] ;  /* 0x00008180ff0427ac */ /* 0x000e620008000800 */
[----:B------:R-:W-:Y:S02]  /*1490*/  MOV R98, RZ ;  /* 0x000000ff00627202 */ /* 0x000fe40000000f00 */
[----:B------:R-:W-:Y:S01]  /*14a0*/  @P1 SHF.L.U32 R101, R79, 0x10, RZ ;  /* 0x000000104f651819 */ /* 0x000fe200000006ff */
[----:B------:R-:W3:Y:S01]  /*14b0*/  @UP2 LDCU UR7, c[0x0][0x40c] ;  /* 0x00008180ff0727ac */ /* 0x000ee20008000800 */
[----:B------:R-:W-:Y:S02]  /*14c0*/  MOV R96, RZ ;  /* 0x000000ff00607202 */ /* 0x000fe40000000f00 */
[----:B------:R-:W-:Y:S01]  /*14d0*/  MOV R100, RZ ;  /* 0x000000ff00647202 */ /* 0x000fe20000000f00 */
[----:B------:R-:W4:Y:S01]  /*14e0*/  @UP2 LDCU UR24, c[0x0][0x40c] ;  /* 0x00008180ff1827ac */ /* 0x000f220008000800 */
[----:B------:R-:W-:-:S02]  /*14f0*/  MOV R102, RZ ;  /* 0x000000ff00667202 */ /* 0x000fc40000000f00 */
[----:B------:R-:W-:Y:S01]  /*1500*/  @P1 PRMT R103, R79, 0x7632, R103 ;  /* 0x000076324f671816 */ /* 0x000fe20000000067 */
[----:B--2---:R-:W-:Y:S01]  /*1510*/  @P1 FMUL.FTZ R99, R99, UR5 ;  /* 0x0000000563631c20 */ /* 0x004fe20008410000 */
[----:B------:R-:W2:Y:S02]  /*1520*/  @UP2 LDCU UR5, c[0x0][0x40c] ;  /* 0x00008180ff0527ac */ /* 0x000ea40008000800 */
[----:B------:R-:W-:Y:S01]  /*1530*/  @P1 SHF.L.U32 R103, R103, 0x10, RZ ;  /* 0x0000001067671819 */ /* 0x000fe200000006ff */
[----:B-1----:R-:W-:Y:S01]  /*1540*/  @P1 FMUL.FTZ R97, R97, UR4 ;  /* 0x0000000461611c20 */ /* 0x002fe20008410000 */
[----:B------:R-:W0:Y:S01]  /*1550*/  @UP2 LDCU UR4, c[0x0][0x40c] ;  /* 0x00008180ff0427ac */ /* 0x000e220008000800 */
[----:B------:R-:W-:Y:S01]  /*1560*/  @P1 FMUL.FTZ R98, R99, R46 ;  /* 0x0000002e63621220 */ /* 0x000fe20000410000 */
[----:B------:R-:W-:Y:S01]  /*1570*/  @P1 SHF.L.U32 R99, R78, 0x10, RZ ;  /* 0x000000104e631819 */ /* 0x000fe200000006ff */
[----:B------:R-:W-:Y:S01]  /*1580*/  @P1 FMUL.FTZ R96, R97, R44 ;  /* 0x0000002c61601220 */ /* 0x000fe20000410000 */
[----:B------:R-:W-:-:S03]  /*1590*/  @P1 PRMT R97, R76, 0x7632, R97 ;  /* 0x000076324c611816 */ /* 0x000fc60000000061 */
[----:B---3--:R-:W-:Y:S01]  /*15a0*/  @P1 FMUL.FTZ R99, R99, UR7 ;  /* 0x0000000763631c20 */ /* 0x008fe20008410000 */
[----:B----4-:R-:W-:Y:S01]  /*15b0*/  @P1 FMUL.FTZ R101, R101, UR24 ;  /* 0x0000001865651c20 */ /* 0x010fe20008410000 */
[----:B------:R-:W1:Y:S02]  /*15c0*/  @UP2 LDCU UR7, c[0x0][0x40c] ;  /* 0x00008180ff0727ac */ /* 0x000e640008000800 */
[----:B------:R-:W-:Y:S01]  /*15d0*/  @P1 FMUL.FTZ R100, R99, R48 ;  /* 0x0000003063641220 */ /* 0x000fe20000410000 */
[----:B------:R-:W-:Y:S01]  /*15e0*/  @P1 SHF.L.U32 R99, R97, 0x10, RZ ;  /* 0x0000001061631819 */ /* 0x000fe200000006ff */
[----:B------:R-:W-:Y:S01]  /*15f0*/  @P1 FMUL.FTZ R102, R101, R50 ;  /* 0x0000003265661220 */ /* 0x000fe20000410000 */
[----:B------:R-:W-:Y:S02]  /*1600*/  @P1 PRMT R101, R77, 0x7632, R101 ;  /* 0x000076324d651816 */ /* 0x000fe40000000065 */
[----:B------:R-:W-:Y:S01]  /*1610*/  MOV R97, RZ ;  /* 0x000000ff00617202 */ /* 0x000fe20000000f00 */
[----:B0-----:R-:W-:Y:S01]  /*1620*/  @P1 FMUL.FTZ R114, R99, UR4 ;  /* 0x0000000463721c20 */ /* 0x001fe20008410000 */
[----:B------:R-:W-:Y:S01]  /*1630*/  @P1 SHF.L.U32 R101, R101, 0x10, RZ ;  /* 0x0000001065651819 */ /* 0x000fe200000006ff */
[----:B------:R-:W0:Y:S01]  /*1640*/  @UP2 LDCU UR4, c[0x0][0x40c] ;  /* 0x00008180ff0427ac */ /* 0x000e220008000800 */
[----:B------:R-:W-:Y:S01]  /*1650*/  MOV R99, RZ ;  /* 0x000000ff00637202 */ /* 0x000fe20000000f00 */
[----:B------:R-:W-:-:S02]  /*1660*/  @P1 FMUL.FTZ R97, R114, R45 ;  /* 0x0000002d72611220 */ /* 0x000fc40000410000 */
[----:B--2---:R-:W-:Y:S01]  /*1670*/  @P1 FMUL.FTZ R114, R101, UR5 ;  /* 0x0000000565721c20 */ /* 0x004fe20008410000 */
[----:B------:R-:W-:-:S03]  /*1680*/  @P1 PRMT R101, R78, 0x7632, R101 ;  /* 0x000076324e651816 */ /* 0x000fc60000000065 */
[----:B------:R-:W-:Y:S01]  /*1690*/  @P1 FMUL.FTZ R99, R114, R47 ;  /* 0x0000002f72631220 */ /* 0x000fe20000410000 */
[----:B------:R-:W-:-:S05]  /*16a0*/  @P1 SHF.L.U32 R101, R101, 0x10, RZ ;  /* 0x0000001065651819 */ /* 0x000fca00000006ff */
[----:B-1----:R-:W-:Y:S01]  /*16b0*/  @P1 FMUL.FTZ R114, R101, UR7 ;  /* 0x0000000765721c20 */ /* 0x002fe20008410000 */
[----:B------:R-:W-:-:S03]  /*16c0*/  MOV R101, RZ ;  /* 0x000000ff00657202 */ /* 0x000fc60000000f00 */
[----:B------:R-:W-:Y:S01]  /*16d0*/  @P1 FMUL.FTZ R101, R114, R49 ;  /* 0x0000003172651220 */ /* 0x000fe20000410000 */
[----:B0-----:R-:W-:Y:S01]  /*16e0*/  @P1 FMUL.FTZ R114, R103, UR4 ;  /* 0x0000000467721c20 */ /* 0x001fe20008410000 */
[----:B------:R-:W-:-:S03]  /*16f0*/  MOV R103, RZ ;  /* 0x000000ff00677202 */ /* 0x000fc60000000f00 */
[----:B------:R-:W-:-:S07]  /*1700*/  @P1 FMUL.FTZ R103, R114, R51 ;  /* 0x0000003372671220 */ /* 0x000fce0000410000 */
.L_x_8347:
[----:B------:R-:W0:Y:S01]  /*1710*/  LDC.64 R114, c[0x0][0x3a8] ;  /* 0x0000ea00ff727b82 */ /* 0x000e220000000a00 */
[----:B------:R-:W-:Y:S01]  /*1720*/  IADD3 R113, PT, PT, R113, 0x100, RZ ;  /* 0x0000010071717810 */ /* 0x000fe20007ffe0ff */
[C---:B0-----:R-:W-:Y:S01]  /*1730*/  IMAD.WIDE.U32 R114, R112.reuse, 0x20, R114 ;  /* 0x0000002070727825 */ /* 0x041fe200078e0072 */
[----:B------:R-:W-:-:S04]  /*1740*/  IADD3 R112, PT, PT, R112, 0x100, RZ ;  /* 0x0000010070707810 */ /* 0x000fc80007ffe0ff */
[----:B------:R1:W-:Y:S04]  /*1750*/  STG.E.128 desc[UR12][R114.64], R96 ;  /* 0x0000006072007986 */ /* 0x0003e8000c101d0c */
[----:B------:R1:W-:Y:S02]  /*1760*/  STG.E.128 desc[UR12][R114.64+0x10], R100 ;  /* 0x0000106472007986 */ /* 0x0003e4000c101d0c */
.L_x_8345:
[----:B------:R-:W-:Y:S05]  /*1770*/  BSYNC.RECONVERGENT B0 ;  /* 0x0000000000007941 */ /* 0x000fea0003800200 */
.L_x_8344:
        /* <DEDUP_REMOVED lines=15> */
[----:B------:R-:W3:Y:S01]  /*1870*/  @P0 LDC R111, c[0x0][0x40c] ;  /* 0x00010300ff6f0b82 */ /* 0x000ee20000000800 */
[----:B-----5:R-:W-:Y:S02]  /*1880*/  @P0 SHF.L.U32 R110, R77, 0x10, RZ ;  /* 0x000000104d6e0819 */ /* 0x020fe400000006ff */
[C---:B--2---:R-:W-:Y:S02]  /*1890*/  @P0 SHF.L.U32 R106, R76.reuse, 0x10, RZ ;  /* 0x000000104c6a0819 */ /* 0x044fe400000006ff */
[----:B------:R-:W-:Y:S02]  /*18a0*/  @P0 PRMT R104, R76, 0x7632, R104 ;  /* 0x000076324c680816 */ /* 0x000fe40000000068 */
[----:B------:R-:W-:Y:S01]  /*18b0*/  @P0 SHF.L.U32 R113, R79, 0x10, RZ ;  /* 0x000000104f710819 */ /* 0x000fe200000006ff */
[----:B------:R-:W2:Y:S01]  /*18c0*/  @P0 LDC R107, c[0x0][0x40c] ;  /* 0x00010300ff6b0b82 */ /* 0x000ea20000000800 */
[----:B------:R-:W-:Y:S02]  /*18d0*/  @P0 SHF.L.U32 R105, R104, 0x10, RZ ;  /* 0x0000001068690819 */ /* 0x000fe400000006ff */
[----:B------:R-:W-:-:S05]  /*18e0*/  MOV R104, R80 ;  /* 0x0000005000687202 */ /* 0x000fca0000000f00 */
[----:B------:R-:W4:Y:S08]  /*18f0*/  @P0 LDC R108, c[0x0][0x40c] ;  /* 0x00010300ff6c0b82 */ /* 0x000f300000000800 */
[----:B01----:R-:W0:Y:S01]  /*1900*/  @P0 LDC R114, c[0x0][0x40c] ;  /* 0x00010300ff720b82 */ /* 0x003e220000000800 */
[----:B---3--:R-:W-:-:S07]  /*1910*/  @P0 FMUL.FTZ R111, R110, R111 ;  /* 0x0000006f6e6f0220 */ /* 0x008fce0000410000 */
[----:B------:R-:W1:Y:S01]  /*1920*/  @P0 LDC R118, c[0x0][0x40c] ;  /* 0x00010300ff760b82 */ /* 0x000e620000000800 */
[----:B--2---:R-:W-:Y:S01]  /*1930*/  @P0 FMUL.FTZ R109, R106, R107 ;  /* 0x0000006b6a6d0220 */ /* 0x004fe20000410000 */
[----:B------:R-:W-:-:S03]  /*1940*/  @P0 PRMT R107, R77, 0x7632, R107 ;  /* 0x000076324d6b0816 */ /* 0x000fc6000000006b */
[----:B------:R-:W-:Y:S01]  /*1950*/  @P0 FFMA.FTZ R104, R109, R68, R80 ;  /* 0x000000446d680223 */ /* 0x000fe20000010050 */
[----:B------:R-:W-:Y:S02]  /*1960*/  @P0 SHF.L.U32 R107, R107, 0x10, RZ ;  /* 0x000000106b6b0819 */ /* 0x000fe400000006ff */
[----:B------:R-:W2:Y:S01]  /*1970*/  @P0 LDC R110, c[0x0][0x40c] ;  /* 0x00010300ff6e0b82 */ /* 0x000ea20000000800 */
[----:B----4-:R-:W-:Y:S01]  /*1980*/  @P0 FMUL.FTZ R106, R105, R108 ;  /* 0x0000006c696a0220 */ /* 0x010fe20000410000 */
[----:B------:R-:W-:Y:S02]  /*1990*/  @P0 SHF.L.U32 R109, R78, 0x10, RZ ;  /* 0x000000104e6d0819 */ /* 0x000fe400000006ff */
[----:B------:R-:W-:Y:S01]  /*19a0*/  MOV R105, R81 ;  /* 0x0000005100697202 */ /* 0x000fe20000000f00 */
[----:B------:R-:W-:Y:S01]  /*19b0*/  @P0 FFMA.FTZ R105, R106, R69, R81 ;  /* 0x000000456a690223 */ /* 0x000fe20000010051 */
[----:B------:R-:W-:Y:S01]  /*19c0*/  MOV R106, R82 ;  /* 0x00000052006a7202 */ /* 0x000fe20000000f00 */
[----:B------:R-:W-:Y:S01]  /*19d0*/  @P0 FFMA.FTZ R106, R111, R70, R82 ;  /* 0x000000466f6a0223 */ /* 0x000fe20000010052 */
[----:B------:R-:W3:Y:S01]  /*19e0*/  @P0 LDC R120, c[0x0][0x40c] ;  /* 0x00010300ff780b82 */ /* 0x000ee20000000800 */
[----:B0-----:R-:W-:Y:S01]  /*19f0*/  @P0 FMUL.FTZ R108, R107, R114 ;  /* 0x000000726b6c0220 */ /* 0x001fe20000410000 */
[----:B------:R-:W-:-:S03]  /*1a00*/  MOV R107, R83 ;  /* 0x00000053006b7202 */ /* 0x000fc60000000f00 */
[----:B------:R-:W-:Y:S01]  /*1a10*/  @P0 FFMA.FTZ R107, R108, R71, R83 ;  /* 0x000000476c6b0223 */ /* 0x000fe20000010053 */
[----:B------:R-:W-:Y:S01]  /*1a20*/  @P0 PRMT R108, R78, 0x7632, R108 ;  /* 0x000076324e6c0816 */ /* 0x000fe2000000006c */
[----:B-1----:R-:W-:-:S03]  /*1a30*/  @P0 FMUL.FTZ R111, R109, R118 ;  /* 0x000000766d6f0220 */ /* 0x002fc60000410000 */
[----:B------:R-:W-:Y:S02]  /*1a40*/  @P0 SHF.L.U32 R109, R108, 0x10, RZ ;  /* 0x000000106c6d0819 */ /* 0x000fe400000006ff */
[----:B------:R-:W-:Y:S01]  /*1a50*/  MOV R108, R84 ;  /* 0x00000054006c7202 */ /* 0x000fe20000000f00 */
[----:B------:R-:W-:Y:S01]  /*1a60*/  @P0 FFMA.FTZ R108, R111, R72, R84 ;  /* 0x000000486f6c0223 */ /* 0x000fe20000010054 */
[----:B------:R-:W-:Y:S01]  /*1a70*/  MOV R111, R87 ;  /* 0x00000057006f7202 */ /* 0x000fe20000000f00 */
[----:B--2---:R-:W-:Y:S01]  /*1a80*/  @P0 FMUL.FTZ R114, R109, R110 ;  /* 0x0000006e6d720220 */ /* 0x004fe20000410000 */
[----:B------:R-:W-:Y:S02]  /*1a90*/  MOV R109, R85 ;  /* 0x00000055006d7202 */ /* 0x000fe40000000f00 */
[----:B------:R-:W-:Y:S01]  /*1aa0*/  MOV R110, R86 ;  /* 0x00000056006e7202 */ /* 0x000fe20000000f00 */
[----:B------:R-:W-:Y:S01]  /*1ab0*/  @P0 FFMA.FTZ R109, R114, R73, R85 ;  /* 0x00000049726d0223 */ /* 0x000fe20000010055 */
[----:B---3--:R-:W-:-:S04]  /*1ac0*/  @P0 FMUL.FTZ R113, R113, R120 ;  /* 0x0000007871710220 */ /* 0x008fc80000410000 */
[----:B------:R-:W-:Y:S01]  /*1ad0*/  @P0 FFMA.FTZ R110, R113, R74, R86 ;  /* 0x0000004a716e0223 */ /* 0x000fe20000010056 */
[----:B------:R-:W-:Y:S06]  /*1ae0*/  @!P0 BRA `(.L_x_8351) ;  /* 0x0000000000c48947 */ /* 0x000fec0003800000 */
[----:B------:R-:W-:-:S04]  /*1af0*/  PRMT R111, R79, 0x7632, R111 ;  /* 0x000076324f6f7816 */ /* 0x000fc8000000006f */
[----:B------:R-:W-:-:S05]  /*1b00*/  SHF.L.U32 R111, R111, 0x10, RZ ;  /* 0x000000106f6f7819 */ /* 0x000fca00000006ff */
[----:B------:R-:W-:-:S04]  /*1b10*/  FMUL.FTZ R114, R111, UR23 ;  /* 0x000000176f727c20 */ /* 0x000fc80008410000 */
[----:B------:R-:W-:Y:S01]  /*1b20*/  FFMA.FTZ R111, R114, R75, R87 ;  /* 0x0000004b726f7223 */ /* 0x000fe20000010057 */
[----:B------:R-:W-:Y:S06]  /*1b30*/  BRA `(.L_x_8351) ;  /* 0x0000000000b07947 */ /* 0x000fec0003800000 */
.L_x_8350:
[----:B------:R-:W3:Y:S01]  /*1b40*/  @UP2 LDCU UR4, c[0x0][0x40c] ;  /* 0x00008180ff0427ac */ /* 0x000ee20008000800 */
[----:B--2--5:R-:W-:Y:S01]  /*1b50*/  @P1 SHF.L.U32 R105, R76, 0x10, RZ ;  /* 0x000000104c691819 */ /* 0x024fe200000006ff */
[----:B------:R-:W-:Y:S01]  /*1b60*/  HFMA2 R104, -RZ, RZ, 0, 0 ;  /* 0x00000000ff687431 */ /* 0x000fe200000001ff */
[----:B------:R-:W-:Y:S01]  /*1b70*/  @P1 SHF.L.U32 R107, R77, 0x10, RZ ;  /* 0x000000104d6b1819 */ /* 0x000fe200000006ff */
[----:B------:R-:W2:Y:S01]  /*1b80*/  @UP2 LDCU UR7, c[0x0][0x40c] ;  /* 0x00008180ff0727ac */ /* 0x000ea20008000800 */
[----:B------:R-:W-:Y:S01]  /*1b90*/  @P1 SHF.L.U32 R109, R78, 0x10, RZ ;  /* 0x000000104e6d1819 */ /* 0x000fe200000006ff */
[----:B------:R-:W-:Y:S01]  /*1ba0*/  HFMA2 R108, -RZ, RZ, 0, 0 ;  /* 0x00000000ff6c7431 */ /* 0x000fe200000001ff */
[----:B------:R-:W-:Y:S01]  /*1bb0*/  MOV R106, RZ ;  /* 0x000000ff006a7202 */ /* 0x000fe20000000f00 */
[----:B------:R-:W4:Y:S01]  /*1bc0*/  @UP2 LDCU UR24, c[0x0][0x40c] ;  /* 0x00008180ff1827ac */ /* 0x000f220008000800 */
[C---:B------:R-:W-:Y:S02]  /*1bd0*/  @P1 SHF.L.U32 R111, R79.reuse, 0x10, RZ ;  /* 0x000000104f6f1819 */ /* 0x040fe400000006ff */
[----:B------:R-:W-:Y:S01]  /*1be0*/  @P1 PRMT R113, R79, 0x7632, R113 ;  /* 0x000076324f711816 */ /* 0x000fe20000000071 */
[----:B------:R-:W0:Y:S01]  /*1bf0*/  @UP2 LDCU UR5, c[0x0][0x40c] ;  /* 0x00008180ff0527ac */ /* 0x000e220008000800 */
[----:B------:R-:W-:-:S02]  /*1c00*/  MOV R110, RZ ;  /* 0x000000ff006e7202 */ /* 0x000fc40000000f00 */
[----:B------:R-:W-:Y:S01]  /*1c10*/  @P1 SHF.L.U32 R113, R113, 0x10, RZ ;  /* 0x0000001071711819 */ /* 0x000fe200000006ff */
[----:B------:R-:W0:Y:S01]  /*1c20*/  @UP2 LDCU UR25, c[0x0][0x40c] ;  /* 0x00008180ff1927ac */ /* 0x000e220008000800 */
[----:B---3--:R-:W-:Y:S01]  /*1c30*/  @P1 FMUL.FTZ R105, R105, UR4 ;  /* 0x0000000469691c20 */ /* 0x008fe20008410000 */
[----:B------:R-:W3:Y:S01]  /*1c40*/  @UP2 LDCU UR4, c[0x0][0x40c] ;  /* 0x00008180ff0427ac */ /* 0x000ee20008000800 */
[----:B--2---:R-:W-:Y:S02]  /*1c50*/  @P1 FMUL.FTZ R107, R107, UR7 ;  /* 0x000000076b6b1c20 */ /* 0x004fe40008410000 */
[----:B------:R-:W-:Y:S01]  /*1c60*/  @P1 FMUL.FTZ R104, R105, R68 ;  /* 0x0000004469681220 */ /* 0x000fe20000410000 */
[----:B------:R-:W-:Y:S01]  /*1c70*/  @P1 PRMT R105, R76, 0x7632, R105 ;  /* 0x000076324c691816 */ /* 0x000fe20000000069 */
[----:B------:R-:W2:Y:S01]  /*1c80*/  @UP2 LDCU UR7, c[0x0][0x40c] ;  /* 0x00008180ff0727ac */ /* 0x000ea20008000800 */
[----:B----4-:R-:W-:Y:S01]  /*1c90*/  @P1 FMUL.FTZ R109, R109, UR24 ;  /* 0x000000186d6d1c20 */ /* 0x010fe20008410000 */
[----:B------:R-:W-:Y:S01]  /*1ca0*/  @P1 FMUL.FTZ R106, R107, R70 ;  /* 0x000000466b6a1220 */ /* 0x000fe20000410000 */
[----:B------:R-:W-:Y:S01]  /*1cb0*/  @P1 SHF.L.U32 R107, R105, 0x10, RZ ;  /* 0x00000010696b1819 */ /* 0x000fe200000006ff */
[----:B------:R-:W4:Y:S01]  /*1cc0*/  @UP2 LDCU UR24, c[0x0][0x40c] ;  /* 0x00008180ff1827ac */ /* 0x000f220008000800 */
[----:B------:R-:W-:Y:S01]  /*1cd0*/  @P1 FMUL.FTZ R108, R109, R72 ;  /* 0x000000486d6c1220 */ /* 0x000fe20000410000 */
[----:B------:R-:W-:Y:S01]  /*1ce0*/  @P1 PRMT R109, R77, 0x7632, R109 ;  /* 0x000076324d6d1816 */ /* 0x000fe2000000006d */
[----:B------:R-:W-:-:S02]  /*1cf0*/  HFMA2 R105, -RZ, RZ, 0, 0 ;  /* 0x00000000ff697431 */ /* 0x000fc400000001ff */
[----:B01----:R-:W-:Y:S01]  /*1d00*/  @P1 FMUL.FTZ R114, R107, UR5 ;  /* 0x000000056b721c20 */ /* 0x003fe20008410000 */
[----:B------:R-:W-:Y:S01]  /*1d10*/  @P1 FMUL.FTZ R111, R111, UR25 ;  /* 0x000000196f6f1c20 */ /* 0x000fe20008410000 */
[----:B------:R-:W-:Y:S02]  /*1d20*/  @P1 SHF.L.U32 R109, R109, 0x10, RZ ;  /* 0x000000106d6d1819 */ /* 0x000fe400000006ff */
[----:B------:R-:W-:Y:S01]  /*1d30*/  @P1 PRMT R107, R78, 0x7632, R107 ;  /* 0x000076324e6b1816 */ /* 0x000fe2000000006b */
[----:B------:R-:W-:Y:S01]  /*1d40*/  @P1 FMUL.FTZ R110, R111, R74 ;  /* 0x0000004a6f6e1220 */ /* 0x000fe20000410000 */
[----:B------:R-:W-:Y:S01]  /*1d50*/  @P1 FMUL.FTZ R105, R114, R69 ;  /* 0x0000004572691220 */ /* 0x000fe20000410000 */
[----:B---3--:R-:W-:Y:S01]  /*1d60*/  @P1 FMUL.FTZ R114, R109, UR4 ;  /* 0x000000046d721c20 */ /* 0x008fe20008410000 */
[----:B------:R-:W-:Y:S01]  /*1d70*/  @P1 SHF.L.U32 R111, R107, 0x10, RZ ;  /* 0x000000106b6f1819 */ /* 0x000fe200000006ff */
[----:B------:R-:W-:Y:S01]  /*1d80*/  HFMA2 R109, -RZ, RZ, 0, 0 ;  /* 0x00000000ff6d7431 */ /* 0x000fe200000001ff */
[----:B------:R-:W-:Y:S01]  /*1d90*/  MOV R107, RZ ;  /* 0x000000ff006b7202 */ /* 0x000fe20000000f00 */
[----:B------:R-:W-:-:S02]  /*1da0*/  @P1 FMUL.FTZ R107, R114, R71 ;  /* 0x00000047726b1220 */ /* 0x000fc40000410000 */
[----:B--2---:R-:W-:Y:S01]  /*1db0*/  @P1 FMUL.FTZ R114, R111, UR7 ;  /* 0x000000076f721c20 */ /* 0x004fe20008410000 */
[----:B----4-:R-:W-:Y:S01]  /*1dc0*/  @P1 FMUL.FTZ R118, R113, UR24 ;  /* 0x0000001871761c20 */ /* 0x010fe20008410000 */
[----:B------:R-:W-:Y:S02]  /*1dd0*/  MOV R111, RZ ;  /* 0x000000ff006f7202 */ /* 0x000fe40000000f00 */
[----:B------:R-:W-:Y:S01]  /*1de0*/  @P1 FMUL.FTZ R109, R114, R73 ;  /* 0x00000049726d1220 */ /* 0x000fe20000410000 */
[----:B------:R-:W-:-:S07]  /*1df0*/  @P1 FMUL.FTZ R111, R118, R75 ;  /* 0x0000004b766f1220 */ /* 0x000fce0000410000 */
.L_x_8351:
[----:B------:R-:W0:Y:S02]  /*1e00*/  LDC.64 R114, c[0x0][0x3a8] ;  /* 0x0000ea00ff727b82 */ /* 0x000e240000000a00 */
[----:B0-----:R-:W-:-:S05]  /*1e10*/  IMAD.WIDE.U32 R112, R112, 0x20, R114 ;  /* 0x0000002070707825 */ /* 0x001fca00078e0072 */
[----:B------:R2:W-:Y:S04]  /*1e20*/  STG.E.128 desc[UR12][R112.64], R104 ;  /* 0x0000006870007986 */ /* 0x0005e8000c101d0c */
[----:B------:R2:W-:Y:S02]  /*1e30*/  STG.E.128 desc[UR12][R112.64+0x10], R108 ;  /* 0x0000106c70007986 */ /* 0x0005e4000c101d0c */
.L_x_8349:
[----:B------:R-:W-:Y:S05]  /*1e40*/  BSYNC.RECONVERGENT B0 ;  /* 0x0000000000007941 */ /* 0x000fea0003800200 */
.L_x_8348:
[----:B--2---:R-:W-:Y:S01]  /*1e50*/  FADD.FTZ R112, RZ, R88 ;  /* 0x00000058ff707221 */ /* 0x004fe20000010000 */
        /* <DEDUP_REMOVED lines=107> */
.L_x_8353:
[----:B------:R-:W-:Y:S05]  /*2510*/  BSYNC.RECONVERGENT B0 ;  /* 0x0000000000007941 */ /* 0x000fea0003800200 */
.L_x_8352:
        /* <DEDUP_REMOVED lines=13> */
.L_x_8355:
[----:B------:R-:W-:Y:S05]  /*25f0*/  BSYNC.RECONVERGENT B0 ;  /* 0x0000000000007941 */ /* 0x000fea0003800200 */
.L_x_8354:
[----:B------:R-:W1:Y:S01]  /*2600*/  SHFL.DOWN PT, R118, R119, 0x4, 0x1f ;  /* 0x08801f0077767f89 */ /* 0x000e6200000e0000 */
[-C--:B------:R-:W-:Y:S01]  /*2610*/  I2FP.F32.S32 R123, R119.reuse ;  /* 0x00000077007b7245 */ /* 0x080fe20000201400 */
[----:B------:R-:W-:Y:S01]  /*2620*/  UISETP.GE.AND UP0, UPT, UR6, 0x1, UPT ;  /* 0x000000010600788c */ /* 0x000fe2000bf06270 */
[----:B------:R-:W-:Y:S01]  /*2630*/  ISETP.NE.AND P0, PT, R116, RZ, PT ;  /* 0x000000ff7400720c */ /* 0x000fe20003f05270 */
[----:B0-----:R-:W0:Y:S01]  /*2640*/  SHFL.DOWN PT, R121, R112, 0x4, 0x1f ;  /* 0x08801f0070797f89 */ /* 0x001e2200000e0000 */
[----:B------:R-:W-:Y:S02]  /*2650*/  ISETP.NE.AND P1, PT, RZ, UR19, PT ;  /* 0x00000013ff007c0c */ /* 0x000fe4000bf25270 */
[----:B-1----:R-:W-:Y:S02]  /*2660*/  IADD3 R115, PT, PT, R118, R119, RZ ;  /* 0x0000007776737210 */ /* 0x002fe40007ffe0ff */
[----:B------:R-:W-:Y:S02]  /*2670*/  I2FP.F32.S32 R118, R118 ;  /* 0x0000007600767245 */ /* 0x000fe40000201400 */
[----:B------:R-:W-:Y:S01]  /*2680*/  I2FP.F32.S32 R114, R115 ;  /* 0x0000007300727245 */ /* 0x000fe20000201400 */
[----:B0-----:R-:W-:-:S02]  /*2690*/  FADD.FTZ R120, -R121, R112 ;  /* 0x0000007079787221 */ /* 0x001fc40000010100 */
[----:B------:R-:W-:Y:S01]  /*26a0*/  FMUL.FTZ R122, R121, R118 ;  /* 0x00000076797a7220 */ /* 0x000fe20000410000 */
[----:B------:R-:W0:Y:S01]  /*26b0*/  MUFU.RCP R117, R114 ;  /* 0x0000007200757308 */ /* 0x000e220000001000 */
[----:B------:R-:W-:Y:S02]  /*26c0*/  FMUL.FTZ R120, R120, R120 ;  /* 0x0000007878787220 */ /* 0x000fe40000410000 */
[----:B------:R-:W-:Y:S02]  /*26d0*/  FFMA.FTZ R122, R123, R112, R122 ;  /* 0x000000707b7a7223 */ /* 0x000fe4000001007a */
[----:B------:R-:W-:Y:S01]  /*26e0*/  FMUL.FTZ R121, R120, R123 ;  /* 0x0000007b78797220 */ /* 0x000fe20000410000 */
[----:B------:R-:W1:Y:S03]  /*26f0*/  SHFL.DOWN PT, R112, R113, 0x4, 0x1f ;  /* 0x08801f0071707f89 */ /* 0x000e6600000e0000 */
[----:B------:R-:W-:-:S02]  /*2700*/  FMUL.FTZ R121, R121, R118 ;  /* 0x0000007679797220 */ /* 0x000fc40000410000 */
[----:B------:R-:W2:Y:S01]  /*2710*/  SHFL.DOWN PT, R118, R115, 0x2, 0x1f ;  /* 0x08401f0073767f89 */ /* 0x000ea200000e0000 */
[----:B0-----:R-:W-:-:S05]  /*2720*/  FMUL.FTZ R119, R117, R122 ;  /* 0x0000007a75777220 */ /* 0x001fca0000410000 */
[----:B------:R-:W0:Y:S01]  /*2730*/  SHFL.DOWN PT, R120, R119, 0x2, 0x1f ;  /* 0x08401f0077787f89 */ /* 0x000e2200000e0000 */
[----:B-1----:R-:W-:-:S04]  /*2740*/  FADD.FTZ R112, R112, R113 ;  /* 0x0000007170707221 */ /* 0x002fc80000010000 */
[----:B------:R-:W-:Y:S01]  /*2750*/  FFMA.FTZ R117, R117, R121, R112 ;  /* 0x0000007975757223 */ /* 0x000fe20000010070 */
[-C--:B--2---:R-:W-:Y:S02]  /*2760*/  I2FP.F32.S32 R112, R118.reuse ;  /* 0x0000007600707245 */ /* 0x084fe40000201400 */
[----:B------:R-:W-:Y:S02]  /*2770*/  IADD3 R118, PT, PT, R115, R118, RZ ;  /* 0x0000007673767210 */ /* 0x000fe40007ffe0ff */
[----:B------:R-:W1:Y:S02]  /*2780*/  SHFL.DOWN PT, R122, R117, 0x2, 0x1f ;  /* 0x08401f00757a7f89 */ /* 0x000e6400000e0000 */
[----:B------:R-:W-:Y:S02]  /*2790*/  I2FP.F32.S32 R113, R118 ;  /* 0x0000007600717245 */ /* 0x000fe40000201400 */
[----:B------:R-:W2:Y:S01]  /*27a0*/  SHFL.DOWN PT, R115, R118, 0x1, 0x1f ;  /* 0x08201f0076737f89 */ /* 0x000ea200000e0000 */
[----:B0-----:R-:W-:Y:S01]  /*27b0*/  FMUL.FTZ R123, R120, R112 ;  /* 0x00000070787b7220 */ /* 0x001fe20000410000 */
[----:B------:R-:W-:-:S02]  /*27c0*/  FADD.FTZ R121, R119, -R120 ;  /* 0x8000007877797221 */ /* 0x000fc40000010000 */
[----:B------:R-:W0:Y:S01]  /*27d0*/  MUFU.RCP R120, R113 ;  /* 0x0000007100787308 */ /* 0x000e220000001000 */
[----:B------:R-:W-:Y:S01]  /*27e0*/  FFMA.FTZ R123, R114, R119, R123 ;  /* 0x00000077727b7223 */ /* 0x000fe2000001007b */
[----:B------:R-:W-:-:S04]  /*27f0*/  FMUL.FTZ R121, R121, R121 ;  /* 0x0000007979797220 */ /* 0x000fc80000410000 */
[----:B------:R-:W-:-:S04]  /*2800*/  FMUL.FTZ R121, R114, R121 ;  /* 0x0000007972797220 */ /* 0x000fc80000410000 */
[----:B------:R-:W-:Y:S01]  /*2810*/  FMUL.FTZ R112, R121, R112 ;  /* 0x0000007079707220 */ /* 0x000fe20000410000 */
[----:B-1----:R-:W-:Y:S01]  /*2820*/  FADD.FTZ R121, R117, R122 ;  /* 0x0000007a75797221 */ /* 0x002fe20000010000 */
[----:B--2---:R-:W-:Y:S01]  /*2830*/  I2FP.F32.S32 R117, R115 ;  /* 0x0000007300757245 */ /* 0x004fe20000201400 */
[C---:B0-----:R-:W-:Y:S02]  /*2840*/  FMUL.FTZ R114, R120.reuse, R123 ;  /* 0x0000007b78727220 */ /* 0x041fe40000410000 */
[----:B------:R-:W-:Y:S01]  /*2850*/  FFMA.FTZ R120, R120, R112, R121 ;  /* 0x0000007078787223 */ /* 0x000fe20000010079 */
[----:B------:R-:W-:Y:S02]  /*2860*/  IADD3 R112, PT, PT, R118, R115, RZ ;  /* 0x0000007376707210 */ /* 0x000fe40007ffe0ff */
[----:B------:R-:W-:Y:S01]  /*2870*/  MOV R123, UR18 ;  /* 0x00000012007b7c02 */ /* 0x000fe20008000f00 */
[----:B------:R-:W0:Y:S01]  /*2880*/  SHFL.DOWN PT, R119, R114, 0x1, 0x1f ;  /* 0x08201f0072777f89 */ /* 0x000e2200000e0000 */
[----:B------:R-:W-:-:S03]  /*2890*/  I2FP.F32.S32 R112, R112 ;  /* 0x0000007000707245 */ /* 0x000fc60000201400 */
[----:B------:R-:W1:Y:S03]  /*28a0*/  SHFL.DOWN PT, R121, R120, 0x1, 0x1f ;  /* 0x08201f0078797f89 */ /* 0x000e6600000e0000 */
[----:B------:R-:W2:Y:S01]  /*28b0*/  MUFU.RCP R112, R112 ;  /* 0x0000007000707308 */ /* 0x000ea20000001000 */
[----:B0-----:R-:W-:Y:S01]  /*28c0*/  FADD.FTZ R115, R114, -R119 ;  /* 0x8000007772737221 */ /* 0x001fe20000010000 */
[----:B------:R-:W-:-:S03]  /*28d0*/  FMUL.FTZ R122, R119, R117 ;  /* 0x00000075777a7220 */ /* 0x000fc60000410000 */
[----:B------:R-:W-:Y:S01]  /*28e0*/  FMUL.FTZ R118, R115, R115 ;  /* 0x0000007373767220 */ /* 0x000fe20000410000 */
[----:B-1----:R-:W-:-:S03]  /*28f0*/  FADD.FTZ R121, R120, R121 ;  /* 0x0000007978797221 */ /* 0x002fc60000010000 */
[C---:B------:R-:W-:Y:S01]  /*2900*/  FMUL.FTZ R118, R113.reuse, R118 ;  /* 0x0000007671767220 */ /* 0x040fe20000410000 */
[----:B------:R-:W-:Y:S02]  /*2910*/  FFMA.FTZ R113, R113, R114, R122 ;  /* 0x0000007271717223 */ /* 0x000fe4000001007a */
[----:B------:R-:W0:Y:S01]  /*2920*/  @!P0 LDC.64 R114, c[0x0][0x3c0] ;  /* 0x0000f000ff728b82 */ /* 0x000e220000000a00 */
[----:B------:R-:W-:Y:S01]  /*2930*/  FMUL.FTZ R118, R118, R117 ;  /* 0x0000007576767220 */ /* 0x000fe20000410000 */
[----:B--2---:R-:W-:-:S03]  /*2940*/  FMUL.FTZ R119, R112, R113 ;  /* 0x0000007170777220 */ /* 0x004fc60000410000 */
[----:B------:R-:W-:Y:S01]  /*2950*/  FFMA.FTZ R118, R112, R118, R121 ;  /* 0x0000007670767223 */ /* 0x000fe20000010079 */
[----:B------:R-:W-:Y:S02]  /*2960*/  MOV R121, UR18 ;  /* 0x0000001200797c02 */ /* 0x000fe40008000f00 */
[----:B------:R-:W1:Y:S01]  /*2970*/  SHFL.IDX PT, R119, R119, RZ, 0x1f ;  /* 0x00001fff77777589 */ /* 0x000e6200000e0000 */
[----:B------:R-:W2:Y:S03]  /*2980*/  LDC R117, c[0x0][0x448] ;  /* 0x00011200ff757b82 */ /* 0x000ea60000000800 */
[----:B------:R-:W2:Y:S01]  /*2990*/  SHFL.IDX PT, R118, R118, RZ, 0x1f ;  /* 0x00001fff76767589 */ /* 0x000ea200000e0000 */
[----:B0-----:R-:W-:-:S04]  /*29a0*/  @!P0 IMAD.WIDE R114, R121, 0x4, R114 ;  /* 0x0000000479728825 */ /* 0x001fc800078e0272 */
[----:B-1----:R-:W-:Y:S01]  /*29b0*/  FMUL.FTZ R112, R119, R119 ;  /* 0x0000007777707220 */ /* 0x002fe20000410000 */
[----:B------:R0:W-:Y:S01]  /*29c0*/  @!P0 STG.E desc[UR12][R114.64], R119 ;  /* 0x0000007772008986 */ /* 0x0001e2000c10190c */
[----:B--2---:R-:W-:-:S03]  /*29d0*/  FFMA.FTZ R117, R118, UR20, R117 ;  /* 0x0000001476757c23 */ /* 0x004fc60008010075 */
[----:B------:R-:W-:Y:S02]  /*29e0*/  FSEL R120, R112, RZ, P1 ;  /* 0x000000ff70787208 */ /* 0x000fe40000800000 */
[----:B------:R-:W1:Y:S03]  /*29f0*/  @!P0 LDC.64 R112, c[0x0][0x3c8] ;  /* 0x0000f200ff708b82 */ /* 0x000e660000000a00 */
        /* <DEDUP_REMOVED lines=24> */
[----:B------:R-:W-:Y:S01]  /*2b80*/  FADD.FTZ R114, R90, -R120 ;  /* 0x800000785a727221 */ /* 0x000fe20000010000 */
[----:B------:R-:W0:Y:S01]  /*2b90*/  LDC.64 R118, c[0x0][0x428] ;  /* 0x00010a00ff767b82 */ /* 0x000e220000000a00 */
[----:B------:R-:W-:Y:S01]  /*2ba0*/  FFMA.FTZ R115, R115, R8, R16 ;  /* 0x0000000873737223 */ /* 0x000fe20000010010 */
[----:B------:R-:W-:Y:S01]  /*2bb0*/  FFMA.FTZ R122, R122, R9, R17 ;  /* 0x000000097a7a7223 */ /* 0x000fe20000010011 */
[----:B------:R-:W-:Y:S01]  /*2bc0*/  F2FP.BF16.F32.PACK_AB R112, R113, R112 ;  /* 0x000000707170723e */ /* 0x000fe200000010ff */
[----:B------:R-:W-:Y:S01]  /*2bd0*/  FMUL.FTZ R113, R117, R114 ;  /* 0x0000007275717220 */ /* 0x000fe20000410000 */
[--C-:B------:R-:W-:Y:S01]  /*2be0*/  FADD.FTZ R114, R91, -R120.reuse ;  /* 0x800000785b727221 */ /* 0x100fe20000010000 */
[----:B------:R-:W-:-:S02]  /*2bf0*/  FADD.FTZ R124, R95, -R120 ;  /* 0x800000785f7c7221 */ /* 0x000fc40000010000 */
[----:B------:R-:W-:Y:S01]  /*2c00*/  FFMA.FTZ R113, R113, R6, R14 ;  /* 0x0000000671717223 */ /* 0x000fe2000001000e */
[C---:B------:R-:W-:Y:S01]  /*2c10*/  FMUL.FTZ R114, R117.reuse, R114 ;  /* 0x0000007275727220 */ /* 0x040fe20000410000 */
[----:B------:R-:W-:-:S03]  /*2c20*/  FMUL.FTZ R124, R117, R124 ;  /* 0x0000007c757c7220 */ /* 0x000fc60000410000 */
[----:B------:R-:W-:Y:S01]  /*2c30*/  FFMA.FTZ R114, R114, R7, R15 ;  /* 0x0000000772727223 */ /* 0x000fe2000001000f */
[----:B------:R-:W-:-:S04]  /*2c40*/  FFMA.FTZ R124, R124, R11, R19 ;  /* 0x0000000b7c7c7223 */ /* 0x000fc80000010013 */
[----:B------:R-:W-:Y:S02]  /*2c50*/  F2FP.BF16.F32.PACK_AB R113, R114, R113 ;  /* 0x000000717271723e */ /* 0x000fe400000010ff */
[----:B------:R-:W-:Y:S01]  /*2c60*/  F2FP.BF16.F32.PACK_AB R114, R122, R115 ;  /* 0x000000737a72723e */ /* 0x000fe200000010ff */
[----:B------:R-:W-:Y:S01]  /*2c70*/  FADD.FTZ R122, R94, -R120 ;  /* 0x800000785e7a7221 */ /* 0x000fe20000010000 */
[----:B0-----:R-:W-:-:S04]  /*2c80*/  IMAD.WIDE.U32 R118, R116, 0x10, R118 ;  /* 0x0000001074767825 */ /* 0x001fc800078e0076 */
[----:B------:R-:W-:Y:S01]  /*2c90*/  FMUL.FTZ R115, R117, R122 ;  /* 0x0000007a75737220 */ /* 0x000fe20000410000 */
[----:B------:R-:W-:-:S03]  /*2ca0*/  IADD3 R116, PT, PT, R116, 0x100, RZ ;  /* 0x0000010074747810 */ /* 0x000fc60007ffe0ff */
[----:B------:R-:W-:-:S05]  /*2cb0*/  FFMA.FTZ R115, R115, R10, R18 ;  /* 0x0000000a73737223 */ /* 0x000fca0000010012 */
[----:B------:R-:W-:-:S05]  /*2cc0*/  F2FP.BF16.F32.PACK_AB R115, R124, R115 ;  /* 0x000000737c73723e */ /* 0x000fca00000010ff */
[----:B------:R0:W-:Y:S02]  /*2cd0*/  STG.E.128 desc[UR12][R118.64], R112 ;  /* 0x0000007076007986 */ /* 0x0001e4000c101d0c */
.L_x_8358:
[----:B------:R-:W-:Y:S05]  /*2ce0*/  BSYNC.RECONVERGENT B0 ;  /* 0x0000000000007941 */ /* 0x000fea0003800200 */
.L_x_8357:
        /* <DEDUP_REMOVED lines=34> */
.L_x_8360:
[----:B------:R-:W-:Y:S05]  /*2f10*/  BSYNC.RECONVERGENT B0 ;  /* 0x0000000000007941 */ /* 0x000fea0003800200 */
.L_x_8359:
[----:B------:R-:W-:Y:S04]  /*2f20*/  BSSY.RECONVERGENT B0, `(.L_x_8356) ;  /* 0x0000021000007945 */ /* 0x000fe80003800200 */
[----:B------:R-:W-:Y:S05]  /*2f30*/  @!P4 BRA `(.L_x_8361) ;  /* 0x00000000007cc947 */ /* 0x000fea0003800000 */
[--C-:B01----:R-:W-:Y:S01]  /*2f40*/  FADD.FTZ R119, R111, -R120.reuse ;  /* 0x800000786f777221 */ /* 0x103fe20000010000 */
[--C-:B------:R-:W-:Y:S01]  /*2f50*/  FADD.FTZ R113, R110, -R120.reuse ;  /* 0x800000786e717221 */ /* 0x100fe20000010000 */
[--C-:B------:R-:W-:Y:S01]  /*2f60*/  FADD.FTZ R112, R104, -R120.reuse ;  /* 0x8000007868707221 */ /* 0x100fe20000010000 */
[--C-:B------:R-:W-:Y:S01]  /*2f70*/  FADD.FTZ R124, R105, -R120.reuse ;  /* 0x80000078697c7221 */ /* 0x100fe20000010000 */
[--C-:B------:R-:W-:Y:S01]  /*2f80*/  FADD.FTZ R118, R108, -R120.reuse ;  /* 0x800000786c767221 */ /* 0x100fe20000010000 */
[C---:B------:R-:W-:Y:S01]  /*2f90*/  FMUL.FTZ R119, R117.reuse, R119 ;  /* 0x0000007775777220 */ /* 0x040fe20000410000 */
[C---:B------:R-:W-:Y:S01]  /*2fa0*/  FMUL.FTZ R115, R117.reuse, R113 ;  /* 0x0000007175737220 */ /* 0x040fe20000410000 */
[C---:B------:R-:W-:Y:S01]  /*2fb0*/  FMUL.FTZ R113, R117.reuse, R112 ;  /* 0x0000007075717220 */ /* 0x040fe20000410000 */
[----:B------:R-:W-:Y:S01]  /*2fc0*/  FMUL.FTZ R112, R117, R124 ;  /* 0x0000007c75707220 */ /* 0x000fe20000410000 */
[----:B-----5:R-:W-:Y:S01]  /*2fd0*/  FFMA.FTZ R124, R119, R59, R67 ;  /* 0x0000003b777c7223 */ /* 0x020fe20000010043 */
[----:B------:R-:W-:Y:S01]  /*2fe0*/  FMUL.FTZ R123, R117, R118 ;  /* 0x00000076757b7220 */ /* 0x000fe20000410000 */
[--C-:B------:R-:W-:Y:S01]  /*2ff0*/  FADD.FTZ R122, R106, -R120.reuse ;  /* 0x800000786a7a7221 */ /* 0x100fe20000010000 */
[----:B------:R-:W0:Y:S01]  /*3000*/  LDC.64 R118, c[0x0][0x428] ;  /* 0x00010a00ff767b82 */ /* 0x000e220000000a00 */
[--C-:B------:R-:W-:Y:S01]  /*3010*/  FADD.FTZ R114, R107, -R120.reuse ;  /* 0x800000786b727221 */ /* 0x100fe20000010000 */
[----:B------:R-:W-:Y:S01]  /*3020*/  FADD.FTZ R120, R109, -R120 ;  /* 0x800000786d787221 */ /* 0x000fe20000010000 */
        /* <DEDUP_REMOVED lines=14> */
[----:B0-----:R-:W-:-:S05]  /*3110*/  IMAD.WIDE.U32 R118, R116, 0x10, R118 ;  /* 0x0000001074767825 */ /* 0x001fca00078e0076 */
[----:B------:R2:W-:Y:S02]  /*3120*/  STG.E.128 desc[UR12][R118.64], R112 ;  /* 0x0000007076007986 */ /* 0x0005e4000c101d0c */
.L_x_8361:
[----:B------:R-:W-:Y:S05]  /*3130*/  BSYNC.RECONVERGENT B0 ;  /* 0x0000000000007941 */ /* 0x000fea0003800200 */
.L_x_8356:
[----:B------:R-:W-:Y:S02]  /*3140*/  UIADD3 UR18, UPT, UPT, UR18, UR16, URZ ;  /* 0x0000001012127290 */ /* 0x000fe4000fffe0ff */
[----:B------:R-:W-:Y:S02]  /*3150*/  UPLOP3.LUT UP1, UPT, UPT, UPT, UP1, 0x40, 0x4 ;  /* 0x000000000004789c */ /* 0x000fe40003f2e810 */
[----:B------:R-:W-:-:S09]  /*3160*/  UISETP.GE.AND UP0, UPT, UR18, UR17, UPT ;  /* 0x000000111200728c */ /* 0x000fd2000bf06270 */
[----:B------:R-:W-:Y:S05]  /*3170*/  BRA.U !UP0, `(.L_x_8362) ;  /* 0xffffffd508a47547 */ /* 0x000fea000b83ffff */
[----:B------:R-:W-:Y:S05]  /*3180*/  EXIT ;  /* 0x000000000000794d */ /* 0x000fea0003800000 */
.L_x_8363:
        /* <DEDUP_REMOVED lines=15> */
.L_x_20973:


//--------------------- .text._ZN10layer_norm13ln_fwd_kernelINS_13Kernel_traitsIf13__nv_bfloat16fS2_fjLj6144ELj1ELj1ELj8ELj16ENS_18Kernel_traits_baseILj6144EfS2_fS2_fjLj256EEEEELb0ELb1ELb1ELb1EEEvNS_9FwdParamsE --------------------------
	.section	.text._ZN10layer_norm13ln_fwd_kernelINS_13Kernel_traitsIf13__nv_bfloat16fS2_fjLj6144ELj1ELj1ELj8ELj16ENS_18Kernel_traits_baseILj6144EfS2_fS2_fjLj256EEEEELb0ELb1ELb1ELb1EEEvNS_9FwdParamsE,"ax",@progbits
	.align	128
        .global         _ZN10layer_norm13ln_fwd_kernelINS_13Kernel_traitsIf13__nv_bfloat16fS2_fjLj6144ELj1ELj1ELj8ELj16ENS_18Kernel_traits_baseILj6144EfS2_fS2_fjLj256EEEEELb0ELb1ELb1ELb1EEEvNS_9FwdParamsE
        .type           _ZN10layer_norm13ln_fwd_kernelINS_13Kernel_traitsIf13__nv_bfloat16fS2_fjLj6144ELj1ELj1ELj8ELj16ENS_18Kernel_traits_baseILj6144EfS2_fS2_fjLj256EEEEELb0ELb1ELb1ELb1EEEvNS_9FwdParamsE,@function
        .size           _ZN10layer_norm13ln_fwd_kernelINS_13Kernel_traitsIf13__nv_bfloat16fS2_fjLj6144ELj1ELj1ELj8ELj16ENS_18Kernel_traits_baseILj6144EfS2_fS2_fjLj256EEEEELb0ELb1ELb1ELb1EEEvNS_9FwdParamsE,(.L_x_20974 - _ZN10layer_norm13ln_fwd_kernelINS_13Kernel_traitsIf13__nv_bfloat16fS2_fjLj6144ELj1ELj1ELj8ELj16ENS_18Kernel_traits_baseILj6144EfS2_fS2_fjLj256EEEEELb0ELb1ELb1ELb1EEEvNS_9FwdParamsE)
        .other          _ZN10layer_norm13ln_fwd_kernelINS_13Kernel_traitsIf13__nv_bfloat16fS2_fjLj6144ELj1ELj1ELj8ELj16ENS_18Kernel_traits_baseILj6144EfS2_fS2_fjLj256EEEEELb0ELb1ELb1ELb1EEEvNS_9FwdParamsE,@"STO_CUDA_ENTRY STV_DEFAULT"
_ZN10layer_norm13ln_fwd_kernelINS_13Kernel_traitsIf13__nv_bfloat16fS2_fjLj6144ELj1ELj1ELj8ELj16ENS_18Kernel_traits_baseILj6144EfS2_fS2_fjLj256EEEEELb0ELb1ELb1ELb1EEEvNS_9FwdParamsE:
.text._ZN10layer_norm13ln_fwd_kernelINS_13Kernel_traitsIf13__nv_bfloat16fS2_fjLj6144ELj1ELj1ELj8ELj16ENS_18Kernel_traits_baseILj6144EfS2_fS2_fjLj256EEEEELb0ELb1ELb1ELb1EEEvNS_9FwdParamsE:
        /* <DEDUP_REMOVED lines=33> */
.L_x_8364:
[----:B------:R-:W1:Y:S08]  /*0210*/  LDC.64 R4, c[0x0][0x3d0] ;  /* 0x0000f400ff047b82 */ /* 0x000e700000000a00 */
[----:B------:R-:W0:Y:S01]  /*0220*/  LDC.64 R6, c[0x0][0x3e8] ;  /* 0x0000fa00ff067b82 */ /* 0x000e220000000a00 */
        /* <DEDUP_REMOVED lines=9> */
[----:B------:R-:W-:Y:S01]  /*02c0*/  CS2R R32, SRZ ;  /* 0x0000000000207805 */ /* 0x000fe2000001ff00 */
[----:B-1----:R-:W-:-:S05]  /*02d0*/  IMAD.WIDE.U32 R28, R2, 0x20, R4 ;  /* 0x00000020021c7825 */ /* 0x002fca00078e0004 */
[----:B------:R-:W5:Y:S01]  /*02e0*/  LDG.E.128 R8, desc[UR12][R28.64+0x10] ;  /* 0x0000100c1c087981 */ /* 0x000f62000c1e1d00 */
[----:B0-----:R-:W-:-:S03]  /*02f0*/  IMAD.WIDE.U32 R30, R2, 0x20, R6 ;  /* 0x00000020021e7825 */ /* 0x001fc600078e0006 */
[----:B------:R-:W5:Y:S04]  /*0300*/  LDG.E.128 R12, desc[UR12][R28.64+0x2000] ;  /* 0x0020000c1c0c7981 */ /* 0x000f68000c1e1d00 */
[----:B------:R-:W5:Y:S04]  /*0310*/  LDG.E.128 R4, desc[UR12][R28.64] ;  /* 0x0000000c1c047981 */ /* 0x000f68000c1e1d00 */
[----:B------:R-:W5:Y:S04]  /*0320*/  LDG.E.128 R16, desc[UR12][R28.64+0x2010] ;  /* 0x0020100c1c107981 */ /* 0x000f68000c1e1d00 */
[----:B------:R-:W5:Y:S04]  /*0330*/  LDG.E.128 R20, desc[UR12][R28.64+0x4000] ;  /* 0x0040000c1c147981 */ /* 0x000f68000c1e1d00 */
[----:B------:R0:W5:Y:S04]  /*0340*/  LDG.E.128 R24, desc[UR12][R28.64+0x4010] ;  /* 0x0040100c1c187981 */ /* 0x000168000c1e1d00 */
[----:B------:R-:W5:Y:S04]  /*0350*/  LDG.E.128 R52, desc[UR12][R30.64] ;  /* 0x0000000c1e347981 */ /* 0x000f68000c1e1d00 */
[----:B------:R-:W5:Y:S01]  /*0360*/  LDG.E.128 R56, desc[UR12][R30.64+0x10] ;  /* 0x0000100c1e387981 */ /* 0x000f62000c1e1d00 */
[----:B0-----:R-:W-:-:S03]  /*0370*/  CS2R R28, SRZ ;  /* 0x00000000001c7805 */ /* 0x001fc6000001ff00 */
[----:B------:R-:W5:Y:S04]  /*0380*/  LDG.E.128 R60, desc[UR12][R30.64+0x2000] ;  /* 0x0020000c1e3c7981 */ /* 0x000f68000c1e1d00 */
[----:B------:R-:W5:Y:S04]  /*0390*/  LDG.E.128 R64, desc[UR12][R30.64+0x2010] ;  /* 0x0020100c1e407981 */ /* 0x000f68000c1e1d00 */
[----:B------:R-:W5:Y:S04]  /*03a0*/  LDG.E.128 R68, desc[UR12][R30.64+0x4000] ;  /* 0x0040000c1e447981 */ /* 0x000f68000c1e1d00 */
[----:B------:R0:W5:Y:S02]  /*03b0*/  LDG.E.128 R72, desc[UR12][R30.64+0x4010] ;  /* 0x0040100c1e487981 */ /* 0x000164000c1e1d00 */
[----:B0-----:R-:W-:-:S07]  /*03c0*/  CS2R R30, SRZ ;  /* 0x00000000001e7805 */ /* 0x001fce000001ff00 */
.L_x_8365:
[----:B------:R-:W0:Y:S02]  /*03d0*/  LDCU UR4, c[0x0][0x384] ;  /* 0x00007080ff0477ac */ /* 0x000e240008000800 */
[----:B0-----:R-:W-:-:S06]  /*03e0*/  UISETP.GE.AND UP0, UPT, UR7, UR4, UPT ;  /* 0x000000040700728c */ /* 0x001fcc000bf06270 */
[----:B------:R-:W-:-:S13]  /*03f0*/  PLOP3.LUT P0, PT, PT, PT, UP0, 0x80, 0x8 ;  /* 0x000000000008781c */ /* 0x000fda0003f0f008 */
[----:B------:R-:W-:Y:S05]  /*0400*/  @P0 EXIT ;  /* 0x000000000000094d */ /* 0x000fea0003800000 */
[----:B------:R-:W0:Y:S01]  /*0410*/  LDCU UR26, c[0x0][0x40c] ;  /* 0x00008180ff1a77ac */ /* 0x000e220008000800 */
[----:B------:R-:W2:Y:S01]  /*0420*/  LDCU UR20, c[0x0][0x388] ;  /* 0x00007100ff1477ac */ /* 0x000ea20008000800 */
[----:B------:R-:W3:Y:S01]  /*0430*/  LDCU.U8 UR21, c[0x0][0x410] ;  /* 0x00008200ff1577ac */ /* 0x000ee20008000000 */
[----:B------:R-:W4:Y:S01]  /*0440*/  LDCU UR24, c[0x0][0x400] ;  /* 0x00008000ff1877ac */ /* 0x000f220008000800 */
[----:B------:R-:W0:Y:S01]  /*0450*/  LDCU.128 UR8, c[0x0][0x3f0] ;  /* 0x00007e00ff0877ac */ /* 0x000e220008000c00 */
[----:B------:R-:W0:Y:S01]  /*0460*/  LDCU.64 UR14, c[0x0][0x3a0] ;  /* 0x00007400ff0e77ac */ /* 0x000e220008000a00 */
[----:B------:R-:W0:Y:S01]  /*0470*/  LDCU.64 UR16, c[0x0][0x380] ;  /* 0x00007000ff1077ac */ /* 0x000e220008000a00 */
[----:B------:R-:W-:-:S11]  /*0480*/  UPLOP3.LUT UP0, UPT, UPT, UPT, UPT, 0x40, 0x4 ;  /* 0x000000000004789c */ /* 0x000fd60003f0e870 */
.L_x_8377:
[----:B0-----:R-:W-:-:S06]  /*0490*/  UIMAD.WIDE UR4, UR7, 0x4, UR8 ;  /* 0x00000004070478a5 */ /* 0x001fcc000f8e0208 */
[----:B------:R-:W-:Y:S02]  /*04a0*/  MOV R88, UR4 ;  /* 0x0000000400587c02 */ /* 0x000fe40008000f00 */
[----:B------:R-:W-:-:S05]  /*04b0*/  MOV R89, UR5 ;  /* 0x0000000500597c02 */ /* 0x000fca0008000f00 */
[----:B--2---:R0:W2:Y:S01]  /*04c0*/  LDG.E R88, desc[UR12][R88.64] ;  /* 0x0000000c58587981 */ /* 0x0040a2000c1e1900 */
[----:B------:R-:W-:Y:S01]  /*04d0*/  UIMAD.WIDE UR18, UR7, 0x4, UR10 ;  /* 0x00000004071278a5 */ /* 0x000fe2000f8e020a */
[----:B------:R-:W-:Y:S01]  /*04e0*/  HFMA2 R0, -RZ, RZ, 0, 0 ;  /* 0x00000000ff007431 */ /* 0x000fe200000001ff */
[----:B------:R-:W-:-:S04]  /*04f0*/  MOV R91, 0x10 ;  /* 0x00000010005b7802 */ /* 0x000fc80000000f00 */
        /* <DEDUP_REMOVED lines=14> */
[----:B-1----:R-:W3:Y:S01]  /*05e0*/  @P1 LDG.E.128 R76, desc[UR12][R90.64] ;  /* 0x0000000c5a4c1981 */ /* 0x002ee2000c1e1d00 */
        /* <DEDUP_REMOVED lines=18> */
[----:B------:R-:W0:Y:S01]  /*0710*/  @P2 LDC R96, c[0x0][0x40c] ;  /* 0x00010300ff602b82 */ /* 0x000e220000000800 */
[----:B------:R-:W-:Y:S02]  /*0720*/  @P2 SHF.L.U32 R93, R93, 0x10, RZ ;  /* 0x000000105d5d2819 */ /* 0x000fe400000006ff */
[----:B------:R-:W-:Y:S02]  /*0730*/  @P2 SHF.L.U32 R94, R76, 0x10, RZ ;  /* 0x000000104c5e2819 */ /* 0x000fe400000006ff */
[----:B------:R-:W-:Y:S02]  /*0740*/  @P2 SHF.L.U32 R89, R89, 0x10, RZ ;  /* 0x0000001059592819 */ /* 0x000fe400000006ff */
[----:B------:R-:W-:Y:S01]  /*0750*/  @P2 SHF.L.U32 R95, R77, 0x10, RZ ;  /* 0x000000104d5f2819 */ /* 0x000fe200000006ff */
[----:B------:R-:W1:Y:S01]  /*0760*/  @P2 LDC R97, c[0x0][0x40c] ;  /* 0x00010300ff612b82 */ /* 0x000e620000000800 */
[----:B------:R-:W-:-:S07]  /*0770*/  @P2 SHF.L.U32 R92, R92, 0x10, RZ ;  /* 0x000000105c5c2819 */ /* 0x000fce00000006ff */
[----:B------:R-:W4:Y:S08]  /*0780*/  @P2 LDC R102, c[0x0][0x40c] ;  /* 0x00010300ff662b82 */ /* 0x000f300000000800 */
[----:B------:R-:W4:Y:S01]  /*0790*/  @P2 LDC R98, c[0x0][0x40c] ;  /* 0x00010300ff622b82 */ /* 0x000f220000000800 */
[----:B0-----:R-:W-:Y:S01]  /*07a0*/  @P2 FMUL.FTZ R90, R93, R96 ;  /* 0x000000605d5a2220 */ /* 0x001fe20000410000 */
[----:B------:R-:W-:-:S02]  /*07b0*/  @P2 SHF.L.U32 R93, R78, 0x10, RZ ;  /* 0x000000104e5d2819 */ /* 0x000fc400000006ff */
[----:B------:R-:W-:-:S04]  /*07c0*/  @P2 SHF.L.U32 R96, R79, 0x10, RZ ;  /* 0x000000104f602819 */ /* 0x000fc800000006ff */
[----:B------:R-:W0:Y:S01]  /*07d0*/  @P2 LDC R99, c[0x0][0x40c] ;  /* 0x00010300ff632b82 */ /* 0x000e220000000800 */
[----:B-1----:R-:W-:-:S07]  /*07e0*/  @P2 FMUL.FTZ R91, R94, R97 ;  /* 0x000000615e5b2220 */ /* 0x002fce0000410000 */
[----:B------:R-:W1:Y:S01]  /*07f0*/  @P2 LDC R100, c[0x0][0x40c] ;  /* 0x00010300ff642b82 */ /* 0x000e620000000800 */
[----:B----4-:R-:W-:-:S07]  /*0800*/  @P2 FMUL.FTZ R94, R89, R102 ;  /* 0x00000066595e2220 */ /* 0x010fce0000410000 */
[----:B------:R-:W4:Y:S01]  /*0810*/  @P2 LDC R101, c[0x0][0x40c] ;  /* 0x00010300ff652b82 */ /* 0x000f220000000800 */
[----:B------:R-:W-:Y:S01]  /*0820*/  @P2 FMUL.FTZ R95, R95, R98 ;  /* 0x000000625f5f2220 */ /* 0x000fe20000410000 */
[----:B0-----:R-:W-:Y:S01]  /*0830*/  @P2 FMUL.FTZ R92, R92, R99 ;  /* 0x000000635c5c2220 */ /* 0x001fe20000410000 */
[----:B-1----:R-:W-:Y:S01]  /*0840*/  @P2 FMUL.FTZ R93, R93, R100 ;  /* 0x000000645d5d2220 */ /* 0x002fe20000410000 */
[----:B----4-:R-:W-:Y:S01]  /*0850*/  @P2 FMUL.FTZ R89, R96, R101 ;  /* 0x0000006560592220 */ /* 0x010fe20000410000 */
[----:B--2---:R-:W-:Y:S01]  /*0860*/  @!P2 MOV R108, R80 ;  /* 0x00000050006ca202 */ /* 0x004fe20000000f00 */
[----:B-----5:R-:W-:Y:S01]  /*0870*/  @P2 FFMA.FTZ R108, R91, R52, R80 ;  /* 0x000000345b6c2223 */ /* 0x020fe20000010050 */
[----:B------:R-:W-:Y:S01]  /*0880*/  MOV R109, R81 ;  /* 0x00000051006d7202 */ /* 0x000fe20000000f00 */
[----:B------:R-:W-:Y:S01]  /*0890*/  @P2 FFMA.FTZ R109, R90, R53, R81 ;  /* 0x000000355a6d2223 */ /* 0x000fe20000010051 */
[----:B------:R-:W-:Y:S01]  /*08a0*/  MOV R110, R82 ;  /* 0x00000052006e7202 */ /* 0x000fe20000000f00 */
[----:B------:R-:W-:Y:S01]  /*08b0*/  @P2 FFMA.FTZ R110, R95, R54, R82 ;  /* 0x000000365f6e2223 */ /* 0x000fe20000010052 */
[----:B------:R-:W-:Y:S01]  /*08c0*/  MOV R111, R83 ;  /* 0x00000053006f7202 */ /* 0x000fe20000000f00 */
[----:B------:R-:W-:Y:S01]  /*08d0*/  @P2 FFMA.FTZ R111, R92, R55, R83 ;  /* 0x000000375c6f2223 */ /* 0x000fe20000010053 */
        /* <DEDUP_REMOVED lines=8> */
[----:B------:R-:W-:-:S05]  /*0960*/  SHF.L.U32 R88, R88, 0x10, RZ ;  /* 0x0000001058587819 */ /* 0x000fca00000006ff */
[----:B------:R-:W-:-:S04]  /*0970*/  FMUL.FTZ R88, R88, UR26 ;  /* 0x0000001a58587c20 */ /* 0x000fc80008410000 */
[----:B------:R-:W-:Y:S01]  /*0980*/  FFMA.FTZ R107, R88, R59, R87 ;  /* 0x0000003b586b7223 */ /* 0x000fe20000010057 */
[----:B------:R-:W-:Y:S06]  /*0990*/  BRA `(.L_x_8367) ;  /* 0x0000000000907947 */ /* 0x000fec0003800000 */
.L_x_8366:
[----:B------:R-:W0:Y:S01]  /*09a0*/  @UP1 LDCU UR4, c[0x0][0x40c] ;  /* 0x00008180ff0417ac */ /* 0x000e220008000800 */
[----:B------:R-:W-:Y:S02]  /*09b0*/  @P1 SHF.L.U32 R90, R76, 0x10, RZ ;  /* 0x000000104c5a1819 */ /* 0x000fe400000006ff */
[----:B------:R-:W-:Y:S02]  /*09c0*/  CS2R R108, SRZ ;  /* 0x00000000006c7805 */ /* 0x000fe4000001ff00 */
[----:B------:R-:W-:Y:S01]  /*09d0*/  @P1 SHF.L.U32 R93, R93, 0x10, RZ ;  /* 0x000000105d5d1819 */ /* 0x000fe200000006ff */
[----:B------:R-:W1:Y:S01]  /*09e0*/  @UP1 LDCU UR5, c[0x0][0x40c] ;  /* 0x00008180ff0517ac */ /* 0x000e620008000800 */
[----:B------:R-:W-:Y:S02]  /*09f0*/  @P1 SHF.L.U32 R94, R92, 0x10, RZ ;  /* 0x000000105c5e1819 */ /* 0x000fe400000006ff */
[----:B------:R-:W-:Y:S02]  /*0a00*/  CS2R R110, SRZ ;  /* 0x00000000006e7805 */ /* 0x000fe4000001ff00 */
[----:B------:R-:W-:Y:S01]  /*0a10*/  @P1 SHF.L.U32 R92, R77, 0x10, RZ ;  /* 0x000000104d5c1819 */ /* 0x000fe200000006ff */
[----:B------:R-:W2:Y:S01]  /*0a20*/  @UP1 LDCU UR18, c[0x0][0x40c] ;  /* 0x00008180ff1217ac */ /* 0x000ea20008000800 */
[----:B------:R-:W-:-:S02]  /*0a30*/  CS2R R104, SRZ ;  /* 0x0000000000687805 */ /* 0x000fc4000001ff00 */
[----:B------:R-:W-:Y:S01]  /*0a40*/  CS2R R106, SRZ ;  /* 0x00000000006a7805 */ /* 0x000fe2000001ff00 */
[----:B------:R-:W3:Y:S01]  /*0a50*/  @UP1 LDCU UR19, c[0x0][0x40c] ;  /* 0x00008180ff1317ac */ /* 0x000ee20008000800 */
[----:B------:R-:W4:Y:S01]  /*0a60*/  @UP1 LDCU UR22, c[0x0][0x40c] ;  /* 0x00008180ff1617ac */ /* 0x000f220008000800 */
[----:B0-----:R-:W-:Y:S01]  /*0a70*/  @P1 FMUL.FTZ R91, R90, UR4 ;  /* 0x000000045a5b1c20 */ /* 0x001fe20008410000 */
[----:B------:R-:W0:Y:S01]  /*0a80*/  @UP1 LDCU UR23, c[0x0][0x40c] ;  /* 0x00008180ff1717ac */ /* 0x000e220008000800 */
[----:B-1----:R-:W-:Y:S02]  /*0a90*/  @P1 FMUL.FTZ R90, R93, UR5 ;  /* 0x000000055d5a1c20 */ /* 0x002fe40008410000 */
[----:B-----5:R-:W-:Y:S01]  /*0aa0*/  @P1 FMUL.FTZ R108, R91, R52 ;  /* 0x000000345b6c1220 */ /* 0x020fe20000410000 */
[----:B------:R-:W1:Y:S01]  /*0ab0*/  @UP1 LDCU UR27, c[0x0][0x40c] ;  /* 0x00008180ff1b17ac */ /* 0x000e620008000800 */
[----:B------:R-:W-:Y:S01]  /*0ac0*/  @P1 SHF.L.U32 R91, R79, 0x10, RZ ;  /* 0x000000104f5b1819 */ /* 0x000fe200000006ff */
[----:B--2---:R-:W-:Y:S01]  /*0ad0*/  @P1 FMUL.FTZ R93, R92, UR18 ;  /* 0x000000125c5d1c20 */ /* 0x004fe20008410000 */
[----:B------:R-:W-:Y:S01]  /*0ae0*/  @P1 FMUL.FTZ R109, R90, R53 ;  /* 0x000000355a6d1220 */ /* 0x000fe20000410000 */
[----:B------:R-:W2:Y:S01]  /*0af0*/  @UP1 LDCU UR28, c[0x0][0x40c] ;  /* 0x00008180ff1c17ac */ /* 0x000ea20008000800 */
[----:B------:R-:W-:Y:S01]  /*0b00*/  @P1 SHF.L.U32 R92, R88, 0x10, RZ ;  /* 0x00000010585c1819 */ /* 0x000fe200000006ff */
[----:B---3--:R-:W-:Y:S01]  /*0b10*/  @P1 FMUL.FTZ R94, R94, UR19 ;  /* 0x000000135e5e1c20 */ /* 0x008fe20008410000 */
[----:B------:R-:W-:Y:S01]  /*0b20*/  @P1 SHF.L.U32 R90, R89, 0x10, RZ ;  /* 0x00000010595a1819 */ /* 0x000fe200000006ff */
[----:B------:R-:W-:Y:S01]  /*0b30*/  @P1 FMUL.FTZ R110, R93, R54 ;  /* 0x000000365d6e1220 */ /* 0x000fe20000410000 */
[----:B------:R-:W-:Y:S01]  /*0b40*/  @P1 SHF.L.U32 R88, R78, 0x10, RZ ;  /* 0x000000104e581819 */ /* 0x000fe200000006ff */
[----:B------:R-:W-:-:S04]  /*0b50*/  @P1 FMUL.FTZ R111, R94, R55 ;  /* 0x000000375e6f1220 */ /* 0x000fc80000410000 */
[----:B----4-:R-:W-:Y:S01]  /*0b60*/  @P1 FMUL.FTZ R89, R88, UR22 ;  /* 0x0000001658591c20 */ /* 0x010fe20008410000 */
[----:B0-----:R-:W-:Y:S01]  /*0b70*/  @P1 FMUL.FTZ R90, R90, UR23 ;  /* 0x000000175a5a1c20 */ /* 0x001fe20008410000 */
[----:B-1----:R-:W-:Y:S02]  /*0b80*/  @P1 FMUL.FTZ R91, R91, UR27 ;  /* 0x0000001b5b5b1c20 */ /* 0x002fe40008410000 */
[----:B------:R-:W-:Y:S01]  /*0b90*/  @P1 FMUL.FTZ R104, R89, R56 ;  /* 0x0000003859681220 */ /* 0x000fe20000410000 */
[----:B------:R-:W-:Y:S01]  /*0ba0*/  @P1 FMUL.FTZ R105, R90, R57 ;  /* 0x000000395a691220 */ /* 0x000fe20000410000 */
[----:B--2---:R-:W-:Y:S01]  /*0bb0*/  @P1 FMUL.FTZ R92, R92, UR28 ;  /* 0x0000001c5c5c1c20 */ /* 0x004fe20008410000 */
[----:B------:R-:W-:-:S03]  /*0bc0*/  @P1 FMUL.FTZ R106, R91, R58 ;  /* 0x0000003a5b6a1220 */ /* 0x000fc60000410000 */
[----:B------:R-:W-:-:S07]  /*0bd0*/  @P1 FMUL.FTZ R107, R92, R59 ;  /* 0x0000003b5c6b1220 */ /* 0x000fce0000410000 */
.L_x_8367:
        /* <DEDUP_REMOVED lines=15> */
[----:B------:R-:W-:Y:S02]  /*0cd0*/  ISETP.LT.AND P2, PT, RZ, UR25, PT ;  /* 0x00000019ff007c0c */ /* 0x000fe4000bf41270 */
[----:B-----5:R-:W-:-:S11]  /*0ce0*/  MOV R98, R86 ;  /* 0x0000005600627202 */ /* 0x020fd60000000f00 */
[----:B0-----:R-:W0:Y:S01]  /*0cf0*/  @P2 LDC R91, c[0x0][0x40c] ;  /* 0x00010300ff5b2b82 */ /* 0x001e220000000800 */
[C---:B------:R-:W-:Y:S02]  /*0d00*/  @P2 SHF.L.U32 R90, R76.reuse, 0x10, RZ ;  /* 0x000000104c5a2819 */ /* 0x040fe400000006ff */
[----:B------:R-:W-:Y:S02]  /*0d10*/  @P2 PRMT R89, R77, 0x7632, R89 ;  /* 0x000076324d592816 */ /* 0x000fe40000000059 */
[----:B------:R-:W-:Y:S02]  /*0d20*/  @P2 PRMT R88, R76, 0x7632, R88 ;  /* 0x000076324c582816 */ /* 0x000fe40000000058 */
[----:B------:R-:W-:Y:S01]  /*0d30*/  @P2 SHF.L.U32 R89, R89, 0x10, RZ ;  /* 0x0000001059592819 */ /* 0x000fe200000006ff */
[----:B------:R-:W1:Y:S01]  /*0d40*/  @P2 LDC R94, c[0x0][0x40c] ;  /* 0x00010300ff5e2b82 */ /* 0x000e620000000800 */
[----:B------:R-:W-:Y:S02]  /*0d50*/  @P2 SHF.L.U32 R92, R77, 0x10, RZ ;  /* 0x000000104d5c2819 */ /* 0x000fe400000006ff */
[----:B------:R-:W-:-:S05]  /*0d60*/  @P2 SHF.L.U32 R88, R88, 0x10, RZ ;  /* 0x0000001058582819 */ /* 0x000fca00000006ff */
[----:B------:R-:W2:Y:S08]  /*0d70*/  @P2 LDC R97, c[0x0][0x40c] ;  /* 0x00010300ff612b82 */ /* 0x000eb00000000800 */
[----:B------:R-:W3:Y:S01]  /*0d80*/  @P2 LDC R93, c[0x0][0x40c] ;  /* 0x00010300ff5d2b82 */ /* 0x000ee20000000800 */
[----:B0-----:R-:W-:Y:S01]  /*0d90*/  @P2 FMUL.FTZ R95, R90, R91 ;  /* 0x0000005b5a5f2220 */ /* 0x001fe20000410000 */
[----:B------:R-:W-:-:S04]  /*0da0*/  @P2 PRMT R91, R78, 0x7632, R91 ;  /* 0x000076324e5b2816 */ /* 0x000fc8000000005b */
[----:B------:R-:W-:Y:S02]  /*0db0*/  @P2 SHF.L.U32 R91, R91, 0x10, RZ ;  /* 0x000000105b5b2819 */ /* 0x000fe400000006ff */
[----:B------:R-:W0:Y:S01]  /*0dc0*/  @P2 LDC R96, c[0x0][0x40c] ;  /* 0x00010300ff602b82 */ /* 0x000e220000000800 */
[----:B-1----:R-:W-:Y:S01]  /*0dd0*/  @P2 FMUL.FTZ R90, R89, R94 ;  /* 0x0000005e595a2220 */ /* 0x002fe20000410000 */
[----:B------:R-:W-:Y:S02]  /*0de0*/  @P2 SHF.L.U32 R89, R78, 0x10, RZ ;  /* 0x000000104e592819 */ /* 0x000fe400000006ff */
[----:B------:R-:W-:-:S04]  /*0df0*/  @P2 SHF.L.U32 R94, R79, 0x10, RZ ;  /* 0x000000104f5e2819 */ /* 0x000fc800000006ff */
[----:B------:R-:W1:Y:S01]  /*0e00*/  @P2 LDC R100, c[0x0][0x40c] ;  /* 0x00010300ff642b82 */ /* 0x000e620000000800 */
[----:B--2---:R-:W-:Y:S01]  /*0e10*/  @P2 FMUL.FTZ R99, R92, R97 ;  /* 0x000000615c632220 */ /* 0x004fe20000410000 */
[----:B------:R-:W-:Y:S01]  /*0e20*/  MOV R92, R80 ;  /* 0x00000050005c7202 */ /* 0x000fe20000000f00 */
[----:B------:R-:W-:Y:S01]  /*0e30*/  @P2 FFMA.FTZ R92, R95, R60, R80 ;  /* 0x0000003c5f5c2223 */ /* 0x000fe20000010050 */
[----:B------:R-:W-:Y:S01]  /*0e40*/  MOV R95, R83 ;  /* 0x00000053005f7202 */ /* 0x000fe20000000f00 */
[----:B------:R-:W-:Y:S01]  /*0e50*/  @P2 FFMA.FTZ R95, R90, R63, R83 ;  /* 0x0000003f5a5f2223 */ /* 0x000fe20000010053 */
[----:B------:R-:W-:Y:S02]  /*0e60*/  MOV R97, R85 ;  /* 0x0000005500617202 */ /* 0x000fe40000000f00 */
[----:B------:R-:W2:Y:S01]  /*0e70*/  @P2 LDC R101, c[0x0][0x40c] ;  /* 0x00010300ff652b82 */ /* 0x000ea20000000800 */
[----:B---3--:R-:W-:Y:S01]  /*0e80*/  @P2 FMUL.FTZ R88, R88, R93 ;  /* 0x0000005d58582220 */ /* 0x008fe20000410000 */
[----:B------:R-:W-:-:S03]  /*0e90*/  MOV R93, R81 ;  /* 0x00000051005d7202 */ /* 0x000fc60000000f00 */
[----:B------:R-:W-:Y:S01]  /*0ea0*/  @P2 FFMA.FTZ R93, R88, R61, R81 ;  /* 0x0000003d585d2223 */ /* 0x000fe20000010051 */
[----:B0-----:R-:W-:Y:S01]  /*0eb0*/  @P2 FMUL.FTZ R89, R89, R96 ;  /* 0x0000006059592220 */ /* 0x001fe20000410000 */
[----:B------:R-:W-:-:S03]  /*0ec0*/  MOV R96, R84 ;  /* 0x0000005400607202 */ /* 0x000fc60000000f00 */
[----:B------:R-:W-:Y:S01]  /*0ed0*/  @P2 FFMA.FTZ R96, R89, R64, R84 ;  /* 0x0000004059602223 */ /* 0x000fe20000010054 */
[----:B-1----:R-:W-:-:S04]  /*0ee0*/  @P2 FMUL.FTZ R100, R91, R100 ;  /* 0x000000645b642220 */ /* 0x002fc80000410000 */
[----:B------:R-:W-:Y:S01]  /*0ef0*/  @P2 FFMA.FTZ R97, R100, R65, R85 ;  /* 0x0000004164612223 */ /* 0x000fe20000010055 */
[----:B--2---:R-:W-:Y:S01]  /*0f00*/  @P2 FMUL.FTZ R101, R94, R101 ;  /* 0x000000655e652220 */ /* 0x004fe20000410000 */
[----:B------:R-:W-:Y:S01]  /*0f10*/  MOV R94, R82 ;  /* 0x00000052005e7202 */ /* 0x000fe20000000f00 */
[----:B------:R-:W-:Y:S01]  /*0f20*/  @P2 FFMA.FTZ R94, R99, R62, R82 ;  /* 0x0000003e635e2223 */ /* 0x000fe20000010052 */
[----:B------:R-:W-:Y:S01]  /*0f30*/  MOV R99, R87 ;  /* 0x0000005700637202 */ /* 0x000fe20000000f00 */
[----:B------:R-:W-:Y:S01]  /*0f40*/  @P2 FFMA.FTZ R98, R101, R66, R86 ;  /* 0x0000004265622223 */ /* 0x000fe20000010056 */
[----:B------:R-:W-:Y:S06]  /*0f50*/  @!P2 BRA `(.L_x_8369) ;  /* 0x0000000000bca947 */ /* 0x000fec0003800000 */
[----:B------:R-:W-:-:S04]  /*0f60*/  PRMT R88, R79, 0x7632, R88 ;  /* 0x000076324f587816 */ /* 0x000fc80000000058 */
[----:B------:R-:W-:-:S05]  /*0f70*/  SHF.L.U32 R88, R88, 0x10, RZ ;  /* 0x0000001058587819 */ /* 0x000fca00000006ff */
[----:B------:R-:W-:-:S04]  /*0f80*/  FMUL.FTZ R88, R88, UR26 ;  /* 0x0000001a58587c20 */ /* 0x000fc80008410000 */
[----:B------:R-:W-:Y:S01]  /*0f90*/  FFMA.FTZ R99, R88, R67, R87 ;  /* 0x0000004358637223 */ /* 0x000fe20000010057 */
[----:B------:R-:W-:Y:S06]  /*0fa0*/  BRA `(.L_x_8369) ;  /* 0x0000000000a87947 */ /* 0x000fec0003800000 */
.L_x_8368:
[----:B------:R-:W1:Y:S01]  /*0fb0*/  @UP1 LDCU UR4, c[0x0][0x40c] ;  /* 0x00008180ff0417ac */ /* 0x000e620008000800 */
[----:B0----5:R-:W-:Y:S02]  /*0fc0*/  @P1 SHF.L.U32 R88, R76, 0x10, RZ ;  /* 0x000000104c581819 */ /* 0x021fe400000006ff */
[----:B------:R-:W-:Y:S02]  /*0fd0*/  CS2R R94, SRZ ;  /* 0x00000000005e7805 */ /* 0x000fe4000001ff00 */
[----:B------:R-:W-:Y:S01]  /*0fe0*/  MOV R92, RZ ;  /* 0x000000ff005c7202 */ /* 0x000fe20000000f00 */
[----:B------:R-:W0:Y:S01]  /*0ff0*/  @UP1 LDCU UR18, c[0x0][0x40c] ;  /* 0x00008180ff1217ac */ /* 0x000e220008000800 */
[----:B------:R-:W-:Y:S02]  /*1000*/  @P1 SHF.L.U32 R90, R78, 0x10, RZ ;  /* 0x000000104e5a1819 */ /* 0x000fe400000006ff */
[----:B------:R-:W-:Y:S02]  /*1010*/  CS2R R96, SRZ ;  /* 0x0000000000607805 */ /* 0x000fe4000001ff00 */
[C---:B------:R-:W-:Y:S01]  /*1020*/  @P1 PRMT R99, R79.reuse, 0x7632, R99 ;  /* 0x000076324f631816 */ /* 0x040fe20000000063 */
[----:B------:R-:W2:Y:S01]  /*1030*/  @UP1 LDCU UR19, c[0x0][0x40c] ;  /* 0x00008180ff1317ac */ /* 0x000ea20008000800 */
[----:B------:R-:W-:-:S02]  /*1040*/  @P1 SHF.L.U32 R93, R79, 0x10, RZ ;  /* 0x000000104f5d1819 */ /* 0x000fc400000006ff */
[----:B------:R-:W-:Y:S01]  /*1050*/  @P1 SHF.L.U32 R101, R99, 0x10, RZ ;  /* 0x0000001063651819 */ /* 0x000fe200000006ff */
[----:B------:R-:W3:Y:S01]  /*1060*/  @UP1 LDCU UR23, c[0x0][0x40c] ;  /* 0x00008180ff1717ac */ /* 0x000ee20008000800 */
[----:B------:R-:W-:Y:S02]  /*1070*/  MOV R98, RZ ;  /* 0x000000ff00627202 */ /* 0x000fe40000000f00 */
[----:B------:R-:W-:Y:S01]  /*1080*/  MOV R99, RZ ;  /* 0x000000ff00637202 */ /* 0x000fe20000000f00 */
[----:B------:R-:W4:Y:S01]  /*1090*/  @UP1 LDCU UR5, c[0x0][0x40c] ;  /* 0x00008180ff0517ac */ /* 0x000f220008000800 */
[----:B-1----:R-:W-:Y:S01]  /*10a0*/  @P1 FMUL.FTZ R89, R88, UR4 ;  /* 0x0000000458591c20 */ /* 0x002fe20008410000 */
[----:B------:R-:W-:Y:S01]  /*10b0*/  @P1 SHF.L.U32 R88, R77, 0x10, RZ ;  /* 0x000000104d581819 */ /* 0x000fe200000006ff */
[----:B------:R-:W1:Y:S02]  /*10c0*/  @UP1 LDCU UR4, c[0x0][0x40c] ;  /* 0x00008180ff0417ac */ /* 0x000e640008000800 */
[----:B------:R-:W-:-:S02]  /*10d0*/  @P1 FMUL.FTZ R92, R89, R60 ;  /* 0x0000003c595c1220 */ /* 0x000fc40000410000 */
[----:B0-----:R-:W-:Y:S01]  /*10e0*/  @P1 FMUL.FTZ R89, R88, UR18 ;  /* 0x0000001258591c20 */ /* 0x001fe20008410000 */
[----:B------:R-:W0:Y:S01]  /*10f0*/  @UP1 LDCU UR22, c[0x0][0x40c] ;  /* 0x00008180ff1617ac */ /* 0x000e220008000800 */
[----:B--2---:R-:W-:Y:S01]  /*1100*/  @P1 FMUL.FTZ R91, R90, UR19 ;  /* 0x000000135a5b1c20 */ /* 0x004fe20008410000 */
[----:B------:R-:W-:Y:S01]  /*1110*/  @P1 PRMT R88, R76, 0x7632, R88 ;  /* 0x000076324c581816 */ /* 0x000fe20000000058 */
[----:B------:R-:W-:Y:S01]  /*1120*/  @P1 FMUL.FTZ R94, R89, R62 ;  /* 0x0000003e595e1220 */ /* 0x000fe20000410000 */
[----:B------:R-:W2:Y:S01]  /*1130*/  @UP1 LDCU UR18, c[0x0][0x40c] ;  /* 0x00008180ff1217ac */ /* 0x000ea20008000800 */
[----:B------:R-:W-:Y:S01]  /*1140*/  @P1 PRMT R89, R77, 0x7632, R89 ;  /* 0x000076324d591816 */ /* 0x000fe20000000059 */
[----:B------:R-:W-:Y:S01]  /*1150*/  @P1 FMUL.FTZ R96, R91, R64 ;  /* 0x000000405b601220 */ /* 0x000fe20000410000 */
[----:B------:R-:W-:Y:S01]  /*1160*/  @P1 PRMT R90, R78, 0x7632, R90 ;  /* 0x000076324e5a1816 */ /* 0x000fe2000000005a */
[----:B---3--:R-:W-:Y:S01]  /*1170*/  @P1 FMUL.FTZ R93, R93, UR23 ;  /* 0x000000175d5d1c20 */ /* 0x008fe20008410000 */
[----:B------:R-:W-:-:S02]  /*1180*/  @P1 SHF.L.U32 R88, R88, 0x10, RZ ;  /* 0x0000001058581819 */ /* 0x000fc400000006ff */
[----:B------:R-:W-:Y:S01]  /*1190*/  @P1 SHF.L.U32 R89, R89, 0x10, RZ ;  /* 0x0000001059591819 */ /* 0x000fe200000006ff */
[----:B------:R-:W-:Y:S01]  /*11a0*/  @P1 FMUL.FTZ R98, R93, R66 ;  /* 0x000000425d621220 */ /* 0x000fe20000410000 */
[----:B------:R-:W-:Y:S01]  /*11b0*/  @P1 SHF.L.U32 R91, R90, 0x10, RZ ;  /* 0x000000105a5b1819 */ /* 0x000fe200000006ff */
[----:B----4-:R-:W-:Y:S01]  /*11c0*/  @P1 FMUL.FTZ R88, R88, UR5 ;  /* 0x0000000558581c20 */ /* 0x010fe20008410000 */
[----:B------:R-:W-:Y:S01]  /*11d0*/  MOV R93, RZ ;  /* 0x000000ff005d7202 */ /* 0x000fe20000000f00 */
[----:B-1----:R-:W-:Y:S02]  /*11e0*/  @P1 FMUL.FTZ R90, R89, UR4 ;  /* 0x00000004595a1c20 */ /* 0x002fe40008410000 */
[----:B0-----:R-:W-:Y:S01]  /*11f0*/  @P1 FMUL.FTZ R100, R91, UR22 ;  /* 0x000000165b641c20 */ /* 0x001fe20008410000 */
[----:B------:R-:W-:Y:S01]  /*1200*/  @P1 FMUL.FTZ R93, R88, R61 ;  /* 0x0000003d585d1220 */ /* 0x000fe20000410000 */
[----:B------:R-:W-:Y:S01]  /*1210*/  @P1 FMUL.FTZ R95, R90, R63 ;  /* 0x0000003f5a5f1220 */ /* 0x000fe20000410000 */
[----:B--2---:R-:W-:Y:S01]  /*1220*/  @P1 FMUL.FTZ R102, R101, UR18 ;  /* 0x0000001265661c20 */ /* 0x004fe20008410000 */
[----:B------:R-:W-:-:S03]  /*1230*/  @P1 FMUL.FTZ R97, R100, R65 ;  /* 0x0000004164611220 */ /* 0x000fc60000410000 */
[----:B------:R-:W-:-:S07]  /*1240*/  @P1 FMUL.FTZ R99, R102, R67 ;  /* 0x0000004366631220 */ /* 0x000fce0000410000 */
.L_x_8369:
        /* <DEDUP_REMOVED lines=17> */
[C---:B-----5:R-:W-:Y:S02]  /*1360*/  @P0 SHF.L.U32 R89, R76.reuse, 0x10, RZ ;  /* 0x000000104c590819 */ /* 0x060fe400000006ff */
[----:B------:R-:W-:Y:S02]  /*1370*/  @P0 PRMT R88, R76, 0x7632, R88 ;  /* 0x000076324c580816 */ /* 0x000fe40000000058 */
[C---:B------:R-:W-:Y:S02]  /*1380*/  @P0 PRMT R91, R77.reuse, 0x7632, R91 ;  /* 0x000076324d5b0816 */ /* 0x040fe4000000005b */
[----:B------:R-:W-:Y:S01]  /*1390*/  @P0 SHF.L.U32 R100, R77, 0x10, RZ ;  /* 0x000000104d640819 */ /* 0x000fe200000006ff */
[----:B------:R-:W1:Y:S01]  /*13a0*/  @P0 LDC R103, c[0x0][0x40c] ;  /* 0x00010300ff670b82 */ /* 0x000e620000000800 */
[----:B------:R-:W-:-:S07]  /*13b0*/  @P0 SHF.L.U32 R91, R91, 0x10, RZ ;  /* 0x000000105b5b0819 */ /* 0x000fce00000006ff */
[----:B------:R-:W2:Y:S08]  /*13c0*/  @P0 LDC R114, c[0x0][0x40c] ;  /* 0x00010300ff720b82 */ /* 0x000eb00000000800 */
[----:B------:R-:W3:Y:S01]  /*13d0*/  @P0 LDC R101, c[0x0][0x40c] ;  /* 0x00010300ff650b82 */ /* 0x000ee20000000800 */
[----:B0-----:R-:W-:Y:S01]  /*13e0*/  @P0 FMUL.FTZ R89, R89, R90 ;  /* 0x0000005a59590220 */ /* 0x001fe20000410000 */
[----:B------:R-:W-:-:S06]  /*13f0*/  @P0 SHF.L.U32 R90, R88, 0x10, RZ ;  /* 0x00000010585a0819 */ /* 0x000fcc00000006ff */
[----:B------:R-:W0:Y:S01]  /*1400*/  @P0 LDC R0, c[0x0][0x40c] ;  /* 0x00010300ff000b82 */ /* 0x000e220000000800 */
[----:B-1----:R-:W-:Y:S01]  /*1410*/  @P0 FMUL.FTZ R115, R100, R103 ;  /* 0x0000006764730220 */ /* 0x002fe20000410000 */
[----:B------:R-:W-:Y:S02]  /*1420*/  @P0 PRMT R100, R78, 0x7632, R100 ;  /* 0x000076324e640816 */ /* 0x000fe40000000064 */
[----:B------:R-:W-:-:S04]  /*1430*/  MOV R103, R83 ;  /* 0x0000005300677202 */ /* 0x000fc80000000f00 */
[----:B------:R-:W1:Y:S01]  /*1440*/  @P0 LDC R102, c[0x0][0x40c] ;  /* 0x00010300ff660b82 */ /* 0x000e620000000800 */
[----:B--2---:R-:W-:Y:S01]  /*1450*/  @P0 FMUL.FTZ R114, R91, R114 ;  /* 0x000000725b720220 */ /* 0x004fe20000410000 */
[----:B------:R-:W-:Y:S02]  /*1460*/  @P0 SHF.L.U32 R91, R100, 0x10, RZ ;  /* 0x00000010645b0819 */ /* 0x000fe400000006ff */
[----:B------:R-:W-:Y:S01]  /*1470*/  MOV R100, R80 ;  /* 0x0000005000647202 */ /* 0x000fe20000000f00 */
[----:B------:R-:W-:Y:S01]  /*1480*/  @P0 FFMA.FTZ R100, R89, R68, R80 ;  /* 0x0000004459640223 */ /* 0x000fe20000010050 */
[----:B------:R-:W-:Y:S01]  /*1490*/  @P0 SHF.L.U32 R89, R79, 0x10, RZ ;  /* 0x000000104f590819 */ /* 0x000fe200000006ff */
[----:B------:R-:W-:Y:S01]  /*14a0*/  @P0 FFMA.FTZ R103, R114, R71, R83 ;  /* 0x0000004772670223 */ /* 0x000fe20000010053 */
[----:B------:R-:W2:Y:S01]  /*14b0*/  @P0 LDC R88, c[0x0][0x40c] ;  /* 0x00010300ff580b82 */ /* 0x000ea20000000800 */
[----:B---3--:R-:W-:Y:S01]  /*14c0*/  @P0 FMUL.FTZ R90, R90, R101 ;  /* 0x000000655a5a0220 */ /* 0x008fe20000410000 */
[----:B------:R-:W-:Y:S01]  /*14d0*/  @P0 SHF.L.U32 R101, R78, 0x10, RZ ;  /* 0x000000104e650819 */ /* 0x000fe200000006ff */
[----:B0-----:R-:W-:-:S04]  /*14e0*/  @P0 FMUL.FTZ R0, R91, R0 ;  /* 0x000000005b000220 */ /* 0x001fc80000410000 */
[----:B-1----:R-:W-:Y:S01]  /*14f0*/  @P0 FMUL.FTZ R117, R101, R102 ;  /* 0x0000006665750220 */ /* 0x002fe20000410000 */
[----:B------:R-:W-:Y:S01]  /*1500*/  MOV R101, R81 ;  /* 0x0000005100657202 */ /* 0x000fe20000000f00 */
[----:B------:R-:W-:Y:S01]  /*1510*/  @P0 FFMA.FTZ R101, R90, R69, R81 ;  /* 0x000000455a650223 */ /* 0x000fe20000010051 */
[----:B------:R-:W-:Y:S02]  /*1520*/  MOV R90, R86 ;  /* 0x00000056005a7202 */ /* 0x000fe40000000f00 */
[----:B------:R-:W-:Y:S01]  /*1530*/  MOV R102, R82 ;  /* 0x0000005200667202 */ /* 0x000fe20000000f00 */
[----:B------:R-:W-:Y:S01]  /*1540*/  @P0 FFMA.FTZ R102, R115, R70, R82 ;  /* 0x0000004673660223 */ /* 0x000fe20000010052 */
[----:B--2---:R-:W-:Y:S01]  /*1550*/  @P0 FMUL.FTZ R91, R89, R88 ;  /* 0x00000058595b0220 */ /* 0x004fe20000410000 */
[----:B------:R-:W-:Y:S01]  /*1560*/  MOV R88, R84 ;  /* 0x0000005400587202 */ /* 0x000fe20000000f00 */
[----:B------:R-:W-:Y:S01]  /*1570*/  @P0 FFMA.FTZ R88, R117, R72, R84 ;  /* 0x0000004875580223 */ /* 0x000fe20000010054 */
        /* <DEDUP_REMOVED lines=10> */
.L_x_8370:
[----:B------:R-:W0:Y:S01]  /*1620*/  @UP1 LDCU UR18, c[0x0][0x40c] ;  /* 0x00008180ff1217ac */ /* 0x000e220008000800 */
[----:B--2--5:R-:W-:Y:S01]  /*1630*/  @P1 SHF.L.U32 R88, R77, 0x10, RZ ;  /* 0x000000104d581819 */ /* 0x024fe200000006ff */
[----:B------:R-:W-:Y:S01]  /*1640*/  HFMA2 R100, -RZ, RZ, 0, 0 ;  /* 0x00000000ff647431 */ /* 0x000fe200000001ff */
[----:B------:R-:W-:Y:S01]  /*1650*/  @P1 SHF.L.U32 R0, R76, 0x10, RZ ;  /* 0x000000104c001819 */ /* 0x000fe200000006ff */
[----:B------:R-:W1:Y:S01]  /*1660*/  @UP1 LDCU UR4, c[0x0][0x40c] ;  /* 0x00008180ff0417ac */ /* 0x000e620008000800 */
[----:B------:R-:W-:Y:S02]  /*1670*/  MOV R102, RZ ;  /* 0x000000ff00667202 */ /* 0x000fe40000000f00 */
[C---:B------:R-:W-:Y:S01]  /*1680*/  @P1 SHF.L.U32 R101, R79.reuse, 0x10, RZ ;  /* 0x000000104f651819 */ /* 0x040fe200000006ff */
[----:B------:R-:W2:Y:S01]  /*1690*/  @UP1 LDCU UR22, c[0x0][0x40c] ;  /* 0x00008180ff1617ac */ /* 0x000ea20008000800 */
[----:B------:R-:W-:Y:S02]  /*16a0*/  @P1 PRMT R114, R79, 0x7632, R114 ;  /* 0x000076324f721816 */ /* 0x000fe40000000072 */
[----:B------:R-:W-:Y:S01]  /*16b0*/  MOV R90, RZ ;  /* 0x000000ff005a7202 */ /* 0x000fe20000000f00 */
[----:B------:R-:W3:Y:S01]  /*16c0*/  @UP1 LDCU UR5, c[0x0][0x40c] ;  /* 0x00008180ff0517ac */ /* 0x000ee20008000800 */
[----:B------:R-:W-:Y:S01]  /*16d0*/  @P1 SHF.L.U32 R114, R114, 0x10, RZ ;  /* 0x0000001072721819 */ /* 0x000fe200000006ff */
[----:B------:R-:W4:Y:S01]  /*16e0*/  @UP1 LDCU UR23, c[0x0][0x40c] ;  /* 0x00008180ff1717ac */ /* 0x000f220008000800 */
[----:B0-----:R-:W-:Y:S01]  /*16f0*/  @P1 FMUL.FTZ R91, R88, UR18 ;  /* 0x00000012585b1c20 */ /* 0x001fe20008410000 */
[----:B------:R-:W-:Y:S01]  /*1700*/  HFMA2 R88, -RZ, RZ, 0, 0 ;  /* 0x00000000ff587431 */ /* 0x000fe200000001ff */
[----:B------:R-:W0:Y:S01]  /*1710*/  @UP1 LDCU UR19, c[0x0][0x40c] ;  /* 0x00008180ff1317ac */ /* 0x000e220008000800 */
        /* <DEDUP_REMOVED lines=8> */
[----:B------:R-:W-:Y:S01]  /*17a0*/  @P1 PRMT R89, R77, 0x7632, R89 ;  /* 0x000076324d591816 */ /* 0x000fe20000000059 */
[----:B--2---:R-:W-:-:S02]  /*17b0*/  @P1 FMUL.FTZ R91, R91, UR22 ;  /* 0x000000165b5b1c20 */ /* 0x004fc40008410000 */
[----:B---3--:R-:W-:Y:S01]  /*17c0*/  @P1 FMUL.FTZ R0, R0, UR5 ;  /* 0x0000000500001c20 */ /* 0x008fe20008410000 */
[----:B------:R-:W-:Y:S01]  /*17d0*/  @P1 SHF.L.U32 R89, R89, 0x10, RZ ;  /* 0x0000001059591819 */ /* 0x000fe200000006ff */
[----:B------:R-:W-:Y:S01]  /*17e0*/  @P1 FMUL.FTZ R88, R91, R72 ;  /* 0x000000485b581220 */ /* 0x000fe20000410000 */
[----:B------:R-:W-:Y:S01]  /*17f0*/  @P1 PRMT R91, R78, 0x7632, R91 ;  /* 0x000076324e5b1816 */ /* 0x000fe2000000005b */
[----:B----4-:R-:W-:Y:S01]  /*1800*/  @P1 FMUL.FTZ R103, R101, UR23 ;  /* 0x0000001765671c20 */ /* 0x010fe20008410000 */
[----:B------:R-:W-:Y:S02]  /*1810*/  HFMA2 R101, -RZ, RZ, 0, 0 ;  /* 0x00000000ff657431 */ /* 0x000fe400000001ff */
[----:B------:R-:W-:Y:S01]  /*1820*/  @P1 FMUL.FTZ R101, R0, R69 ;  /* 0x0000004500651220 */ /* 0x000fe20000410000 */
[----:B0-----:R-:W-:Y:S01]  /*1830*/  @P1 FMUL.FTZ R0, R89, UR19 ;  /* 0x0000001359001c20 */ /* 0x001fe20008410000 */
[----:B------:R-:W-:Y:S01]  /*1840*/  @P1 SHF.L.U32 R91, R91, 0x10, RZ ;  /* 0x000000105b5b1819 */ /* 0x000fe200000006ff */
[----:B------:R-:W-:Y:S01]  /*1850*/  @P1 FMUL.FTZ R90, R103, R74 ;  /* 0x0000004a675a1220 */ /* 0x000fe20000410000 */
[----:B------:R-:W-:Y:S01]  /*1860*/  MOV R103, RZ ;  /* 0x000000ff00677202 */ /* 0x000fe20000000f00 */
[----:B------:R-:W-:Y:S01]  /*1870*/  @P1 FMUL.FTZ R103, R0, R71 ;  /* 0x0000004700671220 */ /* 0x000fe20000410000 */
[----:B------:R-:W-:-:S02]  /*1880*/  HFMA2 R89, -RZ, RZ, 0, 0 ;  /* 0x00000000ff597431 */ /* 0x000fc400000001ff */
[----:B-1----:R-:W-:Y:S01]  /*1890*/  @P1 FMUL.FTZ R0, R91, UR4 ;  /* 0x000000045b001c20 */ /* 0x002fe20008410000 */
[----:B------:R-:W-:Y:S01]  /*18a0*/  @P1 FMUL.FTZ R114, R114, UR18 ;  /* 0x0000001272721c20 */ /* 0x000fe20008410000 */
[----:B------:R-:W-:Y:S02]  /*18b0*/  MOV R91, RZ ;  /* 0x000000ff005b7202 */ /* 0x000fe40000000f00 */
[----:B------:R-:W-:Y:S01]  /*18c0*/  @P1 FMUL.FTZ R89, R0, R73 ;  /* 0x0000004900591220 */ /* 0x000fe20000410000 */
[----:B------:R-:W-:-:S07]  /*18d0*/  @P1 FMUL.FTZ R91, R114, R75 ;  /* 0x0000004b725b1220 */ /* 0x000fce0000410000 */
.L_x_8371:
        /* <DEDUP_REMOVED lines=108> */
.L_x_8373:
[----:B------:R-:W-:Y:S05]  /*1fa0*/  BSYNC.RECONVERGENT B0 ;  /* 0x0000000000007941 */ /* 0x000fea0003800200 */
.L_x_8372:
        /* <DEDUP_REMOVED lines=12> */
[----:B------:R0:W1:Y:S03]  /*2070*/  LDS.64 R112, [R0+UR4] ;  /* 0x0000000400707984 */ /* 0x0000660008000a00 */
.L_x_8375:
[----:B------:R-:W-:Y:S05]  /*2080*/  BSYNC.RECONVERGENT B0 ;  /* 0x0000000000007941 */ /* 0x000fea0003800200 */
.L_x_8374:
[----:B------:R-:W2:Y:S01]  /*2090*/  SHFL.DOWN PT, R116, R115, 0x4, 0x1f ;  /* 0x08801f0073747f89 */ /* 0x000ea200000e0000 */
[-C--:B------:R-:W-:Y:S01]  /*20a0*/  I2FP.F32.U32 R120, R115.reuse ;  /* 0x0000007300787245 */ /* 0x080fe20000201000 */
[----:B------:R-:W-:Y:S01]  /*20b0*/  UISETP.GE.AND UP1, UPT, UR6, 0x1, UPT ;  /* 0x000000010600788c */ /* 0x000fe2000bf26270 */
[----:B------:R-:W-:Y:S01]  /*20c0*/  ISETP.NE.AND P1, PT, R2, RZ, PT ;  /* 0x000000ff0200720c */ /* 0x000fe20003f25270 */
[----:B-1----:R-:W1:Y:S01]  /*20d0*/  SHFL.DOWN PT, R118, R112, 0x4, 0x1f ;  /* 0x08801f0070767f89 */ /* 0x002e6200000e0000 */
[----:B------:R-:W-:Y:S02]  /*20e0*/  ISETP.NE.AND P0, PT, RZ, UR21, PT ;  /* 0x00000015ff007c0c */ /* 0x000fe4000bf05270 */
[----:B--2---:R-:W-:Y:S02]  /*20f0*/  IADD3 R3, PT, PT, R116, R115, RZ ;  /* 0x0000007374037210 */ /* 0x004fe40007ffe0ff */
[----:B------:R-:W-:Y:S02]  /*2100*/  I2FP.F32.S32 R117, R116 ;  /* 0x0000007400757245 */ /* 0x000fe40000201400 */
[----:B0-----:R-:W-:Y:S01]  /*2110*/  I2FP.F32.S32 R0, R3 ;  /* 0x0000000300007245 */ /* 0x001fe20000201400 */
[C---:B-1----:R-:W-:Y:S01]  /*2120*/  FADD.FTZ R119, -R118.reuse, R112 ;  /* 0x0000007076777221 */ /* 0x042fe20000010100 */
[----:B------:R-:W-:Y:S01]  /*2130*/  SHFL.DOWN PT, R116, R3, 0x2, 0x1f ;  /* 0x08401f0003747f89 */ /* 0x000fe200000e0000 */
[----:B------:R-:W-:Y:S01]  /*2140*/  FMUL.FTZ R121, R118, R117 ;  /* 0x0000007576797220 */ /* 0x000fe20000410000 */
[----:B------:R-:W0:Y:S01]  /*2150*/  MUFU.RCP R114, R0 ;  /* 0x0000000000727308 */ /* 0x000e220000001000 */
[----:B------:R-:W-:Y:S01]  /*2160*/  FMUL.FTZ R119, R119, R119 ;  /* 0x0000007777777220 */ /* 0x000fe20000410000 */
[----:B------:R-:W1:Y:S01]  /*2170*/  SHFL.DOWN PT, R118, R113, 0x4, 0x1f ;  /* 0x08801f0071767f89 */ /* 0x000e6200000e0000 */
[----:B------:R-:W-:-:S02]  /*2180*/  FFMA.FTZ R121, R120, R112, R121 ;  /* 0x0000007078797223 */ /* 0x000fc40000010079 */
[----:B------:R-:W-:-:S04]  /*2190*/  FMUL.FTZ R120, R119, R120 ;  /* 0x0000007877787220 */ /* 0x000fc80000410000 */
        /* <DEDUP_REMOVED lines=13> */
[----:B------:R-:W-:Y:S01]  /*2270*/  FMUL.FTZ R115, R118, R118 ;  /* 0x0000007676737220 */ /* 0x000fe20000410000 */
[----:B------:R-:W2:Y:S03]  /*2280*/  SHFL.DOWN PT, R113, R116, 0x1, 0x1f ;  /* 0x08201f0074717f89 */ /* 0x000ea600000e0000 */
[----:B------:R-:W-:Y:S01]  /*2290*/  FMUL.FTZ R118, R0, R115 ;  /* 0x0000007300767220 */ /* 0x000fe20000410000 */
[----:B-1----:R-:W-:-:S03]  /*22a0*/  FADD.FTZ R119, R114, R119 ;  /* 0x0000007772777221 */ /* 0x002fc60000010000 */
[----:B------:R-:W-:Y:S01]  /*22b0*/  FMUL.FTZ R118, R118, R117 ;  /* 0x0000007576767220 */ /* 0x000fe20000410000 */
[----:B0-----:R-:W-:-:S03]  /*22c0*/  FMUL.FTZ R0, R112, R121 ;  /* 0x0000007970007220 */ /* 0x001fc60000410000 */
[----:B------:R-:W-:Y:S02]  /*22d0*/  FFMA.FTZ R112, R112, R118, R119 ;  /* 0x0000007670707223 */ /* 0x000fe40000010077 */
[----:B------:R-:W0:Y:S01]  /*22e0*/  SHFL.DOWN PT, R115, R0, 0x1, 0x1f ;  /* 0x08201f0000737f89 */ /* 0x000e2200000e0000 */
[-C--:B--2---:R-:W-:Y:S02]  /*22f0*/  IADD3 R117, PT, PT, R116, R113.reuse, RZ ;  /* 0x0000007174757210 */ /* 0x084fe40007ffe0ff */
[----:B------:R-:W-:Y:S02]  /*2300*/  I2FP.F32.S32 R119, R113 ;  /* 0x0000007100777245 */ /* 0x000fe40000201400 */
[----:B------:R-:W-:Y:S02]  /*2310*/  I2FP.F32.S32 R118, R117 ;  /* 0x0000007500767245 */ /* 0x000fe40000201400 */
[----:B------:R-:W1:Y:S02]  /*2320*/  SHFL.DOWN PT, R117, R112, 0x1, 0x1f ;  /* 0x08201f0070757f89 */ /* 0x000e6400000e0000 */
        /* <DEDUP_REMOVED lines=8> */
[----:B------:R-:W-:Y:S02]  /*23b0*/  FMUL.FTZ R116, R116, R119 ;  /* 0x0000007774747220 */ /* 0x000fe40000410000 */
[----:B------:R0:W1:Y:S02]  /*23c0*/  SHFL.IDX PT, R112, R113, RZ, 0x1f ;  /* 0x00001fff71707589 */ /* 0x00006400000e0000 */
[----:B------:R-:W-:Y:S02]  /*23d0*/  FFMA.FTZ R3, R114, R116, R117 ;  /* 0x0000007472037223 */ /* 0x000fe40000010075 */
[----:B------:R-:W2:Y:S04]  /*23e0*/  LDC R114, c[0x0][0x448] ;  /* 0x00011200ff727b82 */ /* 0x000ea80000000800 */
[----:B------:R-:W2:Y:S01]  /*23f0*/  SHFL.IDX PT, R3, R3, RZ, 0x1f ;  /* 0x00001fff03037589 */ /* 0x000ea200000e0000 */
[----:B0-----:R-:W-:-:S03]  /*2400*/  MOV R113, UR7 ;  /* 0x0000000700717c02 */ /* 0x001fc60008000f00 */
[----:B------:R-:W0:Y:S01]  /*2410*/  @!P1 LDC.64 R116, c[0x0][0x3c0] ;  /* 0x0000f000ff749b82 */ /* 0x000e220000000a00 */
[----:B-1----:R-:W-:-:S05]  /*2420*/  FMUL.FTZ R0, R112, R112 ;  /* 0x0000007070007220 */ /* 0x002fca0000410000 */
[----:B------:R-:W-:Y:S01]  /*2430*/  FSEL R119, R0, RZ, P0 ;  /* 0x000000ff00777208 */ /* 0x000fe20000000000 */
[----:B--2---:R-:W-:Y:S01]  /*2440*/  FFMA.FTZ R0, R3, UR24, R114 ;  /* 0x0000001803007c23 */ /* 0x004fe20008010072 */
[----:B------:R-:W-:Y:S01]  /*2450*/  MOV R3, UR7 ;  /* 0x0000000700037c02 */ /* 0x000fe20008000f00 */
[----:B------:R-:W1:Y:S02]  /*2460*/  @!P1 LDC.64 R114, c[0x0][0x3c8] ;  /* 0x0000f200ff729b82 */ /* 0x000e640000000a00 */
[----:B------:R-:W-:Y:S01]  /*2470*/  FADD.FTZ R0, R0, R119 ;  /* 0x0000007700007221 */ /* 0x000fe20000010000 */
[----:B0-----:R-:W-:-:S05]  /*2480*/  @!P1 IMAD.WIDE R116, R113, 0x4, R116 ;  /* 0x0000000471749825 */ /* 0x001fca00078e0274 */
[----:B------:R-:W0:Y:S01]  /*2490*/  MUFU.RSQ R0, R0 ;  /* 0x0000000000007308 */ /* 0x000e220000001400 */
[----:B------:R2:W-:Y:S01]  /*24a0*/  @!P1 STG.E desc[UR12][R116.64], R112 ;  /* 0x0000007074009986 */ /* 0x0005e2000c10190c */
[----:B-1----:R-:W-:-:S05]  /*24b0*/  @!P1 IMAD.WIDE R114, R3, 0x4, R114 ;  /* 0x0000000403729825 */ /* 0x002fca00078e0272 */
[----:B0-----:R2:W-:Y:S01]  /*24c0*/  @!P1 STG.E desc[UR12][R114.64], R0 ;  /* 0x0000000072009986 */ /* 0x0015e2000c10190c */
[----:B------:R-:W-:Y:S05]  /*24d0*/  BRA.U !UP1, `(.L_x_8376) ;  /* 0x0000000509907547 */ /* 0x000fea000b800000 */
[----:B--2---:R-:W-:Y:S01]  /*24e0*/  FSEL R112, R112, RZ, !P0 ;  /* 0x000000ff70707208 */ /* 0x004fe20004000000 */
[----:B------:R-:W-:-:S04]  /*24f0*/  UIADD3 UR4, UPT, UPT, UR6, -0x1, URZ ;  /* 0xffffffff06047890 */ /* 0x000fc8000fffe0ff */
[C---:B------:R-:W-:Y:S01]  /*2500*/  FADD.FTZ R121, -R112.reuse, R94 ;  /* 0x0000005e70797221 */ /* 0x040fe20000010100 */
[----:B------:R-:W-:Y:S01]  /*2510*/  UIMAD UR4, UR4, UR20, URZ ;  /* 0x00000014040472a4 */ /* 0x000fe2000f8e02ff */
[C---:B------:R-:W-:Y:S01]  /*2520*/  FADD.FTZ R125, -R112.reuse, R98 ;  /* 0x00000062707d7221 */ /* 0x040fe20000010100 */
[C---:B------:R-:W-:Y:S01]  /*2530*/  FADD.FTZ R94, -R112.reuse, R102 ;  /* 0x00000066705e7221 */ /* 0x040fe20000010100 */
[C---:B------:R-:W-:Y:S01]  /*2540*/  FADD.FTZ R98, -R112.reuse, R88 ;  /* 0x0000005870627221 */ /* 0x040fe20000010100 */
[C---:B------:R-:W-:Y:S01]  /*2550*/  FADD.FTZ R102, -R112.reuse, R89 ;  /* 0x0000005970667221 */ /* 0x040fe20000010100 */
[----:B------:R-:W-:Y:S01]  /*2560*/  USHF.R.S32.HI UR5, URZ, 0x1f, UR4 ;  /* 0x0000001fff057899 */ /* 0x000fe20008011404 */
[----:B------:R-:W0:Y:S01]  /*2570*/  LDC.64 R88, c[0x0][0x428] ;  /* 0x00010a00ff587b82 */ /* 0x000e220000000a00 */
[C---:B------:R-:W-:Y:S01]  /*2580*/  FADD.FTZ R99, -R112.reuse, R99 ;  /* 0x0000006370637221 */ /* 0x040fe20000010100 */
[C---:B------:R-:W-:Y:S01]  /*2590*/  FADD.FTZ R115, -R112.reuse, R104 ;  /* 0x0000006870737221 */ /* 0x040fe20000010100 */
[----:B------:R-:W-:Y:S01]  /*25a0*/  ULEA.HI UR5, UR5, UR4, URZ, 0x3 ;  /* 0x0000000405057291 */ /* 0x000fe2000f8f18ff */
[C---:B------:R-:W-:Y:S01]  /*25b0*/  FADD.FTZ R105, -R112.reuse, R105 ;  /* 0x0000006970697221 */ /* 0x040fe20000010100 */
[C---:B------:R-:W-:Y:S01]  /*25c0*/  FADD.FTZ R109, -R112.reuse, R109 ;  /* 0x0000006d706d7221 */ /* 0x040fe20000010100 */
[C---:B------:R-:W-:Y:S01]  /*25d0*/  FADD.FTZ R117, -R112.reuse, R106 ;  /* 0x0000006a70757221 */ /* 0x040fe20000010100 */
[C---:B------:R-:W-:Y:S01]  /*25e0*/  FADD.FTZ R93, -R112.reuse, R93 ;  /* 0x0000005d705d7221 */ /* 0x040fe20000010100 */
[----:B------:R-:W-:Y:S01]  /*25f0*/  FADD.FTZ R90, -R112, R90 ;  /* 0x0000005a705a7221 */ /* 0x000fe20000010100 */
[C---:B------:R-:W-:Y:S01]  /*2600*/  FMUL.FTZ R116, R0.reuse, R99 ;  /* 0x0000006300747220 */ /* 0x040fe20000410000 */
[C---:B------:R-:W-:Y:S01]  /*2610*/  FMUL.FTZ R115, R0.reuse, R115 ;  /* 0x0000007300737220 */ /* 0x040fe20000410000 */
[----:B------:R-:W-:Y:S01]  /*2620*/  FMUL.FTZ R106, R0, R105 ;  /* 0x00000069006a7220 */ /* 0x000fe20000410000 */
[----:B------:R-:W-:Y:S01]  /*2630*/  MOV R99, UR5 ;  /* 0x0000000500637c02 */ /* 0x000fe20008000f00 */
[C---:B------:R-:W-:Y:S01]  /*2640*/  FADD.FTZ R123, -R112.reuse, R96 ;  /* 0x00000060707b7221 */ /* 0x040fe20000010100 */
[----:B------:R-:W-:Y:S01]  /*2650*/  FADD.FTZ R95, -R112, R95 ;  /* 0x0000005f705f7221 */ /* 0x000fe20000010100 */
[----:B------:R-:W-:Y:S01]  /*2660*/  FMUL.FTZ R96, R0, R109 ;  /* 0x0000006d00607220 */ /* 0x000fe20000410000 */
[C---:B------:R-:W-:Y:S01]  /*2670*/  FADD.FTZ R107, -R112.reuse, R107 ;  /* 0x0000006b706b7221 */ /* 0x040fe20000010100 */
[C---:B------:R-:W-:Y:S01]  /*2680*/  FADD.FTZ R119, -R112.reuse, R92 ;  /* 0x0000005c70777221 */ /* 0x040fe20000010100 */
[C---:B------:R-:W-:Y:S01]  /*2690*/  FADD.FTZ R97, -R112.reuse, R97 ;  /* 0x0000006170617221 */ /* 0x040fe20000010100 */
[----:B------:R-:W-:Y:S01]  /*26a0*/  FADD.FTZ R103, -R112, R103 ;  /* 0x0000006770677221 */ /* 0x000fe20000010100 */
[C---:B------:R-:W-:Y:S01]  /*26b0*/  FMUL.FTZ R104, R0.reuse, R93 ;  /* 0x0000005d00687220 */ /* 0x040fe20000410000 */
[----:B------:R-:W-:Y:S01]  /*26c0*/  FMUL.FTZ R109, R0, R90 ;  /* 0x0000005a006d7220 */ /* 0x000fe20000410000 */
[----:B------:R-:W-:Y:S01]  /*26d0*/  FADD.FTZ R92, -R112, R100 ;  /* 0x00000064705c7221 */ /* 0x000fe20000010100 */
[----:B------:R-:W-:Y:S01]  /*26e0*/  LEA.HI.SX32 R99, R99, R2, 0x1d ;  /* 0x0000000263637211 */ /* 0x000fe200078feaff */
[----:B------:R-:W-:Y:S01]  /*26f0*/  FFMA.FTZ R90, R115, R8, R32 ;  /* 0x00000008735a7223 */ /* 0x000fe20000010020 */
[----:B------:R-:W-:Y:S01]  /*2700*/  FFMA.FTZ R93, R106, R9, R33 ;  /* 0x000000096a5d7223 */ /* 0x000fe20000010021 */
[C---:B------:R-:W-:Y:S01]  /*2710*/  FADD.FTZ R3, -R112.reuse, R108 ;  /* 0x0000006c70037221 */ /* 0x040fe20000010100 */
[C---:B------:R-:W-:Y:S01]  /*2720*/  FADD.FTZ R101, -R112.reuse, R101 ;  /* 0x0000006570657221 */ /* 0x040fe20000010100 */
[C---:B------:R-:W-:Y:S01]  /*2730*/  FADD.FTZ R113, -R112.reuse, R110 ;  /* 0x0000006e70717221 */ /* 0x040fe20000010100 */
[C---:B------:R-:W-:Y:S01]  /*2740*/  FADD.FTZ R111, -R112.reuse, R111 ;  /* 0x0000006f706f7221 */ /* 0x040fe20000010100 */
[----:B------:R-:W-:Y:S01]  /*2750*/  FADD.FTZ R91, -R112, R91 ;  /* 0x0000005b705b7221 */ /* 0x000fe20000010100 */
[C---:B------:R-:W-:Y:S01]  /*2760*/  FMUL.FTZ R121, R0.reuse, R121 ;  /* 0x0000007900797220 */ /* 0x040fe20000410000 */
[C---:B------:R-:W-:Y:S01]  /*2770*/  FMUL.FTZ R108, R0.reuse, R95 ;  /* 0x0000005f006c7220 */ /* 0x040fe20000410000 */
[C---:B------:R-:W-:Y:S01]  /*2780*/  FMUL.FTZ R114, R0.reuse, R107 ;  /* 0x0000006b00727220 */ /* 0x040fe20000410000 */
[C---:B------:R-:W-:Y:S01]  /*2790*/  FMUL.FTZ R110, R0.reuse, R97 ;  /* 0x00000061006e7220 */ /* 0x040fe20000410000 */
[C---:B------:R-:W-:Y:S01]  /*27a0*/  FMUL.FTZ R112, R0.reuse, R103 ;  /* 0x0000006700707220 */ /* 0x040fe20000410000 */
[C---:B------:R-:W-:Y:S01]  /*27b0*/  FMUL.FTZ R97, R0.reuse, R92 ;  /* 0x0000005c00617220 */ /* 0x040fe20000410000 */
[C---:B------:R-:W-:Y:S01]  /*27c0*/  IADD3 R103, PT, PT, R99.reuse, 0x100, RZ ;  /* 0x0000010063677810 */ /* 0x040fe20007ffe0ff */
[C---:B------:R-:W-:Y:S01]  /*27d0*/  FMUL.FTZ R92, R0.reuse, R101 ;  /* 0x00000065005c7220 */ /* 0x040fe20000410000 */
[----:B------:R-:W-:Y:S01]  /*27e0*/  IADD3 R107, PT, PT, R99, 0x200, RZ ;  /* 0x00000200636b7810 */ /* 0x000fe20007ffe0ff */
        /* <DEDUP_REMOVED lines=13> */
[----:B------:R-:W-:Y:S01]  /*28c0*/  FMUL.FTZ R0, R0, R91 ;  /* 0x0000005b00007220 */ /* 0x000fe20000410000 */
[----:B0-----:R-:W-:-:S04]  /*28d0*/  IMAD.WIDE.U32 R98, R99, 0x10, R88 ;  /* 0x0000001063627825 */ /* 0x001fc800078e0058 */
[----:B------:R-:W-:Y:S01]  /*28e0*/  FFMA.FTZ R91, R117, R10, R34 ;  /* 0x0000000a755b7223 */ /* 0x000fe20000010022 */
[----:B------:R-:W-:Y:S01]  /*28f0*/  FFMA.FTZ R114, R114, R11, R35 ;  /* 0x0000000b72727223 */ /* 0x000fe20000010023 */
[----:B------:R-:W-:Y:S01]  /*2900*/  FFMA.FTZ R3, R3, R4, R28 ;  /* 0x0000000403037223 */ /* 0x000fe2000001001c */
[----:B------:R-:W-:-:S04]  /*2910*/  IMAD.WIDE.U32 R102, R103, 0x10, R88 ;  /* 0x0000001067667825 */ /* 0x000fc800078e0058 */
[----:B------:R-:W-:Y:S01]  /*2920*/  FFMA.FTZ R100, R100, R7, R31 ;  /* 0x0000000764647223 */ /* 0x000fe2000001001f */
[----:B------:R-:W-:Y:S01]  /*2930*/  FFMA.FTZ R94, R123, R16, R40 ;  /* 0x000000107b5e7223 */ /* 0x000fe20000010028 */
[----:B------:R-:W-:Y:S01]  /*2940*/  FFMA.FTZ R111, R110, R17, R41 ;  /* 0x000000116e6f7223 */ /* 0x000fe20000010029 */
[----:B------:R-:W-:-:S04]  /*2950*/  IMAD.WIDE.U32 R106, R107, 0x10, R88 ;  /* 0x000000106b6a7825 */ /* 0x000fc800078e0058 */
        /* <DEDUP_REMOVED lines=20> */
[----:B------:R0:W-:Y:S01]  /*2aa0*/  STG.E.128 desc[UR12][R98.64], R88 ;  /* 0x0000005862007986 */ /* 0x0001e2000c101d0c */
[----:B------:R-:W-:Y:S02]  /*2ab0*/  F2FP.BF16.F32.PACK_AB R92, R104, R119 ;  /* 0x00000077685c723e */ /* 0x000fe400000010ff */
[----:B------:R-:W-:-:S02]  /*2ac0*/  F2FP.BF16.F32.PACK_AB R111, R0, R109 ;  /* 0x0000006d006f723e */ /* 0x000fc400000010ff */
[----:B------:R-:W-:Y:S01]  /*2ad0*/  F2FP.BF16.F32.PACK_AB R110, R110, R105 ;  /* 0x000000696e6e723e */ /* 0x000fe200000010ff */
[----:B------:R0:W-:Y:S01]  /*2ae0*/  STG.E.128 desc[UR12][R102.64], R92 ;  /* 0x0000005c66007986 */ /* 0x0001e2000c101d0c */
[----:B------:R-:W-:Y:S02]  /*2af0*/  F2FP.BF16.F32.PACK_AB R109, R112, R101 ;  /* 0x00000065706d723e */ /* 0x000fe400000010ff */
[----:B------:R-:W-:-:S05]  /*2b00*/  F2FP.BF16.F32.PACK_AB R108, R108, R97 ;  /* 0x000000616c6c723e */ /* 0x000fca00000010ff */
[----:B------:R0:W-:Y:S02]  /*2b10*/  STG.E.128 desc[UR12][R106.64], R108 ;  /* 0x0000006c6a007986 */ /* 0x0001e4000c101d0c */
.L_x_8376:
[----:B------:R-:W-:Y:S02]  /*2b20*/  UIADD3 UR7, UPT, UPT, UR7, UR16, URZ ;  /* 0x0000001007077290 */ /* 0x000fe4000fffe0ff */
[----:B------:R-:W-:Y:S02]  /*2b30*/  UPLOP3.LUT UP0, UPT, UPT, UPT, UP0, 0x40, 0x4 ;  /* 0x000000000004789c */ /* 0x000fe40003f0e800 */
[----:B------:R-:W-:-:S09]  /*2b40*/  UISETP.GE.AND UP1, UPT, UR7, UR17, UPT ;  /* 0x000000110700728c */ /* 0x000fd2000bf26270 */
[----:B------:R-:W-:Y:S05]  /*2b50*/  BRA.U !UP1, `(.L_x_8377) ;  /* 0xffffffd9094c7547 */ /* 0x000fea000b83ffff */
[----:B------:R-:W-:Y:S05]  /*2b60*/  EXIT ;  /* 0x000000000000794d */ /* 0x000fea0003800000 */
.L_x_8378:
        /* <DEDUP_REMOVED lines=9> */
.L_x_20974:


//--------------------- .text._ZN10layer_norm13ln_fwd_kernelINS_13Kernel_traitsIf13__nv_bfloat16fS2_fjLj6144ELj1ELj1ELj8ELj16ENS_18Kernel_traits_baseILj6144EfS2_fS2_fjLj256EEEEELb1ELb0ELb0ELb0EEEvNS_9FwdParamsE --------------------------
	.section	.text._ZN10layer_norm13ln_fwd_kernelINS_13Kernel_traitsIf13__nv_bfloat16fS2_fjLj6144ELj1ELj1ELj8ELj16ENS_18Kernel_traits_baseILj6144EfS2_fS2_fjLj256EEEEELb1ELb0ELb0ELb0EEEvNS_9FwdParamsE,"ax",@progbits
	.align	128
        .global         _ZN10layer_norm13ln_fwd_kernelINS_13Kernel_traitsIf13__nv_bfloat16fS2_fjLj6144ELj1ELj1ELj8ELj16ENS_18Kernel_traits_baseILj6144EfS2_fS2_fjLj256EEEEELb1ELb0ELb0ELb0EEEvNS_9FwdParamsE
        .type           _ZN10layer_norm13ln_fwd_kernelINS_13Kernel_traitsIf13__nv_bfloat16fS2_fjLj6144ELj1ELj1ELj8ELj16ENS_18Kernel_traits_baseILj6144EfS2_fS2_fjLj256EEEEELb1ELb0ELb0ELb0EEEvNS_9FwdParamsE,@function
        .size           _ZN10layer_norm13ln_fwd_kernelINS_13Kernel_traitsIf13__nv_bfloat16fS2_fjLj6144ELj1ELj1ELj8ELj16ENS_18Kernel_traits_baseILj6144EfS2_fS2_fjLj256EEEEELb1ELb0ELb0ELb0EEEvNS_9FwdParamsE,(.L_x_20975 - _ZN10layer_norm13ln_fwd_kernelINS_13Kernel_traitsIf13__nv_bfloat16fS2_fjLj6144ELj1ELj1ELj8ELj16ENS_18Kernel_traits_baseILj6144EfS2_fS2_fjLj256EEEEELb1ELb0ELb0ELb0EEEvNS_9FwdParamsE)
        .other          _ZN10layer_norm13ln_fwd_kernelINS_13Kernel_traitsIf13__nv_bfloat16fS2_fjLj6144ELj1ELj1ELj8ELj16ENS_18Kernel_traits_baseILj6144EfS2_fS2_fjLj256EEEEELb1ELb0ELb0ELb0EEEvNS_9FwdParamsE,@"STO_CUDA_ENTRY STV_DEFAULT"
_ZN10layer_norm13ln_fwd_kernelINS_13Kernel_traitsIf13__nv_bfloat16fS2_fjLj6144ELj1ELj1ELj8ELj16ENS_18Kernel_traits_baseILj6144EfS2_fS2_fjLj256EEEEELb1ELb0ELb0ELb0EEEvNS_9FwdParamsE:
.text._ZN10layer_norm13ln_fwd_kernelINS_13Kernel_traitsIf13__nv_bfloat16fS2_fjLj6144ELj1ELj1ELj8ELj16ENS_18Kernel_traits_baseILj6144EfS2_fS2_fjLj256EEEEELb1ELb0ELb0ELb0EEEvNS_9FwdParamsE:
[----:B------:R-:W-:Y:S01]  /*0000*/  LDC R1, c[0x0][0x37c] ;  /* 0x0000df00ff017b82 */ /* 0x000fe20000000800 */
[----:B------:R-:W0:Y:S07]  /*0010*/  LDCU.U8 UR4, c[0x0][0x464] ;  /* 0x00008c80ff0477ac */ /* 0x000e2e0008000000 */
[----:B------:R-:W1:Y:S01]  /*0020*/  LDC R8, c[0x0][0x458] ;  /* 0x00011600ff087b82 */ /* 0x000e620000000800 */
[----:B------:R-:W1:Y:S01]  /*0030*/  LDCU.64 UR6, c[0x0][0x358] ;  /* 0x00006b00ff0677ac */ /* 0x000e620008000a00 */
[----:B------:R-:W2:Y:S06]  /*0040*/  LDCU.64 UR8, c[0x0][0x450] ;  /* 0x00008a00ff0877ac */ /* 0x000eac0008000a00 */
[----:B------:R-:W1:Y:S01]  /*0050*/  LDC R9, c[0x0][0x45c] ;  /* 0x00011700ff097b82 */ /* 0x000e620000000800 */
[----:B------:R-:W3:Y:S07]  /*0060*/  S2R R0, SR_TID.X ;  /* 0x0000000000007919 */ /* 0x000eee0000002100 */
[----:B------:R-:W4:Y:S01]  /*0070*/  LDC R11, c[0x0][0x388] ;  /* 0x0000e200ff0b7b82 */ /* 0x000f220000000800 */
[----:B0-----:R-:W-:Y:S01]  /*0080*/  ISETP.NE.AND P0, PT, RZ, UR4, PT ;  /* 0x00000004ff007c0c */ /* 0x001fe2000bf05270 */
[----:B------:R-:W0:Y:S01]  /*0090*/  LDCU.64 UR4, c[0x0][0x438] ;  /* 0x00008700ff0477ac */ /* 0x000e220008000a00 */
[----:B--2---:R-:W-:-:S02]  /*00a0*/  IMAD.U32 R2, RZ, RZ, UR8 ;  /* 0x00000008ff027e24 */ /* 0x004fc4000f8e00ff */
[----:B------:R-:W-:-:S09]  /*00b0*/  IMAD.U32 R3, RZ, RZ, UR9 ;  /* 0x00000009ff037e24 */ /* 0x000fd2000f8e00ff */
[----:B------:R-:W2:Y:S01]  /*00c0*/  @P0 LDC R7, c[0x0][0x460] ;  /* 0x00011800ff070b82 */ /* 0x000ea20000000800 */
[----:B-1----:R-:W2:Y:S04]  /*00d0*/  @P0 LDG.E.64 R4, desc[UR6][R8.64] ;  /* 0x0000000608040981 */ /* 0x002ea8000c1e1b00 */
[----:B------:R-:W5:Y:S03]  /*00e0*/  @P0 LDG.E.64 R2, desc[UR6][R2.64] ;  /* 0x0000000602020981 */ /* 0x000f66000c1e1b00 */
[----:B------:R-:W1:Y:S08]  /*00f0*/  S2UR UR10, SR_CTAID.X ;  /* 0x00000000000a79c3 */ /* 0x000e700000002500 */
[----:B------:R-:W1:Y:S01]  /*0100*/  LDC R13, c[0x0][0x360] ;  /* 0x0000d800ff0d7b82 */ /* 0x000e620000000800 */
[----:B0-----:R-:W-:-:S04]  /*0110*/  UISETP.NE.U32.AND UP0, UPT, UR4, URZ, UPT ;  /* 0x000000ff0400728c */ /* 0x001fc8000bf05070 */
[----:B------:R-:W-:Y:S01]  /*0120*/  UISETP.NE.AND.EX UP0, UPT, UR5, URZ, UPT, UP0 ;  /* 0x000000ff0500728c */ /* 0x000fe2000bf05300 */
[----:B------:R-:W-:Y:S01]  /*0130*/  BSSY.RECONVERGENT B0, `(.L_x_8379) ;  /* 0x000005e000007945 */ /* 0x000fe20003800200 */
[----:B---3--:R-:W-:Y:S01]  /*0140*/  LOP3.LUT R6, R0, 0x1f, RZ, 0xc0, !PT ;  /* 0x0000001f00067812 */ /* 0x008fe200078ec0ff */
[----:B-1----:R-:W-:Y:S01]  /*0150*/  IMAD R13, R13, UR10, R0 ;  /* 0x0000000a0d0d7c24 */ /* 0x002fe2000f8e0200 */
[----:B--2---:R-:W-:-:S04]  /*0160*/  @P0 IADD3 R8, P1, PT, R4, R7, RZ ;  /* 0x0000000704080210 */ /* 0x004fc80007f3e0ff */
[----:B------:R-:W-:Y:S02]  /*0170*/  @P0 IADD3.X R9, PT, PT, RZ, R5, RZ, P1, !PT ;  /* 0x00000005ff090210 */ /* 0x000fe40000ffe4ff */
[----:B------:R-:W-:Y:S02]  /*0180*/  LOP3.LUT R5, R0, 0xe0, RZ, 0xc0, !PT ;  /* 0x000000e000057812 */ /* 0x000fe400078ec0ff */
[----:B-----5:R-:W-:Y:S02]  /*0190*/  @P0 R2UR UR8, R2 ;  /* 0x00000000020802ca */ /* 0x020fe400000e0000 */
[----:B------:R-:W-:Y:S02]  /*01a0*/  @P0 R2UR UR9, R3 ;  /* 0x00000000030902ca */ /* 0x000fe400000e0000 */
[----:B----4-:R-:W-:Y:S02]  /*01b0*/  SHF.R.S32.HI R4, RZ, 0x1f, R11 ;  /* 0x0000001fff047819 */ /* 0x010fe4000001140b */
[----:B------:R-:W-:-:S02]  /*01c0*/  LOP3.LUT R7, R5, 0x1f, R0, 0xf8, !PT ;  /* 0x0000001f05077812 */ /* 0x000fc400078ef800 */
[----:B------:R-:W-:Y:S02]  /*01d0*/  LEA.HI R4, R4, R11, RZ, 0x3 ;  /* 0x0000000b04047211 */ /* 0x000fe400078f18ff */
[----:B------:R-:W-:Y:S02]  /*01e0*/  LOP3.LUT R3, R7, 0xff, RZ, 0x3c, !PT ;  /* 0x000000ff07037812 */ /* 0x000fe400078e3cff */
[--C-:B------:R-:W-:Y:S02]  /*01f0*/  SHF.R.U64 R11, R8, 0x2, R9.reuse ;  /* 0x00000002080b7819 */ /* 0x100fe40000001209 */
[----:B------:R-:W-:Y:S02]  /*0200*/  LEA.HI.SX32 R2, R4, R3, 0x1d ;  /* 0x0000000304027211 */ /* 0x000fe400078feaff */
[----:B------:R-:W-:Y:S01]  /*0210*/  SHF.R.U32.HI R3, RZ, 0x2, R9 ;  /* 0x00000002ff037819 */ /* 0x000fe20000011609 */
[----:B------:R-:W-:Y:S02]  /*0220*/  UIADD3 UR18, UPT, UPT, UR8, -0x61c88647, URZ ;  /* 0x9e3779b908127890 */ /* 0x000fe4000fffe0ff */
[----:B------:R-:W-:-:S02]  /*0230*/  UIADD3 UR19, UPT, UPT, UR9, -0x4498517b, URZ ;  /* 0xbb67ae8509137890 */ /* 0x000fc4000fffe0ff */
[----:B------:R-:W-:Y:S02]  /*0240*/  UIADD3 UR20, UPT, UPT, UR8, 0x3c6ef372, URZ ;  /* 0x3c6ef37208147890 */ /* 0x000fe4000fffe0ff */
[----:B------:R-:W-:Y:S02]  /*0250*/  UIADD3 UR21, UPT, UPT, UR9, 0x76cf5d0a, URZ ;  /* 0x76cf5d0a09157890 */ /* 0x000fe4000fffe0ff */
[----:B------:R-:W-:Y:S02]  /*0260*/  UIADD3 UR22, UPT, UPT, UR8, -0x255992d5, URZ ;  /* 0xdaa66d2b08167890 */ /* 0x000fe4000fffe0ff */
[----:B------:R-:W-:Y:S02]  /*0270*/  UIADD3 UR23, UPT, UPT, UR9, 0x32370b8f, URZ ;  /* 0x32370b8f09177890 */ /* 0x000fe4000fffe0ff */
[----:B------:R-:W-:Y:S02]  /*0280*/  UIADD3 UR24, UPT, UPT, UR8, 0x78dde6e4, URZ ;  /* 0x78dde6e408187890 */ /* 0x000fe4000fffe0ff */
[----:B------:R-:W-:-:S02]  /*0290*/  UIADD3 UR25, UPT, UPT, UR9, -0x126145ec, URZ ;  /* 0xed9eba1409197890 */ /* 0x000fc4000fffe0ff */
[----:B------:R-:W-:Y:S02]  /*02a0*/  UIADD3 UR26, UPT, UPT, UR8, 0x1715609d, URZ ;  /* 0x1715609d081a7890 */ /* 0x000fe4000fffe0ff */
[----:B------:R-:W-:Y:S02]  /*02b0*/  UIADD3 UR27, UPT, UPT, UR9, -0x56f99767, URZ ;  /* 0xa9066899091b7890 */ /* 0x000fe4000fffe0ff */
[----:B------:R-:W-:Y:S02]  /*02c0*/  UIADD3 UR28, UPT, UPT, UR8, -0x4ab325aa, URZ ;  /* 0xb54cda56081c7890 */ /* 0x000fe4000fffe0ff */
[----:B------:R-:W-:Y:S02]  /*02d0*/  UIADD3 UR29, UPT, UPT, UR9, 0x646e171e, URZ ;  /* 0x646e171e091d7890 */ /* 0x000fe4000fffe0ff */
[----:B------:R-:W-:Y:S02]  /*02e0*/  UIADD3 UR30, UPT, UPT, UR8, 0x5384540f, URZ ;  /* 0x5384540f081e7890 */ /* 0x000fe4000fffe0ff */
[----:B------:R-:W-:-:S02]  /*02f0*/  UIADD3 UR31, UPT, UPT, UR9, 0x1fd5c5a3, URZ ;  /* 0x1fd5c5a3091f7890 */ /* 0x000fc4000fffe0ff */
        /* <DEDUP_REMOVED lines=36> */
.L_x_8380:
        /* <DEDUP_REMOVED lines=29> */
.L_x_8381:
[----:B------:R-:W-:Y:S05]  /*0710*/  BSYNC.RECONVERGENT B0 ;  /* 0x0000000000007941 */ /* 0x000fea0003800200 */
.L_x_8379:
[----:B------:R-:W1:Y:S02]  /*0720*/  LDCU UR4, c[0x0][0x384] ;  /* 0x00007080ff0477ac */ /* 0x000e640008000800 */
[----:B-1----:R-:W-:-:S06]  /*0730*/  UISETP.GE.AND UP0, UPT, UR10, UR4, UPT ;  /* 0x000000040a00728c */ /* 0x002fcc000bf06270 */
[----:B------:R-:W-:-:S13]  /*0740*/  PLOP3.LUT P0, PT, PT, PT, UP0, 0x80, 0x8 ;  /* 0x000000000008781c */ /* 0x000fda0003f0f008 */
[----:B------:R-:W-:Y:S05]  /*0750*/  @P0 EXIT ;  /* 0x000000000000094d */ /* 0x000fea0003800000 */
[----:B------:R-:W-:Y:S01]  /*0760*/  IMAD.HI.U32 R10, R13, -0x326172a9, RZ ;  /* 0xcd9e8d570d0a7827 */ /* 0x000fe200078e00ff */
[----:B0-----:R-:W-:Y:S01]  /*0770*/  SHF.R.S32.HI R16, RZ, 0x3, R4 ;  /* 0x00000003ff107819 */ /* 0x001fe20000011404 */
[----:B------:R-:W0:Y:S01]  /*0780*/  LDCU.64 UR4, c[0x0][0x3e0] ;  /* 0x00007c00ff0477ac */ /* 0x000e220008000a00 */
[----:B------:R-:W-:Y:S01]  /*0790*/  LOP3.LUT R8, R8, 0x3, RZ, 0xc0, !PT ;  /* 0x0000000308087812 */ /* 0x000fe200078ec0ff */
[----:B------:R-:W-:Y:S01]  /*07a0*/  IMAD.HI.U32 R7, R11, -0x2daee0ad, RZ ;  /* 0xd2511f530b077827 */ /* 0x000fe200078e00ff */
[----:B------:R-:W-:Y:S01]  /*07b0*/  LOP3.LUT R10, R3, UR8, R10, 0x96, !PT ;  /* 0x00000008030a7c12 */ /* 0x000fe2000f8e960a */
[----:B------:R-:W1:Y:S02]  /*07c0*/  LDCU UR36, c[0x0][0x388] ;  /* 0x00007100ff2477ac */ /* 0x000e640008000800 */
[----:B------:R-:W-:Y:S01]  /*07d0*/  IMAD R15, R11, -0x2daee0ad, RZ ;  /* 0xd2511f530b0f7824 */ /* 0x000fe200078e02ff */
[----:B------:R-:W-:Y:S01]  /*07e0*/  LOP3.LUT R7, R7, UR9, RZ, 0x3c, !PT ;  /* 0x0000000907077c12 */ /* 0x000fe2000f8e3cff */
[C---:B------:R-:W-:Y:S01]  /*07f0*/  IMAD.HI.U32 R14, R10.reuse, -0x2daee0ad, RZ ;  /* 0xd2511f530a0e7827 */ /* 0x040fe200078e00ff */
[----:B------:R-:W2:Y:S03]  /*0800*/  LDCU.U8 UR14, c[0x0][0x410] ;  /* 0x00008200ff0e77ac */ /* 0x000ea60008000000 */
[----:B------:R-:W-:Y:S01]  /*0810*/  IMAD R12, R13, -0x326172a9, RZ ;  /* 0xcd9e8d570d0c7824 */ /* 0x000fe200078e02ff */
[----:B------:R-:W-:Y:S01]  /*0820*/  LOP3.LUT R14, R15, UR19, R14, 0x96, !PT ;  /* 0x000000130f0e7c12 */ /* 0x000fe2000f8e960e */
[C---:B------:R-:W-:Y:S01]  /*0830*/  IMAD.HI.U32 R9, R7.reuse, -0x326172a9, RZ ;  /* 0xcd9e8d5707097827 */ /* 0x040fe200078e00ff */
[----:B------:R-:W3:Y:S03]  /*0840*/  LDCU UR15, c[0x0][0x400] ;  /* 0x00008000ff0f77ac */ /* 0x000ee60008000800 */
[----:B------:R-:W-:Y:S01]  /*0850*/  IMAD R15, R10, -0x2daee0ad, RZ ;  /* 0xd2511f530a0f7824 */ /* 0x000fe200078e02ff */
[----:B------:R-:W-:Y:S01]  /*0860*/  LOP3.LUT R9, R12, UR18, R9, 0x96, !PT ;  /* 0x000000120c097c12 */ /* 0x000fe2000f8e9609 */
[----:B------:R-:W-:Y:S01]  /*0870*/  IMAD R12, R7, -0x326172a9, RZ ;  /* 0xcd9e8d57070c7824 */ /* 0x000fe200078e02ff */
[----:B0-----:R-:W-:Y:S01]  /*0880*/  UISETP.NE.U32.AND UP0, UPT, UR4, URZ, UPT ;  /* 0x000000ff0400728c */ /* 0x001fe2000bf05070 */
[----:B------:R-:W-:Y:S01]  /*0890*/  IMAD.HI.U32 R7, R14, -0x326172a9, RZ ;  /* 0xcd9e8d570e077827 */ /* 0x000fe200078e00ff */
[----:B------:R-:W0:Y:S03]  /*08a0*/  LDCU.64 UR12, c[0x0][0x3a0] ;  /* 0x00007400ff0c77ac */ /* 0x000e260008000a00 */
[----:B------:R-:W-:Y:S01]  /*08b0*/  IMAD.HI.U32 R10, R9, -0x2daee0ad, RZ ;  /* 0xd2511f53090a7827 */ /* 0x000fe200078e00ff */
[----:B------:R-:W-:Y:S01]  /*08c0*/  LOP3.LUT R7, R12, UR20, R7, 0x96, !PT ;  /* 0x000000140c077c12 */ /* 0x000fe2000f8e9607 */
[----:B------:R-:W-:-:S02]  /*08d0*/  UISETP.NE.AND.EX UP0, UPT, UR5, URZ, UPT, UP0 ;  /* 0x000000ff0500728c */ /* 0x000fc4000bf05300 */
[----:B------:R-:W-:Y:S01]  /*08e0*/  IMAD R14, R14, -0x326172a9, RZ ;  /* 0xcd9e8d570e0e7824 */ /* 0x000fe200078e02ff */
[----:B------:R-:W-:Y:S01]  /*08f0*/  LOP3.LUT R10, R15, UR21, R10, 0x96, !PT ;  /* 0x000000150f0a7c12 */ /* 0x000fe2000f8e960a */
[----:B------:R-:W-:Y:S01]  /*0900*/  IMAD R15, R9, -0x2daee0ad, RZ ;  /* 0xd2511f53090f7824 */ /* 0x000fe200078e02ff */
[----:B------:R-:W4:Y:S01]  /*0910*/  LDCU.64 UR16, c[0x0][0x380] ;  /* 0x00007000ff1077ac */ /* 0x000f220008000a00 */
        /* <DEDUP_REMOVED lines=30> */
[----:B------:R-:W-:Y:S01]  /*0b00*/  IMAD.HI.U32 R4, R12, -0x326172a9, RZ ;  /* 0xcd9e8d570c047827 */ /* 0x000fe200078e00ff */
[----:B------:R-:W-:-:S03]  /*0b10*/  LOP3.LUT R14, R16, 0xff, RZ, 0xc0, !PT ;  /* 0x000000ff100e7812 */ /* 0x000fc600078ec0ff */
[----:B------:R-:W-:Y:S01]  /*0b20*/  IMAD R10, R7, -0x2daee0ad, RZ ;  /* 0xd2511f53070a7824 */ /* 0x000fe200078e02ff */
[----:B------:R-:W-:Y:S01]  /*0b30*/  VIADDMNMX R5, R14, -R5, RZ, !PT ;  /* 0x800000050e057246 */ /* 0x000fe200078001ff */
[----:B------:R-:W-:Y:S01]  /*0b40*/  IMAD.HI.U32 R7, R9, -0x2daee0ad, RZ ;  /* 0xd2511f5309077827 */ /* 0x000fe200078e00ff */
[----:B------:R-:W-:Y:S02]  /*0b50*/  LOP3.LUT R15, R15, UR32, R4, 0x96, !PT ;  /* 0x000000200f0f7c12 */ /* 0x000fe4000f8e9604 */
[----:B------:R-:W-:Y:S01]  /*0b60*/  LOP3.LUT R4, R16, 0xffffff00, RZ, 0xc0, !PT ;  /* 0xffffff0010047812 */ /* 0x000fe200078ec0ff */
[----:B------:R-:W-:Y:S01]  /*0b70*/  IMAD R6, R6, -0x20, R14 ;  /* 0xffffffe006067824 */ /* 0x000fe200078e020e */
[----:B------:R-:W-:Y:S01]  /*0b80*/  VIMNMX R5, PT, PT, R5, 0x20, PT ;  /* 0x0000002005057848 */ /* 0x000fe20003fe0100 */
[----:B------:R-:W-:Y:S01]  /*0b90*/  IMAD R9, R9, -0x2daee0ad, RZ ;  /* 0xd2511f5309097824 */ /* 0x000fe200078e02ff */
[----:B------:R-:W-:Y:S01]  /*0ba0*/  LOP3.LUT R14, R10, UR33, R7, 0x96, !PT ;  /* 0x000000210a0e7c12 */ /* 0x000fe2000f8e9607 */
[----:B------:R-:W-:Y:S01]  /*0bb0*/  IMAD R19, R12, -0x326172a9, RZ ;  /* 0xcd9e8d570c137824 */ /* 0x000fe200078e02ff */
[----:B------:R-:W-:-:S02]  /*0bc0*/  LEA R7, R5, R4, 0x3 ;  /* 0x0000000405077211 */ /* 0x000fc400078e18ff */
[----:B------:R-:W-:Y:S01]  /*0bd0*/  VIMNMX R6, PT, PT, RZ, R6, !PT ;  /* 0x00000006ff067248 */ /* 0x000fe20007fe0100 */
[----:B------:R-:W-:Y:S01]  /*0be0*/  IMAD.HI.U32 R10, R14, -0x326172a9, RZ ;  /* 0xcd9e8d570e0a7827 */ /* 0x000fe200078e00ff */
[----:B------:R-:W-:Y:S02]  /*0bf0*/  I2FP.F32.U32 R7, R7 ;  /* 0x0000000700077245 */ /* 0x000fe40000201000 */
[----:B------:R-:W-:Y:S01]  /*0c00*/  VIMNMX R17, PT, PT, R6, 0x20, PT ;  /* 0x0000002006117848 */ /* 0x000fe20003fe0100 */
[----:B------:R-:W-:-:S03]  /*0c10*/  IMAD.HI.U32 R6, R15, -0x2daee0ad, RZ ;  /* 0xd2511f530f067827 */ /* 0x000fc600078e00ff */
[----:B------:R-:W0:Y:S01]  /*0c20*/  MUFU.RCP R7, R7 ;  /* 0x0000000700077308 */ /* 0x000e220000001000 */
[----:B------:R-:W-:Y:S01]  /*0c30*/  IMAD R4, R17, 0x8, R4 ;  /* 0x0000000811047824 */ /* 0x000fe200078e0204 */
[----:B------:R-:W-:Y:S01]  /*0c40*/  LOP3.LUT R5, R9, UR35, R6, 0x96, !PT ;  /* 0x0000002309057c12 */ /* 0x000fe2000f8e9606 */
[----:B------:R-:W-:Y:S01]  /*0c50*/  IMAD.MOV.U32 R9, RZ, RZ, RZ ;  /* 0x000000ffff097224 */ /* 0x000fe200078e00ff */
[----:B------:R-:W-:Y:S01]  /*0c60*/  LOP3.LUT R6, R19, UR34, R10, 0x96, !PT ;  /* 0x0000002213067c12 */ /* 0x000fe2000f8e960a */
[----:B------:R-:W-:Y:S02]  /*0c70*/  IMAD R10, R15, -0x2daee0ad, RZ ;  /* 0xd2511f530f0a7824 */ /* 0x000fe400078e02ff */
[----:B-1234-:R-:W-:-:S07]  /*0c80*/  IMAD R12, R14, -0x326172a9, RZ ;  /* 0xcd9e8d570e0c7824 */ /* 0x01efce00078e02ff */
.L_x_8639:
        /* <DEDUP_REMOVED lines=41> */
.L_x_20807:
[----:B------:R-:W-:Y:S05]  /*0f20*/  BRX R94 -0xf30                                         (*"BRANCH_TARGETS .L_x_20808,.L_x_20809,.L_x_20810"*) ;  /* 0xfffffff05e347949 */ /* 0x000fea000383ffff */
.L_x_20810:
[----:B------:R-:W-:Y:S01]  /*0f30*/  IADD3 R98, PT, PT, R8, 0x1, RZ ;  /* 0x0000000108627810 */ /* 0x000fe20007ffe0ff */
[----:B------:R-:W-:Y:S02]  /*0f40*/  IMAD.MOV.U32 R94, RZ, RZ, R10 ;  /* 0x000000ffff5e7224 */ /* 0x000fe400078e000a */
[----:B------:R-:W-:Y:S01]  /*0f50*/  IMAD.MOV.U32 R93, RZ, RZ, R6 ;  /* 0x000000ffff5d7224 */ /* 0x000fe200078e0006 */
[----:B------:R-:W-:Y:S06]  /*0f60*/  BRA `(.L_x_8386) ;  /* 0x0000000000f47947 */ /* 0x000fec0003800000 */
.L_x_20808:
[----:B------:R-:W-:Y:S01]  /*0f70*/  MOV R94, R10 ;  /* 0x0000000a005e7202 */ /* 0x000fe20000000f00 */
[----:B------:R-:W-:Y:S02]  /*0f80*/  IMAD.MOV.U32 R98, RZ, RZ, 0x3 ;  /* 0x00000003ff627424 */ /* 0x000fe400078e00ff */
[----:B------:R-:W-:Y:S01]  /*0f90*/  IMAD.MOV.U32 R93, RZ, RZ, R5 ;  /* 0x000000ffff5d7224 */ /* 0x000fe200078e0005 */
[----:B------:R-:W-:Y:S06]  /*0fa0*/  BRA `(.L_x_8386) ;  /* 0x0000000000e47947 */ /* 0x000fec0003800000 */
.L_x_20809:
        /* <DEDUP_REMOVED lines=13> */
.L_x_8388:
[----:B------:R-:W-:Y:S05]  /*1080*/  BSYNC.RECONVERGENT B2 ;  /* 0x0000000000027941 */ /* 0x000fea0003800200 */
.L_x_8387:
        /* <DEDUP_REMOVED lines=43> */
.L_x_8386:
[----:B------:R-:W-:Y:S05]  /*1340*/  BSYNC.RECONVERGENT B1 ;  /* 0x0000000000017941 */ /* 0x000fea0003800200 */
.L_x_8385:
        /* <DEDUP_REMOVED lines=27> */
.L_x_8391:
        /* <DEDUP_REMOVED lines=13> */
.L_x_8393:
[----:B------:R-:W-:Y:S05]  /*15d0*/  BSYNC.RECONVERGENT B2 ;  /* 0x0000000000027941 */ /* 0x000fea0003800200 */
.L_x_8392:
        /* <DEDUP_REMOVED lines=43> */
.L_x_8390:
[----:B------:R-:W-:Y:S05]  /*1890*/  BSYNC.RECONVERGENT B1 ;  /* 0x0000000000017941 */ /* 0x000fea0003800200 */
.L_x_8389:
        /* <DEDUP_REMOVED lines=22> */
.L_x_8396:
        /* <DEDUP_REMOVED lines=13> */
.L_x_8398:
[----:B------:R-:W-:Y:S05]  /*1ad0*/  BSYNC.RECONVERGENT B2 ;  /* 0x0000000000027941 */ /* 0x000fea0003800200 */
.L_x_8397:
        /* <DEDUP_REMOVED lines=43> */
.L_x_8395:
[----:B------:R-:W-:Y:S05]  /*1d90*/  BSYNC.RECONVERGENT B1 ;  /* 0x0000000000017941 */ /* 0x000fea0003800200 */
.L_x_8394:
        /* <DEDUP_REMOVED lines=23> */
.L_x_8401:
        /* <DEDUP_REMOVED lines=13> */
.L_x_8403:
[----:B------:R-:W-:Y:S05]  /*1fe0*/  BSYNC.RECONVERGENT B2 ;  /* 0x0000000000027941 */ /* 0x000fea0003800200 */
.L_x_8402:
        /* <DEDUP_REMOVED lines=43> */
.L_x_8400:
[----:B------:R-:W-:Y:S05]  /*22a0*/  BSYNC.RECONVERGENT B1 ;  /* 0x0000000000017941 */ /* 0x000fea0003800200 */
.L_x_8399:
        /* <DEDUP_REMOVED lines=22> */
.L_x_8406:
        /* <DEDUP_REMOVED lines=13> */
.L_x_8408:
[----:B------:R-:W-:Y:S05]  /*24e0*/  BSYNC.RECONVERGENT B2 ;  /* 0x0000000000027941 */ /* 0x000fea0003800200 */
.L_x_8407:
        /* <DEDUP_REMOVED lines=43> */
.L_x_8405:
[----:B------:R-:W-:Y:S05]  /*27a0*/  BSYNC.RECONVERGENT B1 ;  /* 0x0000000000017941 */ /* 0x000fea0003800200 */
.L_x_8404:
        /* <DEDUP_REMOVED lines=23> */
.L_x_8411:
        /* <DEDUP_REMOVED lines=13> */
.L_x_8413:
[----:B------:R-:W-:Y:S05]  /*29f0*/  BSYNC.RECONVERGENT B2 ;  /* 0x0000000000027941 */ /* 0x000fea0003800200 */
.L_x_8412:
        /* <DEDUP_REMOVED lines=43> */
.L_x_8410:
[----:B------:R-:W-:Y:S05]  /*2cb0*/  BSYNC.RECONVERGENT B1 ;  /* 0x0000000000017941 */ /* 0x000fea0003800200 */
.L_x_8409:
[----:B------:R-:W-:Y:S01]  /*2cc0*/  I2FP.F32.U32 R8, R8 ;  /* 0x0000000800087245 */ /* 0x000fe20000201000 */
[----:B------:R-:W-:Y:S01]  /*2cd0*/  BSSY.RECONVERGENT B1, `(.L_x_8414) ;  /* 0x000004e000017945 */ /* 0x000fe20003800200 */
[----:B------:R-:W-:Y:S01]  /*2ce0*/  SHF.L.U32 R86, R86, 0x10, RZ ;  /* 0x0000001056567819 */ /* 0x000fe200000006ff */
[----:B------:R-:W-:Y:S01]  /*2cf0*/  IMAD.MOV.U32 R84, RZ, RZ, R12 ;  /* 0x000000ffff547224 */ /* 0x000fe200078e000c */
        /* <DEDUP_REMOVED lines=18> */
.L_x_8416:
        /* <DEDUP_REMOVED lines=13> */
.L_x_8418:
[----:B------:R-:W-:Y:S05]  /*2ef0*/  BSYNC.RECONVERGENT B2 ;  /* 0x0000000000027941 */ /* 0x000fea0003800200 */
.L_x_8417:
        /* <DEDUP_REMOVED lines=43> */
.L_x_8415:
[----:B------:R-:W-:Y:S05]  /*31b0*/  BSYNC.RECONVERGENT B1 ;  /* 0x0000000000017941 */ /* 0x000fea0003800200 */
.L_x_8414:
        /* <DEDUP_REMOVED lines=9> */
[----:B------:R-:W-:Y:S01]  /*3250*/  FMUL.FTZ R85, R85, R10 ;  /* 0x0000000a55557220 */ /* 0x000fe20000410000 */
        /* <DEDUP_REMOVED lines=13> */
.L_x_8421:
        /* <DEDUP_REMOVED lines=15> */
.L_x_8423:
[----:B------:R-:W-:Y:S05]  /*3420*/  BSYNC.RECONVERGENT B2 ;  /* 0x0000000000027941 */ /* 0x000fea0003800200 */
.L_x_8422:
        /* <DEDUP_REMOVED lines=43> */
.L_x_8420:
[----:B------:R-:W-:Y:S05]  /*36e0*/  BSYNC.RECONVERGENT B1 ;  /* 0x0000000000017941 */ /* 0x000fea0003800200 */
.L_x_8419:
        /* <DEDUP_REMOVED lines=10> */
.L_x_8384:
        /* <DEDUP_REMOVED lines=16> */
.L_x_8427:
        /* <DEDUP_REMOVED lines=13> */
.L_x_8429:
[----:B------:R-:W-:Y:S05]  /*3960*/  BSYNC.RECONVERGENT B2 ;  /* 0x0000000000027941 */ /* 0x000fea0003800200 */
.L_x_8428:
        /* <DEDUP_REMOVED lines=42> */
.L_x_8426:
[----:B------:R-:W-:Y:S05]  /*3c10*/  BSYNC.RECONVERGENT B1 ;  /* 0x0000000000017941 */ /* 0x000fea0003800200 */
.L_x_8425:
[----:B------:R-:W0:Y:S01]  /*3c20*/  LDC R10, c[0x0][0x404] ;  /* 0x00010100ff0a7b82 */ /* 0x000e220000000800 */
[----:B------:R-:W-:Y:S01]  /*3c30*/  ISETP.NE.AND P0, PT, R88, 0x1, PT ;  /* 0x000000015800780c */ /* 0x000fe20003f05270 */
[----:B------:R-:W-:Y:S01]  /*3c40*/  BSSY.RECONVERGENT B1, `(.L_x_8430) ;  /* 0x000004f000017945 */ /* 0x000fe20003800200 */
[----:B------:R-:W-:Y:S01]  /*3c50*/  I2FP.F32.U32 R17, R16 ;  /* 0x0000001000117245 */ /* 0x000fe20000201000 */
[----:B------:R-:W-:Y:S01]  /*3c60*/  IMAD.MOV.U32 R16, RZ, RZ, 0x2f800000 ;  /* 0x2f800000ff107424 */ /* 0x000fe200078e00ff */
[C---:B-----5:R-:W-:Y:S01]  /*3c70*/  SHF.L.U32 R8, R84.reuse, 0x10, RZ ;  /* 0x0000001054087819 */ /* 0x060fe200000006ff */
[----:B------:R-:W-:Y:S01]  /*3c80*/  IMAD.MOV.U32 R89, RZ, RZ, 0x2 ;  /* 0x00000002ff597424 */ /* 0x000fe200078e00ff */
[----:B------:R-:W-:Y:S01]  /*3c90*/  PRMT R84, R84, 0x7632, R84 ;  /* 0x0000763254547816 */ /* 0x000fe20000000054 */
[----:B------:R-:W1:Y:S01]  /*3ca0*/  LDC R15, c[0x0][0x408] ;  /* 0x00010200ff0f7b82 */ /* 0x000e620000000800 */
[----:B------:R-:W-:Y:S01]  /*3cb0*/  FFMA.FTZ R17, R17, R16, 1.1641532182693481445e-10 ;  /* 0x2f00000011117423 */ /* 0x000fe20000010010 */
[----:B------:R-:W-:Y:S01]  /*3cc0*/  FMUL.FTZ R18, R8, UR4 ;  /* 0x0000000408127c20 */ /* 0x000fe20008410000 */
[----:B------:R-:W-:-:S03]  /*3cd0*/  IMAD.MOV.U32 R8, RZ, RZ, R12 ;  /* 0x000000ffff087224 */ /* 0x000fc600078e000c */
[----:B0-----:R-:W-:-:S04]  /*3ce0*/  FSETP.LE.FTZ.AND P1, PT, R17, R10, PT ;  /* 0x0000000a1100720b */ /* 0x001fc80003f33000 */
        /* <DEDUP_REMOVED lines=11> */
.L_x_8432:
        /* <DEDUP_REMOVED lines=13> */
.L_x_8434:
[----:B------:R-:W-:Y:S05]  /*3e70*/  BSYNC.RECONVERGENT B2 ;  /* 0x0000000000027941 */ /* 0x000fea0003800200 */
.L_x_8433:
        /* <DEDUP_REMOVED lines=43> */
.L_x_8431:
[----:B------:R-:W-:Y:S05]  /*4130*/  BSYNC.RECONVERGENT B1 ;  /* 0x0000000000017941 */ /* 0x000fea0003800200 */
.L_x_8430:
[----:B------:R-:W-:Y:S01]  /*4140*/  ISETP.NE.AND P1, PT, R89, 0x1, PT ;  /* 0x000000015900780c */ /* 0x000fe20003f25270 */
[----:B------:R-:W-:Y:S01]  /*4150*/  BSSY.RECONVERGENT B1, `(.L_x_8435) ;  /* 0x000004b000017945 */ /* 0x000fe20003800200 */
[----:B------:R-:W-:Y:S01]  /*4160*/  I2FP.F32.U32 R17, R8 ;  /* 0x0000000800117245 */ /* 0x000fe20000201000 */
[----:B------:R-:W-:Y:S01]  /*4170*/  IMAD.MOV.U32 R88, RZ, RZ, 0x2 ;  /* 0x00000002ff587424 */ /* 0x000fe200078e00ff */
[----:B------:R-:W-:Y:S01]  /*4180*/  SHF.L.U32 R84, R84, 0x10, RZ ;  /* 0x0000001054547819 */ /* 0x000fe200000006ff */
[----:B------:R-:W-:Y:S02]  /*4190*/  IMAD.MOV.U32 R8, RZ, RZ, R12 ;  /* 0x000000ffff087224 */ /* 0x000fe400078e000c */
[----:B------:R-:W-:Y:S02]  /*41a0*/  FFMA.FTZ R17, R17, R16, 1.1641532182693481445e-10 ;  /* 0x2f00000011117423 */ /* 0x000fe40000010010 */
[----:B------:R-:W-:-:S03]  /*41b0*/  FMUL.FTZ R84, R84, UR4 ;  /* 0x0000000454547c20 */ /* 0x000fc60008410000 */
[----:B------:R-:W-:Y:S01]  /*41c0*/  FSETP.LE.FTZ.AND P0, PT, R17, R10, PT ;  /* 0x0000000a1100720b */ /* 0x000fe20003f13000 */
        /* <DEDUP_REMOVED lines=10> */
.L_x_8437:
        /* <DEDUP_REMOVED lines=13> */
.L_x_8439:
[----:B------:R-:W-:Y:S05]  /*4340*/  BSYNC.RECONVERGENT B2 ;  /* 0x0000000000027941 */ /* 0x000fea0003800200 */
.L_x_8438:
        /* <DEDUP_REMOVED lines=43> */
.L_x_8436:
[----:B------:R-:W-:Y:S05]  /*4600*/  BSYNC.RECONVERGENT B1 ;  /* 0x0000000000017941 */ /* 0x000fea0003800200 */
.L_x_8435:
[----:B------:R-:W-:Y:S01]  /*4610*/  ISETP.NE.AND P2, PT, R88, 0x1, PT ;  /* 0x000000015800780c */ /* 0x000fe20003f45270 */
[----:B------:R-:W-:Y:S01]  /*4620*/  BSSY.RECONVERGENT B1, `(.L_x_8440) ;  /* 0x000004c000017945 */ /* 0x000fe20003800200 */
[----:B------:R-:W-:Y:S01]  /*4630*/  I2FP.F32.U32 R89, R8 ;  /* 0x0000000800597245 */ /* 0x000fe20000201000 */
[----:B------:R-:W-:Y:S01]  /*4640*/  IMAD.MOV.U32 R90, RZ, RZ, 0x2 ;  /* 0x00000002ff5a7424 */ /* 0x000fe200078e00ff */
[C---:B------:R-:W-:Y:S02]  /*4650*/  SHF.L.U32 R8, R85.reuse, 0x10, RZ ;  /* 0x0000001055087819 */ /* 0x040fe400000006ff */
[----:B------:R-:W-:Y:S01]  /*4660*/  PRMT R85, R85, 0x7632, R85 ;  /* 0x0000763255557816 */ /* 0x000fe20000000055 */
[----:B------:R-:W-:Y:S02]  /*4670*/  FFMA.FTZ R89, R89, R16, 1.1641532182693481445e-10 ;  /* 0x2f00000059597423 */ /* 0x000fe40000010010 */
[----:B------:R-:W-:Y:S01]  /*4680*/  FMUL.FTZ R18, R8, UR4 ;  /* 0x0000000408127c20 */ /* 0x000fe20008410000 */
[----:B------:R-:W-:-:S02]  /*4690*/  IMAD.MOV.U32 R8, RZ, RZ, R12 ;  /* 0x000000ffff087224 */ /* 0x000fc400078e000c */
        /* <DEDUP_REMOVED lines=11> */
.L_x_8442:
        /* <DEDUP_REMOVED lines=13> */
.L_x_8444:
[----:B------:R-:W-:Y:S05]  /*4820*/  BSYNC.RECONVERGENT B2 ;  /* 0x0000000000027941 */ /* 0x000fea0003800200 */
.L_x_8443:
        /* <DEDUP_REMOVED lines=43> */
.L_x_8441:
[----:B------:R-:W-:Y:S05]  /*4ae0*/  BSYNC.RECONVERGENT B1 ;  /* 0x0000000000017941 */ /* 0x000fea0003800200 */
.L_x_8440:
[----:B------:R-:W-:Y:S01]  /*4af0*/  ISETP.NE.AND P3, PT, R90, 0x1, PT ;  /* 0x000000015a00780c */ /* 0x000fe20003f65270 */
[----:B------:R-:W-:Y:S01]  /*4b00*/  BSSY.RECONVERGENT B1, `(.L_x_8445) ;  /* 0x000004b000017945 */ /* 0x000fe20003800200 */
[----:B------:R-:W-:Y:S01]  /*4b10*/  I2FP.F32.U32 R89, R8 ;  /* 0x0000000800597245 */ /* 0x000fe20000201000 */
[----:B------:R-:W-:Y:S01]  /*4b20*/  IMAD.MOV.U32 R8, RZ, RZ, R12 ;  /* 0x000000ffff087224 */ /* 0x000fe200078e000c */
[----:B------:R-:W-:-:S03]  /*4b30*/  SHF.L.U32 R85, R85, 0x10, RZ ;  /* 0x0000001055557819 */ /* 0x000fc600000006ff */
[----:B------:R-:W-:Y:S02]  /*4b40*/  FFMA.FTZ R89, R89, R16, 1.1641532182693481445e-10 ;  /* 0x2f00000059597423 */ /* 0x000fe40000010010 */
[----:B------:R-:W-:-:S03]  /*4b50*/  FMUL.FTZ R84, R85, UR4 ;  /* 0x0000000455547c20 */ /* 0x000fc60008410000 */
[----:B------:R-:W-:Y:S01]  /*4b60*/  FSETP.LE.FTZ.AND P2, PT, R89, R10, PT ;  /* 0x0000000a5900720b */ /* 0x000fe20003f53000 */
[----:B------:R-:W-:Y:S02]  /*4b70*/  IMAD.MOV.U32 R89, RZ, RZ, 0x2 ;  /* 0x00000002ff597424 */ /* 0x000fe400078e00ff */
        /* <DEDUP_REMOVED lines=10> */
.L_x_8447:
        /* <DEDUP_REMOVED lines=13> */
.L_x_8449:
[----:B------:R-:W-:Y:S05]  /*4cf0*/  BSYNC.RECONVERGENT B2 ;  /* 0x0000000000027941 */ /* 0x000fea0003800200 */
.L_x_8448:
        /* <DEDUP_REMOVED lines=43> */
.L_x_8446:
[----:B------:R-:W-:Y:S05]  /*4fb0*/  BSYNC.RECONVERGENT B1 ;  /* 0x0000000000017941 */ /* 0x000fea0003800200 */
.L_x_8445:
        /* <DEDUP_REMOVED lines=20> */
.L_x_8452:
        /* <DEDUP_REMOVED lines=13> */
.L_x_8454:
[----:B------:R-:W-:Y:S05]  /*51d0*/  BSYNC.RECONVERGENT B2 ;  /* 0x0000000000027941 */ /* 0x000fea0003800200 */
.L_x_8453:
        /* <DEDUP_REMOVED lines=43> */
.L_x_8451:
[----:B------:R-:W-:Y:S05]  /*5490*/  BSYNC.RECONVERGENT B1 ;  /* 0x0000000000017941 */ /* 0x000fea0003800200 */
.L_x_8450:
        /* <DEDUP_REMOVED lines=19> */
.L_x_8457:
        /* <DEDUP_REMOVED lines=13> */
.L_x_8459:
[----:B------:R-:W-:Y:S05]  /*56a0*/  BSYNC.RECONVERGENT B2 ;  /* 0x0000000000027941 */ /* 0x000fea0003800200 */
.L_x_8458:
        /* <DEDUP_REMOVED lines=43> */
.L_x_8456:
[----:B------:R-:W-:Y:S05]  /*5960*/  BSYNC.RECONVERGENT B1 ;  /* 0x0000000000017941 */ /* 0x000fea0003800200 */
.L_x_8455:
[----:B------:R-:W-:Y:S01]  /*5970*/  ISETP.NE.AND P6, PT, R91, 0x1, PT ;  /* 0x000000015b00780c */ /* 0x000fe20003fc5270 */
[----:B------:R-:W-:Y:S01]  /*5980*/  BSSY.RECONVERGENT B1, `(.L_x_8460) ;  /* 0x000004e000017945 */ /* 0x000fe20003800200 */
[----:B------:R-:W-:Y:S01]  /*5990*/  I2FP.F32.U32 R85, R8 ;  /* 0x0000000800557245 */ /* 0x000fe20000201000 */
[----:B------:R-:W-:Y:S01]  /*59a0*/  IMAD.MOV.U32 R86, RZ, RZ, R12 ;  /* 0x000000ffff567224 */ /* 0x000fe200078e000c */
[C---:B------:R-:W-:Y:S02]  /*59b0*/  SHF.L.U32 R8, R87.reuse, 0x10, RZ ;  /* 0x0000001057087819 */ /* 0x040fe400000006ff */
[----:B------:R-:W-:Y:S01]  /*59c0*/  PRMT R87, R87, 0x7632, R87 ;  /* 0x0000763257577816 */ /* 0x000fe20000000057 */
[----:B------:R-:W-:Y:S02]  /*59d0*/  FFMA.FTZ R85, R85, R16, 1.1641532182693481445e-10 ;  /* 0x2f00000055557423 */ /* 0x000fe40000010010 */
[----:B------:R-:W-:Y:S01]  /*59e0*/  FMUL.FTZ R90, R8, UR4 ;  /* 0x00000004085a7c20 */ /* 0x000fe20008410000 */
[----:B------:R-:W-:-:S02]  /*59f0*/  IMAD.MOV.U32 R8, RZ, RZ, 0x2 ;  /* 0x00000002ff087424 */ /* 0x000fc400078e00ff */
        /* <DEDUP_REMOVED lines=11> */
.L_x_8462:
        /* <DEDUP_REMOVED lines=15> */
.L_x_8464:
[----:B------:R-:W-:Y:S05]  /*5ba0*/  BSYNC.RECONVERGENT B2 ;  /* 0x0000000000027941 */ /* 0x000fea0003800200 */
.L_x_8463:
        /* <DEDUP_REMOVED lines=43> */
.L_x_8461:
[----:B------:R-:W-:Y:S05]  /*5e60*/  BSYNC.RECONVERGENT B1 ;  /* 0x0000000000017941 */ /* 0x000fea0003800200 */
.L_x_8460:
        /* <DEDUP_REMOVED lines=16> */
.L_x_8424:
        /* <DEDUP_REMOVED lines=13> */
[----:B------:R-:W-:Y:S01]  /*6040*/  LOP3.LUT R97, R97, R96, RZ, 0xfc, !PT ;  /* 0x0000006061617212 */ /* 0x000fe200078efcff */
[----:B0-----:R-:W-:Y:S01]  /*6050*/  IMAD.WIDE.U32 R86, R14, 0x20, R86 ;  /* 0x000000200e567825 */ /* 0x001fe200078e0056 */
[----:B------:R-:W-:-:S03]  /*6060*/  LOP3.LUT R96, R10, R15, RZ, 0xfc, !PT ;  /* 0x0000000f0a607212 */ /* 0x000fc600078efcff */
[----:B------:R-:W-:Y:S01]  /*6070*/  IMAD.MOV.U32 R10, RZ, RZ, R94 ;  /* 0x000000ffff0a7224 */ /* 0x000fe200078e005e */
[----:B------:R2:W-:Y:S01]  /*6080*/  STG.E.128 desc[UR6][R86.64], R16 ;  /* 0x0000001056007986 */ /* 0x0005e2000c101d06 */
[C---:B------:R-:W-:Y:S02]  /*6090*/  VIADD R15, R14.reuse, 0x100 ;  /* 0x000001000e0f7836 */ /* 0x040fe40000000000 */
[----:B-1----:R-:W-:Y:S01]  /*60a0*/  IMAD.WIDE.U32 R84, R14, 0x8, R84 ;  /* 0x000000080e547825 */ /* 0x002fe200078e0054 */
[----:B------:R2:W-:Y:S04]  /*60b0*/  STG.E.128 desc[UR6][R86.64+0x10], R88 ;  /* 0x0000105856007986 */ /* 0x0005e8000c101d06 */
[----:B------:R2:W-:Y:S02]  /*60c0*/  STG.E.64 desc[UR6][R84.64], R96 ;  /* 0x0000006054007986 */ /* 0x0005e4000c101b06 */
.L_x_8383:
[----:B0-----:R-:W-:Y:S05]  /*60d0*/  BSYNC.RECONVERGENT B0 ;  /* 0x0000000000007941 */ /* 0x001fea0003800200 */
.L_x_8382:
[----:B------:R-:W-:Y:S01]  /*60e0*/  ISETP.GE.U32.AND P0, PT, R2, 0x200, PT ;  /* 0x000002000200780c */ /* 0x000fe20003f06070 */
[----:B------:R-:W-:Y:S03]  /*60f0*/  BSSY.RECONVERGENT B0, `(.L_x_8465) ;  /* 0x000052f000007945 */ /* 0x000fe60003800200 */
[----:B------:R-:W-:-:S09]  /*6100*/  P2R R93, PR, RZ, 0x1 ;  /* 0x00000001ff5d7803 */ /* 0x000fd20000000000 */
[----:B------:R-:W-:Y:S05]  /*6110*/  @!P0 BRA `(.L_x_8466) ;  /* 0x0000005000b08947 */ /* 0x000fea0003800000 */
[----:B------:R-:W0:Y:S02]  /*6120*/  LDC.64 R72, c[0x0][0x390] ;  /* 0x0000e400ff487b82 */ /* 0x000e240000000a00 */
[----:B0-----:R-:W-:-:S06]  /*6130*/  IMAD.WIDE.U32 R72, R15, 0x10, R72 ;  /* 0x000000100f487825 */ /* 0x001fcc00078e0048 */
[----:B------:R-:W5:Y:S01]  /*6140*/  LDG.E.128 R72, desc[UR6][R72.64] ;  /* 0x0000000648487981 */ /* 0x000f62000c1e1d00 */
[----:B------:R-:W-:-:S04]  /*6150*/  UISETP.NE.U32.AND UP1, UPT, UR12, URZ, UPT ;  /* 0x000000ff0c00728c */ /* 0x000fc8000bf25070 */
[----:B------:R-:W-:-:S09]  /*6160*/  UISETP.NE.AND.EX UP1, UPT, UR13, URZ, UPT, UP1 ;  /* 0x000000ff0d00728c */ /* 0x000fd2000bf25310 */
[----:B------:R-:W-:Y:S05]  /*6170*/  BRA.U !UP1, `(.L_x_8467) ;  /* 0x0000002909487547 */ /* 0x000fea000b800000 */
[----:B--2---:R-:W0:Y:S02]  /*6180*/  LDC.64 R96, c[0x0][0x3a0] ;  /* 0x0000e800ff607b82 */ /* 0x004e240000000a00 */
        /* <DEDUP_REMOVED lines=19> */
.L_x_8470:
        /* <DEDUP_REMOVED lines=13> */
.L_x_8472:
[----:B------:R-:W-:Y:S05]  /*6390*/  BSYNC.RECONVERGENT B2 ;  /* 0x0000000000027941 */ /* 0x000fea0003800200 */
.L_x_8471:
        /* <DEDUP_REMOVED lines=43> */
.L_x_8469:
[----:B------:R-:W-:Y:S05]  /*6650*/  BSYNC.RECONVERGENT B1 ;  /* 0x0000000000017941 */ /* 0x000fea0003800200 */
.L_x_8468:
        /* <DEDUP_REMOVED lines=27> */
.L_x_8475:
        /* <DEDUP_REMOVED lines=13> */
.L_x_8477:
[----:B------:R-:W-:Y:S05]  /*68e0*/  BSYNC.RECONVERGENT B2 ;  /* 0x0000000000027941 */ /* 0x000fea0003800200 */
.L_x_8476:
        /* <DEDUP_REMOVED lines=43> */
.L_x_8474:
[----:B------:R-:W-:Y:S05]  /*6ba0*/  BSYNC.RECONVERGENT B1 ;  /* 0x0000000000017941 */ /* 0x000fea0003800200 */
.L_x_8473:
        /* <DEDUP_REMOVED lines=22> */
.L_x_8480:
        /* <DEDUP_REMOVED lines=13> */
.L_x_8482:
[----:B------:R-:W-:Y:S05]  /*6de0*/  BSYNC.RECONVERGENT B2 ;  /* 0x0000000000027941 */ /* 0x000fea0003800200 */
.L_x_8481:
        /* <DEDUP_REMOVED lines=43> */
.L_x_8479:
[----:B------:R-:W-:Y:S05]  /*70a0*/  BSYNC.RECONVERGENT B1 ;  /* 0x0000000000017941 */ /* 0x000fea0003800200 */
.L_x_8478:
        /* <DEDUP_REMOVED lines=23> */
.L_x_8485:
        /* <DEDUP_REMOVED lines=13> */
.L_x_8487:
[----:B------:R-:W-:Y:S05]  /*72f0*/  BSYNC.RECONVERGENT B2 ;  /* 0x0000000000027941 */ /* 0x000fea0003800200 */
.L_x_8486:
        /* <DEDUP_REMOVED lines=43> */
.L_x_8484:
[----:B------:R-:W-:Y:S05]  /*75b0*/  BSYNC.RECONVERGENT B1 ;  /* 0x0000000000017941 */ /* 0x000fea0003800200 */
.L_x_8483:
        /* <DEDUP_REMOVED lines=22> */
.L_x_8490:
        /* <DEDUP_REMOVED lines=13> */
.L_x_8492:
[----:B------:R-:W-:Y:S05]  /*77f0*/  BSYNC.RECONVERGENT B2 ;  /* 0x0000000000027941 */ /* 0x000fea0003800200 */
.L_x_8491:
        /* <DEDUP_REMOVED lines=43> */
.L_x_8489:
[----:B------:R-:W-:Y:S05]  /*7ab0*/  BSYNC.RECONVERGENT B1 ;  /* 0x0000000000017941 */ /* 0x000fea0003800200 */
.L_x_8488:
        /* <DEDUP_REMOVED lines=23> */
.L_x_8495:
        /* <DEDUP_REMOVED lines=13> */
.L_x_8497:
[----:B------:R-:W-:Y:S05]  /*7d00*/  BSYNC.RECONVERGENT B2 ;  /* 0x0000000000027941 */ /* 0x000fea0003800200 */
.L_x_8496:
        /* <DEDUP_REMOVED lines=43> */
.L_x_8494:
[----:B------:R-:W-:Y:S05]  /*7fc0*/  BSYNC.RECONVERGENT B1 ;  /* 0x0000000000017941 */ /* 0x000fea0003800200 */
.L_x_8493:
[----:B------:R-:W-:Y:S01]  /*7fd0*/  I2FP.F32.U32 R73, R8 ;  /* 0x0000000800497245 */ /* 0x000fe20000201000 */
[----:B------:R-:W-:Y:S01]  /*7fe0*/  BSSY.RECONVERGENT B1, `(.L_x_8498) ;  /* 0x000004e000017945 */ /* 0x000fe20003800200 */
[----:B------:R-:W-:Y:S01]  /*7ff0*/  SHF.L.U32 R74, R74, 0x10, RZ ;  /* 0x000000104a4a7819 */ /* 0x000fe200000006ff */
[----:B------:R-:W-:Y:S01]  /*8000*/  IMAD.MOV.U32 R96, RZ, RZ, 0x2 ;  /* 0x00000002ff607424 */ /* 0x000fe200078e00ff */
[----:B------:R-:W-:Y:S01]  /*8010*/  ISETP.NE.AND P5, PT, R97, 0x1, PT ;  /* 0x000000016100780c */ /* 0x000fe20003fa5270 */
[----:B------:R-:W-:Y:S02]  /*8020*/  FFMA.FTZ R8, R73, R104, 1.1641532182693481445e-10 ;  /* 0x2f00000049087423 */ /* 0x000fe40000010068 */
        /* <DEDUP_REMOVED lines=16> */
.L_x_8500:
        /* <DEDUP_REMOVED lines=13> */
.L_x_8502:
[----:B------:R-:W-:Y:S05]  /*8200*/  BSYNC.RECONVERGENT B2 ;  /* 0x0000000000027941 */ /* 0x000fea0003800200 */
.L_x_8501:
        /* <DEDUP_REMOVED lines=43> */
.L_x_8499:
[----:B------:R-:W-:Y:S05]  /*84c0*/  BSYNC.RECONVERGENT B1 ;  /* 0x0000000000017941 */ /* 0x000fea0003800200 */
.L_x_8498:
[----:B------:R-:W-:Y:S01]  /*84d0*/  I2FP.F32.U32 R85, R74 ;  /* 0x0000004a00557245 */ /* 0x000fe20000201000 */
[----:B------:R-:W-:Y:S01]  /*84e0*/  BSSY.RECONVERGENT B1, `(.L_x_8503) ;  /* 0x0000051000017945 */ /* 0x000fe20003800200 */
[----:B------:R-:W-:Y:S01]  /*84f0*/  SHF.L.U32 R74, R75, 0x10, RZ ;  /* 0x000000104b4a7819 */ /* 0x000fe200000006ff */
[----:B------:R-:W-:Y:S01]  /*8500*/  IMAD.MOV.U32 R84, RZ, RZ, R12 ;  /* 0x000000ffff547224 */ /* 0x000fe200078e000c */
        /* <DEDUP_REMOVED lines=19> */
.L_x_8505:
        /* <DEDUP_REMOVED lines=15> */
.L_x_8507:
[----:B------:R-:W-:Y:S05]  /*8730*/  BSYNC.RECONVERGENT B2 ;  /* 0x0000000000027941 */ /* 0x000fea0003800200 */
.L_x_8506:
        /* <DEDUP_REMOVED lines=43> */
.L_x_8504:
[----:B------:R-:W-:Y:S05]  /*89f0*/  BSYNC.RECONVERGENT B1 ;  /* 0x0000000000017941 */ /* 0x000fea0003800200 */
.L_x_8503:
        /* <DEDUP_REMOVED lines=10> */
.L_x_8467:
        /* <DEDUP_REMOVED lines=16> */
.L_x_8511:
        /* <DEDUP_REMOVED lines=13> */
.L_x_8513:
[----:B------:R-:W-:Y:S05]  /*8c70*/  BSYNC.RECONVERGENT B2 ;  /* 0x0000000000027941 */ /* 0x000fea0003800200 */
.L_x_8512:
[----:B------:R-:W-:Y:S01]  /*8c80*/  IMAD.WIDE.U32 R70, R13, -0x326172a9, RZ ;  /* 0xcd9e8d570d467825 */ /* 0x000fe200078e00ff */
[----:B--2---:R-:W-:-:S04]  /*8c90*/  LOP3.LUT R86, R9, UR9, R69, 0x96, !PT ;  /* 0x0000000909567c12 */ /* 0x004fc8000f8e9645 */
        /* <DEDUP_REMOVED lines=40> */
.L_x_8510:
[----:B------:R-:W-:Y:S05]  /*8f20*/  BSYNC.RECONVERGENT B1 ;  /* 0x0000000000017941 */ /* 0x000fea0003800200 */
.L_x_8509:
[----:B--2---:R-:W0:Y:S01]  /*8f30*/  LDC R85, c[0x0][0x404] ;  /* 0x00010100ff557b82 */ /* 0x004e220000000800 */
        /* <DEDUP_REMOVED lines=23> */
.L_x_8516:
        /* <DEDUP_REMOVED lines=13> */
.L_x_8518:
[----:B------:R-:W-:Y:S05]  /*9180*/  BSYNC.RECONVERGENT B2 ;  /* 0x0000000000027941 */ /* 0x000fea0003800200 */
.L_x_8517:
        /* <DEDUP_REMOVED lines=43> */
.L_x_8515:
[----:B------:R-:W-:Y:S05]  /*9440*/  BSYNC.RECONVERGENT B1 ;  /* 0x0000000000017941 */ /* 0x000fea0003800200 */
.L_x_8514:
        /* <DEDUP_REMOVED lines=19> */
.L_x_8521:
        /* <DEDUP_REMOVED lines=13> */
.L_x_8523:
[----:B------:R-:W-:Y:S05]  /*9650*/  BSYNC.RECONVERGENT B2 ;  /* 0x0000000000027941 */ /* 0x000fea0003800200 */
.L_x_8522:
        /* <DEDUP_REMOVED lines=43> */
.L_x_8520:
[----:B------:R-:W-:Y:S05]  /*9910*/  BSYNC.RECONVERGENT B1 ;  /* 0x0000000000017941 */ /* 0x000fea0003800200 */
.L_x_8519:
        /* <DEDUP_REMOVED lines=20> */
.L_x_8526:
        /* <DEDUP_REMOVED lines=13> */
.L_x_8528:
[----:B------:R-:W-:Y:S05]  /*9b30*/  BSYNC.RECONVERGENT B2 ;  /* 0x0000000000027941 */ /* 0x000fea0003800200 */
.L_x_8527:
        /* <DEDUP_REMOVED lines=43> */
.L_x_8525:
[----:B------:R-:W-:Y:S05]  /*9df0*/  BSYNC.RECONVERGENT B1 ;  /* 0x0000000000017941 */ /* 0x000fea0003800200 */
.L_x_8524:
        /* <DEDUP_REMOVED lines=19> */
.L_x_8531:
        /* <DEDUP_REMOVED lines=13> */
.L_x_8533:
[----:B------:R-:W-:Y:S05]  /*a000*/  BSYNC.RECONVERGENT B2 ;  /* 0x0000000000027941 */ /* 0x000fea0003800200 */
.L_x_8532:
        /* <DEDUP_REMOVED lines=43> */
.L_x_8530:
[----:B------:R-:W-:Y:S05]  /*a2c0*/  BSYNC.RECONVERGENT B1 ;  /* 0x0000000000017941 */ /* 0x000fea0003800200 */
.L_x_8529:
[----:B------:R-:W-:Y:S01]  /*a2d0*/  ISETP.NE.AND P4, PT, R68, 0x1, PT ;  /* 0x000000014400780c */ /* 0x000fe20003f85270 */
[----:B------:R-:W-:Y:S01]  /*a2e0*/  BSSY.RECONVERGENT B1, `(.L_x_8534) ;  /* 0x000004c000017945 */ /* 0x000fe20003800200 */
[----:B------:R-:W-:Y:S01]  /*a2f0*/  I2FP.F32.U32 R69, R8 ;  /* 0x0000000800457245 */ /* 0x000fe20000201000 */
[----:B------:R-:W-:Y:S01]  /*a300*/  IMAD.MOV.U32 R70, RZ, RZ, 0x2 ;  /* 0x00000002ff467424 */ /* 0x000fe200078e00ff */
[C---:B------:R-:W-:Y:S02]  /*a310*/  SHF.L.U32 R10, R74.reuse, 0x10, RZ ;  /* 0x000000104a0a7819 */ /* 0x040fe400000006ff */
[----:B------:R-:W-:Y:S01]  /*a320*/  PRMT R74, R74, 0x7632, R74 ;  /* 0x000076324a4a7816 */ /* 0x000fe2000000004a */
        /* <DEDUP_REMOVED lines=14> */
.L_x_8536:
        /* <DEDUP_REMOVED lines=13> */
.L_x_8538:
[----:B------:R-:W-:Y:S05]  /*a4e0*/  BSYNC.RECONVERGENT B2 ;  /* 0x0000000000027941 */ /* 0x000fea0003800200 */
.L_x_8537:
        /* <DEDUP_REMOVED lines=43> */
.L_x_8535:
[----:B------:R-:W-:Y:S05]  /*a7a0*/  BSYNC.RECONVERGENT B1 ;  /* 0x0000000000017941 */ /* 0x000fea0003800200 */
.L_x_8534:
        /* <DEDUP_REMOVED lines=19> */
.L_x_8541:
        /* <DEDUP_REMOVED lines=13> */
.L_x_8543:
[----:B------:R-:W-:Y:S05]  /*a9b0*/  BSYNC.RECONVERGENT B2 ;  /* 0x0000000000027941 */ /* 0x000fea0003800200 */
.L_x_8542:
        /* <DEDUP_REMOVED lines=43> */
.L_x_8540:
[----:B------:R-:W-:Y:S05]  /*ac70*/  BSYNC.RECONVERGENT B1 ;  /* 0x0000000000017941 */ /* 0x000fea0003800200 */
.L_x_8539:
        /* <DEDUP_REMOVED lines=20> */
.L_x_8546:
        /* <DEDUP_REMOVED lines=15> */
.L_x_8548:
[----:B------:R-:W-:Y:S05]  /*aeb0*/  BSYNC.RECONVERGENT B2 ;  /* 0x0000000000027941 */ /* 0x000fea0003800200 */
.L_x_8547:
        /* <DEDUP_REMOVED lines=43> */
.L_x_8545:
[----:B------:R-:W-:Y:S05]  /*b170*/  BSYNC.RECONVERGENT B1 ;  /* 0x0000000000017941 */ /* 0x000fea0003800200 */
.L_x_8544:
        /* <DEDUP_REMOVED lines=16> */
.L_x_8508:
        /* <DEDUP_REMOVED lines=18> */
[----:B-1----:R-:W-:-:S03]  /*b3a0*/  IMAD.WIDE.U32 R84, R15, 0x8, R84 ;  /* 0x000000080f547825 */ /* 0x002fc600078e0054 */
[----:B------:R0:W-:Y:S01]  /*b3b0*/  STG.E.128 desc[UR6][R86.64+0x10], R72 ;  /* 0x0000104856007986 */ /* 0x0001e2000c101d06 */
[----:B------:R-:W-:-:S03]  /*b3c0*/  VIADD R15, R15, 0x100 ;  /* 0x000001000f0f7836 */ /* 0x000fc60000000000 */
[----:B------:R0:W-:Y:S04]  /*b3d0*/  STG.E.64 desc[UR6][R84.64], R96 ;  /* 0x0000006054007986 */ /* 0x0001e8000c101b06 */
.L_x_8466:
[----:B------:R-:W-:Y:S05]  /*b3e0*/  BSYNC.RECONVERGENT B0 ;  /* 0x0000000000007941 */ /* 0x000fea0003800200 */
.L_x_8465:
[----:B------:R-:W-:Y:S01]  /*b3f0*/  ISETP.GE.U32.AND P0, PT, R2, 0x300, PT ;  /* 0x000003000200780c */ /* 0x000fe20003f06070 */
[----:B------:R-:W-:Y:S03]  /*b400*/  BSSY.RECONVERGENT B0, `(.L_x_8549) ;  /* 0x000052f000007945 */ /* 0x000fe60003800200 */
[----:B0-2---:R-:W-:-:S09]  /*b410*/  P2R R97, PR, RZ, 0x1 ;  /* 0x00000001ff617803 */ /* 0x005fd20000000000 */
        /* <DEDUP_REMOVED lines=27> */
.L_x_8554:
        /* <DEDUP_REMOVED lines=13> */
.L_x_8556:
[----:B------:R-:W-:Y:S05]  /*b6a0*/  BSYNC.RECONVERGENT B2 ;  /* 0x0000000000027941 */ /* 0x000fea0003800200 */
.L_x_8555:
        /* <DEDUP_REMOVED lines=41> */
[----:B------:R-:W-:Y:S02]  /*b940*/  IMAD.MOV.U32 R96, RZ, RZ, R100 ;  /* 0x000000ffff607224 */ /* 0x000fe400078e0064 */
[----:B------:R-:W-:-:S07]  /*b950*/  IMAD.MOV.U32 R98, RZ, RZ, RZ ;  /* 0x000000ffff627224 */ /* 0x000fce00078e00ff */
.L_x_8553:
[----:B------:R-:W-:Y:S05]  /*b960*/  BSYNC.RECONVERGENT B1 ;  /* 0x0000000000017941 */ /* 0x000fea0003800200 */
.L_x_8552:
        /* <DEDUP_REMOVED lines=27> */
.L_x_8559:
        /* <DEDUP_REMOVED lines=13> */
.L_x_8561:
[----:B------:R-:W-:Y:S05]  /*bbf0*/  BSYNC.RECONVERGENT B2 ;  /* 0x0000000000027941 */ /* 0x000fea0003800200 */
.L_x_8560:
        /* <DEDUP_REMOVED lines=43> */
.L_x_8558:
[----:B------:R-:W-:Y:S05]  /*beb0*/  BSYNC.RECONVERGENT B1 ;  /* 0x0000000000017941 */ /* 0x000fea0003800200 */
.L_x_8557:
        /* <DEDUP_REMOVED lines=22> */
.L_x_8564:
        /* <DEDUP_REMOVED lines=13> */
.L_x_8566:
[----:B------:R-:W-:Y:S05]  /*c0f0*/  BSYNC.RECONVERGENT B2 ;  /* 0x0000000000027941 */ /* 0x000fea0003800200 */
.L_x_8565:
        /* <DEDUP_REMOVED lines=43> */
.L_x_8563:
[----:B------:R-:W-:Y:S05]  /*c3b0*/  BSYNC.RECONVERGENT B1 ;  /* 0x0000000000017941 */ /* 0x000fea0003800200 */
.L_x_8562:
[----:B------:R-:W-:Y:S01]  /*c3c0*/  I2FP.F32.U32 R8, R8 ;  /* 0x0000000800087245 */ /* 0x000fe20000201000 */
[----:B------:R-:W-:Y:S01]  /*c3d0*/  BSSY.RECONVERGENT B1, `(.L_x_8567) ;  /* 0x000004f000017945 */ /* 0x000fe20003800200 */
[C---:B------:R-:W-:Y:S01]  /*c3e0*/  SHF.L.U32 R80, R81.reuse, 0x10, RZ ;  /* 0x0000001051507819 */ /* 0x040fe200000006ff */
        /* <DEDUP_REMOVED lines=20> */
.L_x_8569:
        /* <DEDUP_REMOVED lines=13> */
.L_x_8571:
[----:B------:R-:W-:Y:S05]  /*c600*/  BSYNC.RECONVERGENT B2 ;  /* 0x0000000000027941 */ /* 0x000fea0003800200 */
.L_x_8570:
        /* <DEDUP_REMOVED lines=43> */
.L_x_8568:
[----:B------:R-:W-:Y:S05]  /*c8c0*/  BSYNC.RECONVERGENT B1 ;  /* 0x0000000000017941 */ /* 0x000fea0003800200 */
.L_x_8567:
        /* <DEDUP_REMOVED lines=22> */
.L_x_8574:
        /* <DEDUP_REMOVED lines=13> */
.L_x_8576:
[----:B------:R-:W-:Y:S05]  /*cb00*/  BSYNC.RECONVERGENT B2 ;  /* 0x0000000000027941 */ /* 0x000fea0003800200 */
.L_x_8575:
        /* <DEDUP_REMOVED lines=43> */
.L_x_8573:
[----:B------:R-:W-:Y:S05]  /*cdc0*/  BSYNC.RECONVERGENT B1 ;  /* 0x0000000000017941 */ /* 0x000fea0003800200 */
.L_x_8572:
[----:B------:R-:W-:Y:S01]  /*cdd0*/  I2FP.F32.U32 R8, R80 ;  /* 0x0000005000087245 */ /* 0x000fe20000201000 */
[----:B------:R-:W-:Y:S01]  /*cde0*/  IMAD.U32 R80, R82, 0x10000, RZ ;  /* 0x0001000052507824 */ /* 0x000fe200078e00ff */
[----:B------:R-:W-:Y:S01]  /*cdf0*/  ISETP.NE.AND P4, PT, R98, 0x1, PT ;  /* 0x000000016200780c */ /* 0x000fe20003f85270 */
[----:B------:R-:W-:Y:S01]  /*ce00*/  BSSY.RECONVERGENT B1, `(.L_x_8577) ;  /* 0x000004d000017945 */ /* 0x000fe20003800200 */
[----:B------:R-:W-:Y:S01]  /*ce10*/  PRMT R82, R82, 0x7632, R82 ;  /* 0x0000763252527816 */ /* 0x000fe20000000052 */
[----:B------:R-:W-:Y:S01]  /*ce20*/  FFMA.FTZ R81, R8, R107, 1.1641532182693481445e-10 ;  /* 0x2f00000008517423 */ /* 0x000fe2000001006b */
[----:B------:R-:W-:Y:S01]  /*ce30*/  FMUL.FTZ R95, R80, UR4 ;  /* 0x00000004505f7c20 */ /* 0x000fe20008410000 */
[----:B------:R-:W-:Y:S01]  /*ce40*/  MOV R94, 0x2 ;  /* 0x00000002005e7802 */ /* 0x000fe20000000f00 */
        /* <DEDUP_REMOVED lines=15> */
.L_x_8579:
        /* <DEDUP_REMOVED lines=13> */
.L_x_8581:
[----:B------:R-:W-:Y:S05]  /*d010*/  BSYNC.RECONVERGENT B2 ;  /* 0x0000000000027941 */ /* 0x000fea0003800200 */
.L_x_8580:
        /* <DEDUP_REMOVED lines=43> */
.L_x_8578:
[----:B------:R-:W-:Y:S05]  /*d2d0*/  BSYNC.RECONVERGENT B1 ;  /* 0x0000000000017941 */ /* 0x000fea0003800200 */
.L_x_8577:
        /* <DEDUP_REMOVED lines=22> */
.L_x_8584:
        /* <DEDUP_REMOVED lines=13> */
.L_x_8586:
[----:B------:R-:W-:Y:S05]  /*d510*/  BSYNC.RECONVERGENT B2 ;  /* 0x0000000000027941 */ /* 0x000fea0003800200 */
.L_x_8585:
        /* <DEDUP_REMOVED lines=43> */
.L_x_8583:
[----:B------:R-:W-:Y:S05]  /*d7d0*/  BSYNC.RECONVERGENT B1 ;  /* 0x0000000000017941 */ /* 0x000fea0003800200 */
.L_x_8582:
[----:B------:R-:W-:Y:S01]  /*d7e0*/  I2FP.F32.U32 R8, R82 ;  /* 0x0000005200087245 */ /* 0x000fe20000201000 */
[C---:B------:R-:W-:Y:S01]  /*d7f0*/  IMAD.U32 R82, R83.reuse, 0x10000, RZ ;  /* 0x0001000053527824 */ /* 0x040fe200078e00ff */
        /* <DEDUP_REMOVED lines=21> */
.L_x_8589:
        /* <DEDUP_REMOVED lines=15> */
.L_x_8591:
[----:B------:R-:W-:Y:S05]  /*da40*/  BSYNC.RECONVERGENT B2 ;  /* 0x0000000000027941 */ /* 0x000fea0003800200 */
.L_x_8590:
        /* <DEDUP_REMOVED lines=43> */
.L_x_8588:
[----:B------:R-:W-:Y:S05]  /*dd00*/  BSYNC.RECONVERGENT B1 ;  /* 0x0000000000017941 */ /* 0x000fea0003800200 */
.L_x_8587:
        /* <DEDUP_REMOVED lines=10> */
.L_x_8551:
        /* <DEDUP_REMOVED lines=16> */
.L_x_8595:
        /* <DEDUP_REMOVED lines=13> */
.L_x_8597:
[----:B------:R-:W-:Y:S05]  /*df80*/  BSYNC.RECONVERGENT B2 ;  /* 0x0000000000027941 */ /* 0x000fea0003800200 */
.L_x_8596:
        /* <DEDUP_REMOVED lines=43> */
.L_x_8594:
[----:B------:R-:W-:Y:S05]  /*e240*/  BSYNC.RECONVERGENT B1 ;  /* 0x0000000000017941 */ /* 0x000fea0003800200 */
.L_x_8593:
        /* <DEDUP_REMOVED lines=10> */
[----:B------:R-:W-:Y:S01]  /*e2f0*/  MOV R76, 0x2 ;  /* 0x00000002004c7802 */ /* 0x000fe20000000f00 */
[----:B------:R-:W-:-:S02]  /*e300*/  IMAD.MOV.U32 R8, RZ, RZ, R12 ;  /* 0x000000ffff087224 */ /* 0x000fc400078e000c */
        /* <DEDUP_REMOVED lines=12> */
.L_x_8600:
        /* <DEDUP_REMOVED lines=13> */
.L_x_8602:
[----:B------:R-:W-:Y:S05]  /*e4a0*/  BSYNC.RECONVERGENT B2 ;  /* 0x0000000000027941 */ /* 0x000fea0003800200 */
.L_x_8601:
        /* <DEDUP_REMOVED lines=43> */
.L_x_8599:
[----:B------:R-:W-:Y:S05]  /*e760*/  BSYNC.RECONVERGENT B1 ;  /* 0x0000000000017941 */ /* 0x000fea0003800200 */
.L_x_8598:
[----:B------:R-:W-:Y:S01]  /*e770*/  I2FP.F32.U32 R77, R8 ;  /* 0x00000008004d7245 */ /* 0x000fe20000201000 */
[----:B------:R-:W-:Y:S01]  /*e780*/  IMAD.U32 R80, R80, 0x10000, RZ ;  /* 0x0001000050507824 */ /* 0x000fe200078e00ff */
[----:B------:R-:W-:Y:S01]  /*e790*/  ISETP.NE.AND P1, PT, R76, 0x1, PT ;  /* 0x000000014c00780c */ /* 0x000fe20003f25270 */
[----:B------:R-:W-:Y:S01]  /*e7a0*/  BSSY.RECONVERGENT B1, `(.L_x_8603) ;  /* 0x0000049000017945 */ /* 0x000fe20003800200 */
[----:B------:R-:W-:Y:S01]  /*e7b0*/  MOV R78, 0x2 ;  /* 0x00000002004e7802 */ /* 0x000fe20000000f00 */
[----:B------:R-:W-:Y:S01]  /*e7c0*/  FFMA.FTZ R77, R77, R98, 1.1641532182693481445e-10 ;  /* 0x2f0000004d4d7423 */ /* 0x000fe20000010062 */
[----:B------:R-:W-:-:S04]  /*e7d0*/  IMAD.MOV.U32 R8, RZ, RZ, R12 ;  /* 0x000000ffff087224 */ /* 0x000fc800078e000c */
[----:B------:R-:W-:Y:S01]  /*e7e0*/  FSETP.LE.FTZ.AND P0, PT, R77, R10, PT ;  /* 0x0000000a4d00720b */ /* 0x000fe20003f13000 */
[----:B------:R-:W-:-:S04]  /*e7f0*/  FMUL.FTZ R77, R80, UR4 ;  /* 0x00000004504d7c20 */ /* 0x000fc80008410000 */
[----:B------:R-:W-:Y:S01]  /*e800*/  FMUL.FTZ R80, R77, R86 ;  /* 0x000000564d507220 */ /* 0x000fe20000410000 */
        /* <DEDUP_REMOVED lines=9> */
.L_x_8605:
        /* <DEDUP_REMOVED lines=13> */
.L_x_8607:
[----:B------:R-:W-:Y:S05]  /*e970*/  BSYNC.RECONVERGENT B2 ;  /* 0x0000000000027941 */ /* 0x000fea0003800200 */
.L_x_8606:
        /* <DEDUP_REMOVED lines=43> */
.L_x_8604:
[----:B------:R-:W-:Y:S05]  /*ec30*/  BSYNC.RECONVERGENT B1 ;  /* 0x0000000000017941 */ /* 0x000fea0003800200 */
.L_x_8603:
[----:B------:R-:W-:Y:S01]  /*ec40*/  ISETP.NE.AND P2, PT, R78, 0x1, PT ;  /* 0x000000014e00780c */ /* 0x000fe20003f45270 */
[----:B------:R-:W-:Y:S01]  /*ec50*/  BSSY.RECONVERGENT B1, `(.L_x_8608) ;  /* 0x000004c000017945 */ /* 0x000fe20003800200 */
[----:B------:R-:W-:Y:S01]  /*ec60*/  I2FP.F32.U32 R77, R8 ;  /* 0x00000008004d7245 */ /* 0x000fe20000201000 */
[C---:B------:R-:W-:Y:S01]  /*ec70*/  IMAD.U32 R8, R81.reuse, 0x10000, RZ ;  /* 0x0001000051087824 */ /* 0x040fe200078e00ff */
[----:B------:R-:W-:Y:S02]  /*ec80*/  PRMT R81, R81, 0x7632, R81 ;  /* 0x0000763251517816 */ /* 0x000fe40000000051 */
[----:B------:R-:W-:Y:S01]  /*ec90*/  MOV R76, 0x2 ;  /* 0x00000002004c7802 */ /* 0x000fe20000000f00 */
[----:B------:R-:W-:Y:S01]  /*eca0*/  FFMA.FTZ R77, R77, R98, 1.1641532182693481445e-10 ;  /* 0x2f0000004d4d7423 */ /* 0x000fe20000010062 */
[----:B------:R-:W-:Y:S01]  /*ecb0*/  FMUL.FTZ R87, R8, UR4 ;  /* 0x0000000408577c20 */ /* 0x000fe20008410000 */
[----:B------:R-:W-:-:S03]  /*ecc0*/  IMAD.MOV.U32 R8, RZ, RZ, R12 ;  /* 0x000000ffff087224 */ /* 0x000fc600078e000c */
        /* <DEDUP_REMOVED lines=11> */
.L_x_8610:
        /* <DEDUP_REMOVED lines=13> */
.L_x_8612:
[----:B------:R-:W-:Y:S05]  /*ee50*/  BSYNC.RECONVERGENT B2 ;  /* 0x0000000000027941 */ /* 0x000fea0003800200 */
.L_x_8611:
        /* <DEDUP_REMOVED lines=43> */
.L_x_8609:
[----:B------:R-:W-:Y:S05]  /*f110*/  BSYNC.RECONVERGENT B1 ;  /* 0x0000000000017941 */ /* 0x000fea0003800200 */
.L_x_8608:
        /* <DEDUP_REMOVED lines=19> */
.L_x_8615:
        /* <DEDUP_REMOVED lines=13> */
.L_x_8617:
[----:B------:R-:W-:Y:S05]  /*f320*/  BSYNC.RECONVERGENT B2 ;  /* 0x0000000000027941 */ /* 0x000fea0003800200 */
.L_x_8616:
        /* <DEDUP_REMOVED lines=43> */
.L_x_8614:
[----:B------:R-:W-:Y:S05]  /*f5e0*/  BSYNC.RECONVERGENT B1 ;  /* 0x0000000000017941 */ /* 0x000fea0003800200 */
.L_x_8613:
        /* <DEDUP_REMOVED lines=20> */
.L_x_8620:
        /* <DEDUP_REMOVED lines=13> */
.L_x_8622:
[----:B------:R-:W-:Y:S05]  /*f800*/  BSYNC.RECONVERGENT B2 ;  /* 0x0000000000027941 */ /* 0x000fea0003800200 */
.L_x_8621:
        /* <DEDUP_REMOVED lines=43> */
.L_x_8619:
[----:B------:R-:W-:Y:S05]  /*fac0*/  BSYNC.RECONVERGENT B1 ;  /* 0x0000000000017941 */ /* 0x000fea0003800200 */
.L_x_8618:
        /* <DEDUP_REMOVED lines=19> */
.L_x_8625:
        /* <DEDUP_REMOVED lines=13> */
.L_x_8627:
[----:B------:R-:W-:Y:S05]  /*fcd0*/  BSYNC.RECONVERGENT B2 ;  /* 0x0000000000027941 */ /* 0x000fea0003800200 */
.L_x_8626:
        /* <DEDUP_REMOVED lines=43> */
.L_x_8624:
[----:B------:R-:W-:Y:S05]  /*ff90*/  BSYNC.RECONVERGENT B1 ;  /* 0x0000000000017941 */ /* 0x000fea0003800200 */
.L_x_8623:
[----:B------:R-:W-:Y:S01]  /*ffa0*/  ISETP.NE.AND P6, PT, R78, 0x1, PT ;  /* 0x000000014e00780c */ /* 0x000fe20003fc5270 */
[----:B------:R-:W-:Y:S01]  /*ffb0*/  BSSY.RECONVERGENT B1, `(.L_x_8628) ;  /* 0x000004e000017945 */ /* 0x000fe20003800200 */
[----:B------:R-:W-:Y:S01]  /*ffc0*/  I2FP.F32.U32 R77, R8 ;  /* 0x00000008004d7245 */ /* 0x000fe20000201000 */
[C---:B------:R-:W-:Y:S01]  /*ffd0*/  IMAD.U32 R8, R83.reuse, 0x10000, RZ ;  /* 0x0001000053087824 */ /* 0x040fe200078e00ff */
[----:B------:R-:W-:Y:S01]  /*ffe0*/  PRMT R103, R83, 0x7632, R103 ;  /* 0x0000763253677816 */ /* 0x000fe20000000067 */
[----:B------:R-:W-:Y:S02]  /*fff0*/  IMAD.MOV.U32 R76, RZ, RZ, R12 ;  /* 0x000000ffff4c7224 */ /* 0x000fe400078e000c */
[----:B------:R-:W-:Y:S01]  /*10000*/  FFMA.FTZ R77, R77, R98, 1.1641532182693481445e-10 ;  /* 0x2f0000004d4d7423 */ /* 0x000fe20000010062 */
[----:B------:R-:W-:Y:S01]  /*10010*/  FMUL.FTZ R79, R8, UR4 ;  /* 0x00000004084f7c20 */ /* 0x000fe20008410000 */
[----:B------:R-:W-:-:S03]  /*10020*/  MOV R8, 0x2 ;  /* 0x0000000200087802 */ /* 0x000fc60000000f00 */
        /* <DEDUP_REMOVED lines=11> */
.L_x_8630:
        /* <DEDUP_REMOVED lines=15> */
.L_x_8632:
[----:B------:R-:W-:Y:S05]  /*101d0*/  BSYNC.RECONVERGENT B2 ;  /* 0x0000000000027941 */ /* 0x000fea0003800200 */
.L_x_8631:
        /* <DEDUP_REMOVED lines=43> */
.L_x_8629:
[----:B------:R-:W-:Y:S05]  /*10490*/  BSYNC.RECONVERGENT B1 ;  /* 0x0000000000017941 */ /* 0x000fea0003800200 */
.L_x_8628:
        /* <DEDUP_REMOVED lines=16> */
.L_x_8592:
        /* <DEDUP_REMOVED lines=21> */
.L_x_8550:
[----:B------:R-:W-:Y:S05]  /*106f0*/  BSYNC.RECONVERGENT B0 ;  /* 0x0000000000007941 */ /* 0x000fea0003800200 */
.L_x_8549:
[----:B0-----:R-:W-:Y:S01]  /*10700*/  FADD.FTZ R84, RZ, R16 ;  /* 0x00000010ff547221 */ /* 0x001fe20000010000 */
        /* <DEDUP_REMOVED lines=50> */
[--C-:B------:R-:W-:Y:S01]  /*10a30*/  FADD.FTZ R85, R69, -R84.reuse ;  /* 0x8000005445557221 */ /* 0x100fe20000010000 */
[--C-:B------:R-:W-:Y:S01]  /*10a40*/  FADD.FTZ R87, R70, -R84.reuse ;  /* 0x8000005446577221 */ /* 0x100fe20000010000 */
[----:B------:R-:W-:Y:S01]  /*10a50*/  FFMA.FTZ R15, R94, R94, R15 ;  /* 0x0000005e5e0f7223 */ /* 0x000fe2000001000f */
[----:B------:R-:W-:-:S03]  /*10a60*/  FADD.FTZ R94, R88, -R84 ;  /* 0x80000054585e7221 */ /* 0x000fc60000010000 */
[----:B------:R-:W-:-:S04]  /*10a70*/  FFMA.FTZ R15, R96, R96, R15 ;  /* 0x00000060600f7223 */ /* 0x000fc8000001000f */
        /* <DEDUP_REMOVED lines=41> */
[----:B0-----:R-:W-:-:S07]  /*10d10*/  FADD.FTZ R86, R15, R86 ;  /* 0x000000560f567221 */ /* 0x001fce0000010000 */
[----:B------:R-:W-:Y:S01]  /*10d20*/  @!P0 SHF.R.U32.HI R15, RZ, 0x2, R0 ;  /* 0x00000002ff0f8819 */ /* 0x000fe20000011600 */
[----:B------:R-:W0:Y:S03]  /*10d30*/  SHFL.BFLY PT, R85, R86, 0x2, 0x1f ;  /* 0x0c401f0056557f89 */ /* 0x000e2600000e0000 */
[----:B------:R-:W-:Y:S01]  /*10d40*/  @!P0 LOP3.LUT R15, R15, 0x38, RZ, 0xc0, !PT ;  /* 0x000000380f0f8812 */ /* 0x000fe200078ec0ff */
[----:B0-----:R-:W-:-:S05]  /*10d50*/  FADD.FTZ R85, R86, R85 ;  /* 0x0000005556557221 */ /* 0x001fca0000010000 */
[----:B------:R-:W0:Y:S02]  /*10d60*/  SHFL.BFLY PT, R92, R85, 0x4, 0x1f ;  /* 0x0c801f00555c7f89 */ /* 0x000e2400000e0000 */
[----:B0-----:R-:W-:-:S05]  /*10d70*/  FADD.FTZ R92, R85, R92 ;  /* 0x0000005c555c7221 */ /* 0x001fca0000010000 */
[----:B------:R-:W0:Y:S02]  /*10d80*/  SHFL.BFLY PT, R87, R92, 0x8, 0x1f ;  /* 0x0d001f005c577f89 */ /* 0x000e2400000e0000 */
[----:B0-----:R-:W-:Y:S01]  /*10d90*/  FADD.FTZ R94, R92, R87 ;  /* 0x000000575c5e7221 */ /* 0x001fe20000010000 */
[----:B------:R-:W-:-:S04]  /*10da0*/  @!P1 IMAD.SHL.U32 R92, R0, 0x8, RZ ;  /* 0x00000008005c9824 */ /* 0x000fc800078e00ff */
[----:B------:R-:W0:Y:S02]  /*10db0*/  SHFL.BFLY PT, R87, R94, 0x10, 0x1f ;  /* 0x0e001f005e577f89 */ /* 0x000e2400000e0000 */
[----:B0-----:R-:W-:Y:S01]  /*10dc0*/  FADD.FTZ R85, R94, R87 ;  /* 0x000000575e557221 */ /* 0x001fe20000010000 */
[----:B------:R-:W-:Y:S02]  /*10dd0*/  CS2R R86, SRZ ;  /* 0x0000000000567805 */ /* 0x000fe4000001ff00 */
        /* <DEDUP_REMOVED lines=28> */
[----:B------:R-:W-:-:S03]  /*10fa0*/  I2FP.F32.S32 R84, R98 ;  /* 0x0000006200547245 */ /* 0x000fc60000201400 */
[----:B------:R-:W-:Y:S01]  /*10fb0*/  FFMA.FTZ R96, R101, R99, R96 ;  /* 0x0000006365607223 */ /* 0x000fe20000010060 */
[----:B------:R-:W1:Y:S01]  /*10fc0*/  MUFU.RCP R87, R84 ;  /* 0x0000005400577308 */ /* 0x000e620000001000 */
[----:B------:R-:W2:Y:S01]  /*10fd0*/  SHFL.DOWN PT, R99, R98, 0x1, 0x1f ;  /* 0x08201f0062637f89 */ /* 0x000ea200000e0000 */
[----:B------:R-:W-:-:S03]  /*10fe0*/  MOV R101, UR10 ;  /* 0x0000000a00657c02 */ /* 0x000fc60008000f00 */
[----:B------:R-:W3:Y:S01]  /*10ff0*/  SHFL.DOWN PT, R15, R96, 0x2, 0x1f ;  /* 0x08401f00600f7f89 */ /* 0x000ee200000e0000 */
[----:B0-----:R-:W-:Y:S01]  /*11000*/  FMUL.FTZ R95, R86, R103 ;  /* 0x00000067565f7220 */ /* 0x001fe20000410000 */
[----:B------:R-:W-:-:S03]  /*11010*/  FADD.FTZ R86, R85, -R86 ;  /* 0x8000005655567221 */ /* 0x000fc60000010000 */
[----:B------:R-:W-:Y:S01]  /*11020*/  FFMA.FTZ R92, R100, R85, R95 ;  /* 0x00000055645c7223 */ /* 0x000fe2000001005f */
[----:B------:R-:W-:Y:S01]  /*11030*/  FMUL.FTZ R85, R86, R86 ;  /* 0x0000005656557220 */ /* 0x000fe20000410000 */
[----:B--2---:R-:W-:Y:S02]  /*11040*/  IADD3 R98, PT, PT, R98, R99, RZ ;  /* 0x0000006362627210 */ /* 0x004fe40007ffe0ff */
[----:B-1----:R-:W-:Y:S01]  /*11050*/  FMUL.FTZ R95, R87, R92 ;  /* 0x0000005c575f7220 */ /* 0x002fe20000410000 */
        /* <DEDUP_REMOVED lines=18> */
[----:B------:R-:W1:Y:S01]  /*11180*/  SHFL.IDX PT, R99, R92, RZ, 0x1f ;  /* 0x00001fff5c637589 */ /* 0x000e6200000e0000 */
[----:B------:R-:W2:Y:S01]  /*11190*/  @!P1 LDC.64 R86, c[0x0][0x3c0] ;  /* 0x0000f000ff569b82 */ /* 0x000ea20000000a00 */
[----:B------:R-:W-:-:S06]  /*111a0*/  FFMA.FTZ R98, R98, R84, R15 ;  /* 0x0000005462627223 */ /* 0x000fcc000001000f */
[----:B------:R-:W0:Y:S01]  /*111b0*/  SHFL.IDX PT, R98, R98, RZ, 0x1f ;  /* 0x00001fff62627589 */ /* 0x000e2200000e0000 */
[----:B------:R-:W3:Y:S01]  /*111c0*/  @!P1 LDC.64 R84, c[0x0][0x3c8] ;  /* 0x0000f200ff549b82 */ /* 0x000ee20000000a00 */
[C---:B-1----:R-:W-:Y:S01]  /*111d0*/  FMUL.FTZ R15, R99.reuse, R99 ;  /* 0x00000063630f7220 */ /* 0x042fe20000410000 */
[----:B------:R-:W-:-:S04]  /*111e0*/  FSEL R92, R99, RZ, !P0 ;  /* 0x000000ff635c7208 */ /* 0x000fc80004000000 */
[----:B------:R-:W-:Y:S01]  /*111f0*/  FSEL R94, R15, RZ, P0 ;  /* 0x000000ff0f5e7208 */ /* 0x000fe20000000000 */
[----:B0-----:R-:W-:Y:S01]  /*11200*/  FFMA.FTZ R15, R98, UR15, R95 ;  /* 0x0000000f620f7c23 */ /* 0x001fe2000801005f */
[----:B------:R-:W-:Y:S02]  /*11210*/  IMAD.U32 R95, RZ, RZ, UR10 ;  /* 0x0000000aff5f7e24 */ /* 0x000fe4000f8e00ff */
[----:B---3--:R-:W-:-:S04]  /*11220*/  @!P1 IMAD.WIDE R84, R101, 0x4, R84 ;  /* 0x0000000465549825 */ /* 0x008fc800078e0254 */
[----:B------:R-:W-:Y:S01]  /*11230*/  FADD.FTZ R15, R15, R94 ;  /* 0x0000005e0f0f7221 */ /* 0x000fe20000010000 */
[----:B--2---:R-:W-:-:S05]  /*11240*/  @!P1 IMAD.WIDE R86, R95, 0x4, R86 ;  /* 0x000000045f569825 */ /* 0x004fca00078e0256 */
[----:B------:R-:W0:Y:S01]  /*11250*/  MUFU.RSQ R15, R15 ;  /* 0x0000000f000f7308 */ /* 0x000e220000001400 */
[----:B------:R1:W-:Y:S04]  /*11260*/  @!P1 STG.E desc[UR6][R86.64], R99 ;  /* 0x0000006356009986 */ /* 0x0003e8000c101906 */
[----:B0-----:R1:W-:Y:S01]  /*11270*/  @!P1 STG.E desc[UR6][R84.64], R15 ;  /* 0x0000000f54009986 */ /* 0x0013e2000c101906 */
[----:B------:R-:W-:Y:S05]  /*11280*/  @!P2 BRA `(.L_x_8634) ;  /* 0x000000000080a947 */ /* 0x000fea0003800000 */
[----:B------:R-:W0:Y:S01]  /*11290*/  LDC.64 R94, c[0x0][0x428] ;  /* 0x00010a00ff5e7b82 */ /* 0x000e220000000a00 */
[--C-:B-1----:R-:W-:Y:S01]  /*112a0*/  FADD.FTZ R84, R16, -R92.reuse ;  /* 0x8000005c10547221 */ /* 0x102fe20000010000 */
        /* <DEDUP_REMOVED lines=30> */
.L_x_8634:
[----:B------:R-:W-:Y:S05]  /*11490*/  BSYNC.RECONVERGENT B0 ;  /* 0x0000000000007941 */ /* 0x000fea0003800200 */
.L_x_8633:
[----:B------:R-:W-:Y:S01]  /*114a0*/  ISETP.NE.AND P0, PT, R93, RZ, PT ;  /* 0x000000ff5d00720c */ /* 0x000fe20003f05270 */
[----:B------:R-:W-:-:S12]  /*114b0*/  BSSY.RECONVERGENT B0, `(.L_x_8635) ;  /* 0x0000022000007945 */ /* 0x000fd80003800200 */
[----:B------:R-:W-:Y:S05]  /*114c0*/  @!P0 BRA `(.L_x_8636) ;  /* 0x0000000000808947 */ /* 0x000fea0003800000 */
[----:B0-----:R-:W0:Y:S01]  /*114d0*/  LDC.64 R94, c[0x0][0x428] ;  /* 0x00010a00ff5e7b82 */ /* 0x001e220000000a00 */
        /* <DEDUP_REMOVED lines=31> */
.L_x_8636:
[----:B------:R-:W-:Y:S05]  /*116d0*/  BSYNC.RECONVERGENT B0 ;  /* 0x0000000000007941 */ /* 0x000fea0003800200 */
.L_x_8635:
        /* <DEDUP_REMOVED lines=34> */
.L_x_8638:
[----:B------:R-:W-:Y:S05]  /*11900*/  BSYNC.RECONVERGENT B0 ;  /* 0x0000000000007941 */ /* 0x000fea0003800200 */
.L_x_8637:
[----:B------:R-:W-:Y:S02]  /*11910*/  UIADD3 UR10, UPT, UPT, UR10, UR16, URZ ;  /* 0x000000100a0a7290 */ /* 0x000fe4000fffe0ff */
[----:B------:R-:W-:Y:S02]  /*11920*/  UPLOP3.LUT UP2, UPT, UPT, UPT, UP2, 0x40, 0x4 ;  /* 0x000000000004789c */ /* 0x000fe40003f4e820 */
[----:B------:R-:W-:-:S09]  /*11930*/  UISETP.GE.AND UP1, UPT, UR10, UR17, UPT ;  /* 0x000000110a00728c */ /* 0x000fd2000bf26270 */
[----:B------:R-:W-:Y:S05]  /*11940*/  BRA.U !UP1, `(.L_x_8639) ;  /* 0xfffffef109d07547 */ /* 0x000fea000b83ffff */
[----:B------:R-:W-:Y:S05]  /*11950*/  EXIT ;  /* 0x000000000000794d */ /* 0x000fea0003800000 */
.L_x_8640:
        /* <DEDUP_REMOVED lines=10> */
.L_x_20975:


//--------------------- .text._ZN10layer_norm13ln_fwd_kernelINS_13Kernel_traitsIf13__nv_bfloat16fS2_fjLj6144ELj1ELj1ELj8ELj16ENS_18Kernel_traits_baseILj6144EfS2_fS2_fjLj256EEEEELb1ELb0ELb0ELb1EEEvNS_9FwdParamsE --------------------------
	.section	.text._ZN10layer_norm13ln_fwd_kernelINS_13Kernel_traitsIf13__nv_bfloat16fS2_fjLj6144ELj1ELj1ELj8ELj16ENS_18Kernel_traits_baseILj6144EfS2_fS2_fjLj256EEEEELb1ELb0ELb0ELb1EEEvNS_9FwdParamsE,"ax",@progbits
	.align	128
        .global         _ZN10layer_norm13ln_fwd_kernelINS_13Kernel_traitsIf13__nv_bfloat16fS2_fjLj6144ELj1ELj1ELj8ELj16ENS_18Kernel_traits_baseILj6144EfS2_fS2_fjLj256EEEEELb1ELb0ELb0ELb1EEEvNS_9FwdParamsE
        .type           _ZN10layer_norm13ln_fwd_kernelINS_13Kernel_traitsIf13__nv_bfloat16fS2_fjLj6144ELj1ELj1ELj8ELj16ENS_18Kernel_traits_baseILj6144EfS2_fS2_fjLj256EEEEELb1ELb0ELb0ELb1EEEvNS_9FwdParamsE,@function
        .size           _ZN10layer_norm13ln_fwd_kernelINS_13Kernel_traitsIf13__nv_bfloat16fS2_fjLj6144ELj1ELj1ELj8ELj16ENS_18Kernel_traits_baseILj6144EfS2_fS2_fjLj256EEEEELb1ELb0ELb0ELb1EEEvNS_9FwdParamsE,(.L_x_20976 - _ZN10layer_norm13ln_fwd_kernelINS_13Kernel_traitsIf13__nv_bfloat16fS2_fjLj6144ELj1ELj1ELj8ELj16ENS_18Kernel_traits_baseILj6144EfS2_fS2_fjLj256EEEEELb1ELb0ELb0ELb1EEEvNS_9FwdParamsE)
        .other          _ZN10layer_norm13ln_fwd_kernelINS_13Kernel_traitsIf13__nv_bfloat16fS2_fjLj6144ELj1ELj1ELj8ELj16ENS_18Kernel_traits_baseILj6144EfS2_fS2_fjLj256EEEEELb1ELb0ELb0ELb1EEEvNS_9FwdParamsE,@"STO_CUDA_ENTRY STV_DEFAULT"
_ZN10layer_norm13ln_fwd_kernelINS_13Kernel_traitsIf13__nv_bfloat16fS2_fjLj6144ELj1ELj1ELj8ELj16ENS_18Kernel_traits_baseILj6144EfS2_fS2_fjLj256EEEEELb1ELb0ELb0ELb1EEEvNS_9FwdParamsE:
.text._ZN10layer_norm13ln_fwd_kernelINS_13Kernel_traitsIf13__nv_bfloat16fS2_fjLj6144ELj1ELj1ELj8ELj16ENS_18Kernel_traits_baseILj6144EfS2_fS2_fjLj256EEEEELb1ELb0ELb0ELb1EEEvNS_9FwdParamsE:
        /* <DEDUP_REMOVED lines=8> */
[----:B--2---:R-:W-:-:S02]  /*0080*/  IMAD.U32 R2, RZ, RZ, UR10 ;  /* 0x0000000aff027e24 */ /* 0x004fc4000f8e00ff */
[----:B------:R-:W-:-:S09]  /*0090*/  IMAD.U32 R3, RZ, RZ, UR11 ;  /* 0x0000000bff037e24 */ /* 0x000fd2000f8e00ff */
[----:B---3--:R-:W2:Y:S01]  /*00a0*/  @P1 LDG.E.64 R2, desc[UR8][R2.64] ;  /* 0x0000000802021981 */ /* 0x008ea2000c1e1b00 */
[----:B------:R-:W3:Y:S01]  /*00b0*/  S2R R88, SR_TID.X ;  /* 0x0000000000587919 */ /* 0x000ee20000002100 */
[----:B------:R-:W4:Y:S02]  /*00c0*/  S2UR UR16, SR_CTAID.X ;  /* 0x00000000001079c3 */ /* 0x000f240000002500 */
[----:B-1----:R-:W2:Y:S01]  /*00d0*/  @P1 LDG.E.64 R52, desc[UR8][R72.64] ;  /* 0x0000000848341981 */ /* 0x002ea2000c1e1b00 */
[----:B0-----:R-:W-:Y:S01]  /*00e0*/  ISETP.NE.U32.AND P0, PT, RZ, UR4, PT ;  /* 0x00000004ff007c0c */ /* 0x001fe2000bf05070 */
[----:B------:R-:W4:Y:S03]  /*00f0*/  LDCU UR4, c[0x0][0x384] ;  /* 0x00007080ff0477ac */ /* 0x000f260008000800 */
[----:B------:R-:W-:Y:S01]  /*0100*/  ISETP.NE.AND.EX P0, PT, RZ, UR5, PT, P0 ;  /* 0x00000005ff007c0c */ /* 0x000fe2000bf05300 */
[----:B------:R-:W0:-:S12]  /*0110*/  @P1 LDC R59, c[0x0][0x460] ;  /* 0x00011800ff3b1b82 */ /* 0x000e180000000800 */
[----:B------:R-:W3:Y:S08]  /*0120*/  @P0 LDC.64 R54, c[0x0][0x3d0] ;  /* 0x0000f400ff360b82 */ /* 0x000ef00000000a00 */
[----:B------:R-:W1:Y:S08]  /*0130*/  @P0 LDC.64 R56, c[0x0][0x438] ;  /* 0x00010e00ff380b82 */ /* 0x000e700000000a00 */
[----:B------:R-:W0:Y:S01]  /*0140*/  LDC R87, c[0x0][0x360] ;  /* 0x0000d800ff577b82 */ /* 0x000e220000000800 */
[----:B----4-:R-:W-:Y:S01]  /*0150*/  UISETP.GE.AND UP0, UPT, UR16, UR4, UPT ;  /* 0x000000041000728c */ /* 0x010fe2000bf06270 */
[----:B---3--:R-:W-:-:S05]  /*0160*/  @P0 IMAD.WIDE.U32 R54, R88, 0x20, R54 ;  /* 0x0000002058360825 */ /* 0x008fca00078e0036 */
[----:B------:R-:W-:Y:S01]  /*0170*/  PLOP3.LUT P3, PT, PT, PT, UP0, 0x80, 0x8 ;  /* 0x000000000008781c */ /* 0x000fe20003f6f008 */
[----:B------:R3:W5:Y:S01]  /*0180*/  @P0 LDG.E.128 R4, desc[UR8][R54.64] ;  /* 0x0000000836040981 */ /* 0x000762000c1e1d00 */
[----:B-1----:R-:W-:-:S03]  /*0190*/  @P0 IMAD.WIDE.U32 R56, R88, 0x20, R56 ;  /* 0x0000002058380825 */ /* 0x002fc600078e0038 */
[----:B------:R3:W5:Y:S04]  /*01a0*/  @P0 LDG.E.128 R8, desc[UR8][R54.64+0x10] ;  /* 0x0000100836080981 */ /* 0x000768000c1e1d00 */
[----:B------:R3:W5:Y:S01]  /*01b0*/  @P0 LDG.E.128 R12, desc[UR8][R54.64+0x2000] ;  /* 0x00200008360c0981 */ /* 0x000762000c1e1d00 */
[----:B0-----:R-:W-:-:S03]  /*01c0*/  IMAD R87, R87, UR16, R88 ;  /* 0x0000001057577c24 */ /* 0x001fc6000f8e0258 */
        /* <DEDUP_REMOVED lines=9> */
[----:B--2---:R-:W-:-:S02]  /*0260*/  @P1 R2UR UR10, R2 ;  /* 0x00000000020a12ca */ /* 0x004fc400000e0000 */
[----:B------:R-:W-:Y:S02]  /*0270*/  @P1 R2UR UR11, R3 ;  /* 0x00000000030b12ca */ /* 0x000fe400000e0000 */
[----:B------:R-:W-:-:S04]  /*0280*/  @P1 IADD3 R72, P2, PT, R52, R59, RZ ;  /* 0x0000003b34481210 */ /* 0x000fc80007f5e0ff */
[----:B------:R-:W-:-:S05]  /*0290*/  @P1 IADD3.X R73, PT, PT, RZ, R53, RZ, P2, !PT ;  /* 0x00000035ff491210 */ /* 0x000fca00017fe4ff */
[----:B------:R-:W-:Y:S02]  /*02a0*/  UIADD3 UR20, UPT, UPT, UR10, -0x61c88647, URZ ;  /* 0x9e3779b90a147890 */ /* 0x000fe4000fffe0ff */
[----:B------:R-:W-:Y:S02]  /*02b0*/  UIADD3 UR21, UPT, UPT, UR11, -0x4498517b, URZ ;  /* 0xbb67ae850b157890 */ /* 0x000fe4000fffe0ff */
[----:B------:R-:W-:Y:S02]  /*02c0*/  UIADD3 UR22, UPT, UPT, UR10, 0x3c6ef372, URZ ;  /* 0x3c6ef3720a167890 */ /* 0x000fe4000fffe0ff */
[----:B------:R-:W-:Y:S02]  /*02d0*/  UIADD3 UR23, UPT, UPT, UR11, 0x76cf5d0a, URZ ;  /* 0x76cf5d0a0b177890 */ /* 0x000fe4000fffe0ff */
[----:B------:R-:W-:Y:S01]  /*02e0*/  UIADD3 UR24, UPT, UPT, UR10, -0x255992d5, URZ ;  /* 0xdaa66d2b0a187890 */ /* 0x000fe2000fffe0ff */
[----:B------:R-:W-:Y:S01]  /*02f0*/  SHF.R.U64 R92, R72, 0x2, R73 ;  /* 0x00000002485c7819 */ /* 0x000fe20000001249 */
[----:B---3--:R-:W-:Y:S10]  /*0300*/  @P0 BRA `(.L_x_8641) ;  /* 0x0000000000500947 */ /* 0x008ff40003800000 */
        /* <DEDUP_REMOVED lines=20> */
.L_x_8641:
[----:B------:R-:W-:Y:S05]  /*0450*/  @P3 EXIT ;  /* 0x000000000000394d */ /* 0x000fea0003800000 */
[----:B------:R-:W-:Y:S01]  /*0460*/  IMAD.HI.U32 R3, R87, -0x326172a9, RZ ;  /* 0xcd9e8d5757037827 */ /* 0x000fe200078e00ff */
[----:B------:R-:W-:Y:S01]  /*0470*/  SHF.R.U32.HI R86, RZ, 0x2, R73 ;  /* 0x00000002ff567819 */ /* 0x000fe20000011649 */
[----:B------:R-:W-:Y:S01]  /*0480*/  UIADD3 UR25, UPT, UPT, UR11, 0x32370b8f, URZ ;  /* 0x32370b8f0b197890 */ /* 0x000fe2000fffe0ff */
[----:B------:R-:W-:Y:S01]  /*0490*/  LOP3.LUT R72, R72, 0x3, RZ, 0xc0, !PT ;  /* 0x0000000348487812 */ /* 0x000fe200078ec0ff */
[----:B------:R-:W-:Y:S01]  /*04a0*/  IMAD.HI.U32 R0, R92, -0x2daee0ad, RZ ;  /* 0xd2511f535c007827 */ /* 0x000fe200078e00ff */
[----:B------:R-:W-:Y:S01]  /*04b0*/  LOP3.LUT R3, R86, UR10, R3, 0x96, !PT ;  /* 0x0000000a56037c12 */ /* 0x000fe2000f8e9603 */
[----:B------:R-:W-:Y:S02]  /*04c0*/  UIADD3 UR26, UPT, UPT, UR10, 0x78dde6e4, URZ ;  /* 0x78dde6e40a1a7890 */ /* 0x000fe4000fffe0ff */
[----:B------:R-:W-:Y:S01]  /*04d0*/  IMAD R55, R92, -0x2daee0ad, RZ ;  /* 0xd2511f535c377824 */ /* 0x000fe200078e02ff */
[----:B------:R-:W-:Y:S01]  /*04e0*/  LOP3.LUT R0, R0, UR11, RZ, 0x3c, !PT ;  /* 0x0000000b00007c12 */ /* 0x000fe2000f8e3cff */
[----:B------:R-:W-:Y:S01]  /*04f0*/  IMAD.HI.U32 R52, R3, -0x2daee0ad, RZ ;  /* 0xd2511f5303347827 */ /* 0x000fe200078e00ff */
[----:B------:R-:W-:-:S02]  /*0500*/  UIADD3 UR27, UPT, UPT, UR11, -0x126145ec, URZ ;  /* 0xed9eba140b1b7890 */ /* 0x000fc4000fffe0ff */
[----:B------:R-:W-:Y:S01]  /*0510*/  UIADD3 UR28, UPT, UPT, UR10, 0x1715609d, URZ ;  /* 0x1715609d0a1c7890 */ /* 0x000fe2000fffe0ff */
[----:B------:R-:W-:Y:S01]  /*0520*/  IMAD R53, R87, -0x326172a9, RZ ;  /* 0xcd9e8d5757357824 */ /* 0x000fe200078e02ff */
[----:B------:R-:W-:Y:S01]  /*0530*/  LOP3.LUT R52, R55, UR21, R52, 0x96, !PT ;  /* 0x0000001537347c12 */ /* 0x000fe2000f8e9634 */
[C---:B------:R-:W-:Y:S01]  /*0540*/  IMAD.HI.U32 R2, R0.reuse, -0x326172a9, RZ ;  /* 0xcd9e8d5700027827 */ /* 0x040fe200078e00ff */
[----:B------:R-:W-:Y:S02]  /*0550*/  UIADD3 UR29, UPT, UPT, UR11, -0x56f99767, URZ ;  /* 0xa90668990b1d7890 */ /* 0x000fe4000fffe0ff */
[----:B------:R-:W-:Y:S01]  /*0560*/  UIADD3 UR30, UPT, UPT, UR10, -0x4ab325aa, URZ ;  /* 0xb54cda560a1e7890 */ /* 0x000fe2000fffe0ff */
[----:B------:R-:W-:Y:S01]  /*0570*/  IMAD R54, R3, -0x2daee0ad, RZ ;  /* 0xd2511f5303367824 */ /* 0x000fe200078e02ff */
[----:B------:R-:W-:Y:S01]  /*0580*/  LOP3.LUT R2, R53, UR20, R2, 0x96, !PT ;  /* 0x0000001435027c12 */ /* 0x000fe2000f8e9602 */
[----:B------:R-:W-:Y:S01]  /*0590*/  IMAD R53, R0, -0x326172a9, RZ ;  /* 0xcd9e8d5700357824 */ /* 0x000fe200078e02ff */
[----:B------:R-:W-:Y:S01]  /*05a0*/  UIADD3 UR31, UPT, UPT, UR11, 0x646e171e, URZ ;  /* 0x646e171e0b1f7890 */ /* 0x000fe2000fffe0ff */
[----:B------:R-:W-:Y:S01]  /*05b0*/  IMAD.HI.U32 R0, R52, -0x326172a9, RZ ;  /* 0xcd9e8d5734007827 */ /* 0x000fe200078e00ff */
[----:B------:R-:W-:-:S02]  /*05c0*/  UIADD3 UR32, UPT, UPT, UR10, 0x5384540f, URZ ;  /* 0x5384540f0a207890 */ /* 0x000fc4000fffe0ff */
[----:B------:R-:W-:Y:S01]  /*05d0*/  UIADD3 UR33, UPT, UPT, UR11, 0x1fd5c5a3, URZ ;  /* 0x1fd5c5a30b217890 */ /* 0x000fe2000fffe0ff */
[C---:B------:R-:W-:Y:S01]  /*05e0*/  IMAD.HI.U32 R3, R2.reuse, -0x2daee0ad, RZ ;  /* 0xd2511f5302037827 */ /* 0x040fe200078e00ff */
[----:B------:R-:W-:Y:S01]  /*05f0*/  LOP3.LUT R0, R53, UR22, R0, 0x96, !PT ;  /* 0x0000001635007c12 */ /* 0x000fe2000f8e9600 */
[----:B------:R-:W0:Y:S02]  /*0600*/  LDCU.64 UR4, c[0x0][0x3e0] ;  /* 0x00007c00ff0477ac */ /* 0x000e240008000a00 */
        /* <DEDUP_REMOVED lines=12> */
[----:B------:R-:W-:Y:S01]  /*06d0*/  IMAD R53, R0, -0x2daee0ad, RZ ;  /* 0xd2511f5300357824 */ /* 0x000fe200078e02ff */
[----:B------:R-:W1:Y:S01]  /*06e0*/  LDCU UR6, c[0x0][0x404] ;  /* 0x00008080ff0677ac */ /* 0x000e620008000800 */
[----:B------:R-:W-:Y:S01]  /*06f0*/  IMAD.HI.U32 R3, R54, -0x326172a9, RZ ;  /* 0xcd9e8d5736037827 */ /* 0x000fe200078e00ff */
[----:B0-----:R-:W-:-:S03]  /*0700*/  UISETP.NE.U32.AND UP0, UPT, UR4, URZ, UPT ;  /* 0x000000ff0400728c */ /* 0x001fc6000bf05070 */
[----:B------:R-:W-:Y:S01]  /*0710*/  IMAD.HI.U32 R0, R2, -0x2daee0ad, RZ ;  /* 0xd2511f5302007827 */ /* 0x000fe200078e00ff */
[----:B------:R-:W-:Y:S01]  /*0720*/  LOP3.LUT R3, R52, UR26, R3, 0x96, !PT ;  /* 0x0000001a34037c12 */ /* 0x000fe2000f8e9603 */
[----:B------:R-:W0:Y:S02]  /*0730*/  LDCU UR7, c[0x0][0x408] ;  /* 0x00008100ff0777ac */ /* 0x000e240008000800 */
[----:B------:R-:W-:Y:S01]  /*0740*/  IMAD R55, R2, -0x2daee0ad, RZ ;  /* 0xd2511f5302377824 */ /* 0x000fe200078e02ff */
[----:B------:R-:W-:Y:S01]  /*0750*/  LOP3.LUT R0, R53, UR27, R0, 0x96, !PT ;  /* 0x0000001b35007c12 */ /* 0x000fe2000f8e9600 */
[----:B------:R-:W-:Y:S01]  /*0760*/  IMAD.HI.U32 R52, R3, -0x2daee0ad, RZ ;  /* 0xd2511f5303347827 */ /* 0x000fe200078e00ff */
[----:B------:R-:W2:Y:S03]  /*0770*/  LDCU UR18, c[0x0][0x388] ;  /* 0x00007100ff1277ac */ /* 0x000ea60008000800 */
[----:B------:R-:W-:Y:S01]  /*0780*/  IMAD R53, R54, -0x326172a9, RZ ;  /* 0xcd9e8d5736357824 */ /* 0x000fe200078e02ff */
[----:B------:R-:W-:Y:S01]  /*0790*/  LOP3.LUT R52, R55, UR29, R52, 0x96, !PT ;  /* 0x0000001d37347c12 */ /* 0x000fe2000f8e9634 */
[C---:B------:R-:W-:Y:S01]  /*07a0*/  IMAD.HI.U32 R2, R0.reuse, -0x326172a9, RZ ;  /* 0xcd9e8d5700027827 */ /* 0x040fe200078e00ff */
[----:B------:R-:W3:Y:S03]  /*07b0*/  LDCU.U8 UR38, c[0x0][0x410] ;  /* 0x00008200ff2677ac */ /* 0x000ee60008000000 */
[----:B------:R-:W-:Y:S01]  /*07c0*/  IMAD R54, R3, -0x2daee0ad, RZ ;  /* 0xd2511f5303367824 */ /* 0x000fe200078e02ff */
[----:B------:R-:W-:Y:S01]  /*07d0*/  LOP3.LUT R2, R53, UR28, R2, 0x96, !PT ;  /* 0x0000001c35027c12 */ /* 0x000fe2000f8e9602 */
[----:B------:R-:W-:Y:S01]  /*07e0*/  IMAD R53, R0, -0x326172a9, RZ ;  /* 0xcd9e8d5700357824 */ /* 0x000fe200078e02ff */
[----:B------:R-:W4:Y:S01]  /*07f0*/  LDCU UR19, c[0x0][0x400] ;  /* 0x00008000ff1377ac */ /* 0x000f220008000800 */
[----:B------:R-:W-:Y:S01]  /*0800*/  IMAD.HI.U32 R0, R52, -0x326172a9, RZ ;  /* 0xcd9e8d5734007827 */ /* 0x000fe200078e00ff */
[----:B------:R-:W0:Y:S03]  /*0810*/  LDCU.64 UR12, c[0x0][0x3a0] ;  /* 0x00007400ff0c77ac */ /* 0x000e260008000a00 */
[C---:B------:R-:W-:Y:S01]  /*0820*/  IMAD.HI.U32 R3, R2.reuse, -0x2daee0ad, RZ ;  /* 0xd2511f5302037827 */ /* 0x040fe200078e00ff */
[----:B------:R-:W-:Y:S01]  /*0830*/  LOP3.LUT R0, R53, UR30, R0, 0x96, !PT ;  /* 0x0000001e35007c12 */ /* 0x000fe2000f8e9600 */
[----:B------:R-:W0:Y:S02]  /*0840*/  LDCU.64 UR14, c[0x0][0x380] ;  /* 0x00007000ff0e77ac */ /* 0x000e240008000a00 */
[----:B------:R-:W-:Y:S01]  /*0850*/  IMAD R55, R2, -0x2daee0ad, RZ ;  /* 0xd2511f5302377824 */ /* 0x000fe200078e02ff */
[----:B------:R-:W-:Y:S01]  /*0860*/  LOP3.LUT R3, R54, UR31, R3, 0x96, !PT ;  /* 0x0000001f36037c12 */ /* 0x000fe2000f8e9603 */
[----:B------:R-:W-:Y:S01]  /*0870*/  IMAD.HI.U32 R54, R0, -0x2daee0ad, RZ ;  /* 0xd2511f5300367827 */ /* 0x000fe200078e00ff */
[----:B------:R-:W-:-:S02]  /*0880*/  UISETP.NE.AND.EX UP0, UPT, UR5, URZ, UPT, UP0 ;  /* 0x000000ff0500728c */ /* 0x000fc4000bf05300 */
[----:B------:R-:W-:Y:S01]  /*0890*/  UPLOP3.LUT UP2, UPT, UPT, UPT, UPT, 0x40, 0x4 ;  /* 0x000000000004789c */ /* 0x000fe20003f4e870 */
        /* <DEDUP_REMOVED lines=19> */
.L_x_8791:
        /* <DEDUP_REMOVED lines=36> */
.L_x_20811:
[----:B------:R-:W-:Y:S05]  /*0c10*/  BRX R2 -0xc20                                          (*"BRANCH_TARGETS .L_x_20812,.L_x_20813,.L_x_20814"*) ;  /* 0xfffffff002f87949 */ /* 0x000fea000383ffff */
.L_x_20814:
[----:B------:R-:W-:Y:S01]  /*0c20*/  VIADD R64, R72, 0x1 ;  /* 0x0000000148407836 */ /* 0x000fe20000000000 */
[----:B------:R-:W-:Y:S01]  /*0c30*/  MOV R76, R90 ;  /* 0x0000005a004c7202 */ /* 0x000fe20000000f00 */
[----:B------:R-:W-:Y:S01]  /*0c40*/  IMAD.MOV.U32 R65, RZ, RZ, R84 ;  /* 0x000000ffff417224 */ /* 0x000fe200078e0054 */
[----:B------:R-:W-:Y:S06]  /*0c50*/  BRA `(.L_x_8643) ;  /* 0x0000000000e87947 */ /* 0x000fec0003800000 */
.L_x_20812:
[----:B------:R-:W-:Y:S02]  /*0c60*/  HFMA2 R64, -RZ, RZ, 0, 1.78813934326171875e-07 ;  /* 0x00000003ff407431 */ /* 0x000fe400000001ff */
[----:B------:R-:W-:Y:S02]  /*0c70*/  IMAD.MOV.U32 R76, RZ, RZ, R90 ;  /* 0x000000ffff4c7224 */ /* 0x000fe400078e005a */
[----:B------:R-:W-:Y:S01]  /*0c80*/  IMAD.MOV.U32 R65, RZ, RZ, R85 ;  /* 0x000000ffff417224 */ /* 0x000fe200078e0055 */
[----:B------:R-:W-:Y:S06]  /*0c90*/  BRA `(.L_x_8643) ;  /* 0x0000000000d87947 */ /* 0x000fec0003800000 */
.L_x_20813:
        /* <DEDUP_REMOVED lines=12> */
.L_x_8644:
        /* <DEDUP_REMOVED lines=42> */
.L_x_8643:
        /* <DEDUP_REMOVED lines=25> */
.L_x_8646:
        /* <DEDUP_REMOVED lines=12> */
.L_x_8647:
        /* <DEDUP_REMOVED lines=43> */
.L_x_8645:
        /* <DEDUP_REMOVED lines=21> */
.L_x_8649:
        /* <DEDUP_REMOVED lines=12> */
.L_x_8650:
        /* <DEDUP_REMOVED lines=43> */
.L_x_8648:
        /* <DEDUP_REMOVED lines=22> */
.L_x_8652:
        /* <DEDUP_REMOVED lines=12> */
.L_x_8653:
        /* <DEDUP_REMOVED lines=43> */
.L_x_8651:
[----:B------:R-:W-:Y:S02]  /*1e90*/  I2FP.F32.U32 R3, R2 ;  /* 0x0000000200037245 */ /* 0x000fe40000201000 */
[----:B------:R-:W-:Y:S02]  /*1ea0*/  SHF.L.U32 R57, R57, 0x10, RZ ;  /* 0x0000001039397819 */ /* 0x000fe400000006ff */
[----:B------:R-:W-:Y:S01]  /*1eb0*/  ISETP.NE.AND P3, PT, R64, 0x1, PT ;  /* 0x000000014000780c */ /* 0x000fe20003f65270 */
[----:B------:R-:W-:Y:S02]  /*1ec0*/  FFMA.FTZ R3, R3, R0, 1.1641532182693481445e-10 ;  /* 0x2f00000003037423 */ /* 0x000fe40000010000 */
[----:B------:R-:W-:-:S03]  /*1ed0*/  FMUL.FTZ R57, R57, UR17 ;  /* 0x0000001139397c20 */ /* 0x000fc60008410000 */
[----:B------:R-:W-:Y:S01]  /*1ee0*/  FSETP.GTU.FTZ.AND P2, PT, R3, UR4, PT ;  /* 0x0000000403007c0b */ /* 0x000fe2000bf5c000 */
[----:B------:R-:W-:-:S05]  /*1ef0*/  FMUL.FTZ R57, R57, UR5 ;  /* 0x0000000539397c20 */ /* 0x000fca0008410000 */
[----:B------:R-:W-:Y:S01]  /*1f00*/  FSEL R2, R57, RZ, !P2 ;  /* 0x000000ff39027208 */ /* 0x000fe20005000000 */
[----:B------:R-:W-:Y:S01]  /*1f10*/  IMAD.MOV.U32 R57, RZ, RZ, 0x2 ;  /* 0x00000002ff397424 */ /* 0x000fe200078e00ff */
        /* <DEDUP_REMOVED lines=12> */
.L_x_8655:
        /* <DEDUP_REMOVED lines=12> */
.L_x_8656:
        /* <DEDUP_REMOVED lines=43> */
.L_x_8654:
[----:B------:R-:W-:Y:S02]  /*2350*/  I2FP.F32.U32 R3, R2 ;  /* 0x0000000200037245 */ /* 0x000fe40000201000 */
        /* <DEDUP_REMOVED lines=21> */
.L_x_8658:
        /* <DEDUP_REMOVED lines=12> */
.L_x_8659:
        /* <DEDUP_REMOVED lines=43> */
.L_x_8657:
        /* <DEDUP_REMOVED lines=21> */
.L_x_8661:
        /* <DEDUP_REMOVED lines=12> */
.L_x_8662:
        /* <DEDUP_REMOVED lines=43> */
.L_x_8660:
        /* <DEDUP_REMOVED lines=22> */
.L_x_8664:
        /* <DEDUP_REMOVED lines=14> */
.L_x_8665:
        /* <DEDUP_REMOVED lines=43> */
.L_x_8663:
        /* <DEDUP_REMOVED lines=10> */
.L_x_8642:
        /* <DEDUP_REMOVED lines=15> */
.L_x_8668:
        /* <DEDUP_REMOVED lines=12> */
.L_x_8669:
        /* <DEDUP_REMOVED lines=42> */
.L_x_8667:
[----:B------:R-:W-:Y:S01]  /*36c0*/  ISETP.NE.AND P0, PT, R53, 0x1, PT ;  /* 0x000000013500780c */ /* 0x000fe20003f05270 */
[----:B------:R-:W-:Y:S01]  /*36d0*/  UMOV UR4, UR6 ;  /* 0x0000000600047c82 */ /* 0x000fe20008000000 */
[----:B------:R-:W-:Y:S01]  /*36e0*/  I2FP.F32.U32 R3, R2 ;  /* 0x0000000200037245 */ /* 0x000fe20000201000 */
[C---:B-----5:R-:W-:Y:S01]  /*36f0*/  IMAD.U32 R2, R56.reuse, 0x10000, RZ ;  /* 0x0001000038027824 */ /* 0x060fe200078e00ff */
[----:B------:R-:W-:Y:S01]  /*3700*/  UMOV UR5, UR7 ;  /* 0x0000000700057c82 */ /* 0x000fe20008000000 */
[----:B------:R-:W-:Y:S01]  /*3710*/  HFMA2 R54, -RZ, RZ, 0, 1.1920928955078125e-07 ;  /* 0x00000002ff367431 */ /* 0x000fe200000001ff */
[----:B------:R-:W-:Y:S01]  /*3720*/  PRMT R56, R56, 0x7632, R56 ;  /* 0x0000763238387816 */ /* 0x000fe20000000038 */
[----:B------:R-:W-:Y:S01]  /*3730*/  FFMA.FTZ R3, R3, R0, 1.1641532182693481445e-10 ;  /* 0x2f00000003037423 */ /* 0x000fe20000010000 */
[----:B------:R-:W-:Y:S01]  /*3740*/  FMUL.FTZ R52, R2, UR17 ;  /* 0x0000001102347c20 */ /* 0x000fe20008410000 */
[----:B------:R-:W-:-:S03]  /*3750*/  IMAD.MOV.U32 R2, RZ, RZ, R82 ;  /* 0x000000ffff027224 */ /* 0x000fc600078e0052 */
        /* <DEDUP_REMOVED lines=12> */
.L_x_8671:
        /* <DEDUP_REMOVED lines=12> */
.L_x_8672:
        /* <DEDUP_REMOVED lines=43> */
.L_x_8670:
        /* <DEDUP_REMOVED lines=18> */
.L_x_8674:
        /* <DEDUP_REMOVED lines=12> */
.L_x_8675:
        /* <DEDUP_REMOVED lines=43> */
.L_x_8673:
        /* <DEDUP_REMOVED lines=19> */
.L_x_8677:
        /* <DEDUP_REMOVED lines=12> */
.L_x_8678:
        /* <DEDUP_REMOVED lines=43> */
.L_x_8676:
[----:B------:R-:W-:Y:S01]  /*44c0*/  ISETP.NE.AND P3, PT, R56, 0x1, PT ;  /* 0x000000013800780c */ /* 0x000fe20003f65270 */
[----:B------:R-:W-:Y:S01]  /*44d0*/  IMAD.U32 R57, R57, 0x10000, RZ ;  /* 0x0001000039397824 */ /* 0x000fe200078e00ff */
[----:B------:R-:W-:Y:S01]  /*44e0*/  I2FP.F32.U32 R3, R2 ;  /* 0x0000000200037245 */ /* 0x000fe20000201000 */
[----:B------:R-:W-:Y:S02]  /*44f0*/  IMAD.MOV.U32 R2, RZ, RZ, R82 ;  /* 0x000000ffff027224 */ /* 0x000fe400078e0052 */
[----:B------:R-:W-:Y:S01]  /*4500*/  FMUL.FTZ R55, R57, UR17 ;  /* 0x0000001139377c20 */ /* 0x000fe20008410000 */
[----:B------:R-:W-:Y:S01]  /*4510*/  MOV R57, 0x2 ;  /* 0x0000000200397802 */ /* 0x000fe20000000f00 */
        /* <DEDUP_REMOVED lines=12> */
.L_x_8680:
        /* <DEDUP_REMOVED lines=12> */
.L_x_8681:
        /* <DEDUP_REMOVED lines=43> */
.L_x_8679:
        /* <DEDUP_REMOVED lines=19> */
.L_x_8683:
        /* <DEDUP_REMOVED lines=12> */
.L_x_8684:
        /* <DEDUP_REMOVED lines=43> */
.L_x_8682:
        /* <DEDUP_REMOVED lines=18> */
.L_x_8686:
        /* <DEDUP_REMOVED lines=12> */
.L_x_8687:
        /* <DEDUP_REMOVED lines=43> */
.L_x_8685:
        /* <DEDUP_REMOVED lines=19> */
.L_x_8689:
        /* <DEDUP_REMOVED lines=14> */
.L_x_8690:
        /* <DEDUP_REMOVED lines=43> */
.L_x_8688:
        /* <DEDUP_REMOVED lines=16> */
.L_x_8666:
        /* <DEDUP_REMOVED lines=43> */
.L_x_8693:
[----:B------:R-:W-:-:S04]  /*5af0*/  VIADD R92, R92, 0x1 ;  /* 0x000000015c5c7836 */ /* 0x000fc80000000000 */
[C---:B0-----:R-:W-:Y:S01]  /*5b00*/  IMAD.WIDE.U32 R72, R92.reuse, -0x2daee0ad, RZ ;  /* 0xd2511f535c487825 */ /* 0x041fe200078e00ff */
        /* <DEDUP_REMOVED lines=10> */
.L_x_8694:
        /* <DEDUP_REMOVED lines=42> */
.L_x_8692:
[----:B0-----:R-:W-:Y:S01]  /*5e50*/  I2FP.F32.U32 R73, R79 ;  /* 0x0000004f00497245 */ /* 0x001fe20000201000 */
[----:B-----5:R-:W-:Y:S01]  /*5e60*/  IMAD.U32 R72, R64, 0x10000, RZ ;  /* 0x0001000040487824 */ /* 0x020fe200078e00ff */
        /* <DEDUP_REMOVED lines=21> */
.L_x_8696:
        /* <DEDUP_REMOVED lines=12> */
.L_x_8697:
        /* <DEDUP_REMOVED lines=43> */
.L_x_8695:
        /* <DEDUP_REMOVED lines=21> */
.L_x_8699:
        /* <DEDUP_REMOVED lines=12> */
.L_x_8700:
        /* <DEDUP_REMOVED lines=43> */
.L_x_8698:
[----:B------:R-:W-:Y:S01]  /*67f0*/  I2FP.F32.U32 R73, R64 ;  /* 0x0000004000497245 */ /* 0x000fe20000201000 */
[C---:B------:R-:W-:Y:S01]  /*6800*/  IMAD.U32 R64, R65.reuse, 0x10000, RZ ;  /* 0x0001000041407824 */ /* 0x040fe200078e00ff */
        /* <DEDUP_REMOVED lines=20> */
.L_x_8702:
        /* <DEDUP_REMOVED lines=12> */
.L_x_8703:
        /* <DEDUP_REMOVED lines=43> */
.L_x_8701:
        /* <DEDUP_REMOVED lines=21> */
.L_x_8705:
        /* <DEDUP_REMOVED lines=12> */
.L_x_8706:
        /* <DEDUP_REMOVED lines=43> */
.L_x_8704:
[----:B------:R-:W-:Y:S01]  /*7180*/  I2FP.F32.U32 R65, R64 ;  /* 0x0000004000417245 */ /* 0x000fe20000201000 */
[----:B------:R-:W-:Y:S01]  /*7190*/  IMAD.U32 R64, R66, 0x10000, RZ ;  /* 0x0001000042407824 */ /* 0x000fe200078e00ff */
[----:B------:R-:W-:Y:S02]  /*71a0*/  ISETP.NE.AND P4, PT, R72, 0x1, PT ;  /* 0x000000014800780c */ /* 0x000fe40003f85270 */
[----:B------:R-:W-:Y:S01]  /*71b0*/  PRMT R66, R66, 0x7632, R66 ;  /* 0x0000763242427816 */ /* 0x000fe20000000042 */
[----:B------:R-:W-:Y:S01]  /*71c0*/  FFMA.FTZ R65, R65, R0, 1.1641532182693481445e-10 ;  /* 0x2f00000041417423 */ /* 0x000fe20000010000 */
[----:B------:R-:W-:-:S04]  /*71d0*/  FMUL.FTZ R64, R64, UR17 ;  /* 0x0000001140407c20 */ /* 0x000fc80008410000 */
[----:B------:R-:W-:Y:S01]  /*71e0*/  FMUL.FTZ R64, R64, UR5 ;  /* 0x0000000540407c20 */ /* 0x000fe20008410000 */
[----:B------:R-:W-:-:S04]  /*71f0*/  FSETP.GTU.FTZ.AND P3, PT, R65, UR4, PT ;  /* 0x0000000441007c0b */ /* 0x000fc8000bf7c000 */
[----:B------:R-:W-:Y:S02]  /*7200*/  FSEL R65, R64, RZ, !P3 ;  /* 0x000000ff40417208 */ /* 0x000fe40005800000 */
[----:B------:R-:W-:-:S03]  /*7210*/  PLOP3.LUT P3, PT, P3, PT, PT, 0x8, 0x80 ;  /* 0x000000000080781c */ /* 0x000fc60001f6e170 */
[----:B------:R-:W-:Y:S01]  /*7220*/  FADD.FTZ R64, R68, R65 ;  /* 0x0000004144407221 */ /* 0x000fe20000010000 */
[----:B------:R-:W-:Y:S02]  /*7230*/  HFMA2 R68, -RZ, RZ, 0, 1.1920928955078125e-07 ;  /* 0x00000002ff447431 */ /* 0x000fe400000001ff */
        /* <DEDUP_REMOVED lines=10> */
.L_x_8708:
        /* <DEDUP_REMOVED lines=12> */
.L_x_8709:
        /* <DEDUP_REMOVED lines=43> */
.L_x_8707:
        /* <DEDUP_REMOVED lines=21> */
.L_x_8711:
        /* <DEDUP_REMOVED lines=12> */
.L_x_8712:
        /* <DEDUP_REMOVED lines=43> */
.L_x_8710:
[----:B------:R-:W-:Y:S01]  /*7b10*/  I2FP.F32.U32 R69, R66 ;  /* 0x0000004200457245 */ /* 0x000fe20000201000 */
[C---:B------:R-:W-:Y:S01]  /*7b20*/  IMAD.U32 R66, R67.reuse, 0x10000, RZ ;  /* 0x0001000043427824 */ /* 0x040fe200078e00ff */
[----:B------:R-:W-:Y:S01]  /*7b30*/  ISETP.NE.AND P6, PT, R72, 0x1, PT ;  /* 0x000000014800780c */ /* 0x000fe20003fc5270 */
[----:B------:R-:W-:Y:S01]  /*7b40*/  HFMA2 R95, -RZ, RZ, 0, 1.1920928955078125e-07 ;  /* 0x00000002ff5f7431 */ /* 0x000fe200000001ff */
        /* <DEDUP_REMOVED lines=18> */
.L_x_8714:
        /* <DEDUP_REMOVED lines=14> */
.L_x_8715:
        /* <DEDUP_REMOVED lines=43> */
.L_x_8713:
        /* <DEDUP_REMOVED lines=10> */
.L_x_8691:
        /* <DEDUP_REMOVED lines=15> */
.L_x_8718:
        /* <DEDUP_REMOVED lines=12> */
.L_x_8719:
        /* <DEDUP_REMOVED lines=42> */
.L_x_8717:
[----:B------:R-:W-:Y:S01]  /*84f0*/  ISETP.NE.AND P0, PT, R62, 0x1, PT ;  /* 0x000000013e00780c */ /* 0x000fe20003f05270 */
[----:B------:R-:W-:Y:S01]  /*8500*/  IMAD.MOV.U32 R63, RZ, RZ, 0x2 ;  /* 0x00000002ff3f7424 */ /* 0x000fe200078e00ff */
[----:B------:R-:W-:Y:S01]  /*8510*/  I2FP.F32.U32 R61, R60 ;  /* 0x0000003c003d7245 */ /* 0x000fe20000201000 */
[C---:B-----5:R-:W-:Y:S01]  /*8520*/  IMAD.U32 R60, R64.reuse, 0x10000, RZ ;  /* 0x00010000403c7824 */ /* 0x060fe200078e00ff */
[----:B------:R-:W-:-:S03]  /*8530*/  PRMT R64, R64, 0x7632, R64 ;  /* 0x0000763240407816 */ /* 0x000fc60000000040 */
[----:B------:R-:W-:Y:S01]  /*8540*/  FFMA.FTZ R61, R61, R0, 1.1641532182693481445e-10 ;  /* 0x2f0000003d3d7423 */ /* 0x000fe20000010000 */
[----:B------:R-:W-:-:S04]  /*8550*/  FMUL.FTZ R60, R60, UR17 ;  /* 0x000000113c3c7c20 */ /* 0x000fc80008410000 */
[----:B------:R-:W-:Y:S01]  /*8560*/  FSETP.LE.FTZ.AND P1, PT, R61, UR4, PT ;  /* 0x000000043d007c0b */ /* 0x000fe2000bf33000 */
[----:B------:R-:W-:Y:S01]  /*8570*/  FMUL.FTZ R60, R60, UR5 ;  /* 0x000000053c3c7c20 */ /* 0x000fe20008410000 */
[----:B------:R-:W-:Y:S02]  /*8580*/  MOV R61, R82 ;  /* 0x00000052003d7202 */ /* 0x000fe40000000f00 */
        /* <DEDUP_REMOVED lines=10> */
.L_x_8721:
        /* <DEDUP_REMOVED lines=12> */
.L_x_8722:
        /* <DEDUP_REMOVED lines=43> */
.L_x_8720:
[----:B------:R-:W-:Y:S01]  /*89a0*/  I2FP.F32.U32 R61, R61 ;  /* 0x0000003d003d7245 */ /* 0x000fe20000201000 */
[----:B------:R-:W-:Y:S01]  /*89b0*/  IMAD.U32 R64, R64, 0x10000, RZ ;  /* 0x0001000040407824 */ /* 0x000fe200078e00ff */
[----:B------:R-:W-:Y:S02]  /*89c0*/  ISETP.NE.AND P1, PT, R63, 0x1, PT ;  /* 0x000000013f00780c */ /* 0x000fe40003f25270 */
[----:B------:R-:W-:Y:S01]  /*89d0*/  MOV R62, R82 ;  /* 0x00000052003e7202 */ /* 0x000fe20000000f00 */
[----:B------:R-:W-:-:S05]  /*89e0*/  FFMA.FTZ R61, R61, R0, 1.1641532182693481445e-10 ;  /* 0x2f0000003d3d7423 */ /* 0x000fca0000010000 */
[----:B------:R-:W-:Y:S01]  /*89f0*/  FSETP.LE.FTZ.AND P0, PT, R61, UR4, PT ;  /* 0x000000043d007c0b */ /* 0x000fe2000bf13000 */
[----:B------:R-:W-:Y:S01]  /*8a00*/  FMUL.FTZ R61, R64, UR17 ;  /* 0x00000011403d7c20 */ /* 0x000fe20008410000 */
[----:B------:R-:W-:-:S03]  /*8a10*/  IMAD.MOV.U32 R64, RZ, RZ, 0x2 ;  /* 0x00000002ff407424 */ /* 0x000fc600078e00ff */
[----:B------:R-:W-:Y:S01]  /*8a20*/  FMUL.FTZ R61, R61, UR5 ;  /* 0x000000053d3d7c20 */ /* 0x000fe20008410000 */
        /* <DEDUP_REMOVED lines=9> */
.L_x_8724:
        /* <DEDUP_REMOVED lines=12> */
.L_x_8725:
        /* <DEDUP_REMOVED lines=43> */
.L_x_8723:
[----:B------:R-:W-:Y:S01]  /*8e30*/  ISETP.NE.AND P2, PT, R64, 0x1, PT ;  /* 0x000000014000780c */ /* 0x000fe20003f45270 */
[----:B------:R-:W-:Y:S01]  /*8e40*/  IMAD.MOV.U32 R68, RZ, RZ, 0x2 ;  /* 0x00000002ff447424 */ /* 0x000fe200078e00ff */
[----:B------:R-:W-:Y:S01]  /*8e50*/  I2FP.F32.U32 R63, R62 ;  /* 0x0000003e003f7245 */ /* 0x000fe20000201000 */
[C---:B------:R-:W-:Y:S01]  /*8e60*/  IMAD.U32 R62, R65.reuse, 0x10000, RZ ;  /* 0x00010000413e7824 */ /* 0x040fe200078e00ff */
[----:B------:R-:W-:-:S03]  /*8e70*/  PRMT R65, R65, 0x7632, R65 ;  /* 0x0000763241417816 */ /* 0x000fc60000000041 */
[----:B------:R-:W-:Y:S01]  /*8e80*/  FFMA.FTZ R63, R63, R0, 1.1641532182693481445e-10 ;  /* 0x2f0000003f3f7423 */ /* 0x000fe20000010000 */
[----:B------:R-:W-:-:S04]  /*8e90*/  FMUL.FTZ R62, R62, UR17 ;  /* 0x000000113e3e7c20 */ /* 0x000fc80008410000 */
[----:B------:R-:W-:Y:S01]  /*8ea0*/  FSETP.LE.FTZ.AND P1, PT, R63, UR4, PT ;  /* 0x000000043f007c0b */ /* 0x000fe2000bf33000 */
[----:B------:R-:W-:Y:S01]  /*8eb0*/  FMUL.FTZ R62, R62, UR5 ;  /* 0x000000053e3e7c20 */ /* 0x000fe20008410000 */
        /* <DEDUP_REMOVED lines=10> */
.L_x_8727:
        /* <DEDUP_REMOVED lines=12> */
.L_x_8728:
        /* <DEDUP_REMOVED lines=43> */
.L_x_8726:
[----:B------:R-:W-:Y:S01]  /*92d0*/  I2FP.F32.U32 R63, R63 ;  /* 0x0000003f003f7245 */ /* 0x000fe20000201000 */
[----:B------:R-:W-:Y:S01]  /*92e0*/  IMAD.U32 R65, R65, 0x10000, RZ ;  /* 0x0001000041417824 */ /* 0x000fe200078e00ff */
[----:B------:R-:W-:Y:S01]  /*92f0*/  ISETP.NE.AND P3, PT, R68, 0x1, PT ;  /* 0x000000014400780c */ /* 0x000fe20003f65270 */
[----:B------:R-:W-:Y:S01]  /*9300*/  IMAD.MOV.U32 R69, RZ, RZ, 0x2 ;  /* 0x00000002ff457424 */ /* 0x000fe200078e00ff */
[----:B------:R-:W-:Y:S01]  /*9310*/  MOV R64, R82 ;  /* 0x0000005200407202 */ /* 0x000fe20000000f00 */
[----:B------:R-:W-:-:S05]  /*9320*/  FFMA.FTZ R63, R63, R0, 1.1641532182693481445e-10 ;  /* 0x2f0000003f3f7423 */ /* 0x000fca0000010000 */
[----:B------:R-:W-:Y:S01]  /*9330*/  FSETP.LE.FTZ.AND P2, PT, R63, UR4, PT ;  /* 0x000000043f007c0b */ /* 0x000fe2000bf53000 */
[----:B------:R-:W-:-:S04]  /*9340*/  FMUL.FTZ R63, R65, UR17 ;  /* 0x00000011413f7c20 */ /* 0x000fc80008410000 */
        /* <DEDUP_REMOVED lines=10> */
.L_x_8730:
        /* <DEDUP_REMOVED lines=12> */
.L_x_8731:
        /* <DEDUP_REMOVED lines=43> */
.L_x_8729:
        /* <DEDUP_REMOVED lines=19> */
.L_x_8733:
        /* <DEDUP_REMOVED lines=12> */
.L_x_8734:
        /* <DEDUP_REMOVED lines=43> */
.L_x_8732:
[----:B------:R-:W-:Y:S01]  /*9c00*/  I2FP.F32.U32 R65, R65 ;  /* 0x0000004100417245 */ /* 0x000fe20000201000 */
[----:B------:R-:W-:Y:S01]  /*9c10*/  IMAD.U32 R66, R66, 0x10000, RZ ;  /* 0x0001000042427824 */ /* 0x000fe200078e00ff */
[----:B------:R-:W-:Y:S01]  /*9c20*/  ISETP.NE.AND P5, PT, R68, 0x1, PT ;  /* 0x000000014400780c */ /* 0x000fe20003fa5270 */
[----:B------:R-:W-:Y:S02]  /*9c30*/  IMAD.MOV.U32 R70, RZ, RZ, 0x2 ;  /* 0x00000002ff467424 */ /* 0x000fe400078e00ff */
[----:B------:R-:W-:-:S05]  /*9c40*/  FFMA.FTZ R65, R65, R0, 1.1641532182693481445e-10 ;  /* 0x2f00000041417423 */ /* 0x000fca0000010000 */
[----:B------:R-:W-:Y:S01]  /*9c50*/  FSETP.LE.FTZ.AND P4, PT, R65, UR4, PT ;  /* 0x0000000441007c0b */ /* 0x000fe2000bf93000 */
[----:B------:R-:W-:Y:S01]  /*9c60*/  FMUL.FTZ R65, R66, UR17 ;  /* 0x0000001142417c20 */ /* 0x000fe20008410000 */
[----:B------:R-:W-:-:S03]  /*9c70*/  MOV R66, R82 ;  /* 0x0000005200427202 */ /* 0x000fc60000000f00 */
        /* <DEDUP_REMOVED lines=10> */
.L_x_8736:
        /* <DEDUP_REMOVED lines=12> */
.L_x_8737:
        /* <DEDUP_REMOVED lines=43> */
.L_x_8735:
[----:B------:R-:W-:Y:S01]  /*a090*/  ISETP.NE.AND P6, PT, R70, 0x1, PT ;  /* 0x000000014600780c */ /* 0x000fe20003fc5270 */
[----:B------:R-:W-:Y:S01]  /*a0a0*/  IMAD.MOV.U32 R95, RZ, RZ, 0x2 ;  /* 0x00000002ff5f7424 */ /* 0x000fe200078e00ff */
[----:B------:R-:W-:Y:S01]  /*a0b0*/  I2FP.F32.U32 R69, R66 ;  /* 0x0000004200457245 */ /* 0x000fe20000201000 */
[C---:B------:R-:W-:Y:S01]  /*a0c0*/  IMAD.U32 R66, R67.reuse, 0x10000, RZ ;  /* 0x0001000043427824 */ /* 0x040fe200078e00ff */
[----:B------:R-:W-:Y:S02]  /*a0d0*/  PRMT R67, R67, 0x7632, R67 ;  /* 0x0000763243437816 */ /* 0x000fe40000000043 */
[----:B------:R-:W-:Y:S01]  /*a0e0*/  MOV R68, R82 ;  /* 0x0000005200447202 */ /* 0x000fe20000000f00 */
[----:B------:R-:W-:Y:S01]  /*a0f0*/  FFMA.FTZ R69, R69, R0, 1.1641532182693481445e-10 ;  /* 0x2f00000045457423 */ /* 0x000fe20000010000 */
[----:B------:R-:W-:-:S04]  /*a100*/  FMUL.FTZ R66, R66, UR17 ;  /* 0x0000001142427c20 */ /* 0x000fc80008410000 */
[----:B------:R-:W-:Y:S01]  /*a110*/  FSETP.LE.FTZ.AND P5, PT, R69, UR4, PT ;  /* 0x0000000445007c0b */ /* 0x000fe2000bfb3000 */
[----:B------:R-:W-:Y:S01]  /*a120*/  FMUL.FTZ R66, R66, UR5 ;  /* 0x0000000542427c20 */ /* 0x000fe20008410000 */
        /* <DEDUP_REMOVED lines=9> */
.L_x_8739:
        /* <DEDUP_REMOVED lines=14> */
.L_x_8740:
        /* <DEDUP_REMOVED lines=43> */
.L_x_8738:
        /* <DEDUP_REMOVED lines=16> */
.L_x_8716:
[----:B------:R-:W-:Y:S01]  /*a650*/  SEL R71, RZ, 0x1000000, !P6 ;  /* 0x01000000ff477807 */ /* 0x000fe20007000000 */
[----:B------:R-:W-:Y:S01]  /*a660*/  VIADD R93, R89, 0x200 ;  /* 0x00000200595d7836 */ /* 0x000fe20000000000 */
[----:B------:R-:W-:Y:S02]  /*a670*/  SEL R72, RZ, 0x10000, !P5 ;  /* 0x00010000ff487807 */ /* 0x000fe40006800000 */
[----:B------:R-:W-:Y:S01]  /*a680*/  SEL R77, RZ, 0x100, !P4 ;  /* 0x00000100ff4d7807 */ /* 0x000fe20006000000 */
[----:B------:R-:W-:Y:S01]  /*a690*/  IMAD.WIDE.U32 R74, R93, 0x10, R74 ;  /* 0x000000105d4a7825 */ /* 0x000fe200078e004a */
[----:B------:R-:W-:Y:S02]  /*a6a0*/  ISETP.NE.AND P6, PT, R90, RZ, PT ;  /* 0x000000ff5a00720c */ /* 0x000fe40003fc5270 */
[----:B------:R-:W-:Y:S02]  /*a6b0*/  SEL R68, RZ, 0x1000000, !P2 ;  /* 0x01000000ff447807 */ /* 0x000fe40005000000 */
[----:B------:R-:W-:-:S02]  /*a6c0*/  SEL R69, RZ, 0x10000, !P1 ;  /* 0x00010000ff457807 */ /* 0x000fc40004800000 */
[----:B------:R-:W-:Y:S02]  /*a6d0*/  SEL R70, RZ, 0x100, !P0 ;  /* 0x00000100ff467807 */ /* 0x000fe40004000000 */
[----:B------:R-:W-:Y:S02]  /*a6e0*/  LOP3.LUT R77, R77, R71, R72, 0xfe, !PT ;  /* 0x000000474d4d7212 */ /* 0x000fe400078efe48 */
[----:B------:R-:W-:Y:S02]  /*a6f0*/  SEL R76, RZ, 0x1, !P3 ;  /* 0x00000001ff4c7807 */ /* 0x000fe40005800000 */
[----:B------:R-:W-:Y:S01]  /*a700*/  LOP3.LUT R70, R70, R68, R69, 0xfe, !PT ;  /* 0x0000004446467212 */ /* 0x000fe200078efe45 */
[----:B------:R-:W-:Y:S01]  /*a710*/  IMAD.WIDE.U32 R68, R91, 0x20, R2 ;  /* 0x000000205b447825 */ /* 0x000fe200078e0002 */
[----:B------:R-:W-:Y:S02]  /*a720*/  SEL R71, RZ, 0x1, !P6 ;  /* 0x00000001ff477807 */ /* 0x000fe40007000000 */
[----:B------:R-:W-:-:S02]  /*a730*/  LOP3.LUT R77, R77, R76, RZ, 0xfc, !PT ;  /* 0x0000004c4d4d7212 */ /* 0x000fc400078efcff */
[----:B------:R-:W-:Y:S01]  /*a740*/  LOP3.LUT R76, R70, R71, RZ, 0xfc, !PT ;  /* 0x00000047464c7212 */ /* 0x000fe200078efcff */
[----:B------:R-:W-:Y:S01]  /*a750*/  IMAD.WIDE.U32 R70, R91, 0x8, R80 ;  /* 0x000000085b467825 */ /* 0x000fe200078e0050 */
[----:B------:R0:W-:Y:S04]  /*a760*/  STG.E.128 desc[UR8][R68.64], R60 ;  /* 0x0000003c44007986 */ /* 0x0001e8000c101d08 */
[----:B------:R0:W-:Y:S04]  /*a770*/  STG.E.128 desc[UR8][R68.64+0x10], R64 ;  /* 0x0000104044007986 */ /* 0x0001e8000c101d08 */
[----:B------:R0:W-:Y:S04]  /*a780*/  STG.E.64 desc[UR8][R70.64], R76 ;  /* 0x0000004c46007986 */ /* 0x0001e8000c101b08 */
[----:B------:R-:W5:Y:S01]  /*a790*/  LDG.E.128 R72, desc[UR8][R74.64] ;  /* 0x000000084a487981 */ /* 0x000f62000c1e1d00 */
[----:B------:R-:W-:Y:S05]  /*a7a0*/  BRA.U !UP1, `(.L_x_8741) ;  /* 0x0000002509bc7547 */ /* 0x000fea000b800000 */
[----:B------:R-:W1:Y:S01]  /*a7b0*/  LDC.64 R96, c[0x0][0x3a0] ;  /* 0x0000e800ff607b82 */ /* 0x000e620000000a00 */
[----:B------:R-:W-:Y:S01]  /*a7c0*/  ISETP.NE.AND P0, PT, R95, 0x1, PT ;  /* 0x000000015f00780c */ /* 0x000fe20003f05270 */
[----:B------:R-:W-:Y:S01]  /*a7d0*/  IMAD.MOV.U32 R99, RZ, RZ, R82 ;  /* 0x000000ffff637224 */ /* 0x000fe200078e0052 */
[----:B------:R-:W-:Y:S01]  /*a7e0*/  MOV R98, 0x2 ;  /* 0x0000000200627802 */ /* 0x000fe20000000f00 */
        /* <DEDUP_REMOVED lines=15> */
.L_x_8743:
        /* <DEDUP_REMOVED lines=12> */
.L_x_8744:
[----:B0-----:R-:W-:Y:S01]  /*a9a0*/  IMAD.WIDE.U32 R96, R87, -0x326172a9, RZ ;  /* 0xcd9e8d5757607825 */ /* 0x001fe200078e00ff */
        /* <DEDUP_REMOVED lines=40> */
[----:B------:R-:W-:Y:S01]  /*ac30*/  LOP3.LUT R85, R96, UR37, R99, 0x96, !PT ;  /* 0x0000002560557c12 */ /* 0x000fe2000f8e9663 */
[----:B------:R-:W-:-:S07]  /*ac40*/  IMAD.MOV.U32 R99, RZ, RZ, R94 ;  /* 0x000000ffff637224 */ /* 0x000fce00078e005e */
.L_x_8742:
        /* <DEDUP_REMOVED lines=23> */
.L_x_8746:
        /* <DEDUP_REMOVED lines=12> */
.L_x_8747:
        /* <DEDUP_REMOVED lines=43> */
.L_x_8745:
        /* <DEDUP_REMOVED lines=21> */
.L_x_8749:
        /* <DEDUP_REMOVED lines=12> */
.L_x_8750:
        /* <DEDUP_REMOVED lines=43> */
.L_x_8748:
        /* <DEDUP_REMOVED lines=22> */
.L_x_8752:
        /* <DEDUP_REMOVED lines=12> */
.L_x_8753:
        /* <DEDUP_REMOVED lines=43> */
.L_x_8751:
        /* <DEDUP_REMOVED lines=21> */
.L_x_8755:
        /* <DEDUP_REMOVED lines=12> */
.L_x_8756:
        /* <DEDUP_REMOVED lines=43> */
.L_x_8754:
        /* <DEDUP_REMOVED lines=22> */
.L_x_8758:
        /* <DEDUP_REMOVED lines=12> */
.L_x_8759:
        /* <DEDUP_REMOVED lines=43> */
.L_x_8757:
        /* <DEDUP_REMOVED lines=21> */
.L_x_8761:
        /* <DEDUP_REMOVED lines=12> */
.L_x_8762:
        /* <DEDUP_REMOVED lines=43> */
.L_x_8760:
[----:B------:R-:W-:Y:S01]  /*c910*/  I2FP.F32.U32 R73, R72 ;  /* 0x0000004800497245 */ /* 0x000fe20000201000 */
[C---:B------:R-:W-:Y:S01]  /*c920*/  IMAD.U32 R72, R75.reuse, 0x10000, RZ ;  /* 0x000100004b487824 */ /* 0x040fe200078e00ff */
[----:B------:R-:W-:Y:S02]  /*c930*/  ISETP.NE.AND P6, PT, R74, 0x1, PT ;  /* 0x000000014a00780c */ /* 0x000fe40003fc5270 */
[----:B------:R-:W-:Y:S01]  /*c940*/  PRMT R75, R75, 0x7632, R75 ;  /* 0x000076324b4b7816 */ /* 0x000fe2000000004b */
[----:B------:R-:W-:Y:S01]  /*c950*/  FFMA.FTZ R73, R73, R0, 1.1641532182693481445e-10 ;  /* 0x2f00000049497423 */ /* 0x000fe20000010000 */
[----:B------:R-:W-:-:S04]  /*c960*/  FMUL.FTZ R72, R72, UR17 ;  /* 0x0000001148487c20 */ /* 0x000fc80008410000 */
[----:B------:R-:W-:Y:S01]  /*c970*/  FMUL.FTZ R72, R72, UR5 ;  /* 0x0000000548487c20 */ /* 0x000fe20008410000 */
[----:B------:R-:W-:-:S04]  /*c980*/  FSETP.GTU.FTZ.AND P5, PT, R73, UR4, PT ;  /* 0x0000000449007c0b */ /* 0x000fc8000bfbc000 */
[----:B------:R-:W-:Y:S02]  /*c990*/  FSEL R73, R72, RZ, !P5 ;  /* 0x000000ff48497208 */ /* 0x000fe40006800000 */
[----:B------:R-:W-:Y:S02]  /*c9a0*/  MOV R72, 0x2 ;  /* 0x0000000200487802 */ /* 0x000fe40000000f00 */
[----:B------:R-:W-:Y:S01]  /*c9b0*/  PLOP3.LUT P5, PT, P5, PT, PT, 0x8, 0x80 ;  /* 0x000000000080781c */ /* 0x000fe20002fae170 */
[----:B------:R-:W-:Y:S01]  /*c9c0*/  FADD.FTZ R78, R78, R73 ;  /* 0x000000494e4e7221 */ /* 0x000fe20000010000 */
[----:B------:R-:W-:Y:S01]  /*c9d0*/  IMAD.MOV.U32 R73, RZ, RZ, R82 ;  /* 0x000000ffff497224 */ /* 0x000fe200078e0052 */
        /* <DEDUP_REMOVED lines=9> */
.L_x_8764:
        /* <DEDUP_REMOVED lines=14> */
.L_x_8765:
        /* <DEDUP_REMOVED lines=43> */
.L_x_8763:
        /* <DEDUP_REMOVED lines=10> */
.L_x_8741:
[----:B------:R-:W-:Y:S01]  /*cea0*/  ISETP.NE.AND P0, PT, R95, 0x1, PT ;  /* 0x000000015f00780c */ /* 0x000fe20003f05270 */
[----:B0-----:R-:W-:Y:S01]  /*ceb0*/  IMAD.MOV.U32 R68, RZ, RZ, R82 ;  /* 0x000000ffff447224 */ /* 0x001fe200078e0052 */
        /* <DEDUP_REMOVED lines=13> */
.L_x_8768:
        /* <DEDUP_REMOVED lines=12> */
.L_x_8769:
        /* <DEDUP_REMOVED lines=43> */
.L_x_8767:
[----:B------:R-:W-:Y:S01]  /*d300*/  ISETP.NE.AND P0, PT, R70, 0x1, PT ;  /* 0x000000014600780c */ /* 0x000fe20003f05270 */
[----:B------:R-:W-:Y:S01]  /*d310*/  IMAD.MOV.U32 R71, RZ, RZ, 0x2 ;  /* 0x00000002ff477424 */ /* 0x000fe200078e00ff */
[----:B------:R-:W-:Y:S02]  /*d320*/  I2FP.F32.U32 R69, R68 ;  /* 0x0000004400457245 */ /* 0x000fe40000201000 */
[C---:B-----5:R-:W-:Y:S02]  /*d330*/  SHF.L.U32 R68, R72.reuse, 0x10, RZ ;  /* 0x0000001048447819 */ /* 0x060fe400000006ff */
[----:B------:R-:W-:Y:S01]  /*d340*/  PRMT R72, R72, 0x7632, R72 ;  /* 0x0000763248487816 */ /* 0x000fe20000000048 */
[----:B------:R-:W-:Y:S02]  /*d350*/  FFMA.FTZ R69, R69, R0, 1.1641532182693481445e-10 ;  /* 0x2f00000045457423 */ /* 0x000fe40000010000 */
[----:B------:R-:W-:-:S03]  /*d360*/  FMUL.FTZ R68, R68, UR17 ;  /* 0x0000001144447c20 */ /* 0x000fc60008410000 */
        /* <DEDUP_REMOVED lines=13> */
.L_x_8771:
        /* <DEDUP_REMOVED lines=12> */
.L_x_8772:
        /* <DEDUP_REMOVED lines=43> */
.L_x_8770:
[----:B------:R-:W-:Y:S02]  /*d7b0*/  I2FP.F32.U32 R69, R69 ;  /* 0x0000004500457245 */ /* 0x000fe40000201000 */
[----:B------:R-:W-:Y:S02]  /*d7c0*/  ISETP.NE.AND P1, PT, R71, 0x1, PT ;  /* 0x000000014700780c */ /* 0x000fe40003f25270 */
[----:B------:R-:W-:Y:S01]  /*d7d0*/  SHF.L.U32 R72, R72, 0x10, RZ ;  /* 0x0000001048487819 */ /* 0x000fe200000006ff */
[----:B------:R-:W-:Y:S01]  /*d7e0*/  FFMA.FTZ R69, R69, R0, 1.1641532182693481445e-10 ;  /* 0x2f00000045457423 */ /* 0x000fe20000010000 */
[----:B------:R-:W-:-:S04]  /*d7f0*/  MOV R70, R82 ;  /* 0x0000005200467202 */ /* 0x000fc80000000f00 */
        /* <DEDUP_REMOVED lines=13> */
.L_x_8774:
        /* <DEDUP_REMOVED lines=12> */
.L_x_8775:
        /* <DEDUP_REMOVED lines=43> */
.L_x_8773:
[----:B------:R-:W-:Y:S01]  /*dc40*/  ISETP.NE.AND P2, PT, R72, 0x1, PT ;  /* 0x000000014800780c */ /* 0x000fe20003f45270 */
[----:B------:R-:W-:Y:S01]  /*dc50*/  IMAD.MOV.U32 R76, RZ, RZ, 0x2 ;  /* 0x00000002ff4c7424 */ /* 0x000fe200078e00ff */
[----:B------:R-:W-:Y:S02]  /*dc60*/  I2FP.F32.U32 R71, R70 ;  /* 0x0000004600477245 */ /* 0x000fe40000201000 */
[C---:B------:R-:W-:Y:S02]  /*dc70*/  SHF.L.U32 R70, R73.reuse, 0x10, RZ ;  /* 0x0000001049467819 */ /* 0x040fe400000006ff */
[----:B------:R-:W-:Y:S01]  /*dc80*/  PRMT R73, R73, 0x7632, R73 ;  /* 0x0000763249497816 */ /* 0x000fe20000000049 */
[----:B------:R-:W-:Y:S02]  /*dc90*/  FFMA.FTZ R71, R71, R0, 1.1641532182693481445e-10 ;  /* 0x2f00000047477423 */ /* 0x000fe40000010000 */
[----:B------:R-:W-:-:S03]  /*dca0*/  FMUL.FTZ R70, R70, UR17 ;  /* 0x0000001146467c20 */ /* 0x000fc60008410000 */
        /* <DEDUP_REMOVED lines=12> */
.L_x_8777:
        /* <DEDUP_REMOVED lines=12> */
.L_x_8778:
        /* <DEDUP_REMOVED lines=43> */
.L_x_8776:
[----:B------:R-:W-:Y:S01]  /*e0e0*/  I2FP.F32.U32 R71, R71 ;  /* 0x0000004700477245 */ /* 0x000fe20000201000 */
[----:B------:R-:W-:Y:S01]  /*e0f0*/  IMAD.MOV.U32 R77, RZ, RZ, 0x2 ;  /* 0x00000002ff4d7424 */ /* 0x000fe200078e00ff */
[----:B------:R-:W-:Y:S02]  /*e100*/  ISETP.NE.AND P3, PT, R76, 0x1, PT ;  /* 0x000000014c00780c */ /* 0x000fe40003f65270 */
[----:B------:R-:W-:Y:S01]  /*e110*/  SHF.L.U32 R73, R73, 0x10, RZ ;  /* 0x0000001049497819 */ /* 0x000fe200000006ff */
[----:B------:R-:W-:Y:S01]  /*e120*/  FFMA.FTZ R71, R71, R0, 1.1641532182693481445e-10 ;  /* 0x2f00000047477423 */ /* 0x000fe20000010000 */
[----:B------:R-:W-:-:S04]  /*e130*/  MOV R72, R82 ;  /* 0x0000005200487202 */ /* 0x000fc80000000f00 */
        /* <DEDUP_REMOVED lines=12> */
.L_x_8780:
        /* <DEDUP_REMOVED lines=12> */
.L_x_8781:
        /* <DEDUP_REMOVED lines=43> */
.L_x_8779:
        /* <DEDUP_REMOVED lines=19> */
.L_x_8783:
        /* <DEDUP_REMOVED lines=12> */
.L_x_8784:
        /* <DEDUP_REMOVED lines=43> */
.L_x_8782:
        /* <DEDUP_REMOVED lines=18> */
.L_x_8786:
        /* <DEDUP_REMOVED lines=12> */
.L_x_8787:
        /* <DEDUP_REMOVED lines=43> */
.L_x_8785:
[----:B------:R-:W-:Y:S02]  /*eea0*/  ISETP.NE.AND P6, PT, R79, 0x1, PT ;  /* 0x000000014f00780c */ /* 0x000fe40003fc5270 */
[----:B------:R-:W-:Y:S02]  /*eeb0*/  I2FP.F32.U32 R73, R72 ;  /* 0x0000004800497245 */ /* 0x000fe40000201000 */
[C---:B------:R-:W-:Y:S02]  /*eec0*/  SHF.L.U32 R72, R75.reuse, 0x10, RZ ;  /* 0x000000104b487819 */ /* 0x040fe400000006ff */
[----:B------:R-:W-:Y:S01]  /*eed0*/  PRMT R75, R75, 0x7632, R75 ;  /* 0x000076324b4b7816 */ /* 0x000fe2000000004b */
[----:B------:R-:W-:Y:S02]  /*eee0*/  FFMA.FTZ R73, R73, R0, 1.1641532182693481445e-10 ;  /* 0x2f00000049497423 */ /* 0x000fe40000010000 */
[----:B------:R-:W-:Y:S01]  /*eef0*/  FMUL.FTZ R78, R72, UR17 ;  /* 0x00000011484e7c20 */ /* 0x000fe20008410000 */
[----:B------:R-:W-:-:S02]  /*ef00*/  IMAD.MOV.U32 R72, RZ, RZ, 0x2 ;  /* 0x00000002ff487424 */ /* 0x000fc400078e00ff */
        /* <DEDUP_REMOVED lines=12> */
.L_x_8789:
        /* <DEDUP_REMOVED lines=14> */
.L_x_8790:
        /* <DEDUP_REMOVED lines=43> */
.L_x_8788:
        /* <DEDUP_REMOVED lines=16> */
.L_x_8766:
        /* <DEDUP_REMOVED lines=10> */
[----:B------:R-:W-:Y:S01]  /*f500*/  SEL R99, RZ, 0x10000, !P5 ;  /* 0x00010000ff637807 */ /* 0x000fe20006800000 */
[----:B------:R-:W-:Y:S01]  /*f510*/  STG.E.128 desc[UR8][R2.64], R68 ;  /* 0x0000004402007986 */ /* 0x000fe2000c101d08 */
[----:B------:R-:W-:Y:S01]  /*f520*/  FADD.FTZ R75, R0, R55 ;  /* 0x00000037004b7221 */ /* 0x000fe20000010000 */
[----:B------:R-:W-:Y:S01]  /*f530*/  IMAD.WIDE.U32 R80, R93, 0x8, R80 ;  /* 0x000000085d507825 */ /* 0x000fe200078e0050 */
[----:B------:R-:W-:Y:S01]  /*f540*/  LOP3.LUT R100, R100, R73, R99, 0xfe, !PT ;  /* 0x0000004964647212 */ /* 0x000fe200078efe63 */
[----:B------:R1:W-:Y:S02]  /*f550*/  STG.E.128 desc[UR8][R2.64+0x10], R76 ;  /* 0x0000104c02007986 */ /* 0x0003e4000c101d08 */
[----:B------:R-:W-:-:S04]  /*f560*/  FADD.FTZ R0, R75, R56 ;  /* 0x000000384b007221 */ /* 0x000fc80000010000 */
[----:B------:R-:W-:-:S04]  /*f570*/  FADD.FTZ R75, R0, R57 ;  /* 0x00000039004b7221 */ /* 0x000fc80000010000 */
[----:B------:R-:W-:Y:S01]  /*f580*/  FADD.FTZ R0, R75, R58 ;  /* 0x0000003a4b007221 */ /* 0x000fe20000010000 */
[----:B0-----:R-:W-:-:S03]  /*f590*/  ULEA UR4, UR5, UR4, 0x18 ;  /* 0x0000000405047291 */ /* 0x001fc6000f8ec0ff */
[----:B------:R-:W-:Y:S01]  /*f5a0*/  FADD.FTZ R75, R0, R59 ;  /* 0x0000003b004b7221 */ /* 0x000fe20000010000 */
[----:B------:R-:W-:-:S03]  /*f5b0*/  @UP2 UIADD3 UR4, UPT, UPT, UR4, 0x40, URZ ;  /* 0x0000004004042890 */ /* 0x000fc6000fffe0ff */
[----:B------:R-:W-:Y:S01]  /*f5c0*/  FADD.FTZ R0, R75, R60 ;  /* 0x0000003c4b007221 */ /* 0x000fe20000010000 */
[----:B-1----:R-:W-:Y:S01]  /*f5d0*/  SEL R3, RZ, 0x1, !P6 ;  /* 0x00000001ff037807 */ /* 0x002fe20007000000 */
[----:B------:R-:W-:Y:S02]  /*f5e0*/  UPLOP3.LUT UP2, UPT, UPT, UPT, UP2, 0x40, 0x4 ;  /* 0x000000000004789c */ /* 0x000fe40003f4e820 */
        /* <DEDUP_REMOVED lines=80> */
[----:B------:R-:W-:Y:S02]  /*faf0*/  ISETP.GT.U32.AND P0, PT, R0, 0x7, PT ;  /* 0x000000070000780c */ /* 0x000fe40003f04070 */
[----:B------:R-:W0:Y:S11]  /*fb00*/  SHFL.BFLY PT, R95, R94, 0x4, 0x1f ;  /* 0x0c801f005e5f7f89 */ /* 0x000e3600000e0000 */
[----:B------:R-:W-:-:S02]  /*fb10*/  @!P0 IMAD.SHL.U32 R73, R88, 0x8, RZ ;  /* 0x0000000858498824 */ /* 0x000fc400078e00ff */
[----:B0-----:R-:W-:Y:S01]  /*fb20*/  FADD.FTZ R95, R94, R95 ;  /* 0x0000005f5e5f7221 */ /* 0x001fe20000010000 */
[----:B------:R-:W-:Y:S02]  /*fb30*/  SEL R94, RZ, 0x10000, !P1 ;  /* 0x00010000ff5e7807 */ /* 0x000fe40004800000 */
[----:B------:R-:W-:Y:S02]  /*fb40*/  ISETP.NE.AND P1, PT, RZ, UR38, PT ;  /* 0x00000026ff007c0c */ /* 0x000fe4000bf25270 */
[----:B------:R-:W0:Y:S01]  /*fb50*/  SHFL.BFLY PT, R96, R95, 0x8, 0x1f ;  /* 0x0d001f005f607f89 */ /* 0x000e2200000e0000 */
[----:B------:R-:W-:-:S04]  /*fb60*/  LOP3.LUT R0, R75, R98, R94, 0xfe, !PT ;  /* 0x000000624b007212 */ /* 0x000fc800078efe5e */
[----:B------:R-:W-:Y:S02]  /*fb70*/  LOP3.LUT R94, R0, R3, RZ, 0xfc, !PT ;  /* 0x00000003005e7212 */ /* 0x000fe400078efcff */
[----:B------:R-:W-:Y:S02]  /*fb80*/  CS2R R2, SRZ ;  /* 0x0000000000027805 */ /* 0x000fe4000001ff00 */
[----:B------:R-:W-:-:S04]  /*fb90*/  @!P4 SHF.R.U32.HI R0, RZ, 0x2, R88 ;  /* 0x00000002ff00c819 */ /* 0x000fc80000011658 */
[----:B------:R-:W-:Y:S01]  /*fba0*/  @!P4 LOP3.LUT R0, R0, 0x38, RZ, 0xc0, !PT ;  /* 0x000000380000c812 */ /* 0x000fe200078ec0ff */
[----:B0-----:R-:W-:Y:S01]  /*fbb0*/  FADD.FTZ R96, R95, R96 ;  /* 0x000000605f607221 */ /* 0x001fe20000010000 */
[----:B------:R-:W-:-:S04]  /*fbc0*/  SEL R95, RZ, 0x1, !P3 ;  /* 0x00000001ff5f7807 */ /* 0x000fc80005800000 */
[----:B------:R-:W0:Y:S01]  /*fbd0*/  SHFL.BFLY PT, R97, R96, 0x10, 0x1f ;  /* 0x0e001f0060617f89 */ /* 0x000e2200000e0000 */
[----:B------:R-:W-:-:S05]  /*fbe0*/  LOP3.LUT R95, R100, R95, RZ, 0xfc, !PT ;  /* 0x0000005f645f7212 */ /* 0x000fca00078efcff */
[----:B------:R-:W-:Y:S01]  /*fbf0*/  STG.E.64 desc[UR8][R80.64], R94 ;  /* 0x0000005e50007986 */ /* 0x000fe2000c101b08 */
[----:B0-----:R-:W-:Y:S01]  /*fc00*/  FADD.FTZ R75, R96, R97 ;  /* 0x00000061604b7221 */ /* 0x001fe20000010000 */
[----:B------:R-:W-:Y:S01]  /*fc10*/  @!P0 LOP3.LUT R96, R73, 0xf8, RZ, 0xc0, !PT ;  /* 0x000000f849608812 */ /* 0x000fe200078ec0ff */
[----:B------:R-:W-:Y:S02]  /*fc20*/  HFMA2 R73, -RZ, RZ, 0, 0 ;  /* 0x00000000ff497431 */ /* 0x000fe400000001ff */
[----:B------:R-:W-:Y:S01]  /*fc30*/  @!P0 IMAD.MOV.U32 R73, RZ, RZ, 0x300 ;  /* 0x00000300ff498424 */ /* 0x000fe200078e00ff */
[----:B------:R0:W-:Y:S01]  /*fc40*/  @!P4 STS.64 [R0+UR4], R74 ;  /* 0x0000004a0000c988 */ /* 0x0001e20008000a04 */
[----:B------:R-:W-:Y:S06]  /*fc50*/  BAR.SYNC.DEFER_BLOCKING 0x0 ;  /* 0x0000000000007b1d */ /* 0x000fec0000010000 */
[----:B------:R-:W1:Y:S01]  /*fc60*/  SHFL.DOWN PT, R98, R73, 0x4, 0x1f ;  /* 0x08801f0049627f89 */ /* 0x000e6200000e0000 */
[----:B0-----:R-:W-:-:S03]  /*fc70*/  I2FP.F32.U32 R0, R73 ;  /* 0x0000004900007245 */ /* 0x001fc60000201000 */
        /* <DEDUP_REMOVED lines=20> */
[----:B---3--:R-:W-:Y:S01]  /*fdc0*/  I2FP.F32.S32 R81, R96 ;  /* 0x0000006000517245 */ /* 0x008fe20000201400 */
        /* <DEDUP_REMOVED lines=27> */
[----:B------:R-:W-:Y:S02]  /*ff80*/  FMUL.FTZ R81, R0, R81 ;  /* 0x0000005100517220 */ /* 0x000fe40000410000 */
[----:B------:R-:W1:Y:S02]  /*ff90*/  SHFL.IDX PT, R0, R95, RZ, 0x1f ;  /* 0x00001fff5f007589 */ /* 0x000e6400000e0000 */
[----:B------:R-:W-:-:S06]  /*ffa0*/  FFMA.FTZ R81, R80, R81, R73 ;  /* 0x0000005150517223 */ /* 0x000fcc0000010049 */
[----:B------:R-:W0:Y:S01]  /*ffb0*/  SHFL.IDX PT, R81, R81, RZ, 0x1f ;  /* 0x00001fff51517589 */ /* 0x000e2200000e0000 */
[C---:B-1----:R-:W-:Y:S01]  /*ffc0*/  FSEL R110, R0.reuse, RZ, !P1 ;  /* 0x000000ff006e7208 */ /* 0x042fe20004800000 */
[----:B------:R-:W-:-:S04]  /*ffd0*/  FMUL.FTZ R94, R0, R0 ;  /* 0x00000000005e7220 */ /* 0x000fc80000410000 */
[C---:B------:R-:W-:Y:S01]  /*ffe0*/  FADD.FTZ R80, -R110.reuse, R55 ;  /* 0x000000376e507221 */ /* 0x040fe20000010100 */
[----:B------:R-:W-:Y:S01]  /*fff0*/  FADD.FTZ R75, -R110, R54 ;  /* 0x000000366e4b7221 */ /* 0x000fe20000010100 */
[----:B------:R-:W-:Y:S01]  /*10000*/  FSEL R55, R94, RZ, P1 ;  /* 0x000000ff5e377208 */ /* 0x000fe20000800000 */
[----:B0-----:R-:W-:Y:S01]  /*10010*/  FFMA.FTZ R54, R81, UR19, R2 ;  /* 0x0000001351367c23 */ /* 0x001fe20008010002 */
[C---:B------:R-:W-:Y:S01]  /*10020*/  FADD.FTZ R73, -R110.reuse, R52 ;  /* 0x000000346e497221 */ /* 0x040fe20000010100 */
[----:B------:R-:W0:Y:S01]  /*10030*/  @!P0 LDC.64 R2, c[0x0][0x3c8] ;  /* 0x0000f200ff028b82 */ /* 0x000e220000000a00 */
[----:B------:R-:W-:Y:S01]  /*10040*/  FADD.FTZ R74, -R110, R53 ;  /* 0x000000356e4a7221 */ /* 0x000fe20000010100 */
[----:B------:R-:W-:Y:S01]  /*10050*/  FADD.FTZ R81, R54, R55 ;  /* 0x0000003736517221 */ /* 0x000fe20000010000 */
[C---:B------:R-:W-:Y:S01]  /*10060*/  FADD.FTZ R116, -R110.reuse, R57 ;  /* 0x000000396e747221 */ /* 0x040fe20000010100 */
[----:B------:R-:W-:Y:S01]  /*10070*/  MOV R57, UR16 ;  /* 0x0000001000397c02 */ /* 0x000fe20008000f00 */
[C---:B------:R-:W-:Y:S01]  /*10080*/  FADD.FTZ R118, -R110.reuse, R58 ;  /* 0x0000003a6e767221 */ /* 0x040fe20000010100 */
[C---:B------:R-:W-:Y:S01]  /*10090*/  FADD.FTZ R120, -R110.reuse, R59 ;  /* 0x0000003b6e787221 */ /* 0x040fe20000010100 */
[C---:B------:R-:W-:Y:S01]  /*100a0*/  FADD.FTZ R58, -R110.reuse, R62 ;  /* 0x0000003e6e3a7221 */ /* 0x040fe20000010100 */
[----:B------:R-:W1:Y:S01]  /*100b0*/  MUFU.RSQ R81, R81 ;  /* 0x0000005100517308 */ /* 0x000e620000001400 */
[----:B------:R-:W2:Y:S01]  /*100c0*/  @!P0 LDC.64 R52, c[0x0][0x3c0] ;  /* 0x0000f000ff348b82 */ /* 0x000ea20000000a00 */
[C---:B------:R-:W-:Y:S01]  /*100d0*/  FADD.FTZ R98, -R110.reuse, R63 ;  /* 0x0000003f6e627221 */ /* 0x040fe20000010100 */
[C---:B------:R-:W-:Y:S01]  /*100e0*/  FADD.FTZ R106, -R110.reuse, R65 ;  /* 0x000000416e6a7221 */ /* 0x040fe20000010100 */
[----:B------:R-:W-:Y:S01]  /*100f0*/  FADD.FTZ R102, -R110, R64 ;  /* 0x000000406e667221 */ /* 0x000fe20000010100 */
[----:B------:R-:W-:-:S02]  /*10100*/  IMAD.U32 R65, RZ, RZ, UR16 ;  /* 0x00000010ff417e24 */ /* 0x000fc4000f8e00ff */
        /* <DEDUP_REMOVED lines=12> */
[C---:B-1----:R-:W-:Y:S01]  /*101d0*/  FMUL.FTZ R57, R81.reuse, R118 ;  /* 0x0000007651397220 */ /* 0x042fe20000410000 */
[C---:B------:R-:W-:Y:S01]  /*101e0*/  FMUL.FTZ R120, R81.reuse, R120 ;  /* 0x0000007851787220 */ /* 0x040fe20000410000 */
[C---:B------:R-:W-:Y:S01]  /*101f0*/  FMUL.FTZ R73, R81.reuse, R73 ;  /* 0x0000004951497220 */ /* 0x040fe20000410000 */
[----:B------:R-:W-:Y:S01]  /*10200*/  FMUL.FTZ R74, R81, R74 ;  /* 0x0000004a514a7220 */ /* 0x000fe20000410000 */
[----:B------:R-:W-:Y:S01]  /*10210*/  FFMA.FTZ R57, R57, R10, R34 ;  /* 0x0000000a39397223 */ /* 0x000fe20000010022 */
[----:B------:R-:W-:Y:S01]  /*10220*/  FFMA.FTZ R120, R120, R11, R35 ;  /* 0x0000000b78787223 */ /* 0x000fe20000010023 */
[C---:B------:R-:W-:Y:S01]  /*10230*/  FMUL.FTZ R59, R81.reuse, R58 ;  /* 0x0000003a513b7220 */ /* 0x040fe20000410000 */
[----:B------:R-:W-:Y:S01]  /*10240*/  FMUL.FTZ R98, R81, R98 ;  /* 0x0000006251627220 */ /* 0x000fe20000410000 */
[----:B--2---:R-:W-:-:S04]  /*10250*/  @!P0 IMAD.WIDE R64, R65, 0x4, R52 ;  /* 0x0000000441408825 */ /* 0x004fc800078e0234 */
[C---:B------:R-:W-:Y:S01]  /*10260*/  FMUL.FTZ R63, R81.reuse, R102 ;  /* 0x00000066513f7220 */ /* 0x040fe20000410000 */
[C---:B------:R-:W-:Y:S01]  /*10270*/  FMUL.FTZ R53, R81.reuse, R114 ;  /* 0x0000007251357220 */ /* 0x040fe20000410000 */
[C---:B------:R-:W-:Y:S01]  /*10280*/  FMUL.FTZ R116, R81.reuse, R116 ;  /* 0x0000007451747220 */ /* 0x040fe20000410000 */
[----:B------:R-:W-:Y:S01]  /*10290*/  FMUL.FTZ R106, R81, R106 ;  /* 0x0000006a516a7220 */ /* 0x000fe20000410000 */
[----:B------:R-:W-:Y:S01]  /*102a0*/  FFMA.FTZ R52, R73, R4, R28 ;  /* 0x0000000449347223 */ /* 0x000fe2000001001c */
[----:B------:R-:W-:Y:S01]  /*102b0*/  FFMA.FTZ R61, R59, R14, R38 ;  /* 0x0000000e3b3d7223 */ /* 0x000fe20000010026 */
[----:B---3--:R-:W-:-:S04]  /*102c0*/  IMAD.WIDE.U32 R66, R89, 0x10, R54 ;  /* 0x0000001059427825 */ /* 0x008fc800078e0036 */
[----:B------:R-:W-:Y:S01]  /*102d0*/  FFMA.FTZ R98, R98, R15, R39 ;  /* 0x0000000f62627223 */ /* 0x000fe20000010027 */
[----:B------:R-:W-:Y:S01]  /*102e0*/  FFMA.FTZ R58, R63, R16, R40 ;  /* 0x000000103f3a7223 */ /* 0x000fe20000010028 */
[----:B------:R-:W-:Y:S01]  /*102f0*/  FFMA.FTZ R53, R53, R8, R32 ;  /* 0x0000000835357223 */ /* 0x000fe20000010020 */
[----:B------:R-:W-:-:S04]  /*10300*/  IMAD.WIDE.U32 R68, R91, 0x10, R54 ;  /* 0x000000105b447825 */ /* 0x000fc800078e0036 */
[----:B------:R-:W-:Y:S01]  /*10310*/  FFMA.FTZ R116, R116, R9, R33 ;  /* 0x0000000974747223 */ /* 0x000fe20000010021 */
[----:B------:R-:W-:Y:S01]  /*10320*/  FFMA.FTZ R63, R106, R17, R41 ;  /* 0x000000116a3f7223 */ /* 0x000fe20000010029 */
[----:B------:R-:W-:Y:S01]  /*10330*/  FMUL.FTZ R75, R81, R75 ;  /* 0x0000004b514b7220 */ /* 0x000fe20000410000 */
[----:B------:R-:W-:Y:S01]  /*10340*/  IMAD.WIDE.U32 R70, R93, 0x10, R54 ;  /* 0x000000105d467825 */ /* 0x000fe200078e0036 */
[----:B------:R-:W-:-:S03]  /*10350*/  F2FP.BF16.F32.PACK_AB R55, R120, R57 ;  /* 0x000000397837723e */ /* 0x000fc600000010ff */
[----:B------:R-:W-:Y:S01]  /*10360*/  FFMA.FTZ R57, R74, R5, R29 ;  /* 0x000000054a397223 */ /* 0x000fe2000001001d */
[----:B------:R-:W-:Y:S01]  /*10370*/  FMUL.FTZ R77, R81, R108 ;  /* 0x0000006c514d7220 */ /* 0x000fe20000410000 */
[C---:B------:R-:W-:Y:S01]  /*10380*/  FADD.FTZ R76, -R110.reuse, R76 ;  /* 0x0000004c6e4c7221 */ /* 0x040fe20000010100 */
[C---:B------:R-:W-:Y:S01]  /*10390*/  FADD.FTZ R78, -R110.reuse, R78 ;  /* 0x0000004e6e4e7221 */ /* 0x040fe20000010100 */
[----:B------:R-:W-:Y:S01]  /*103a0*/  FADD.FTZ R110, -R110, R79 ;  /* 0x0000004f6e6e7221 */ /* 0x000fe20000010100 */
[----:B------:R-:W-:Y:S01]  /*103b0*/  F2FP.BF16.F32.PACK_AB R52, R57, R52 ;  /* 0x000000343934723e */ /* 0x000fe200000010ff */
[C---:B------:R-:W-:Y:S01]  /*103c0*/  FMUL.FTZ R80, R81.reuse, R80 ;  /* 0x0000005051507220 */ /* 0x040fe20000410000 */
[----:B------:R-:W-:Y:S01]  /*103d0*/  F2FP.BF16.F32.PACK_AB R57, R98, R61 ;  /* 0x0000003d6239723e */ /* 0x000fe200000010ff */
[C---:B------:R-:W-:Y:S01]  /*103e0*/  FMUL.FTZ R61, R81.reuse, R60 ;  /* 0x0000003c513d7220 */ /* 0x040fe20000410000 */
[----:B------:R-:W-:Y:S01]  /*103f0*/  F2FP.BF16.F32.PACK_AB R54, R116, R53 ;  /* 0x000000357436723e */ /* 0x000fe200000010ff */
[----:B------:R-:W-:Y:S01]  /*10400*/  FMUL.FTZ R60, R81, R56 ;  /* 0x00000038513c7220 */ /* 0x000fe20000410000 */
        /* <DEDUP_REMOVED lines=26> */
[----:B------:R-:W-:Y:S01]  /*105b0*/  F2FP.BF16.F32.PACK_AB R59, R112, R59 ;  /* 0x0000003b703b723e */ /* 0x000fe200000010ff */
[----:B------:R-:W-:Y:S01]  /*105c0*/  UIADD3 UR16, UPT, UPT, UR16, UR14, URZ ;  /* 0x0000000e10107290 */ /* 0x000fe2000fffe0ff */
[----:B------:R-:W-:Y:S01]  /*105d0*/  F2FP.BF16.F32.PACK_AB R56, R61, R56 ;  /* 0x000000383d38723e */ /* 0x000fe200000010ff */
[----:B------:R0:W-:Y:S01]  /*105e0*/  @!P0 STG.E desc[UR8][R2.64], R81 ;  /* 0x0000005102008986 */ /* 0x0001e2000c101908 */
[----:B------:R-:W-:Y:S01]  /*105f0*/  F2FP.BF16.F32.PACK_AB R63, R110, R63 ;  /* 0x0000003f6e3f723e */ /* 0x000fe200000010ff */
[----:B------:R-:W-:Y:S01]  /*10600*/  UISETP.GE.AND UP1, UPT, UR16, UR15, UPT ;  /* 0x0000000f1000728c */ /* 0x000fe2000bf26270 */
[----:B------:R-:W-:Y:S01]  /*10610*/  F2FP.BF16.F32.PACK_AB R62, R77, R62 ;  /* 0x0000003e4d3e723e */ /* 0x000fe200000010ff */
[----:B------:R0:W-:Y:S01]  /*10620*/  STG.E.128 desc[UR8][R66.64], R52 ;  /* 0x0000003442007986 */ /* 0x0001e2000c101d08 */
[----:B------:R-:W-:-:S02]  /*10630*/  F2FP.BF16.F32.PACK_AB R61, R75, R74 ;  /* 0x0000004a4b3d723e */ /* 0x000fc400000010ff */
[----:B------:R-:W-:Y:S01]  /*10640*/  F2FP.BF16.F32.PACK_AB R60, R73, R60 ;  /* 0x0000003c493c723e */ /* 0x000fe200000010ff */
[----:B------:R0:W-:Y:S04]  /*10650*/  STG.E.128 desc[UR8][R68.64], R56 ;  /* 0x0000003844007986 */ /* 0x0001e8000c101d08 */
[----:B------:R0:W-:Y:S01]  /*10660*/  STG.E.128 desc[UR8][R70.64], R60 ;  /* 0x0000003c46007986 */ /* 0x0001e2000c101d08 */
[----:B------:R-:W-:Y:S05]  /*10670*/  BRA.U !UP1, `(.L_x_8791) ;  /* 0xffffff0109d47547 */ /* 0x000fea000b83ffff */
[----:B------:R-:W-:Y:S05]  /*10680*/  EXIT ;  /* 0x000000000000794d */ /* 0x000fea0003800000 */
.L_x_8792:
        /* <DEDUP_REMOVED lines=15> */
.L_x_20976:


//--------------------- .text._ZN10layer_norm13ln_fwd_kernelINS_13Kernel_traitsIf13__nv_bfloat16fS2_fjLj6144ELj1ELj1ELj8ELj16ENS_18Kernel_traits_baseILj6144EfS2_fS2_fjLj256EEEEELb1ELb0ELb1ELb0EEEvNS_9FwdParamsE --------------------------
	.section	.text._ZN10layer_norm13ln_fwd_kernelINS_13Kernel_traitsIf13__nv_bfloat16fS2_fjLj6144ELj1ELj1ELj8ELj16ENS_18Kernel_traits_baseILj6144EfS2_fS2_fjLj256EEEEELb1ELb0ELb1ELb0EEEvNS_9FwdParamsE,"ax",@progbits
	.align	128
        .global         _ZN10layer_norm13ln_fwd_kernelINS_13Kernel_traitsIf13__nv_bfloat16fS2_fjLj6144ELj1ELj1ELj8ELj16ENS_18Kernel_traits_baseILj6144EfS2_fS2_fjLj256EEEEELb1ELb0ELb1ELb0EEEvNS_9FwdParamsE
        .type           _ZN10layer_norm13ln_fwd_kernelINS_13Kernel_traitsIf13__nv_bfloat16fS2_fjLj6144ELj1ELj1ELj8ELj16ENS_18Kernel_traits_baseILj6144EfS2_fS2_fjLj256EEEEELb1ELb0ELb1ELb0EEEvNS_9FwdParamsE,@function
        .size           _ZN10layer_norm13ln_fwd_kernelINS_13Kernel_traitsIf13__nv_bfloat16fS2_fjLj6144ELj1ELj1ELj8ELj16ENS_18Kernel_traits_baseILj6144EfS2_fS2_fjLj256EEEEELb1ELb0ELb1ELb0EEEvNS_9FwdParamsE,(.L_x_20977 - _ZN10layer_norm13ln_fwd_kernelINS_13Kernel_traitsIf13__nv_bfloat16fS2_fjLj6144ELj1ELj1ELj8ELj16ENS_18Kernel_traits_baseILj6144EfS2_fS2_fjLj256EEEEELb1ELb0ELb1ELb0EEEvNS_9FwdParamsE)
        .other          _ZN10layer_norm13ln_fwd_kernelINS_13Kernel_traitsIf13__nv_bfloat16fS2_fjLj6144ELj1ELj1ELj8ELj16ENS_18Kernel_traits_baseILj6144EfS2_fS2_fjLj256EEEEELb1ELb0ELb1ELb0EEEvNS_9FwdParamsE,@"STO_CUDA_ENTRY STV_DEFAULT"
_ZN10layer_norm13ln_fwd_kernelINS_13Kernel_traitsIf13__nv_bfloat16fS2_fjLj6144ELj1ELj1ELj8ELj16ENS_18Kernel_traits_baseILj6144EfS2_fS2_fjLj256EEEEELb1ELb0ELb1ELb0EEEvNS_9FwdParamsE:
.text._ZN10layer_norm13ln_fwd_kernelINS_13Kernel_traitsIf13__nv_bfloat16fS2_fjLj6144ELj1ELj1ELj8ELj16ENS_18Kernel_traits_baseILj6144EfS2_fS2_fjLj256EEEEELb1ELb0ELb1ELb0EEEvNS_9FwdParamsE:
        /* <DEDUP_REMOVED lines=21> */
[----:B------:R-:W0:Y:S01]  /*0150*/  LDC R13, c[0x0][0x360] ;  /* 0x0000d800ff0d7b82 */ /* 0x000e220000000800 */
[--C-:B------:R-:W-:Y:S01]  /*0160*/  LOP3.LUT R61, R3, 0x1f, R8.reuse, 0xf8, !PT ;  /* 0x0000001f033d7812 */ /* 0x100fe200078ef808 */
[----:B0-----:R-:W-:Y:S01]  /*0170*/  IMAD R100, R13, UR23, R8 ;  /* 0x000000170d647c24 */ /* 0x001fe2000f8e0208 */
[----:B--2---:R-:W-:Y:S02]  /*0180*/  @P0 R2UR UR14, R4 ;  /* 0x00000000040e02ca */ /* 0x004fe400000e0000 */
[----:B------:R-:W-:Y:S02]  /*0190*/  @P0 R2UR UR15, R5 ;  /* 0x00000000050f02ca */ /* 0x000fe400000e0000 */
[----:B-1----:R-:W-:Y:S02]  /*01a0*/  @P0 IADD3 R2, P1, PT, R6, R11, RZ ;  /* 0x0000000b06020210 */ /* 0x002fe40007f3e0ff */
[----:B------:R-:W-:Y:S02]  /*01b0*/  SHF.R.S32.HI R5, RZ, 0x1f, R0 ;  /* 0x0000001fff057819 */ /* 0x000fe40000011400 */
[----:B------:R-:W-:Y:S01]  /*01c0*/  LOP3.LUT R4, R8, 0x1f, RZ, 0xc0, !PT ;  /* 0x0000001f08047812 */ /* 0x000fe200078ec0ff */
[----:B------:R-:W-:Y:S01]  /*01d0*/  @P0 IMAD.X R9, RZ, RZ, R7, P1 ;  /* 0x000000ffff090224 */ /* 0x000fe200008e0607 */
[----:B------:R-:W-:-:S02]  /*01e0*/  LEA.HI R5, R5, R0, RZ, 0x3 ;  /* 0x0000000005057211 */ /* 0x000fc400078f18ff */
[----:B------:R-:W-:Y:S01]  /*01f0*/  LOP3.LUT R0, R61, 0xff, RZ, 0x3c, !PT ;  /* 0x000000ff3d007812 */ /* 0x000fe200078e3cff */
[----:B------:R-:W-:Y:S01]  /*0200*/  UIADD3 UR22, UPT, UPT, UR14, -0x61c88647, URZ ;  /* 0x9e3779b90e167890 */ /* 0x000fe2000fffe0ff */
[--C-:B------:R-:W-:Y:S01]  /*0210*/  SHF.R.U64 R99, R2, 0x2, R9.reuse ;  /* 0x0000000202637819 */ /* 0x100fe20000001209 */
[----:B------:R-:W-:Y:S01]  /*0220*/  UIADD3 UR5, UPT, UPT, UR15, -0x4498517b, URZ ;  /* 0xbb67ae850f057890 */ /* 0x000fe2000fffe0ff */
[----:B------:R-:W-:Y:S01]  /*0230*/  LEA.HI.SX32 R0, R5, R0, 0x1d ;  /* 0x0000000005007211 */ /* 0x000fe200078feaff */
[----:B------:R-:W-:Y:S01]  /*0240*/  UIADD3 UR6, UPT, UPT, UR14, 0x3c6ef372, URZ ;  /* 0x3c6ef3720e067890 */ /* 0x000fe2000fffe0ff */
[----:B------:R-:W-:Y:S01]  /*0250*/  SHF.R.U32.HI R98, RZ, 0x2, R9 ;  /* 0x00000002ff627819 */ /* 0x000fe20000011609 */
[----:B------:R-:W-:Y:S02]  /*0260*/  UIADD3 UR24, UPT, UPT, UR15, 0x76cf5d0a, URZ ;  /* 0x76cf5d0a0f187890 */ /* 0x000fe4000fffe0ff */
[----:B------:R-:W-:Y:S02]  /*0270*/  UIADD3 UR25, UPT, UPT, UR14, -0x255992d5, URZ ;  /* 0xdaa66d2b0e197890 */ /* 0x000fe4000fffe0ff */
        /* <DEDUP_REMOVED lines=45> */
.L_x_8794:
        /* <DEDUP_REMOVED lines=10> */
[----:B------:R-:W-:Y:S02]  /*05f0*/  @P1 IADD3 R61, PT, PT, R61, 0x100, RZ ;  /* 0x000001003d3d1810 */ /* 0x000fe40007ffe0ff */
        /* <DEDUP_REMOVED lines=18> */
.L_x_8795:
[----:B------:R-:W-:Y:S05]  /*0720*/  BSYNC.RECONVERGENT B0 ;  /* 0x0000000000007941 */ /* 0x000fea0003800200 */
.L_x_8793:
[----:B------:R-:W1:Y:S02]  /*0730*/  LDCU UR4, c[0x0][0x384] ;  /* 0x00007080ff0477ac */ /* 0x000e640008000800 */
[----:B-1----:R-:W-:-:S06]  /*0740*/  UISETP.GE.AND UP0, UPT, UR23, UR4, UPT ;  /* 0x000000041700728c */ /* 0x002fcc000bf06270 */
[----:B------:R-:W-:-:S13]  /*0750*/  PLOP3.LUT P0, PT, PT, PT, UP0, 0x80, 0x8 ;  /* 0x000000000008781c */ /* 0x000fda0003f0f008 */
[----:B------:R-:W-:Y:S05]  /*0760*/  @P0 EXIT ;  /* 0x000000000000094d */ /* 0x000fea0003800000 */
[C---:B0-----:R-:W-:Y:S01]  /*0770*/  IMAD.HI.U32 R6, R99.reuse, -0x2daee0ad, RZ ;  /* 0xd2511f5363067827 */ /* 0x041fe200078e00ff */
[----:B------:R-:W-:Y:S01]  /*0780*/  SHF.R.S32.HI R61, RZ, 0x3, R5 ;  /* 0x00000003ff3d7819 */ /* 0x000fe20000011405 */
[----:B------:R-:W0:Y:S01]  /*0790*/  LDCU UR35, c[0x0][0x404] ;  /* 0x00008080ff2377ac */ /* 0x000e220008000800 */
[----:B------:R-:W-:Y:S01]  /*07a0*/  LOP3.LUT R2, R2, 0x3, RZ, 0xc0, !PT ;  /* 0x0000000302027812 */ /* 0x000fe200078ec0ff */
[----:B------:R-:W-:Y:S01]  /*07b0*/  IMAD.HI.U32 R7, R100, -0x326172a9, RZ ;  /* 0xcd9e8d5764077827 */ /* 0x000fe200078e00ff */
[----:B------:R-:W-:Y:S01]  /*07c0*/  LOP3.LUT R6, R6, UR15, RZ, 0x3c, !PT ;  /* 0x0000000f06067c12 */ /* 0x000fe2000f8e3cff */
[----:B------:R-:W1:Y:S02]  /*07d0*/  LDCU UR36, c[0x0][0x388] ;  /* 0x00007100ff2477ac */ /* 0x000e640008000800 */
[----:B------:R-:W-:Y:S01]  /*07e0*/  IMAD R9, R100, -0x326172a9, RZ ;  /* 0xcd9e8d5764097824 */ /* 0x000fe200078e02ff */
[----:B------:R-:W-:Y:S01]  /*07f0*/  LOP3.LUT R7, R98, UR14, R7, 0x96, !PT ;  /* 0x0000000e62077c12 */ /* 0x000fe2000f8e9607 */
        /* <DEDUP_REMOVED lines=9> */
[----:B------:R-:W4:Y:S03]  /*0890*/  LDCU.64 UR16, c[0x0][0x408] ;  /* 0x00008100ff1077ac */ /* 0x000f260008000a00 */
[----:B------:R-:W-:Y:S01]  /*08a0*/  IMAD R9, R6, -0x326172a9, RZ ;  /* 0xcd9e8d5706097824 */ /* 0x000fe200078e02ff */
[----:B------:R-:W-:Y:S01]  /*08b0*/  LOP3.LUT R7, R60, UR24, R7, 0x96, !PT ;  /* 0x000000183c077c12 */ /* 0x000fe2000f8e9607 */
[----:B------:R-:W-:Y:S01]  /*08c0*/  IMAD.HI.U32 R6, R10, -0x326172a9, RZ ;  /* 0xcd9e8d570a067827 */ /* 0x000fe200078e00ff */
[----:B------:R-:W0:Y:S03]  /*08d0*/  LDCU.64 UR18, c[0x0][0x3a0] ;  /* 0x00007400ff1277ac */ /* 0x000e260008000a00 */
[----:B------:R-:W-:Y:S01]  /*08e0*/  IMAD R11, R8, -0x2daee0ad, RZ ;  /* 0xd2511f53080b7824 */ /* 0x000fe200078e02ff */
[----:B------:R-:W-:Y:S01]  /*08f0*/  LOP3.LUT R6, R9, UR6, R6, 0x96, !PT ;  /* 0x0000000609067c12 */ /* 0x000fe2000f8e9606 */
[----:B------:R-:W-:Y:S01]  /*0900*/  IMAD R9, R10, -0x326172a9, RZ ;  /* 0xcd9e8d570a097824 */ /* 0x000fe200078e02ff */
[----:B------:R-:W-:Y:S01]  /*0910*/  UPLOP3.LUT UP1, UPT, UPT, UPT, UPT, 0x40, 0x4 ;  /* 0x000000000004789c */ /* 0x000fe20003f2e870 */
        /* <DEDUP_REMOVED lines=18> */
[----:B------:R-:W-:-:S03]  /*0a40*/  IMAD.HI.U32 R6, R8, -0x326172a9, RZ ;  /* 0xcd9e8d5708067827 */ /* 0x000fc600078e00ff */
[----:B------:R-:W-:Y:S01]  /*0a50*/  LOP3.LUT R10, R11, UR29, R10, 0x96, !PT ;  /* 0x0000001d0b0a7c12 */ /* 0x000fe2000f8e960a */
[----:B------:R-:W-:Y:S02]  /*0a60*/  IMAD R60, R7, -0x2daee0ad, RZ ;  /* 0xd2511f53073c7824 */ /* 0x000fe400078e02ff */
[----:B------:R-:W-:Y:S02]  /*0a70*/  IMAD R8, R8, -0x326172a9, RZ ;  /* 0xcd9e8d5708087824 */ /* 0x000fe400078e02ff */
[----:B------:R-:W-:-:S04]  /*0a80*/  IMAD.HI.U32 R7, R10, -0x326172a9, RZ ;  /* 0xcd9e8d570a077827 */ /* 0x000fc800078e00ff */
[----:B------:R-:W-:Y:S01]  /*0a90*/  IMAD R9, R9, -0x326172a9, RZ ;  /* 0xcd9e8d5709097824 */ /* 0x000fe200078e02ff */
[----:B------:R-:W-:Y:S01]  /*0aa0*/  LOP3.LUT R7, R8, UR30, R7, 0x96, !PT ;  /* 0x0000001e08077c12 */ /* 0x000fe2000f8e9607 */
[----:B------:R-:W-:Y:S01]  /*0ab0*/  IMAD R10, R10, -0x326172a9, RZ ;  /* 0xcd9e8d570a0a7824 */ /* 0x000fe200078e02ff */
[----:B------:R-:W-:Y:S02]  /*0ac0*/  LOP3.LUT R8, R61, 0xff, RZ, 0xc0, !PT ;  /* 0x000000ff3d087812 */ /* 0x000fe400078ec0ff */
[----:B------:R-:W-:Y:S01]  /*0ad0*/  LOP3.LUT R6, R9, UR20, R6, 0x96, !PT ;  /* 0x0000001409067c12 */ /* 0x000fe2000f8e9606 */
[----:B------:R-:W0:Y:S01]  /*0ae0*/  LDCU.64 UR20, c[0x0][0x380] ;  /* 0x00007000ff1477ac */ /* 0x000e220008000a00 */
[----:B------:R-:W-:Y:S01]  /*0af0*/  VIADDMNMX R3, R8, -R3, RZ, !PT ;  /* 0x8000000308037246 */ /* 0x000fe200078001ff */
[----:B------:R-:W-:Y:S01]  /*0b00*/  IMAD R4, R4, -0x20, R8 ;  /* 0xffffffe004047824 */ /* 0x000fe200078e0208 */
[----:B------:R-:W-:Y:S01]  /*0b10*/  LOP3.LUT R61, R61, 0xffffff00, RZ, 0xc0, !PT ;  /* 0xffffff003d3d7812 */ /* 0x000fe200078ec0ff */
[----:B------:R-:W-:-:S03]  /*0b20*/  IMAD.HI.U32 R9, R6, -0x2daee0ad, RZ ;  /* 0xd2511f5306097827 */ /* 0x000fc600078e00ff */
[----:B------:R-:W-:Y:S01]  /*0b30*/  VIMNMX R8, PT, PT, RZ, R4, !PT ;  /* 0x00000004ff087248 */ /* 0x000fe20007fe0100 */
[----:B------:R-:W-:Y:S01]  /*0b40*/  IMAD R11, R6, -0x2daee0ad, RZ ;  /* 0xd2511f53060b7824 */ /* 0x000fe200078e02ff */
[----:B------:R-:W-:Y:S01]  /*0b50*/  VIMNMX R4, PT, PT, R3, 0x20, PT ;  /* 0x0000002003047848 */ /* 0x000fe20003fe0100 */
[----:B------:R-:W-:Y:S01]  /*0b60*/  IMAD.HI.U32 R6, R7, -0x2daee0ad, RZ ;  /* 0xd2511f5307067827 */ /* 0x000fe200078e00ff */
[----:B------:R-:W-:-:S03]  /*0b70*/  LOP3.LUT R9, R60, UR31, R9, 0x96, !PT ;  /* 0x0000001f3c097c12 */ /* 0x000fc6000f8e9609 */
[----:B------:R-:W-:Y:S01]  /*0b80*/  HFMA2 R3, -RZ, RZ, 0, 0 ;  /* 0x00000000ff037431 */ /* 0x000fe200000001ff */
[----:B------:R-:W-:Y:S01]  /*0b90*/  VIMNMX R8, PT, PT, R8, 0x20, PT ;  /* 0x0000002008087848 */ /* 0x000fe20003fe0100 */
[----:B------:R-:W-:Y:S01]  /*0ba0*/  IMAD R4, R4, 0x8, R61 ;  /* 0x0000000804047824 */ /* 0x000fe200078e023d */
[----:B------:R-:W-:Y:S01]  /*0bb0*/  LOP3.LUT R6, R11, UR33, R6, 0x96, !PT ;  /* 0x000000210b067c12 */ /* 0x000fe2000f8e9606 */
[----:B------:R-:W-:-:S03]  /*0bc0*/  IMAD.HI.U32 R5, R9, -0x326172a9, RZ ;  /* 0xcd9e8d5709057827 */ /* 0x000fc600078e00ff */
[----:B------:R-:W-:Y:S01]  /*0bd0*/  I2FP.F32.U32 R97, R4 ;  /* 0x0000000400617245 */ /* 0x000fe20000201000 */
[----:B------:R-:W-:Y:S01]  /*0be0*/  IMAD R9, R9, -0x326172a9, RZ ;  /* 0xcd9e8d5709097824 */ /* 0x000fe200078e02ff */
[----:B------:R-:W-:Y:S01]  /*0bf0*/  LOP3.LUT R5, R10, UR32, R5, 0x96, !PT ;  /* 0x000000200a057c12 */ /* 0x000fe2000f8e9605 */
[----:B------:R-:W-:-:S03]  /*0c00*/  IMAD.HI.U32 R94, R6, -0x326172a9, RZ ;  /* 0xcd9e8d57065e7827 */ /* 0x000fc600078e00ff */
[----:B------:R-:W0:Y:S01]  /*0c10*/  MUFU.RCP R97, R97 ;  /* 0x0000006100617308 */ /* 0x000e220000001000 */
[----:B------:R-:W-:Y:S01]  /*0c20*/  IMAD R10, R7, -0x2daee0ad, RZ ;  /* 0xd2511f53070a7824 */ /* 0x000fe200078e02ff */
[----:B------:R-:W-:Y:S01]  /*0c30*/  LOP3.LUT R94, R9, UR34, R94, 0x96, !PT ;  /* 0x00000022095e7c12 */ /* 0x000fe2000f8e965e */
[----:B------:R-:W-:-:S04]  /*0c40*/  IMAD.HI.U32 R95, R5, -0x2daee0ad, RZ ;  /* 0xd2511f53055f7827 */ /* 0x000fc800078e00ff */
[----:B------:R-:W-:Y:S01]  /*0c50*/  IMAD R96, R8, 0x8, R61 ;  /* 0x0000000808607824 */ /* 0x000fe200078e023d */
[----:B------:R-:W-:Y:S01]  /*0c60*/  LOP3.LUT R95, R10, UR8, R95, 0x96, !PT ;  /* 0x000000080a5f7c12 */ /* 0x000fe2000f8e965f */
[----:B------:R-:W-:Y:S01]  /*0c70*/  IMAD R4, R5, -0x2daee0ad, RZ ;  /* 0xd2511f5305047824 */ /* 0x000fe200078e02ff */
[----:B------:R-:W0:Y:S01]  /*0c80*/  LDCU.128 UR8, c[0x0][0x3f0] ;  /* 0x00007e00ff0877ac */ /* 0x000e220008000c00 */
[----:B-1234-:R-:W-:-:S07]  /*0c90*/  IMAD R6, R6, -0x326172a9, RZ ;  /* 0xcd9e8d5706067824 */ /* 0x01efce00078e02ff */
.L_x_9105:
        /* <DEDUP_REMOVED lines=34> */
.L_x_8798:
[----:B------:R-:W-:Y:S05]  /*0ec0*/  BRA.U !UP0, `(.L_x_8799) ;  /* 0x0000002d08b47547 */ /* 0x000fea000b800000 */
[----:B------:R-:W0:Y:S02]  /*0ed0*/  LDC.64 R102, c[0x0][0x3a0] ;  /* 0x0000e800ff667b82 */ /* 0x000e240000000a00 */
        /* <DEDUP_REMOVED lines=23> */
.L_x_8803:
        /* <DEDUP_REMOVED lines=13> */
.L_x_8805:
[----:B------:R-:W-:Y:S05]  /*1120*/  BSYNC.RECONVERGENT B2 ;  /* 0x0000000000027941 */ /* 0x000fea0003800200 */
.L_x_8804:
        /* <DEDUP_REMOVED lines=48> */
.L_x_8802:
[----:B------:R-:W-:Y:S05]  /*1430*/  BSYNC.RECONVERGENT B1 ;  /* 0x0000000000017941 */ /* 0x000fea0003800200 */
.L_x_8801:
        /* <DEDUP_REMOVED lines=10> */
.L_x_8800:
        /* <DEDUP_REMOVED lines=19> */
.L_x_8809:
        /* <DEDUP_REMOVED lines=13> */
.L_x_8811:
[----:B------:R-:W-:Y:S05]  /*16e0*/  BSYNC.RECONVERGENT B2 ;  /* 0x0000000000027941 */ /* 0x000fea0003800200 */
.L_x_8810:
[----:B------:R-:W-:Y:S01]  /*16f0*/  IMAD.WIDE.U32 R6, R100, -0x326172a9, RZ ;  /* 0xcd9e8d5764067825 */ /* 0x000fe200078e00ff */
[----:B------:R-:W-:Y:S01]  /*1700*/  LOP3.LUT R102, R3, UR15, R95, 0x96, !PT ;  /* 0x0000000f03667c12 */ /* 0x000fe2000f8e965f */
[----:B------:R-:W-:Y:S02]  /*1710*/  UIADD3 UR5, UPT, UPT, UR15, -0x4498517b, URZ ;  /* 0xbb67ae850f057890 */ /* 0x000fe4000fffe0ff */
        /* <DEDUP_REMOVED lines=44> */
.L_x_8808:
[----:B------:R-:W-:Y:S05]  /*19e0*/  BSYNC.RECONVERGENT B1 ;  /* 0x0000000000017941 */ /* 0x000fea0003800200 */
.L_x_8807:
        /* <DEDUP_REMOVED lines=11> */
.L_x_8806:
        /* <DEDUP_REMOVED lines=19> */
.L_x_8815:
        /* <DEDUP_REMOVED lines=13> */
.L_x_8817:
[----:B------:R-:W-:Y:S05]  /*1ca0*/  BSYNC.RECONVERGENT B2 ;  /* 0x0000000000027941 */ /* 0x000fea0003800200 */
.L_x_8816:
        /* <DEDUP_REMOVED lines=49> */
.L_x_8814:
[----:B------:R-:W-:Y:S05]  /*1fc0*/  BSYNC.RECONVERGENT B1 ;  /* 0x0000000000017941 */ /* 0x000fea0003800200 */
.L_x_8813:
        /* <DEDUP_REMOVED lines=10> */
.L_x_8812:
        /* <DEDUP_REMOVED lines=19> */
.L_x_8821:
        /* <DEDUP_REMOVED lines=13> */
.L_x_8823:
[----:B------:R-:W-:Y:S05]  /*2270*/  BSYNC.RECONVERGENT B2 ;  /* 0x0000000000027941 */ /* 0x000fea0003800200 */
.L_x_8822:
        /* <DEDUP_REMOVED lines=48> */
.L_x_8820:
[----:B------:R-:W-:Y:S05]  /*2580*/  BSYNC.RECONVERGENT B1 ;  /* 0x0000000000017941 */ /* 0x000fea0003800200 */
.L_x_8819:
        /* <DEDUP_REMOVED lines=11> */
.L_x_8818:
        /* <DEDUP_REMOVED lines=19> */
.L_x_8827:
        /* <DEDUP_REMOVED lines=13> */
.L_x_8829:
[----:B------:R-:W-:Y:S05]  /*2840*/  BSYNC.RECONVERGENT B2 ;  /* 0x0000000000027941 */ /* 0x000fea0003800200 */
.L_x_8828:
        /* <DEDUP_REMOVED lines=49> */
.L_x_8826:
[----:B------:R-:W-:Y:S05]  /*2b60*/  BSYNC.RECONVERGENT B1 ;  /* 0x0000000000017941 */ /* 0x000fea0003800200 */
.L_x_8825:
        /* <DEDUP_REMOVED lines=9> */
[----:B------:R-:W-:-:S07]  /*2c00*/  FADD.FTZ R68, R68, R101 ;  /* 0x0000006544447221 */ /* 0x000fce0000010000 */
.L_x_8824:
        /* <DEDUP_REMOVED lines=19> */
.L_x_8833:
        /* <DEDUP_REMOVED lines=13> */
.L_x_8835:
[----:B------:R-:W-:Y:S05]  /*2e10*/  BSYNC.RECONVERGENT B2 ;  /* 0x0000000000027941 */ /* 0x000fea0003800200 */
.L_x_8834:
        /* <DEDUP_REMOVED lines=48> */
.L_x_8832:
[----:B------:R-:W-:Y:S05]  /*3120*/  BSYNC.RECONVERGENT B1 ;  /* 0x0000000000017941 */ /* 0x000fea0003800200 */
.L_x_8831:
        /* <DEDUP_REMOVED lines=11> */
.L_x_8830:
        /* <DEDUP_REMOVED lines=19> */
.L_x_8839:
        /* <DEDUP_REMOVED lines=13> */
.L_x_8841:
[----:B------:R-:W-:Y:S05]  /*33e0*/  BSYNC.RECONVERGENT B2 ;  /* 0x0000000000027941 */ /* 0x000fea0003800200 */
.L_x_8840:
        /* <DEDUP_REMOVED lines=49> */
.L_x_8838:
[----:B------:R-:W-:Y:S05]  /*3700*/  BSYNC.RECONVERGENT B1 ;  /* 0x0000000000017941 */ /* 0x000fea0003800200 */
.L_x_8837:
[----:B------:R-:W-:Y:S01]  /*3710*/  I2FP.F32.U32 R2, R2 ;  /* 0x0000000200027245 */ /* 0x000fe20000201000 */
[----:B------:R-:W-:Y:S02]  /*3720*/  IMAD.MOV.U32 R101, RZ, RZ, 0x2f800000 ;  /* 0x2f800000ff657424 */ /* 0x000fe400078e00ff */
[----:B-----5:R-:W-:Y:S02]  /*3730*/  IMAD.U32 R92, R63, 0x10000, RZ ;  /* 0x000100003f5c7824 */ /* 0x020fe400078e00ff */
[----:B------:R-:W-:Y:S02]  /*3740*/  FFMA.FTZ R2, R2, R101, 1.1641532182693481445e-10 ;  /* 0x2f00000002027423 */ /* 0x000fe40000010065 */
[----:B------:R-:W-:-:S03]  /*3750*/  FMUL.FTZ R92, R92, UR17 ;  /* 0x000000115c5c7c20 */ /* 0x000fc60008410000 */
[----:B------:R-:W-:Y:S01]  /*3760*/  FSETP.GTU.FTZ.AND P2, PT, R2, UR35, PT ;  /* 0x0000002302007c0b */ /* 0x000fe2000bf5c000 */
[----:B------:R-:W-:-:S05]  /*3770*/  FMUL.FTZ R92, R92, UR16 ;  /* 0x000000105c5c7c20 */ /* 0x000fca0008410000 */
[----:B------:R-:W-:Y:S02]  /*3780*/  FSEL R101, R92, RZ, !P2 ;  /* 0x000000ff5c657208 */ /* 0x000fe40005000000 */
[----:B------:R-:W-:-:S03]  /*3790*/  SEL R92, RZ, 0x1, P2 ;  /* 0x00000001ff5c7807 */ /* 0x000fc60001000000 */
[----:B------:R-:W-:-:S07]  /*37a0*/  FADD.FTZ R70, R70, R101 ;  /* 0x0000006546467221 */ /* 0x000fce0000010000 */
.L_x_8836:
        /* <DEDUP_REMOVED lines=19> */
.L_x_8845:
        /* <DEDUP_REMOVED lines=13> */
.L_x_8847:
[----:B------:R-:W-:Y:S05]  /*39b0*/  BSYNC.RECONVERGENT B2 ;  /* 0x0000000000027941 */ /* 0x000fea0003800200 */
.L_x_8846:
        /* <DEDUP_REMOVED lines=48> */
[----:B------:R-:W-:-:S07]  /*3cc0*/  IMAD.MOV.U32 R102, RZ, RZ, R104 ;  /* 0x000000ffff667224 */ /* 0x000fce00078e0068 */
.L_x_8844:
[----:B------:R-:W-:Y:S05]  /*3cd0*/  BSYNC.RECONVERGENT B1 ;  /* 0x0000000000017941 */ /* 0x000fea0003800200 */
.L_x_8843:
[----:B-----5:R-:W-:Y:S02]  /*3ce0*/  PRMT R91, R63, 0x7632, R91 ;  /* 0x000076323f5b7816 */ /* 0x020fe4000000005b */
        /* <DEDUP_REMOVED lines=11> */
.L_x_8799:
        /* <DEDUP_REMOVED lines=24> */
.L_x_8851:
        /* <DEDUP_REMOVED lines=13> */
.L_x_8853:
[----:B------:R-:W-:Y:S05]  /*3ff0*/  BSYNC.RECONVERGENT B2 ;  /* 0x0000000000027941 */ /* 0x000fea0003800200 */
.L_x_8852:
[----:B------:R-:W-:Y:S01]  /*4000*/  IMAD.WIDE.U32 R68, R100, -0x326172a9, RZ ;  /* 0xcd9e8d5764447825 */ /* 0x000fe200078e00ff */
[----:B------:R-:W-:Y:S01]  /*4010*/  LOP3.LUT R64, R3, UR15, R67, 0x96, !PT ;  /* 0x0000000f03407c12 */ /* 0x000fe2000f8e9643 */
[----:B------:R-:W-:Y:S01]  /*4020*/  UIADD3 UR5, UPT, UPT, UR15, -0x4498517b, URZ ;  /* 0xbb67ae850f057890 */ /* 0x000fe2000fffe0ff */
[----:B------:R-:W-:Y:S02]  /*4030*/  MOV R5, R4 ;  /* 0x0000000400057202 */ /* 0x000fe40000000f00 */
        /* <DEDUP_REMOVED lines=40> */
[----:B------:R-:W-:Y:S01]  /*42c0*/  LOP3.LUT R95, R91, R64, R103, 0x96, !PT ;  /* 0x000000405b5f7212 */ /* 0x000fe200078e9667 */
[----:B------:R-:W-:-:S07]  /*42d0*/  IMAD.MOV.U32 R66, RZ, RZ, RZ ;  /* 0x000000ffff427224 */ /* 0x000fce00078e00ff */
.L_x_8850:
[----:B------:R-:W-:Y:S05]  /*42e0*/  BSYNC.RECONVERGENT B1 ;  /* 0x0000000000017941 */ /* 0x000fea0003800200 */
.L_x_8849:
        /* <DEDUP_REMOVED lines=9> */
.L_x_8848:
        /* <DEDUP_REMOVED lines=16> */
.L_x_8857:
        /* <DEDUP_REMOVED lines=13> */
.L_x_8859:
[----:B------:R-:W-:Y:S05]  /*4550*/  BSYNC.RECONVERGENT B2 ;  /* 0x0000000000027941 */ /* 0x000fea0003800200 */
.L_x_8858:
        /* <DEDUP_REMOVED lines=45> */
[----:B------:R-:W-:-:S07]  /*4830*/  LOP3.LUT R95, R91, R66, R69, 0x96, !PT ;  /* 0x000000425b5f7212 */ /* 0x000fce00078e9645 */
.L_x_8856:
[----:B------:R-:W-:Y:S05]  /*4840*/  BSYNC.RECONVERGENT B1 ;  /* 0x0000000000017941 */ /* 0x000fea0003800200 */
.L_x_8855:
        /* <DEDUP_REMOVED lines=10> */
.L_x_8854:
[----:B------:R-:W-:Y:S01]  /*48f0*/  MOV R4, R2 ;  /* 0x0000000200047202 */ /* 0x000fe20000000f00 */
[----:B------:R-:W-:Y:S01]  /*4900*/  IMAD.MOV.U32 R66, RZ, RZ, RZ ;  /* 0x000000ffff427224 */ /* 0x000fe200078e00ff */
        /* <DEDUP_REMOVED lines=14> */
.L_x_8863:
        /* <DEDUP_REMOVED lines=13> */
.L_x_8865:
[----:B------:R-:W-:Y:S05]  /*4ac0*/  BSYNC.RECONVERGENT B2 ;  /* 0x0000000000027941 */ /* 0x000fea0003800200 */
.L_x_8864:
        /* <DEDUP_REMOVED lines=46> */
[----:B------:R-:W-:-:S07]  /*4db0*/  LOP3.LUT R95, R91, R66, R69, 0x96, !PT ;  /* 0x000000425b5f7212 */ /* 0x000fce00078e9645 */
.L_x_8862:
[----:B------:R-:W-:Y:S05]  /*4dc0*/  BSYNC.RECONVERGENT B1 ;  /* 0x0000000000017941 */ /* 0x000fea0003800200 */
.L_x_8861:
        /* <DEDUP_REMOVED lines=9> */
.L_x_8860:
        /* <DEDUP_REMOVED lines=16> */
.L_x_8869:
        /* <DEDUP_REMOVED lines=13> */
.L_x_8871:
[----:B------:R-:W-:Y:S05]  /*5030*/  BSYNC.RECONVERGENT B2 ;  /* 0x0000000000027941 */ /* 0x000fea0003800200 */
.L_x_8870:
        /* <DEDUP_REMOVED lines=47> */
.L_x_8868:
[----:B------:R-:W-:Y:S05]  /*5330*/  BSYNC.RECONVERGENT B1 ;  /* 0x0000000000017941 */ /* 0x000fea0003800200 */
.L_x_8867:
[----:B------:R-:W-:Y:S01]  /*5340*/  I2FP.F32.U32 R4, R9 ;  /* 0x0000000900047245 */ /* 0x000fe20000201000 */
[----:B------:R-:W-:Y:S01]  /*5350*/  IMAD.MOV.U32 R67, RZ, RZ, 0x2f800000 ;  /* 0x2f800000ff437424 */ /* 0x000fe200078e00ff */
[----:B-----5:R-:W-:-:S03]  /*5360*/  PRMT R9, R61, 0x7632, R9 ;  /* 0x000076323d097816 */ /* 0x020fc60000000009 */
[----:B------:R-:W-:Y:S02]  /*5370*/  FFMA.FTZ R4, R4, R67, 1.1641532182693481445e-10 ;  /* 0x2f00000004047423 */ /* 0x000fe40000010043 */
[----:B------:R-:W-:-:S03]  /*5380*/  IMAD.U32 R9, R9, 0x10000, RZ ;  /* 0x0001000009097824 */ /* 0x000fc600078e00ff */
[----:B------:R-:W-:Y:S01]  /*5390*/  FSETP.GTU.FTZ.AND P1, PT, R4, UR35, PT ;  /* 0x0000002304007c0b */ /* 0x000fe2000bf3c000 */
[----:B------:R-:W-:-:S04]  /*53a0*/  FMUL.FTZ R9, R9, UR17 ;  /* 0x0000001109097c20 */ /* 0x000fc80008410000 */
[----:B------:R-:W-:Y:S01]  /*53b0*/  FMUL.FTZ R67, R9, UR16 ;  /* 0x0000001009437c20 */ /* 0x000fe20008410000 */
[----:B------:R-:W-:-:S04]  /*53c0*/  SEL R9, RZ, 0x1, P1 ;  /* 0x00000001ff097807 */ /* 0x000fc80000800000 */
[----:B------:R-:W-:-:S07]  /*53d0*/  FSEL R67, R67, RZ, !P1 ;  /* 0x000000ff43437208 */ /* 0x000fce0004800000 */
.L_x_8866:
        /* <DEDUP_REMOVED lines=16> */
.L_x_8875:
        /* <DEDUP_REMOVED lines=13> */
.L_x_8877:
[----:B------:R-:W-:Y:S05]  /*55b0*/  BSYNC.RECONVERGENT B2 ;  /* 0x0000000000027941 */ /* 0x000fea0003800200 */
.L_x_8876:
        /* <DEDUP_REMOVED lines=47> */
.L_x_8874:
[----:B------:R-:W-:Y:S05]  /*58b0*/  BSYNC.RECONVERGENT B1 ;  /* 0x0000000000017941 */ /* 0x000fea0003800200 */
.L_x_8873:
        /* <DEDUP_REMOVED lines=9> */
.L_x_8872:
        /* <DEDUP_REMOVED lines=16> */
.L_x_8881:
        /* <DEDUP_REMOVED lines=13> */
.L_x_8883:
[----:B------:R-:W-:Y:S05]  /*5b20*/  BSYNC.RECONVERGENT B2 ;  /* 0x0000000000027941 */ /* 0x000fea0003800200 */
.L_x_8882:
        /* <DEDUP_REMOVED lines=47> */
.L_x_8880:
[----:B------:R-:W-:Y:S05]  /*5e20*/  BSYNC.RECONVERGENT B1 ;  /* 0x0000000000017941 */ /* 0x000fea0003800200 */
.L_x_8879:
        /* <DEDUP_REMOVED lines=10> */
.L_x_8878:
        /* <DEDUP_REMOVED lines=16> */
.L_x_8887:
        /* <DEDUP_REMOVED lines=13> */
.L_x_8889:
[----:B------:R-:W-:Y:S05]  /*60a0*/  BSYNC.RECONVERGENT B2 ;  /* 0x0000000000027941 */ /* 0x000fea0003800200 */
.L_x_8888:
[----:B------:R-:W-:Y:S01]  /*60b0*/  IMAD.WIDE.U32 R94, R100, -0x326172a9, RZ ;  /* 0xcd9e8d57645e7825 */ /* 0x000fe200078e00ff */
[----:B------:R-:W-:Y:S01]  /*60c0*/  LOP3.LUT R104, R3, UR15, R71, 0x96, !PT ;  /* 0x0000000f03687c12 */ /* 0x000fe2000f8e9647 */
[----:B------:R-:W-:Y:S02]  /*60d0*/  UIADD3 UR5, UPT, UPT, UR15, -0x4498517b, URZ ;  /* 0xbb67ae850f057890 */ /* 0x000fe4000fffe0ff */
[----:B------:R-:W-:Y:S01]  /*60e0*/  HFMA2 R4, -RZ, RZ, 0, 0 ;  /* 0x00000000ff047431 */ /* 0x000fe200000001ff */
        /* <DEDUP_REMOVED lines=40> */
[----:B------:R-:W-:Y:S01]  /*6370*/  LOP3.LUT R95, R91, R70, R105, 0x96, !PT ;  /* 0x000000465b5f7212 */ /* 0x000fe200078e9669 */
[----:B------:R-:W-:Y:S02]  /*6380*/  IMAD.MOV.U32 R70, RZ, RZ, R102 ;  /* 0x000000ffff467224 */ /* 0x000fe400078e0066 */
[----:B------:R-:W-:-:S07]  /*6390*/  IMAD.MOV.U32 R102, RZ, RZ, R104 ;  /* 0x000000ffff667224 */ /* 0x000fce00078e0068 */
.L_x_8886:
[----:B------:R-:W-:Y:S05]  /*63a0*/  BSYNC.RECONVERGENT B1 ;  /* 0x0000000000017941 */ /* 0x000fea0003800200 */
.L_x_8885:
        /* <DEDUP_REMOVED lines=9> */
.L_x_8884:
        /* <DEDUP_REMOVED lines=16> */
.L_x_8892:
        /* <DEDUP_REMOVED lines=13> */
.L_x_8894:
[----:B------:R-:W-:Y:S05]  /*6610*/  BSYNC.RECONVERGENT B2 ;  /* 0x0000000000027941 */ /* 0x000fea0003800200 */
.L_x_8893:
        /* <DEDUP_REMOVED lines=47> */
.L_x_8891:
[----:B------:R-:W-:Y:S05]  /*6910*/  BSYNC.RECONVERGENT B1 ;  /* 0x0000000000017941 */ /* 0x000fea0003800200 */
.L_x_8890:
        /* <DEDUP_REMOVED lines=10> */
.L_x_8842:
[----:B------:R-:W0:Y:S01]  /*69c0*/  LDC.64 R104, c[0x0][0x3a8] ;  /* 0x0000ea00ff687b82 */ /* 0x000e220000000a00 */
[----:B------:R-:W-:Y:S01]  /*69d0*/  MOV R4, R102 ;  /* 0x0000006600047202 */ /* 0x000fe20000000f00 */
[----:B0-----:R-:W-:-:S05]  /*69e0*/  IMAD.WIDE.U32 R104, R90, 0x20, R104 ;  /* 0x000000205a687825 */ /* 0x001fca00078e0068 */
[----:B-----5:R0:W-:Y:S04]  /*69f0*/  STG.E.128 desc[UR12][R104.64], R64 ;  /* 0x0000004068007986 */ /* 0x0201e8000c101d0c */
[----:B------:R0:W-:Y:S01]  /*6a00*/  STG.E.128 desc[UR12][R104.64+0x10], R68 ;  /* 0x0000104468007986 */ /* 0x0001e2000c101d0c */
[----:B------:R-:W-:Y:S05]  /*6a10*/  BRA.U !UP2, `(.L_x_8895) ;  /* 0x000000010a507547 */ /* 0x000fea000b800000 */
[----:B------:R-:W-:Y:S01]  /*6a20*/  IMAD.U32 R101, R92, 0x10000, RZ ;  /* 0x000100005c657824 */ /* 0x000fe200078e00ff */
[----:B------:R-:W1:Y:S01]  /*6a30*/  LDC.64 R102, c[0x0][0x3b0] ;  /* 0x0000ec00ff667b82 */ /* 0x000e620000000a00 */
[----:B------:R-:W-:Y:S02]  /*6a40*/  LOP3.LUT R91, R93, 0xffff, RZ, 0xc0, !PT ;  /* 0x0000ffff5d5b7812 */ /* 0x000fe400078ec0ff */
[----:B------:R-:W-:Y:S02]  /*6a50*/  LOP3.LUT R108, R9, 0xff, RZ, 0xc0, !PT ;  /* 0x000000ff096c7812 */ /* 0x000fe400078ec0ff */
[----:B------:R-:W-:Y:S02]  /*6a60*/  LOP3.LUT R110, R101, 0xff0000, RZ, 0xc0, !PT ;  /* 0x00ff0000656e7812 */ /* 0x000fe400078ec0ff */
[----:B------:R-:W-:Y:S01]  /*6a70*/  PRMT R101, R11, 0x7104, RZ ;  /* 0x000071040b657816 */ /* 0x000fe200000000ff */
[----:B------:R-:W-:Y:S01]  /*6a80*/  IMAD.WIDE.U32 R108, R108, 0x1000000, RZ ;  /* 0x010000006c6c7825 */ /* 0x000fe200078e00ff */
[----:B------:R-:W-:-:S02]  /*6a90*/  PRMT R110, R110, 0x4210, R91 ;  /* 0x000042106e6e7816 */ /* 0x000fc4000000005b */
[----:B------:R-:W-:Y:S02]  /*6aa0*/  LOP3.LUT R106, R8, 0xff, RZ, 0xc0, !PT ;  /* 0x000000ff086a7812 */ /* 0x000fe400078ec0ff */
[----:B0-----:R-:W-:Y:S02]  /*6ab0*/  LOP3.LUT R104, R7, 0xff, RZ, 0xc0, !PT ;  /* 0x000000ff07687812 */ /* 0x001fe400078ec0ff */
[----:B------:R-:W-:Y:S01]  /*6ac0*/  LOP3.LUT R91, R110, 0xff00, R101, 0xf8, !PT ;  /* 0x0000ff006e5b7812 */ /* 0x000fe200078ef865 */
[----:B------:R-:W-:-:S03]  /*6ad0*/  IMAD.WIDE.U32 R106, R106, 0x10000, RZ ;  /* 0x000100006a6a7825 */ /* 0x000fc600078e00ff */
[----:B------:R-:W-:Y:S01]  /*6ae0*/  LOP3.LUT R91, R91, 0xff, R10, 0xf8, !PT ;  /* 0x000000ff5b5b7812 */ /* 0x000fe200078ef80a */
[----:B------:R-:W-:-:S03]  /*6af0*/  IMAD.WIDE.U32 R104, R104, 0x100, RZ ;  /* 0x0000010068687825 */ /* 0x000fc600078e00ff */
[----:B------:R-:W-:Y:S01]  /*6b00*/  LOP3.LUT R107, R107, R91, R109, 0xfe, !PT ;  /* 0x0000005b6b6b7212 */ /* 0x000fe200078efe6d */
[----:B-1----:R-:W-:Y:S01]  /*6b10*/  IMAD.WIDE.U32 R102, R89, 0x8, R102 ;  /* 0x0000000859667825 */ /* 0x002fe200078e0066 */
[----:B------:R-:W-:Y:S02]  /*6b20*/  LOP3.LUT R104, R104, R108, R106, 0xfe, !PT ;  /* 0x0000006c68687212 */ /* 0x000fe400078efe6a */
[----:B------:R-:W-:Y:S02]  /*6b30*/  LOP3.LUT R105, R107, R105, RZ, 0xfc, !PT ;  /* 0x000000696b697212 */ /* 0x000fe400078efcff */
[----:B------:R-:W-:-:S05]  /*6b40*/  LOP3.LUT R104, R104, 0xff, R5, 0xf8, !PT ;  /* 0x000000ff68687812 */ /* 0x000fca00078ef805 */
[----:B------:R1:W-:Y:S02]  /*6b50*/  STG.E.64 desc[UR12][R102.64], R104 ;  /* 0x0000006866007986 */ /* 0x0003e4000c101b0c */
.L_x_8895:
[----:B------:R-:W-:Y:S01]  /*6b60*/  VIADD R90, R90, 0x100 ;  /* 0x000001005a5a7836 */ /* 0x000fe20000000000 */
[----:B------:R-:W-:-:S07]  /*6b70*/  IADD3 R89, PT, PT, R89, 0x100, RZ ;  /* 0x0000010059597810 */ /* 0x000fce0007ffe0ff */
.L_x_8797:
[----:B------:R-:W-:Y:S05]  /*6b80*/  BSYNC.RECONVERGENT B0 ;  /* 0x0000000000007941 */ /* 0x000fea0003800200 */
.L_x_8796:
        /* <DEDUP_REMOVED lines=9> */
.L_x_8898:
[----:B------:R-:W-:Y:S05]  /*6c20*/  BRA.U !UP0, `(.L_x_8899) ;  /* 0x0000002d08b47547 */ /* 0x000fea000b800000 */
[----:B------:R-:W1:Y:S02]  /*6c30*/  LDC.64 R72, c[0x0][0x3a0] ;  /* 0x0000e800ff487b82 */ /* 0x000e640000000a00 */
[----:B-1----:R-:W-:-:S05]  /*6c40*/  IMAD.WIDE.U32 R102, R90, 0x20, R72 ;  /* 0x000000205a667825 */ /* 0x002fca00078e0048 */
[----:B------:R1:W5:Y:S04]  /*6c50*/  LDG.E.128 R72, desc[UR12][R102.64] ;  /* 0x0000000c66487981 */ /* 0x000368000c1e1d00 */
[----:B------:R1:W5:Y:S01]  /*6c60*/  LDG.E.128 R76, desc[UR12][R102.64+0x10] ;  /* 0x0000100c664c7981 */ /* 0x000362000c1e1d00 */
[----:B------:R-:W-:-:S13]  /*6c70*/  ISETP.LT.AND P2, PT, RZ, UR39, PT ;  /* 0x00000027ff007c0c */ /* 0x000fda000bf41270 */
[----:B------:R-:W-:Y:S02]  /*6c80*/  @!P2 IMAD.MOV.U32 R91, RZ, RZ, R2 ;  /* 0x000000ffff5ba224 */ /* 0x000fe400078e0002 */
[----:B------:R-:W-:Y:S01]  /*6c90*/  @!P2 IMAD.MOV.U32 R106, RZ, RZ, R4 ;  /* 0x000000ffff6aa224 */ /* 0x000fe200078e0004 */
[----:B-1----:R-:W-:Y:S06]  /*6ca0*/  @!P2 BRA `(.L_x_8900) ;  /* 0x000000040064a947 */ /* 0x002fec0003800000 */
        /* <DEDUP_REMOVED lines=16> */
.L_x_8903:
[----:B------:R-:W-:Y:S01]  /*6db0*/  IADD3 R99, PT, PT, R99, 0x1, RZ ;  /* 0x0000000163637810 */ /* 0x000fe20007ffe0ff */
[----:B------:R-:W-:Y:S03]  /*6dc0*/  BSSY.RECONVERGENT B2, `(.L_x_8904) ;  /* 0x000000c000027945 */ /* 0x000fe60003800200 */
[C---:B------:R-:W-:Y:S01]  /*6dd0*/  ISETP.NE.AND P3, PT, R99.reuse, RZ, PT ;  /* 0x000000ff6300720c */ /* 0x040fe20003f65270 */
[----:B0-----:R-:W-:-:S12]  /*6de0*/  IMAD.WIDE.U32 R104, R99, -0x2daee0ad, RZ ;  /* 0xd2511f5363687825 */ /* 0x001fd800078e00ff */
        /* <DEDUP_REMOVED lines=9> */
.L_x_8905:
[----:B------:R-:W-:Y:S05]  /*6e80*/  BSYNC.RECONVERGENT B2 ;  /* 0x0000000000027941 */ /* 0x000fea0003800200 */
.L_x_8904:
        /* <DEDUP_REMOVED lines=48> */
.L_x_8902:
[----:B------:R-:W-:Y:S05]  /*7190*/  BSYNC.RECONVERGENT B1 ;  /* 0x0000000000017941 */ /* 0x000fea0003800200 */
.L_x_8901:
        /* <DEDUP_REMOVED lines=10> */
.L_x_8900:
        /* <DEDUP_REMOVED lines=19> */
.L_x_8909:
        /* <DEDUP_REMOVED lines=13> */
.L_x_8911:
[----:B------:R-:W-:Y:S05]  /*7440*/  BSYNC.RECONVERGENT B2 ;  /* 0x0000000000027941 */ /* 0x000fea0003800200 */
.L_x_8910:
        /* <DEDUP_REMOVED lines=47> */
.L_x_8908:
[----:B------:R-:W-:Y:S05]  /*7740*/  BSYNC.RECONVERGENT B1 ;  /* 0x0000000000017941 */ /* 0x000fea0003800200 */
.L_x_8907:
        /* <DEDUP_REMOVED lines=11> */
.L_x_8906:
        /* <DEDUP_REMOVED lines=19> */
.L_x_8915:
        /* <DEDUP_REMOVED lines=13> */
.L_x_8917:
[----:B------:R-:W-:Y:S05]  /*7a00*/  BSYNC.RECONVERGENT B2 ;  /* 0x0000000000027941 */ /* 0x000fea0003800200 */
.L_x_8916:
        /* <DEDUP_REMOVED lines=49> */
.L_x_8914:
[----:B------:R-:W-:Y:S05]  /*7d20*/  BSYNC.RECONVERGENT B1 ;  /* 0x0000000000017941 */ /* 0x000fea0003800200 */
.L_x_8913:
        /* <DEDUP_REMOVED lines=10> */
.L_x_8912:
        /* <DEDUP_REMOVED lines=19> */
.L_x_8921:
        /* <DEDUP_REMOVED lines=13> */
.L_x_8923:
[----:B------:R-:W-:Y:S05]  /*7fd0*/  BSYNC.RECONVERGENT B2 ;  /* 0x0000000000027941 */ /* 0x000fea0003800200 */
.L_x_8922:
        /* <DEDUP_REMOVED lines=48> */
.L_x_8920:
[----:B------:R-:W-:Y:S05]  /*82e0*/  BSYNC.RECONVERGENT B1 ;  /* 0x0000000000017941 */ /* 0x000fea0003800200 */
.L_x_8919:
        /* <DEDUP_REMOVED lines=11> */
.L_x_8918:
        /* <DEDUP_REMOVED lines=19> */
.L_x_8927:
        /* <DEDUP_REMOVED lines=13> */
.L_x_8929:
[----:B------:R-:W-:Y:S05]  /*85a0*/  BSYNC.RECONVERGENT B2 ;  /* 0x0000000000027941 */ /* 0x000fea0003800200 */
.L_x_8928:
        /* <DEDUP_REMOVED lines=49> */
.L_x_8926:
[----:B------:R-:W-:Y:S05]  /*88c0*/  BSYNC.RECONVERGENT B1 ;  /* 0x0000000000017941 */ /* 0x000fea0003800200 */
.L_x_8925:
        /* <DEDUP_REMOVED lines=10> */
.L_x_8924:
        /* <DEDUP_REMOVED lines=19> */
.L_x_8933:
        /* <DEDUP_REMOVED lines=13> */
.L_x_8935:
[----:B------:R-:W-:Y:S05]  /*8b70*/  BSYNC.RECONVERGENT B2 ;  /* 0x0000000000027941 */ /* 0x000fea0003800200 */
.L_x_8934:
        /* <DEDUP_REMOVED lines=48> */
.L_x_8932:
[----:B------:R-:W-:Y:S05]  /*8e80*/  BSYNC.RECONVERGENT B1 ;  /* 0x0000000000017941 */ /* 0x000fea0003800200 */
.L_x_8931:
        /* <DEDUP_REMOVED lines=11> */
.L_x_8930:
        /* <DEDUP_REMOVED lines=19> */
.L_x_8939:
        /* <DEDUP_REMOVED lines=13> */
.L_x_8941:
[----:B------:R-:W-:Y:S05]  /*9140*/  BSYNC.RECONVERGENT B2 ;  /* 0x0000000000027941 */ /* 0x000fea0003800200 */
.L_x_8940:
        /* <DEDUP_REMOVED lines=49> */
.L_x_8938:
[----:B------:R-:W-:Y:S05]  /*9460*/  BSYNC.RECONVERGENT B1 ;  /* 0x0000000000017941 */ /* 0x000fea0003800200 */
.L_x_8937:
        /* <DEDUP_REMOVED lines=10> */
.L_x_8936:
        /* <DEDUP_REMOVED lines=19> */
.L_x_8945:
        /* <DEDUP_REMOVED lines=13> */
.L_x_8947:
[----:B------:R-:W-:Y:S05]  /*9710*/  BSYNC.RECONVERGENT B2 ;  /* 0x0000000000027941 */ /* 0x000fea0003800200 */
.L_x_8946:
        /* <DEDUP_REMOVED lines=49> */
.L_x_8944:
[----:B------:R-:W-:Y:S05]  /*9a30*/  BSYNC.RECONVERGENT B1 ;  /* 0x0000000000017941 */ /* 0x000fea0003800200 */
.L_x_8943:
        /* <DEDUP_REMOVED lines=10> */
[----:B------:R-:W-:Y:S01]  /*9ae0*/  FADD.FTZ R79, R79, R4 ;  /* 0x000000044f4f7221 */ /* 0x000fe20000010000 */
[----:B------:R-:W-:Y:S06]  /*9af0*/  BRA `(.L_x_8942) ;  /* 0x0000002c00087947 */ /* 0x000fec0003800000 */
.L_x_8899:
[----:B------:R-:W-:Y:S01]  /*9b00*/  MOV R101, UR14 ;  /* 0x0000000e00657c02 */ /* 0x000fe20008000f00 */
[----:B------:R-:W-:Y:S01]  /*9b10*/  IMAD.U32 R91, RZ, RZ, UR15 ;  /* 0x0000000fff5b7e24 */ /* 0x000fe2000f8e00ff */
[----:B------:R-:W-:Y:S01]  /*9b20*/  MOV R72, RZ ;  /* 0x000000ff00487202 */ /* 0x000fe20000000f00 */
[----:B------:R-:W-:Y:S02]  /*9b30*/  IMAD.MOV.U32 R74, RZ, RZ, R2 ;  /* 0x000000ffff4a7224 */ /* 0x000fe400078e0002 */
[----:B-1----:R-:W-:Y:S02]  /*9b40*/  IMAD.MOV.U32 R102, RZ, RZ, R4 ;  /* 0x000000ffff667224 */ /* 0x002fe400078e0004 */
        /* <DEDUP_REMOVED lines=19> */
.L_x_8951:
        /* <DEDUP_REMOVED lines=13> */
.L_x_8953:
[----:B------:R-:W-:Y:S05]  /*9d50*/  BSYNC.RECONVERGENT B2 ;  /* 0x0000000000027941 */ /* 0x000fea0003800200 */
.L_x_8952:
[----:B------:R-:W-:Y:S01]  /*9d60*/  IMAD.WIDE.U32 R76, R100, -0x326172a9, RZ ;  /* 0xcd9e8d57644c7825 */ /* 0x000fe200078e00ff */
[----:B------:R-:W-:Y:S01]  /*9d70*/  LOP3.LUT R72, R3, UR15, R75, 0x96, !PT ;  /* 0x0000000f03487c12 */ /* 0x000fe2000f8e964b */
[----:B------:R-:W-:Y:S02]  /*9d80*/  UIADD3 UR5, UPT, UPT, UR15, -0x4498517b, URZ ;  /* 0xbb67ae850f057890 */ /* 0x000fe4000fffe0ff */
        /* <DEDUP_REMOVED lines=42> */
[----:B------:R-:W-:-:S07]  /*a030*/  LOP3.LUT R95, R91, R72, R103, 0x96, !PT ;  /* 0x000000485b5f7212 */ /* 0x000fce00078e9667 */
.L_x_8950:
[----:B------:R-:W-:Y:S05]  /*a040*/  BSYNC.RECONVERGENT B1 ;  /* 0x0000000000017941 */ /* 0x000fea0003800200 */
.L_x_8949:
        /* <DEDUP_REMOVED lines=9> */
.L_x_8948:
        /* <DEDUP_REMOVED lines=16> */
.L_x_8957:
        /* <DEDUP_REMOVED lines=13> */
.L_x_8959:
[----:B------:R-:W-:Y:S05]  /*a2b0*/  BSYNC.RECONVERGENT B2 ;  /* 0x0000000000027941 */ /* 0x000fea0003800200 */
.L_x_8958:
        /* <DEDUP_REMOVED lines=46> */
.L_x_8956:
[----:B------:R-:W-:Y:S05]  /*a5a0*/  BSYNC.RECONVERGENT B1 ;  /* 0x0000000000017941 */ /* 0x000fea0003800200 */
.L_x_8955:
        /* <DEDUP_REMOVED lines=10> */
.L_x_8954:
        /* <DEDUP_REMOVED lines=16> */
.L_x_8963:
        /* <DEDUP_REMOVED lines=13> */
.L_x_8965:
[----:B------:R-:W-:Y:S05]  /*a820*/  BSYNC.RECONVERGENT B2 ;  /* 0x0000000000027941 */ /* 0x000fea0003800200 */
.L_x_8964:
        /* <DEDUP_REMOVED lines=32> */
[----:B0-----:R-:W-:Y:S01]  /*aa30*/  LOP3.LUT R104, R74, UR5, R95, 0x96, !PT ;  /* 0x000000054a687c12 */ /* 0x001fe2000f8e965f */
        /* <DEDUP_REMOVED lines=13> */
[----:B------:R-:W-:-:S07]  /*ab10*/  IMAD.MOV.U32 R102, RZ, RZ, R76 ;  /* 0x000000ffff667224 */ /* 0x000fce00078e004c */
.L_x_8962:
[----:B------:R-:W-:Y:S05]  /*ab20*/  BSYNC.RECONVERGENT B1 ;  /* 0x0000000000017941 */ /* 0x000fea0003800200 */
.L_x_8961:
        /* <DEDUP_REMOVED lines=9> */
.L_x_8960:
        /* <DEDUP_REMOVED lines=16> */
.L_x_8969:
        /* <DEDUP_REMOVED lines=13> */
.L_x_8971:
[----:B------:R-:W-:Y:S05]  /*ad90*/  BSYNC.RECONVERGENT B2 ;  /* 0x0000000000027941 */ /* 0x000fea0003800200 */
.L_x_8970:
[----:B0-----:R-:W-:Y:S01]  /*ada0*/  IMAD.WIDE.U32 R104, R100, -0x326172a9, RZ ;  /* 0xcd9e8d5764687825 */ /* 0x001fe200078e00ff */
        /* <DEDUP_REMOVED lines=46> */
.L_x_8968:
[----:B------:R-:W-:Y:S05]  /*b090*/  BSYNC.RECONVERGENT B1 ;  /* 0x0000000000017941 */ /* 0x000fea0003800200 */
.L_x_8967:
        /* <DEDUP_REMOVED lines=10> */
.L_x_8966:
        /* <DEDUP_REMOVED lines=16> */
.L_x_8975:
        /* <DEDUP_REMOVED lines=13> */
.L_x_8977:
[----:B------:R-:W-:Y:S05]  /*b310*/  BSYNC.RECONVERGENT B2 ;  /* 0x0000000000027941 */ /* 0x000fea0003800200 */
.L_x_8976:
[----:B0-----:R-:W-:Y:S01]  /*b320*/  IMAD.WIDE.U32 R104, R100, -0x326172a9, RZ ;  /* 0xcd9e8d5764687825 */ /* 0x001fe200078e00ff */
        /* <DEDUP_REMOVED lines=44> */
[----:B------:R-:W-:Y:S02]  /*b5f0*/  LOP3.LUT R95, R91, R76, R79, 0x96, !PT ;  /* 0x0000004c5b5f7212 */ /* 0x000fe400078e964f */
[----:B------:R-:W-:-:S07]  /*b600*/  MOV R102, R78 ;  /* 0x0000004e00667202 */ /* 0x000fce0000000f00 */
.L_x_8974:
[----:B------:R-:W-:Y:S05]  /*b610*/  BSYNC.RECONVERGENT B1 ;  /* 0x0000000000017941 */ /* 0x000fea0003800200 */
.L_x_8973:
        /* <DEDUP_REMOVED lines=9> */
.L_x_8972:
        /* <DEDUP_REMOVED lines=16> */
.L_x_8981:
        /* <DEDUP_REMOVED lines=13> */
.L_x_8983:
[----:B------:R-:W-:Y:S05]  /*b880*/  BSYNC.RECONVERGENT B2 ;  /* 0x0000000000027941 */ /* 0x000fea0003800200 */
.L_x_8982:
[----:B------:R-:W-:Y:S01]  /*b890*/  IMAD.WIDE.U32 R94, R100, -0x326172a9, RZ ;  /* 0xcd9e8d57645e7825 */ /* 0x000fe200078e00ff */
[----:B0-----:R-:W-:Y:S01]  /*b8a0*/  LOP3.LUT R104, R3, UR15, R79, 0x96, !PT ;  /* 0x0000000f03687c12 */ /* 0x001fe2000f8e964f */
[----:B------:R-:W-:Y:S02]  /*b8b0*/  UIADD3 UR5, UPT, UPT, UR15, -0x4498517b, URZ ;  /* 0xbb67ae850f057890 */ /* 0x000fe4000fffe0ff */
[----:B------:R-:W-:Y:S01]  /*b8c0*/  HFMA2 R2, -RZ, RZ, 0, 0 ;  /* 0x00000000ff027431 */ /* 0x000fe200000001ff */
        /* <DEDUP_REMOVED lines=43> */
.L_x_8980:
[----:B------:R-:W-:Y:S05]  /*bb80*/  BSYNC.RECONVERGENT B1 ;  /* 0x0000000000017941 */ /* 0x000fea0003800200 */
.L_x_8979:
[----:B------:R-:W-:Y:S01]  /*bb90*/  I2FP.F32.U32 R4, R11 ;  /* 0x0000000b00047245 */ /* 0x000fe20000201000 */
[----:B------:R-:W-:Y:S01]  /*bba0*/  IMAD.MOV.U32 R77, RZ, RZ, 0x2f800000 ;  /* 0x2f800000ff4d7424 */ /* 0x000fe200078e00ff */
[----:B-----5:R-:W-:-:S03]  /*bbb0*/  PRMT R11, R62, 0x7632, R11 ;  /* 0x000076323e0b7816 */ /* 0x020fc6000000000b */
[----:B------:R-:W-:Y:S01]  /*bbc0*/  FFMA.FTZ R4, R4, R77, 1.1641532182693481445e-10 ;  /* 0x2f00000004047423 */ /* 0x000fe2000001004d */
[----:B------:R-:W-:-:S04]  /*bbd0*/  SHF.L.U32 R11, R11, 0x10, RZ ;  /* 0x000000100b0b7819 */ /* 0x000fc800000006ff */
[----:B------:R-:W-:Y:S01]  /*bbe0*/  FSETP.GTU.FTZ.AND P2, PT, R4, UR35, PT ;  /* 0x0000002304007c0b */ /* 0x000fe2000bf5c000 */
[----:B------:R-:W-:-:S04]  /*bbf0*/  FMUL.FTZ R11, R11, UR17 ;  /* 0x000000110b0b7c20 */ /* 0x000fc80008410000 */
[----:B------:R-:W-:Y:S01]  /*bc00*/  FMUL.FTZ R77, R11, UR16 ;  /* 0x000000100b4d7c20 */ /* 0x000fe20008410000 */
[----:B------:R-:W-:-:S04]  /*bc10*/  SEL R11, RZ, 0x1, P2 ;  /* 0x00000001ff0b7807 */ /* 0x000fc80001000000 */
[----:B------:R-:W-:-:S07]  /*bc20*/  FSEL R77, R77, RZ, !P2 ;  /* 0x000000ff4d4d7208 */ /* 0x000fce0005000000 */
.L_x_8978:
        /* <DEDUP_REMOVED lines=16> */
.L_x_8987:
        /* <DEDUP_REMOVED lines=13> */
.L_x_8989:
[----:B------:R-:W-:Y:S05]  /*be00*/  BSYNC.RECONVERGENT B2 ;  /* 0x0000000000027941 */ /* 0x000fea0003800200 */
.L_x_8988:
[----:B------:R-:W-:Y:S01]  /*be10*/  IMAD.WIDE.U32 R94, R100, -0x326172a9, RZ ;  /* 0xcd9e8d57645e7825 */ /* 0x000fe200078e00ff */
[----:B0-----:R-:W-:Y:S01]  /*be20*/  LOP3.LUT R104, R3, UR15, R79, 0x96, !PT ;  /* 0x0000000f03687c12 */ /* 0x001fe2000f8e964f */
[----:B------:R-:W-:Y:S02]  /*be30*/  UIADD3 UR5, UPT, UPT, UR15, -0x4498517b, URZ ;  /* 0xbb67ae850f057890 */ /* 0x000fe4000fffe0ff */
        /* <DEDUP_REMOVED lines=42> */
[----:B------:R-:W-:Y:S01]  /*c0e0*/  IMAD.MOV.U32 R78, RZ, RZ, R102 ;  /* 0x000000ffff4e7224 */ /* 0x000fe200078e0066 */
[----:B------:R-:W-:-:S07]  /*c0f0*/  MOV R102, R104 ;  /* 0x0000006800667202 */ /* 0x000fce0000000f00 */
.L_x_8986:
[----:B------:R-:W-:Y:S05]  /*c100*/  BSYNC.RECONVERGENT B1 ;  /* 0x0000000000017941 */ /* 0x000fea0003800200 */
.L_x_8985:
        /* <DEDUP_REMOVED lines=9> */
.L_x_8984:
        /* <DEDUP_REMOVED lines=16> */
.L_x_8992:
        /* <DEDUP_REMOVED lines=13> */
.L_x_8994:
[----:B------:R-:W-:Y:S05]  /*c370*/  BSYNC.RECONVERGENT B2 ;  /* 0x0000000000027941 */ /* 0x000fea0003800200 */
.L_x_8993:
[----:B0-----:R-:W-:Y:S01]  /*c380*/  IMAD.WIDE.U32 R104, R100, -0x326172a9, RZ ;  /* 0xcd9e8d5764687825 */ /* 0x001fe200078e00ff */
[----:B------:R-:W-:Y:S01]  /*c390*/  LOP3.LUT R106, R3, UR15, R95, 0x96, !PT ;  /* 0x0000000f036a7c12 */ /* 0x000fe2000f8e965f */
        /* <DEDUP_REMOVED lines=45> */
.L_x_8991:
[----:B------:R-:W-:Y:S05]  /*c670*/  BSYNC.RECONVERGENT B1 ;  /* 0x0000000000017941 */ /* 0x000fea0003800200 */
.L_x_8990:
        /* <DEDUP_REMOVED lines=10> */
.L_x_8942:
[----:B0-----:R-:W0:Y:S01]  /*c720*/  LDC.64 R104, c[0x0][0x3a8] ;  /* 0x0000ea00ff687b82 */ /* 0x001e220000000a00 */
[----:B------:R-:W-:Y:S02]  /*c730*/  IMAD.MOV.U32 R4, RZ, RZ, R102 ;  /* 0x000000ffff047224 */ /* 0x000fe400078e0066 */
[----:B0-----:R-:W-:-:S05]  /*c740*/  IMAD.WIDE.U32 R104, R90, 0x20, R104 ;  /* 0x000000205a687825 */ /* 0x001fca00078e0068 */
[----:B-----5:R0:W-:Y:S04]  /*c750*/  STG.E.128 desc[UR12][R104.64], R72 ;  /* 0x0000004868007986 */ /* 0x0201e8000c101d0c */
[----:B------:R0:W-:Y:S01]  /*c760*/  STG.E.128 desc[UR12][R104.64+0x10], R76 ;  /* 0x0000104c68007986 */ /* 0x0001e2000c101d0c */
[----:B------:R-:W-:Y:S05]  /*c770*/  BRA.U !UP2, `(.L_x_8995) ;  /* 0x000000010a507547 */ /* 0x000fea000b800000 */
[----:B------:R-:W-:Y:S01]  /*c780*/  SHF.L.U32 R101, R92, 0x10, RZ ;  /* 0x000000105c657819 */ /* 0x000fe200000006ff */
[----:B------:R-:W1:Y:S01]  /*c790*/  LDC.64 R102, c[0x0][0x3b0] ;  /* 0x0000ec00ff667b82 */ /* 0x000e620000000a00 */
[----:B------:R-:W-:Y:S02]  /*c7a0*/  LOP3.LUT R91, R93, 0xffff, RZ, 0xc0, !PT ;  /* 0x0000ffff5d5b7812 */ /* 0x000fe400078ec0ff */
[----:B0-----:R-:W-:Y:S02]  /*c7b0*/  LOP3.LUT R104, R101, 0xff0000, RZ, 0xc0, !PT ;  /* 0x00ff000065687812 */ /* 0x001fe400078ec0ff */
        /* <DEDUP_REMOVED lines=16> */
.L_x_8995:
[----:B------:R-:W-:Y:S01]  /*c8c0*/  VIADD R90, R90, 0x100 ;  /* 0x000001005a5a7836 */ /* 0x000fe20000000000 */
[----:B------:R-:W-:-:S07]  /*c8d0*/  IADD3 R89, PT, PT, R89, 0x100, RZ ;  /* 0x0000010059597810 */ /* 0x000fce0007ffe0ff */
.L_x_8897:
[----:B------:R-:W-:Y:S05]  /*c8e0*/  BSYNC.RECONVERGENT B0 ;  /* 0x0000000000007941 */ /* 0x000fea0003800200 */
.L_x_8896:
        /* <DEDUP_REMOVED lines=9> */
.L_x_8998:
[----:B------:R-:W-:Y:S05]  /*c980*/  BRA.U !UP0, `(.L_x_8999) ;  /* 0x0000002d08b07547 */ /* 0x000fea000b800000 */
[----:B-1----:R-:W1:Y:S02]  /*c990*/  LDC.64 R102, c[0x0][0x3a0] ;  /* 0x0000e800ff667b82 */ /* 0x002e640000000a00 */
[----:B-1----:R-:W-:-:S05]  /*c9a0*/  IMAD.WIDE.U32 R102, R90, 0x20, R102 ;  /* 0x000000205a667825 */ /* 0x002fca00078e0066 */
[----:B------:R1:W5:Y:S04]  /*c9b0*/  LDG.E.128 R80, desc[UR12][R102.64] ;  /* 0x0000000c66507981 */ /* 0x000368000c1e1d00 */
[----:B------:R1:W5:Y:S01]  /*c9c0*/  LDG.E.128 R84, desc[UR12][R102.64+0x10] ;  /* 0x0000100c66547981 */ /* 0x000362000c1e1d00 */
[----:B------:R-:W-:-:S13]  /*c9d0*/  ISETP.LT.AND P3, PT, RZ, UR39, PT ;  /* 0x00000027ff007c0c */ /* 0x000fda000bf61270 */
[----:B------:R-:W-:Y:S01]  /*c9e0*/  @!P3 IMAD.MOV.U32 R91, RZ, RZ, R2 ;  /* 0x000000ffff5bb224 */ /* 0x000fe200078e0002 */
[----:B------:R-:W-:Y:S01]  /*c9f0*/  @!P3 MOV R106, R4 ;  /* 0x00000004006ab202 */ /* 0x000fe20000000f00 */
[----:B-1----:R-:W-:Y:S06]  /*ca00*/  @!P3 BRA `(.L_x_9000) ;  /* 0x000000040064b947 */ /* 0x002fec0003800000 */
        /* <DEDUP_REMOVED lines=16> */
.L_x_9003:
        /* <DEDUP_REMOVED lines=13> */
.L_x_9005:
[----:B------:R-:W-:Y:S05]  /*cbe0*/  BSYNC.RECONVERGENT B2 ;  /* 0x0000000000027941 */ /* 0x000fea0003800200 */
.L_x_9004:
        /* <DEDUP_REMOVED lines=48> */
.L_x_9002:
[----:B------:R-:W-:Y:S05]  /*cef0*/  BSYNC.RECONVERGENT B1 ;  /* 0x0000000000017941 */ /* 0x000fea0003800200 */
.L_x_9001:
        /* <DEDUP_REMOVED lines=10> */
.L_x_9000:
[----:B------:R-:W-:Y:S01]  /*cfa0*/  @!P3 MOV R4, R91 ;  /* 0x0000005b0004b202 */ /* 0x000fe20000000f00 */
[----:B0-----:R-:W-:Y:S01]  /*cfb0*/  @!P3 IMAD.MOV.U32 R104, RZ, RZ, R106 ;  /* 0x000000ffff68b224 */ /* 0x001fe200078e006a */
        /* <DEDUP_REMOVED lines=17> */
.L_x_9009:
        /* <DEDUP_REMOVED lines=13> */
.L_x_9011:
[----:B------:R-:W-:Y:S05]  /*d1a0*/  BSYNC.RECONVERGENT B2 ;  /* 0x0000000000027941 */ /* 0x000fea0003800200 */
.L_x_9010:
        /* <DEDUP_REMOVED lines=47> */
.L_x_9008:
[----:B------:R-:W-:Y:S05]  /*d4a0*/  BSYNC.RECONVERGENT B1 ;  /* 0x0000000000017941 */ /* 0x000fea0003800200 */
.L_x_9007:
        /* <DEDUP_REMOVED lines=11> */
.L_x_9006:
        /* <DEDUP_REMOVED lines=19> */
.L_x_9015:
        /* <DEDUP_REMOVED lines=13> */
.L_x_9017:
[----:B------:R-:W-:Y:S05]  /*d760*/  BSYNC.RECONVERGENT B2 ;  /* 0x0000000000027941 */ /* 0x000fea0003800200 */
.L_x_9016:
        /* <DEDUP_REMOVED lines=49> */
.L_x_9014:
[----:B------:R-:W-:Y:S05]  /*da80*/  BSYNC.RECONVERGENT B1 ;  /* 0x0000000000017941 */ /* 0x000fea0003800200 */
.L_x_9013:
        /* <DEDUP_REMOVED lines=10> */
.L_x_9012:
        /* <DEDUP_REMOVED lines=19> */
.L_x_9021:
        /* <DEDUP_REMOVED lines=13> */
.L_x_9023:
[----:B------:R-:W-:Y:S05]  /*dd30*/  BSYNC.RECONVERGENT B2 ;  /* 0x0000000000027941 */ /* 0x000fea0003800200 */
.L_x_9022:
        /* <DEDUP_REMOVED lines=48> */
.L_x_9020:
[----:B------:R-:W-:Y:S05]  /*e040*/  BSYNC.RECONVERGENT B1 ;  /* 0x0000000000017941 */ /* 0x000fea0003800200 */
.L_x_9019:
        /* <DEDUP_REMOVED lines=11> */
.L_x_9018:
        /* <DEDUP_REMOVED lines=19> */
.L_x_9027:
        /* <DEDUP_REMOVED lines=13> */
.L_x_9029:
[----:B------:R-:W-:Y:S05]  /*e300*/  BSYNC.RECONVERGENT B2 ;  /* 0x0000000000027941 */ /* 0x000fea0003800200 */
.L_x_9028:
        /* <DEDUP_REMOVED lines=49> */
.L_x_9026:
[----:B------:R-:W-:Y:S05]  /*e620*/  BSYNC.RECONVERGENT B1 ;  /* 0x0000000000017941 */ /* 0x000fea0003800200 */
.L_x_9025:
        /* <DEDUP_REMOVED lines=10> */
.L_x_9024:
        /* <DEDUP_REMOVED lines=19> */
.L_x_9033:
        /* <DEDUP_REMOVED lines=13> */
.L_x_9035:
[----:B------:R-:W-:Y:S05]  /*e8d0*/  BSYNC.RECONVERGENT B2 ;  /* 0x0000000000027941 */ /* 0x000fea0003800200 */
.L_x_9034:
        /* <DEDUP_REMOVED lines=48> */
.L_x_9032:
[----:B------:R-:W-:Y:S05]  /*ebe0*/  BSYNC.RECONVERGENT B1 ;  /* 0x0000000000017941 */ /* 0x000fea0003800200 */
.L_x_9031:
        /* <DEDUP_REMOVED lines=10> */
[----:B------:R-:W-:-:S07]  /*ec90*/  FADD.FTZ R85, R85, R2 ;  /* 0x0000000255557221 */ /* 0x000fce0000010000 */
.L_x_9030:
        /* <DEDUP_REMOVED lines=19> */
.L_x_9039:
        /* <DEDUP_REMOVED lines=13> */
.L_x_9041:
[----:B------:R-:W-:Y:S05]  /*eea0*/  BSYNC.RECONVERGENT B2 ;  /* 0x0000000000027941 */ /* 0x000fea0003800200 */
.L_x_9040:
        /* <DEDUP_REMOVED lines=48> */
.L_x_9038:
[----:B------:R-:W-:Y:S05]  /*f1b0*/  BSYNC.RECONVERGENT B1 ;  /* 0x0000000000017941 */ /* 0x000fea0003800200 */
.L_x_9037:
        /* <DEDUP_REMOVED lines=10> */
.L_x_9036:
        /* <DEDUP_REMOVED lines=19> */
.L_x_9045:
        /* <DEDUP_REMOVED lines=13> */
.L_x_9047:
[----:B------:R-:W-:Y:S05]  /*f460*/  BSYNC.RECONVERGENT B2 ;  /* 0x0000000000027941 */ /* 0x000fea0003800200 */
.L_x_9046:
        /* <DEDUP_REMOVED lines=49> */
.L_x_9044:
[----:B------:R-:W-:Y:S05]  /*f780*/  BSYNC.RECONVERGENT B1 ;  /* 0x0000000000017941 */ /* 0x000fea0003800200 */
.L_x_9043:
        /* <DEDUP_REMOVED lines=12> */
.L_x_8999:
[----:B------:R-:W-:Y:S01]  /*f850*/  IMAD.U32 R91, RZ, RZ, UR15 ;  /* 0x0000000fff5b7e24 */ /* 0x000fe2000f8e00ff */
[----:B------:R-:W-:Y:S01]  /*f860*/  MOV R101, UR14 ;  /* 0x0000000e00657c02 */ /* 0x000fe20008000f00 */
[----:B------:R-:W-:Y:S01]  /*f870*/  IMAD.MOV.U32 R82, RZ, RZ, R2 ;  /* 0x000000ffff527224 */ /* 0x000fe200078e0002 */
[----:B-1----:R-:W-:Y:S01]  /*f880*/  MOV R102, R4 ;  /* 0x0000000400667202 */ /* 0x002fe20000000f00 */
        /* <DEDUP_REMOVED lines=20> */
.L_x_9051:
        /* <DEDUP_REMOVED lines=13> */
.L_x_9053:
[----:B------:R-:W-:Y:S05]  /*faa0*/  BSYNC.RECONVERGENT B2 ;  /* 0x0000000000027941 */ /* 0x000fea0003800200 */
.L_x_9052:
        /* <DEDUP_REMOVED lines=45> */
[----:B------:R-:W-:-:S07]  /*fd80*/  LOP3.LUT R95, R91, R80, R103, 0x96, !PT ;  /* 0x000000505b5f7212 */ /* 0x000fce00078e9667 */
.L_x_9050:
[----:B------:R-:W-:Y:S05]  /*fd90*/  BSYNC.RECONVERGENT B1 ;  /* 0x0000000000017941 */ /* 0x000fea0003800200 */
.L_x_9049:
        /* <DEDUP_REMOVED lines=9> */
.L_x_9048:
        /* <DEDUP_REMOVED lines=16> */
.L_x_9057:
        /* <DEDUP_REMOVED lines=13> */
.L_x_9059:
[----:B------:R-:W-:Y:S05]  /*10000*/  BSYNC.RECONVERGENT B2 ;  /* 0x0000000000027941 */ /* 0x000fea0003800200 */
.L_x_9058:
[----:B------:R-:W-:Y:S01]  /*10010*/  IMAD.WIDE.U32 R86, R100, -0x326172a9, RZ ;  /* 0xcd9e8d5764567825 */ /* 0x000fe200078e00ff */
        /* <DEDUP_REMOVED lines=45> */
.L_x_9056:
[----:B------:R-:W-:Y:S05]  /*102f0*/  BSYNC.RECONVERGENT B1 ;  /* 0x0000000000017941 */ /* 0x000fea0003800200 */
.L_x_9055:
        /* <DEDUP_REMOVED lines=10> */
.L_x_9054:
        /* <DEDUP_REMOVED lines=16> */
.L_x_9063:
        /* <DEDUP_REMOVED lines=13> */
.L_x_9065:
[----:B------:R-:W-:Y:S05]  /*10570*/  BSYNC.RECONVERGENT B2 ;  /* 0x0000000000027941 */ /* 0x000fea0003800200 */
.L_x_9064:
        /* <DEDUP_REMOVED lines=47> */
.L_x_9062:
[----:B------:R-:W-:Y:S05]  /*10870*/  BSYNC.RECONVERGENT B1 ;  /* 0x0000000000017941 */ /* 0x000fea0003800200 */
.L_x_9061:
        /* <DEDUP_REMOVED lines=9> */
.L_x_9060:
        /* <DEDUP_REMOVED lines=16> */
.L_x_9069:
        /* <DEDUP_REMOVED lines=13> */
.L_x_9071:
[----:B------:R-:W-:Y:S05]  /*10ae0*/  BSYNC.RECONVERGENT B2 ;  /* 0x0000000000027941 */ /* 0x000fea0003800200 */
.L_x_9070:
        /* <DEDUP_REMOVED lines=47> */
.L_x_9068:
[----:B------:R-:W-:Y:S05]  /*10de0*/  BSYNC.RECONVERGENT B1 ;  /* 0x0000000000017941 */ /* 0x000fea0003800200 */
.L_x_9067:
        /* <DEDUP_REMOVED lines=10> */
.L_x_9066:
        /* <DEDUP_REMOVED lines=16> */
.L_x_9075:
        /* <DEDUP_REMOVED lines=13> */
.L_x_9077:
[----:B------:R-:W-:Y:S05]  /*11060*/  BSYNC.RECONVERGENT B2 ;  /* 0x0000000000027941 */ /* 0x000fea0003800200 */
.L_x_9076:
        /* <DEDUP_REMOVED lines=47> */
.L_x_9074:
[----:B------:R-:W-:Y:S05]  /*11360*/  BSYNC.RECONVERGENT B1 ;  /* 0x0000000000017941 */ /* 0x000fea0003800200 */
.L_x_9073:
        /* <DEDUP_REMOVED lines=9> */
.L_x_9072:
        /* <DEDUP_REMOVED lines=16> */
.L_x_9081:
        /* <DEDUP_REMOVED lines=13> */
.L_x_9083:
[----:B------:R-:W-:Y:S05]  /*115d0*/  BSYNC.RECONVERGENT B2 ;  /* 0x0000000000027941 */ /* 0x000fea0003800200 */
.L_x_9082:
        /* <DEDUP_REMOVED lines=47> */
.L_x_9080:
[----:B------:R-:W-:Y:S05]  /*118d0*/  BSYNC.RECONVERGENT B1 ;  /* 0x0000000000017941 */ /* 0x000fea0003800200 */
.L_x_9079:
        /* <DEDUP_REMOVED lines=10> */
.L_x_9078:
        /* <DEDUP_REMOVED lines=16> */
.L_x_9087:
        /* <DEDUP_REMOVED lines=13> */
.L_x_9089:
[----:B------:R-:W-:Y:S05]  /*11b50*/  BSYNC.RECONVERGENT B2 ;  /* 0x0000000000027941 */ /* 0x000fea0003800200 */
.L_x_9088:
[----:B------:R-:W-:Y:S01]  /*11b60*/  IMAD.WIDE.U32 R94, R100, -0x326172a9, RZ ;  /* 0xcd9e8d57645e7825 */ /* 0x000fe200078e00ff */
[----:B0-----:R-:W-:Y:S01]  /*11b70*/  LOP3.LUT R104, R3, UR15, R87, 0x96, !PT ;  /* 0x0000000f03687c12 */ /* 0x001fe2000f8e9657 */
        /* <DEDUP_REMOVED lines=45> */
.L_x_9086:
[----:B------:R-:W-:Y:S05]  /*11e50*/  BSYNC.RECONVERGENT B1 ;  /* 0x0000000000017941 */ /* 0x000fea0003800200 */
.L_x_9085:
        /* <DEDUP_REMOVED lines=9> */
.L_x_9084:
        /* <DEDUP_REMOVED lines=20> */
.L_x_9092:
        /* <DEDUP_REMOVED lines=13> */
.L_x_9094:
[----:B------:R-:W-:Y:S05]  /*12100*/  BSYNC.RECONVERGENT B2 ;  /* 0x0000000000027941 */ /* 0x000fea0003800200 */
.L_x_9093:
        /* <DEDUP_REMOVED lines=45> */
[----:B------:R-:W-:Y:S02]  /*123e0*/  LOP3.LUT R95, R91, R104, R107, 0x96, !PT ;  /* 0x000000685b5f7212 */ /* 0x000fe400078e966b */
[----:B------:R-:W-:-:S07]  /*123f0*/  MOV R4, R106 ;  /* 0x0000006a00047202 */ /* 0x000fce0000000f00 */
.L_x_9091:
[----:B------:R-:W-:Y:S05]  /*12400*/  BSYNC.RECONVERGENT B1 ;  /* 0x0000000000017941 */ /* 0x000fea0003800200 */
.L_x_9090:
        /* <DEDUP_REMOVED lines=10> */
.L_x_9042:
[----:B------:R-:W1:Y:S02]  /*124b0*/  LDC.64 R102, c[0x0][0x3a8] ;  /* 0x0000ea00ff667b82 */ /* 0x000e640000000a00 */
[----:B-1----:R-:W-:-:S05]  /*124c0*/  IMAD.WIDE.U32 R90, R90, 0x20, R102 ;  /* 0x000000205a5a7825 */ /* 0x002fca00078e0066 */
[----:B-----5:R2:W-:Y:S04]  /*124d0*/  STG.E.128 desc[UR12][R90.64], R80 ;  /* 0x000000505a007986 */ /* 0x0205e8000c101d0c */
[----:B------:R2:W-:Y:S01]  /*124e0*/  STG.E.128 desc[UR12][R90.64+0x10], R84 ;  /* 0x000010545a007986 */ /* 0x0005e2000c101d0c */
[----:B------:R-:W-:Y:S05]  /*124f0*/  BRA.U !UP2, `(.L_x_8997) ;  /* 0x000000010a507547 */ /* 0x000fea000b800000 */
[----:B------:R-:W-:Y:S01]  /*12500*/  IMAD.U32 R102, R92, 0x10000, RZ ;  /* 0x000100005c667824 */ /* 0x000fe200078e00ff */
[----:B--2---:R-:W1:Y:S01]  /*12510*/  LDC.64 R90, c[0x0][0x3b0] ;  /* 0x0000ec00ff5a7b82 */ /* 0x004e620000000a00 */
[----:B------:R-:W-:Y:S02]  /*12520*/  LOP3.LUT R101, R93, 0xffff, RZ, 0xc0, !PT ;  /* 0x0000ffff5d657812 */ /* 0x000fe400078ec0ff */
[----:B0-----:R-:W-:Y:S02]  /*12530*/  PRMT R104, R11, 0x7104, RZ ;  /* 0x000071040b687816 */ /* 0x001fe400000000ff */
        /* <DEDUP_REMOVED lines=16> */
.L_x_8997:
[----:B------:R-:W-:Y:S05]  /*12640*/  BSYNC.RECONVERGENT B0 ;  /* 0x0000000000007941 */ /* 0x000fea0003800200 */
.L_x_8996:
[----:B--23--:R-:W-:Y:S01]  /*12650*/  FADD.FTZ R90, RZ, R64 ;  /* 0x00000040ff5a7221 */ /* 0x00cfe20000010000 */
[C---:B------:R-:W-:Y:S01]  /*12660*/  ISETP.GT.U32.AND P4, PT, R0.reuse, 0x1ff, PT ;  /* 0x000001ff0000780c */ /* 0x040fe20003f84070 */
[----:B------:R-:W-:Y:S01]  /*12670*/  BSSY.RECONVERGENT B0, `(.L_x_9095) ;  /* 0x000006c000007945 */ /* 0x000fe20003800200 */
[----:B------:R-:W-:Y:S01]  /*12680*/  ISETP.GT.U32.AND P3, PT, R0, 0x2ff, PT ;  /* 0x000002ff0000780c */ /* 0x000fe20003f64070 */
[----:B------:R-:W-:Y:S01]  /*12690*/  FADD.FTZ R89, R65, R90 ;  /* 0x0000005a41597221 */ /* 0x000fe20000010000 */
[----:B01----:R-:W-:-:S03]  /*126a0*/  MOV R105, RZ ;  /* 0x000000ff00697202 */ /* 0x003fc60000000f00 */
        /* <DEDUP_REMOVED lines=104> */
.L_x_9096:
[----:B------:R-:W-:Y:S05]  /*12d30*/  BSYNC.RECONVERGENT B0 ;  /* 0x0000000000007941 */ /* 0x000fea0003800200 */
.L_x_9095:
        /* <DEDUP_REMOVED lines=12> */
.L_x_9098:
[----:B------:R-:W-:Y:S05]  /*12e00*/  BSYNC.RECONVERGENT B0 ;  /* 0x0000000000007941 */ /* 0x000fea0003800200 */
.L_x_9097:
        /* <DEDUP_REMOVED lines=8> */
[----:B------:R-:W-:Y:S02]  /*12e90*/  I2FP.F32.S32 R102, R105 ;  /* 0x0000006900667245 */ /* 0x000fe40000201400 */
        /* <DEDUP_REMOVED lines=46> */
[----:B------:R3:W0:Y:S05]  /*13180*/  SHFL.IDX PT, R108, R89, RZ, 0x1f ;  /* 0x00001fff596c7589 */ /* 0x00062a00000e0000 */
[----:B------:R-:W4:Y:S01]  /*13190*/  @!P3 LDC.64 R90, c[0x0][0x3c8] ;  /* 0x0000f200ff5abb82 */ /* 0x000f220000000a00 */
[----:B---3--:R-:W-:Y:S02]  /*131a0*/  IMAD.U32 R89, RZ, RZ, UR23 ;  /* 0x00000017ff597e24 */ /* 0x008fe4000f8e00ff */
[----:B-1----:R-:W-:-:S05]  /*131b0*/  FMUL.FTZ R101, R107, R107 ;  /* 0x0000006b6b657220 */ /* 0x002fca0000410000 */
[----:B------:R-:W-:Y:S01]  /*131c0*/  FSEL R106, R101, RZ, P4 ;  /* 0x000000ff656a7208 */ /* 0x000fe20002000000 */
[----:B0-----:R-:W-:Y:S01]  /*131d0*/  FFMA.FTZ R101, R108, UR38, R105 ;  /* 0x000000266c657c23 */ /* 0x001fe20008010069 */
[----:B------:R-:W-:-:S03]  /*131e0*/  MOV R105, UR23 ;  /* 0x0000001700697c02 */ /* 0x000fc60008000f00 */
[----:B------:R-:W-:Y:S01]  /*131f0*/  FADD.FTZ R101, R101, R106 ;  /* 0x0000006a65657221 */ /* 0x000fe20000010000 */
[----:B----4-:R-:W-:-:S04]  /*13200*/  @!P3 IMAD.WIDE R90, R89, 0x4, R90 ;  /* 0x00000004595ab825 */ /* 0x010fc800078e025a */
        /* <DEDUP_REMOVED lines=46> */
.L_x_9101:
[----:B------:R-:W-:Y:S05]  /*134f0*/  BSYNC.RECONVERGENT B0 ;  /* 0x0000000000007941 */ /* 0x000fea0003800200 */
.L_x_9100:
        /* <DEDUP_REMOVED lines=34> */
.L_x_9103:
[----:B------:R-:W-:Y:S05]  /*13720*/  BSYNC.RECONVERGENT B0 ;  /* 0x0000000000007941 */ /* 0x000fea0003800200 */
.L_x_9102:
[----:B------:R-:W-:Y:S04]  /*13730*/  BSSY.RECONVERGENT B0, `(.L_x_9099) ;  /* 0x0000021000007945 */ /* 0x000fe80003800200 */
[----:B------:R-:W-:Y:S05]  /*13740*/  @!P2 BRA `(.L_x_9104) ;  /* 0x00000000007ca947 */ /* 0x000fea0003800000 */
[----:B0-2---:R-:W0:Y:S01]  /*13750*/  LDC.64 R88, c[0x0][0x428] ;  /* 0x00010a00ff587b82 */ /* 0x005e220000000a00 */
        /* <DEDUP_REMOVED lines=30> */
.L_x_9104:
[----:B------:R-:W-:Y:S05]  /*13940*/  BSYNC.RECONVERGENT B0 ;  /* 0x0000000000007941 */ /* 0x000fea0003800200 */
.L_x_9099:
[----:B------:R-:W-:Y:S02]  /*13950*/  UIADD3 UR23, UPT, UPT, UR23, UR20, URZ ;  /* 0x0000001417177290 */ /* 0x000fe4000fffe0ff */
[----:B------:R-:W-:Y:S02]  /*13960*/  UPLOP3.LUT UP1, UPT, UPT, UPT, UP1, 0x40, 0x4 ;  /* 0x000000000004789c */ /* 0x000fe40003f2e810 */
[----:B------:R-:W-:-:S09]  /*13970*/  UISETP.GE.AND UP0, UPT, UR23, UR21, UPT ;  /* 0x000000151700728c */ /* 0x000fd2000bf06270 */
[----:B------:R-:W-:Y:S05]  /*13980*/  BRA.U !UP0, `(.L_x_9105) ;  /* 0xfffffed108c47547 */ /* 0x000fea000b83ffff */
[----:B------:R-:W-:Y:S05]  /*13990*/  EXIT ;  /* 0x000000000000794d */ /* 0x000fea0003800000 */
.L_x_9106:
        /* <DEDUP_REMOVED lines=14> */
.L_x_20977:


//--------------------- .text._ZN10layer_norm13ln_fwd_kernelINS_13Kernel_traitsIf13__nv_bfloat16fS2_fjLj6144ELj1ELj1ELj8ELj16ENS_18Kernel_traits_baseILj6144EfS2_fS2_fjLj256EEEEELb1ELb0ELb1ELb1EEEvNS_9FwdParamsE --------------------------
	.section	.text._ZN10layer_norm13ln_fwd_kernelINS_13Kernel_traitsIf13__nv_bfloat16fS2_fjLj6144ELj1ELj1ELj8ELj16ENS_18Kernel_traits_baseILj6144EfS2_fS2_fjLj256EEEEELb1ELb0ELb1ELb1EEEvNS_9FwdParamsE,"ax",@progbits
	.align	128
        .global         _ZN10layer_norm13ln_fwd_kernelINS_13Kernel_traitsIf13__nv_bfloat16fS2_fjLj6144ELj1ELj1ELj8ELj16ENS_18Kernel_traits_baseILj6144EfS2_fS2_fjLj256EEEEELb1ELb0ELb1ELb1EEEvNS_9FwdParamsE
        .type           _ZN10layer_norm13ln_fwd_kernelINS_13Kernel_traitsIf13__nv_bfloat16fS2_fjLj6144ELj1ELj1ELj8ELj16ENS_18Kernel_traits_baseILj6144EfS2_fS2_fjLj256EEEEELb1ELb0ELb1ELb1EEEvNS_9FwdParamsE,@function
        .size           _ZN10layer_norm13ln_fwd_kernelINS_13Kernel_traitsIf13__nv_bfloat16fS2_fjLj6144ELj1ELj1ELj8ELj16ENS_18Kernel_traits_baseILj6144EfS2_fS2_fjLj256EEEEELb1ELb0ELb1ELb1EEEvNS_9FwdParamsE,(.L_x_20978 - _ZN10layer_norm13ln_fwd_kernelINS_13Kernel_traitsIf13__nv_bfloat16fS2_fjLj6144ELj1ELj1ELj8ELj16ENS_18Kernel_traits_baseILj6144EfS2_fS2_fjLj256EEEEELb1ELb0ELb1ELb1EEEvNS_9FwdParamsE)
        .other          _ZN10layer_norm13ln_fwd_kernelINS_13Kernel_traitsIf13__nv_bfloat16fS2_fjLj6144ELj1ELj1ELj8ELj16ENS_18Kernel_traits_baseILj6144EfS2_fS2_fjLj256EEEEELb1ELb0ELb1ELb1EEEvNS_9FwdParamsE,@"STO_CUDA_ENTRY STV_DEFAULT"
_ZN10layer_norm13ln_fwd_kernelINS_13Kernel_traitsIf13__nv_bfloat16fS2_fjLj6144ELj1ELj1ELj8ELj16ENS_18Kernel_traits_baseILj6144EfS2_fS2_fjLj256EEEEELb1ELb0ELb1ELb1EEEvNS_9FwdParamsE:
.text._ZN10layer_norm13ln_fwd_kernelINS_13Kernel_traitsIf13__nv_bfloat16fS2_fjLj6144ELj1ELj1ELj8ELj16ENS_18Kernel_traits_baseILj6144EfS2_fS2_fjLj256EEEEELb1ELb0ELb1ELb1EEEvNS_9FwdParamsE:
        /* <DEDUP_REMOVED lines=8> */
[----:B------:R-:W0:Y:S01]  /*0080*/  S2R R94, SR_TID.X ;  /* 0x00000000005e7919 */ /* 0x000e220000002100 */
[----:B---3--:R-:W-:-:S02]  /*0090*/  IMAD.U32 R2, RZ, RZ, UR14 ;  /* 0x0000000eff027e24 */ /* 0x008fc4000f8e00ff */
[----:B------:R-:W-:-:S08]  /*00a0*/  IMAD.U32 R3, RZ, RZ, UR15 ;  /* 0x0000000fff037e24 */ /* 0x000fd0000f8e00ff */
[----:B-1----:R-:W-:Y:S01]  /*00b0*/  @P1 MOV R4, R0 ;  /* 0x0000000000041202 */ /* 0x002fe20000000f00 */
[----:B------:R-:W1:Y:S01]  /*00c0*/  @P1 LDC R61, c[0x0][0x460] ;  /* 0x00011800ff3d1b82 */ /* 0x000e620000000800 */
[----:B----4-:R-:W-:Y:S01]  /*00d0*/  @P1 IMAD.MOV.U32 R5, RZ, RZ, R59 ;  /* 0x000000ffff051224 */ /* 0x010fe200078e003b */
[----:B--2---:R-:W2:Y:S01]  /*00e0*/  @P1 LDG.E.64 R2, desc[UR12][R2.64] ;  /* 0x0000000c02021981 */ /* 0x004ea2000c1e1b00 */
[----:B0-----:R-:W-:-:S03]  /*00f0*/  ISETP.NE.U32.AND P0, PT, RZ, UR4, PT ;  /* 0x00000004ff007c0c */ /* 0x001fc6000bf05070 */
[----:B------:R-:W1:Y:S01]  /*0100*/  @P1 LDG.E.64 R52, desc[UR12][R4.64] ;  /* 0x0000000c04341981 */ /* 0x000e62000c1e1b00 */
[----:B------:R-:W0:Y:S01]  /*0110*/  LDCU UR4, c[0x0][0x384] ;  /* 0x00007080ff0477ac */ /* 0x000e220008000800 */
[----:B------:R-:W-:-:S13]  /*0120*/  ISETP.NE.AND.EX P0, PT, RZ, UR5, PT, P0 ;  /* 0x00000005ff007c0c */ /* 0x000fda000bf05300 */
[----:B------:R-:W3:Y:S08]  /*0130*/  @P0 LDC.64 R54, c[0x0][0x3d0] ;  /* 0x0000f400ff360b82 */ /* 0x000ef00000000a00 */
[----:B------:R-:W4:Y:S01]  /*0140*/  @P0 LDC.64 R56, c[0x0][0x438] ;  /* 0x00010e00ff380b82 */ /* 0x000f220000000a00 */
[----:B---3--:R-:W-:-:S05]  /*0150*/  @P0 IMAD.WIDE.U32 R54, R94, 0x20, R54 ;  /* 0x000000205e360825 */ /* 0x008fca00078e0036 */
[----:B------:R3:W5:Y:S01]  /*0160*/  @P0 LDG.E.128 R48, desc[UR12][R54.64] ;  /* 0x0000000c36300981 */ /* 0x000762000c1e1d00 */
[----:B----4-:R-:W-:-:S03]  /*0170*/  @P0 IMAD.WIDE.U32 R56, R94, 0x20, R56 ;  /* 0x000000205e380825 */ /* 0x010fc600078e0038 */
        /* <DEDUP_REMOVED lines=11> */
[----:B------:R-:W0:Y:S08]  /*0230*/  S2UR UR7, SR_CTAID.X ;  /* 0x00000000000779c3 */ /* 0x000e300000002500 */
[----:B------:R-:W4:Y:S01]  /*0240*/  LDC R83, c[0x0][0x360] ;  /* 0x0000d800ff537b82 */ /* 0x000f220000000800 */
[----:B0-----:R-:W-:-:S06]  /*0250*/  UISETP.GE.AND UP0, UPT, UR7, UR4, UPT ;  /* 0x000000040700728c */ /* 0x001fcc000bf06270 */
[----:B------:R-:W-:Y:S01]  /*0260*/  PLOP3.LUT P3, PT, PT, PT, UP0, 0x80, 0x8 ;  /* 0x000000000008781c */ /* 0x000fe20003f6f008 */
[----:B----4-:R-:W-:Y:S01]  /*0270*/  IMAD R83, R83, UR7, R94 ;  /* 0x0000000753537c24 */ /* 0x010fe2000f8e025e */
[----:B-1----:R-:W-:Y:S02]  /*0280*/  @P1 IADD3 R0, P2, PT, R52, R61, RZ ;  /* 0x0000003d34001210 */ /* 0x002fe40007f5e0ff */
[----:B--2---:R-:W-:-:S03]  /*0290*/  @P1 R2UR UR14, R2 ;  /* 0x00000000020e12ca */ /* 0x004fc600000e0000 */
[----:B------:R-:W-:Y:S01]  /*02a0*/  @P1 IMAD.X R59, RZ, RZ, R53, P2 ;  /* 0x000000ffff3b1224 */ /* 0x000fe200010e0635 */
[----:B------:R-:W-:-:S04]  /*02b0*/  @P1 R2UR UR15, R3 ;  /* 0x00000000030f12ca */ /* 0x000fc800000e0000 */
        /* <DEDUP_REMOVED lines=22> */
.L_x_9107:
[----:B------:R-:W-:Y:S05]  /*0420*/  @P3 EXIT ;  /* 0x000000000000394d */ /* 0x000fea0003800000 */
[----:B------:R-:W-:Y:S01]  /*0430*/  IMAD.HI.U32 R2, R92, -0x2daee0ad, RZ ;  /* 0xd2511f535c027827 */ /* 0x000fe200078e00ff */
[----:B------:R-:W-:Y:S01]  /*0440*/  SHF.R.U32.HI R82, RZ, 0x2, R59 ;  /* 0x00000002ff527819 */ /* 0x000fe2000001163b */
[----:B------:R-:W-:Y:S01]  /*0450*/  UIADD3 UR26, UPT, UPT, UR14, -0x61c88647, URZ ;  /* 0x9e3779b90e1a7890 */ /* 0x000fe2000fffe0ff */
[----:B------:R-:W-:Y:S01]  /*0460*/  LOP3.LUT R93, R0, 0x3, RZ, 0xc0, !PT ;  /* 0x00000003005d7812 */ /* 0x000fe200078ec0ff */
[C---:B------:R-:W-:Y:S01]  /*0470*/  IMAD.HI.U32 R3, R83.reuse, -0x326172a9, RZ ;  /* 0xcd9e8d5753037827 */ /* 0x040fe200078e00ff */
[----:B------:R-:W-:Y:S01]  /*0480*/  LOP3.LUT R2, R2, UR15, RZ, 0x3c, !PT ;  /* 0x0000000f02027c12 */ /* 0x000fe2000f8e3cff */
[----:B------:R-:W-:Y:S02]  /*0490*/  UIADD3 UR27, UPT, UPT, UR15, -0x4498517b, URZ ;  /* 0xbb67ae850f1b7890 */ /* 0x000fe4000fffe0ff */
[----:B------:R-:W-:Y:S01]  /*04a0*/  IMAD R53, R83, -0x326172a9, RZ ;  /* 0xcd9e8d5753357824 */ /* 0x000fe200078e02ff */
[----:B------:R-:W-:Y:S01]  /*04b0*/  LOP3.LUT R3, R82, UR14, R3, 0x96, !PT ;  /* 0x0000000e52037c12 */ /* 0x000fe2000f8e9603 */
        /* <DEDUP_REMOVED lines=10> */
[----:B------:R-:W-:Y:S01]  /*0560*/  IMAD.HI.U32 R3, R52, -0x2daee0ad, RZ ;  /* 0xd2511f5334037827 */ /* 0x000fe200078e00ff */
[----:B------:R-:W-:-:S02]  /*0570*/  UIADD3 UR33, UPT, UPT, UR15, -0x126145ec, URZ ;  /* 0xed9eba140f217890 */ /* 0x000fc4000fffe0ff */
[----:B------:R-:W-:Y:S01]  /*0580*/  UIADD3 UR32, UPT, UPT, UR14, 0x78dde6e4, URZ ;  /* 0x78dde6e40e207890 */ /* 0x000fe2000fffe0ff */
[----:B------:R-:W-:Y:S01]  /*0590*/  IMAD R53, R2, -0x326172a9, RZ ;  /* 0xcd9e8d5702357824 */ /* 0x000fe200078e02ff */
[----:B------:R-:W-:Y:S01]  /*05a0*/  LOP3.LUT R3, R56, UR29, R3, 0x96, !PT ;  /* 0x0000001d38037c12 */ /* 0x000fe2000f8e9603 */
[----:B------:R-:W-:Y:S01]  /*05b0*/  IMAD.HI.U32 R2, R54, -0x326172a9, RZ ;  /* 0xcd9e8d5736027827 */ /* 0x000fe200078e00ff */
        /* <DEDUP_REMOVED lines=25> */
[----:B------:R-:W0:Y:S01]  /*0750*/  LDCU UR23, c[0x0][0x404] ;  /* 0x00008080ff1777ac */ /* 0x000e220008000800 */
[C---:B------:R-:W-:Y:S01]  /*0760*/  IMAD.HI.U32 R52, R2.reuse, -0x326172a9, RZ ;  /* 0xcd9e8d5702347827 */ /* 0x040fe200078e00ff */
[----:B------:R-:W1:Y:S03]  /*0770*/  LDCU UR22, c[0x0][0x388] ;  /* 0x00007100ff1677ac */ /* 0x000e660008000800 */
[----:B------:R-:W-:Y:S01]  /*0780*/  IMAD.HI.U32 R53, R3, -0x2daee0ad, RZ ;  /* 0xd2511f5303357827 */ /* 0x000fe200078e00ff */
        /* <DEDUP_REMOVED lines=8> */
[C---:B------:R-:W-:Y:S01]  /*0810*/  IMAD.HI.U32 R2, R53.reuse, -0x326172a9, RZ ;  /* 0xcd9e8d5735027827 */ /* 0x040fe200078e00ff */
        /* <DEDUP_REMOVED lines=9> */
[----:B------:R-:W-:Y:S01]  /*08b0*/  LOP3.LUT R52, R53, UR38, R52, 0x96, !PT ;  /* 0x0000002635347c12 */ /* 0x000fe2000f8e9634 */
[----:B------:R-:W-:-:S02]  /*08c0*/  UPLOP3.LUT UP1, UPT, UPT, UPT, UPT, 0x40, 0x4 ;  /* 0x000000000004789c */ /* 0x000fc40003f2e870 */
        /* <DEDUP_REMOVED lines=12> */
[----:B------:R-:W-:Y:S02]  /*0990*/  HFMA2 R3, -RZ, RZ, 0, 0 ;  /* 0x00000000ff037431 */ /* 0x000fe400000001ff */
[----:B------:R-:W-:Y:S01]  /*09a0*/  IMAD R96, R2, -0x2daee0ad, RZ ;  /* 0xd2511f5302607824 */ /* 0x000fe200078e02ff */
[----:B------:R-:W-:Y:S01]  /*09b0*/  LOP3.LUT R81, R52, UR42, R81, 0x96, !PT ;  /* 0x0000002a34517c12 */ /* 0x000fe2000f8e9651 */
[----:B01234-:R-:W-:-:S07]  /*09c0*/  IMAD R2, R53, -0x326172a9, RZ ;  /* 0xcd9e8d5735027824 */ /* 0x01ffce00078e02ff */
.L_x_9310:
[----:B------:R-:W-:-:S06]  /*09d0*/  UIMAD.WIDE UR4, UR7, 0x4, UR8 ;  /* 0x00000004070478a5 */ /* 0x000fcc000f8e0208 */
[----:B0-----:R-:W-:Y:S02]  /*09e0*/  IMAD.U32 R58, RZ, RZ, UR4 ;  /* 0x00000004ff3a7e24 */ /* 0x001fe4000f8e00ff */
[----:B------:R-:W-:-:S05]  /*09f0*/  IMAD.U32 R59, RZ, RZ, UR5 ;  /* 0x00000005ff3b7e24 */ /* 0x000fca000f8e00ff */
[----:B-1----:R-:W2:Y:S01]  /*0a00*/  LDG.E R0, desc[UR12][R58.64] ;  /* 0x0000000c3a007981 */ /* 0x002ea2000c1e1900 */
[----:B------:R-:W-:Y:S01]  /*0a10*/  UIMAD.WIDE UR4, UR7, 0x4, UR10 ;  /* 0x00000004070478a5 */ /* 0x000fe2000f8e020a */
[----:B------:R-:W-:Y:S01]  /*0a20*/  IMAD.MOV.U32 R72, RZ, RZ, RZ ;  /* 0x000000ffff487224 */ /* 0x000fe200078e00ff */
[----:B--2---:R-:W-:-:S13]  /*0a30*/  ISETP.GE.AND P0, PT, R0, 0x1, PT ;  /* 0x000000010000780c */ /* 0x004fda0003f06270 */
[----:B------:R-:W-:Y:S01]  /*0a40*/  @P0 IADD3 R60, PT, PT, R0, -0x1, RZ ;  /* 0xffffffff003c0810 */ /* 0x000fe20007ffe0ff */
[----:B------:R-:W0:Y:S04]  /*0a50*/  @P0 LDC.64 R56, c[0x0][0x390] ;  /* 0x0000e400ff380b82 */ /* 0x000e280000000a00 */
        /* <DEDUP_REMOVED lines=14> */
[----:B------:R-:W-:-:S04]  /*0b40*/  UIADD3 UR4, UPT, UPT, UR15, 0x1fd5c5a3, URZ ;  /* 0x1fd5c5a30f047890 */ /* 0x000fc8000fffe0ff */
        /* <DEDUP_REMOVED lines=28> */
.L_x_9111:
        /* <DEDUP_REMOVED lines=12> */
.L_x_9112:
        /* <DEDUP_REMOVED lines=43> */
.L_x_9110:
        /* <DEDUP_REMOVED lines=10> */
.L_x_9109:
        /* <DEDUP_REMOVED lines=18> */
.L_x_9115:
        /* <DEDUP_REMOVED lines=12> */
.L_x_9116:
        /* <DEDUP_REMOVED lines=43> */
.L_x_9114:
        /* <DEDUP_REMOVED lines=11> */
.L_x_9113:
        /* <DEDUP_REMOVED lines=18> */
.L_x_9119:
        /* <DEDUP_REMOVED lines=12> */
.L_x_9120:
        /* <DEDUP_REMOVED lines=43> */
.L_x_9118:
        /* <DEDUP_REMOVED lines=10> */
.L_x_9117:
        /* <DEDUP_REMOVED lines=18> */
.L_x_9123:
        /* <DEDUP_REMOVED lines=12> */
.L_x_9124:
        /* <DEDUP_REMOVED lines=43> */
.L_x_9122:
        /* <DEDUP_REMOVED lines=11> */
.L_x_9121:
        /* <DEDUP_REMOVED lines=18> */
.L_x_9127:
        /* <DEDUP_REMOVED lines=12> */
.L_x_9128:
        /* <DEDUP_REMOVED lines=43> */
.L_x_9126:
        /* <DEDUP_REMOVED lines=10> */
.L_x_9125:
        /* <DEDUP_REMOVED lines=18> */
.L_x_9131:
        /* <DEDUP_REMOVED lines=12> */
.L_x_9132:
        /* <DEDUP_REMOVED lines=43> */
.L_x_9130:
        /* <DEDUP_REMOVED lines=11> */
.L_x_9129:
        /* <DEDUP_REMOVED lines=18> */
.L_x_9135:
        /* <DEDUP_REMOVED lines=12> */
.L_x_9136:
        /* <DEDUP_REMOVED lines=43> */
.L_x_9134:
        /* <DEDUP_REMOVED lines=10> */
.L_x_9133:
        /* <DEDUP_REMOVED lines=18> */
.L_x_9139:
        /* <DEDUP_REMOVED lines=12> */
.L_x_9140:
        /* <DEDUP_REMOVED lines=42> */
.L_x_9138:
        /* <DEDUP_REMOVED lines=12> */
.L_x_9108:
        /* <DEDUP_REMOVED lines=19> */
.L_x_9143:
        /* <DEDUP_REMOVED lines=12> */
.L_x_9144:
        /* <DEDUP_REMOVED lines=42> */
.L_x_9142:
        /* <DEDUP_REMOVED lines=9> */
.L_x_9141:
[----:B------:R-:W-:Y:S02]  /*3ad0*/  IMAD.MOV.U32 R60, RZ, RZ, R59 ;  /* 0x000000ffff3c7224 */ /* 0x000fe400078e003b */
        /* <DEDUP_REMOVED lines=14> */
.L_x_9147:
        /* <DEDUP_REMOVED lines=12> */
.L_x_9148:
        /* <DEDUP_REMOVED lines=43> */
.L_x_9146:
        /* <DEDUP_REMOVED lines=9> */
.L_x_9145:
        /* <DEDUP_REMOVED lines=15> */
.L_x_9151:
        /* <DEDUP_REMOVED lines=12> */
.L_x_9152:
        /* <DEDUP_REMOVED lines=43> */
.L_x_9150:
        /* <DEDUP_REMOVED lines=9> */
.L_x_9149:
        /* <DEDUP_REMOVED lines=15> */
.L_x_9155:
        /* <DEDUP_REMOVED lines=12> */
.L_x_9156:
        /* <DEDUP_REMOVED lines=43> */
.L_x_9154:
        /* <DEDUP_REMOVED lines=10> */
.L_x_9153:
        /* <DEDUP_REMOVED lines=15> */
.L_x_9159:
        /* <DEDUP_REMOVED lines=12> */
.L_x_9160:
        /* <DEDUP_REMOVED lines=43> */
.L_x_9158:
        /* <DEDUP_REMOVED lines=9> */
.L_x_9157:
        /* <DEDUP_REMOVED lines=15> */
.L_x_9163:
        /* <DEDUP_REMOVED lines=12> */
.L_x_9164:
        /* <DEDUP_REMOVED lines=43> */
.L_x_9162:
        /* <DEDUP_REMOVED lines=10> */
.L_x_9161:
        /* <DEDUP_REMOVED lines=15> */
.L_x_9167:
        /* <DEDUP_REMOVED lines=12> */
.L_x_9168:
        /* <DEDUP_REMOVED lines=43> */
.L_x_9166:
        /* <DEDUP_REMOVED lines=9> */
.L_x_9165:
        /* <DEDUP_REMOVED lines=15> */
.L_x_9170:
        /* <DEDUP_REMOVED lines=12> */
.L_x_9171:
        /* <DEDUP_REMOVED lines=43> */
.L_x_9169:
        /* <DEDUP_REMOVED lines=10> */
.L_x_9137:
        /* <DEDUP_REMOVED lines=25> */
.L_x_9172:
[----:B------:R-:W-:Y:S05]  /*5f20*/  @!P0 BRA `(.L_x_9173) ;  /* 0x0000000000108947 */ /* 0x000fea0003800000 */
[----:B------:R-:W2:Y:S01]  /*5f30*/  LDC.64 R52, c[0x0][0x390] ;  /* 0x0000e400ff347b82 */ /* 0x000ea20000000a00 */
[----:B------:R-:W-:-:S04]  /*5f40*/  VIADD R55, R72, 0x100 ;  /* 0x0000010048377836 */ /* 0x000fc80000000000 */
[----:B--2---:R-:W-:-:S06]  /*5f50*/  IMAD.WIDE.U32 R52, R55, 0x10, R52 ;  /* 0x0000001037347825 */ /* 0x004fcc00078e0034 */
[----:B------:R-:W5:Y:S02]  /*5f60*/  LDG.E.128 R52, desc[UR12][R52.64] ;  /* 0x0000000c34347981 */ /* 0x000f64000c1e1d00 */
.L_x_9173:
[----:B------:R-:W-:Y:S05]  /*5f70*/  BRA.U !UP0, `(.L_x_9174) ;  /* 0x0000002908887547 */ /* 0x000fea000b800000 */
[----:B------:R-:W2:Y:S01]  /*5f80*/  LDC.64 R78, c[0x0][0x3a0] ;  /* 0x0000e800ff4e7b82 */ /* 0x000ea20000000a00 */
[----:B01----:R-:W-:-:S05]  /*5f90*/  IADD3 R65, PT, PT, R73, 0x100, RZ ;  /* 0x0000010049417810 */ /* 0x003fca0007ffe0ff */
[----:B--2---:R-:W-:-:S05]  /*5fa0*/  IMAD.WIDE.U32 R78, R65, 0x20, R78 ;  /* 0x00000020414e7825 */ /* 0x004fca00078e004e */
[----:B------:R0:W5:Y:S04]  /*5fb0*/  LDG.E.128 R64, desc[UR12][R78.64] ;  /* 0x0000000c4e407981 */ /* 0x000168000c1e1d00 */
[----:B------:R0:W5:Y:S01]  /*5fc0*/  LDG.E.128 R68, desc[UR12][R78.64+0x10] ;  /* 0x0000100c4e447981 */ /* 0x000162000c1e1d00 */
[----:B------:R-:W-:-:S13]  /*5fd0*/  ISETP.GT.AND P1, PT, R0, RZ, PT ;  /* 0x000000ff0000720c */ /* 0x000fda0003f24270 */
[----:B------:R-:W-:Y:S02]  /*5fe0*/  @!P1 IMAD.MOV.U32 R77, RZ, RZ, R75 ;  /* 0x000000ffff4d9224 */ /* 0x000fe400078e004b */
[----:B------:R-:W-:Y:S01]  /*5ff0*/  @!P1 IMAD.MOV.U32 R76, RZ, RZ, R74 ;  /* 0x000000ffff4c9224 */ /* 0x000fe200078e004a */
[----:B0-----:R-:W-:Y:S06]  /*6000*/  @!P1 BRA `(.L_x_9175) ;  /* 0x0000000400409947 */ /* 0x001fec0003800000 */
        /* <DEDUP_REMOVED lines=15> */
.L_x_9177:
        /* <DEDUP_REMOVED lines=12> */
.L_x_9178:
        /* <DEDUP_REMOVED lines=43> */
.L_x_9176:
        /* <DEDUP_REMOVED lines=10> */
.L_x_9175:
        /* <DEDUP_REMOVED lines=18> */
.L_x_9181:
        /* <DEDUP_REMOVED lines=12> */
.L_x_9182:
        /* <DEDUP_REMOVED lines=43> */
.L_x_9180:
        /* <DEDUP_REMOVED lines=11> */
.L_x_9179:
        /* <DEDUP_REMOVED lines=18> */
.L_x_9185:
        /* <DEDUP_REMOVED lines=12> */
.L_x_9186:
        /* <DEDUP_REMOVED lines=43> */
.L_x_9184:
        /* <DEDUP_REMOVED lines=10> */
.L_x_9183:
        /* <DEDUP_REMOVED lines=18> */
.L_x_9189:
        /* <DEDUP_REMOVED lines=12> */
.L_x_9190:
        /* <DEDUP_REMOVED lines=43> */
.L_x_9188:
        /* <DEDUP_REMOVED lines=11> */
.L_x_9187:
        /* <DEDUP_REMOVED lines=18> */
.L_x_9193:
        /* <DEDUP_REMOVED lines=12> */
.L_x_9194:
        /* <DEDUP_REMOVED lines=43> */
.L_x_9192:
        /* <DEDUP_REMOVED lines=10> */
.L_x_9191:
        /* <DEDUP_REMOVED lines=18> */
.L_x_9197:
        /* <DEDUP_REMOVED lines=12> */
.L_x_9198:
        /* <DEDUP_REMOVED lines=43> */
.L_x_9196:
        /* <DEDUP_REMOVED lines=11> */
.L_x_9195:
        /* <DEDUP_REMOVED lines=18> */
.L_x_9201:
        /* <DEDUP_REMOVED lines=12> */
.L_x_9202:
        /* <DEDUP_REMOVED lines=43> */
.L_x_9200:
        /* <DEDUP_REMOVED lines=10> */
.L_x_9199:
        /* <DEDUP_REMOVED lines=18> */
.L_x_9205:
        /* <DEDUP_REMOVED lines=12> */
.L_x_9206:
        /* <DEDUP_REMOVED lines=42> */
.L_x_9204:
        /* <DEDUP_REMOVED lines=12> */
.L_x_9174:
[----:B-1----:R-:W-:Y:S01]  /*89a0*/  MOV R66, R75 ;  /* 0x0000004b00427202 */ /* 0x002fe20000000f00 */
[----:B------:R-:W-:Y:S02]  /*89b0*/  IMAD.MOV.U32 R98, RZ, RZ, R74 ;  /* 0x000000ffff627224 */ /* 0x000fe400078e004a */
[----:B0-----:R-:W-:Y:S01]  /*89c0*/  IMAD.MOV.U32 R64, RZ, RZ, RZ ;  /* 0x000000ffff407224 */ /* 0x001fe200078e00ff */
        /* <DEDUP_REMOVED lines=16> */
.L_x_9209:
        /* <DEDUP_REMOVED lines=12> */
.L_x_9210:
        /* <DEDUP_REMOVED lines=42> */
.L_x_9208:
        /* <DEDUP_REMOVED lines=9> */
.L_x_9207:
        /* <DEDUP_REMOVED lines=15> */
.L_x_9213:
        /* <DEDUP_REMOVED lines=12> */
.L_x_9214:
        /* <DEDUP_REMOVED lines=43> */
.L_x_9212:
        /* <DEDUP_REMOVED lines=10> */
.L_x_9211:
        /* <DEDUP_REMOVED lines=15> */
.L_x_9217:
        /* <DEDUP_REMOVED lines=12> */
.L_x_9218:
        /* <DEDUP_REMOVED lines=43> */
.L_x_9216:
        /* <DEDUP_REMOVED lines=9> */
.L_x_9215:
        /* <DEDUP_REMOVED lines=15> */
.L_x_9221:
        /* <DEDUP_REMOVED lines=12> */
.L_x_9222:
        /* <DEDUP_REMOVED lines=43> */
.L_x_9220:
        /* <DEDUP_REMOVED lines=10> */
.L_x_9219:
        /* <DEDUP_REMOVED lines=15> */
.L_x_9225:
        /* <DEDUP_REMOVED lines=12> */
.L_x_9226:
        /* <DEDUP_REMOVED lines=43> */
.L_x_9224:
        /* <DEDUP_REMOVED lines=9> */
.L_x_9223:
        /* <DEDUP_REMOVED lines=15> */
.L_x_9229:
        /* <DEDUP_REMOVED lines=12> */
.L_x_9230:
        /* <DEDUP_REMOVED lines=43> */
.L_x_9228:
        /* <DEDUP_REMOVED lines=10> */
.L_x_9227:
        /* <DEDUP_REMOVED lines=15> */
.L_x_9233:
        /* <DEDUP_REMOVED lines=12> */
.L_x_9234:
        /* <DEDUP_REMOVED lines=43> */
.L_x_9232:
        /* <DEDUP_REMOVED lines=9> */
.L_x_9231:
        /* <DEDUP_REMOVED lines=15> */
.L_x_9236:
        /* <DEDUP_REMOVED lines=12> */
.L_x_9237:
        /* <DEDUP_REMOVED lines=43> */
.L_x_9235:
        /* <DEDUP_REMOVED lines=10> */
.L_x_9203:
[----:B------:R-:W-:Y:S01]  /*b190*/  IADD3 R75, PT, PT, R73, 0x100, RZ ;  /* 0x00000100494b7810 */ /* 0x000fe20007ffe0ff */
[----:B------:R-:W-:-:S04]  /*b1a0*/  VIADD R97, R72, 0x200 ;  /* 0x0000020048617836 */ /* 0x000fc80000000000 */
[----:B------:R-:W-:-:S05]  /*b1b0*/  IMAD.WIDE.U32 R74, R75, 0x20, R94 ;  /* 0x000000204b4a7825 */ /* 0x000fca00078e005e */
[----:B-----5:R0:W-:Y:S04]  /*b1c0*/  STG.E.128 desc[UR12][R74.64], R64 ;  /* 0x000000404a007986 */ /* 0x0201e8000c101d0c */
[----:B------:R0:W-:Y:S01]  /*b1d0*/  STG.E.128 desc[UR12][R74.64+0x10], R68 ;  /* 0x000010444a007986 */ /* 0x0001e2000c101d0c */
[----:B------:R-:W-:Y:S05]  /*b1e0*/  @!P0 BRA `(.L_x_9238) ;  /* 0x0000000000548947 */ /* 0x000fea0003800000 */
        /* <DEDUP_REMOVED lines=21> */
.L_x_9238:
[----:B------:R-:W-:Y:S05]  /*b340*/  @!P0 BRA `(.L_x_9239) ;  /* 0x00000000000c8947 */ /* 0x000fea0003800000 */
[----:B------:R-:W2:Y:S02]  /*b350*/  LDC.64 R52, c[0x0][0x390] ;  /* 0x0000e400ff347b82 */ /* 0x000ea40000000a00 */
[----:B--2---:R-:W-:-:S06]  /*b360*/  IMAD.WIDE.U32 R52, R97, 0x10, R52 ;  /* 0x0000001061347825 */ /* 0x004fcc00078e0034 */
[----:B------:R-:W5:Y:S02]  /*b370*/  LDG.E.128 R52, desc[UR12][R52.64] ;  /* 0x0000000c34347981 */ /* 0x000f64000c1e1d00 */
.L_x_9239:
[----:B------:R-:W-:Y:S01]  /*b380*/  IADD3 R99, PT, PT, R73, 0x200, RZ ;  /* 0x0000020049637810 */ /* 0x000fe20007ffe0ff */
[----:B------:R-:W-:Y:S06]  /*b390*/  BRA.U !UP0, `(.L_x_9240) ;  /* 0x0000002908887547 */ /* 0x000fec000b800000 */
[----:B------:R-:W2:Y:S02]  /*b3a0*/  LDC.64 R100, c[0x0][0x3a0] ;  /* 0x0000e800ff647b82 */ /* 0x000ea40000000a00 */
[----:B--2---:R-:W-:-:S05]  /*b3b0*/  IMAD.WIDE.U32 R100, R99, 0x20, R100 ;  /* 0x0000002063647825 */ /* 0x004fca00078e0064 */
[----:B01----:R0:W5:Y:S04]  /*b3c0*/  LDG.E.128 R72, desc[UR12][R100.64] ;  /* 0x0000000c64487981 */ /* 0x003168000c1e1d00 */
        /* <DEDUP_REMOVED lines=20> */
.L_x_9243:
        /* <DEDUP_REMOVED lines=12> */
.L_x_9244:
        /* <DEDUP_REMOVED lines=42> */
[----:B------:R-:W-:-:S07]  /*b870*/  MOV R0, R104 ;  /* 0x0000006800007202 */ /* 0x000fce0000000f00 */
.L_x_9242:
        /* <DEDUP_REMOVED lines=10> */
.L_x_9241:
        /* <DEDUP_REMOVED lines=18> */
.L_x_9247:
        /* <DEDUP_REMOVED lines=12> */
.L_x_9248:
        /* <DEDUP_REMOVED lines=43> */
.L_x_9246:
        /* <DEDUP_REMOVED lines=11> */
.L_x_9245:
        /* <DEDUP_REMOVED lines=18> */
.L_x_9251:
        /* <DEDUP_REMOVED lines=12> */
.L_x_9252:
        /* <DEDUP_REMOVED lines=43> */
.L_x_9250:
        /* <DEDUP_REMOVED lines=10> */
.L_x_9249:
        /* <DEDUP_REMOVED lines=18> */
.L_x_9255:
        /* <DEDUP_REMOVED lines=12> */
.L_x_9256:
        /* <DEDUP_REMOVED lines=43> */
.L_x_9254:
        /* <DEDUP_REMOVED lines=11> */
.L_x_9253:
        /* <DEDUP_REMOVED lines=18> */
.L_x_9259:
        /* <DEDUP_REMOVED lines=12> */
.L_x_9260:
        /* <DEDUP_REMOVED lines=43> */
.L_x_9258:
        /* <DEDUP_REMOVED lines=10> */
.L_x_9257:
        /* <DEDUP_REMOVED lines=18> */
.L_x_9263:
        /* <DEDUP_REMOVED lines=12> */
.L_x_9264:
        /* <DEDUP_REMOVED lines=43> */
.L_x_9262:
        /* <DEDUP_REMOVED lines=11> */
.L_x_9261:
        /* <DEDUP_REMOVED lines=18> */
.L_x_9267:
        /* <DEDUP_REMOVED lines=12> */
.L_x_9268:
        /* <DEDUP_REMOVED lines=43> */
.L_x_9266:
        /* <DEDUP_REMOVED lines=10> */
.L_x_9265:
        /* <DEDUP_REMOVED lines=18> */
.L_x_9271:
        /* <DEDUP_REMOVED lines=12> */
.L_x_9272:
        /* <DEDUP_REMOVED lines=43> */
.L_x_9270:
        /* <DEDUP_REMOVED lines=12> */
.L_x_9240:
[----:B------:R-:W-:Y:S01]  /*ddc0*/  IMAD.MOV.U32 R0, RZ, RZ, R93 ;  /* 0x000000ffff007224 */ /* 0x000fe200078e005d */
[----:B------:R-:W-:Y:S01]  /*ddd0*/  MOV R96, R98 ;  /* 0x0000006200607202 */ /* 0x000fe20000000f00 */
        /* <DEDUP_REMOVED lines=17> */
.L_x_9275:
        /* <DEDUP_REMOVED lines=12> */
.L_x_9276:
[----:B01----:R-:W-:Y:S01]  /*dfb0*/  IMAD.WIDE.U32 R74, R83, -0x326172a9, RZ ;  /* 0xcd9e8d57534a7825 */ /* 0x003fe200078e00ff */
        /* <DEDUP_REMOVED lines=40> */
[----:B------:R-:W-:Y:S02]  /*e240*/  LOP3.LUT R81, R72, UR42, R75, 0x96, !PT ;  /* 0x0000002a48517c12 */ /* 0x000fe4000f8e964b */
[----:B------:R-:W-:-:S07]  /*e250*/  MOV R72, R98 ;  /* 0x0000006200487202 */ /* 0x000fce0000000f00 */
.L_x_9274:
[----:B------:R-:W-:Y:S01]  /*e260*/  I2FP.F32.U32 R72, R72 ;  /* 0x0000004800487245 */ /* 0x000fe20000201000 */
[----:B01---5:R-:W-:Y:S01]  /*e270*/  IMAD.U32 R74, R52, 0x10000, RZ ;  /* 0x00010000344a7824 */ /* 0x023fe200078e00ff */
[----:B------:R-:W-:-:S03]  /*e280*/  MOV R73, 0x2f800000 ;  /* 0x2f80000000497802 */ /* 0x000fc60000000f00 */
[----:B------:R-:W-:Y:S02]  /*e290*/  FMUL.FTZ R74, R74, UR17 ;  /* 0x000000114a4a7c20 */ /* 0x000fe40008410000 */
[----:B------:R-:W-:Y:S02]  /*e2a0*/  FFMA.FTZ R72, R72, R73, 1.1641532182693481445e-10 ;  /* 0x2f00000048487423 */ /* 0x000fe40000010049 */
[----:B------:R-:W-:-:S03]  /*e2b0*/  FMUL.FTZ R74, R74, UR16 ;  /* 0x000000104a4a7c20 */ /* 0x000fc60008410000 */
[----:B------:R-:W-:-:S04]  /*e2c0*/  FSETP.GTU.FTZ.AND P1, PT, R72, UR23, PT ;  /* 0x0000001748007c0b */ /* 0x000fc8000bf3c000 */
[----:B------:R-:W-:Y:S02]  /*e2d0*/  SEL R84, RZ, 0x1, P1 ;  /* 0x00000001ff547807 */ /* 0x000fe40000800000 */
[----:B------:R-:W-:-:S07]  /*e2e0*/  FSEL R72, R74, RZ, !P1 ;  /* 0x000000ff4a487208 */ /* 0x000fce0004800000 */
.L_x_9273:
[----:B01----:R-:W-:Y:S01]  /*e2f0*/  MOV R75, R0 ;  /* 0x00000000004b7202 */ /* 0x003fe20000000f00 */
        /* <DEDUP_REMOVED lines=14> */
.L_x_9279:
        /* <DEDUP_REMOVED lines=12> */
.L_x_9280:
        /* <DEDUP_REMOVED lines=43> */
.L_x_9278:
        /* <DEDUP_REMOVED lines=10> */
.L_x_9277:
        /* <DEDUP_REMOVED lines=15> */
.L_x_9283:
        /* <DEDUP_REMOVED lines=12> */
.L_x_9284:
        /* <DEDUP_REMOVED lines=43> */
.L_x_9282:
        /* <DEDUP_REMOVED lines=9> */
.L_x_9281:
        /* <DEDUP_REMOVED lines=15> */
.L_x_9287:
        /* <DEDUP_REMOVED lines=12> */
.L_x_9288:
        /* <DEDUP_REMOVED lines=43> */
.L_x_9286:
        /* <DEDUP_REMOVED lines=10> */
.L_x_9285:
        /* <DEDUP_REMOVED lines=15> */
.L_x_9291:
        /* <DEDUP_REMOVED lines=12> */
.L_x_9292:
        /* <DEDUP_REMOVED lines=43> */
.L_x_9290:
        /* <DEDUP_REMOVED lines=9> */
.L_x_9289:
        /* <DEDUP_REMOVED lines=15> */
.L_x_9295:
        /* <DEDUP_REMOVED lines=12> */
.L_x_9296:
        /* <DEDUP_REMOVED lines=43> */
.L_x_9294:
        /* <DEDUP_REMOVED lines=10> */
.L_x_9293:
        /* <DEDUP_REMOVED lines=15> */
.L_x_9299:
        /* <DEDUP_REMOVED lines=12> */
.L_x_9300:
        /* <DEDUP_REMOVED lines=43> */
.L_x_9298:
[----:B------:R-:W-:Y:S01]  /*10030*/  I2FP.F32.U32 R78, R78 ;  /* 0x0000004e004e7245 */ /* 0x000fe20000201000 */
[----:B------:R-:W-:Y:S02]  /*10040*/  HFMA2 R79, -RZ, RZ, 0.1171875, 0 ;  /* 0x2f800000ff4f7431 */ /* 0x000fe400000001ff */
[----:B-----5:R-:W-:-:S03]  /*10050*/  IMAD.U32 R90, R55, 0x10000, RZ ;  /* 0x00010000375a7824 */ /* 0x020fc600078e00ff */
[----:B------:R-:W-:Y:S01]  /*10060*/  FFMA.FTZ R78, R78, R79, 1.1641532182693481445e-10 ;  /* 0x2f0000004e4e7423 */ /* 0x000fe2000001004f */
[----:B------:R-:W-:-:S04]  /*10070*/  FMUL.FTZ R90, R90, UR17 ;  /* 0x000000115a5a7c20 */ /* 0x000fc80008410000 */
[----:B------:R-:W-:Y:S01]  /*10080*/  FSETP.GTU.FTZ.AND P1, PT, R78, UR23, PT ;  /* 0x000000174e007c0b */ /* 0x000fe2000bf3c000 */
[----:B------:R-:W-:-:S03]  /*10090*/  FMUL.FTZ R78, R90, UR16 ;  /* 0x000000105a4e7c20 */ /* 0x000fc60008410000 */
[----:B------:R-:W-:Y:S02]  /*100a0*/  SEL R90, RZ, 0x1, P1 ;  /* 0x00000001ff5a7807 */ /* 0x000fe40000800000 */
[----:B------:R-:W-:-:S07]  /*100b0*/  FSEL R78, R78, RZ, !P1 ;  /* 0x000000ff4e4e7208 */ /* 0x000fce0004800000 */
.L_x_9297:
        /* <DEDUP_REMOVED lines=15> */
.L_x_9302:
        /* <DEDUP_REMOVED lines=12> */
.L_x_9303:
        /* <DEDUP_REMOVED lines=43> */
.L_x_9301:
        /* <DEDUP_REMOVED lines=10> */
.L_x_9269:
        /* <DEDUP_REMOVED lines=48> */
.L_x_9304:
[----:B0-----:R-:W0:Y:S01]  /*108c0*/  SHFL.BFLY PT, R95, R0, 0x1, 0x1f ;  /* 0x0c201f00005f7f89 */ /* 0x001e2200000e0000 */
[----:B------:R-:W-:Y:S01]  /*108d0*/  BSSY.RECONVERGENT B0, `(.L_x_9305) ;  /* 0x0000051000007945 */ /* 0x000fe20003800200 */
[----:B0-----:R-:W-:-:S05]  /*108e0*/  FADD.FTZ R95, R0, R95 ;  /* 0x0000005f005f7221 */ /* 0x001fca0000010000 */
[----:B------:R-:W0:Y:S02]  /*108f0*/  SHFL.BFLY PT, R94, R95, 0x2, 0x1f ;  /* 0x0c401f005f5e7f89 */ /* 0x000e2400000e0000 */
[----:B0-----:R-:W-:-:S05]  /*10900*/  FADD.FTZ R94, R95, R94 ;  /* 0x0000005e5f5e7221 */ /* 0x001fca0000010000 */
[----:B------:R-:W0:Y:S02]  /*10910*/  SHFL.BFLY PT, R97, R94, 0x4, 0x1f ;  /* 0x0c801f005e617f89 */ /* 0x000e2400000e0000 */
[----:B0-----:R-:W-:Y:S02]  /*10920*/  FADD.FTZ R97, R94, R97 ;  /* 0x000000615e617221 */ /* 0x001fe40000010000 */
[----:B------:R-:W0:Y:S03]  /*10930*/  S2R R94, SR_TID.X ;  /* 0x00000000005e7919 */ /* 0x000e260000002100 */
[----:B------:R-:W1:Y:S02]  /*10940*/  SHFL.BFLY PT, R98, R97, 0x8, 0x1f ;  /* 0x0d001f0061627f89 */ /* 0x000e6400000e0000 */
[----:B-1----:R-:W-:-:S05]  /*10950*/  FADD.FTZ R99, R97, R98 ;  /* 0x0000006261637221 */ /* 0x002fca0000010000 */
[----:B------:R-:W1:Y:S02]  /*10960*/  SHFL.BFLY PT, R98, R99, 0x10, 0x1f ;  /* 0x0e001f0063627f89 */ /* 0x000e6400000e0000 */
[----:B-1----:R-:W-:-:S04]  /*10970*/  FADD.FTZ R98, R99, R98 ;  /* 0x0000006263627221 */ /* 0x002fc80000010000 */
        /* <DEDUP_REMOVED lines=49> */
[----:B------:R-:W1:Y:S02]  /*10c90*/  SHFL.BFLY PT, R0, R97, 0x1, 0x1f ;  /* 0x0c201f0061007f89 */ /* 0x000e6400000e0000 */
[----:B-1----:R-:W-:Y:S01]  /*10ca0*/  FADD.FTZ R95, R97, R0 ;  /* 0x00000000615f7221 */ /* 0x002fe20000010000 */
[----:B------:R-:W-:-:S04]  /*10cb0*/  MOV R97, RZ ;  /* 0x000000ff00617202 */ /* 0x000fc80000000f00 */
        /* <DEDUP_REMOVED lines=18> */
.L_x_9306:
[----:B------:R-:W-:Y:S05]  /*10de0*/  BSYNC.RECONVERGENT B0 ;  /* 0x0000000000007941 */ /* 0x000fea0003800200 */
.L_x_9305:
        /* <DEDUP_REMOVED lines=12> */
.L_x_9308:
[----:B------:R-:W-:Y:S05]  /*10eb0*/  BSYNC.RECONVERGENT B0 ;  /* 0x0000000000007941 */ /* 0x000fea0003800200 */
.L_x_9307:
        /* <DEDUP_REMOVED lines=50> */
[----:B--2---:R-:W-:Y:S01]  /*111e0*/  FADD.FTZ R0, R97, R0 ;  /* 0x0000000061007221 */ /* 0x004fe20000010000 */
[----:B------:R-:W1:Y:S01]  /*111f0*/  @!P0 LDC.64 R98, c[0x0][0x3c8] ;  /* 0x0000f200ff628b82 */ /* 0x000e620000000a00 */
[----:B------:R-:W-:Y:S02]  /*11200*/  FMUL.FTZ R100, R100, R104 ;  /* 0x0000006864647220 */ /* 0x000fe40000410000 */
[----:B------:R-:W2:Y:S02]  /*11210*/  SHFL.IDX PT, R105, R102, RZ, 0x1f ;  /* 0x00001fff66697589 */ /* 0x000ea400000e0000 */
[----:B------:R-:W-:-:S03]  /*11220*/  FFMA.FTZ R95, R101, R100, R0 ;  /* 0x00000064655f7223 */ /* 0x000fc60000010000 */
[----:B------:R-:W3:Y:S02]  /*11230*/  @!P0 LDC.64 R100, c[0x0][0x3c0] ;  /* 0x0000f000ff648b82 */ /* 0x000ee40000000a00 */
[----:B------:R4:W0:Y:S02]  /*11240*/  SHFL.IDX PT, R104, R95, RZ, 0x1f ;  /* 0x00001fff5f687589 */ /* 0x00082400000e0000 */
[----:B----4-:R-:W-:-:S04]  /*11250*/  IMAD.U32 R95, RZ, RZ, UR7 ;  /* 0x00000007ff5f7e24 */ /* 0x010fc8000f8e00ff */
[----:B-1----:R-:W-:-:S04]  /*11260*/  @!P0 IMAD.WIDE R98, R95, 0x4, R98 ;  /* 0x000000045f628825 */ /* 0x002fc800078e0262 */
[----:B--2---:R-:W-:-:S05]  /*11270*/  FMUL.FTZ R0, R105, R105 ;  /* 0x0000006969007220 */ /* 0x004fca0000410000 */
[----:B------:R-:W-:Y:S01]  /*11280*/  FSEL R97, R0, RZ, P1 ;  /* 0x000000ff00617208 */ /* 0x000fe20000800000 */
[----:B0-----:R-:W-:-:S04]  /*11290*/  FFMA.FTZ R0, R104, UR25, R103 ;  /* 0x0000001968007c23 */ /* 0x001fc80008010067 */
[----:B------:R-:W-:Y:S01]  /*112a0*/  FADD.FTZ R0, R0, R97 ;  /* 0x0000006100007221 */ /* 0x000fe20000010000 */
[----:B------:R-:W-:-:S05]  /*112b0*/  MOV R97, UR7 ;  /* 0x0000000700617c02 */ /* 0x000fca0008000f00 */
[----:B------:R-:W0:Y:S01]  /*112c0*/  MUFU.RSQ R0, R0 ;  /* 0x0000000000007308 */ /* 0x000e220000001400 */
[----:B---3--:R-:W-:-:S05]  /*112d0*/  @!P0 IMAD.WIDE R100, R97, 0x4, R100 ;  /* 0x0000000461648825 */ /* 0x008fca00078e0264 */
[----:B------:R1:W-:Y:S04]  /*112e0*/  @!P0 STG.E desc[UR12][R100.64], R105 ;  /* 0x0000006964008986 */ /* 0x0003e8000c10190c */
[----:B0-----:R1:W-:Y:S01]  /*112f0*/  @!P0 STG.E desc[UR12][R98.64], R0 ;  /* 0x0000000062008986 */ /* 0x0013e2000c10190c */
[----:B------:R-:W-:Y:S05]  /*11300*/  BRA.U !UP0, `(.L_x_9309) ;  /* 0x0000000508907547 */ /* 0x000fea000b800000 */
[----:B------:R-:W-:Y:S01]  /*11310*/  FSEL R95, R105, RZ, !P1 ;  /* 0x000000ff695f7208 */ /* 0x000fe20004800000 */
[----:B------:R-:W-:-:S04]  /*11320*/  UIADD3 UR4, UPT, UPT, UR6, -0x1, URZ ;  /* 0xffffffff06047890 */ /* 0x000fc8000fffe0ff */
[C---:B------:R-:W-:Y:S01]  /*11330*/  FADD.FTZ R103, -R95.reuse, R60 ;  /* 0x0000003c5f677221 */ /* 0x040fe20000010100 */
[C---:B-1----:R-:W-:Y:S01]  /*11340*/  FADD.FTZ R105, -R95.reuse, R61 ;  /* 0x0000003d5f697221 */ /* 0x042fe20000010100 */
[----:B------:R-:W-:Y:S01]  /*11350*/  UIMAD UR4, UR4, UR22, URZ ;  /* 0x00000016040472a4 */ /* 0x000fe2000f8e02ff */
[C---:B------:R-:W-:Y:S01]  /*11360*/  FADD.FTZ R119, -R95.reuse, R72 ;  /* 0x000000485f777221 */ /* 0x040fe20000010100 */
[C---:B------:R-:W-:Y:S01]  /*11370*/  FADD.FTZ R121, -R95.reuse, R73 ;  /* 0x000000495f797221 */ /* 0x040fe20000010100 */
[C---:B------:R-:W-:Y:S01]  /*11380*/  FADD.FTZ R101, -R95.reuse, R58 ;  /* 0x0000003a5f657221 */ /* 0x040fe20000010100 */
[----:B------:R-:W0:Y:S01]  /*11390*/  LDC.64 R72, c[0x0][0x428] ;  /* 0x00010a00ff487b82 */ /* 0x000e220000000a00 */
[C---:B------:R-:W-:Y:S01]  /*113a0*/  FADD.FTZ R99, -R95.reuse, R57 ;  /* 0x000000395f637221 */ /* 0x040fe20000010100 */
[C---:B------:R-:W-:Y:S01]  /*113b0*/  FADD.FTZ R115, -R95.reuse, R68 ;  /* 0x000000445f737221 */ /* 0x040fe20000010100 */
[C---:B------:R-:W-:Y:S01]  /*113c0*/  FADD.FTZ R58, -R95.reuse, R76 ;  /* 0x0000004c5f3a7221 */ /* 0x040fe20000010100 */
[----:B------:R-:W-:Y:S01]  /*113d0*/  USHF.R.S32.HI UR5, URZ, 0x1f, UR4 ;  /* 0x0000001fff057899 */ /* 0x000fe20008011404 */
[C---:B------:R-:W-:Y:S01]  /*113e0*/  FMUL.FTZ R103, R0.reuse, R103 ;  /* 0x0000006700677220 */ /* 0x040fe20000410000 */
[C---:B------:R-:W-:Y:S01]  /*113f0*/  FMUL.FTZ R68, R0.reuse, R105 ;  /* 0x0000006900447220 */ /* 0x040fe20000410000 */
[C---:B------:R-:W-:Y:S01]  /*11400*/  FADD.FTZ R123, -R95.reuse, R74 ;  /* 0x0000004a5f7b7221 */ /* 0x040fe20000010100 */
[C---:B------:R-:W-:Y:S01]  /*11410*/  FADD.FTZ R97, -R95.reuse, R56 ;  /* 0x000000385f617221 */ /* 0x040fe20000010100 */
[C---:B------:R-:W-:Y:S01]  /*11420*/  FADD.FTZ R74, -R95.reuse, R77 ;  /* 0x0000004d5f4a7221 */ /* 0x040fe20000010100 */
[C---:B------:R-:W-:Y:S01]  /*11430*/  FADD.FTZ R59, -R95.reuse, R59 ;  /* 0x0000003b5f3b7221 */ /* 0x040fe20000010100 */
[C---:B------:R-:W-:Y:S01]  /*11440*/  FADD.FTZ R63, -R95.reuse, R63 ;  /* 0x0000003f5f3f7221 */ /* 0x040fe20000010100 */
[C---:B------:R-:W-:Y:S01]  /*11450*/  FMUL.FTZ R56, R0.reuse, R99 ;  /* 0x0000006300387220 */ /* 0x040fe20000410000 */
[----:B------:R-:W-:Y:S01]  /*11460*/  FMUL.FTZ R77, R0, R58 ;  /* 0x0000003a004d7220 */ /* 0x000fe20000410000 */
[C---:B------:R-:W-:Y:S01]  /*11470*/  FADD.FTZ R113, -R95.reuse, R66 ;  /* 0x000000425f717221 */ /* 0x040fe20000010100 */
[C---:B------:R-:W-:Y:S01]  /*11480*/  FADD.FTZ R67, -R95.reuse, R67 ;  /* 0x000000435f437221 */ /* 0x040fe20000010100 */
[----:B------:R-:W-:Y:S01]  /*11490*/  FADD.FTZ R69, -R95, R69 ;  /* 0x000000455f457221 */ /* 0x000fe20000010100 */
[----:B------:R-:W-:Y:S01]  /*114a0*/  ULEA.HI UR5, UR5, UR4, URZ, 0x3 ;  /* 0x0000000405057291 */ /* 0x000fe2000f8f18ff */
[----:B------:R-:W-:Y:S01]  /*114b0*/  FFMA.FTZ R58, R103, R44, R20 ;  /* 0x0000002c673a7223 */ /* 0x000fe20000010014 */
[----:B------:R-:W-:Y:S01]  /*114c0*/  FFMA.FTZ R99, R68, R45, R21 ;  /* 0x0000002d44637223 */ /* 0x000fe20000010015 */
        /* <DEDUP_REMOVED lines=18> */
[----:B------:R-:W-:Y:S01]  /*115f0*/  MOV R69, UR5 ;  /* 0x0000000500457c02 */ /* 0x000fe20008000f00 */
[----:B------:R-:W-:Y:S01]  /*11600*/  FFMA.FTZ R57, R61, R50, R26 ;  /* 0x000000323d397223 */ /* 0x000fe2000001001a */
        /* <DEDUP_REMOVED lines=18> */
[----:B------:R-:W-:Y:S01]  /*11730*/  F2FP.BF16.F32.PACK_AB R57, R62, R57 ;  /* 0x000000393e39723e */ /* 0x000fe200000010ff */
        /* <DEDUP_REMOVED lines=31> */
[----:B------:R-:W-:-:S05]  /*11930*/  F2FP.BF16.F32.PACK_AB R64, R75, R76 ;  /* 0x0000004c4b40723e */ /* 0x000fca00000010ff */
[----:B------:R0:W-:Y:S02]  /*11940*/  STG.E.128 desc[UR12][R72.64], R64 ;  /* 0x0000004048007986 */ /* 0x0001e4000c101d0c */
.L_x_9309:
[----:B------:R-:W-:Y:S02]  /*11950*/  UIADD3 UR7, UPT, UPT, UR7, UR20, URZ ;  /* 0x0000001407077290 */ /* 0x000fe4000fffe0ff */
[----:B------:R-:W-:Y:S02]  /*11960*/  UPLOP3.LUT UP1, UPT, UPT, UPT, UP1, 0x40, 0x4 ;  /* 0x000000000004789c */ /* 0x000fe40003f2e810 */
[----:B------:R-:W-:-:S09]  /*11970*/  UISETP.GE.AND UP0, UPT, UR7, UR21, UPT ;  /* 0x000000150700728c */ /* 0x000fd2000bf06270 */
[----:B------:R-:W-:Y:S05]  /*11980*/  BRA.U !UP0, `(.L_x_9310) ;  /* 0xfffffef108107547 */ /* 0x000fea000b83ffff */
[----:B------:R-:W-:Y:S05]  /*11990*/  EXIT ;  /* 0x000000000000794d */ /* 0x000fea0003800000 */
.L_x_9311:
        /* <DEDUP_REMOVED lines=14> */
.L_x_20978:


//--------------------- .text._ZN10layer_norm13ln_fwd_kernelINS_13Kernel_traitsIf13__nv_bfloat16fS2_fjLj6144ELj1ELj1ELj8ELj16ENS_18Kernel_traits_baseILj6144EfS2_fS2_fjLj256EEEEELb1ELb1ELb0ELb0EEEvNS_9FwdParamsE --------------------------
	.section	.text._ZN10layer_norm13ln_fwd_kernelINS_13Kernel_traitsIf13__nv_bfloat16fS2_fjLj6144ELj1ELj1ELj8ELj16ENS_18Kernel_traits_baseILj6144EfS2_fS2_fjLj256EEEEELb1ELb1ELb0ELb0EEEvNS_9FwdParamsE,"ax",@progbits
	.align	128
        .global         _ZN10layer_norm13ln_fwd_kernelINS_13Kernel_traitsIf13__nv_bfloat16fS2_fjLj6144ELj1ELj1ELj8ELj16ENS_18Kernel_traits_baseILj6144EfS2_fS2_fjLj256EEEEELb1ELb1ELb0ELb0EEEvNS_9FwdParamsE
        .type           _ZN10layer_norm13ln_fwd_kernelINS_13Kernel_traitsIf13__nv_bfloat16fS2_fjLj6144ELj1ELj1ELj8ELj16ENS_18Kernel_traits_baseILj6144EfS2_fS2_fjLj256EEEEELb1ELb1ELb0ELb0EEEvNS_9FwdParamsE,@function
        .size           _ZN10layer_norm13ln_fwd_kernelINS_13Kernel_traitsIf13__nv_bfloat16fS2_fjLj6144ELj1ELj1ELj8ELj16ENS_18Kernel_traits_baseILj6144EfS2_fS2_fjLj256EEEEELb1ELb1ELb0ELb0EEEvNS_9FwdParamsE,(.L_x_20979 - _ZN10layer_norm13ln_fwd_kernelINS_13Kernel_traitsIf13__nv_bfloat16fS2_fjLj6144ELj1ELj1ELj8ELj16ENS_18Kernel_traits_baseILj6144EfS2_fS2_fjLj256EEEEELb1ELb1ELb0ELb0EEEvNS_9FwdParamsE)
        .other          _ZN10layer_norm13ln_fwd_kernelINS_13Kernel_traitsIf13__nv_bfloat16fS2_fjLj6144ELj1ELj1ELj8ELj16ENS_18Kernel_traits_baseILj6144EfS2_fS2_fjLj256EEEEELb1ELb1ELb0ELb0EEEvNS_9FwdParamsE,@"STO_CUDA_ENTRY STV_DEFAULT"
_ZN10layer_norm13ln_fwd_kernelINS_13Kernel_traitsIf13__nv_bfloat16fS2_fjLj6144ELj1ELj1ELj8ELj16ENS_18Kernel_traits_baseILj6144EfS2_fS2_fjLj256EEEEELb1ELb1ELb0ELb0EEEvNS_9FwdParamsE:
.text._ZN10layer_norm13ln_fwd_kernelINS_13Kernel_traitsIf13__nv_bfloat16fS2_fjLj6144ELj1ELj1ELj8ELj16ENS_18Kernel_traits_baseILj6144EfS2_fS2_fjLj256EEEEELb1ELb1ELb0ELb0EEEvNS_9FwdParamsE:
        /* <DEDUP_REMOVED lines=37> */
[----:B------:R-:W-:Y:S02]  /*0250*/  UIADD3 UR22, UPT, UPT, UR9, -0x126145ec, URZ ;  /* 0xed9eba1409167890 */ /* 0x000fe4000fffe0ff */
[----:B------:R-:W-:Y:S02]  /*0260*/  UIADD3 UR23, UPT, UPT, UR8, 0x1715609d, URZ ;  /* 0x1715609d08177890 */ /* 0x000fe4000fffe0ff */
        /* <DEDUP_REMOVED lines=47> */
.L_x_9313:
        /* <DEDUP_REMOVED lines=8> */
[----:B------:R-:W5:Y:S02]  /*05e0*/  @P0 LDG.E.128 R80, desc[UR6][R8.64] ;  /* 0x0000000608500981 */ /* 0x000f64000c1e1d00 */
[----:B------:R-:W0:Y:S01]  /*05f0*/  @P2 LDC.64 R50, c[0x0][0x3d0] ;  /* 0x0000f400ff322b82 */ /* 0x000e220000000a00 */
[C---:B-1----:R-:W-:Y:S01]  /*0600*/  @P0 IMAD.WIDE.U32 R10, R85.reuse, 0x20, R6 ;  /* 0x00000020550a0825 */ /* 0x042fe200078e0006 */
[----:B------:R-:W-:Y:S01]  /*0610*/  @P0 LOP3.LUT R85, R85, 0x100, RZ, 0xfc, !PT ;  /* 0x0000010055550812 */ /* 0x000fe200078efcff */
[----:B------:R-:W5:Y:S04]  /*0620*/  @P0 LDG.E.128 R76, desc[UR6][R8.64+0x10] ;  /* 0x00001006084c0981 */ /* 0x000f68000c1e1d00 */
[----:B------:R-:W5:Y:S01]  /*0630*/  @P0 LDG.E.128 R64, desc[UR6][R10.64] ;  /* 0x000000060a400981 */ /* 0x000f62000c1e1d00 */
[----:B------:R-:W1:Y:S01]  /*0640*/  @P2 LDC.64 R70, c[0x0][0x3e8] ;  /* 0x0000fa00ff462b82 */ /* 0x000e620000000a00 */
[----:B--2---:R-:W-:-:S02]  /*0650*/  @P1 IMAD.WIDE.U32 R48, R85, 0x20, R44 ;  /* 0x0000002055301825 */ /* 0x004fc400078e002c */
[----:B------:R-:W5:Y:S02]  /*0660*/  @P0 LDG.E.128 R60, desc[UR6][R10.64+0x10] ;  /* 0x000010060a3c0981 */ /* 0x000f64000c1e1d00 */
[C---:B---3--:R-:W-:Y:S01]  /*0670*/  @P1 IMAD.WIDE.U32 R68, R85.reuse, 0x20, R46 ;  /* 0x0000002055441825 */ /* 0x048fe200078e002e */
[----:B------:R-:W-:Y:S01]  /*0680*/  @P1 IADD3 R85, PT, PT, R85, 0x100, RZ ;  /* 0x0000010055551810 */ /* 0x000fe20007ffe0ff */
[----:B------:R-:W5:Y:S01]  /*0690*/  @P1 LDG.E.128 R56, desc[UR6][R48.64] ;  /* 0x0000000630381981 */ /* 0x000f62000c1e1d00 */
[----:B------:R-:W-:Y:S02]  /*06a0*/  CS2R R46, SRZ ;  /* 0x00000000002e7805 */ /* 0x000fe4000001ff00 */
[----:B------:R-:W-:Y:S02]  /*06b0*/  CS2R R44, SRZ ;  /* 0x00000000002c7805 */ /* 0x000fe4000001ff00 */
[----:B------:R-:W-:Y:S01]  /*06c0*/  CS2R R74, SRZ ;  /* 0x00000000004a7805 */ /* 0x000fe2000001ff00 */
[----:B------:R2:W5:Y:S01]  /*06d0*/  @P1 LDG.E.128 R52, desc[UR6][R48.64+0x10] ;  /* 0x0000100630341981 */ /* 0x000562000c1e1d00 */
[----:B0-----:R-:W-:Y:S01]  /*06e0*/  @P2 IMAD.WIDE.U32 R4, R85, 0x20, R50 ;  /* 0x0000002055042825 */ /* 0x001fe200078e0032 */
[----:B------:R-:W-:-:S02]  /*06f0*/  CS2R R72, SRZ ;  /* 0x0000000000487805 */ /* 0x000fc4000001ff00 */
[----:B------:R-:W5:Y:S04]  /*0700*/  @P1 LDG.E.128 R40, desc[UR6][R68.64] ;  /* 0x0000000644281981 */ /* 0x000f68000c1e1d00 */
[----:B------:R-:W5:Y:S01]  /*0710*/  @P2 LDG.E.128 R32, desc[UR6][R4.64] ;  /* 0x0000000604202981 */ /* 0x000f62000c1e1d00 */
[----:B-1----:R-:W-:-:S03]  /*0720*/  @P2 IMAD.WIDE.U32 R6, R85, 0x20, R70 ;  /* 0x0000002055062825 */ /* 0x002fc600078e0046 */
[----:B------:R-:W5:Y:S04]  /*0730*/  @P2 LDG.E.128 R28, desc[UR6][R4.64+0x10] ;  /* 0x00001006041c2981 */ /* 0x000f68000c1e1d00 */
[----:B------:R-:W5:Y:S04]  /*0740*/  @P2 LDG.E.128 R16, desc[UR6][R6.64] ;  /* 0x0000000606102981 */ /* 0x000f68000c1e1d00 */
[----:B------:R-:W5:Y:S01]  /*0750*/  @P2 LDG.E.128 R12, desc[UR6][R6.64+0x10] ;  /* 0x00001006060c2981 */ /* 0x000f62000c1e1d00 */
[----:B------:R-:W-:Y:S02]  /*0760*/  CS2R R50, SRZ ;  /* 0x0000000000327805 */ /* 0x000fe4000001ff00 */
[----:B--2---:R-:W-:-:S02]  /*0770*/  CS2R R48, SRZ ;  /* 0x0000000000307805 */ /* 0x004fc4000001ff00 */
[----:B------:R-:W-:Y:S01]  /*0780*/  CS2R R70, SRZ ;  /* 0x0000000000467805 */ /* 0x000fe2000001ff00 */
[----:B------:R0:W5:Y:S01]  /*0790*/  @P1 LDG.E.128 R36, desc[UR6][R68.64+0x10] ;  /* 0x0000100644241981 */ /* 0x000162000c1e1d00 */
[----:B------:R-:W-:Y:S02]  /*07a0*/  @P2 CS2R R22, SRZ ;  /* 0x0000000000162805 */ /* 0x000fe4000001ff00 */
[----:B------:R-:W-:Y:S02]  /*07b0*/  @P2 CS2R R20, SRZ ;  /* 0x0000000000142805 */ /* 0x000fe4000001ff00 */
[----:B------:R-:W-:Y:S02]  /*07c0*/  @P2 CS2R R26, SRZ ;  /* 0x00000000001a2805 */ /* 0x000fe4000001ff00 */
[----:B------:R-:W-:Y:S02]  /*07d0*/  @P2 CS2R R24, SRZ ;  /* 0x0000000000182805 */ /* 0x000fe4000001ff00 */
[----:B0-----:R-:W-:-:S07]  /*07e0*/  CS2R R68, SRZ ;  /* 0x0000000000447805 */ /* 0x001fce000001ff00 */
.L_x_9314:
[----:B------:R-:W-:Y:S05]  /*07f0*/  BSYNC.RECONVERGENT B0 ;  /* 0x0000000000007941 */ /* 0x000fea0003800200 */
.L_x_9312:
[----:B------:R-:W1:Y:S02]  /*0800*/  LDCU UR5, c[0x0][0x384] ;  /* 0x00007080ff0577ac */ /* 0x000e640008000800 */
[----:B-1----:R-:W-:-:S06]  /*0810*/  UISETP.GE.AND UP0, UPT, UR14, UR5, UPT ;  /* 0x000000050e00728c */ /* 0x002fcc000bf06270 */
[----:B------:R-:W-:-:S13]  /*0820*/  PLOP3.LUT P0, PT, PT, PT, UP0, 0x80, 0x8 ;  /* 0x000000000008781c */ /* 0x000fda0003f0f008 */
[----:B------:R-:W-:Y:S05]  /*0830*/  @P0 EXIT ;  /* 0x000000000000094d */ /* 0x000fea0003800000 */
[----:B0-----:R-:W0:Y:S01]  /*0840*/  LDC R5, c[0x0][0x360] ;  /* 0x0000d800ff057b82 */ /* 0x001e220000000800 */
[----:B------:R-:W-:Y:S01]  /*0850*/  UIADD3 UR5, UPT, UPT, UR9, -0x4498517b, URZ ;  /* 0xbb67ae8509057890 */ /* 0x000fe2000fffe0ff */
[C---:B------:R-:W-:Y:S01]  /*0860*/  IMAD R9, R126.reuse, -0x2daee0ad, RZ ;  /* 0xd2511f537e097824 */ /* 0x040fe200078e02ff */
[----:B------:R-:W-:Y:S01]  /*0870*/  UIADD3 UR10, UPT, UPT, UR8, 0x3c6ef372, URZ ;  /* 0x3c6ef372080a7890 */ /* 0x000fe2000fffe0ff */
[----:B------:R-:W-:Y:S01]  /*0880*/  LOP3.LUT R121, R121, 0x3, RZ, 0xc0, !PT ;  /* 0x0000000379797812 */ /* 0x000fe200078ec0ff */
[----:B------:R-:W-:Y:S01]  /*0890*/  ULOP3.LUT UR18, UR4, 0xff, URZ, 0xc0, !UPT ;  /* 0x000000ff04127892 */ /* 0x000fe2000f8ec0ff */
[----:B------:R-:W-:Y:S01]  /*08a0*/  IMAD.MOV.U32 R110, RZ, RZ, RZ ;  /* 0x000000ffff6e7224 */ /* 0x000fe200078e00ff */
[----:B------:R-:W1:Y:S01]  /*08b0*/  LDCU.64 UR12, c[0x0][0x3e0] ;  /* 0x00007c00ff0c77ac */ /* 0x000e620008000a00 */
[----:B------:R-:W-:Y:S01]  /*08c0*/  UIADD3 UR11, UPT, UPT, UR9, -0x695add53, URZ ;  /* 0x96a522ad090b7890 */ /* 0x000fe2000fffe0ff */
[----:B------:R-:W2:Y:S01]  /*08d0*/  LDCU UR15, c[0x0][0x388] ;  /* 0x00007100ff0f77ac */ /* 0x000ea20008000800 */
[----:B------:R-:W3:Y:S01]  /*08e0*/  LDCU.U8 UR16, c[0x0][0x410] ;  /* 0x00008200ff1077ac */ /* 0x000ee20008000000 */
[----:B------:R-:W4:Y:S01]  /*08f0*/  LDCU UR17, c[0x0][0x400] ;  /* 0x00008000ff1177ac */ /* 0x000f220008000800 */
[----:B0-----:R-:W-:Y:S01]  /*0900*/  IMAD R108, R5, UR14, R84 ;  /* 0x0000000e056c7c24 */ /* 0x001fe2000f8e0254 */
[----:B-1----:R-:W-:Y:S01]  /*0910*/  UISETP.NE.U32.AND UP0, UPT, UR12, URZ, UPT ;  /* 0x000000ff0c00728c */ /* 0x002fe2000bf05070 */
[----:B------:R-:W-:Y:S01]  /*0920*/  IMAD.HI.U32 R5, R126, -0x2daee0ad, RZ ;  /* 0xd2511f537e057827 */ /* 0x000fe200078e00ff */
[----:B------:R-:W-:-:S02]  /*0930*/  UIADD3 UR12, UPT, UPT, UR8, -0x700cb87f, URZ ;  /* 0x8ff34781080c7890 */ /* 0x000fc4000fffe0ff */
[----:B------:R-:W-:Y:S01]  /*0940*/  UISETP.NE.AND.EX UP0, UPT, UR13, URZ, UPT, UP0 ;  /* 0x000000ff0d00728c */ /* 0x000fe2000bf05300 */
[C---:B------:R-:W-:Y:S01]  /*0950*/  IMAD.HI.U32 R4, R108.reuse, -0x326172a9, RZ ;  /* 0xcd9e8d576c047827 */ /* 0x040fe200078e00ff */
[----:B------:R-:W-:Y:S01]  /*0960*/  LOP3.LUT R5, R5, UR9, RZ, 0x3c, !PT ;  /* 0x0000000905057c12 */ /* 0x000fe2000f8e3cff */
[----:B------:R-:W-:Y:S02]  /*0970*/  UPLOP3.LUT UP2, UPT, UPT, UPT, UPT, 0x40, 0x4 ;  /* 0x000000000004789c */ /* 0x000fe40003f4e870 */
[----:B------:R-:W-:Y:S01]  /*0980*/  IMAD R7, R108, -0x326172a9, RZ ;  /* 0xcd9e8d576c077824 */ /* 0x000fe200078e02ff */
[----:B------:R-:W-:Y:S01]  /*0990*/  LOP3.LUT R4, R3, UR8, R4, 0x96, !PT ;  /* 0x0000000803047c12 */ /* 0x000fe2000f8e9604 */
[----:B------:R-:W-:-:S04]  /*09a0*/  IMAD.HI.U32 R6, R5, -0x326172a9, RZ ;  /* 0xcd9e8d5705067827 */ /* 0x000fc800078e00ff */
[----:B------:R-:W-:Y:S01]  /*09b0*/  IMAD.HI.U32 R8, R4, -0x2daee0ad, RZ ;  /* 0xd2511f5304087827 */ /* 0x000fe200078e00ff */
[----:B------:R-:W-:-:S03]  /*09c0*/  LOP3.LUT R6, R7, UR19, R6, 0x96, !PT ;  /* 0x0000001307067c12 */ /* 0x000fc6000f8e9606 */
[----:B------:R-:W-:Y:S01]  /*09d0*/  IMAD R10, R4, -0x2daee0ad, RZ ;  /* 0xd2511f53040a7824 */ /* 0x000fe200078e02ff */
[----:B------:R-:W-:Y:S01]  /*09e0*/  LOP3.LUT R8, R9, UR5, R8, 0x96, !PT ;  /* 0x0000000509087c12 */ /* 0x000fe2000f8e9608 */
[----:B------:R-:W-:Y:S01]  /*09f0*/  UIADD3 UR5, UPT, UPT, UR9, 0x76cf5d0a, URZ ;  /* 0x76cf5d0a09057890 */ /* 0x000fe2000fffe0ff */
[----:B------:R-:W-:-:S04]  /*0a00*/  IMAD.HI.U32 R7, R6, -0x2daee0ad, RZ ;  /* 0xd2511f5306077827 */ /* 0x000fc800078e00ff */
[----:B------:R-:W-:Y:S01]  /*0a10*/  IMAD R5, R5, -0x326172a9, RZ ;  /* 0xcd9e8d5705057824 */ /* 0x000fe200078e02ff */
[----:B------:R-:W-:Y:S01]  /*0a20*/  LOP3.LUT R7, R10, UR5, R7, 0x96, !PT ;  /* 0x000000050a077c12 */ /* 0x000fe2000f8e9607 */
[----:B------:R-:W-:Y:S01]  /*0a30*/  IMAD.HI.U32 R4, R8, -0x326172a9, RZ ;  /* 0xcd9e8d5708047827 */ /* 0x000fe200078e00ff */
[----:B------:R-:W-:-:S03]  /*0a40*/  UIADD3 UR5, UPT, UPT, UR8, 0x78dde6e4, URZ ;  /* 0x78dde6e408057890 */ /* 0x000fc6000fffe0ff */
[----:B------:R-:W-:Y:S01]  /*0a50*/  IMAD R9, R6, -0x2daee0ad, RZ ;  /* 0xd2511f5306097824 */ /* 0x000fe200078e02ff */
[----:B------:R-:W-:Y:S01]  /*0a60*/  LOP3.LUT R4, R5, UR10, R4, 0x96, !PT ;  /* 0x0000000a05047c12 */ /* 0x000fe2000f8e9604 */
[----:B------:R-:W-:Y:S01]  /*0a70*/  IMAD R8, R8, -0x326172a9, RZ ;  /* 0xcd9e8d5708087824 */ /* 0x000fe200078e02ff */
[----:B------:R-:W-:Y:S01]  /*0a80*/  UIADD3 UR10, UPT, UPT, UR9, 0x646e171e, URZ ;  /* 0x646e171e090a7890 */ /* 0x000fe2000fffe0ff */
        /* <DEDUP_REMOVED lines=11> */
[----:B------:R-:W-:Y:S01]  /*0b40*/  UIADD3 UR5, UPT, UPT, UR9, -0x56f99767, URZ ;  /* 0xa906689909057890 */ /* 0x000fe2000fffe0ff */
[----:B------:R-:W-:Y:S02]  /*0b50*/  IMAD R7, R6, -0x326172a9, RZ ;  /* 0xcd9e8d5706077824 */ /* 0x000fe400078e02ff */
[----:B------:R-:W-:-:S04]  /*0b60*/  IMAD.HI.U32 R6, R8, -0x326172a9, RZ ;  /* 0xcd9e8d5708067827 */ /* 0x000fc800078e00ff */
[----:B------:R-:W-:Y:S01]  /*0b70*/  IMAD.HI.U32 R5, R4, -0x2daee0ad, RZ ;  /* 0xd2511f5304057827 */ /* 0x000fe200078e00ff */
[----:B------:R-:W-:-:S03]  /*0b80*/  LOP3.LUT R6, R7, UR23, R6, 0x96, !PT ;  /* 0x0000001707067c12 */ /* 0x000fc6000f8e9606 */
[----:B------:R-:W-:Y:S01]  /*0b90*/  IMAD R7, R8, -0x326172a9, RZ ;  /* 0xcd9e8d5708077824 */ /* 0x000fe200078e02ff */
[----:B------:R-:W-:Y:S01]  /*0ba0*/  LOP3.LUT R5, R10, UR5, R5, 0x96, !PT ;  /* 0x000000050a057c12 */ /* 0x000fe2000f8e9605 */
[----:B------:R-:W-:Y:S01]  /*0bb0*/  IMAD R10, R4, -0x2daee0ad, RZ ;  /* 0xd2511f53040a7824 */ /* 0x000fe200078e02ff */
[----:B------:R-:W-:Y:S01]  /*0bc0*/  UIADD3 UR5, UPT, UPT, UR8, 0x5384540f, URZ ;  /* 0x5384540f08057890 */ /* 0x000fe2000fffe0ff */
[----:B------:R-:W-:-:S04]  /*0bd0*/  IMAD.HI.U32 R9, R6, -0x2daee0ad, RZ ;  /* 0xd2511f5306097827 */ /* 0x000fc800078e00ff */
[C---:B------:R-:W-:Y:S01]  /*0be0*/  IMAD.HI.U32 R4, R5.reuse, -0x326172a9, RZ ;  /* 0xcd9e8d5705047827 */ /* 0x040fe200078e00ff */
[----:B------:R-:W-:Y:S01]  /*0bf0*/  LOP3.LUT R9, R10, UR10, R9, 0x96, !PT ;  /* 0x0000000a0a097c12 */ /* 0x000fe2000f8e9609 */
[----:B------:R-:W-:Y:S02]  /*0c00*/  UIADD3 UR10, UPT, UPT, UR9, -0x24c28bd8, URZ ;  /* 0xdb3d7428090a7890 */ /* 0x000fe4000fffe0ff */
[----:B------:R-:W-:Y:S01]  /*0c10*/  IMAD R8, R5, -0x326172a9, RZ ;  /* 0xcd9e8d5705087824 */ /* 0x000fe200078e02ff */
[----:B------:R-:W-:Y:S01]  /*0c20*/  LOP3.LUT R4, R7, UR24, R4, 0x96, !PT ;  /* 0x0000001807047c12 */ /* 0x000fe2000f8e9604 */
[----:B------:R-:W-:Y:S02]  /*0c30*/  IMAD R7, R6, -0x2daee0ad, RZ ;  /* 0xd2511f5306077824 */ /* 0x000fe400078e02ff */
[----:B------:R-:W-:-:S04]  /*0c40*/  IMAD.HI.U32 R5, R9, -0x326172a9, RZ ;  /* 0xcd9e8d5709057827 */ /* 0x000fc800078e00ff */
[----:B------:R-:W-:Y:S01]  /*0c50*/  IMAD.HI.U32 R6, R4, -0x2daee0ad, RZ ;  /* 0xd2511f5304067827 */ /* 0x000fe200078e00ff */
[----:B------:R-:W-:Y:S01]  /*0c60*/  LOP3.LUT R5, R8, UR5, R5, 0x96, !PT ;  /* 0x0000000508057c12 */ /* 0x000fe2000f8e9605 */
[----:B------:R-:W-:Y:S02]  /*0c70*/  ULOP3.LUT UR5, UR4, 0xffffff00, URZ, 0xc0, !UPT ;  /* 0xffffff0004057892 */ /* 0x000fe4000f8ec0ff */
[----:B------:R-:W-:Y:S01]  /*0c80*/  IMAD.MOV R8, RZ, RZ, -R0 ;  /* 0x000000ffff087224 */ /* 0x000fe200078e0a00 */
[----:B------:R-:W-:Y:S01]  /*0c90*/  LOP3.LUT R6, R7, UR25, R6, 0x96, !PT ;  /* 0x0000001907067c12 */ /* 0x000fe2000f8e9606 */
[----:B------:R-:W-:Y:S02]  /*0ca0*/  IMAD R7, R4, -0x2daee0ad, RZ ;  /* 0xd2511f5304077824 */ /* 0x000fe400078e02ff */
[----:B------:R-:W-:-:S04]  /*0cb0*/  IMAD.HI.U32 R4, R5, -0x2daee0ad, RZ ;  /* 0xd2511f5305047827 */ /* 0x000fc800078e00ff */
[----:B------:R-:W-:Y:S01]  /*0cc0*/  IMAD.HI.U32 R0, R6, -0x326172a9, RZ ;  /* 0xcd9e8d5706007827 */ /* 0x000fe200078e00ff */
[----:B------:R-:W-:-:S03]  /*0cd0*/  LOP3.LUT R4, R7, UR10, R4, 0x96, !PT ;  /* 0x0000000a07047c12 */ /* 0x000fc6000f8e9604 */
[----:B------:R-:W-:Y:S01]  /*0ce0*/  IMAD R10, R6, -0x326172a9, RZ ;  /* 0xcd9e8d57060a7824 */ /* 0x000fe200078e02ff */
[----:B------:R-:W-:Y:S01]  /*0cf0*/  VIADDMNMX R6, R8, UR18, RZ, !PT ;  /* 0x0000001208067c46 */ /* 0x000fe2000f8001ff */
[----:B------:R-:W-:Y:S02]  /*0d00*/  IMAD.SHL.U32 R7, R84, 0x20, RZ ;  /* 0x0000002054077824 */ /* 0x000fe400078e00ff */
[----:B------:R-:W-:Y:S01]  /*0d10*/  IMAD R9, R9, -0x326172a9, RZ ;  /* 0xcd9e8d5709097824 */ /* 0x000fe200078e02ff */
[----:B------:R-:W-:Y:S01]  /*0d20*/  VIMNMX R6, PT, PT, R6, 0x20, PT ;  /* 0x0000002006067848 */ /* 0x000fe20003fe0100 */
[----:B------:R-:W-:Y:S01]  /*0d30*/  IMAD R8, R5, -0x2daee0ad, RZ ;  /* 0xd2511f5305087824 */ /* 0x000fe200078e02ff */
[----:B------:R-:W-:Y:S01]  /*0d40*/  LOP3.LUT R7, R7, 0x3e0, RZ, 0xc0, !PT ;  /* 0x000003e007077812 */ /* 0x000fe200078ec0ff */
[----:B------:R-:W-:Y:S01]  /*0d50*/  IMAD.HI.U32 R117, R4, -0x326172a9, RZ ;  /* 0xcd9e8d5704757827 */ /* 0x000fe200078e00ff */
[----:B------:R-:W-:Y:S02]  /*0d60*/  LEA R6, R6, UR5, 0x3 ;  /* 0x0000000506067c11 */ /* 0x000fe4000f8e18ff */
[----:B------:R-:W-:Y:S01]  /*0d70*/  IADD3 R5, PT, PT, RZ, -R7, RZ ;  /* 0x80000007ff057210 */ /* 0x000fe20007ffe0ff */
[----:B------:R-:W-:Y:S01]  /*0d80*/  IMAD R118, R4, -0x326172a9, RZ ;  /* 0xcd9e8d5704767824 */ /* 0x000fe200078e02ff */
[----:B------:R-:W-:-:S02]  /*0d90*/  I2FP.F32.U32 R6, R6 ;  /* 0x0000000600067245 */ /* 0x000fc40000201000 */
[----:B------:R-:W-:Y:S02]  /*0da0*/  LOP3.LUT R0, R9, UR26, R0, 0x96, !PT ;  /* 0x0000001a09007c12 */ /* 0x000fe4000f8e9600 */
[----:B------:R0:W1:Y:S01]  /*0db0*/  MUFU.RCP R109, R6 ;  /* 0x00000006006d7308 */ /* 0x0000620000001000 */
[----:B------:R-:W-:Y:S02]  /*0dc0*/  VIADDMNMX R5, R5, UR18, RZ, !PT ;  /* 0x0000001205057c46 */ /* 0x000fe4000f8001ff */
[----:B------:R-:W-:Y:S01]  /*0dd0*/  IMAD.HI.U32 R119, R0, -0x2daee0ad, RZ ;  /* 0xd2511f5300777827 */ /* 0x000fe200078e00ff */
[----:B------:R-:W-:Y:S01]  /*0de0*/  LOP3.LUT R117, R10, UR12, R117, 0x96, !PT ;  /* 0x0000000c0a757c12 */ /* 0x000fe2000f8e9675 */
[----:B------:R-:W0:Y:S01]  /*0df0*/  LDCU.64 UR12, c[0x0][0x380] ;  /* 0x00007000ff0c77ac */ /* 0x000e220008000a00 */
[----:B------:R-:W-:Y:S01]  /*0e00*/  VIMNMX R5, PT, PT, R5, 0x20, PT ;  /* 0x0000002005057848 */ /* 0x000fe20003fe0100 */
[----:B------:R-:W-:Y:S01]  /*0e10*/  IMAD R114, R0, -0x2daee0ad, RZ ;  /* 0xd2511f5300727824 */ /* 0x000fe200078e02ff */
[----:B------:R-:W-:Y:S01]  /*0e20*/  LOP3.LUT R119, R8, UR11, R119, 0x96, !PT ;  /* 0x0000000b08777c12 */ /* 0x000fe2000f8e9677 */
[----:B------:R-:W0:Y:S01]  /*0e30*/  LDCU.64 UR10, c[0x0][0x3a0] ;  /* 0x00007400ff0a77ac */ /* 0x000e220008000a00 */
[----:B--234-:R-:W-:-:S07]  /*0e40*/  LEA R111, R5, UR5, 0x3 ;  /* 0x00000005056f7c11 */ /* 0x01cfce000f8e18ff */
.L_x_9576:
[----:B--2---:R-:W2:Y:S01]  /*0e50*/  @UP0 LDCU.64 UR4, c[0x0][0x3e0] ;  /* 0x00007c00ff0407ac */ /* 0x004ea20008000a00 */
[----:B------:R-:W-:Y:S01]  /*0e60*/  PLOP3.LUT P0, PT, PT, PT, UP0, 0x80, 0x8 ;  /* 0x000000000008781c */ /* 0x000fe20003f0f008 */
[----:B--2---:R-:W-:-:S06]  /*0e70*/  @UP0 UIMAD.WIDE UR4, UR14, 0x2, UR4 ;  /* 0x000000020e0408a5 */ /* 0x004fcc000f8e0204 */
[----:B01----:R-:W-:Y:S01]  /*0e80*/  IMAD.U32 R122, RZ, RZ, UR4 ;  /* 0x00000004ff7a7e24 */ /* 0x003fe2000f8e00ff */
[----:B------:R-:W-:-:S05]  /*0e90*/  MOV R123, UR5 ;  /* 0x00000005007b7c02 */ /* 0x000fca0008000f00 */
[----:B------:R-:W2:Y:S01]  /*0ea0*/  @P0 LDG.E.U16 R122, desc[UR6][R122.64] ;  /* 0x000000067a7a0981 */ /* 0x000ea2000c1e1500 */
[----:B------:R-:W-:Y:S01]  /*0eb0*/  PLOP3.LUT P0, PT, PT, PT, UP0, 0x80, 0x8 ;  /* 0x000000000008781c */ /* 0x000fe20003f0f008 */
[----:B------:R-:W-:Y:S01]  /*0ec0*/  UIMAD UR4, UR14, UR15, URZ ;  /* 0x0000000f0e0472a4 */ /* 0x000fe2000f8e02ff */
[----:B------:R-:W-:Y:S01]  /*0ed0*/  ISETP.GE.U32.AND P1, PT, R2, 0x100, PT ;  /* 0x000001000200780c */ /* 0x000fe20003f26070 */
[----:B---3--:R-:W3:Y:S01]  /*0ee0*/  S2R R113, SR_TID.X ;  /* 0x0000000000717919 */ /* 0x008ee20000002100 */
[----:B------:R-:W-:Y:S01]  /*0ef0*/  BSSY.RECONVERGENT B0, `(.L_x_9315) ;  /* 0x0000665000007945 */ /* 0x000fe20003800200 */
[----:B------:R-:W-:Y:S01]  /*0f00*/  USHF.R.S32.HI UR5, URZ, 0x1f, UR4 ;  /* 0x0000001fff057899 */ /* 0x000fe20008011404 */
[----:B------:R-:W-:-:S03]  /*0f10*/  P2R R127, PR, RZ, 0x2 ;  /* 0x00000002ff7f7803 */ /* 0x000fc60000000000 */
[----:B------:R-:W-:-:S03]  /*0f20*/  ULEA.HI UR5, UR5, UR4, URZ, 0x3 ;  /* 0x0000000405057291 */ /* 0x000fc6000f8f18ff */
[----:B------:R-:W-:-:S03]  /*0f30*/  UMOV UR4, 0x3f800000 ;  /* 0x3f80000000047882 */ /* 0x000fc60000000000 */
[----:B------:R-:W-:-:S05]  /*0f40*/  IMAD.U32 R112, RZ, RZ, UR5 ;  /* 0x00000005ff707e24 */ /* 0x000fca000f8e00ff */
[----:B---3--:R-:W-:-:S05]  /*0f50*/  LEA.HI.SX32 R112, R112, R113, 0x1d ;  /* 0x0000007170707211 */ /* 0x008fca00078feaff */
[----:B------:R-:W-:Y:S01]  /*0f60*/  IMAD.MOV.U32 R0, RZ, RZ, R112 ;  /* 0x000000ffff007224 */ /* 0x000fe200078e0070 */
[----:B--2---:R-:W-:-:S13]  /*0f70*/  @P0 R2UR UR18, R122 ;  /* 0x000000007a1202ca */ /* 0x004fda00000e0000 */
[----:B------:R-:W-:Y:S01]  /*0f80*/  @UP0 USHF.L.U32 UR4, UR18, 0x10, URZ ;  /* 0x0000001012040899 */ /* 0x000fe200080006ff */
[----:B------:R-:W-:Y:S11]  /*0f90*/  @!P1 BRA `(.L_x_9316) ;  /* 0x0000006400689947 */ /* 0x000ff60003800000 */
[----:B------:R-:W2:Y:S02]  /*0fa0*/  LDC.64 R104, c[0x0][0x390] ;  /* 0x0000e400ff687b82 */ /* 0x000ea40000000a00 */
[----:B--2---:R-:W-:-:S06]  /*0fb0*/  IMAD.WIDE.U32 R104, R112, 0x10, R104 ;  /* 0x0000001070687825 */ /* 0x004fcc00078e0068 */
        /* <DEDUP_REMOVED lines=19> */
.L_x_20815:
[----:B------:R-:W-:Y:S05]  /*10f0*/  BRX R96 -0x1100                                        (*"BRANCH_TARGETS .L_x_20816,.L_x_20817,.L_x_20818"*) ;  /* 0xffffffec60c07949 */ /* 0x000fea000383ffff */
.L_x_20818:
[----:B------:R-:W-:Y:S01]  /*1100*/  VIADD R98, R121, 0x1 ;  /* 0x0000000179627836 */ /* 0x000fe20000000000 */
[----:B------:R-:W-:Y:S01]  /*1110*/  MOV R0, R114 ;  /* 0x0000007200007202 */ /* 0x000fe20000000f00 */
[----:B------:R-:W-:Y:S01]  /*1120*/  IMAD.MOV.U32 R99, RZ, RZ, R117 ;  /* 0x000000ffff637224 */ /* 0x000fe200078e0075 */
[----:B------:R-:W-:Y:S06]  /*1130*/  BRA `(.L_x_9319) ;  /* 0x0000000400387947 */ /* 0x000fec0003800000 */
.L_x_20816:
[----:B------:R-:W-:Y:S02]  /*1140*/  HFMA2 R98, -RZ, RZ, 0, 1.78813934326171875e-07 ;  /* 0x00000003ff627431 */ /* 0x000fe400000001ff */
[----:B------:R-:W-:Y:S02]  /*1150*/  IMAD.MOV.U32 R0, RZ, RZ, R114 ;  /* 0x000000ffff007224 */ /* 0x000fe400078e0072 */
[----:B------:R-:W-:Y:S01]  /*1160*/  IMAD.MOV.U32 R99, RZ, RZ, R119 ;  /* 0x000000ffff637224 */ /* 0x000fe200078e0077 */
[----:B------:R-:W-:Y:S06]  /*1170*/  BRA `(.L_x_9319) ;  /* 0x0000000400287947 */ /* 0x000fec0003800000 */
.L_x_20817:
        /* <DEDUP_REMOVED lines=13> */
.L_x_9321:
[----:B------:R-:W-:Y:S05]  /*1250*/  BSYNC.RECONVERGENT B2 ;  /* 0x0000000000027941 */ /* 0x000fea0003800200 */
.L_x_9320:
        /* <DEDUP_REMOVED lines=60> */
.L_x_9319:
[----:B------:R-:W-:Y:S05]  /*1620*/  BSYNC.RECONVERGENT B1 ;  /* 0x0000000000017941 */ /* 0x000fea0003800200 */
.L_x_9318:
        /* <DEDUP_REMOVED lines=8> */
[----:B------:R-:W2:Y:S01]  /*16b0*/  LDC R114, c[0x0][0x404] ;  /* 0x00010100ff727b82 */ /* 0x000ea20000000800 */
[----:B------:R-:W-:Y:S01]  /*16c0*/  FMUL.FTZ R96, R96, UR4 ;  /* 0x0000000460607c20 */ /* 0x000fe20008410000 */
[----:B------:R-:W-:Y:S01]  /*16d0*/  IMAD.MOV.U32 R120, RZ, RZ, 0x2 ;  /* 0x00000002ff787424 */ /* 0x000fe200078e00ff */
[----:B------:R-:W-:-:S02]  /*16e0*/  MOV R99, R118 ;  /* 0x0000007600637202 */ /* 0x000fc40000000f00 */
[----:B0-----:R-:W-:Y:S01]  /*16f0*/  FMUL.FTZ R96, R96, R115 ;  /* 0x0000007360607220 */ /* 0x001fe20000410000 */
[----:B--2---:R-:W-:-:S04]  /*1700*/  FSETP.GTU.FTZ.AND P0, PT, R97, R114, PT ;  /* 0x000000726100720b */ /* 0x004fc80003f1c000 */
        /* <DEDUP_REMOVED lines=13> */
.L_x_9324:
        /* <DEDUP_REMOVED lines=13> */
.L_x_9326:
[----:B------:R-:W-:Y:S05]  /*18b0*/  BSYNC.RECONVERGENT B2 ;  /* 0x0000000000027941 */ /* 0x000fea0003800200 */
.L_x_9325:
        /* <DEDUP_REMOVED lines=61> */
.L_x_9323:
[----:B------:R-:W-:Y:S05]  /*1c90*/  BSYNC.RECONVERGENT B1 ;  /* 0x0000000000017941 */ /* 0x000fea0003800200 */
.L_x_9322:
        /* <DEDUP_REMOVED lines=22> */
.L_x_9329:
        /* <DEDUP_REMOVED lines=13> */
.L_x_9331:
[----:B------:R-:W-:Y:S05]  /*1ed0*/  BSYNC.RECONVERGENT B2 ;  /* 0x0000000000027941 */ /* 0x000fea0003800200 */
.L_x_9330:
        /* <DEDUP_REMOVED lines=61> */
.L_x_9328:
[----:B------:R-:W-:Y:S05]  /*22b0*/  BSYNC.RECONVERGENT B1 ;  /* 0x0000000000017941 */ /* 0x000fea0003800200 */
.L_x_9327:
        /* <DEDUP_REMOVED lines=23> */
.L_x_9334:
        /* <DEDUP_REMOVED lines=13> */
.L_x_9336:
[----:B------:R-:W-:Y:S05]  /*2500*/  BSYNC.RECONVERGENT B2 ;  /* 0x0000000000027941 */ /* 0x000fea0003800200 */
.L_x_9335:
        /* <DEDUP_REMOVED lines=61> */
.L_x_9333:
[----:B------:R-:W-:Y:S05]  /*28e0*/  BSYNC.RECONVERGENT B1 ;  /* 0x0000000000017941 */ /* 0x000fea0003800200 */
.L_x_9332:
        /* <DEDUP_REMOVED lines=22> */
.L_x_9339:
        /* <DEDUP_REMOVED lines=13> */
.L_x_9341:
[----:B------:R-:W-:Y:S05]  /*2b20*/  BSYNC.RECONVERGENT B2 ;  /* 0x0000000000027941 */ /* 0x000fea0003800200 */
.L_x_9340:
        /* <DEDUP_REMOVED lines=60> */
[----:B------:R-:W-:-:S07]  /*2ef0*/  HFMA2 R121, -RZ, RZ, 0, 0 ;  /* 0x00000000ff797431 */ /* 0x000fce00000001ff */
.L_x_9338:
[----:B------:R-:W-:Y:S05]  /*2f00*/  BSYNC.RECONVERGENT B1 ;  /* 0x0000000000017941 */ /* 0x000fea0003800200 */
.L_x_9337:
[----:B------:R-:W-:Y:S01]  /*2f10*/  I2FP.F32.U32 R105, R105 ;  /* 0x0000006900697245 */ /* 0x000fe20000201000 */
[C---:B------:R-:W-:Y:S01]  /*2f20*/  IMAD.U32 R104, R106.reuse, 0x10000, RZ ;  /* 0x000100006a687824 */ /* 0x040fe200078e00ff */
        /* <DEDUP_REMOVED lines=21> */
.L_x_9344:
        /* <DEDUP_REMOVED lines=13> */
.L_x_9346:
[----:B------:R-:W-:Y:S05]  /*3150*/  BSYNC.RECONVERGENT B2 ;  /* 0x0000000000027941 */ /* 0x000fea0003800200 */
.L_x_9345:
        /* <DEDUP_REMOVED lines=61> */
.L_x_9343:
[----:B------:R-:W-:Y:S05]  /*3530*/  BSYNC.RECONVERGENT B1 ;  /* 0x0000000000017941 */ /* 0x000fea0003800200 */
.L_x_9342:
        /* <DEDUP_REMOVED lines=22> */
.L_x_9349:
        /* <DEDUP_REMOVED lines=13> */
.L_x_9351:
[----:B------:R-:W-:Y:S05]  /*3770*/  BSYNC.RECONVERGENT B2 ;  /* 0x0000000000027941 */ /* 0x000fea0003800200 */
.L_x_9350:
        /* <DEDUP_REMOVED lines=61> */
.L_x_9348:
[----:B------:R-:W-:Y:S05]  /*3b50*/  BSYNC.RECONVERGENT B1 ;  /* 0x0000000000017941 */ /* 0x000fea0003800200 */
.L_x_9347:
        /* <DEDUP_REMOVED lines=23> */
.L_x_9354:
        /* <DEDUP_REMOVED lines=15> */
.L_x_9356:
[----:B------:R-:W-:Y:S05]  /*3dc0*/  BSYNC.RECONVERGENT B2 ;  /* 0x0000000000027941 */ /* 0x000fea0003800200 */
.L_x_9355:
        /* <DEDUP_REMOVED lines=61> */
.L_x_9353:
[----:B------:R-:W-:Y:S05]  /*41a0*/  BSYNC.RECONVERGENT B1 ;  /* 0x0000000000017941 */ /* 0x000fea0003800200 */
.L_x_9352:
        /* <DEDUP_REMOVED lines=8> */
[----:B------:R-:W-:Y:S01]  /*4230*/  FFMA.FTZ R107, R116, R63, R7 ;  /* 0x0000003f746b7223 */ /* 0x000fe20000010007 */
[----:B------:R-:W-:Y:S09]  /*4240*/  BRA `(.L_x_9357) ;  /* 0x0000003000647947 */ /* 0x000ff20003800000 */
.L_x_9317:
        /* <DEDUP_REMOVED lines=16> */
.L_x_9360:
        /* <DEDUP_REMOVED lines=13> */
.L_x_9362:
[----:B------:R-:W-:Y:S05]  /*4420*/  BSYNC.RECONVERGENT B2 ;  /* 0x0000000000027941 */ /* 0x000fea0003800200 */
.L_x_9361:
        /* <DEDUP_REMOVED lines=60> */
.L_x_9359:
[----:B------:R-:W-:Y:S05]  /*47f0*/  BSYNC.RECONVERGENT B1 ;  /* 0x0000000000017941 */ /* 0x000fea0003800200 */
.L_x_9358:
        /* <DEDUP_REMOVED lines=8> */
[----:B------:R-:W2:Y:S01]  /*4880*/  LDC R97, c[0x0][0x408] ;  /* 0x00010200ff617b82 */ /* 0x000ea20000000800 */
[----:B------:R-:W-:Y:S01]  /*4890*/  FMUL.FTZ R114, R114, UR4 ;  /* 0x0000000472727c20 */ /* 0x000fe20008410000 */
[----:B------:R-:W-:-:S02]  /*48a0*/  IMAD.MOV.U32 R116, RZ, RZ, 0x2 ;  /* 0x00000002ff747424 */ /* 0x000fc400078e00ff */
[----:B0-----:R-:W-:-:S04]  /*48b0*/  FSETP.GTU.FTZ.AND P0, PT, R99, R98, PT ;  /* 0x000000626300720b */ /* 0x001fc80003f1c000 */
[----:B------:R-:W-:Y:S01]  /*48c0*/  PLOP3.LUT P2, PT, P0, PT, PT, 0x8, 0x80 ;  /* 0x000000000080781c */ /* 0x000fe2000074e170 */
[----:B--2---:R-:W-:-:S03]  /*48d0*/  FMUL.FTZ R99, R114, R97 ;  /* 0x0000006172637220 */ /* 0x004fc60000410000 */
        /* <DEDUP_REMOVED lines=12> */
.L_x_9365:
        /* <DEDUP_REMOVED lines=13> */
.L_x_9367:
[----:B------:R-:W-:Y:S05]  /*4a70*/  BSYNC.RECONVERGENT B2 ;  /* 0x0000000000027941 */ /* 0x000fea0003800200 */
.L_x_9366:
        /* <DEDUP_REMOVED lines=60> */
.L_x_9364:
[----:B------:R-:W-:Y:S05]  /*4e40*/  BSYNC.RECONVERGENT B1 ;  /* 0x0000000000017941 */ /* 0x000fea0003800200 */
.L_x_9363:
        /* <DEDUP_REMOVED lines=21> */
.L_x_9370:
        /* <DEDUP_REMOVED lines=13> */
.L_x_9372:
[----:B------:R-:W-:Y:S05]  /*5070*/  BSYNC.RECONVERGENT B2 ;  /* 0x0000000000027941 */ /* 0x000fea0003800200 */
.L_x_9371:
        /* <DEDUP_REMOVED lines=60> */
.L_x_9369:
[----:B------:R-:W-:Y:S05]  /*5440*/  BSYNC.RECONVERGENT B1 ;  /* 0x0000000000017941 */ /* 0x000fea0003800200 */
.L_x_9368:
        /* <DEDUP_REMOVED lines=22> */
.L_x_9375:
        /* <DEDUP_REMOVED lines=13> */
.L_x_9377:
[----:B------:R-:W-:Y:S05]  /*5680*/  BSYNC.RECONVERGENT B2 ;  /* 0x0000000000027941 */ /* 0x000fea0003800200 */
.L_x_9376:
        /* <DEDUP_REMOVED lines=56> */
[----:B------:R-:W-:Y:S01]  /*5a10*/  HFMA2 R116, -RZ, RZ, 0, 0 ;  /* 0x00000000ff747431 */ /* 0x000fe200000001ff */
[----:B------:R-:W-:Y:S01]  /*5a20*/  LOP3.LUT R119, R114, UR18, R121, 0x96, !PT ;  /* 0x0000001272777c12 */ /* 0x000fe2000f8e9679 */
[----:B------:R-:W-:Y:S02]  /*5a30*/  IMAD.MOV.U32 R114, RZ, RZ, R0 ;  /* 0x000000ffff727224 */ /* 0x000fe400078e0000 */
[----:B------:R-:W-:-:S07]  /*5a40*/  IMAD.MOV.U32 R0, RZ, RZ, R120 ;  /* 0x000000ffff007224 */ /* 0x000fce00078e0078 */
.L_x_9374:
[----:B------:R-:W-:Y:S05]  /*5a50*/  BSYNC.RECONVERGENT B1 ;  /* 0x0000000000017941 */ /* 0x000fea0003800200 */
.L_x_9373:
        /* <DEDUP_REMOVED lines=21> */
.L_x_9380:
        /* <DEDUP_REMOVED lines=13> */
.L_x_9382:
[----:B------:R-:W-:Y:S05]  /*5c80*/  BSYNC.RECONVERGENT B2 ;  /* 0x0000000000027941 */ /* 0x000fea0003800200 */
.L_x_9381:
        /* <DEDUP_REMOVED lines=61> */
.L_x_9379:
[----:B------:R-:W-:Y:S05]  /*6060*/  BSYNC.RECONVERGENT B1 ;  /* 0x0000000000017941 */ /* 0x000fea0003800200 */
.L_x_9378:
[----:B------:R-:W-:Y:S01]  /*6070*/  I2FP.F32.U32 R115, R115 ;  /* 0x0000007300737245 */ /* 0x000fe20000201000 */
[----:B------:R-:W-:Y:S01]  /*6080*/  IMAD.U32 R116, R106, 0x10000, RZ ;  /* 0x000100006a747824 */ /* 0x000fe200078e00ff */
        /* <DEDUP_REMOVED lines=20> */
.L_x_9385:
        /* <DEDUP_REMOVED lines=13> */
.L_x_9387:
[----:B------:R-:W-:Y:S05]  /*62a0*/  BSYNC.RECONVERGENT B2 ;  /* 0x0000000000027941 */ /* 0x000fea0003800200 */
.L_x_9386:
        /* <DEDUP_REMOVED lines=57> */
[----:B------:R-:W-:Y:S01]  /*6640*/  HFMA2 R122, -RZ, RZ, 0, 0 ;  /* 0x00000000ff7a7431 */ /* 0x000fe200000001ff */
[----:B------:R-:W-:Y:S01]  /*6650*/  LOP3.LUT R119, R116, UR18, R121, 0x96, !PT ;  /* 0x0000001274777c12 */ /* 0x000fe2000f8e9679 */
[----:B------:R-:W-:Y:S02]  /*6660*/  IMAD.MOV.U32 R116, RZ, RZ, R0 ;  /* 0x000000ffff747224 */ /* 0x000fe400078e0000 */
[----:B------:R-:W-:-:S07]  /*6670*/  IMAD.MOV.U32 R0, RZ, RZ, R120 ;  /* 0x000000ffff007224 */ /* 0x000fce00078e0078 */
.L_x_9384:
[----:B------:R-:W-:Y:S05]  /*6680*/  BSYNC.RECONVERGENT B1 ;  /* 0x0000000000017941 */ /* 0x000fea0003800200 */
.L_x_9383:
        /* <DEDUP_REMOVED lines=21> */
.L_x_9390:
        /* <DEDUP_REMOVED lines=13> */
.L_x_9392:
[----:B------:R-:W-:Y:S05]  /*68b0*/  BSYNC.RECONVERGENT B2 ;  /* 0x0000000000027941 */ /* 0x000fea0003800200 */
.L_x_9391:
        /* <DEDUP_REMOVED lines=61> */
.L_x_9389:
[----:B------:R-:W-:Y:S05]  /*6c90*/  BSYNC.RECONVERGENT B1 ;  /* 0x0000000000017941 */ /* 0x000fea0003800200 */
.L_x_9388:
        /* <DEDUP_REMOVED lines=22> */
.L_x_9395:
        /* <DEDUP_REMOVED lines=15> */
.L_x_9397:
[----:B------:R-:W-:Y:S05]  /*6ef0*/  BSYNC.RECONVERGENT B2 ;  /* 0x0000000000027941 */ /* 0x000fea0003800200 */
.L_x_9396:
        /* <DEDUP_REMOVED lines=61> */
.L_x_9394:
[----:B------:R-:W-:Y:S05]  /*72d0*/  BSYNC.RECONVERGENT B1 ;  /* 0x0000000000017941 */ /* 0x000fea0003800200 */
.L_x_9393:
[----:B------:R-:W-:Y:S01]  /*72e0*/  IMAD.U32 R120, R107, 0x10000, RZ ;  /* 0x000100006b787824 */ /* 0x000fe200078e00ff */
[----:B------:R-:W-:-:S03]  /*72f0*/  I2FP.F32.U32 R107, R116 ;  /* 0x00000074006b7245 */ /* 0x000fc60000201000 */
[----:B------:R-:W-:Y:S02]  /*7300*/  FMUL.FTZ R120, R120, UR4 ;  /* 0x0000000478787c20 */ /* 0x000fe40008410000 */
[----:B------:R-:W-:Y:S01]  /*7310*/  FFMA.FTZ R107, R107, R96, 1.1641532182693481445e-10 ;  /* 0x2f0000006b6b7423 */ /* 0x000fe20000010060 */
[----:B------:R-:W-:Y:S01]  /*7320*/  FMUL.FTZ R96, R99, R64 ;  /* 0x0000004063607220 */ /* 0x000fe20000410000 */
[----:B------:R-:W-:Y:S01]  /*7330*/  FMUL.FTZ R120, R120, R97 ;  /* 0x0000006178787220 */ /* 0x000fe20000410000 */
[----:B------:R-:W-:Y:S01]  /*7340*/  FMUL.FTZ R97, R104, R65 ;  /* 0x0000004168617220 */ /* 0x000fe20000410000 */
[----:B------:R-:W-:Y:S01]  /*7350*/  FMUL.FTZ R99, R114, R67 ;  /* 0x0000004372637220 */ /* 0x000fe20000410000 */
[----:B------:R-:W-:Y:S01]  /*7360*/  FSETP.GTU.FTZ.AND P6, PT, R107, R98, PT ;  /* 0x000000626b00720b */ /* 0x000fe20003fdc000 */
[----:B------:R-:W-:Y:S01]  /*7370*/  FMUL.FTZ R98, R105, R66 ;  /* 0x0000004269627220 */ /* 0x000fe20000410000 */
[----:B------:R-:W-:Y:S01]  /*7380*/  FMUL.FTZ R105, R106, R61 ;  /* 0x0000003d6a697220 */ /* 0x000fe20000410000 */
[----:B------:R-:W-:Y:S01]  /*7390*/  FMUL.FTZ R104, R115, R60 ;  /* 0x0000003c73687220 */ /* 0x000fe20000410000 */
[----:B------:R-:W-:Y:S01]  /*73a0*/  FSEL R120, R120, RZ, !P6 ;  /* 0x000000ff78787208 */ /* 0x000fe20007000000 */
[----:B------:R-:W-:Y:S01]  /*73b0*/  FMUL.FTZ R106, R125, R62 ;  /* 0x0000003e7d6a7220 */ /* 0x000fe20000410000 */
[----:B------:R-:W-:-:S03]  /*73c0*/  PLOP3.LUT P6, PT, P6, PT, PT, 0x8, 0x80 ;  /* 0x000000000080781c */ /* 0x000fc600037ce170 */
[----:B------:R-:W-:-:S10]  /*73d0*/  FMUL.FTZ R107, R120, R63 ;  /* 0x0000003f786b7220 */ /* 0x000fd40000410000 */
.L_x_9357:
[----:B------:R-:W-:Y:S01]  /*73e0*/  SEL R128, RZ, 0x1000000, !P6 ;  /* 0x01000000ff807807 */ /* 0x000fe20007000000 */
[----:B------:R-:W0:Y:S01]  /*73f0*/  LDC.64 R122, c[0x0][0x3a8] ;  /* 0x0000ea00ff7a7b82 */ /* 0x000e220000000a00 */
[----:B------:R-:W-:Y:S02]  /*7400*/  ISETP.NE.AND P6, PT, R124, RZ, PT ;  /* 0x000000ff7c00720c */ /* 0x000fe40003fc5270 */
[----:B------:R-:W-:Y:S02]  /*7410*/  SEL R120, RZ, 0x10000, !P5 ;  /* 0x00010000ff787807 */ /* 0x000fe40006800000 */
[----:B------:R-:W-:Y:S02]  /*7420*/  SEL R129, RZ, 0x100, !P4 ;  /* 0x00000100ff817807 */ /* 0x000fe40006000000 */
[----:B------:R-:W-:Y:S01]  /*7430*/  SEL R116, RZ, 0x1000000, !P2 ;  /* 0x01000000ff747807 */ /* 0x000fe20005000000 */
[----:B------:R-:W2:Y:S01]  /*7440*/  LDC.64 R124, c[0x0][0x3b0] ;  /* 0x0000ec00ff7c7b82 */ /* 0x000ea20000000a00 */
[----:B------:R-:W-:-:S02]  /*7450*/  SEL R115, RZ, 0x10000, !P1 ;  /* 0x00010000ff737807 */ /* 0x000fc40004800000 */
[----:B------:R-:W-:Y:S02]  /*7460*/  SEL R114, RZ, 0x100, !P0 ;  /* 0x00000100ff727807 */ /* 0x000fe40004000000 */
[----:B------:R-:W-:Y:S02]  /*7470*/  LOP3.LUT R129, R129, R128, R120, 0xfe, !PT ;  /* 0x0000008081817212 */ /* 0x000fe400078efe78 */
[----:B------:R-:W-:Y:S02]  /*7480*/  LOP3.LUT R114, R114, R116, R115, 0xfe, !PT ;  /* 0x0000007472727212 */ /* 0x000fe400078efe73 */
[----:B------:R-:W-:Y:S02]  /*7490*/  SEL R128, RZ, 0x1, !P3 ;  /* 0x00000001ff807807 */ /* 0x000fe40005800000 */
[----:B------:R-:W-:Y:S02]  /*74a0*/  SEL R115, RZ, 0x1, !P6 ;  /* 0x00000001ff737807 */ /* 0x000fe40007000000 */
[----:B------:R-:W-:-:S02]  /*74b0*/  LOP3.LUT R129, R129, R128, RZ, 0xfc, !PT ;  /* 0x0000008081817212 */ /* 0x000fc400078efcff */
[----:B------:R-:W-:Y:S01]  /*74c0*/  LOP3.LUT R128, R114, R115, RZ, 0xfc, !PT ;  /* 0x0000007372807212 */ /* 0x000fe200078efcff */
[----:B0-----:R-:W-:-:S04]  /*74d0*/  IMAD.WIDE.U32 R122, R112, 0x20, R122 ;  /* 0x00000020707a7825 */ /* 0x001fc800078e007a */
[----:B------:R-:W-:Y:S01]  /*74e0*/  IMAD.MOV.U32 R114, RZ, RZ, R0 ;  /* 0x000000ffff727224 */ /* 0x000fe200078e0000 */
[----:B------:R3:W-:Y:S01]  /*74f0*/  STG.E.128 desc[UR6][R122.64], R96 ;  /* 0x000000607a007986 */ /* 0x0007e2000c101d06 */
[C---:B------:R-:W-:Y:S01]  /*7500*/  IADD3 R0, PT, PT, R112.reuse, 0x100, RZ ;  /* 0x0000010070007810 */ /* 0x040fe20007ffe0ff */
[----:B--2---:R-:W-:Y:S02]  /*7510*/  IMAD.WIDE.U32 R124, R112, 0x8, R124 ;  /* 0x00000008707c7825 */ /* 0x004fe400078e007c */
[----:B------:R3:W-:Y:S04]  /*7520*/  STG.E.128 desc[UR6][R122.64+0x10], R104 ;  /* 0x000010687a007986 */ /* 0x0007e8000c101d06 */
[----:B------:R3:W-:Y:S02]  /*7530*/  STG.E.64 desc[UR6][R124.64], R128 ;  /* 0x000000807c007986 */ /* 0x0007e4000c101b06 */
.L_x_9316:
[----:B0-----:R-:W-:Y:S05]  /*7540*/  BSYNC.RECONVERGENT B0 ;  /* 0x0000000000007941 */ /* 0x001fea0003800200 */
.L_x_9315:
[----:B------:R-:W-:Y:S01]  /*7550*/  ISETP.GE.U32.AND P0, PT, R2, 0x200, PT ;  /* 0x000002000200780c */ /* 0x000fe20003f06070 */
[----:B------:R-:W-:Y:S03]  /*7560*/  BSSY.RECONVERGENT B0, `(.L_x_9398) ;  /* 0x000065c000007945 */ /* 0x000fe60003800200 */
[----:B------:R-:W-:-:S09]  /*7570*/  P2R R130, PR, RZ, 0x1 ;  /* 0x00000001ff827803 */ /* 0x000fd20000000000 */
[----:B------:R-:W-:Y:S05]  /*7580*/  @!P0 BRA `(.L_x_9399) ;  /* 0x0000006400648947 */ /* 0x000fea0003800000 */
[----:B------:R-:W-:Y:S01]  /*7590*/  ISETP.NE.U32.AND P0, PT, RZ, UR10, PT ;  /* 0x0000000aff007c0c */ /* 0x000fe2000bf05070 */
[----:B------:R-:W0:Y:S03]  /*75a0*/  LDC.64 R100, c[0x0][0x390] ;  /* 0x0000e400ff647b82 */ /* 0x000e260000000a00 */
[----:B------:R-:W-:-:S13]  /*75b0*/  ISETP.NE.AND.EX P0, PT, RZ, UR11, PT, P0 ;  /* 0x0000000bff007c0c */ /* 0x000fda000bf05300 */
[----:B------:R-:W2:Y:S01]  /*75c0*/  @P0 LDC.64 R92, c[0x0][0x3a0] ;  /* 0x0000e800ff5c0b82 */ /* 0x000ea20000000a00 */
[----:B0-----:R-:W-:-:S06]  /*75d0*/  IMAD.WIDE.U32 R100, R0, 0x10, R100 ;  /* 0x0000001000647825 */ /* 0x001fcc00078e0064 */
[----:B------:R-:W5:Y:S01]  /*75e0*/  LDG.E.128 R100, desc[UR6][R100.64] ;  /* 0x0000000664647981 */ /* 0x000f62000c1e1d00 */
[----:B--2---:R-:W-:-:S05]  /*75f0*/  @P0 IMAD.WIDE.U32 R92, R0, 0x20, R92 ;  /* 0x00000020005c0825 */ /* 0x004fca00078e005c */
[----:B------:R0:W5:Y:S04]  /*7600*/  @P0 LDG.E.128 R8, desc[UR6][R92.64] ;  /* 0x000000065c080981 */ /* 0x000168000c1e1d00 */
        /* <DEDUP_REMOVED lines=18> */
.L_x_9403:
        /* <DEDUP_REMOVED lines=13> */
.L_x_9405:
[----:B------:R-:W-:Y:S05]  /*7800*/  BSYNC.RECONVERGENT B2 ;  /* 0x0000000000027941 */ /* 0x000fea0003800200 */
.L_x_9404:
        /* <DEDUP_REMOVED lines=60> */
.L_x_9402:
[----:B------:R-:W-:Y:S05]  /*7bd0*/  BSYNC.RECONVERGENT B1 ;  /* 0x0000000000017941 */ /* 0x000fea0003800200 */
.L_x_9401:
        /* <DEDUP_REMOVED lines=8> */
[----:B------:R-:W2:Y:S01]  /*7c60*/  LDC R114, c[0x0][0x404] ;  /* 0x00010100ff727b82 */ /* 0x000ea20000000800 */
[----:B------:R-:W-:Y:S01]  /*7c70*/  FMUL.FTZ R92, R92, UR4 ;  /* 0x000000045c5c7c20 */ /* 0x000fe20008410000 */
[----:B------:R-:W-:-:S02]  /*7c80*/  IMAD.MOV.U32 R121, RZ, RZ, 0x2 ;  /* 0x00000002ff797424 */ /* 0x000fc400078e00ff */
[----:B------:R-:W-:Y:S02]  /*7c90*/  IMAD.MOV.U32 R94, RZ, RZ, R118 ;  /* 0x000000ffff5e7224 */ /* 0x000fe400078e0076 */
[----:B0-----:R-:W-:Y:S01]  /*7ca0*/  FMUL.FTZ R92, R92, R115 ;  /* 0x000000735c5c7220 */ /* 0x001fe20000410000 */
[----:B--2---:R-:W-:-:S04]  /*7cb0*/  FSETP.GTU.FTZ.AND P0, PT, R93, R114, PT ;  /* 0x000000725d00720b */ /* 0x004fc80003f1c000 */
[----:B------:R-:W-:Y:S02]  /*7cc0*/  FSEL R93, R92, RZ, !P0 ;  /* 0x000000ff5c5d7208 */ /* 0x000fe40004000000 */
[----:B------:R-:W-:-:S03]  /*7cd0*/  PLOP3.LUT P2, PT, P0, PT, PT, 0x8, 0x80 ;  /* 0x000000000080781c */ /* 0x000fc6000074e170 */
[----:B------:R-:W-:Y:S01]  /*7ce0*/  FFMA.FTZ R92, R93, R40, R8 ;  /* 0x000000285d5c7223 */ /* 0x000fe20000010008 */
[----:B---3--:R-:W-:Y:S01]  /*7cf0*/  P2R R128, PR, RZ, 0x4 ;  /* 0x00000004ff807803 */ /* 0x008fe20000000000 */
        /* <DEDUP_REMOVED lines=9> */
.L_x_9408:
        /* <DEDUP_REMOVED lines=13> */
.L_x_9410:
[----:B------:R-:W-:Y:S05]  /*7e60*/  BSYNC.RECONVERGENT B2 ;  /* 0x0000000000027941 */ /* 0x000fea0003800200 */
.L_x_9409:
        /* <DEDUP_REMOVED lines=61> */
.L_x_9407:
[----:B------:R-:W-:Y:S05]  /*8240*/  BSYNC.RECONVERGENT B1 ;  /* 0x0000000000017941 */ /* 0x000fea0003800200 */
.L_x_9406:
        /* <DEDUP_REMOVED lines=9> */
[----:B------:R-:W-:Y:S02]  /*82e0*/  FMUL.FTZ R100, R100, R115 ;  /* 0x0000007364647220 */ /* 0x000fe40000410000 */
[----:B------:R-:W-:-:S03]  /*82f0*/  PLOP3.LUT P0, PT, P1, PT, PT, 0x8, 0x80 ;  /* 0x000000000080781c */ /* 0x000fc60000f0e170 */
[----:B------:R-:W-:-:S05]  /*8300*/  FSEL R100, R100, RZ, !P1 ;  /* 0x000000ff64647208 */ /* 0x000fca0004800000 */
[----:B------:R-:W-:Y:S01]  /*8310*/  FFMA.FTZ R93, R100, R41, R9 ;  /* 0x00000029645d7223 */ /* 0x000fe20000010009 */
        /* <DEDUP_REMOVED lines=9> */
.L_x_9413:
        /* <DEDUP_REMOVED lines=13> */
.L_x_9415:
[----:B------:R-:W-:Y:S05]  /*8480*/  BSYNC.RECONVERGENT B2 ;  /* 0x0000000000027941 */ /* 0x000fea0003800200 */
.L_x_9414:
        /* <DEDUP_REMOVED lines=61> */
.L_x_9412:
[----:B------:R-:W-:Y:S05]  /*8860*/  BSYNC.RECONVERGENT B1 ;  /* 0x0000000000017941 */ /* 0x000fea0003800200 */
.L_x_9411:
        /* <DEDUP_REMOVED lines=10> */
[----:B------:R-:W-:-:S03]  /*8910*/  FMUL.FTZ R94, R94, R115 ;  /* 0x000000735e5e7220 */ /* 0x000fc60000410000 */
[----:B------:R-:W-:Y:S02]  /*8920*/  PLOP3.LUT P1, PT, P2, PT, PT, 0x8, 0x80 ;  /* 0x000000000080781c */ /* 0x000fe4000172e170 */
        /* <DEDUP_REMOVED lines=11> */
.L_x_9418:
        /* <DEDUP_REMOVED lines=13> */
.L_x_9420:
[----:B------:R-:W-:Y:S05]  /*8ab0*/  BSYNC.RECONVERGENT B2 ;  /* 0x0000000000027941 */ /* 0x000fea0003800200 */
.L_x_9419:
        /* <DEDUP_REMOVED lines=61> */
.L_x_9417:
[----:B------:R-:W-:Y:S05]  /*8e90*/  BSYNC.RECONVERGENT B1 ;  /* 0x0000000000017941 */ /* 0x000fea0003800200 */
.L_x_9416:
        /* <DEDUP_REMOVED lines=22> */
.L_x_9423:
        /* <DEDUP_REMOVED lines=13> */
.L_x_9425:
[----:B------:R-:W-:Y:S05]  /*90d0*/  BSYNC.RECONVERGENT B2 ;  /* 0x0000000000027941 */ /* 0x000fea0003800200 */
.L_x_9424:
        /* <DEDUP_REMOVED lines=50> */
[----:B------:R-:W-:Y:S01]  /*9400*/  UIADD3 UR18, UPT, UPT, UR9, -0x695add53, URZ ;  /* 0x96a522ad09127890 */ /* 0x000fe2000fffe0ff */
[----:B------:R-:W-:Y:S02]  /*9410*/  MOV R101, R116 ;  /* 0x0000007400657202 */ /* 0x000fe40000000f00 */
        /* <DEDUP_REMOVED lines=9> */
.L_x_9422:
[----:B------:R-:W-:Y:S05]  /*94b0*/  BSYNC.RECONVERGENT B1 ;  /* 0x0000000000017941 */ /* 0x000fea0003800200 */
.L_x_9421:
        /* <DEDUP_REMOVED lines=23> */
.L_x_9428:
        /* <DEDUP_REMOVED lines=13> */
.L_x_9430:
[----:B------:R-:W-:Y:S05]  /*9700*/  BSYNC.RECONVERGENT B2 ;  /* 0x0000000000027941 */ /* 0x000fea0003800200 */
.L_x_9429:
        /* <DEDUP_REMOVED lines=61> */
.L_x_9427:
[----:B------:R-:W-:Y:S05]  /*9ae0*/  BSYNC.RECONVERGENT B1 ;  /* 0x0000000000017941 */ /* 0x000fea0003800200 */
.L_x_9426:
        /* <DEDUP_REMOVED lines=22> */
.L_x_9433:
        /* <DEDUP_REMOVED lines=13> */
.L_x_9435:
[----:B------:R-:W-:Y:S05]  /*9d20*/  BSYNC.RECONVERGENT B2 ;  /* 0x0000000000027941 */ /* 0x000fea0003800200 */
.L_x_9434:
        /* <DEDUP_REMOVED lines=61> */
.L_x_9432:
[----:B------:R-:W-:Y:S05]  /*a100*/  BSYNC.RECONVERGENT B1 ;  /* 0x0000000000017941 */ /* 0x000fea0003800200 */
.L_x_9431:
        /* <DEDUP_REMOVED lines=23> */
.L_x_9438:
        /* <DEDUP_REMOVED lines=15> */
.L_x_9440:
[----:B------:R-:W-:Y:S05]  /*a370*/  BSYNC.RECONVERGENT B2 ;  /* 0x0000000000027941 */ /* 0x000fea0003800200 */
.L_x_9439:
        /* <DEDUP_REMOVED lines=61> */
.L_x_9437:
[----:B------:R-:W-:Y:S05]  /*a750*/  BSYNC.RECONVERGENT B1 ;  /* 0x0000000000017941 */ /* 0x000fea0003800200 */
.L_x_9436:
        /* <DEDUP_REMOVED lines=8> */
[----:B------:R-:W-:Y:S01]  /*a7e0*/  FFMA.FTZ R103, R120, R39, R7 ;  /* 0x0000002778677223 */ /* 0x000fe20000010007 */
[----:B------:R-:W-:Y:S09]  /*a7f0*/  BRA `(.L_x_9441) ;  /* 0x0000003000707947 */ /* 0x000ff20003800000 */
.L_x_9400:
        /* <DEDUP_REMOVED lines=16> */
.L_x_9444:
        /* <DEDUP_REMOVED lines=13> */
.L_x_9446:
[----:B------:R-:W-:Y:S05]  /*a9d0*/  BSYNC.RECONVERGENT B2 ;  /* 0x0000000000027941 */ /* 0x000fea0003800200 */
.L_x_9445:
        /* <DEDUP_REMOVED lines=60> */
.L_x_9443:
[----:B------:R-:W-:Y:S05]  /*ada0*/  BSYNC.RECONVERGENT B1 ;  /* 0x0000000000017941 */ /* 0x000fea0003800200 */
.L_x_9442:
        /* <DEDUP_REMOVED lines=8> */
[----:B------:R-:W2:Y:S01]  /*ae30*/  LDC R93, c[0x0][0x408] ;  /* 0x00010200ff5d7b82 */ /* 0x000ea20000000800 */
[----:B------:R-:W-:Y:S02]  /*ae40*/  IMAD.MOV.U32 R120, RZ, RZ, 0x2 ;  /* 0x00000002ff787424 */ /* 0x000fe400078e00ff */
[----:B------:R-:W-:Y:S01]  /*ae50*/  FMUL.FTZ R114, R114, UR4 ;  /* 0x0000000472727c20 */ /* 0x000fe20008410000 */
[----:B0-----:R-:W-:-:S04]  /*ae60*/  FSETP.GTU.FTZ.AND P0, PT, R95, R94, PT ;  /* 0x0000005e5f00720b */ /* 0x001fc80003f1c000 */
[----:B------:R-:W-:Y:S01]  /*ae70*/  PLOP3.LUT P2, PT, P0, PT, PT, 0x8, 0x80 ;  /* 0x000000000080781c */ /* 0x000fe2000074e170 */
[----:B--2---:R-:W-:-:S03]  /*ae80*/  FMUL.FTZ R95, R114, R93 ;  /* 0x0000005d725f7220 */ /* 0x004fc60000410000 */
[----:B---3--:R-:W-:Y:S01]  /*ae90*/  P2R R128, PR, RZ, 0x4 ;  /* 0x00000004ff807803 */ /* 0x008fe20000000000 */
        /* <DEDUP_REMOVED lines=11> */
.L_x_9449:
        /* <DEDUP_REMOVED lines=13> */
.L_x_9451:
[----:B------:R-:W-:Y:S05]  /*b020*/  BSYNC.RECONVERGENT B2 ;  /* 0x0000000000027941 */ /* 0x000fea0003800200 */
.L_x_9450:
        /* <DEDUP_REMOVED lines=61> */
.L_x_9448:
[----:B------:R-:W-:Y:S05]  /*b400*/  BSYNC.RECONVERGENT B1 ;  /* 0x0000000000017941 */ /* 0x000fea0003800200 */
.L_x_9447:
        /* <DEDUP_REMOVED lines=21> */
.L_x_9454:
        /* <DEDUP_REMOVED lines=13> */
.L_x_9456:
[----:B------:R-:W-:Y:S05]  /*b630*/  BSYNC.RECONVERGENT B2 ;  /* 0x0000000000027941 */ /* 0x000fea0003800200 */
.L_x_9455:
        /* <DEDUP_REMOVED lines=61> */
.L_x_9453:
[----:B------:R-:W-:Y:S05]  /*ba10*/  BSYNC.RECONVERGENT B1 ;  /* 0x0000000000017941 */ /* 0x000fea0003800200 */
.L_x_9452:
[----:B------:R-:W-:Y:S01]  /*ba20*/  I2FP.F32.U32 R115, R114 ;  /* 0x0000007200737245 */ /* 0x000fe20000201000 */
[----:B------:R-:W-:Y:S01]  /*ba30*/  BSSY.RECONVERGENT B1, `(.L_x_9457) ;  /* 0x0000060000017945 */ /* 0x000fe20003800200 */
[----:B------:R-:W-:Y:S01]  /*ba40*/  ISETP.NE.AND P3, PT, R121, 0x1, PT ;  /* 0x000000017900780c */ /* 0x000fe20003f65270 */
[----:B------:R-:W-:Y:S01]  /*ba50*/  IMAD.MOV.U32 R120, RZ, RZ, 0x2 ;  /* 0x00000002ff787424 */ /* 0x000fe200078e00ff */
[----:B------:R-:W-:Y:S01]  /*ba60*/  SHF.L.U32 R114, R101, 0x10, RZ ;  /* 0x0000001065727819 */ /* 0x000fe200000006ff */
[----:B------:R-:W-:Y:S01]  /*ba70*/  FFMA.FTZ R115, R115, R92, 1.1641532182693481445e-10 ;  /* 0x2f00000073737423 */ /* 0x000fe2000001005c */
[----:B------:R-:W-:-:S03]  /*ba80*/  PRMT R124, R101, 0x7632, R124 ;  /* 0x00007632657c7816 */ /* 0x000fc6000000007c */
[----:B------:R-:W-:Y:S01]  /*ba90*/  FMUL.FTZ R114, R114, UR4 ;  /* 0x0000000472727c20 */ /* 0x000fe20008410000 */
[----:B------:R-:W-:-:S03]  /*baa0*/  FSETP.GTU.FTZ.AND P2, PT, R115, R94, PT ;  /* 0x0000005e7300720b */ /* 0x000fc60003f5c000 */
[----:B------:R-:W-:Y:S01]  /*bab0*/  FMUL.FTZ R115, R114, R93 ;  /* 0x0000005d72737220 */ /* 0x000fe20000410000 */
[----:B------:R-:W-:Y:S01]  /*bac0*/  PLOP3.LUT P1, PT, P2, PT, PT, 0x8, 0x80 ;  /* 0x000000000080781c */ /* 0x000fe2000172e170 */
[----:B------:R-:W-:-:S03]  /*bad0*/  IMAD.MOV.U32 R114, RZ, RZ, R118 ;  /* 0x000000ffff727224 */ /* 0x000fc600078e0076 */
[----:B------:R-:W-:Y:S01]  /*bae0*/  FSEL R101, R115, RZ, !P2 ;  /* 0x000000ff73657208 */ /* 0x000fe20005000000 */
        /* <DEDUP_REMOVED lines=9> */
.L_x_9459:
        /* <DEDUP_REMOVED lines=13> */
.L_x_9461:
[----:B------:R-:W-:Y:S05]  /*bc50*/  BSYNC.RECONVERGENT B2 ;  /* 0x0000000000027941 */ /* 0x000fea0003800200 */
.L_x_9460:
        /* <DEDUP_REMOVED lines=61> */
.L_x_9458:
[----:B------:R-:W-:Y:S05]  /*c030*/  BSYNC.RECONVERGENT B1 ;  /* 0x0000000000017941 */ /* 0x000fea0003800200 */
.L_x_9457:
        /* <DEDUP_REMOVED lines=21> */
.L_x_9464:
        /* <DEDUP_REMOVED lines=13> */
.L_x_9466:
[----:B------:R-:W-:Y:S05]  /*c260*/  BSYNC.RECONVERGENT B2 ;  /* 0x0000000000027941 */ /* 0x000fea0003800200 */
.L_x_9465:
        /* <DEDUP_REMOVED lines=61> */
.L_x_9463:
[----:B------:R-:W-:Y:S05]  /*c640*/  BSYNC.RECONVERGENT B1 ;  /* 0x0000000000017941 */ /* 0x000fea0003800200 */
.L_x_9462:
        /* <DEDUP_REMOVED lines=22> */
.L_x_9469:
        /* <DEDUP_REMOVED lines=13> */
.L_x_9471:
[----:B------:R-:W-:Y:S05]  /*c880*/  BSYNC.RECONVERGENT B2 ;  /* 0x0000000000027941 */ /* 0x000fea0003800200 */
.L_x_9470:
        /* <DEDUP_REMOVED lines=61> */
.L_x_9468:
[----:B------:R-:W-:Y:S05]  /*cc60*/  BSYNC.RECONVERGENT B1 ;  /* 0x0000000000017941 */ /* 0x000fea0003800200 */
.L_x_9467:
        /* <DEDUP_REMOVED lines=21> */
.L_x_9474:
        /* <DEDUP_REMOVED lines=13> */
.L_x_9476:
[----:B------:R-:W-:Y:S05]  /*ce90*/  BSYNC.RECONVERGENT B2 ;  /* 0x0000000000027941 */ /* 0x000fea0003800200 */
.L_x_9475:
        /* <DEDUP_REMOVED lines=61> */
.L_x_9473:
[----:B------:R-:W-:Y:S05]  /*d270*/  BSYNC.RECONVERGENT B1 ;  /* 0x0000000000017941 */ /* 0x000fea0003800200 */
.L_x_9472:
        /* <DEDUP_REMOVED lines=22> */
.L_x_9479:
        /* <DEDUP_REMOVED lines=15> */
.L_x_9481:
[----:B------:R-:W-:Y:S05]  /*d4d0*/  BSYNC.RECONVERGENT B2 ;  /* 0x0000000000027941 */ /* 0x000fea0003800200 */
.L_x_9480:
        /* <DEDUP_REMOVED lines=61> */
.L_x_9478:
[----:B------:R-:W-:Y:S05]  /*d8b0*/  BSYNC.RECONVERGENT B1 ;  /* 0x0000000000017941 */ /* 0x000fea0003800200 */
.L_x_9477:
[----:B------:R-:W-:Y:S02]  /*d8c0*/  SHF.L.U32 R122, R103, 0x10, RZ ;  /* 0x00000010677a7819 */ /* 0x000fe400000006ff */
        /* <DEDUP_REMOVED lines=15> */
.L_x_9441:
[----:B------:R-:W0:Y:S01]  /*d9c0*/  LDC.64 R122, c[0x0][0x3a8] ;  /* 0x0000ea00ff7a7b82 */ /* 0x000e220000000a00 */
[----:B------:R-:W-:Y:S02]  /*d9d0*/  SEL R131, RZ, 0x1000000, !P6 ;  /* 0x01000000ff837807 */ /* 0x000fe40007000000 */
[----:B------:R-:W-:Y:S02]  /*d9e0*/  ISETP.NE.AND P6, PT, R128, RZ, PT ;  /* 0x000000ff8000720c */ /* 0x000fe40003fc5270 */
[----:B------:R-:W-:Y:S02]  /*d9f0*/  SEL R128, RZ, 0x10000, !P5 ;  /* 0x00010000ff807807 */ /* 0x000fe40006800000 */
[----:B------:R-:W-:Y:S01]  /*da00*/  SEL R129, RZ, 0x100, !P4 ;  /* 0x00000100ff817807 */ /* 0x000fe20006000000 */
[----:B------:R-:W2:Y:S01]  /*da10*/  LDC.64 R124, c[0x0][0x3b0] ;  /* 0x0000ec00ff7c7b82 */ /* 0x000ea20000000a00 */
        /* <DEDUP_REMOVED lines=12> */
[----:B--2---:R-:W-:-:S03]  /*dae0*/  IMAD.WIDE.U32 R124, R0, 0x8, R124 ;  /* 0x00000008007c7825 */ /* 0x004fc600078e007c */
[----:B------:R0:W-:Y:S01]  /*daf0*/  STG.E.128 desc[UR6][R122.64+0x10], R100 ;  /* 0x000010647a007986 */ /* 0x0001e2000c101d06 */
[----:B------:R-:W-:-:S03]  /*db00*/  VIADD R0, R0, 0x100 ;  /* 0x0000010000007836 */ /* 0x000fc60000000000 */
[----:B------:R0:W-:Y:S04]  /*db10*/  STG.E.64 desc[UR6][R124.64], R128 ;  /* 0x000000807c007986 */ /* 0x0001e8000c101b06 */
.L_x_9399:
[----:B------:R-:W-:Y:S05]  /*db20*/  BSYNC.RECONVERGENT B0 ;  /* 0x0000000000007941 */ /* 0x000fea0003800200 */
.L_x_9398:
[----:B------:R-:W-:Y:S01]  /*db30*/  ISETP.GE.U32.AND P0, PT, R2, 0x300, PT ;  /* 0x000003000200780c */ /* 0x000fe20003f06070 */
[----:B------:R-:W-:-:S12]  /*db40*/  BSSY.RECONVERGENT B0, `(.L_x_9482) ;  /* 0x000065d000007945 */ /* 0x000fd80003800200 */
[----:B------:R-:W-:Y:S05]  /*db50*/  @!P0 BRA `(.L_x_9483) ;  /* 0x00000064006c8947 */ /* 0x000fea0003800000 */
[----:B------:R-:W-:Y:S01]  /*db60*/  ISETP.NE.U32.AND P1, PT, RZ, UR10, PT ;  /* 0x0000000aff007c0c */ /* 0x000fe2000bf25070 */
[----:B------:R-:W2:Y:S03]  /*db70*/  LDC.64 R88, c[0x0][0x390] ;  /* 0x0000e400ff587b82 */ /* 0x000ea60000000a00 */
[----:B------:R-:W-:-:S13]  /*db80*/  ISETP.NE.AND.EX P1, PT, RZ, UR11, PT, P1 ;  /* 0x0000000bff007c0c */ /* 0x000fda000bf25310 */
[----:B------:R-:W4:Y:S01]  /*db90*/  @P1 LDC.64 R84, c[0x0][0x3a0] ;  /* 0x0000e800ff541b82 */ /* 0x000f220000000a00 */
[----:B--2---:R-:W-:-:S06]  /*dba0*/  IMAD.WIDE.U32 R88, R0, 0x10, R88 ;  /* 0x0000001000587825 */ /* 0x004fcc00078e0058 */
[----:B------:R-:W5:Y:S01]  /*dbb0*/  LDG.E.128 R88, desc[UR6][R88.64] ;  /* 0x0000000658587981 */ /* 0x000f62000c1e1d00 */
[----:B----4-:R-:W-:-:S05]  /*dbc0*/  @P1 IMAD.WIDE.U32 R84, R0, 0x20, R84 ;  /* 0x0000002000541825 */ /* 0x010fca00078e0054 */
[----:B------:R2:W5:Y:S04]  /*dbd0*/  @P1 LDG.E.128 R8, desc[UR6][R84.64] ;  /* 0x0000000654081981 */ /* 0x000568000c1e1d00 */
[----:B------:R2:W5:Y:S01]  /*dbe0*/  @P1 LDG.E.128 R4, desc[UR6][R84.64+0x10] ;  /* 0x0000100654041981 */ /* 0x000562000c1e1d00 */
[----:B------:R-:W-:Y:S05]  /*dbf0*/  @!P1 BRA `(.L_x_9484) ;  /* 0x0000003000789947 */ /* 0x000fea0003800000 */
[----:B------:R-:W-:Y:S01]  /*dc00*/  ISETP.NE.AND P1, PT, R121, 0x1, PT ;  /* 0x000000017900780c */ /* 0x000fe20003f25270 */
[----:B------:R-:W-:Y:S01]  /*dc10*/  BSSY.RECONVERGENT B1, `(.L_x_9485) ;  /* 0x0000059000017945 */ /* 0x000fe20003800200 */
[----:B------:R-:W-:Y:S02]  /*dc20*/  HFMA2 R87, -RZ, RZ, 0, 1.1920928955078125e-07 ;  /* 0x00000002ff577431 */ /* 0x000fe400000001ff */
[----:B--2---:R-:W-:Y:S02]  /*dc30*/  IMAD.MOV.U32 R84, RZ, RZ, R118 ;  /* 0x000000ffff547224 */ /* 0x004fe400078e0076 */
        /* <DEDUP_REMOVED lines=12> */
.L_x_9487:
        /* <DEDUP_REMOVED lines=13> */
.L_x_9489:
[----:B------:R-:W-:Y:S05]  /*ddd0*/  BSYNC.RECONVERGENT B2 ;  /* 0x0000000000027941 */ /* 0x000fea0003800200 */
.L_x_9488:
        /* <DEDUP_REMOVED lines=56> */
[----:B------:R-:W-:-:S03]  /*e160*/  LOP3.LUT R117, R86, UR5, R119, 0x96, !PT ;  /* 0x0000000556757c12 */ /* 0x000fc6000f8e9677 */
[----:B------:R-:W-:Y:S01]  /*e170*/  IMAD.MOV.U32 R116, RZ, RZ, R120 ;  /* 0x000000ffff747224 */ /* 0x000fe200078e0078 */
[----:B------:R-:W-:Y:S01]  /*e180*/  LOP3.LUT R119, R84, UR18, R121, 0x96, !PT ;  /* 0x0000001254777c12 */ /* 0x000fe2000f8e9679 */
[----:B------:R-:W-:-:S07]  /*e190*/  IMAD.MOV.U32 R84, RZ, RZ, R114 ;  /* 0x000000ffff547224 */ /* 0x000fce00078e0072 */
.L_x_9486:
[----:B------:R-:W-:Y:S05]  /*e1a0*/  BSYNC.RECONVERGENT B1 ;  /* 0x0000000000017941 */ /* 0x000fea0003800200 */
.L_x_9485:
[----:B------:R-:W2:Y:S01]  /*e1b0*/  LDC R115, c[0x0][0x408] ;  /* 0x00010200ff737b82 */ /* 0x000ea20000000800 */
[----:B------:R-:W-:Y:S01]  /*e1c0*/  I2FP.F32.U32 R85, R84 ;  /* 0x0000005400557245 */ /* 0x000fe20000201000 */
[----:B------:R-:W-:Y:S01]  /*e1d0*/  IMAD.MOV.U32 R120, RZ, RZ, 0x2f800000 ;  /* 0x2f800000ff787424 */ /* 0x000fe200078e00ff */
[----:B------:R-:W-:Y:S01]  /*e1e0*/  ISETP.NE.AND P2, PT, R87, 0x1, PT ;  /* 0x000000015700780c */ /* 0x000fe20003f45270 */
[----:B-----5:R-:W-:Y:S01]  /*e1f0*/  IMAD.U32 R84, R88, 0x10000, RZ ;  /* 0x0001000058547824 */ /* 0x020fe200078e00ff */
[----:B------:R-:W-:Y:S01]  /*e200*/  BSSY.RECONVERGENT B1, `(.L_x_9490) ;  /* 0x0000061000017945 */ /* 0x000fe20003800200 */
[----:B------:R-:W-:Y:S01]  /*e210*/  FFMA.FTZ R85, R85, R120, 1.1641532182693481445e-10 ;  /* 0x2f00000055557423 */ /* 0x000fe20000010078 */
[----:B------:R-:W-:Y:S01]  /*e220*/  HFMA2 R121, -RZ, RZ, 0, 1.1920928955078125e-07 ;  /* 0x00000002ff797431 */ /* 0x000fe200000001ff */
[----:B------:R-:W4:Y:S01]  /*e230*/  LDC R114, c[0x0][0x404] ;  /* 0x00010100ff727b82 */ /* 0x000f220000000800 */
[----:B------:R-:W-:Y:S01]  /*e240*/  FMUL.FTZ R84, R84, UR4 ;  /* 0x0000000454547c20 */ /* 0x000fe20008410000 */
[----:B------:R-:W-:Y:S01]  /*e250*/  PRMT R88, R88, 0x7632, R88 ;  /* 0x0000763258587816 */ /* 0x000fe20000000058 */
[----:B------:R-:W-:-:S02]  /*e260*/  IMAD.MOV.U32 R86, RZ, RZ, R118 ;  /* 0x000000ffff567224 */ /* 0x000fc400078e0076 */
[----:B--2---:R-:W-:Y:S01]  /*e270*/  FMUL.FTZ R84, R84, R115 ;  /* 0x0000007354547220 */ /* 0x004fe20000410000 */
[----:B----4-:R-:W-:-:S04]  /*e280*/  FSETP.GTU.FTZ.AND P1, PT, R85, R114, PT ;  /* 0x000000725500720b */ /* 0x010fc80003f3c000 */
[----:B------:R-:W-:Y:S02]  /*e290*/  FSEL R85, R84, RZ, !P1 ;  /* 0x000000ff54557208 */ /* 0x000fe40004800000 */
[----:B------:R-:W-:-:S03]  /*e2a0*/  PLOP3.LUT P3, PT, P1, PT, PT, 0x8, 0x80 ;  /* 0x000000000080781c */ /* 0x000fc60000f6e170 */
[----:B------:R-:W-:Y:S01]  /*e2b0*/  FFMA.FTZ R84, R85, R16, R8 ;  /* 0x0000001055547223 */ /* 0x000fe20000010008 */
[----:B0--3--:R-:W-:Y:S01]  /*e2c0*/  P2R R128, PR, RZ, 0x8 ;  /* 0x00000008ff807803 */ /* 0x009fe20000000000 */
        /* <DEDUP_REMOVED lines=9> */
.L_x_9492:
        /* <DEDUP_REMOVED lines=13> */
.L_x_9494:
[----:B------:R-:W-:Y:S05]  /*e430*/  BSYNC.RECONVERGENT B2 ;  /* 0x0000000000027941 */ /* 0x000fea0003800200 */
.L_x_9493:
        /* <DEDUP_REMOVED lines=61> */
.L_x_9491:
[----:B------:R-:W-:Y:S05]  /*e810*/  BSYNC.RECONVERGENT B1 ;  /* 0x0000000000017941 */ /* 0x000fea0003800200 */
.L_x_9490:
[----:B------:R-:W-:Y:S01]  /*e820*/  I2FP.F32.U32 R85, R86 ;  /* 0x0000005600557245 */ /* 0x000fe20000201000 */
[----:B------:R-:W-:Y:S01]  /*e830*/  IMAD.U32 R88, R88, 0x10000, RZ ;  /* 0x0001000058587824 */ /* 0x000fe200078e00ff */
        /* <DEDUP_REMOVED lines=21> */
.L_x_9497:
        /* <DEDUP_REMOVED lines=13> */
.L_x_9499:
[----:B------:R-:W-:Y:S05]  /*ea60*/  BSYNC.RECONVERGENT B2 ;  /* 0x0000000000027941 */ /* 0x000fea0003800200 */
.L_x_9498:
        /* <DEDUP_REMOVED lines=61> */
.L_x_9496:
[----:B------:R-:W-:Y:S05]  /*ee40*/  BSYNC.RECONVERGENT B1 ;  /* 0x0000000000017941 */ /* 0x000fea0003800200 */
.L_x_9495:
        /* <DEDUP_REMOVED lines=8> */
[----:B------:R-:W-:Y:S02]  /*eed0*/  MOV R88, R118 ;  /* 0x0000007600587202 */ /* 0x000fe40000000f00 */
        /* <DEDUP_REMOVED lines=14> */
.L_x_9502:
        /* <DEDUP_REMOVED lines=13> */
.L_x_9504:
[----:B------:R-:W-:Y:S05]  /*f090*/  BSYNC.RECONVERGENT B2 ;  /* 0x0000000000027941 */ /* 0x000fea0003800200 */
.L_x_9503:
        /* <DEDUP_REMOVED lines=61> */
.L_x_9501:
[----:B------:R-:W-:Y:S05]  /*f470*/  BSYNC.RECONVERGENT B1 ;  /* 0x0000000000017941 */ /* 0x000fea0003800200 */
.L_x_9500:
        /* <DEDUP_REMOVED lines=22> */
.L_x_9507:
        /* <DEDUP_REMOVED lines=13> */
.L_x_9509:
[----:B------:R-:W-:Y:S05]  /*f6b0*/  BSYNC.RECONVERGENT B2 ;  /* 0x0000000000027941 */ /* 0x000fea0003800200 */
.L_x_9508:
        /* <DEDUP_REMOVED lines=61> */
.L_x_9506:
[----:B------:R-:W-:Y:S05]  /*fa90*/  BSYNC.RECONVERGENT B1 ;  /* 0x0000000000017941 */ /* 0x000fea0003800200 */
.L_x_9505:
        /* <DEDUP_REMOVED lines=23> */
.L_x_9512:
        /* <DEDUP_REMOVED lines=13> */
.L_x_9514:
[----:B------:R-:W-:Y:S05]  /*fce0*/  BSYNC.RECONVERGENT B2 ;  /* 0x0000000000027941 */ /* 0x000fea0003800200 */
.L_x_9513:
        /* <DEDUP_REMOVED lines=61> */
.L_x_9511:
[----:B------:R-:W-:Y:S05]  /*100c0*/  BSYNC.RECONVERGENT B1 ;  /* 0x0000000000017941 */ /* 0x000fea0003800200 */
.L_x_9510:
        /* <DEDUP_REMOVED lines=22> */
.L_x_9517:
        /* <DEDUP_REMOVED lines=13> */
.L_x_9519:
[----:B------:R-:W-:Y:S05]  /*10300*/  BSYNC.RECONVERGENT B2 ;  /* 0x0000000000027941 */ /* 0x000fea0003800200 */
.L_x_9518:
        /* <DEDUP_REMOVED lines=61> */
.L_x_9516:
[----:B------:R-:W-:Y:S05]  /*106e0*/  BSYNC.RECONVERGENT B1 ;  /* 0x0000000000017941 */ /* 0x000fea0003800200 */
.L_x_9515:
[----:B------:R-:W-:Y:S01]  /*106f0*/  I2FP.F32.U32 R121, R121 ;  /* 0x0000007900797245 */ /* 0x000fe20000201000 */
[----:B------:R-:W-:Y:S01]  /*10700*/  BSSY.RECONVERGENT B1, `(.L_x_9520) ;  /* 0x0000063000017945 */ /* 0x000fe20003800200 */
[----:B------:R-:W-:Y:S02]  /*10710*/  SHF.L.U32 R90, R91, 0x10, RZ ;  /* 0x000000105b5a7819 */ /* 0x000fe400000006ff */
[----:B------:R-:W-:Y:S01]  /*10720*/  ISETP.NE.AND P6, PT, R124, 0x1, PT ;  /* 0x000000017c00780c */ /* 0x000fe20003fc5270 */
[----:B------:R-:W-:Y:S01]  /*10730*/  FFMA.FTZ R121, R121, R120, 1.1641532182693481445e-10 ;  /* 0x2f00000079797423 */ /* 0x000fe20000010078 */
[----:B------:R-:W-:Y:S01]  /*10740*/  PRMT R91, R91, 0x7632, R91 ;  /* 0x000076325b5b7816 */ /* 0x000fe2000000005b */
[----:B------:R-:W-:Y:S01]  /*10750*/  FMUL.FTZ R90, R90, UR4 ;  /* 0x000000045a5a7c20 */ /* 0x000fe20008410000 */
[----:B------:R-:W-:Y:S02]  /*10760*/  MOV R122, R118 ;  /* 0x00000076007a7202 */ /* 0x000fe40000000f00 */
        /* <DEDUP_REMOVED lines=15> */
.L_x_9522:
        /* <DEDUP_REMOVED lines=15> */
.L_x_9524:
[----:B------:R-:W-:Y:S05]  /*10950*/  BSYNC.RECONVERGENT B2 ;  /* 0x0000000000027941 */ /* 0x000fea0003800200 */
.L_x_9523:
        /* <DEDUP_REMOVED lines=61> */
.L_x_9521:
[----:B------:R-:W-:Y:S05]  /*10d30*/  BSYNC.RECONVERGENT B1 ;  /* 0x0000000000017941 */ /* 0x000fea0003800200 */
.L_x_9520:
        /* <DEDUP_REMOVED lines=10> */
.L_x_9484:
[----:B------:R-:W-:Y:S01]  /*10de0*/  ISETP.NE.AND P1, PT, R121, 0x1, PT ;  /* 0x000000017900780c */ /* 0x000fe20003f25270 */
[----:B------:R-:W-:Y:S01]  /*10df0*/  BSSY.RECONVERGENT B1, `(.L_x_9526) ;  /* 0x0000059000017945 */ /* 0x000fe20003800200 */
[----:B------:R-:W-:Y:S01]  /*10e00*/  IMAD.MOV.U32 R115, RZ, RZ, 0x2 ;  /* 0x00000002ff737424 */ /* 0x000fe200078e00ff */
[----:B--2---:R-:W-:Y:S01]  /*10e10*/  MOV R84, R118 ;  /* 0x0000007600547202 */ /* 0x004fe20000000f00 */
        /* <DEDUP_REMOVED lines=12> */
.L_x_9528:
        /* <DEDUP_REMOVED lines=13> */
.L_x_9530:
[----:B------:R-:W-:Y:S05]  /*10fb0*/  BSYNC.RECONVERGENT B2 ;  /* 0x0000000000027941 */ /* 0x000fea0003800200 */
.L_x_9529:
        /* <DEDUP_REMOVED lines=60> */
.L_x_9527:
[----:B------:R-:W-:Y:S05]  /*11380*/  BSYNC.RECONVERGENT B1 ;  /* 0x0000000000017941 */ /* 0x000fea0003800200 */
.L_x_9526:
[----:B------:R-:W2:Y:S01]  /*11390*/  LDC R86, c[0x0][0x404] ;  /* 0x00010100ff567b82 */ /* 0x000ea20000000800 */
[----:B------:R-:W-:Y:S01]  /*113a0*/  I2FP.F32.U32 R87, R84 ;  /* 0x0000005400577245 */ /* 0x000fe20000201000 */
[----:B------:R-:W-:Y:S01]  /*113b0*/  HFMA2 R84, -RZ, RZ, 0.1171875, 0 ;  /* 0x2f800000ff547431 */ /* 0x000fe200000001ff */
[----:B------:R-:W-:Y:S01]  /*113c0*/  ISETP.NE.AND P2, PT, R115, 0x1, PT ;  /* 0x000000017300780c */ /* 0x000fe20003f45270 */
[----:B-----5:R-:W-:Y:S01]  /*113d0*/  IMAD.U32 R114, R88, 0x10000, RZ ;  /* 0x0001000058727824 */ /* 0x020fe200078e00ff */
[----:B------:R-:W-:Y:S01]  /*113e0*/  BSSY.RECONVERGENT B1, `(.L_x_9531) ;  /* 0x0000060000017945 */ /* 0x000fe20003800200 */
[----:B------:R-:W-:Y:S02]  /*113f0*/  HFMA2 R120, -RZ, RZ, 0, 1.1920928955078125e-07 ;  /* 0x00000002ff787431 */ /* 0x000fe400000001ff */
[----:B------:R-:W-:Y:S01]  /*11400*/  FFMA.FTZ R87, R87, R84, 1.1641532182693481445e-10 ;  /* 0x2f00000057577423 */ /* 0x000fe20000010054 */
[----:B------:R-:W4:Y:S01]  /*11410*/  LDC R85, c[0x0][0x408] ;  /* 0x00010200ff557b82 */ /* 0x000f220000000800 */
[----:B------:R-:W-:Y:S01]  /*11420*/  FMUL.FTZ R114, R114, UR4 ;  /* 0x0000000472727c20 */ /* 0x000fe20008410000 */
[----:B------:R-:W-:-:S02]  /*11430*/  PRMT R88, R88, 0x7632, R88 ;  /* 0x0000763258587816 */ /* 0x000fc40000000058 */
[----:B--2---:R-:W-:-:S04]  /*11440*/  FSETP.GTU.FTZ.AND P1, PT, R87, R86, PT ;  /* 0x000000565700720b */ /* 0x004fc80003f3c000 */
[----:B------:R-:W-:Y:S01]  /*11450*/  PLOP3.LUT P3, PT, P1, PT, PT, 0x8, 0x80 ;  /* 0x000000000080781c */ /* 0x000fe20000f6e170 */
[----:B----4-:R-:W-:-:S03]  /*11460*/  FMUL.FTZ R87, R114, R85 ;  /* 0x0000005572577220 */ /* 0x010fc60000410000 */
[----:B0--3--:R-:W-:Y:S01]  /*11470*/  P2R R128, PR, RZ, 0x8 ;  /* 0x00000008ff807803 */ /* 0x009fe20000000000 */
        /* <DEDUP_REMOVED lines=11> */
.L_x_9533:
        /* <DEDUP_REMOVED lines=13> */
.L_x_9535:
[----:B------:R-:W-:Y:S05]  /*11600*/  BSYNC.RECONVERGENT B2 ;  /* 0x0000000000027941 */ /* 0x000fea0003800200 */
.L_x_9534:
        /* <DEDUP_REMOVED lines=61> */
.L_x_9532:
[----:B------:R-:W-:Y:S05]  /*119e0*/  BSYNC.RECONVERGENT B1 ;  /* 0x0000000000017941 */ /* 0x000fea0003800200 */
.L_x_9531:
        /* <DEDUP_REMOVED lines=8> */
[----:B------:R-:W-:Y:S01]  /*11a70*/  FSETP.GTU.FTZ.AND P1, PT, R115, R86, PT ;  /* 0x000000567300720b */ /* 0x000fe20003f3c000 */
[----:B------:R-:W-:-:S03]  /*11a80*/  FMUL.FTZ R88, R88, R85 ;  /* 0x0000005558587220 */ /* 0x000fc60000410000 */
        /* <DEDUP_REMOVED lines=12> */
.L_x_9538:
        /* <DEDUP_REMOVED lines=13> */
.L_x_9540:
[----:B------:R-:W-:Y:S05]  /*11c20*/  BSYNC.RECONVERGENT B2 ;  /* 0x0000000000027941 */ /* 0x000fea0003800200 */
.L_x_9539:
        /* <DEDUP_REMOVED lines=61> */
.L_x_9537:
[----:B------:R-:W-:Y:S05]  /*12000*/  BSYNC.RECONVERGENT B1 ;  /* 0x0000000000017941 */ /* 0x000fea0003800200 */
.L_x_9536:
        /* <DEDUP_REMOVED lines=22> */
.L_x_9543:
        /* <DEDUP_REMOVED lines=13> */
.L_x_9545:
[----:B------:R-:W-:Y:S05]  /*12240*/  BSYNC.RECONVERGENT B2 ;  /* 0x0000000000027941 */ /* 0x000fea0003800200 */
.L_x_9544:
        /* <DEDUP_REMOVED lines=61> */
.L_x_9542:
[----:B------:R-:W-:Y:S05]  /*12620*/  BSYNC.RECONVERGENT B1 ;  /* 0x0000000000017941 */ /* 0x000fea0003800200 */
.L_x_9541:
[----:B------:R-:W-:Y:S01]  /*12630*/  I2FP.F32.U32 R121, R114 ;  /* 0x0000007200797245 */ /* 0x000fe20000201000 */
[----:B------:R-:W-:Y:S01]  /*12640*/  IMAD.U32 R89, R89, 0x10000, RZ ;  /* 0x0001000059597824 */ /* 0x000fe200078e00ff */
[----:B------:R-:W-:Y:S01]  /*12650*/  ISETP.NE.AND P3, PT, R120, 0x1, PT ;  /* 0x000000017800780c */ /* 0x000fe20003f65270 */
[----:B------:R-:W-:Y:S02]  /*12660*/  BSSY.RECONVERGENT B1, `(.L_x_9546) ;  /* 0x000005d000017945 */ /* 0x000fe40003800200 */
[----:B------:R-:W-:Y:S01]  /*12670*/  FFMA.FTZ R121, R121, R84, 1.1641532182693481445e-10 ;  /* 0x2f00000079797423 */ /* 0x000fe20000010054 */
[----:B------:R-:W-:Y:S01]  /*12680*/  FMUL.FTZ R114, R89, UR4 ;  /* 0x0000000459727c20 */ /* 0x000fe20008410000 */
[----:B------:R-:W-:-:S03]  /*12690*/  IMAD.MOV.U32 R89, RZ, RZ, R118 ;  /* 0x000000ffff597224 */ /* 0x000fc600078e0076 */
[----:B------:R-:W-:Y:S01]  /*126a0*/  FMUL.FTZ R114, R114, R85 ;  /* 0x0000005572727220 */ /* 0x000fe20000410000 */
[----:B------:R-:W-:Y:S02]  /*126b0*/  FSETP.GTU.FTZ.AND P2, PT, R121, R86, PT ;  /* 0x000000567900720b */ /* 0x000fe40003f5c000 */
[----:B------:R-:W-:Y:S02]  /*126c0*/  MOV R121, 0x2 ;  /* 0x0000000200797802 */ /* 0x000fe40000000f00 */
        /* <DEDUP_REMOVED lines=11> */
.L_x_9548:
        /* <DEDUP_REMOVED lines=13> */
.L_x_9550:
[----:B------:R-:W-:Y:S05]  /*12850*/  BSYNC.RECONVERGENT B2 ;  /* 0x0000000000027941 */ /* 0x000fea0003800200 */
.L_x_9549:
        /* <DEDUP_REMOVED lines=61> */
.L_x_9547:
[----:B------:R-:W-:Y:S05]  /*12c30*/  BSYNC.RECONVERGENT B1 ;  /* 0x0000000000017941 */ /* 0x000fea0003800200 */
.L_x_9546:
        /* <DEDUP_REMOVED lines=22> */
.L_x_9553:
        /* <DEDUP_REMOVED lines=13> */
.L_x_9555:
[----:B------:R-:W-:Y:S05]  /*12e70*/  BSYNC.RECONVERGENT B2 ;  /* 0x0000000000027941 */ /* 0x000fea0003800200 */
.L_x_9554:
        /* <DEDUP_REMOVED lines=61> */
.L_x_9552:
[----:B------:R-:W-:Y:S05]  /*13250*/  BSYNC.RECONVERGENT B1 ;  /* 0x0000000000017941 */ /* 0x000fea0003800200 */
.L_x_9551:
        /* <DEDUP_REMOVED lines=21> */
.L_x_9558:
        /* <DEDUP_REMOVED lines=13> */
.L_x_9560:
[----:B------:R-:W-:Y:S05]  /*13480*/  BSYNC.RECONVERGENT B2 ;  /* 0x0000000000027941 */ /* 0x000fea0003800200 */
.L_x_9559:
        /* <DEDUP_REMOVED lines=61> */
.L_x_9557:
[----:B------:R-:W-:Y:S05]  /*13860*/  BSYNC.RECONVERGENT B1 ;  /* 0x0000000000017941 */ /* 0x000fea0003800200 */
.L_x_9556:
        /* <DEDUP_REMOVED lines=22> */
.L_x_9563:
        /* <DEDUP_REMOVED lines=15> */
.L_x_9565:
[----:B------:R-:W-:Y:S05]  /*13ac0*/  BSYNC.RECONVERGENT B2 ;  /* 0x0000000000027941 */ /* 0x000fea0003800200 */
.L_x_9564:
        /* <DEDUP_REMOVED lines=61> */
.L_x_9562:
[----:B------:R-:W-:Y:S05]  /*13ea0*/  BSYNC.RECONVERGENT B1 ;  /* 0x0000000000017941 */ /* 0x000fea0003800200 */
.L_x_9561:
        /* <DEDUP_REMOVED lines=16> */
.L_x_9525:
[----:B------:R-:W0:Y:S01]  /*13fb0*/  LDC.64 R122, c[0x0][0x3a8] ;  /* 0x0000ea00ff7a7b82 */ /* 0x000e220000000a00 */
[----:B------:R-:W-:Y:S02]  /*13fc0*/  SEL R131, RZ, 0x1000000, !P6 ;  /* 0x01000000ff837807 */ /* 0x000fe40007000000 */
[----:B------:R-:W-:Y:S02]  /*13fd0*/  ISETP.NE.AND P6, PT, R128, RZ, PT ;  /* 0x000000ff8000720c */ /* 0x000fe40003fc5270 */
[----:B------:R-:W-:Y:S02]  /*13fe0*/  SEL R128, RZ, 0x10000, !P5 ;  /* 0x00010000ff807807 */ /* 0x000fe40006800000 */
[----:B------:R-:W-:Y:S01]  /*13ff0*/  ISETP.NE.AND P5, PT, R129, RZ, PT ;  /* 0x000000ff8100720c */ /* 0x000fe20003fa5270 */
[----:B------:R-:W2:Y:S01]  /*14000*/  LDC.64 R124, c[0x0][0x3b0] ;  /* 0x0000ec00ff7c7b82 */ /* 0x000ea20000000a00 */
        /* <DEDUP_REMOVED lines=13> */
[----:B--2---:R-:W-:Y:S02]  /*140e0*/  IMAD.WIDE.U32 R124, R0, 0x8, R124 ;  /* 0x00000008007c7825 */ /* 0x004fe400078e007c */
[----:B------:R4:W-:Y:S04]  /*140f0*/  STG.E.128 desc[UR6][R122.64+0x10], R88 ;  /* 0x000010587a007986 */ /* 0x0009e8000c101d06 */
[----:B------:R4:W-:Y:S02]  /*14100*/  STG.E.64 desc[UR6][R124.64], R128 ;  /* 0x000000807c007986 */ /* 0x0009e4000c101b06 */
.L_x_9483:
[----:B------:R-:W-:Y:S05]  /*14110*/  BSYNC.RECONVERGENT B0 ;  /* 0x0000000000007941 */ /* 0x000fea0003800200 */
.L_x_9482:
        /* <DEDUP_REMOVED lines=14> */
[----:B0--34-:R-:W-:-:S04]  /*14200*/  FADD.FTZ R123, R93, R0 ;  /* 0x000000005d7b7221 */ /* 0x019fc80000010000 */
        /* <DEDUP_REMOVED lines=25> */
[----:B-1----:R-:W-:-:S04]  /*143a0*/  FMUL.FTZ R122, R109, R0 ;  /* 0x000000006d7a7220 */ /* 0x002fc80000410000 */
        /* <DEDUP_REMOVED lines=70> */
.L_x_9567:
[----:B------:R-:W-:Y:S05]  /*14810*/  BSYNC.RECONVERGENT B0 ;  /* 0x0000000000007941 */ /* 0x000fea0003800200 */
.L_x_9566:
        /* <DEDUP_REMOVED lines=12> */
.L_x_9569:
[----:B------:R-:W-:Y:S05]  /*148e0*/  BSYNC.RECONVERGENT B0 ;  /* 0x0000000000007941 */ /* 0x000fea0003800200 */
.L_x_9568:
        /* <DEDUP_REMOVED lines=50> */
[----:B------:R-:W0:Y:S01]  /*14c10*/  @!P1 LDC.64 R122, c[0x0][0x3c0] ;  /* 0x0000f000ff7a9b82 */ /* 0x000e220000000a00 */
[----:B------:R-:W-:Y:S01]  /*14c20*/  FMUL.FTZ R0, R0, R129 ;  /* 0x0000008100007220 */ /* 0x000fe20000410000 */
[----:B------:R-:W-:Y:S01]  /*14c30*/  MOV R129, UR14 ;  /* 0x0000000e00817c02 */ /* 0x000fe20008000f00 */
[----:B------:R-:W1:Y:S02]  /*14c40*/  SHFL.IDX PT, R127, R116, RZ, 0x1f ;  /* 0x00001fff747f7589 */ /* 0x000e6400000e0000 */
[----:B------:R-:W-:-:S03]  /*14c50*/  FFMA.FTZ R0, R120, R0, R115 ;  /* 0x0000000078007223 */ /* 0x000fc60000010073 */
[----:B------:R-:W2:Y:S03]  /*14c60*/  LDC R115, c[0x0][0x448] ;  /* 0x00011200ff737b82 */ /* 0x000ea60000000800 */
[----:B------:R-:W2:Y:S05]  /*14c70*/  SHFL.IDX PT, R0, R0, RZ, 0x1f ;  /* 0x00001fff00007589 */ /* 0x000eaa00000e0000 */
[----:B------:R-:W3:Y:S01]  /*14c80*/  @!P1 LDC.64 R124, c[0x0][0x3c8] ;  /* 0x0000f200ff7c9b82 */ /* 0x000ee20000000a00 */
[C---:B-1----:R-:W-:Y:S01]  /*14c90*/  FMUL.FTZ R113, R127.reuse, R127 ;  /* 0x0000007f7f717220 */ /* 0x042fe20000410000 */
[----:B------:R-:W-:-:S04]  /*14ca0*/  FSEL R136, R127, RZ, !P2 ;  /* 0x000000ff7f887208 */ /* 0x000fc80005000000 */
[----:B------:R-:W-:Y:S01]  /*14cb0*/  FSEL R120, R113, RZ, P2 ;  /* 0x000000ff71787208 */ /* 0x000fe20001000000 */
[----:B--2---:R-:W-:Y:S01]  /*14cc0*/  FFMA.FTZ R113, R0, UR17, R115 ;  /* 0x0000001100717c23 */ /* 0x004fe20008010073 */
[----:B------:R-:W-:-:S03]  /*14cd0*/  IMAD.U32 R115, RZ, RZ, UR14 ;  /* 0x0000000eff737e24 */ /* 0x000fc6000f8e00ff */
[----:B------:R-:W-:Y:S01]  /*14ce0*/  FADD.FTZ R113, R113, R120 ;  /* 0x0000007871717221 */ /* 0x000fe20000010000 */
[----:B0-----:R-:W-:-:S03]  /*14cf0*/  @!P1 IMAD.WIDE R122, R115, 0x4, R122 ;  /* 0x00000004737a9825 */ /* 0x001fc600078e027a */
[----:B------:R-:W0:Y:S01]  /*14d00*/  MUFU.RSQ R137, R113 ;  /* 0x0000007100897308 */ /* 0x000e220000001400 */
[----:B---3--:R-:W-:Y:S01]  /*14d10*/  @!P1 IMAD.WIDE R124, R129, 0x4, R124 ;  /* 0x00000004817c9825 */ /* 0x008fe200078e027c */
[----:B------:R1:W-:Y:S04]  /*14d20*/  @!P1 STG.E desc[UR6][R122.64], R127 ;  /* 0x0000007f7a009986 */ /* 0x0003e8000c101906 */
[----:B0-----:R1:W-:Y:S01]  /*14d30*/  @!P1 STG.E desc[UR6][R124.64], R137 ;  /* 0x000000897c009986 */ /* 0x0013e2000c101906 */
[----:B------:R-:W-:Y:S05]  /*14d40*/  @!P3 BRA `(.L_x_9571) ;  /* 0x000000000080b947 */ /* 0x000fea0003800000 */
        /* <DEDUP_REMOVED lines=32> */
.L_x_9571:
[----:B------:R-:W-:Y:S05]  /*14f50*/  BSYNC.RECONVERGENT B0 ;  /* 0x0000000000007941 */ /* 0x000fea0003800200 */
.L_x_9570:
[----:B------:R-:W-:Y:S01]  /*14f60*/  ISETP.NE.AND P1, PT, R130, RZ, PT ;  /* 0x000000ff8200720c */ /* 0x000fe20003f25270 */
[----:B------:R-:W-:-:S12]  /*14f70*/  BSSY.RECONVERGENT B0, `(.L_x_9572) ;  /* 0x0000022000007945 */ /* 0x000fd80003800200 */
        /* <DEDUP_REMOVED lines=33> */
.L_x_9573:
[----:B------:R-:W-:Y:S05]  /*15190*/  BSYNC.RECONVERGENT B0 ;  /* 0x0000000000007941 */ /* 0x000fea0003800200 */
.L_x_9572:
        /* <DEDUP_REMOVED lines=31> */
[----:B------:R-:W-:-:S05]  /*15390*/  F2FP.BF16.F32.PACK_AB R128, R115, R0 ;  /* 0x000000007380723e */ /* 0x000fca00000010ff */
[----:B------:R3:W-:Y:S02]  /*153a0*/  STG.E.128 desc[UR6][R112.64], R128 ;  /* 0x0000008070007986 */ /* 0x0007e4000c101d06 */
.L_x_9575:
[----:B------:R-:W-:Y:S05]  /*153b0*/  BSYNC.RECONVERGENT B0 ;  /* 0x0000000000007941 */ /* 0x000fea0003800200 */
.L_x_9574:
[----:B------:R-:W-:Y:S02]  /*153c0*/  UIADD3 UR14, UPT, UPT, UR14, UR12, URZ ;  /* 0x0000000c0e0e7290 */ /* 0x000fe4000fffe0ff */
[----:B------:R-:W-:Y:S02]  /*153d0*/  UPLOP3.LUT UP2, UPT, UPT, UPT, UP2, 0x40, 0x4 ;  /* 0x000000000004789c */ /* 0x000fe40003f4e820 */
[----:B------:R-:W-:-:S09]  /*153e0*/  UISETP.GE.AND UP1, UPT, UR14, UR13, UPT ;  /* 0x0000000d0e00728c */ /* 0x000fd2000bf26270 */
[----:B------:R-:W-:Y:S05]  /*153f0*/  BRA.U !UP1, `(.L_x_9576) ;  /* 0xfffffeb909947547 */ /* 0x000fea000b83ffff */
[----:B------:R-:W-:Y:S05]  /*15400*/  EXIT ;  /* 0x000000000000794d */ /* 0x000fea0003800000 */
.L_x_9577:
        /* <DEDUP_REMOVED lines=15> */
.L_x_20979:


//--------------------- .text._ZN10layer_norm13ln_fwd_kernelINS_13Kernel_traitsIf13__nv_bfloat16fS2_fjLj6144ELj1ELj1ELj8ELj16ENS_18Kernel_traits_baseILj6144EfS2_fS2_fjLj256EEEEELb1ELb1ELb0ELb1EEEvNS_9FwdParamsE --------------------------
	.section	.text._ZN10layer_norm13ln_fwd_kernelINS_13Kernel_traitsIf13__nv_bfloat16fS2_fjLj6144ELj1ELj1ELj8ELj16ENS_18Kernel_traits_baseILj6144EfS2_fS2_fjLj256EEEEELb1ELb1ELb0ELb1EEEvNS_9FwdParamsE,"ax",@progbits
	.align	128
        .global         _ZN10layer_norm13ln_fwd_kernelINS_13Kernel_traitsIf13__nv_bfloat16fS2_fjLj6144ELj1ELj1ELj8ELj16ENS_18Kernel_traits_baseILj6144EfS2_fS2_fjLj256EEEEELb1ELb1ELb0ELb1EEEvNS_9FwdParamsE
        .type           _ZN10layer_norm13ln_fwd_kernelINS_13Kernel_traitsIf13__nv_bfloat16fS2_fjLj6144ELj1ELj1ELj8ELj16ENS_18Kernel_traits_baseILj6144EfS2_fS2_fjLj256EEEEELb1ELb1ELb0ELb1EEEvNS_9FwdParamsE,@function
        .size           _ZN10layer_norm13ln_fwd_kernelINS_13Kernel_traitsIf13__nv_bfloat16fS2_fjLj6144ELj1ELj1ELj8ELj16ENS_18Kernel_traits_baseILj6144EfS2_fS2_fjLj256EEEEELb1ELb1ELb0ELb1EEEvNS_9FwdParamsE,(.L_x_20980 - _ZN10layer_norm13ln_fwd_kernelINS_13Kernel_traitsIf13__nv_bfloat16fS2_fjLj6144ELj1ELj1ELj8ELj16ENS_18Kernel_traits_baseILj6144EfS2_fS2_fjLj256EEEEELb1ELb1ELb0ELb1EEEvNS_9FwdParamsE)
        .other          _ZN10layer_norm13ln_fwd_kernelINS_13Kernel_traitsIf13__nv_bfloat16fS2_fjLj6144ELj1ELj1ELj8ELj16ENS_18Kernel_traits_baseILj6144EfS2_fS2_fjLj256EEEEELb1ELb1ELb0ELb1EEEvNS_9FwdParamsE,@"STO_CUDA_ENTRY STV_DEFAULT"
_ZN10layer_norm13ln_fwd_kernelINS_13Kernel_traitsIf13__nv_bfloat16fS2_fjLj6144ELj1ELj1ELj8ELj16ENS_18Kernel_traits_baseILj6144EfS2_fS2_fjLj256EEEEELb1ELb1ELb0ELb1EEEvNS_9FwdParamsE:
.text._ZN10layer_norm13ln_fwd_kernelINS_13Kernel_traitsIf13__nv_bfloat16fS2_fjLj6144ELj1ELj1ELj8ELj16ENS_18Kernel_traits_baseILj6144EfS2_fS2_fjLj256EEEEELb1ELb1ELb0ELb1EEEvNS_9FwdParamsE:
[----:B------:R-:W0:Y:S01]  /*0000*/  LDC R1, c[0x0][0x37c] ;  /* 0x0000df00ff017b82 */ /* 0x000e220000000800 */
[----:B------:R-:W1:Y:S07]  /*0010*/  LDCU.U8 UR4, c[0x0][0x464] ;  /* 0x00008c80ff0477ac */ /* 0x000e6e0008000000 */
[----:B------:R-:W2:Y:S01]  /*0020*/  LDC R0, c[0x0][0x458] ;  /* 0x00011600ff007b82 */ /* 0x000ea20000000800 */
[----:B0-----:R-:W-:Y:S01]  /*0030*/  VIADD R1, R1, 0xfffffff0 ;  /* 0xfffffff001017836 */ /* 0x001fe20000000000 */
[----:B------:R-:W0:Y:S01]  /*0040*/  LDCU.64 UR8, c[0x0][0x450] ;  /* 0x00008a00ff0877ac */ /* 0x000e220008000a00 */
[----:B------:R-:W3:Y:S05]  /*0050*/  LDCU.64 UR10, c[0x0][0x358] ;  /* 0x00006b00ff0a77ac */ /* 0x000eea0008000a00 */
[----:B------:R-:W4:Y:S01]  /*0060*/  LDC R7, c[0x0][0x45c] ;  /* 0x00011700ff077b82 */ /* 0x000f220000000800 */
[----:B-1----:R-:W-:Y:S01]  /*0070*/  ISETP.NE.AND P0, PT, RZ, UR4, PT ;  /* 0x00000004ff007c0c */ /* 0x002fe2000bf05270 */
[----:B------:R-:W1:Y:S01]  /*0080*/  LDCU.64 UR4, c[0x0][0x438] ;  /* 0x00008700ff0477ac */ /* 0x000e620008000a00 */
[----:B0-----:R-:W-:Y:S01]  /*0090*/  IMAD.U32 R2, RZ, RZ, UR8 ;  /* 0x00000008ff027e24 */ /* 0x001fe2000f8e00ff */
[----:B------:R-:W-:-:S10]  /*00a0*/  MOV R3, UR9 ;  /* 0x0000000900037c02 */ /* 0x000fd40008000f00 */
[----:B--2---:R-:W-:Y:S01]  /*00b0*/  @P0 IMAD.MOV.U32 R4, RZ, RZ, R0 ;  /* 0x000000ffff040224 */ /* 0x004fe200078e0000 */
[----:B---3--:R-:W2:Y:S01]  /*00c0*/  @P0 LDG.E.64 R2, desc[UR10][R2.64] ;  /* 0x0000000a02020981 */ /* 0x008ea2000c1e1b00 */
[----:B----4-:R-:W-:Y:S01]  /*00d0*/  @P0 IMAD.MOV.U32 R5, RZ, RZ, R7 ;  /* 0x000000ffff050224 */ /* 0x010fe200078e0007 */
[----:B------:R-:W0:Y:S05]  /*00e0*/  @P0 LDC R9, c[0x0][0x460] ;  /* 0x00011800ff090b82 */ /* 0x000e2a0000000800 */
[----:B------:R-:W0:Y:S01]  /*00f0*/  @P0 LDG.E.64 R4, desc[UR10][R4.64] ;  /* 0x0000000a04040981 */ /* 0x000e22000c1e1b00 */
[----:B-1----:R-:W-:Y:S02]  /*0100*/  UISETP.NE.U32.AND UP0, UPT, UR4, URZ, UPT ;  /* 0x000000ff0400728c */ /* 0x002fe4000bf05070 */
[----:B------:R-:W1:Y:S01]  /*0110*/  S2UR UR16, SR_CTAID.X ;  /* 0x00000000001079c3 */ /* 0x000e620000002500 */
[----:B------:R-:W3:Y:S01]  /*0120*/  S2R R11, SR_TID.X ;  /* 0x00000000000b7919 */ /* 0x000ee20000002100 */
[----:B------:R-:W-:Y:S01]  /*0130*/  UISETP.NE.AND.EX UP0, UPT, UR5, URZ, UPT, UP0 ;  /* 0x000000ff0500728c */ /* 0x000fe2000bf05300 */
[----:B--2---:R-:W-:-:S02]  /*0140*/  @P0 R2UR UR8, R2 ;  /* 0x00000000020802ca */ /* 0x004fc400000e0000 */
[----:B------:R-:W-:Y:S02]  /*0150*/  @P0 R2UR UR9, R3 ;  /* 0x00000000030902ca */ /* 0x000fe400000e0000 */
[----:B0-----:R-:W-:-:S04]  /*0160*/  @P0 IADD3 R0, P1, PT, R4, R9, RZ ;  /* 0x0000000904000210 */ /* 0x001fc80007f3e0ff */
[----:B------:R-:W-:-:S05]  /*0170*/  @P0 IADD3.X R7, PT, PT, RZ, R5, RZ, P1, !PT ;  /* 0x00000005ff070210 */ /* 0x000fca0000ffe4ff */
[----:B------:R-:W-:Y:S01]  /*0180*/  UIADD3 UR6, UPT, UPT, UR8, -0x61c88647, URZ ;  /* 0x9e3779b908067890 */ /* 0x000fe2000fffe0ff */
[--C-:B------:R-:W-:Y:S01]  /*0190*/  SHF.R.U64 R108, R0, 0x2, R7.reuse ;  /* 0x00000002006c7819 */ /* 0x100fe20000001207 */
[----:B------:R-:W-:Y:S01]  /*01a0*/  UIADD3 UR7, UPT, UPT, UR8, 0x3c6ef372, URZ ;  /* 0x3c6ef37208077890 */ /* 0x000fe2000fffe0ff */
[----:B------:R-:W-:Y:S01]  /*01b0*/  SHF.R.U32.HI R7, RZ, 0x2, R7 ;  /* 0x00000002ff077819 */ /* 0x000fe20000011607 */
[----:B------:R-:W-:Y:S02]  /*01c0*/  UIADD3 UR12, UPT, UPT, UR9, 0x76cf5d0a, URZ ;  /* 0x76cf5d0a090c7890 */ /* 0x000fe4000fffe0ff */
[----:B------:R-:W-:Y:S02]  /*01d0*/  UIADD3 UR13, UPT, UPT, UR9, 0x32370b8f, URZ ;  /* 0x32370b8f090d7890 */ /* 0x000fe4000fffe0ff */
[----:B------:R-:W-:Y:S02]  /*01e0*/  UIADD3 UR15, UPT, UPT, UR9, -0x126145ec, URZ ;  /* 0xed9eba14090f7890 */ /* 0x000fe4000fffe0ff */
[----:B------:R-:W-:-:S02]  /*01f0*/  UIADD3 UR19, UPT, UPT, UR9, 0x646e171e, URZ ;  /* 0x646e171e09137890 */ /* 0x000fc4000fffe0ff */
[----:B------:R-:W-:Y:S02]  /*0200*/  UIADD3 UR20, UPT, UPT, UR8, 0x5384540f, URZ ;  /* 0x5384540f08147890 */ /* 0x000fe4000fffe0ff */
[----:B------:R-:W-:Y:S02]  /*0210*/  UIADD3 UR21, UPT, UPT, UR9, 0x1fd5c5a3, URZ ;  /* 0x1fd5c5a309157890 */ /* 0x000fe4000fffe0ff */
[----:B------:R-:W-:Y:S02]  /*0220*/  UIADD3 UR22, UPT, UPT, UR8, -0xe443238, URZ ;  /* 0xf1bbcdc808167890 */ /* 0x000fe4000fffe0ff */
[----:B------:R-:W-:Y:S02]  /*0230*/  UIADD3 UR23, UPT, UPT, UR8, -0x700cb87f, URZ ;  /* 0x8ff3478108177890 */ /* 0x000fe4000fffe0ff */
[----:B------:R-:W-:Y:S01]  /*0240*/  UIADD3 UR24, UPT, UPT, UR9, -0x695add53, URZ ;  /* 0x96a522ad09187890 */ /* 0x000fe2000fffe0ff */
[----:B-1-3--:R-:W-:Y:S11]  /*0250*/  BRA.U !UP0, `(.L_x_9578) ;  /* 0x00000001086c7547 */ /* 0x00aff6000b800000 */
[----:B------:R-:W0:Y:S08]  /*0260*/  LDC.64 R2, c[0x0][0x3d0] ;  /* 0x0000f400ff027b82 */ /* 0x000e300000000a00 */
[----:B------:R-:W1:Y:S08]  /*0270*/  LDC.64 R4, c[0x0][0x438] ;  /* 0x00010e00ff047b82 */ /* 0x000e700000000a00 */
[----:B------:R-:W2:Y:S01]  /*0280*/  LDC.64 R8, c[0x0][0x3e8] ;  /* 0x0000fa00ff087b82 */ /* 0x000ea20000000a00 */
[----:B0-----:R-:W-:-:S05]  /*0290*/  IMAD.WIDE.U32 R2, R11, 0x20, R2 ;  /* 0x000000200b027825 */ /* 0x001fca00078e0002 */
[----:B------:R-:W3:Y:S01]  /*02a0*/  LDG.E.128 R12, desc[UR10][R2.64] ;  /* 0x0000000a020c7981 */ /* 0x000ee2000c1e1d00 */
        /* <DEDUP_REMOVED lines=19> */
[----:B---3--:R1:W-:Y:S04]  /*03e0*/  STL.64 [R1], R12 ;  /* 0x0000000c01007387 */ /* 0x0083e80000100a00 */
[----:B------:R1:W-:Y:S01]  /*03f0*/  STL.64 [R1+0x8], R14 ;  /* 0x0000080e01007387 */ /* 0x0003e20000100a00 */
[----:B------:R-:W-:Y:S05]  /*0400*/  BRA `(.L_x_9579) ;  /* 0x0000000000787947 */ /* 0x000fea0003800000 */
.L_x_9578:
[----:B------:R-:W0:Y:S08]  /*0410*/  LDC.64 R2, c[0x0][0x3d0] ;  /* 0x0000f400ff027b82 */ /* 0x000e300000000a00 */
[----:B------:R-:W1:Y:S01]  /*0420*/  LDC.64 R4, c[0x0][0x3e8] ;  /* 0x0000fa00ff047b82 */ /* 0x000e620000000a00 */
[----:B0-----:R-:W-:-:S05]  /*0430*/  IMAD.WIDE.U32 R2, R11, 0x20, R2 ;  /* 0x000000200b027825 */ /* 0x001fca00078e0002 */
[----:B------:R-:W2:Y:S01]  /*0440*/  LDG.E.128 R12, desc[UR10][R2.64] ;  /* 0x0000000a020c7981 */ /* 0x000ea2000c1e1d00 */
        /* <DEDUP_REMOVED lines=24> */
[----:B--2---:R0:W-:Y:S04]  /*05d0*/  STL.64 [R1], R12 ;  /* 0x0000000c01007387 */ /* 0x0041e80000100a00 */
[----:B------:R0:W-:Y:S02]  /*05e0*/  STL.64 [R1+0x8], R14 ;  /* 0x0000080e01007387 */ /* 0x0001e40000100a00 */
.L_x_9579:
[----:B------:R-:W2:Y:S02]  /*05f0*/  LDCU UR4, c[0x0][0x384] ;  /* 0x00007080ff0477ac */ /* 0x000ea40008000800 */
[----:B--2---:R-:W-:-:S06]  /*0600*/  UISETP.GE.AND UP0, UPT, UR16, UR4, UPT ;  /* 0x000000041000728c */ /* 0x004fcc000bf06270 */
[----:B------:R-:W-:-:S13]  /*0610*/  PLOP3.LUT P0, PT, PT, PT, UP0, 0x80, 0x8 ;  /* 0x000000000008781c */ /* 0x000fda0003f0f008 */
[----:B------:R-:W-:Y:S05]  /*0620*/  @P0 EXIT ;  /* 0x000000000000094d */ /* 0x000fea0003800000 */
[----:B------:R-:W2:Y:S01]  /*0630*/  LDC R6, c[0x0][0x360] ;  /* 0x0000d800ff067b82 */ /* 0x000ea20000000800 */
[----:B01----:R-:W-:Y:S01]  /*0640*/  IMAD.HI.U32 R3, R108, -0x2daee0ad, RZ ;  /* 0xd2511f536c037827 */ /* 0x003fe200078e00ff */
[----:B------:R-:W-:Y:S01]  /*0650*/  UIADD3 UR4, UPT, UPT, UR9, -0x4498517b, URZ ;  /* 0xbb67ae8509047890 */ /* 0x000fe2000fffe0ff */
[----:B------:R-:W-:Y:S01]  /*0660*/  LOP3.LUT R109, R0, 0x3, RZ, 0xc0, !PT ;  /* 0x00000003006d7812 */ /* 0x000fe200078ec0ff */
[----:B------:R-:W-:Y:S01]  /*0670*/  UIADD3 UR5, UPT, UPT, UR8, 0x78dde6e4, URZ ;  /* 0x78dde6e408057890 */ /* 0x000fe2000fffe0ff */
[----:B------:R-:W-:Y:S01]  /*0680*/  IMAD R9, R108, -0x2daee0ad, RZ ;  /* 0xd2511f536c097824 */ /* 0x000fe200078e02ff */
[----:B------:R-:W-:Y:S01]  /*0690*/  LOP3.LUT R3, R3, UR9, RZ, 0x3c, !PT ;  /* 0x0000000903037c12 */ /* 0x000fe2000f8e3cff */
[----:B------:R-:W-:Y:S01]  /*06a0*/  UIADD3 UR14, UPT, UPT, UR9, -0x24c28bd8, URZ ;  /* 0xdb3d7428090e7890 */ /* 0x000fe2000fffe0ff */
[----:B------:R-:W0:Y:S03]  /*06b0*/  LDCU UR17, c[0x0][0x388] ;  /* 0x00007100ff1177ac */ /* 0x000e260008000800 */
[C---:B------:R-:W-:Y:S01]  /*06c0*/  IMAD.HI.U32 R4, R3.reuse, -0x326172a9, RZ ;  /* 0xcd9e8d5703047827 */ /* 0x040fe200078e00ff */
[----:B------:R-:W1:Y:S03]  /*06d0*/  LDCU.U8 UR18, c[0x0][0x410] ;  /* 0x00008200ff1277ac */ /* 0x000e660008000000 */
[----:B------:R-:W-:Y:S01]  /*06e0*/  IMAD R3, R3, -0x326172a9, RZ ;  /* 0xcd9e8d5703037824 */ /* 0x000fe200078e02ff */
[----:B------:R-:W-:Y:S01]  /*06f0*/  UPLOP3.LUT UP1, UPT, UPT, UPT, UPT, 0x40, 0x4 ;  /* 0x000000000004789c */ /* 0x000fe20003f2e870 */
[----:B--2---:R-:W-:-:S04]  /*0700*/  IMAD R6, R6, UR16, R11 ;  /* 0x0000001006067c24 */ /* 0x004fc8000f8e020b */
[----:B------:R-:W-:-:S04]  /*0710*/  IMAD.HI.U32 R2, R6, -0x326172a9, RZ ;  /* 0xcd9e8d5706027827 */ /* 0x000fc800078e00ff */
[----:B------:R-:W-:Y:S01]  /*0720*/  IMAD R5, R6, -0x326172a9, RZ ;  /* 0xcd9e8d5706057824 */ /* 0x000fe200078e02ff */
[----:B------:R-:W-:-:S04]  /*0730*/  LOP3.LUT R2, R7, UR8, R2, 0x96, !PT ;  /* 0x0000000807027c12 */ /* 0x000fc8000f8e9602 */
[----:B------:R-:W-:Y:S01]  /*0740*/  LOP3.LUT R4, R5, UR6, R4, 0x96, !PT ;  /* 0x0000000605047c12 */ /* 0x000fe2000f8e9604 */
[----:B------:R-:W-:Y:S01]  /*0750*/  IMAD.HI.U32 R8, R2, -0x2daee0ad, RZ ;  /* 0xd2511f5302087827 */ /* 0x000fe200078e00ff */
[----:B------:R-:W-:-:S03]  /*0760*/  UIADD3 UR6, UPT, UPT, UR8, 0x1715609d, URZ ;  /* 0x1715609d08067890 */ /* 0x000fc6000fffe0ff */
[----:B------:R-:W-:Y:S01]  /*0770*/  IMAD R10, R2, -0x2daee0ad, RZ ;  /* 0xd2511f53020a7824 */ /* 0x000fe200078e02ff */
[----:B------:R-:W-:Y:S01]  /*0780*/  LOP3.LUT R8, R9, UR4, R8, 0x96, !PT ;  /* 0x0000000409087c12 */ /* 0x000fe2000f8e9608 */
[----:B------:R-:W-:Y:S01]  /*0790*/  IMAD.HI.U32 R5, R4, -0x2daee0ad, RZ ;  /* 0xd2511f5304057827 */ /* 0x000fe200078e00ff */
[----:B------:R-:W-:-:S03]  /*07a0*/  UIADD3 UR4, UPT, UPT, UR8, -0x255992d5, URZ ;  /* 0xdaa66d2b08047890 */ /* 0x000fc6000fffe0ff */
        /* <DEDUP_REMOVED lines=9> */
[----:B------:R-:W-:Y:S01]  /*0840*/  LOP3.LUT R3, R8, UR4, R3, 0x96, !PT ;  /* 0x0000000408037c12 */ /* 0x000fe2000f8e9603 */
[----:B------:R-:W2:Y:S02]  /*0850*/  LDCU UR4, c[0x0][0x404] ;  /* 0x00008080ff0477ac */ /* 0x000ea40008000800 */
        /* <DEDUP_REMOVED lines=8> */
[----:B------:R-:W-:Y:S01]  /*08e0*/  IMAD R5, R4, -0x326172a9, RZ ;  /* 0xcd9e8d5704057824 */ /* 0x000fe200078e02ff */
[----:B------:R-:W3:Y:S01]  /*08f0*/  LDCU UR5, c[0x0][0x408] ;  /* 0x00008100ff0577ac */ /* 0x000ee20008000800 */
        /* <DEDUP_REMOVED lines=8> */
[C---:B------:R-:W-:Y:S01]  /*0980*/  IMAD.HI.U32 R2, R3.reuse, -0x326172a9, RZ ;  /* 0xcd9e8d5703027827 */ /* 0x040fe200078e00ff */
[----:B------:R-:W-:Y:S01]  /*0990*/  LOP3.LUT R9, R10, UR19, R9, 0x96, !PT ;  /* 0x000000130a097c12 */ /* 0x000fe2000f8e9609 */
[----:B------:R-:W0:Y:S02]  /*09a0*/  LDCU UR19, c[0x0][0x400] ;  /* 0x00008000ff1377ac */ /* 0x000e240008000800 */
[----:B------:R-:W-:Y:S01]  /*09b0*/  IMAD R8, R3, -0x326172a9, RZ ;  /* 0xcd9e8d5703087824 */ /* 0x000fe200078e02ff */
[----:B------:R-:W-:Y:S01]  /*09c0*/  LOP3.LUT R2, R5, UR12, R2, 0x96, !PT ;  /* 0x0000000c05027c12 */ /* 0x000fe2000f8e9602 */
[----:B------:R-:W-:Y:S01]  /*09d0*/  IMAD R5, R4, -0x2daee0ad, RZ ;  /* 0xd2511f5304057824 */ /* 0x000fe200078e02ff */
[----:B------:R-:W0:Y:S01]  /*09e0*/  LDCU.64 UR12, c[0x0][0x3a0] ;  /* 0x00007400ff0c77ac */ /* 0x000e220008000a00 */
[----:B------:R-:W-:-:S04]  /*09f0*/  IMAD.HI.U32 R3, R9, -0x326172a9, RZ ;  /* 0xcd9e8d5709037827 */ /* 0x000fc800078e00ff */
[----:B------:R-:W-:Y:S01]  /*0a00*/  IMAD.HI.U32 R4, R2, -0x2daee0ad, RZ ;  /* 0xd2511f5302047827 */ /* 0x000fe200078e00ff */
[----:B------:R-:W-:Y:S01]  /*0a10*/  LOP3.LUT R3, R8, UR20, R3, 0x96, !PT ;  /* 0x0000001408037c12 */ /* 0x000fe2000f8e9603 */
[----:B----4-:R-:W-:Y:S02]  /*0a20*/  UISETP.NE.U32.AND UP0, UPT, UR6, URZ, UPT ;  /* 0x000000ff0600728c */ /* 0x010fe4000bf05070 */
[----:B------:R-:W-:Y:S01]  /*0a30*/  IMAD R8, R2, -0x2daee0ad, RZ ;  /* 0xd2511f5302087824 */ /* 0x000fe200078e02ff */
[----:B------:R-:W-:Y:S01]  /*0a40*/  LOP3.LUT R4, R5, UR21, R4, 0x96, !PT ;  /* 0x0000001505047c12 */ /* 0x000fe2000f8e9604 */
[----:B------:R-:W-:Y:S01]  /*0a50*/  IMAD.HI.U32 R5, R3, -0x2daee0ad, RZ ;  /* 0xd2511f5303057827 */ /* 0x000fe200078e00ff */
[----:B------:R-:W-:-:S03]  /*0a60*/  UISETP.NE.AND.EX UP0, UPT, UR7, URZ, UPT, UP0 ;  /* 0x000000ff0700728c */ /* 0x000fc6000bf05300 */
[----:B------:R-:W-:Y:S01]  /*0a70*/  IMAD R9, R9, -0x326172a9, RZ ;  /* 0xcd9e8d5709097824 */ /* 0x000fe200078e02ff */
[----:B------:R-:W-:Y:S01]  /*0a80*/  LOP3.LUT R8, R8, UR14, R5, 0x96, !PT ;  /* 0x0000000e08087c12 */ /* 0x000fe2000f8e9605 */
[----:B------:R-:W-:Y:S01]  /*0a90*/  IMAD.HI.U32 R2, R4, -0x326172a9, RZ ;  /* 0xcd9e8d5704027827 */ /* 0x000fe200078e00ff */
[----:B------:R-:W4:Y:S03]  /*0aa0*/  LDCU.64 UR14, c[0x0][0x380] ;  /* 0x00007000ff0e77ac */ /* 0x000f260008000a00 */
        /* <DEDUP_REMOVED lines=8> */
[----:B------:R-:W-:Y:S02]  /*0b30*/  IMAD.MOV.U32 R3, RZ, RZ, RZ ;  /* 0x000000ffff037224 */ /* 0x000fe400078e00ff */
[----:B01234-:R-:W-:-:S07]  /*0b40*/  IMAD R0, R9, -0x2daee0ad, RZ ;  /* 0xd2511f5309007824 */ /* 0x01ffce00078e02ff */
.L_x_9733:
[----:B0-----:R-:W0:Y:S01]  /*0b50*/  @UP0 LDCU.64 UR6, c[0x0][0x3e0] ;  /* 0x00007c00ff0607ac */ /* 0x001e220008000a00 */
[----:B------:R-:W1:Y:S01]  /*0b60*/  S2R R124, SR_TID.X ;  /* 0x00000000007c7919 */ /* 0x000e620000002100 */
[----:B------:R-:W-:Y:S01]  /*0b70*/  PLOP3.LUT P0, PT, PT, PT, UP0, 0x80, 0x8 ;  /* 0x000000000008781c */ /* 0x000fe20003f0f008 */
[----:B------:R-:W2:Y:S01]  /*0b80*/  LDC.64 R106, c[0x0][0x390] ;  /* 0x0000e400ff6a7b82 */ /* 0x000ea20000000a00 */
[----:B0-----:R-:W-:-:S06]  /*0b90*/  @UP0 UIMAD.WIDE UR6, UR16, 0x2, UR6 ;  /* 0x00000002100608a5 */ /* 0x001fcc000f8e0206 */
[----:B------:R-:W-:Y:S01]  /*0ba0*/  IMAD.U32 R12, RZ, RZ, UR6 ;  /* 0x00000006ff0c7e24 */ /* 0x000fe2000f8e00ff */
[----:B------:R-:W-:Y:S01]  /*0bb0*/  UIMAD UR6, UR16, UR17, URZ ;  /* 0x00000011100672a4 */ /* 0x000fe2000f8e02ff */
[----:B------:R-:W-:-:S03]  /*0bc0*/  MOV R13, UR7 ;  /* 0x00000007000d7c02 */ /* 0x000fc60008000f00 */
[----:B------:R-:W-:Y:S02]  /*0bd0*/  USHF.R.S32.HI UR7, URZ, 0x1f, UR6 ;  /* 0x0000001fff077899 */ /* 0x000fe40008011406 */
[----:B------:R-:W3:Y:S02]  /*0be0*/  @P0 LDG.E.U16 R12, desc[UR10][R12.64] ;  /* 0x0000000a0c0c0981 */ /* 0x000ee4000c1e1500 */
[----:B------:R-:W-:-:S06]  /*0bf0*/  ULEA.HI UR7, UR7, UR6, URZ, 0x3 ;  /* 0x0000000607077291 */ /* 0x000fcc000f8f18ff */
[----:B------:R-:W-:-:S05]  /*0c00*/  IMAD.U32 R9, RZ, RZ, UR7 ;  /* 0x00000007ff097e24 */ /* 0x000fca000f8e00ff */
[----:B-1----:R-:W-:-:S05]  /*0c10*/  LEA.HI.SX32 R110, R9, R124, 0x1d ;  /* 0x0000007c096e7211 */ /* 0x002fca00078feaff */
[----:B--2---:R-:W-:-:S06]  /*0c20*/  IMAD.WIDE.U32 R8, R110, 0x10, R106 ;  /* 0x000000106e087825 */ /* 0x004fcc00078e006a */
[----:B-----5:R-:W5:Y:S01]  /*0c30*/  LDG.E.128 R8, desc[UR10][R8.64] ;  /* 0x0000000a08087981 */ /* 0x020f62000c1e1d00 */
[----:B------:R-:W-:Y:S01]  /*0c40*/  PLOP3.LUT P0, PT, PT, PT, UP0, 0x80, 0x8 ;  /* 0x000000000008781c */ /* 0x000fe20003f0f008 */
[----:B------:R-:W-:Y:S01]  /*0c50*/  UMOV UR6, 0x3f800000 ;  /* 0x3f80000000067882 */ /* 0x000fe20000000000 */
[----:B------:R-:W-:Y:S01]  /*0c60*/  UIADD3 UR7, UPT, UPT, UR9, -0x695add53, URZ ;  /* 0x96a522ad09077890 */ /* 0x000fe2000fffe0ff */
[----:B------:R-:W-:Y:S01]  /*0c70*/  IMAD.MOV.U32 R119, RZ, RZ, 0x2f800000 ;  /* 0x2f800000ff777424 */ /* 0x000fe200078e00ff */
[----:B------:R-:W-:Y:S02]  /*0c80*/  UIADD3 UR20, UPT, UPT, UR8, 0x3c6ef372, URZ ;  /* 0x3c6ef37208147890 */ /* 0x000fe4000fffe0ff */
[----:B------:R-:W-:Y:S02]  /*0c90*/  UIADD3 UR21, UPT, UPT, UR8, -0xe443238, URZ ;  /* 0xf1bbcdc808157890 */ /* 0x000fe4000fffe0ff */
[----:B------:R-:W-:Y:S02]  /*0ca0*/  UIADD3 UR22, UPT, UPT, UR9, 0x646e171e, URZ ;  /* 0x646e171e09167890 */ /* 0x000fe4000fffe0ff */
[----:B------:R-:W-:-:S02]  /*0cb0*/  UIADD3 UR23, UPT, UPT, UR9, -0x126145ec, URZ ;  /* 0xed9eba1409177890 */ /* 0x000fc4000fffe0ff */
[----:B------:R-:W-:Y:S02]  /*0cc0*/  UIADD3 UR24, UPT, UPT, UR9, 0x32370b8f, URZ ;  /* 0x32370b8f09187890 */ /* 0x000fe4000fffe0ff */
[----:B------:R-:W-:Y:S02]  /*0cd0*/  UIADD3 UR25, UPT, UPT, UR8, -0x700cb87f, URZ ;  /* 0x8ff3478108197890 */ /* 0x000fe4000fffe0ff */
        /* <DEDUP_REMOVED lines=13> */
[----:B------:R0:W5:Y:S01]  /*0db0*/  LDG.E.128 R28, desc[UR10][R14.64+0x10] ;  /* 0x0000100a0e1c7981 */ /* 0x000162000c1e1d00 */
[----:B------:R-:W-:Y:S01]  /*0dc0*/  ISETP.NE.AND P1, PT, R109, 0x1, PT ;  /* 0x000000016d00780c */ /* 0x000fe20003f25270 */
[----:B------:R-:W-:Y:S02]  /*0dd0*/  HFMA2 R13, -RZ, RZ, 0, 1.1920928955078125e-07 ;  /* 0x00000002ff0d7431 */ /* 0x000fe400000001ff */
[----:B------:R-:W-:Y:S02]  /*0de0*/  IMAD.MOV.U32 R16, RZ, RZ, R2 ;  /* 0x000000ffff107224 */ /* 0x000fe400078e0002 */
[----:B------:R-:W-:-:S08]  /*0df0*/  IMAD.MOV.U32 R12, RZ, RZ, R0 ;  /* 0x000000ffff0c7224 */ /* 0x000fd000078e0000 */
[----:B0-----:R-:W-:Y:S05]  /*0e00*/  @!P1 BRA `(.L_x_9581) ;  /* 0x00000004002c9947 */ /* 0x001fea0003800000 */
[----:B------:R-:W-:-:S04]  /*0e10*/  MOV R12, 0x2 ;  /* 0x00000002000c7802 */ /* 0x000fc80000000f00 */
[----:B------:R-:W-:-:S05]  /*0e20*/  VIADDMNMX.U32 R12, R109, 0xfffffffe, R12, PT ;  /* 0xfffffffe6d0c7846 */ /* 0x000fca000380000c */
[----:B------:R-:W-:-:S04]  /*0e30*/  IMAD.SHL.U32 R14, R12, 0x4, RZ ;  /* 0x000000040c0e7824 */ /* 0x000fc800078e00ff */
[----:B------:R-:W0:Y:S02]  /*0e40*/  LDC R12, c[0x2][R14] ;  /* 0x008000000e0c7b82 */ /* 0x000e240000000800 */
[----:B0-----:R-:W-:-:S04]  /*0e50*/  SHF.R.S32.HI R13, RZ, 0x1f, R12 ;  /* 0x0000001fff0d7819 */ /* 0x001fc8000001140c */
.L_x_20819:
[----:B------:R-:W-:Y:S05]  /*0e60*/  BRX R12 -0xe70                                         (*"BRANCH_TARGETS .L_x_20820,.L_x_20821,.L_x_20822"*) ;  /* 0xfffffff00c647949 */ /* 0x000fea000383ffff */
.L_x_20822:
[----:B------:R-:W-:Y:S01]  /*0e70*/  VIADD R13, R109, 0x1 ;  /* 0x000000016d0d7836 */ /* 0x000fe20000000000 */
[----:B------:R-:W-:Y:S01]  /*0e80*/  MOV R12, R0 ;  /* 0x00000000000c7202 */ /* 0x000fe20000000f00 */
[----:B------:R-:W-:Y:S01]  /*0e90*/  IMAD.MOV.U32 R16, RZ, RZ, R5 ;  /* 0x000000ffff107224 */ /* 0x000fe200078e0005 */
[----:B------:R-:W-:Y:S06]  /*0ea0*/  BRA `(.L_x_9581) ;  /* 0x0000000400047947 */ /* 0x000fec0003800000 */
.L_x_20820:
[----:B------:R-:W-:Y:S02]  /*0eb0*/  HFMA2 R13, -RZ, RZ, 0, 1.78813934326171875e-07 ;  /* 0x00000003ff0d7431 */ /* 0x000fe400000001ff */
[----:B------:R-:W-:Y:S02]  /*0ec0*/  IMAD.MOV.U32 R12, RZ, RZ, R0 ;  /* 0x000000ffff0c7224 */ /* 0x000fe400078e0000 */
[----:B------:R-:W-:Y:S01]  /*0ed0*/  IMAD.MOV.U32 R16, RZ, RZ, R4 ;  /* 0x000000ffff107224 */ /* 0x000fe200078e0004 */
[----:B------:R-:W-:Y:S06]  /*0ee0*/  BRA `(.L_x_9581) ;  /* 0x0000000000f47947 */ /* 0x000fec0003800000 */
.L_x_20821:
        /* <DEDUP_REMOVED lines=12> */
.L_x_9582:
        /* <DEDUP_REMOVED lines=47> */
[----:B------:R-:W-:Y:S01]  /*12a0*/  LOP3.LUT R4, R4, UR7, R15, 0x96, !PT ;  /* 0x0000000704047c12 */ /* 0x000fe2000f8e960f */
[----:B------:R-:W-:-:S07]  /*12b0*/  IMAD.MOV.U32 R16, RZ, RZ, R0 ;  /* 0x000000ffff107224 */ /* 0x000fce00078e0000 */
.L_x_9581:
[----:B------:R-:W-:Y:S01]  /*12c0*/  I2FP.F32.U32 R0, R16 ;  /* 0x0000001000007245 */ /* 0x000fe20000201000 */
[C---:B-----5:R-:W-:Y:S01]  /*12d0*/  IMAD.U32 R14, R8.reuse, 0x10000, RZ ;  /* 0x00010000080e7824 */ /* 0x060fe200078e00ff */
        /* <DEDUP_REMOVED lines=21> */
.L_x_9584:
        /* <DEDUP_REMOVED lines=12> */
.L_x_9585:
        /* <DEDUP_REMOVED lines=49> */
.L_x_9583:
        /* <DEDUP_REMOVED lines=22> */
.L_x_9587:
        /* <DEDUP_REMOVED lines=12> */
.L_x_9588:
        /* <DEDUP_REMOVED lines=45> */
[----:B------:R-:W-:Y:S02]  /*1cf0*/  MOV R2, R4 ;  /* 0x0000000400027202 */ /* 0x000fe40000000f00 */
[----:B------:R-:W-:Y:S01]  /*1d00*/  LOP3.LUT R5, R16, UR25, R5, 0x96, !PT ;  /* 0x0000001910057c12 */ /* 0x000fe2000f8e9605 */
[----:B------:R-:W-:Y:S01]  /*1d10*/  IMAD.MOV.U32 R12, RZ, RZ, R18 ;  /* 0x000000ffff0c7224 */ /* 0x000fe200078e0012 */
[----:B------:R-:W-:-:S07]  /*1d20*/  LOP3.LUT R4, R14, UR7, R19, 0x96, !PT ;  /* 0x000000070e047c12 */ /* 0x000fce000f8e9613 */
.L_x_9586:
[----:B------:R-:W-:Y:S01]  /*1d30*/  I2FP.F32.U32 R14, R13 ;  /* 0x0000000d000e7245 */ /* 0x000fe20000201000 */
[----:B------:R-:W-:Y:S01]  /*1d40*/  IMAD.U32 R13, R9, 0x10000, RZ ;  /* 0x00010000090d7824 */ /* 0x000fe200078e00ff */
[----:B------:R-:W-:Y:S01]  /*1d50*/  ISETP.NE.AND P3, PT, R17, 0x1, PT ;  /* 0x000000011100780c */ /* 0x000fe20003f65270 */
[----:B------:R-:W-:Y:S01]  /*1d60*/  IMAD.MOV.U32 R16, RZ, RZ, 0x2 ;  /* 0x00000002ff107424 */ /* 0x000fe200078e00ff */
[----:B------:R-:W-:Y:S01]  /*1d70*/  PRMT R9, R9, 0x7632, R9 ;  /* 0x0000763209097816 */ /* 0x000fe20000000009 */
[----:B------:R-:W-:Y:S01]  /*1d80*/  FFMA.FTZ R14, R14, R119, 1.1641532182693481445e-10 ;  /* 0x2f0000000e0e7423 */ /* 0x000fe20000010077 */
[----:B------:R-:W-:Y:S01]  /*1d90*/  FMUL.FTZ R13, R13, UR6 ;  /* 0x000000060d0d7c20 */ /* 0x000fe20008410000 */
[----:B------:R-:W-:-:S03]  /*1da0*/  MOV R15, R2 ;  /* 0x00000002000f7202 */ /* 0x000fc60000000f00 */
        /* <DEDUP_REMOVED lines=14> */
.L_x_9590:
        /* <DEDUP_REMOVED lines=12> */
.L_x_9591:
        /* <DEDUP_REMOVED lines=49> */
.L_x_9589:
        /* <DEDUP_REMOVED lines=21> */
.L_x_9593:
        /* <DEDUP_REMOVED lines=12> */
.L_x_9594:
        /* <DEDUP_REMOVED lines=45> */
[----:B------:R-:W-:Y:S02]  /*2740*/  MOV R2, R4 ;  /* 0x0000000400027202 */ /* 0x000fe40000000f00 */
[----:B------:R-:W-:Y:S01]  /*2750*/  LOP3.LUT R5, R16, UR25, R5, 0x96, !PT ;  /* 0x0000001910057c12 */ /* 0x000fe2000f8e9605 */
[----:B------:R-:W-:Y:S01]  /*2760*/  IMAD.MOV.U32 R12, RZ, RZ, R18 ;  /* 0x000000ffff0c7224 */ /* 0x000fe200078e0012 */
[----:B------:R-:W-:-:S07]  /*2770*/  LOP3.LUT R4, R14, UR7, R19, 0x96, !PT ;  /* 0x000000070e047c12 */ /* 0x000fce000f8e9613 */
.L_x_9592:
[----:B------:R-:W-:Y:S01]  /*2780*/  I2FP.F32.U32 R14, R9 ;  /* 0x00000009000e7245 */ /* 0x000fe20000201000 */
[C---:B------:R-:W-:Y:S01]  /*2790*/  IMAD.U32 R9, R10.reuse, 0x10000, RZ ;  /* 0x000100000a097824 */ /* 0x040fe200078e00ff */
        /* <DEDUP_REMOVED lines=20> */
.L_x_9596:
        /* <DEDUP_REMOVED lines=12> */
.L_x_9597:
        /* <DEDUP_REMOVED lines=49> */
.L_x_9595:
[----:B------:R-:W-:Y:S01]  /*2cb0*/  I2FP.F32.U32 R14, R13 ;  /* 0x0000000d000e7245 */ /* 0x000fe20000201000 */
[----:B------:R-:W-:Y:S01]  /*2cc0*/  IMAD.U32 R10, R10, 0x10000, RZ ;  /* 0x000100000a0a7824 */ /* 0x000fe200078e00ff */
[----:B------:R-:W-:Y:S02]  /*2cd0*/  ISETP.NE.AND P5, PT, R16, 0x1, PT ;  /* 0x000000011000780c */ /* 0x000fe40003fa5270 */
[----:B------:R-:W-:Y:S01]  /*2ce0*/  MOV R9, R2 ;  /* 0x0000000200097202 */ /* 0x000fe20000000f00 */
        /* <DEDUP_REMOVED lines=17> */
.L_x_9599:
        /* <DEDUP_REMOVED lines=12> */
.L_x_9600:
        /* <DEDUP_REMOVED lines=49> */
.L_x_9598:
        /* <DEDUP_REMOVED lines=22> */
.L_x_9602:
        /* <DEDUP_REMOVED lines=14> */
.L_x_9603:
        /* <DEDUP_REMOVED lines=49> */
.L_x_9601:
        /* <DEDUP_REMOVED lines=8> */
[----:B------:R-:W-:Y:S01]  /*37a0*/  FFMA.FTZ R23, R10, R55, R31 ;  /* 0x000000370a177223 */ /* 0x000fe2000001001f */
[----:B------:R-:W-:Y:S09]  /*37b0*/  BRA `(.L_x_9604) ;  /* 0x00000028006c7947 */ /* 0x000ff20003800000 */
.L_x_9580:
        /* <DEDUP_REMOVED lines=15> */
.L_x_9606:
        /* <DEDUP_REMOVED lines=12> */
.L_x_9607:
        /* <DEDUP_REMOVED lines=49> */
.L_x_9605:
[----:B------:R-:W-:Y:S01]  /*3c80*/  I2FP.F32.U32 R0, R13 ;  /* 0x0000000d00007245 */ /* 0x000fe20000201000 */
[----:B-----5:R-:W-:Y:S01]  /*3c90*/  IMAD.U32 R13, R8, 0x10000, RZ ;  /* 0x00010000080d7824 */ /* 0x020fe200078e00ff */
[----:B------:R-:W-:Y:S01]  /*3ca0*/  ISETP.NE.AND P2, PT, R14, 0x1, PT ;  /* 0x000000010e00780c */ /* 0x000fe20003f45270 */
[----:B------:R-:W-:Y:S01]  /*3cb0*/  IMAD.MOV.U32 R15, RZ, RZ, 0x2 ;  /* 0x00000002ff0f7424 */ /* 0x000fe200078e00ff */
[----:B------:R-:W-:Y:S01]  /*3cc0*/  PRMT R8, R8, 0x7632, R8 ;  /* 0x0000763208087816 */ /* 0x000fe20000000008 */
[----:B------:R-:W-:Y:S01]  /*3cd0*/  FFMA.FTZ R0, R0, R119, 1.1641532182693481445e-10 ;  /* 0x2f00000000007423 */ /* 0x000fe20000010077 */
[----:B------:R-:W-:-:S04]  /*3ce0*/  FMUL.FTZ R13, R13, UR6 ;  /* 0x000000060d0d7c20 */ /* 0x000fc80008410000 */
[----:B------:R-:W-:Y:S01]  /*3cf0*/  FSETP.GTU.FTZ.AND P1, PT, R0, UR4, PT ;  /* 0x0000000400007c0b */ /* 0x000fe2000bf3c000 */
[----:B------:R-:W-:Y:S01]  /*3d00*/  FMUL.FTZ R24, R13, UR5 ;  /* 0x000000050d187c20 */ /* 0x000fe20008410000 */
[----:B------:R-:W-:Y:S02]  /*3d10*/  MOV R13, R2 ;  /* 0x00000002000d7202 */ /* 0x000fe40000000f00 */
        /* <DEDUP_REMOVED lines=12> */
.L_x_9609:
        /* <DEDUP_REMOVED lines=12> */
.L_x_9610:
        /* <DEDUP_REMOVED lines=49> */
.L_x_9608:
        /* <DEDUP_REMOVED lines=21> */
.L_x_9612:
        /* <DEDUP_REMOVED lines=12> */
.L_x_9613:
        /* <DEDUP_REMOVED lines=49> */
.L_x_9611:
[----:B------:R-:W-:Y:S01]  /*46d0*/  ISETP.NE.AND P3, PT, R16, 0x1, PT ;  /* 0x000000011000780c */ /* 0x000fe20003f65270 */
[----:B------:R-:W-:Y:S01]  /*46e0*/  IMAD.MOV.U32 R15, RZ, RZ, 0x2 ;  /* 0x00000002ff0f7424 */ /* 0x000fe200078e00ff */
[----:B------:R-:W-:Y:S01]  /*46f0*/  I2FP.F32.U32 R14, R13 ;  /* 0x0000000d000e7245 */ /* 0x000fe20000201000 */
[C---:B------:R-:W-:Y:S01]  /*4700*/  IMAD.U32 R13, R9.reuse, 0x10000, RZ ;  /* 0x00010000090d7824 */ /* 0x040fe200078e00ff */
[----:B------:R-:W-:-:S03]  /*4710*/  PRMT R9, R9, 0x7632, R9 ;  /* 0x0000763209097816 */ /* 0x000fc60000000009 */
[----:B------:R-:W-:Y:S01]  /*4720*/  FFMA.FTZ R14, R14, R119, 1.1641532182693481445e-10 ;  /* 0x2f0000000e0e7423 */ /* 0x000fe20000010077 */
[----:B------:R-:W-:-:S04]  /*4730*/  FMUL.FTZ R13, R13, UR6 ;  /* 0x000000060d0d7c20 */ /* 0x000fc80008410000 */
[----:B------:R-:W-:Y:S01]  /*4740*/  FMUL.FTZ R26, R13, UR5 ;  /* 0x000000050d1a7c20 */ /* 0x000fe20008410000 */
[----:B------:R-:W-:Y:S02]  /*4750*/  FSETP.GTU.FTZ.AND P2, PT, R14, UR4, PT ;  /* 0x000000040e007c0b */ /* 0x000fe4000bf5c000 */
        /* <DEDUP_REMOVED lines=12> */
.L_x_9615:
        /* <DEDUP_REMOVED lines=12> */
.L_x_9616:
        /* <DEDUP_REMOVED lines=49> */
.L_x_9614:
        /* <DEDUP_REMOVED lines=20> */
.L_x_9618:
        /* <DEDUP_REMOVED lines=12> */
.L_x_9619:
        /* <DEDUP_REMOVED lines=49> */
.L_x_9617:
        /* <DEDUP_REMOVED lines=21> */
.L_x_9621:
        /* <DEDUP_REMOVED lines=12> */
.L_x_9622:
        /* <DEDUP_REMOVED lines=49> */
.L_x_9620:
        /* <DEDUP_REMOVED lines=20> */
.L_x_9624:
        /* <DEDUP_REMOVED lines=12> */
.L_x_9625:
        /* <DEDUP_REMOVED lines=49> */
.L_x_9623:
[----:B------:R-:W-:Y:S01]  /*5b30*/  I2FP.F32.U32 R10, R9 ;  /* 0x00000009000a7245 */ /* 0x000fe20000201000 */
[----:B------:R-:W-:Y:S01]  /*5b40*/  IMAD.U32 R9, R11, 0x10000, RZ ;  /* 0x000100000b097824 */ /* 0x000fe200078e00ff */
[----:B------:R-:W-:Y:S01]  /*5b50*/  ISETP.NE.AND P6, PT, R15, 0x1, PT ;  /* 0x000000010f00780c */ /* 0x000fe20003fc5270 */
[----:B------:R-:W-:Y:S02]  /*5b60*/  IMAD.MOV.U32 R13, RZ, RZ, 0x2 ;  /* 0x00000002ff0d7424 */ /* 0x000fe400078e00ff */
[----:B------:R-:W-:Y:S01]  /*5b70*/  FFMA.FTZ R10, R10, R119, 1.1641532182693481445e-10 ;  /* 0x2f0000000a0a7423 */ /* 0x000fe20000010077 */
[----:B------:R-:W-:Y:S01]  /*5b80*/  FMUL.FTZ R14, R9, UR6 ;  /* 0x00000006090e7c20 */ /* 0x000fe20008410000 */
[----:B------:R-:W-:Y:S02]  /*5b90*/  PRMT R9, R11, 0x7632, R9 ;  /* 0x000076320b097816 */ /* 0x000fe40000000009 */
[----:B------:R-:W-:Y:S01]  /*5ba0*/  MOV R11, R2 ;  /* 0x00000002000b7202 */ /* 0x000fe20000000f00 */
        /* <DEDUP_REMOVED lines=13> */
.L_x_9627:
        /* <DEDUP_REMOVED lines=14> */
.L_x_9628:
        /* <DEDUP_REMOVED lines=49> */
.L_x_9626:
[----:B------:R-:W-:Y:S01]  /*6070*/  I2FP.F32.U32 R10, R11 ;  /* 0x0000000b000a7245 */ /* 0x000fe20000201000 */
[----:B------:R-:W-:Y:S02]  /*6080*/  IMAD.U32 R9, R9, 0x10000, RZ ;  /* 0x0001000009097824 */ /* 0x000fe400078e00ff */
[----:B------:R-:W-:Y:S01]  /*6090*/  FMUL.FTZ R24, R24, R56 ;  /* 0x0000003818187220 */ /* 0x000fe20000410000 */
[----:B------:R-:W-:Y:S01]  /*60a0*/  FMUL.FTZ R25, R25, R57 ;  /* 0x0000003919197220 */ /* 0x000fe20000410000 */
[----:B------:R-:W-:Y:S01]  /*60b0*/  FMUL.FTZ R26, R26, R58 ;  /* 0x0000003a1a1a7220 */ /* 0x000fe20000410000 */
[----:B------:R-:W-:Y:S01]  /*60c0*/  FFMA.FTZ R10, R10, R119, 1.1641532182693481445e-10 ;  /* 0x2f0000000a0a7423 */ /* 0x000fe20000010077 */
[----:B------:R-:W-:Y:S01]  /*60d0*/  FMUL.FTZ R9, R9, UR6 ;  /* 0x0000000609097c20 */ /* 0x000fe20008410000 */
[----:B------:R-:W-:Y:S01]  /*60e0*/  FMUL.FTZ R27, R27, R59 ;  /* 0x0000003b1b1b7220 */ /* 0x000fe20000410000 */
[----:B------:R-:W-:Y:S01]  /*60f0*/  FMUL.FTZ R20, R20, R52 ;  /* 0x0000003414147220 */ /* 0x000fe20000410000 */
[----:B------:R-:W-:Y:S01]  /*6100*/  FMUL.FTZ R21, R21, R53 ;  /* 0x0000003515157220 */ /* 0x000fe20000410000 */
[----:B------:R-:W-:Y:S01]  /*6110*/  FMUL.FTZ R9, R9, UR5 ;  /* 0x0000000509097c20 */ /* 0x000fe20008410000 */
[----:B------:R-:W-:Y:S01]  /*6120*/  FSETP.GTU.FTZ.AND P6, PT, R10, UR4, PT ;  /* 0x000000040a007c0b */ /* 0x000fe2000bfdc000 */
[----:B------:R-:W-:-:S03]  /*6130*/  FMUL.FTZ R22, R22, R54 ;  /* 0x0000003616167220 */ /* 0x000fc60000410000 */
[----:B------:R-:W-:Y:S02]  /*6140*/  FSEL R10, R9, RZ, !P6 ;  /* 0x000000ff090a7208 */ /* 0x000fe40007000000 */
[----:B------:R-:W-:-:S03]  /*6150*/  PLOP3.LUT P6, PT, P6, PT, PT, 0x8, 0x80 ;  /* 0x000000000080781c */ /* 0x000fc600037ce170 */
[----:B------:R-:W-:-:S10]  /*6160*/  FMUL.FTZ R23, R10, R55 ;  /* 0x000000370a177220 */ /* 0x000fd40000410000 */
.L_x_9604:
        /* <DEDUP_REMOVED lines=18> */
[----:B------:R-:W-:Y:S01]  /*6290*/  LOP3.LUT R10, R0, R17, RZ, 0xfc, !PT ;  /* 0x00000011000a7212 */ /* 0x000fe200078efcff */
[C---:B------:R-:W-:Y:S01]  /*62a0*/  IMAD.WIDE.U32 R16, R111.reuse, 0x10, R106 ;  /* 0x000000106f107825 */ /* 0x040fe200078e006a */
[----:B------:R-:W-:Y:S04]  /*62b0*/  STG.E.128 desc[UR10][R8.64], R24 ;  /* 0x0000001808007986 */ /* 0x000fe8000c101d0a */
[----:B------:R1:W-:Y:S01]  /*62c0*/  STG.E.128 desc[UR10][R8.64+0x10], R20 ;  /* 0x0000101408007986 */ /* 0x0003e2000c101d0a */
[----:B--2---:R-:W-:-:S04]  /*62d0*/  @P0 IMAD.WIDE.U32 R14, R111, 0x20, R14 ;  /* 0x000000206f0e0825 */ /* 0x004fc800078e000e */
[----:B-1----:R-:W-:-:S05]  /*62e0*/  IMAD.WIDE.U32 R8, R110, 0x8, R122 ;  /* 0x000000086e087825 */ /* 0x002fca00078e007a */
[----:B------:R0:W-:Y:S04]  /*62f0*/  STG.E.64 desc[UR10][R8.64], R10 ;  /* 0x0000000a08007986 */ /* 0x0001e8000c101b0a */
[----:B------:R1:W5:Y:S04]  /*6300*/  @P0 LDG.E.128 R32, desc[UR10][R14.64] ;  /* 0x0000000a0e200981 */ /* 0x000368000c1e1d00 */
[----:B------:R1:W5:Y:S04]  /*6310*/  @P0 LDG.E.128 R28, desc[UR10][R14.64+0x10] ;  /* 0x0000100a0e1c0981 */ /* 0x000368000c1e1d00 */
[----:B0-----:R1:W5:Y:S01]  /*6320*/  LDG.E.128 R8, desc[UR10][R16.64] ;  /* 0x0000000a10087981 */ /* 0x001362000c1e1d00 */
[----:B------:R-:W-:Y:S05]  /*6330*/  @!P0 BRA `(.L_x_9629) ;  /* 0x0000002800708947 */ /* 0x000fea0003800000 */
[----:B------:R-:W-:Y:S01]  /*6340*/  ISETP.NE.AND P1, PT, R13, 0x1, PT ;  /* 0x000000010d00780c */ /* 0x000fe20003f25270 */
[----:B------:R-:W-:Y:S01]  /*6350*/  IMAD.MOV.U32 R0, RZ, RZ, R2 ;  /* 0x000000ffff007224 */ /* 0x000fe200078e0002 */
[----:B-1----:R-:W-:Y:S01]  /*6360*/  MOV R14, 0x2 ;  /* 0x00000002000e7802 */ /* 0x002fe20000000f00 */
        /* <DEDUP_REMOVED lines=12> */
.L_x_9631:
        /* <DEDUP_REMOVED lines=12> */
.L_x_9632:
        /* <DEDUP_REMOVED lines=49> */
.L_x_9630:
[----:B------:R-:W-:Y:S01]  /*6800*/  I2FP.F32.U32 R0, R0 ;  /* 0x0000000000007245 */ /* 0x000fe20000201000 */
        /* <DEDUP_REMOVED lines=22> */
.L_x_9634:
        /* <DEDUP_REMOVED lines=12> */
.L_x_9635:
[----:B------:R-:W-:Y:S01]  /*6a30*/  LOP3.LUT R14, R3, UR9, R5, 0x96, !PT ;  /* 0x00000009030e7c12 */ /* 0x000fe2000f8e9605 */
[----:B------:R-:W-:Y:S01]  /*6a40*/  IMAD.WIDE.U32 R12, R6, -0x326172a9, RZ ;  /* 0xcd9e8d57060c7825 */ /* 0x000fe200078e00ff */
[----:B------:R-:W-:-:S03]  /*6a50*/  UIADD3 UR31, UPT, UPT, UR9, -0x4498517b, URZ ;  /* 0xbb67ae85091f7890 */ /* 0x000fc6000fffe0ff */
[----:B------:R-:W-:Y:S01]  /*6a60*/  IMAD.WIDE.U32 R14, R14, -0x326172a9, RZ ;  /* 0xcd9e8d570e0e7825 */ /* 0x000fe200078e00ff */
[----:B------:R-:W-:-:S04]  /*6a70*/  LOP3.LUT R13, R7, UR8, R13, 0x96, !PT ;  /* 0x00000008070d7c12 */ /* 0x000fc8000f8e960d */
        /* <DEDUP_REMOVED lines=40> */
[----:B------:R-:W-:Y:S01]  /*6d00*/  IMAD.MOV.U32 R15, RZ, RZ, RZ ;  /* 0x000000ffff0f7224 */ /* 0x000fe200078e00ff */
[----:B------:R-:W-:Y:S01]  /*6d10*/  LOP3.LUT R4, R4, UR7, R13, 0x96, !PT ;  /* 0x0000000704047c12 */ /* 0x000fe2000f8e960d */
[----:B------:R-:W-:Y:S01]  /*6d20*/  IMAD.MOV.U32 R13, RZ, RZ, R109 ;  /* 0x000000ffff0d7224 */ /* 0x000fe200078e006d */
[----:B------:R-:W-:-:S07]  /*6d30*/  MOV R109, R12 ;  /* 0x0000000c006d7202 */ /* 0x000fce0000000f00 */
.L_x_9633:
        /* <DEDUP_REMOVED lines=22> */
.L_x_9637:
        /* <DEDUP_REMOVED lines=12> */
.L_x_9638:
        /* <DEDUP_REMOVED lines=49> */
.L_x_9636:
        /* <DEDUP_REMOVED lines=22> */
.L_x_9640:
        /* <DEDUP_REMOVED lines=12> */
.L_x_9641:
        /* <DEDUP_REMOVED lines=49> */
.L_x_9639:
        /* <DEDUP_REMOVED lines=21> */
.L_x_9643:
        /* <DEDUP_REMOVED lines=12> */
.L_x_9644:
        /* <DEDUP_REMOVED lines=49> */
.L_x_9642:
        /* <DEDUP_REMOVED lines=22> */
.L_x_9646:
        /* <DEDUP_REMOVED lines=12> */
.L_x_9647:
        /* <DEDUP_REMOVED lines=49> */
.L_x_9645:
        /* <DEDUP_REMOVED lines=21> */
.L_x_9649:
        /* <DEDUP_REMOVED lines=12> */
.L_x_9650:
        /* <DEDUP_REMOVED lines=49> */
.L_x_9648:
[----:B------:R-:W-:Y:S01]  /*8710*/  I2FP.F32.U32 R10, R9 ;  /* 0x00000009000a7245 */ /* 0x000fe20000201000 */
[----:B------:R-:W-:Y:S01]  /*8720*/  IMAD.U32 R9, R11, 0x10000, RZ ;  /* 0x000100000b097824 */ /* 0x000fe200078e00ff */
[----:B------:R-:W-:Y:S01]  /*8730*/  ISETP.NE.AND P6, PT, R104, 0x1, PT ;  /* 0x000000016800780c */ /* 0x000fe20003fc5270 */
[----:B------:R-:W-:Y:S02]  /*8740*/  HFMA2 R112, -RZ, RZ, 0, 1.1920928955078125e-07 ;  /* 0x00000002ff707431 */ /* 0x000fe400000001ff */
        /* <DEDUP_REMOVED lines=8> */
[----:B------:R-:W-:Y:S01]  /*87d0*/  FFMA.FTZ R14, R15, R46, R30 ;  /* 0x0000002e0f0e7223 */ /* 0x000fe2000001001e */
        /* <DEDUP_REMOVED lines=9> */
.L_x_9652:
        /* <DEDUP_REMOVED lines=14> */
.L_x_9653:
[----:B------:R-:W-:Y:S01]  /*8950*/  LOP3.LUT R10, R3, UR9, R5, 0x96, !PT ;  /* 0x00000009030a7c12 */ /* 0x000fe2000f8e9605 */
[----:B------:R-:W-:Y:S01]  /*8960*/  IMAD.WIDE.U32 R104, R6, -0x326172a9, RZ ;  /* 0xcd9e8d5706687825 */ /* 0x000fe200078e00ff */
[----:B------:R-:W-:-:S03]  /*8970*/  UIADD3 UR31, UPT, UPT, UR9, -0x4498517b, URZ ;  /* 0xbb67ae85091f7890 */ /* 0x000fc6000fffe0ff */
[----:B------:R-:W-:Y:S01]  /*8980*/  IMAD.WIDE.U32 R10, R10, -0x326172a9, RZ ;  /* 0xcd9e8d570a0a7825 */ /* 0x000fe200078e00ff */
[----:B------:R-:W-:-:S03]  /*8990*/  LOP3.LUT R105, R7, UR8, R105, 0x96, !PT ;  /* 0x0000000807697c12 */ /* 0x000fc6000f8e9669 */
[----:B------:R-:W-:Y:S01]  /*89a0*/  IMAD.MOV.U32 R112, RZ, RZ, RZ ;  /* 0x000000ffff707224 */ /* 0x000fe200078e00ff */
        /* <DEDUP_REMOVED lines=40> */
[----:B------:R-:W-:Y:S01]  /*8c30*/  LOP3.LUT R4, R4, UR7, R11, 0x96, !PT ;  /* 0x0000000704047c12 */ /* 0x000fe2000f8e960b */
[----:B------:R-:W-:Y:S01]  /*8c40*/  IMAD.MOV.U32 R11, RZ, RZ, R109 ;  /* 0x000000ffff0b7224 */ /* 0x000fe200078e006d */
[----:B------:R-:W-:-:S07]  /*8c50*/  MOV R109, R10 ;  /* 0x0000000a006d7202 */ /* 0x000fce0000000f00 */
.L_x_9651:
        /* <DEDUP_REMOVED lines=10> */
.L_x_9629:
        /* <DEDUP_REMOVED lines=15> */
.L_x_9656:
        /* <DEDUP_REMOVED lines=12> */
.L_x_9657:
        /* <DEDUP_REMOVED lines=49> */
.L_x_9655:
        /* <DEDUP_REMOVED lines=22> */
.L_x_9659:
        /* <DEDUP_REMOVED lines=12> */
.L_x_9660:
        /* <DEDUP_REMOVED lines=49> */
.L_x_9658:
[----:B------:R-:W-:Y:S01]  /*96f0*/  I2FP.F32.U32 R12, R13 ;  /* 0x0000000d000c7245 */ /* 0x000fe20000201000 */
[----:B------:R-:W-:Y:S01]  /*9700*/  IMAD.U32 R8, R8, 0x10000, RZ ;  /* 0x0001000008087824 */ /* 0x000fe200078e00ff */
[----:B------:R-:W-:Y:S01]  /*9710*/  ISETP.NE.AND P2, PT, R17, 0x1, PT ;  /* 0x000000011100780c */ /* 0x000fe20003f45270 */
[----:B------:R-:W-:Y:S02]  /*9720*/  HFMA2 R16, -RZ, RZ, 0, 1.1920928955078125e-07 ;  /* 0x00000002ff107431 */ /* 0x000fe400000001ff */
[----:B------:R-:W-:Y:S01]  /*9730*/  FFMA.FTZ R12, R12, R119, 1.1641532182693481445e-10 ;  /* 0x2f0000000c0c7423 */ /* 0x000fe20000010077 */
[----:B------:R-:W-:-:S04]  /*9740*/  FMUL.FTZ R8, R8, UR6 ;  /* 0x0000000608087c20 */ /* 0x000fc80008410000 */
[----:B------:R-:W-:Y:S01]  /*9750*/  FSETP.GTU.FTZ.AND P1, PT, R12, UR4, PT ;  /* 0x000000040c007c0b */ /* 0x000fe2000bf3c000 */
[----:B------:R-:W-:Y:S01]  /*9760*/  FMUL.FTZ R8, R8, UR5 ;  /* 0x0000000508087c20 */ /* 0x000fe20008410000 */
        /* <DEDUP_REMOVED lines=13> */
.L_x_9662:
        /* <DEDUP_REMOVED lines=12> */
.L_x_9663:
[----:B------:R-:W-:Y:S01]  /*9900*/  LOP3.LUT R18, R3, UR9, R5, 0x96, !PT ;  /* 0x0000000903127c12 */ /* 0x000fe2000f8e9605 */
[----:B------:R-:W-:Y:S01]  /*9910*/  IMAD.WIDE.U32 R16, R6, -0x326172a9, RZ ;  /* 0xcd9e8d5706107825 */ /* 0x000fe200078e00ff */
[----:B------:R-:W-:-:S03]  /*9920*/  UIADD3 UR31, UPT, UPT, UR9, -0x4498517b, URZ ;  /* 0xbb67ae85091f7890 */ /* 0x000fc6000fffe0ff */
[----:B------:R-:W-:Y:S01]  /*9930*/  IMAD.WIDE.U32 R18, R18, -0x326172a9, RZ ;  /* 0xcd9e8d5712127825 */ /* 0x000fe200078e00ff */
[----:B------:R-:W-:-:S03]  /*9940*/  LOP3.LUT R17, R7, UR8, R17, 0x96, !PT ;  /* 0x0000000807117c12 */ /* 0x000fc6000f8e9611 */
[----:B------:R-:W-:Y:S01]  /*9950*/  IMAD.MOV.U32 R12, RZ, RZ, R109 ;  /* 0x000000ffff0c7224 */ /* 0x000fe200078e006d */
        /* <DEDUP_REMOVED lines=43> */
.L_x_9661:
[----:B------:R-:W-:Y:S01]  /*9c10*/  ISETP.NE.AND P3, PT, R16, 0x1, PT ;  /* 0x000000011000780c */ /* 0x000fe20003f65270 */
[C---:B------:R-:W-:Y:S01]  /*9c20*/  IMAD.U32 R14, R9.reuse, 0x10000, RZ ;  /* 0x00010000090e7824 */ /* 0x040fe200078e00ff */
[----:B------:R-:W-:Y:S02]  /*9c30*/  I2FP.F32.U32 R12, R12 ;  /* 0x0000000c000c7245 */ /* 0x000fe40000201000 */
[----:B------:R-:W-:Y:S01]  /*9c40*/  PRMT R9, R9, 0x7632, R9 ;  /* 0x0000763209097816 */ /* 0x000fe20000000009 */
[----:B------:R-:W-:Y:S01]  /*9c50*/  FMUL.FTZ R14, R14, UR6 ;  /* 0x000000060e0e7c20 */ /* 0x000fe20008410000 */
[----:B------:R-:W-:Y:S01]  /*9c60*/  MOV R17, 0x2 ;  /* 0x0000000200117802 */ /* 0x000fe20000000f00 */
[----:B------:R-:W-:Y:S02]  /*9c70*/  FFMA.FTZ R12, R12, R119, 1.1641532182693481445e-10 ;  /* 0x2f0000000c0c7423 */ /* 0x000fe40000010077 */
[----:B------:R-:W-:-:S03]  /*9c80*/  FMUL.FTZ R14, R14, UR5 ;  /* 0x000000050e0e7c20 */ /* 0x000fc60008410000 */
[----:B------:R-:W-:Y:S01]  /*9c90*/  FSETP.GTU.FTZ.AND P2, PT, R12, UR4, PT ;  /* 0x000000040c007c0b */ /* 0x000fe2000bf5c000 */
[----:B------:R-:W-:-:S03]  /*9ca0*/  IMAD.MOV.U32 R12, RZ, RZ, R2 ;  /* 0x000000ffff0c7224 */ /* 0x000fc600078e0002 */
        /* <DEDUP_REMOVED lines=11> */
.L_x_9665:
        /* <DEDUP_REMOVED lines=12> */
.L_x_9666:
        /* <DEDUP_REMOVED lines=49> */
.L_x_9664:
        /* <DEDUP_REMOVED lines=20> */
.L_x_9668:
        /* <DEDUP_REMOVED lines=12> */
.L_x_9669:
        /* <DEDUP_REMOVED lines=49> */
.L_x_9667:
[----:B------:R-:W-:Y:S01]  /*a640*/  I2FP.F32.U32 R16, R9 ;  /* 0x0000000900107245 */ /* 0x000fe20000201000 */
[C---:B------:R-:W-:Y:S01]  /*a650*/  IMAD.U32 R9, R10.reuse, 0x10000, RZ ;  /* 0x000100000a097824 */ /* 0x040fe200078e00ff */
[----:B------:R-:W-:Y:S01]  /*a660*/  ISETP.NE.AND P4, PT, R19, 0x1, PT ;  /* 0x000000011300780c */ /* 0x000fe20003f85270 */
[----:B------:R-:W-:Y:S01]  /*a670*/  IMAD.MOV.U32 R17, RZ, RZ, R2 ;  /* 0x000000ffff117224 */ /* 0x000fe200078e0002 */
[----:B------:R-:W-:Y:S01]  /*a680*/  PRMT R10, R10, 0x7632, R10 ;  /* 0x000076320a0a7816 */ /* 0x000fe2000000000a */
[----:B------:R-:W-:Y:S01]  /*a690*/  FFMA.FTZ R16, R16, R119, 1.1641532182693481445e-10 ;  /* 0x2f00000010107423 */ /* 0x000fe20000010077 */
[----:B------:R-:W-:Y:S01]  /*a6a0*/  FMUL.FTZ R9, R9, UR6 ;  /* 0x0000000609097c20 */ /* 0x000fe20008410000 */
[----:B------:R-:W-:-:S03]  /*a6b0*/  MOV R18, 0x2 ;  /* 0x0000000200127802 */ /* 0x000fc60000000f00 */
        /* <DEDUP_REMOVED lines=13> */
.L_x_9671:
        /* <DEDUP_REMOVED lines=12> */
.L_x_9672:
        /* <DEDUP_REMOVED lines=49> */
.L_x_9670:
[----:B------:R-:W-:Y:S01]  /*ab60*/  I2FP.F32.U32 R16, R17 ;  /* 0x0000001100107245 */ /* 0x000fe20000201000 */
[----:B------:R-:W-:Y:S01]  /*ab70*/  IMAD.U32 R10, R10, 0x10000, RZ ;  /* 0x000100000a0a7824 */ /* 0x000fe200078e00ff */
[----:B------:R-:W-:Y:S01]  /*ab80*/  ISETP.NE.AND P5, PT, R18, 0x1, PT ;  /* 0x000000011200780c */ /* 0x000fe20003fa5270 */
[----:B------:R-:W-:Y:S02]  /*ab90*/  HFMA2 R19, -RZ, RZ, 0, 1.1920928955078125e-07 ;  /* 0x00000002ff137431 */ /* 0x000fe400000001ff */
[----:B------:R-:W-:Y:S02]  /*aba0*/  IMAD.MOV.U32 R17, RZ, RZ, R2 ;  /* 0x000000ffff117224 */ /* 0x000fe400078e0002 */
        /* <DEDUP_REMOVED lines=15> */
.L_x_9674:
        /* <DEDUP_REMOVED lines=12> */
.L_x_9675:
        /* <DEDUP_REMOVED lines=49> */
.L_x_9673:
        /* <DEDUP_REMOVED lines=21> */
.L_x_9677:
        /* <DEDUP_REMOVED lines=14> */
.L_x_9678:
[----:B------:R-:W-:Y:S01]  /*b2a0*/  LOP3.LUT R16, R3, UR9, R5, 0x96, !PT ;  /* 0x0000000903107c12 */ /* 0x000fe2000f8e9605 */
[----:B------:R-:W-:Y:S01]  /*b2b0*/  IMAD.WIDE.U32 R104, R6, -0x326172a9, RZ ;  /* 0xcd9e8d5706687825 */ /* 0x000fe200078e00ff */
[----:B------:R-:W-:-:S03]  /*b2c0*/  UIADD3 UR31, UPT, UPT, UR9, -0x4498517b, URZ ;  /* 0xbb67ae85091f7890 */ /* 0x000fc6000fffe0ff */
[----:B------:R-:W-:Y:S02]  /*b2d0*/  HFMA2 R112, -RZ, RZ, 0, 0 ;  /* 0x00000000ff707431 */ /* 0x000fe400000001ff */
        /* <DEDUP_REMOVED lines=45> */
.L_x_9676:
[----:B------:R-:W-:Y:S01]  /*b5b0*/  I2FP.F32.U32 R16, R17 ;  /* 0x0000001100107245 */ /* 0x000fe20000201000 */
[----:B------:R-:W-:-:S04]  /*b5c0*/  IMAD.U32 R17, R18, 0x10000, RZ ;  /* 0x0001000012117824 */ /* 0x000fc800078e00ff */
[----:B------:R-:W-:Y:S01]  /*b5d0*/  FFMA.FTZ R18, R16, R119, 1.1641532182693481445e-10 ;  /* 0x2f00000010127423 */ /* 0x000fe20000010077 */
[----:B------:R-:W-:Y:S01]  /*b5e0*/  FMUL.FTZ R19, R17, UR6 ;  /* 0x0000000611137c20 */ /* 0x000fe20008410000 */
[----:B------:R-:W-:Y:S01]  /*b5f0*/  FMUL.FTZ R16, R15, R48 ;  /* 0x000000300f107220 */ /* 0x000fe20000410000 */
[----:B------:R-:W-:Y:S01]  /*b600*/  FMUL.FTZ R17, R13, R49 ;  /* 0x000000310d117220 */ /* 0x000fe20000410000 */
[----:B------:R-:W-:Y:S01]  /*b610*/  FMUL.FTZ R13, R10, R45 ;  /* 0x0000002d0a0d7220 */ /* 0x000fe20000410000 */
[----:B------:R-:W-:Y:S01]  /*b620*/  FMUL.FTZ R19, R19, UR5 ;  /* 0x0000000513137c20 */ /* 0x000fe20008410000 */
[----:B------:R-:W-:Y:S01]  /*b630*/  FSETP.GTU.FTZ.AND P6, PT, R18, UR4, PT ;  /* 0x0000000412007c0b */ /* 0x000fe2000bfdc000 */
[----:B------:R-:W-:Y:S01]  /*b640*/  FMUL.FTZ R18, R14, R50 ;  /* 0x000000320e127220 */ /* 0x000fe20000410000 */
[----:B------:R-:W-:Y:S02]  /*b650*/  FMUL.FTZ R14, R11, R46 ;  /* 0x0000002e0b0e7220 */ /* 0x000fe40000410000 */
[----:B------:R-:W-:Y:S01]  /*b660*/  FSEL R104, R19, RZ, !P6 ;  /* 0x000000ff13687208 */ /* 0x000fe20007000000 */
[----:B------:R-:W-:Y:S01]  /*b670*/  FMUL.FTZ R19, R12, R51 ;  /* 0x000000330c137220 */ /* 0x000fe20000410000 */
[----:B------:R-:W-:Y:S01]  /*b680*/  PLOP3.LUT P6, PT, P6, PT, PT, 0x8, 0x80 ;  /* 0x000000000080781c */ /* 0x000fe200037ce170 */
[----:B------:R-:W-:-:S02]  /*b690*/  FMUL.FTZ R12, R9, R44 ;  /* 0x0000002c090c7220 */ /* 0x000fc40000410000 */
[----:B------:R-:W-:-:S10]  /*b6a0*/  FMUL.FTZ R15, R104, R47 ;  /* 0x0000002f680f7220 */ /* 0x000fd40000410000 */
.L_x_9654:
[----:B------:R-:W-:Y:S02]  /*b6b0*/  SEL R10, RZ, 0x1000000, !P6 ;  /* 0x01000000ff0a7807 */ /* 0x000fe40007000000 */
[----:B------:R-:W-:Y:S02]  /*b6c0*/  ISETP.NE.AND P6, PT, R0, RZ, PT ;  /* 0x000000ff0000720c */ /* 0x000fe40003fc5270 */
[----:B------:R-:W-:Y:S02]  /*b6d0*/  SEL R0, RZ, 0x10000, !P5 ;  /* 0x00010000ff007807 */ /* 0x000fe40006800000 */
[----:B------:R-:W-:Y:S01]  /*b6e0*/  ISETP.NE.AND P5, PT, R8, RZ, PT ;  /* 0x000000ff0800720c */ /* 0x000fe20003fa5270 */
[----:B------:R-:W-:Y:S01]  /*b6f0*/  IMAD.WIDE.U32 R8, R111, 0x20, R120 ;  /* 0x000000206f087825 */ /* 0x000fe200078e0078 */
[----:B------:R-:W-:Y:S02]  /*b700*/  SEL R105, RZ, 0x100, !P4 ;  /* 0x00000100ff697807 */ /* 0x000fe40006000000 */
[----:B------:R-:W-:-:S02]  /*b710*/  SEL R11, RZ, 0x10000, !P1 ;  /* 0x00010000ff0b7807 */ /* 0x000fc40004800000 */
[----:B------:R-:W-:Y:S01]  /*b720*/  STG.E.128 desc[UR10][R8.64], R16 ;  /* 0x0000001008007986 */ /* 0x000fe2000c101d0a */
[----:B------:R-:W-:Y:S02]  /*b730*/  LOP3.LUT R105, R105, R10, R0, 0xfe, !PT ;  /* 0x0000000a69697212 */ /* 0x000fe400078efe00 */
[----:B------:R-:W-:Y:S01]  /*b740*/  SEL R10, RZ, 0x1000000, !P2 ;  /* 0x01000000ff0a7807 */ /* 0x000fe20005000000 */
[----:B------:R0:W-:Y:S01]  /*b750*/  STG.E.128 desc[UR10][R8.64+0x10], R12 ;  /* 0x0000100c08007986 */ /* 0x0001e2000c101d0a */
[----:B------:R-:W-:Y:S02]  /*b760*/  SEL R0, RZ, 0x100, !P5 ;  /* 0x00000100ff007807 */ /* 0x000fe40006800000 */
[----:B------:R-:W-:Y:S02]  /*b770*/  IADD3 R114, PT, PT, R110, 0x200, RZ ;  /* 0x000002006e727810 */ /* 0x000fe40007ffe0ff */
[----:B------:R-:W-:Y:S02]  /*b780*/  LOP3.LUT R0, R0, R10, R11, 0xfe, !PT ;  /* 0x0000000a00007212 */ /* 0x000fe400078efe0b */
[----:B------:R-:W-:-:S04]  /*b790*/  SEL R10, RZ, 0x1, !P3 ;  /* 0x00000001ff0a7807 */ /* 0x000fc80005800000 */
[----:B------:R-:W-:Y:S02]  /*b7a0*/  LOP3.LUT R11, R105, R10, RZ, 0xfc, !PT ;  /* 0x0000000a690b7212 */ /* 0x000fe400078efcff */
[----:B------:R-:W-:Y:S01]  /*b7b0*/  SEL R105, RZ, 0x1, !P6 ;  /* 0x00000001ff697807 */ /* 0x000fe20007000000 */
[----:B0-----:R-:W0:Y:S03]  /*b7c0*/  @P0 LDC.64 R8, c[0x0][0x3a0] ;  /* 0x0000e800ff080b82 */ /* 0x001e260000000a00 */
[----:B------:R-:W-:Y:S01]  /*b7d0*/  LOP3.LUT R10, R0, R105, RZ, 0xfc, !PT ;  /* 0x00000069000a7212 */ /* 0x000fe200078efcff */
[----:B------:R-:W-:-:S04]  /*b7e0*/  IMAD.WIDE.U32 R104, R111, 0x8, R122 ;  /* 0x000000086f687825 */ /* 0x000fc800078e007a */
[C---:B------:R-:W-:Y:S01]  /*b7f0*/  IMAD.WIDE.U32 R106, R114.reuse, 0x10, R106 ;  /* 0x00000010726a7825 */ /* 0x040fe200078e006a */
[----:B------:R1:W-:Y:S05]  /*b800*/  STG.E.64 desc[UR10][R104.64], R10 ;  /* 0x0000000a68007986 */ /* 0x0003ea000c101b0a */
[----:B-1----:R-:W5:Y:S01]  /*b810*/  LDG.E.128 R104, desc[UR10][R106.64] ;  /* 0x0000000a6a687981 */ /* 0x002f62000c1e1d00 */
[----:B0-----:R-:W-:-:S05]  /*b820*/  @P0 IMAD.WIDE.U32 R8, R114, 0x20, R8 ;  /* 0x0000002072080825 */ /* 0x001fca00078e0008 */
[----:B------:R0:W5:Y:S04]  /*b830*/  @P0 LDG.E.128 R32, desc[UR10][R8.64] ;  /* 0x0000000a08200981 */ /* 0x000168000c1e1d00 */
[----:B------:R0:W5:Y:S01]  /*b840*/  @P0 LDG.E.128 R28, desc[UR10][R8.64+0x10] ;  /* 0x0000100a081c0981 */ /* 0x000162000c1e1d00 */
[----:B------:R-:W-:Y:S05]  /*b850*/  @!P0 BRA `(.L_x_9679) ;  /* 0x00000028006c8947 */ /* 0x000fea0003800000 */
        /* <DEDUP_REMOVED lines=15> */
.L_x_9681:
        /* <DEDUP_REMOVED lines=12> */
.L_x_9682:
        /* <DEDUP_REMOVED lines=12> */
[----:B------:R-:W-:-:S05]  /*bad0*/  LOP3.LUT R8, R8, UR20, R11, 0x96, !PT ;  /* 0x0000001408087c12 */ /* 0x000fca000f8e960b */
[----:B------:R-:W-:-:S05]  /*bae0*/  IMAD.WIDE.U32 R8, R8, -0x2daee0ad, RZ ;  /* 0xd2511f5308087825 */ /* 0x000fca00078e00ff */
[----:B------:R-:W-:Y:S01]  /*baf0*/  LOP3.LUT R9, R4, UR24, R9, 0x96, !PT ;  /* 0x0000001804097c12 */ /* 0x000fe2000f8e9609 */
[----:B------:R-:W-:-:S05]  /*bb00*/  IMAD.WIDE.U32 R4, R5, -0x326172a9, RZ ;  /* 0xcd9e8d5705047825 */ /* 0x000fca00078e00ff */
[----:B------:R-:W-:Y:S01]  /*bb10*/  LOP3.LUT R10, R10, UR31, R5, 0x96, !PT ;  /* 0x0000001f0a0a7c12 */ /* 0x000fe2000f8e9605 */
[----:B------:R-:W-:-:S04]  /*bb20*/  UIADD3 UR31, UPT, UPT, UR8, 0x78dde6e4, URZ ;  /* 0x78dde6e4081f7890 */ /* 0x000fc8000fffe0ff */
        /* <DEDUP_REMOVED lines=9> */
[----:B------:R-:W-:-:S04]  /*bbc0*/  UIADD3 UR31, UPT, UPT, UR8, -0x4ab325aa, URZ ;  /* 0xb54cda56081f7890 */ /* 0x000fc8000fffe0ff */
[----:B------:R-:W-:-:S05]  /*bbd0*/  IMAD.WIDE.U32 R8, R8, -0x2daee0ad, RZ ;  /* 0xd2511f5308087825 */ /* 0x000fca00078e00ff */
[----:B------:R-:W-:Y:S01]  /*bbe0*/  LOP3.LUT R9, R4, UR22, R9, 0x96, !PT ;  /* 0x0000001604097c12 */ /* 0x000fe2000f8e9609 */
[----:B------:R-:W-:-:S05]  /*bbf0*/  IMAD.WIDE.U32 R4, R5, -0x326172a9, RZ ;  /* 0xcd9e8d5705047825 */ /* 0x000fca00078e00ff */
[----:B------:R-:W-:Y:S01]  /*bc00*/  LOP3.LUT R10, R10, UR31, R5, 0x96, !PT ;  /* 0x0000001f0a0a7c12 */ /* 0x000fe2000f8e9605 */
[----:B------:R-:W-:-:S04]  /*bc10*/  UIADD3 UR31, UPT, UPT, UR9, -0x24c28bd8, URZ ;  /* 0xdb3d7428091f7890 */ /* 0x000fc8000fffe0ff */
        /* <DEDUP_REMOVED lines=9> */
[----:B------:R-:W-:-:S03]  /*bcb0*/  MOV R0, R8 ;  /* 0x0000000800007202 */ /* 0x000fc60000000f00 */
[----:B------:R-:W-:Y:S01]  /*bcc0*/  IMAD.WIDE.U32 R10, R10, -0x326172a9, RZ ;  /* 0xcd9e8d570a0a7825 */ /* 0x000fe200078e00ff */
[----:B------:R-:W-:-:S03]  /*bcd0*/  LOP3.LUT R4, R4, UR7, R9, 0x96, !PT ;  /* 0x0000000704047c12 */ /* 0x000fc6000f8e9609 */
[----:B------:R-:W-:Y:S02]  /*bce0*/  IMAD.MOV.U32 R2, RZ, RZ, R10 ;  /* 0x000000ffff027224 */ /* 0x000fe400078e000a */
[----:B------:R-:W-:Y:S01]  /*bcf0*/  HFMA2 R10, -RZ, RZ, 0, 0 ;  /* 0x00000000ff0a7431 */ /* 0x000fe200000001ff */
[----:B------:R-:W-:Y:S01]  /*bd00*/  LOP3.LUT R5, R112, UR25, R11, 0x96, !PT ;  /* 0x0000001970057c12 */ /* 0x000fe2000f8e960b */
[----:B------:R-:W-:-:S07]  /*bd10*/  IMAD.MOV.U32 R8, RZ, RZ, R109 ;  /* 0x000000ffff087224 */ /* 0x000fce00078e006d */
.L_x_9680:
[----:B------:R-:W-:Y:S01]  /*bd20*/  I2FP.F32.U32 R8, R8 ;  /* 0x0000000800087245 */ /* 0x000fe20000201000 */
[----:B-----5:R-:W-:Y:S01]  /*bd30*/  IMAD.U32 R9, R104, 0x10000, RZ ;  /* 0x0001000068097824 */ /* 0x020fe200078e00ff */
[----:B------:R-:W-:-:S03]  /*bd40*/  ISETP.NE.AND P1, PT, R10, 0x1, PT ;  /* 0x000000010a00780c */ /* 0x000fc60003f25270 */
[----:B------:R-:W-:Y:S01]  /*bd50*/  FFMA.FTZ R8, R8, R119, 1.1641532182693481445e-10 ;  /* 0x2f00000008087423 */ /* 0x000fe20000010077 */
[----:B------:R-:W-:-:S04]  /*bd60*/  FMUL.FTZ R9, R9, UR6 ;  /* 0x0000000609097c20 */ /* 0x000fc80008410000 */
[----:B------:R-:W-:Y:S01]  /*bd70*/  FMUL.FTZ R9, R9, UR5 ;  /* 0x0000000509097c20 */ /* 0x000fe20008410000 */
[----:B------:R-:W-:-:S04]  /*bd80*/  FSETP.GTU.FTZ.AND P0, PT, R8, UR4, PT ;  /* 0x0000000408007c0b */ /* 0x000fc8000bf1c000 */
[----:B------:R-:W-:Y:S02]  /*bd90*/  FSEL R11, R9, RZ, !P0 ;  /* 0x000000ff090b7208 */ /* 0x000fe40004000000 */
[----:B------:R-:W-:Y:S02]  /*bda0*/  PLOP3.LUT P0, PT, P0, PT, PT, 0x8, 0x80 ;  /* 0x000000000080781c */ /* 0x000fe4000070e170 */
[----:B------:R-:W-:Y:S01]  /*bdb0*/  PRMT R9, R104, 0x7632, R9 ;  /* 0x0000763268097816 */ /* 0x000fe20000000009 */
[----:B------:R-:W-:Y:S01]  /*bdc0*/  FFMA.FTZ R8, R11, R40, R32 ;  /* 0x000000280b087223 */ /* 0x000fe20000010020 */
[----:B------:R-:W-:Y:S01]  /*bdd0*/  P2R R118, PR, RZ, 0x1 ;  /* 0x00000001ff767803 */ /* 0x000fe20000000000 */
[----:B------:R-:W-:Y:S01]  /*bde0*/  IMAD.MOV.U32 R104, RZ, RZ, R2 ;  /* 0x000000ffff687224 */ /* 0x000fe200078e0002 */
[----:B------:R-:W-:Y:S01]  /*bdf0*/  MOV R11, 0x2 ;  /* 0x00000002000b7802 */ /* 0x000fe20000000f00 */
[----:B------:R-:W-:Y:S06]  /*be00*/  @!P1 BRA `(.L_x_9683) ;  /* 0x0000000400149947 */ /* 0x000fec0003800000 */
        /* <DEDUP_REMOVED lines=8> */
.L_x_9684:
        /* <DEDUP_REMOVED lines=12> */
.L_x_9685:
        /* <DEDUP_REMOVED lines=49> */
.L_x_9683:
        /* <DEDUP_REMOVED lines=21> */
.L_x_9687:
        /* <DEDUP_REMOVED lines=12> */
.L_x_9688:
        /* <DEDUP_REMOVED lines=49> */
.L_x_9686:
        /* <DEDUP_REMOVED lines=22> */
.L_x_9690:
        /* <DEDUP_REMOVED lines=12> */
.L_x_9691:
        /* <DEDUP_REMOVED lines=46> */
[----:B------:R-:W-:Y:S02]  /*cc80*/  IMAD.MOV.U32 R2, RZ, RZ, R104 ;  /* 0x000000ffff027224 */ /* 0x000fe400078e0068 */
[----:B------:R-:W-:Y:S01]  /*cc90*/  HFMA2 R104, -RZ, RZ, 0, 0 ;  /* 0x00000000ff687431 */ /* 0x000fe200000001ff */
[----:B------:R-:W-:-:S07]  /*cca0*/  LOP3.LUT R5, R112, UR25, R105, 0x96, !PT ;  /* 0x0000001970057c12 */ /* 0x000fce000f8e9669 */
.L_x_9689:
        /* <DEDUP_REMOVED lines=21> */
.L_x_9693:
        /* <DEDUP_REMOVED lines=12> */
.L_x_9694:
        /* <DEDUP_REMOVED lines=49> */
.L_x_9692:
[----:B------:R-:W-:Y:S02]  /*d1d0*/  I2FP.F32.U32 R104, R109 ;  /* 0x0000006d00687245 */ /* 0x000fe40000201000 */
[----:B------:R-:W-:Y:S02]  /*d1e0*/  ISETP.NE.AND P4, PT, R112, 0x1, PT ;  /* 0x000000017000780c */ /* 0x000fe40003f85270 */
[----:B------:R-:W-:Y:S01]  /*d1f0*/  MOV R109, 0x2 ;  /* 0x00000002006d7802 */ /* 0x000fe20000000f00 */
[----:B------:R-:W-:-:S05]  /*d200*/  FFMA.FTZ R104, R104, R119, 1.1641532182693481445e-10 ;  /* 0x2f00000068687423 */ /* 0x000fca0000010077 */
[----:B------:R-:W-:Y:S01]  /*d210*/  FSETP.GTU.FTZ.AND P3, PT, R104, UR4, PT ;  /* 0x0000000468007c0b */ /* 0x000fe2000bf7c000 */
[C---:B------:R-:W-:Y:S01]  /*d220*/  IMAD.U32 R104, R106.reuse, 0x10000, RZ ;  /* 0x000100006a687824 */ /* 0x040fe200078e00ff */
[----:B------:R-:W-:-:S03]  /*d230*/  PRMT R106, R106, 0x7632, R106 ;  /* 0x000076326a6a7816 */ /* 0x000fc6000000006a */
[----:B------:R-:W-:-:S04]  /*d240*/  FMUL.FTZ R104, R104, UR6 ;  /* 0x0000000668687c20 */ /* 0x000fc80008410000 */
[----:B------:R-:W-:-:S05]  /*d250*/  FMUL.FTZ R104, R104, UR5 ;  /* 0x0000000568687c20 */ /* 0x000fca0008410000 */
        /* <DEDUP_REMOVED lines=13> */
.L_x_9696:
        /* <DEDUP_REMOVED lines=12> */
.L_x_9697:
[----:B------:R-:W-:Y:S01]  /*d3f0*/  LOP3.LUT R112, R3, UR9, R5, 0x96, !PT ;  /* 0x0000000903707c12 */ /* 0x000fe2000f8e9605 */
[----:B------:R-:W-:Y:S01]  /*d400*/  IMAD.WIDE.U32 R116, R6, -0x326172a9, RZ ;  /* 0xcd9e8d5706747825 */ /* 0x000fe200078e00ff */
[----:B------:R-:W-:-:S03]  /*d410*/  UIADD3 UR31, UPT, UPT, UR9, -0x4498517b, URZ ;  /* 0xbb67ae85091f7890 */ /* 0x000fc6000fffe0ff */
[----:B------:R-:W-:Y:S02]  /*d420*/  HFMA2 R109, -RZ, RZ, 0, 0 ;  /* 0x00000000ff6d7431 */ /* 0x000fe400000001ff */
        /* <DEDUP_REMOVED lines=44> */
[----:B------:R-:W-:-:S07]  /*d6f0*/  LOP3.LUT R5, R116, UR25, R113, 0x96, !PT ;  /* 0x0000001974057c12 */ /* 0x000fce000f8e9671 */
.L_x_9695:
[----:B------:R-:W-:Y:S01]  /*d700*/  I2FP.F32.U32 R112, R105 ;  /* 0x0000006900707245 */ /* 0x000fe20000201000 */
[----:B------:R-:W-:Y:S01]  /*d710*/  IMAD.U32 R106, R106, 0x10000, RZ ;  /* 0x000100006a6a7824 */ /* 0x000fe200078e00ff */
[----:B------:R-:W-:-:S03]  /*d720*/  ISETP.NE.AND P5, PT, R109, 0x1, PT ;  /* 0x000000016d00780c */ /* 0x000fc60003fa5270 */
[----:B------:R-:W-:Y:S01]  /*d730*/  FFMA.FTZ R112, R112, R119, 1.1641532182693481445e-10 ;  /* 0x2f00000070707423 */ /* 0x000fe20000010077 */
[----:B------:R-:W-:-:S04]  /*d740*/  FMUL.FTZ R106, R106, UR6 ;  /* 0x000000066a6a7c20 */ /* 0x000fc80008410000 */
[----:B------:R-:W-:Y:S01]  /*d750*/  FMUL.FTZ R106, R106, UR5 ;  /* 0x000000056a6a7c20 */ /* 0x000fe20008410000 */
[----:B------:R-:W-:Y:S02]  /*d760*/  FSETP.GTU.FTZ.AND P4, PT, R112, UR4, PT ;  /* 0x0000000470007c0b */ /* 0x000fe4000bf9c000 */
[----:B------:R-:W-:Y:S02]  /*d770*/  MOV R112, 0x2 ;  /* 0x0000000200707802 */ /* 0x000fe40000000f00 */
        /* <DEDUP_REMOVED lines=13> */
.L_x_9699:
        /* <DEDUP_REMOVED lines=12> */
.L_x_9700:
        /* <DEDUP_REMOVED lines=49> */
.L_x_9698:
[----:B------:R-:W-:Y:S01]  /*dc20*/  I2FP.F32.U32 R106, R106 ;  /* 0x0000006a006a7245 */ /* 0x000fe20000201000 */
[----:B------:R-:W-:Y:S01]  /*dc30*/  IMAD.MOV.U32 R115, RZ, RZ, R2 ;  /* 0x000000ffff737224 */ /* 0x000fe200078e0002 */
[----:B------:R-:W-:-:S03]  /*dc40*/  ISETP.NE.AND P6, PT, R112, 0x1, PT ;  /* 0x000000017000780c */ /* 0x000fc60003fc5270 */
        /* <DEDUP_REMOVED lines=19> */
.L_x_9702:
        /* <DEDUP_REMOVED lines=14> */
.L_x_9703:
[----:B------:R-:W-:Y:S01]  /*de60*/  LOP3.LUT R112, R3, UR9, R5, 0x96, !PT ;  /* 0x0000000903707c12 */ /* 0x000fe2000f8e9605 */
[----:B------:R-:W-:-:S04]  /*de70*/  IMAD.WIDE.U32 R116, R6, -0x326172a9, RZ ;  /* 0xcd9e8d5706747825 */ /* 0x000fc800078e00ff */
[----:B------:R-:W-:Y:S02]  /*de80*/  HFMA2 R109, -RZ, RZ, 0, 0 ;  /* 0x00000000ff6d7431 */ /* 0x000fe400000001ff */
[----:B------:R-:W-:Y:S01]  /*de90*/  IMAD.WIDE.U32 R112, R112, -0x326172a9, RZ ;  /* 0xcd9e8d5770707825 */ /* 0x000fe200078e00ff */
[----:B------:R-:W-:-:S03]  /*dea0*/  LOP3.LUT R117, R7, UR8, R117, 0x96, !PT ;  /* 0x0000000807757c12 */ /* 0x000fc6000f8e9675 */
[----:B------:R-:W-:Y:S01]  /*deb0*/  IMAD.MOV.U32 R115, RZ, RZ, R0 ;  /* 0x000000ffff737224 */ /* 0x000fe200078e0000 */
[----:B------:R-:W-:Y:S01]  /*dec0*/  LOP3.LUT R5, R116, UR29, R113, 0x96, !PT ;  /* 0x0000001d74057c12 */ /* 0x000fe2000f8e9671 */
[----:B------:R-:W-:Y:S01]  /*ded0*/  UIADD3 UR29, UPT, UPT, UR9, -0x4498517b, URZ ;  /* 0xbb67ae85091d7890 */ /* 0x000fe2000fffe0ff */
[----:B------:R-:W-:-:S05]  /*dee0*/  IMAD.WIDE.U32 R116, R117, -0x2daee0ad, RZ ;  /* 0xd2511f5375747825 */ /* 0x000fca00078e00ff */
[----:B------:R-:W-:Y:S01]  /*def0*/  LOP3.LUT R117, R4, UR29, R117, 0x96, !PT ;  /* 0x0000001d04757c12 */ /* 0x000fe2000f8e9675 */
        /* <DEDUP_REMOVED lines=39> */
.L_x_9701:
        /* <DEDUP_REMOVED lines=10> */
.L_x_9679:
        /* <DEDUP_REMOVED lines=9> */
[----:B------:R-:W-:Y:S01]  /*e2a0*/  @P0 IADD3 R9, PT, PT, R112, 0x1, RZ ;  /* 0x0000000170090810 */ /* 0x000fe20007ffe0ff */
[----:B------:R-:W-:Y:S01]  /*e2b0*/  @!P0 IMAD.MOV.U32 R0, RZ, RZ, R109 ;  /* 0x000000ffff008224 */ /* 0x000fe200078e006d */
[----:B------:R-:W-:Y:S01]  /*e2c0*/  @P0 MOV R0, R109 ;  /* 0x0000006d00000202 */ /* 0x000fe20000000f00 */
[----:B------:R-:W-:Y:S01]  /*e2d0*/  @!P0 IMAD.MOV.U32 R8, RZ, RZ, R4 ;  /* 0x000000ffff088224 */ /* 0x000fe200078e0004 */
[----:B------:R-:W-:Y:S01]  /*e2e0*/  @P0 MOV R8, R5 ;  /* 0x0000000500080202 */ /* 0x000fe20000000f00 */
[----:B------:R-:W-:Y:S06]  /*e2f0*/  BRA `(.L_x_9705) ;  /* 0x0000000000f47947 */ /* 0x000fec0003800000 */
.L_x_9706:
        /* <DEDUP_REMOVED lines=12> */
.L_x_9707:
        /* <DEDUP_REMOVED lines=44> */
[----:B------:R-:W-:Y:S01]  /*e680*/  IMAD.WIDE.U32 R10, R10, -0x326172a9, RZ ;  /* 0xcd9e8d570a0a7825 */ /* 0x000fe200078e00ff */
[----:B------:R-:W-:-:S03]  /*e690*/  MOV R8, R109 ;  /* 0x0000006d00087202 */ /* 0x000fc60000000f00 */
[----:B------:R-:W-:Y:S01]  /*e6a0*/  IMAD.MOV.U32 R9, RZ, RZ, RZ ;  /* 0x000000ffff097224 */ /* 0x000fe200078e00ff */
[----:B------:R-:W-:Y:S02]  /*e6b0*/  LOP3.LUT R5, R112, UR25, R11, 0x96, !PT ;  /* 0x0000001970057c12 */ /* 0x000fe4000f8e960b */
[----:B------:R-:W-:-:S07]  /*e6c0*/  MOV R2, R10 ;  /* 0x0000000a00027202 */ /* 0x000fce0000000f00 */
.L_x_9705:
[----:B------:R-:W-:Y:S01]  /*e6d0*/  I2FP.F32.U32 R8, R8 ;  /* 0x0000000800087245 */ /* 0x000fe20000201000 */
[----:B------:R-:W-:Y:S01]  /*e6e0*/  IMAD.MOV.U32 R10, RZ, RZ, 0x2 ;  /* 0x00000002ff0a7424 */ /* 0x000fe200078e00ff */
[----:B------:R-:W-:Y:S02]  /*e6f0*/  ISETP.NE.AND P1, PT, R9, 0x1, PT ;  /* 0x000000010900780c */ /* 0x000fe40003f25270 */
[----:B------:R-:W-:Y:S01]  /*e700*/  MOV R11, R2 ;  /* 0x00000002000b7202 */ /* 0x000fe20000000f00 */
[----:B------:R-:W-:-:S05]  /*e710*/  FFMA.FTZ R8, R8, R119, 1.1641532182693481445e-10 ;  /* 0x2f00000008087423 */ /* 0x000fca0000010077 */
[----:B------:R-:W-:Y:S02]  /*e720*/  FSETP.GTU.FTZ.AND P0, PT, R8, UR4, PT ;  /* 0x0000000408007c0b */ /* 0x000fe4000bf1c000 */
[C---:B-----5:R-:W-:Y:S02]  /*e730*/  SHF.L.U32 R8, R104.reuse, 0x10, RZ ;  /* 0x0000001068087819 */ /* 0x060fe400000006ff */
[----:B------:R-:W-:Y:S02]  /*e740*/  PLOP3.LUT P2, PT, P0, PT, PT, 0x8, 0x80 ;  /* 0x000000000080781c */ /* 0x000fe4000074e170 */
[----:B------:R-:W-:Y:S01]  /*e750*/  PRMT R104, R104, 0x7632, R104 ;  /* 0x0000763268687816 */ /* 0x000fe20000000068 */
[----:B------:R-:W-:Y:S01]  /*e760*/  FMUL.FTZ R8, R8, UR6 ;  /* 0x0000000608087c20 */ /* 0x000fe20008410000 */
[----:B------:R-:W-:-:S03]  /*e770*/  P2R R118, PR, RZ, 0x4 ;  /* 0x00000004ff767803 */ /* 0x000fc60000000000 */
[----:B------:R-:W-:-:S05]  /*e780*/  FMUL.FTZ R8, R8, UR5 ;  /* 0x0000000508087c20 */ /* 0x000fca0008410000 */
[----:B------:R-:W-:Y:S01]  /*e790*/  FSEL R115, R8, RZ, !P0 ;  /* 0x000000ff08737208 */ /* 0x000fe20004000000 */
[----:B------:R-:W-:Y:S06]  /*e7a0*/  @!P1 BRA `(.L_x_9708) ;  /* 0x0000000400149947 */ /* 0x000fec0003800000 */
        /* <DEDUP_REMOVED lines=8> */
.L_x_9709:
        /* <DEDUP_REMOVED lines=12> */
.L_x_9710:
        /* <DEDUP_REMOVED lines=46> */
[----:B------:R-:W-:Y:S01]  /*ebd0*/  LOP3.LUT R5, R10, UR25, R9, 0x96, !PT ;  /* 0x000000190a057c12 */ /* 0x000fe2000f8e9609 */
[----:B------:R-:W-:Y:S01]  /*ebe0*/  IMAD.MOV.U32 R10, RZ, RZ, RZ ;  /* 0x000000ffff0a7224 */ /* 0x000fe200078e00ff */
[----:B------:R-:W-:-:S07]  /*ebf0*/  MOV R2, R8 ;  /* 0x0000000800027202 */ /* 0x000fce0000000f00 */
.L_x_9708:
        /* <DEDUP_REMOVED lines=20> */
.L_x_9712:
        /* <DEDUP_REMOVED lines=12> */
.L_x_9713:
        /* <DEDUP_REMOVED lines=49> */
.L_x_9711:
[----:B------:R-:W-:Y:S01]  /*f110*/  I2FP.F32.U32 R8, R8 ;  /* 0x0000000800087245 */ /* 0x000fe20000201000 */
[----:B------:R-:W-:Y:S01]  /*f120*/  IMAD.MOV.U32 R104, RZ, RZ, 0x2 ;  /* 0x00000002ff687424 */ /* 0x000fe200078e00ff */
[----:B------:R-:W-:Y:S02]  /*f130*/  ISETP.NE.AND P3, PT, R109, 0x1, PT ;  /* 0x000000016d00780c */ /* 0x000fe40003f65270 */
[----:B------:R-:W-:Y:S01]  /*f140*/  MOV R11, R2 ;  /* 0x00000002000b7202 */ /* 0x000fe20000000f00 */
[----:B------:R-:W-:-:S05]  /*f150*/  FFMA.FTZ R8, R8, R119, 1.1641532182693481445e-10 ;  /* 0x2f00000008087423 */ /* 0x000fca0000010077 */
[----:B------:R-:W-:Y:S02]  /*f160*/  FSETP.GTU.FTZ.AND P2, PT, R8, UR4, PT ;  /* 0x0000000408007c0b */ /* 0x000fe4000bf5c000 */
[----:B------:R-:W-:Y:S02]  /*f170*/  SHF.L.U32 R8, R105, 0x10, RZ ;  /* 0x0000001069087819 */ /* 0x000fe400000006ff */
[----:B------:R-:W-:-:S03]  /*f180*/  PLOP3.LUT P1, PT, P2, PT, PT, 0x8, 0x80 ;  /* 0x000000000080781c */ /* 0x000fc6000172e170 */
[----:B------:R-:W-:-:S04]  /*f190*/  FMUL.FTZ R8, R8, UR6 ;  /* 0x0000000608087c20 */ /* 0x000fc80008410000 */
[----:B------:R-:W-:Y:S01]  /*f1a0*/  FMUL.FTZ R10, R8, UR5 ;  /* 0x00000005080a7c20 */ /* 0x000fe20008410000 */
[----:B------:R-:W-:-:S04]  /*f1b0*/  PRMT R8, R105, 0x7632, R8 ;  /* 0x0000763269087816 */ /* 0x000fc80000000008 */
        /* <DEDUP_REMOVED lines=10> */
.L_x_9715:
        /* <DEDUP_REMOVED lines=12> */
.L_x_9716:
[----:B------:R-:W-:Y:S01]  /*f320*/  LOP3.LUT R104, R3, UR9, R5, 0x96, !PT ;  /* 0x0000000903687c12 */ /* 0x000fe2000f8e9605 */
[----:B------:R-:W-:Y:S01]  /*f330*/  IMAD.WIDE.U32 R112, R6, -0x326172a9, RZ ;  /* 0xcd9e8d5706707825 */ /* 0x000fe200078e00ff */
[----:B------:R-:W-:Y:S01]  /*f340*/  UIADD3 UR31, UPT, UPT, UR9, -0x4498517b, URZ ;  /* 0xbb67ae85091f7890 */ /* 0x000fe2000fffe0ff */
[----:B------:R-:W-:Y:S02]  /*f350*/  MOV R11, R0 ;  /* 0x00000000000b7202 */ /* 0x000fe40000000f00 */
        /* <DEDUP_REMOVED lines=45> */
.L_x_9714:
        /* <DEDUP_REMOVED lines=20> */
.L_x_9718:
        /* <DEDUP_REMOVED lines=12> */
.L_x_9719:
        /* <DEDUP_REMOVED lines=49> */
.L_x_9717:
[----:B------:R-:W-:Y:S02]  /*fb40*/  I2FP.F32.U32 R8, R8 ;  /* 0x0000000800087245 */ /* 0x000fe40000201000 */
        /* <DEDUP_REMOVED lines=8> */
[----:B------:R-:W-:Y:S01]  /*fbd0*/  PRMT R8, R106, 0x7632, R8 ;  /* 0x000076326a087816 */ /* 0x000fe20000000008 */
[----:B------:R-:W-:-:S03]  /*fbe0*/  IMAD.MOV.U32 R106, RZ, RZ, 0x2 ;  /* 0x00000002ff6a7424 */ /* 0x000fc600078e00ff */
        /* <DEDUP_REMOVED lines=10> */
.L_x_9721:
        /* <DEDUP_REMOVED lines=12> */
.L_x_9722:
        /* <DEDUP_REMOVED lines=49> */
.L_x_9720:
[----:B------:R-:W-:Y:S02]  /*10060*/  I2FP.F32.U32 R112, R105 ;  /* 0x0000006900707245 */ /* 0x000fe40000201000 */
        /* <DEDUP_REMOVED lines=19> */
.L_x_9724:
        /* <DEDUP_REMOVED lines=12> */
.L_x_9725:
        /* <DEDUP_REMOVED lines=49> */
.L_x_9723:
[----:B------:R-:W-:Y:S01]  /*10570*/  I2FP.F32.U32 R8, R8 ;  /* 0x0000000800087245 */ /* 0x000fe20000201000 */
[----:B------:R-:W-:Y:S01]  /*10580*/  IMAD.MOV.U32 R109, RZ, RZ, 0x2 ;  /* 0x00000002ff6d7424 */ /* 0x000fe200078e00ff */
[----:B------:R-:W-:-:S03]  /*10590*/  ISETP.NE.AND P6, PT, R112, 0x1, PT ;  /* 0x000000017000780c */ /* 0x000fc60003fc5270 */
[----:B------:R-:W-:-:S05]  /*105a0*/  FFMA.FTZ R8, R8, R119, 1.1641532182693481445e-10 ;  /* 0x2f00000008087423 */ /* 0x000fca0000010077 */
[----:B------:R-:W-:Y:S02]  /*105b0*/  FSETP.GTU.FTZ.AND P5, PT, R8, UR4, PT ;  /* 0x0000000408007c0b */ /* 0x000fe4000bfbc000 */
[----:B------:R-:W-:-:S05]  /*105c0*/  SHF.L.U32 R8, R107, 0x10, RZ ;  /* 0x000000106b087819 */ /* 0x000fca00000006ff */
[----:B------:R-:W-:-:S04]  /*105d0*/  FMUL.FTZ R8, R8, UR6 ;  /* 0x0000000608087c20 */ /* 0x000fc80008410000 */
[----:B------:R-:W-:Y:S01]  /*105e0*/  FMUL.FTZ R106, R8, UR5 ;  /* 0x00000005086a7c20 */ /* 0x000fe20008410000 */
[----:B------:R-:W-:Y:S02]  /*105f0*/  PRMT R8, R107, 0x7632, R8 ;  /* 0x000076326b087816 */ /* 0x000fe40000000008 */
        /* <DEDUP_REMOVED lines=12> */
.L_x_9727:
        /* <DEDUP_REMOVED lines=14> */
.L_x_9728:
[----:B------:R-:W-:Y:S01]  /*107a0*/  LOP3.LUT R112, R3, UR9, R5, 0x96, !PT ;  /* 0x0000000903707c12 */ /* 0x000fe2000f8e9605 */
[----:B------:R-:W-:Y:S01]  /*107b0*/  IMAD.WIDE.U32 R116, R6, -0x326172a9, RZ ;  /* 0xcd9e8d5706747825 */ /* 0x000fe200078e00ff */
[----:B------:R-:W-:-:S03]  /*107c0*/  MOV R107, R0 ;  /* 0x00000000006b7202 */ /* 0x000fc60000000f00 */
[----:B------:R-:W-:Y:S01]  /*107d0*/  IMAD.WIDE.U32 R112, R112, -0x326172a9, RZ ;  /* 0xcd9e8d5770707825 */ /* 0x000fe200078e00ff */
[----:B------:R-:W-:-:S03]  /*107e0*/  LOP3.LUT R117, R7, UR8, R117, 0x96, !PT ;  /* 0x0000000807757c12 */ /* 0x000fc6000f8e9675 */
[----:B------:R-:W-:Y:S01]  /*107f0*/  IMAD.MOV.U32 R109, RZ, RZ, RZ ;  /* 0x000000ffff6d7224 */ /* 0x000fe200078e00ff */
        /* <DEDUP_REMOVED lines=43> */
.L_x_9726:
[----:B------:R-:W-:Y:S01]  /*10ab0*/  I2FP.F32.U32 R112, R107 ;  /* 0x0000006b00707245 */ /* 0x000fe20000201000 */
[----:B------:R-:W-:Y:S01]  /*10ac0*/  FMUL.FTZ R9, R9, R41 ;  /* 0x0000002909097220 */ /* 0x000fe20000410000 */
[----:B------:R-:W-:Y:S01]  /*10ad0*/  SHF.L.U32 R8, R8, 0x10, RZ ;  /* 0x0000001008087819 */ /* 0x000fe200000006ff */
[----:B------:R-:W-:Y:S01]  /*10ae0*/  FMUL.FTZ R10, R10, R42 ;  /* 0x0000002a0a0a7220 */ /* 0x000fe20000410000 */
[----:B------:R-:W-:Y:S01]  /*10af0*/  FMUL.FTZ R11, R11, R43 ;  /* 0x0000002b0b0b7220 */ /* 0x000fe20000410000 */
[----:B------:R-:W-:Y:S01]  /*10b00*/  FFMA.FTZ R112, R112, R119, 1.1641532182693481445e-10 ;  /* 0x2f00000070707423 */ /* 0x000fe20000010077 */
[----:B------:R-:W-:Y:S01]  /*10b10*/  FMUL.FTZ R104, R104, R36 ;  /* 0x0000002468687220 */ /* 0x000fe20000410000 */
[----:B------:R-:W-:Y:S01]  /*10b20*/  FMUL.FTZ R8, R8, UR6 ;  /* 0x0000000608087c20 */ /* 0x000fe20008410000 */
[----:B------:R-:W-:Y:S01]  /*10b30*/  FMUL.FTZ R105, R105, R37 ;  /* 0x0000002569697220 */ /* 0x000fe20000410000 */
[----:B------:R-:W-:Y:S01]  /*10b40*/  FMUL.FTZ R106, R106, R38 ;  /* 0x000000266a6a7220 */ /* 0x000fe20000410000 */
[----:B------:R-:W-:Y:S01]  /*10b50*/  FSETP.GTU.FTZ.AND P6, PT, R112, UR4, PT ;  /* 0x0000000470007c0b */ /* 0x000fe2000bfdc000 */
[----:B------:R-:W-:Y:S01]  /*10b60*/  FMUL.FTZ R107, R8, UR5 ;  /* 0x00000005086b7c20 */ /* 0x000fe20008410000 */
[----:B------:R-:W-:-:S04]  /*10b70*/  FMUL.FTZ R8, R115, R40 ;  /* 0x0000002873087220 */ /* 0x000fc80000410000 */
[----:B------:R-:W-:Y:S02]  /*10b80*/  FSEL R107, R107, RZ, !P6 ;  /* 0x000000ff6b6b7208 */ /* 0x000fe40007000000 */
[----:B------:R-:W-:-:S03]  /*10b90*/  PLOP3.LUT P6, PT, P6, PT, PT, 0x8, 0x80 ;  /* 0x000000000080781c */ /* 0x000fc600037ce170 */
[----:B------:R-:W-:-:S10]  /*10ba0*/  FMUL.FTZ R107, R107, R39 ;  /* 0x000000276b6b7220 */ /* 0x000fd40000410000 */
.L_x_9704:
[----:B------:R-:W-:Y:S01]  /*10bb0*/  SEL R117, RZ, 0x1000000, !P6 ;  /* 0x01000000ff757807 */ /* 0x000fe20007000000 */
[----:B------:R-:W-:Y:S01]  /*10bc0*/  IMAD.WIDE.U32 R112, R114, 0x20, R120 ;  /* 0x0000002072707825 */ /* 0x000fe200078e0078 */
[----:B------:R-:W-:Y:S01]  /*10bd0*/  SEL R115, RZ, 0x10000, !P5 ;  /* 0x00010000ff737807 */ /* 0x000fe20006800000 */
[----:B------:R-:W-:Y:S01]  /*10be0*/  BSSY.RECONVERGENT B0, `(.L_x_9729) ;  /* 0x0000076000007945 */ /* 0x000fe20003800200 */
[----:B------:R-:W-:Y:S02]  /*10bf0*/  SEL R116, RZ, 0x100, !P4 ;  /* 0x00000100ff747807 */ /* 0x000fe40006000000 */
[----:B------:R-:W-:Y:S01]  /*10c00*/  STG.E.128 desc[UR10][R112.64], R8 ;  /* 0x0000000870007986 */ /* 0x000fe2000c101d0a */
[----:B------:R-:W-:Y:S01]  /*10c10*/  ISETP.NE.AND P6, PT, R118, RZ, PT ;  /* 0x000000ff7600720c */ /* 0x000fe20003fc5270 */
[----:B------:R-:W-:Y:S01]  /*10c20*/  FADD.FTZ R118, RZ, R24 ;  /* 0x00000018ff767221 */ /* 0x000fe20000010000 */
[----:B------:R-:W-:Y:S01]  /*10c30*/  LOP3.LUT R116, R116, R117, R115, 0xfe, !PT ;  /* 0x0000007574747212 */ /* 0x000fe200078efe73 */
[----:B------:R0:W-:Y:S01]  /*10c40*/  STG.E.128 desc[UR10][R112.64+0x10], R104 ;  /* 0x0000106870007986 */ /* 0x0001e2000c101d0a */
[----:B------:R-:W-:-:S02]  /*10c50*/  SEL R115, RZ, 0x1, !P3 ;  /* 0x00000001ff737807 */ /* 0x000fc40005800000 */
[----:B------:R-:W-:Y:S02]  /*10c60*/  SEL R117, RZ, 0x1000000, !P2 ;  /* 0x01000000ff757807 */ /* 0x000fe40005000000 */
[----:B0-----:R-:W-:Y:S02]  /*10c70*/  LOP3.LUT R113, R116, R115, RZ, 0xfc, !PT ;  /* 0x0000007374717212 */ /* 0x001fe400078efcff */
[----:B------:R-:W-:Y:S02]  /*10c80*/  SEL R116, RZ, 0x10000, !P1 ;  /* 0x00010000ff747807 */ /* 0x000fe40004800000 */
[----:B------:R-:W-:Y:S02]  /*10c90*/  SEL R115, RZ, 0x100, !P0 ;  /* 0x00000100ff737807 */ /* 0x000fe40004000000 */
[----:B------:R-:W-:Y:S02]  /*10ca0*/  SEL R112, RZ, 0x1, !P6 ;  /* 0x00000001ff707807 */ /* 0x000fe40007000000 */
[----:B------:R-:W-:Y:S01]  /*10cb0*/  LOP3.LUT R115, R115, R117, R116, 0xfe, !PT ;  /* 0x0000007573737212 */ /* 0x000fe200078efe74 */
[----:B------:R-:W-:-:S03]  /*10cc0*/  IMAD.WIDE.U32 R116, R114, 0x8, R122 ;  /* 0x0000000872747825 */ /* 0x000fc600078e007a */
[----:B------:R-:W-:Y:S01]  /*10cd0*/  LOP3.LUT R112, R115, R112, RZ, 0xfc, !PT ;  /* 0x0000007073707212 */ /* 0x000fe200078efcff */
[----:B------:R-:W-:-:S04]  /*10ce0*/  FADD.FTZ R115, R118, R25 ;  /* 0x0000001976737221 */ /* 0x000fc80000010000 */
[----:B------:R-:W-:Y:S01]  /*10cf0*/  FADD.FTZ R118, R115, R26 ;  /* 0x0000001a73767221 */ /* 0x000fe20000010000 */
[----:B------:R0:W-:Y:S03]  /*10d00*/  STG.E.64 desc[UR10][R116.64], R112 ;  /* 0x0000007074007986 */ /* 0x0001e6000c101b0a */
        /* <DEDUP_REMOVED lines=24> */
[----:B0-----:R-:W-:Y:S01]  /*10e90*/  FADD.FTZ R116, R115, R112 ;  /* 0x0000007073747221 */ /* 0x001fe20000010000 */
[----:B------:R-:W-:-:S04]  /*10ea0*/  LOP3.LUT P0, R115, R124, 0x1f, RZ, 0xc0, !PT ;  /* 0x0000001f7c737812 */ /* 0x000fc8000780c0ff */
        /* <DEDUP_REMOVED lines=11> */
[----:B------:R-:W-:-:S04]  /*10f60*/  FFMA.FTZ R113, R120, R120, R113 ;  /* 0x0000007878717223 */ /* 0x000fc80000010071 */
        /* <DEDUP_REMOVED lines=61> */
.L_x_9730:
[----:B------:R-:W-:Y:S05]  /*11340*/  BSYNC.RECONVERGENT B0 ;  /* 0x0000000000007941 */ /* 0x000fea0003800200 */
.L_x_9729:
        /* <DEDUP_REMOVED lines=14> */
.L_x_9732:
[----:B------:R-:W-:Y:S05]  /*11430*/  BSYNC.RECONVERGENT B0 ;  /* 0x0000000000007941 */ /* 0x000fea0003800200 */
.L_x_9731:
[----:B0-----:R-:W0:Y:S01]  /*11440*/  SHFL.DOWN PT, R117, R112, 0x4, 0x1f ;  /* 0x08801f0070757f89 */ /* 0x001e2200000e0000 */
[----:B------:R-:W-:Y:S02]  /*11450*/  I2FP.F32.U32 R119, R118 ;  /* 0x0000007600777245 */ /* 0x000fe40000201000 */
[----:B------:R-:W-:Y:S01]  /*11460*/  ISETP.NE.AND P0, PT, R124, RZ, PT ;  /* 0x000000ff7c00720c */ /* 0x000fe20003f05270 */
[----:B------:R-:W1:Y:S01]  /*11470*/  SHFL.DOWN PT, R121, R118, 0x4, 0x1f ;  /* 0x08801f0076797f89 */ /* 0x000e6200000e0000 */
[----:B------:R-:W2:Y:S01]  /*11480*/  LDC.64 R124, c[0x0][0x428] ;  /* 0x00010a00ff7c7b82 */ /* 0x000ea20000000a00 */
[----:B------:R-:W-:Y:S01]  /*11490*/  ISETP.NE.AND P1, PT, RZ, UR18, PT ;  /* 0x00000012ff007c0c */ /* 0x000fe2000bf25270 */
[----:B0-----:R-:W-:-:S04]  /*114a0*/  FADD.FTZ R115, -R117, R112 ;  /* 0x0000007075737221 */ /* 0x001fc80000010100 */
[----:B------:R-:W-:Y:S01]  /*114b0*/  FMUL.FTZ R116, R115, R115 ;  /* 0x0000007373747220 */ /* 0x000fe20000410000 */
[----:B-1----:R-:W-:Y:S02]  /*114c0*/  IADD3 R115, PT, PT, R121, R118, RZ ;  /* 0x0000007679737210 */ /* 0x002fe40007ffe0ff */
[----:B------:R-:W-:Y:S01]  /*114d0*/  I2FP.F32.S32 R121, R121 ;  /* 0x0000007900797245 */ /* 0x000fe20000201400 */
[----:B------:R-:W-:-:S04]  /*114e0*/  FMUL.FTZ R116, R116, R119 ;  /* 0x0000007774747220 */ /* 0x000fc80000410000 */
[----:B------:R-:W-:Y:S01]  /*114f0*/  FMUL.FTZ R120, R117, R121 ;  /* 0x0000007975787220 */ /* 0x000fe20000410000 */
[----:B------:R-:W-:Y:S01]  /*11500*/  I2FP.F32.S32 R117, R115 ;  /* 0x0000007300757245 */ /* 0x000fe20000201400 */
[----:B------:R-:W-:Y:S02]  /*11510*/  FMUL.FTZ R116, R116, R121 ;  /* 0x0000007974747220 */ /* 0x000fe40000410000 */
[----:B------:R-:W-:Y:S02]  /*11520*/  FFMA.FTZ R120, R119, R112, R120 ;  /* 0x0000007077787223 */ /* 0x000fe40000010078 */
[----:B------:R-:W0:Y:S01]  /*11530*/  SHFL.DOWN PT, R112, R113, 0x4, 0x1f ;  /* 0x08801f0071707f89 */ /* 0x000e2200000e0000 */
[----:B------:R-:W1:Y:S02]  /*11540*/  MUFU.RCP R119, R117 ;  /* 0x0000007500777308 */ /* 0x000e640000001000 */
[----:B-1----:R-:W-:Y:S02]  /*11550*/  FMUL.FTZ R118, R119, R120 ;  /* 0x0000007877767220 */ /* 0x002fe40000410000 */
[----:B------:R-:W-:Y:S01]  /*11560*/  SHFL.DOWN PT, R120, R115, 0x2, 0x1f ;  /* 0x08401f0073787f89 */ /* 0x000fe200000e0000 */
[----:B0-----:R-:W-:-:S04]  /*11570*/  FADD.FTZ R112, R112, R113 ;  /* 0x0000007170707221 */ /* 0x001fc80000010000 */
[----:B------:R-:W-:Y:S02]  /*11580*/  FFMA.FTZ R116, R119, R116, R112 ;  /* 0x0000007477747223 */ /* 0x000fe40000010070 */
        /* <DEDUP_REMOVED lines=8> */
[----:B------:R-:W-:-:S04]  /*11610*/  FMUL.FTZ R120, R119, R120 ;  /* 0x0000007877787220 */ /* 0x000fc80000410000 */
[----:B------:R-:W-:Y:S02]  /*11620*/  FFMA.FTZ R119, R117, R118, R120 ;  /* 0x0000007675777223 */ /* 0x000fe40000010078 */
[----:B------:R-:W0:Y:S01]  /*11630*/  SHFL.DOWN PT, R117, R116, 0x2, 0x1f ;  /* 0x08401f0074757f89 */ /* 0x000e2200000e0000 */
[----:B------:R-:W1:Y:S01]  /*11640*/  MUFU.RCP R118, R115 ;  /* 0x0000007300767308 */ /* 0x000e620000001000 */
[----:B0-----:R-:W-:-:S04]  /*11650*/  FADD.FTZ R117, R116, R117 ;  /* 0x0000007574757221 */ /* 0x001fc80000010000 */
[C---:B-1----:R-:W-:Y:S01]  /*11660*/  FFMA.FTZ R117, R118.reuse, R113, R117 ;  /* 0x0000007176757223 */ /* 0x042fe20000010075 */
[----:B------:R-:W-:Y:S01]  /*11670*/  FMUL.FTZ R118, R118, R119 ;  /* 0x0000007776767220 */ /* 0x000fe20000410000 */
[----:B------:R-:W0:Y:S04]  /*11680*/  SHFL.DOWN PT, R113, R112, 0x1, 0x1f ;  /* 0x08201f0070717f89 */ /* 0x000e2800000e0000 */
[----:B------:R-:W1:Y:S01]  /*11690*/  SHFL.DOWN PT, R119, R118, 0x1, 0x1f ;  /* 0x08201f0076777f89 */ /* 0x000e6200000e0000 */
[----:B0-----:R-:W-:Y:S01]  /*116a0*/  I2FP.F32.S32 R116, R113 ;  /* 0x0000007100747245 */ /* 0x001fe20000201400 */
[----:B-1----:R-:W-:-:S04]  /*116b0*/  FADD.FTZ R120, R118, -R119 ;  /* 0x8000007776787221 */ /* 0x002fc80000010000 */
[----:B------:R-:W-:Y:S01]  /*116c0*/  FMUL.FTZ R122, R120, R120 ;  /* 0x00000078787a7220 */ /* 0x000fe20000410000 */
[----:B------:R-:W-:-:S03]  /*116d0*/  IADD3 R120, PT, PT, R112, R113, RZ ;  /* 0x0000007170787210 */ /* 0x000fc60007ffe0ff */
[----:B------:R-:W-:Y:S01]  /*116e0*/  FMUL.FTZ R113, R115, R122 ;  /* 0x0000007a73717220 */ /* 0x000fe20000410000 */
[----:B------:R-:W-:-:S03]  /*116f0*/  I2FP.F32.S32 R120, R120 ;  /* 0x0000007800787245 */ /* 0x000fc60000201400 */
[-C--:B------:R-:W-:Y:S01]  /*11700*/  FMUL.FTZ R113, R113, R116.reuse ;  /* 0x0000007471717220 */ /* 0x080fe20000410000 */
[----:B------:R-:W-:Y:S02]  /*11710*/  FMUL.FTZ R116, R119, R116 ;  /* 0x0000007477747220 */ /* 0x000fe40000410000 */
[----:B------:R-:W0:Y:S02]  /*11720*/  MUFU.RCP R120, R120 ;  /* 0x0000007800787308 */ /* 0x000e240000001000 */
[----:B------:R-:W-:Y:S02]  /*11730*/  FFMA.FTZ R115, R115, R118, R116 ;  /* 0x0000007673737223 */ /* 0x000fe40000010074 */
[----:B------:R-:W1:Y:S02]  /*11740*/  SHFL.DOWN PT, R116, R117, 0x1, 0x1f ;  /* 0x08201f0075747f89 */ /* 0x000e6400000e0000 */
[----:B0-----:R-:W-:-:S06]  /*11750*/  FMUL.FTZ R115, R120, R115 ;  /* 0x0000007378737220 */ /* 0x001fcc0000410000 */
[----:B------:R-:W0:Y:S01]  /*11760*/  SHFL.IDX PT, R115, R115, RZ, 0x1f ;  /* 0x00001fff73737589 */ /* 0x000e2200000e0000 */
[----:B-1----:R-:W-:Y:S02]  /*11770*/  FADD.FTZ R119, R117, R116 ;  /* 0x0000007475777221 */ /* 0x002fe40000010000 */
[----:B------:R-:W1:Y:S02]  /*11780*/  LDC R117, c[0x0][0x448] ;  /* 0x00011200ff757b82 */ /* 0x000e640000000800 */
[----:B------:R-:W-:Y:S01]  /*11790*/  FFMA.FTZ R116, R120, R113, R119 ;  /* 0x0000007178747223 */ /* 0x000fe20000010077 */
[----:B------:R-:W-:-:S05]  /*117a0*/  IMAD.U32 R119, RZ, RZ, UR16 ;  /* 0x00000010ff777e24 */ /* 0x000fca000f8e00ff */
[----:B------:R-:W3:Y:S01]  /*117b0*/  @!P0 LDC.64 R112, c[0x0][0x3c0] ;  /* 0x0000f000ff708b82 */ /* 0x000ee20000000a00 */
[----:B------:R-:W1:Y:S01]  /*117c0*/  SHFL.IDX PT, R116, R116, RZ, 0x1f ;  /* 0x00001fff74747589 */ /* 0x000e6200000e0000 */
[----:B0-----:R-:W-:-:S05]  /*117d0*/  FMUL.FTZ R118, R115, R115 ;  /* 0x0000007373767220 */ /* 0x001fca0000410000 */
[----:B------:R-:W-:Y:S01]  /*117e0*/  FSEL R118, R118, RZ, P1 ;  /* 0x000000ff76767208 */ /* 0x000fe20000800000 */
[----:B---3--:R-:W-:-:S04]  /*117f0*/  @!P0 IMAD.WIDE R112, R119, 0x4, R112 ;  /* 0x0000000477708825 */ /* 0x008fc800078e0270 */
[----:B-1----:R-:W-:Y:S01]  /*11800*/  FFMA.FTZ R117, R116, UR19, R117 ;  /* 0x0000001374757c23 */ /* 0x002fe20008010075 */
[----:B------:R0:W-:Y:S02]  /*11810*/  @!P0 STG.E desc[UR10][R112.64], R115 ;  /* 0x0000007370008986 */ /* 0x0001e4000c10190a */
[----:B0-----:R-:W-:Y:S01]  /*11820*/  FSEL R112, R115, RZ, !P1 ;  /* 0x000000ff73707208 */ /* 0x001fe20004800000 */
[----:B------:R-:W-:-:S04]  /*11830*/  FADD.FTZ R113, R117, R118 ;  /* 0x0000007675717221 */ /* 0x000fc80000010000 */
[C---:B------:R-:W-:Y:S01]  /*11840*/  FADD.FTZ R123, -R112.reuse, R24 ;  /* 0x00000018707b7221 */ /* 0x040fe20000010100 */
[C---:B------:R-:W-:Y:S01]  /*11850*/  FADD.FTZ R121, -R112.reuse, R25 ;  /* 0x0000001970797221 */ /* 0x040fe20000010100 */
[C---:B------:R-:W-:Y:S01]  /*11860*/  FADD.FTZ R120, -R112.reuse, R26 ;  /* 0x0000001a70787221 */ /* 0x040fe20000010100 */
[C---:B------:R-:W-:Y:S01]  /*11870*/  FADD.FTZ R24, -R112.reuse, R20 ;  /* 0x0000001470187221 */ /* 0x040fe20000010100 */
[C---:B------:R-:W-:Y:S01]  /*11880*/  FADD.FTZ R25, -R112.reuse, R22 ;  /* 0x0000001670197221 */ /* 0x040fe20000010100 */
[C---:B------:R-:W-:Y:S01]  /*11890*/  FADD.FTZ R26, -R112.reuse, R23 ;  /* 0x00000017701a7221 */ /* 0x040fe20000010100 */
[C---:B------:R-:W-:Y:S01]  /*118a0*/  FADD.FTZ R119, -R112.reuse, R16 ;  /* 0x0000001070777221 */ /* 0x040fe20000010100 */
[----:B------:R0:W1:Y:S01]  /*118b0*/  MUFU.RSQ R20, R113 ;  /* 0x0000007100147308 */ /* 0x0000620000001400 */
        /* <DEDUP_REMOVED lines=10> */
[C---:B0-----:R-:W-:Y:S01]  /*11960*/  FADD.FTZ R113, -R112.reuse, R9 ;  /* 0x0000000970717221 */ /* 0x041fe20000010100 */
[C---:B------:R-:W-:Y:S01]  /*11970*/  FADD.FTZ R115, -R112.reuse, R10 ;  /* 0x0000000a70737221 */ /* 0x040fe20000010100 */
[C---:B------:R-:W-:Y:S01]  /*11980*/  FADD.FTZ R116, -R112.reuse, R11 ;  /* 0x0000000b70747221 */ /* 0x040fe20000010100 */
[C---:B------:R-:W-:Y:S01]  /*11990*/  FADD.FTZ R117, -R112.reuse, R104 ;  /* 0x0000006870757221 */ /* 0x040fe20000010100 */
[C---:B------:R-:W-:Y:S01]  /*119a0*/  FADD.FTZ R118, -R112.reuse, R105 ;  /* 0x0000006970767221 */ /* 0x040fe20000010100 */
[----:B------:R-:W-:Y:S01]  /*119b0*/  FADD.FTZ R122, -R112, R106 ;  /* 0x0000006a707a7221 */ /* 0x000fe20000010100 */
[----:B--2---:R-:W-:-:S04]  /*119c0*/  IMAD.WIDE.U32 R22, R110, 0x10, R124 ;  /* 0x000000106e167825 */ /* 0x004fc800078e007c */
[----:B------:R-:W-:Y:S01]  /*119d0*/  FADD.FTZ R112, -R112, R107 ;  /* 0x0000006b70707221 */ /* 0x000fe20000010100 */
[----:B------:R-:W2:Y:S01]  /*119e0*/  LDL R110, [R1+0x4] ;  /* 0x00000400016e7983 */ /* 0x000ea20000100800 */
[----:B------:R-:W-:-:S03]  /*119f0*/  IMAD.WIDE.U32 R104, R111, 0x10, R124 ;  /* 0x000000106f687825 */ /* 0x000fc600078e007c */
[----:B------:R-:W3:Y:S01]  /*11a00*/  LDL R111, [R1] ;  /* 0x00000000016f7983 */ /* 0x000ee20000100800 */
[----:B------:R-:W-:-:S03]  /*11a10*/  IMAD.WIDE.U32 R106, R114, 0x10, R124 ;  /* 0x00000010726a7825 */ /* 0x000fc600078e007c */
[----:B------:R-:W4:Y:S04]  /*11a20*/  LDL R124, [R1+0x8] ;  /* 0x00000800017c7983 */ /* 0x000f280000100800 */
[----:B------:R-:W5:Y:S01]  /*11a30*/  LDL R125, [R1+0xc] ;  /* 0x00000c00017d7983 */ /* 0x000f620000100800 */
[C---:B-1----:R-:W-:Y:S01]  /*11a40*/  FMUL.FTZ R11, R20.reuse, R24 ;  /* 0x00000018140b7220 */ /* 0x042fe20000410000 */
[C---:B------:R-:W-:Y:S01]  /*11a50*/  FMUL.FTZ R10, R20.reuse, R21 ;  /* 0x00000015140a7220 */ /* 0x040fe20000410000 */
[C---:B------:R-:W-:Y:S01]  /*11a60*/  FMUL.FTZ R25, R20.reuse, R25 ;  /* 0x0000001914197220 */ /* 0x040fe20000410000 */
[----:B------:R-:W-:Y:S01]  /*11a70*/  FMUL.FTZ R26, R20, R26 ;  /* 0x0000001a141a7220 */ /* 0x000fe20000410000 */
[----:B------:R-:W-:Y:S01]  /*11a80*/  FFMA.FTZ R21, R11, R100, R76 ;  /* 0x000000640b157223 */ /* 0x000fe2000001004c */
[----:B------:R-:W-:Y:S01]  /*11a90*/  FFMA.FTZ R10, R10, R101, R77 ;  /* 0x000000650a0a7223 */ /* 0x000fe2000001004d */
[C---:B------:R-:W-:Y:S01]  /*11aa0*/  FMUL.FTZ R24, R20.reuse, R121 ;  /* 0x0000007914187220 */ /* 0x040fe20000410000 */
[C---:B------:R-:W-:Y:S01]  /*11ab0*/  FMUL.FTZ R9, R20.reuse, R120 ;  /* 0x0000007814097220 */ /* 0x040fe20000410000 */
[----:B------:R-:W-:Y:S01]  /*11ac0*/  FMUL.FTZ R8, R20, R27 ;  /* 0x0000001b14087220 */ /* 0x000fe20000410000 */
[----:B------:R-:W-:Y:S01]  /*11ad0*/  FFMA.FTZ R11, R25, R102, R78 ;  /* 0x00000066190b7223 */ /* 0x000fe2000001004e */
[----:B------:R-:W-:Y:S01]  /*11ae0*/  F2FP.BF16.F32.PACK_AB R10, R10, R21 ;  /* 0x000000150a0a723e */ /* 0x000fe200000010ff */
[----:B------:R-:W-:Y:S01]  /*11af0*/  FMUL.FTZ R21, R20, R12 ;  /* 0x0000000c14157220 */ /* 0x000fe20000410000 */
[----:B------:R-:W-:Y:S01]  /*11b00*/  FFMA.FTZ R26, R26, R103, R79 ;  /* 0x000000671a1a7223 */ /* 0x000fe2000001004f */
[C---:B------:R-:W-:Y:S01]  /*11b10*/  FMUL.FTZ R12, R20.reuse, R13 ;  /* 0x0000000d140c7220 */ /* 0x040fe20000410000 */
[C---:B------:R-:W-:Y:S01]  /*11b20*/  FMUL.FTZ R25, R20.reuse, R14 ;  /* 0x0000000e14197220 */ /* 0x040fe20000410000 */
[C---:B------:R-:W-:Y:S01]  /*11b30*/  FMUL.FTZ R123, R20.reuse, R123 ;  /* 0x0000007b147b7220 */ /* 0x040fe20000410000 */
[----:B------:R-:W-:Y:S01]  /*11b40*/  FMUL.FTZ R119, R20, R119 ;  /* 0x0000007714777220 */ /* 0x000fe20000410000 */
[----:B------:R-:W-:Y:S01]  /*11b50*/  F2FP.BF16.F32.PACK_AB R11, R26, R11 ;  /* 0x0000000b1a0b723e */ /* 0x000fe200000010ff */
[----:B------:R-:W-:Y:S01]  /*11b60*/  FMUL.FTZ R26, R20, R15 ;  /* 0x0000000f141a7220 */ /* 0x000fe20000410000 */
        /* <DEDUP_REMOVED lines=11> */
[----:B------:R-:W-:Y:S01]  /*11c20*/  F2FP.BF16.F32.PACK_AB R14, R21, R14 ;  /* 0x0000000e150e723e */ /* 0x000fe200000010ff */
[----:B------:R-:W-:Y:S01]  /*11c30*/  FFMA.FTZ R112, R112, R87, R63 ;  /* 0x0000005770707223 */ /* 0x000fe2000001003f */
[----:B------:R-:W-:Y:S01]  /*11c40*/  FFMA.FTZ R117, R117, R84, R60 ;  /* 0x0000005475757223 */ /* 0x000fe2000001003c */
[----:B------:R-:W-:Y:S01]  /*11c50*/  FFMA.FTZ R118, R118, R85, R61 ;  /* 0x0000005576767223 */ /* 0x000fe2000001003d */
[----:B------:R-:W-:Y:S01]  /*11c60*/  FFMA.FTZ R116, R116, R91, R67 ;  /* 0x0000005b74747223 */ /* 0x000fe20000010043 */
[----:B------:R-:W-:Y:S01]  /*11c70*/  F2FP.BF16.F32.PACK_AB R15, R26, R15 ;  /* 0x0000000f1a0f723e */ /* 0x000fe200000010ff */
[----:B------:R-:W-:-:S02]  /*11c80*/  UIADD3 UR16, UPT, UPT, UR16, UR14, URZ ;  /* 0x0000000e10107290 */ /* 0x000fc4000fffe0ff */
[----:B------:R-:W-:Y:S02]  /*11c90*/  UPLOP3.LUT UP1, UPT, UPT, UPT, UP1, 0x40, 0x4 ;  /* 0x000000000004789c */ /* 0x000fe40003f2e810 */
[----:B------:R-:W-:Y:S01]  /*11ca0*/  UISETP.GE.AND UP2, UPT, UR16, UR15, UPT ;  /* 0x0000000f1000728c */ /* 0x000fe2000bf46270 */
[----:B--2---:R-:W-:Y:S01]  /*11cb0*/  FFMA.FTZ R13, R24, R110, R81 ;  /* 0x0000006e180d7223 */ /* 0x004fe20000010051 */
[----:B------:R-:W-:-:S04]  /*11cc0*/  FMUL.FTZ R24, R20, R17 ;  /* 0x0000001114187220 */ /* 0x000fc80000410000 */
[----:B------:R-:W-:Y:S02]  /*11cd0*/  FFMA.FTZ R17, R24, R97, R73 ;  /* 0x0000006118117223 */ /* 0x000fe40000010049 */
[----:B------:R-:W0:Y:S01]  /*11ce0*/  @!P0 LDC.64 R24, c[0x0][0x3c8] ;  /* 0x0000f200ff188b82 */ /* 0x000e220000000a00 */
[----:B----4-:R-:W-:Y:S02]  /*11cf0*/  FFMA.FTZ R9, R9, R124, R82 ;  /* 0x0000007c09097223 */ /* 0x010fe40000010052 */
[----:B------:R-:W-:Y:S01]  /*11d00*/  F2FP.BF16.F32.PACK_AB R12, R17, R12 ;  /* 0x0000000c110c723e */ /* 0x000fe200000010ff */
[----:B------:R-:W-:Y:S01]  /*11d10*/  FMUL.FTZ R17, R20, R16 ;  /* 0x0000001014117220 */ /* 0x000fe20000410000 */
[----:B-----5:R-:W-:-:S03]  /*11d20*/  FFMA.FTZ R8, R8, R125, R83 ;  /* 0x0000007d08087223 */ /* 0x020fc60000010053 */
[----:B------:R-:W-:Y:S01]  /*11d30*/  FFMA.FTZ R16, R17, R88, R64 ;  /* 0x0000005811107223 */ /* 0x000fe20000010040 */
[----:B------:R-:W-:Y:S01]  /*11d40*/  FFMA.FTZ R17, R115, R90, R66 ;  /* 0x0000005a73117223 */ /* 0x000fe20000010042 */
[----:B------:R-:W-:Y:S01]  /*11d50*/  F2FP.BF16.F32.PACK_AB R9, R8, R9 ;  /* 0x000000090809723e */ /* 0x000fe200000010ff */
[----:B---3--:R-:W-:-:S03]  /*11d60*/  FFMA.FTZ R8, R123, R111, R80 ;  /* 0x0000006f7b087223 */ /* 0x008fc60000010050 */
[----:B------:R-:W-:Y:S02]  /*11d70*/  F2FP.BF16.F32.PACK_AB R17, R116, R17 ;  /* 0x000000117411723e */ /* 0x000fe400000010ff */
[----:B------:R-:W-:Y:S01]  /*11d80*/  F2FP.BF16.F32.PACK_AB R8, R13, R8 ;  /* 0x000000080d08723e */ /* 0x000fe200000010ff */
[C---:B------:R-:W-:Y:S01]  /*11d90*/  FMUL.FTZ R13, R20.reuse, R18 ;  /* 0x00000012140d7220 */ /* 0x040fe20000410000 */
[C---:B------:R-:W-:Y:S01]  /*11da0*/  FMUL.FTZ R18, R20.reuse, R19 ;  /* 0x0000001314127220 */ /* 0x040fe20000410000 */
[----:B------:R-:W-:Y:S02]  /*11db0*/  FMUL.FTZ R19, R20, R122 ;  /* 0x0000007a14137220 */ /* 0x000fe40000410000 */
[----:B------:R-:W-:Y:S01]  /*11dc0*/  FFMA.FTZ R13, R13, R98, R74 ;  /* 0x000000620d0d7223 */ /* 0x000fe2000001004a */
[----:B------:R-:W-:Y:S01]  /*11dd0*/  FFMA.FTZ R18, R18, R99, R75 ;  /* 0x0000006312127223 */ /* 0x000fe2000001004b */
[----:B------:R-:W-:Y:S01]  /*11de0*/  FFMA.FTZ R19, R19, R86, R62 ;  /* 0x0000005613137223 */ /* 0x000fe2000001003e */
[----:B0-----:R-:W-:-:S03]  /*11df0*/  @!P0 IMAD.WIDE R24, R27, 0x4, R24 ;  /* 0x000000041b188825 */ /* 0x001fc600078e0218 */
[----:B------:R-:W-:Y:S01]  /*11e00*/  F2FP.BF16.F32.PACK_AB R13, R18, R13 ;  /* 0x0000000d120d723e */ /* 0x000fe200000010ff */
[----:B------:R-:W-:Y:S01]  /*11e10*/  FMUL.FTZ R18, R20, R113 ;  /* 0x0000007114127220 */ /* 0x000fe20000410000 */
[----:B------:R-:W-:Y:S01]  /*11e20*/  F2FP.BF16.F32.PACK_AB R19, R112, R19 ;  /* 0x000000137013723e */ /* 0x000fe200000010ff */
[----:B------:R0:W-:Y:S02]  /*11e30*/  @!P0 STG.E desc[UR10][R24.64], R20 ;  /* 0x0000001418008986 */ /* 0x0001e4000c10190a */
[----:B------:R-:W-:Y:S01]  /*11e40*/  FFMA.FTZ R21, R18, R89, R65 ;  /* 0x0000005912157223 */ /* 0x000fe20000010041 */
[----:B------:R-:W-:Y:S01]  /*11e50*/  F2FP.BF16.F32.PACK_AB R18, R118, R117 ;  /* 0x000000757612723e */ /* 0x000fe200000010ff */
[----:B------:R0:W-:Y:S03]  /*11e60*/  STG.E.128 desc[UR10][R22.64], R8 ;  /* 0x0000000816007986 */ /* 0x0001e6000c101d0a */
[----:B------:R-:W-:Y:S01]  /*11e70*/  F2FP.BF16.F32.PACK_AB R16, R21, R16 ;  /* 0x000000101510723e */ /* 0x000fe200000010ff */
[----:B------:R0:W-:Y:S04]  /*11e80*/  STG.E.128 desc[UR10][R104.64], R12 ;  /* 0x0000000c68007986 */ /* 0x0001e8000c101d0a */
[----:B------:R0:W-:Y:S01]  /*11e90*/  STG.E.128 desc[UR10][R106.64], R16 ;  /* 0x000000106a007986 */ /* 0x0001e2000c101d0a */
[----:B------:R-:W-:Y:S05]  /*11ea0*/  BRA.U !UP2, `(.L_x_9733) ;  /* 0xfffffeed0a287547 */ /* 0x000fea000b83ffff */
[----:B------:R-:W-:Y:S05]  /*11eb0*/  EXIT ;  /* 0x000000000000794d */ /* 0x000fea0003800000 */
.L_x_9734:
        /* <DEDUP_REMOVED lines=12> */
.L_x_20980:


//--------------------- .text._ZN10layer_norm13ln_fwd_kernelINS_13Kernel_traitsIf13__nv_bfloat16fS2_fjLj6144ELj1ELj1ELj8ELj16ENS_18Kernel_traits_baseILj6144EfS2_fS2_fjLj256EEEEELb1ELb1ELb1ELb0EEEvNS_9FwdParamsE --------------------------
	.section	.text._ZN10layer_norm13ln_fwd_kernelINS_13Kernel_traitsIf13__nv_bfloat16fS2_fjLj6144ELj1ELj1ELj8ELj16ENS_18Kernel_traits_baseILj6144EfS2_fS2_fjLj256EEEEELb1ELb1ELb1ELb0EEEvNS_9FwdParamsE,"ax",@progbits
	.align	128
        .global         _ZN10layer_norm13ln_fwd_kernelINS_13Kernel_traitsIf13__nv_bfloat16fS2_fjLj6144ELj1ELj1ELj8ELj16ENS_18Kernel_traits_baseILj6144EfS2_fS2_fjLj256EEEEELb1ELb1ELb1ELb0EEEvNS_9FwdParamsE
        .type           _ZN10layer_norm13ln_fwd_kernelINS_13Kernel_traitsIf13__nv_bfloat16fS2_fjLj6144ELj1ELj1ELj8ELj16ENS_18Kernel_traits_baseILj6144EfS2_fS2_fjLj256EEEEELb1ELb1ELb1ELb0EEEvNS_9FwdParamsE,@function
        .size           _ZN10layer_norm13ln_fwd_kernelINS_13Kernel_traitsIf13__nv_bfloat16fS2_fjLj6144ELj1ELj1ELj8ELj16ENS_18Kernel_traits_baseILj6144EfS2_fS2_fjLj256EEEEELb1ELb1ELb1ELb0EEEvNS_9FwdParamsE,(.L_x_20981 - _ZN10layer_norm13ln_fwd_kernelINS_13Kernel_traitsIf13__nv_bfloat16fS2_fjLj6144ELj1ELj1ELj8ELj16ENS_18Kernel_traits_baseILj6144EfS2_fS2_fjLj256EEEEELb1ELb1ELb1ELb0EEEvNS_9FwdParamsE)
        .other          _ZN10layer_norm13ln_fwd_kernelINS_13Kernel_traitsIf13__nv_bfloat16fS2_fjLj6144ELj1ELj1ELj8ELj16ENS_18Kernel_traits_baseILj6144EfS2_fS2_fjLj256EEEEELb1ELb1ELb1ELb0EEEvNS_9FwdParamsE,@"STO_CUDA_ENTRY STV_DEFAULT"
_ZN10layer_norm13ln_fwd_kernelINS_13Kernel_traitsIf13__nv_bfloat16fS2_fjLj6144ELj1ELj1ELj8ELj16ENS_18Kernel_traits_baseILj6144EfS2_fS2_fjLj256EEEEELb1ELb1ELb1ELb0EEEvNS_9FwdParamsE:
.text._ZN10layer_norm13ln_fwd_kernelINS_13Kernel_traitsIf13__nv_bfloat16fS2_fjLj6144ELj1ELj1ELj8ELj16ENS_18Kernel_traits_baseILj6144EfS2_fS2_fjLj256EEEEELb1ELb1ELb1ELb0EEEvNS_9FwdParamsE:
        /* <DEDUP_REMOVED lines=33> */
[C---:B------:R-:W-:Y:S01]  /*0210*/  VIADD R88, R3.reuse, 0xa9066899 ;  /* 0xa906689903587836 */ /* 0x040fe20000000000 */
[C---:B------:R-:W-:Y:S01]  /*0220*/  IADD3 R90, PT, PT, R3.reuse, 0x646e171e, RZ ;  /* 0x646e171e035a7810 */ /* 0x040fe20007ffe0ff */
[C---:B------:R-:W-:Y:S01]  /*0230*/  VIADD R89, R2.reuse, 0xb54cda56 ;  /* 0xb54cda5602597836 */ /* 0x040fe20000000000 */
[----:B------:R-:W-:Y:S01]  /*0240*/  IADD3 R93, PT, PT, R2, -0x700cb87f, RZ ;  /* 0x8ff34781025d7810 */ /* 0x000fe20007ffe0ff */
        /* <DEDUP_REMOVED lines=49> */
.L_x_9736:
        /* <DEDUP_REMOVED lines=9> */
[----:B------:R-:W-:Y:S02]  /*05f0*/  CS2R R76, SRZ ;  /* 0x00000000004c7805 */ /* 0x000fe4000001ff00 */
[----:B------:R-:W-:Y:S02]  /*0600*/  @P2 CS2R R50, SRZ ;  /* 0x0000000000322805 */ /* 0x000fe4000001ff00 */
[----:B------:R-:W-:Y:S01]  /*0610*/  @P2 CS2R R48, SRZ ;  /* 0x0000000000302805 */ /* 0x000fe2000001ff00 */
[----:B------:R-:W5:Y:S01]  /*0620*/  @P0 LDG.E.128 R4, desc[UR8][R64.64] ;  /* 0x0000000840040981 */ /* 0x000f62000c1e1d00 */
[----:B------:R-:W0:Y:S01]  /*0630*/  @P2 LDC.64 R72, c[0x0][0x3d0] ;  /* 0x0000f400ff482b82 */ /* 0x000e220000000a00 */
[C---:B-1----:R-:W-:Y:S01]  /*0640*/  @P0 IMAD.WIDE.U32 R66, R83.reuse, 0x20, R62 ;  /* 0x0000002053420825 */ /* 0x042fe200078e003e */
[----:B------:R-:W-:Y:S01]  /*0650*/  @P0 LOP3.LUT R83, R83, 0x100, RZ, 0xfc, !PT ;  /* 0x0000010053530812 */ /* 0x000fe200078efcff */
[----:B------:R-:W5:Y:S01]  /*0660*/  @P0 LDG.E.128 R8, desc[UR8][R64.64+0x10] ;  /* 0x0000100840080981 */ /* 0x000f62000c1e1d00 */
[----:B------:R-:W-:-:S02]  /*0670*/  @P2 CS2R R46, SRZ ;  /* 0x00000000002e2805 */ /* 0x000fc4000001ff00 */
[----:B------:R-:W-:Y:S01]  /*0680*/  @P2 CS2R R44, SRZ ;  /* 0x00000000002c2805 */ /* 0x000fe2000001ff00 */
[----:B------:R-:W5:Y:S01]  /*0690*/  @P0 LDG.E.128 R12, desc[UR8][R66.64] ;  /* 0x00000008420c0981 */ /* 0x000f62000c1e1d00 */
[----:B------:R-:W1:Y:S01]  /*06a0*/  @P2 LDC.64 R74, c[0x0][0x3e8] ;  /* 0x0000fa00ff4a2b82 */ /* 0x000e620000000a00 */
[C---:B--2---:R-:W-:Y:S02]  /*06b0*/  @P1 IMAD.WIDE.U32 R68, R83.reuse, 0x20, R68 ;  /* 0x0000002053441825 */ /* 0x044fe400078e0044 */
[----:B------:R-:W5:Y:S02]  /*06c0*/  @P0 LDG.E.128 R16, desc[UR8][R66.64+0x10] ;  /* 0x0000100842100981 */ /* 0x000f64000c1e1d00 */
[C---:B---3--:R-:W-:Y:S02]  /*06d0*/  @P1 IMAD.WIDE.U32 R70, R83.reuse, 0x20, R70 ;  /* 0x0000002053461825 */ /* 0x048fe400078e0046 */
[----:B------:R-:W5:Y:S02]  /*06e0*/  @P1 LDG.E.128 R20, desc[UR8][R68.64] ;  /* 0x0000000844141981 */ /* 0x000f64000c1e1d00 */
[----:B------:R-:W-:-:S02]  /*06f0*/  @P1 VIADD R83, R83, 0x100 ;  /* 0x0000010053531836 */ /* 0x000fc40000000000 */
[----:B------:R2:W5:Y:S02]  /*0700*/  @P1 LDG.E.128 R24, desc[UR8][R68.64+0x10] ;  /* 0x0000100844181981 */ /* 0x000564000c1e1d00 */
[C---:B0-----:R-:W-:Y:S02]  /*0710*/  @P2 IMAD.WIDE.U32 R60, R83.reuse, 0x20, R72 ;  /* 0x00000020533c2825 */ /* 0x041fe400078e0048 */
[----:B------:R-:W5:Y:S04]  /*0720*/  @P1 LDG.E.128 R28, desc[UR8][R70.64] ;  /* 0x00000008461c1981 */ /* 0x000f68000c1e1d00 */
[----:B------:R-:W5:Y:S01]  /*0730*/  @P2 LDG.E.128 R36, desc[UR8][R60.64] ;  /* 0x000000083c242981 */ /* 0x000f62000c1e1d00 */
[----:B-1----:R-:W-:-:S03]  /*0740*/  @P2 IMAD.WIDE.U32 R62, R83, 0x20, R74 ;  /* 0x00000020533e2825 */ /* 0x002fc600078e004a */
[----:B------:R-:W5:Y:S04]  /*0750*/  @P2 LDG.E.128 R40, desc[UR8][R60.64+0x10] ;  /* 0x000010083c282981 */ /* 0x000f68000c1e1d00 */
[----:B------:R-:W5:Y:S04]  /*0760*/  @P2 LDG.E.128 R52, desc[UR8][R62.64] ;  /* 0x000000083e342981 */ /* 0x000f68000c1e1d00 */
[----:B------:R-:W5:Y:S01]  /*0770*/  @P2 LDG.E.128 R56, desc[UR8][R62.64+0x10] ;  /* 0x000010083e382981 */ /* 0x000f62000c1e1d00 */
[----:B------:R-:W-:Y:S02]  /*0780*/  CS2R R74, SRZ ;  /* 0x00000000004a7805 */ /* 0x000fe4000001ff00 */
[----:B------:R-:W-:-:S02]  /*0790*/  CS2R R72, SRZ ;  /* 0x0000000000487805 */ /* 0x000fc4000001ff00 */
[----:B--2---:R-:W-:Y:S01]  /*07a0*/  CS2R R68, SRZ ;  /* 0x0000000000447805 */ /* 0x004fe2000001ff00 */
[----:B------:R0:W5:Y:S01]  /*07b0*/  @P1 LDG.E.128 R32, desc[UR8][R70.64+0x10] ;  /* 0x0000100846201981 */ /* 0x000162000c1e1d00 */
[----:B------:R-:W-:Y:S02]  /*07c0*/  CS2R R66, SRZ ;  /* 0x0000000000427805 */ /* 0x000fe4000001ff00 */
[----:B------:R-:W-:Y:S02]  /*07d0*/  CS2R R64, SRZ ;  /* 0x0000000000407805 */ /* 0x000fe4000001ff00 */
[----:B0-----:R-:W-:-:S07]  /*07e0*/  CS2R R70, SRZ ;  /* 0x0000000000467805 */ /* 0x001fce000001ff00 */
.L_x_9737:
[----:B------:R-:W-:Y:S05]  /*07f0*/  BSYNC.RECONVERGENT B0 ;  /* 0x0000000000007941 */ /* 0x000fea0003800200 */
.L_x_9735:
[----:B------:R-:W1:Y:S02]  /*0800*/  LDCU UR5, c[0x0][0x384] ;  /* 0x00007080ff0577ac */ /* 0x000e640008000800 */
[----:B-1----:R-:W-:-:S13]  /*0810*/  ISETP.GE.AND P0, PT, R112, UR5, PT ;  /* 0x0000000570007c0c */ /* 0x002fda000bf06270 */
[----:B------:R-:W-:Y:S05]  /*0820*/  @P0 EXIT ;  /* 0x000000000000094d */ /* 0x000fea0003800000 */
[----:B------:R-:W1:Y:S01]  /*0830*/  LDCU UR5, c[0x0][0x360] ;  /* 0x00006c00ff0577ac */ /* 0x000e620008000800 */
[----:B0-----:R-:W-:Y:S01]  /*0840*/  IMAD.HI.U32 R61, R144, -0x2daee0ad, RZ ;  /* 0xd2511f53903d7827 */ /* 0x001fe200078e00ff */
[----:B------:R-:W-:-:S03]  /*0850*/  IADD3 R81, PT, PT, R3, -0x4498517b, RZ ;  /* 0xbb67ae8503517810 */ /* 0x000fc60007ffe0ff */
[----:B------:R-:W-:Y:S01]  /*0860*/  HFMA2 R117, -RZ, RZ, 0, 0 ;  /* 0x00000000ff757431 */ /* 0x000fe200000001ff */
[----:B------:R-:W-:Y:S01]  /*0870*/  ULOP3.LUT UR6, UR4, 0xff, URZ, 0xc0, !UPT ;  /* 0x000000ff04067892 */ /* 0x000fe2000f8ec0ff */
[----:B------:R-:W-:Y:S01]  /*0880*/  VIADD R80, R2, 0x9e3779b9 ;  /* 0x9e3779b902507836 */ /* 0x000fe20000000000 */
[----:B------:R-:W-:Y:S01]  /*0890*/  LOP3.LUT R61, R61, R3, RZ, 0x3c, !PT ;  /* 0x000000033d3d7212 */ /* 0x000fe200078e3cff */
[----:B------:R-:W-:Y:S01]  /*08a0*/  VIADD R82, R3, 0x76cf5d0a ;  /* 0x76cf5d0a03527836 */ /* 0x000fe20000000000 */
[----:B------:R-:W-:Y:S01]  /*08b0*/  LOP3.LUT R135, R135, 0x3, RZ, 0xc0, !PT ;  /* 0x0000000387877812 */ /* 0x000fe200078ec0ff */
[----:B------:R-:W0:Y:S02]  /*08c0*/  LDCU UR7, c[0x0][0x404] ;  /* 0x00008080ff0777ac */ /* 0x000e240008000800 */
        /* <DEDUP_REMOVED lines=12> */
[----:B------:R-:W-:Y:S01]  /*0990*/  IMAD R80, R144, -0x2daee0ad, RZ ;  /* 0xd2511f5390507824 */ /* 0x000fe200078e02ff */
[----:B------:R-:W-:Y:S01]  /*09a0*/  UPLOP3.LUT UP1, UPT, UPT, UPT, UPT, 0x40, 0x4 ;  /* 0x000000000004789c */ /* 0x000fe20003f2e870 */
[----:B------:R-:W-:-:S04]  /*09b0*/  IMAD.HI.U32 R63, R60, -0x2daee0ad, RZ ;  /* 0xd2511f533c3f7827 */ /* 0x000fc800078e00ff */
[----:B------:R-:W-:Y:S01]  /*09c0*/  IMAD R83, R60, -0x2daee0ad, RZ ;  /* 0xd2511f533c537824 */ /* 0x000fe200078e02ff */
[----:B------:R-:W-:Y:S01]  /*09d0*/  LOP3.LUT R63, R81, R80, R63, 0x96, !PT ;  /* 0x00000050513f7212 */ /* 0x000fe200078e963f */
[----:B------:R-:W-:Y:S01]  /*09e0*/  IMAD.HI.U32 R60, R62, -0x2daee0ad, RZ ;  /* 0xd2511f533e3c7827 */ /* 0x000fe200078e00ff */
[----:B------:R-:W-:-:S03]  /*09f0*/  IADD3 R81, PT, PT, R2, -0x255992d5, RZ ;  /* 0xdaa66d2b02517810 */ /* 0x000fc60007ffe0ff */
[----:B------:R-:W-:Y:S01]  /*0a00*/  VIADD R80, R2, 0x3c6ef372 ;  /* 0x3c6ef37202507836 */ /* 0x000fe20000000000 */
[----:B------:R-:W-:Y:S01]  /*0a10*/  LOP3.LUT R82, R82, R83, R60, 0x96, !PT ;  /* 0x0000005352527212 */ /* 0x000fe200078e963c */
[----:B------:R-:W-:-:S04]  /*0a20*/  IMAD.HI.U32 R60, R63, -0x326172a9, RZ ;  /* 0xcd9e8d573f3c7827 */ /* 0x000fc800078e00ff */
[----:B------:R-:W-:Y:S01]  /*0a30*/  IMAD R84, R63, -0x326172a9, RZ ;  /* 0xcd9e8d573f547824 */ /* 0x000fe200078e02ff */
[----:B------:R-:W-:Y:S01]  /*0a40*/  LOP3.LUT R60, R80, R61, R60, 0x96, !PT ;  /* 0x0000003d503c7212 */ /* 0x000fe200078e963c */
[----:B------:R-:W-:-:S04]  /*0a50*/  IMAD.HI.U32 R63, R82, -0x326172a9, RZ ;  /* 0xcd9e8d57523f7827 */ /* 0x000fc800078e00ff */
[----:B------:R-:W-:Y:S01]  /*0a60*/  IMAD R62, R62, -0x2daee0ad, RZ ;  /* 0xd2511f533e3e7824 */ /* 0x000fe200078e02ff */
[----:B------:R-:W-:Y:S01]  /*0a70*/  LOP3.LUT R63, R81, R84, R63, 0x96, !PT ;  /* 0x00000054513f7212 */ /* 0x000fe200078e963f */
[----:B------:R-:W-:-:S04]  /*0a80*/  IMAD.HI.U32 R61, R60, -0x2daee0ad, RZ ;  /* 0xd2511f533c3d7827 */ /* 0x000fc800078e00ff */
[----:B------:R-:W-:Y:S02]  /*0a90*/  VIADD R80, R3, 0x32370b8f ;  /* 0x32370b8f03507836 */ /* 0x000fe40000000000 */
[----:B------:R-:W-:Y:S02]  /*0aa0*/  IMAD R81, R60, -0x2daee0ad, RZ ;  /* 0xd2511f533c517824 */ /* 0x000fe400078e02ff */
        /* <DEDUP_REMOVED lines=17> */
[----:B------:R-:W-:Y:S01]  /*0bc0*/  IMAD.HI.U32 R60, R62, -0x326172a9, RZ ;  /* 0xcd9e8d573e3c7827 */ /* 0x000fe200078e00ff */
[----:B------:R-:W-:-:S03]  /*0bd0*/  IADD3 R80, PT, PT, R2, 0x5384540f, RZ ;  /* 0x5384540f02507810 */ /* 0x000fc60007ffe0ff */
[----:B------:R-:W-:Y:S01]  /*0be0*/  IMAD R83, R62, -0x326172a9, RZ ;  /* 0xcd9e8d573e537824 */ /* 0x000fe200078e02ff */
[----:B------:R-:W-:Y:S01]  /*0bf0*/  LOP3.LUT R60, R89, R63, R60, 0x96, !PT ;  /* 0x0000003f593c7212 */ /* 0x000fe200078e963c */
[----:B------:R-:W-:-:S04]  /*0c00*/  IMAD.HI.U32 R62, R81, -0x326172a9, RZ ;  /* 0xcd9e8d57513e7827 */ /* 0x000fc800078e00ff */
[----:B------:R-:W-:Y:S01]  /*0c10*/  IMAD.MOV R82, RZ, RZ, -R0 ;  /* 0x000000ffff527224 */ /* 0x000fe200078e0a00 */
[----:B------:R-:W-:Y:S01]  /*0c20*/  LOP3.LUT R62, R80, R83, R62, 0x96, !PT ;  /* 0x00000053503e7212 */ /* 0x000fe200078e963e */
[----:B------:R-:W-:Y:S02]  /*0c30*/  IMAD.SHL.U32 R80, R85, 0x20, RZ ;  /* 0x0000002055507824 */ /* 0x000fe400078e00ff */
[----:B------:R-:W-:Y:S02]  /*0c40*/  IMAD R61, R61, -0x2daee0ad, RZ ;  /* 0xd2511f533d3d7824 */ /* 0x000fe400078e02ff */
[----:B------:R-:W-:Y:S01]  /*0c50*/  IMAD.HI.U32 R0, R60, -0x2daee0ad, RZ ;  /* 0xd2511f533c007827 */ /* 0x000fe200078e00ff */
[----:B------:R-:W-:-:S03]  /*0c60*/  LOP3.LUT R80, R80, 0x3e0, RZ, 0xc0, !PT ;  /* 0x000003e050507812 */ /* 0x000fc600078ec0ff */
[----:B------:R-:W-:Y:S01]  /*0c70*/  IMAD R63, R60, -0x2daee0ad, RZ ;  /* 0xd2511f533c3f7824 */ /* 0x000fe200078e02ff */
[----:B------:R-:W-:Y:S01]  /*0c80*/  LOP3.LUT R0, R91, R61, R0, 0x96, !PT ;  /* 0x0000003d5b007212 */ /* 0x000fe200078e9600 */
[----:B------:R-:W-:Y:S01]  /*0c90*/  IMAD.HI.U32 R60, R62, -0x2daee0ad, RZ ;  /* 0xd2511f533e3c7827 */ /* 0x000fe200078e00ff */
[----:B------:R-:W-:Y:S02]  /*0ca0*/  VIADDMNMX R61, R82, UR6, RZ, !PT ;  /* 0x00000006523d7c46 */ /* 0x000fe4000f8001ff */
[----:B------:R-:W-:Y:S01]  /*0cb0*/  IADD3 R82, PT, PT, RZ, -R80, RZ ;  /* 0x80000050ff527210 */ /* 0x000fe20007ffe0ff */
[----:B------:R-:W-:Y:S01]  /*0cc0*/  IMAD R81, R81, -0x326172a9, RZ ;  /* 0xcd9e8d5751517824 */ /* 0x000fe200078e02ff */
[----:B------:R-:W-:Y:S01]  /*0cd0*/  VIMNMX R80, PT, PT, R61, 0x20, PT ;  /* 0x000000203d507848 */ /* 0x000fe20003fe0100 */
[----:B------:R-:W-:Y:S01]  /*0ce0*/  VIADD R61, R2, 0xf1bbcdc8 ;  /* 0xf1bbcdc8023d7836 */ /* 0x000fe20000000000 */
[----:B------:R-:W-:Y:S01]  /*0cf0*/  LOP3.LUT R63, R92, R63, R60, 0x96, !PT ;  /* 0x0000003f5c3f7212 */ /* 0x000fe200078e963c */
[----:B------:R-:W-:Y:S01]  /*0d00*/  IMAD.HI.U32 R60, R0, -0x326172a9, RZ ;  /* 0xcd9e8d57003c7827 */ /* 0x000fe200078e00ff */
[----:B------:R-:W-:-:S03]  /*0d10*/  LEA R80, R80, UR5, 0x3 ;  /* 0x0000000550507c11 */ /* 0x000fc6000f8e18ff */
[----:B------:R-:W-:Y:S01]  /*0d20*/  IMAD R62, R62, -0x2daee0ad, RZ ;  /* 0xd2511f533e3e7824 */ /* 0x000fe200078e02ff */
[----:B------:R-:W-:Y:S01]  /*0d30*/  I2FP.F32.U32 R80, R80 ;  /* 0x0000005000507245 */ /* 0x000fe20000201000 */
[----:B------:R-:W-:Y:S01]  /*0d40*/  IMAD.HI.U32 R131, R63, -0x326172a9, RZ ;  /* 0xcd9e8d573f837827 */ /* 0x000fe200078e00ff */
[----:B------:R-:W-:Y:S02]  /*0d50*/  LOP3.LUT R60, R61, R81, R60, 0x96, !PT ;  /* 0x000000513d3c7212 */ /* 0x000fe400078e963c */
[----:B------:R0:W0:Y:S01]  /*0d60*/  MUFU.RCP R114, R80 ;  /* 0x0000005000727308 */ /* 0x0000220000001000 */
[----:B------:R-:W-:Y:S02]  /*0d70*/  IMAD.MOV.U32 R61, RZ, RZ, R82 ;  /* 0x000000ffff3d7224 */ /* 0x000fe400078e0052 */
[----:B------:R-:W-:Y:S02]  /*0d80*/  IMAD R82, R0, -0x326172a9, RZ ;  /* 0xcd9e8d5700527824 */ /* 0x000fe400078e02ff */
[----:B------:R-:W-:Y:S01]  /*0d90*/  IMAD.HI.U32 R133, R60, -0x2daee0ad, RZ ;  /* 0xd2511f533c857827 */ /* 0x000fe200078e00ff */
[----:B------:R-:W-:-:S02]  /*0da0*/  VIADDMNMX R0, R61, UR6, RZ, !PT ;  /* 0x000000063d007c46 */ /* 0x000fc4000f8001ff */
[----:B------:R-:W-:Y:S01]  /*0db0*/  LOP3.LUT R131, R93, R82, R131, 0x96, !PT ;  /* 0x000000525d837212 */ /* 0x000fe200078e9683 */
[----:B------:R-:W-:Y:S01]  /*0dc0*/  IMAD R136, R63, -0x326172a9, RZ ;  /* 0xcd9e8d573f887824 */ /* 0x000fe200078e02ff */
[----:B------:R-:W-:Y:S01]  /*0dd0*/  VIMNMX R0, PT, PT, R0, 0x20, PT ;  /* 0x0000002000007848 */ /* 0x000fe20003fe0100 */
[----:B------:R-:W-:Y:S01]  /*0de0*/  IMAD R134, R60, -0x2daee0ad, RZ ;  /* 0xd2511f533c867824 */ /* 0x000fe200078e02ff */
[----:B------:R-:W-:Y:S02]  /*0df0*/  LOP3.LUT R133, R94, R62, R133, 0x96, !PT ;  /* 0x0000003e5e857212 */ /* 0x000fe400078e9685 */
[----:B-1234-:R-:W-:-:S07]  /*0e00*/  LEA R116, R0, UR5, 0x3 ;  /* 0x0000000500747c11 */ /* 0x01efce000f8e18ff */
.L_x_10045:
[----:B------:R-:W1:Y:S08]  /*0e10*/  LDC.64 R138, c[0x0][0x3f0] ;  /* 0x0000fc00ff8a7b82 */ /* 0x000e700000000a00 */
[----:B------:R-:W2:Y:S08]  /*0e20*/  LDC.64 R140, c[0x0][0x3f8] ;  /* 0x0000fe00ff8c7b82 */ /* 0x000eb00000000a00 */
[----:B------:R-:W3:Y:S01]  /*0e30*/  LDC R125, c[0x0][0x388] ;  /* 0x0000e200ff7d7b82 */ /* 0x000ee20000000800 */
[----:B-1----:R-:W-:-:S05]  /*0e40*/  IMAD.WIDE R138, R112, 0x4, R138 ;  /* 0x00000004708a7825 */ /* 0x002fca00078e028a */
[----:B------:R-:W4:Y:S01]  /*0e50*/  LDG.E R127, desc[UR8][R138.64] ;  /* 0x000000088a7f7981 */ /* 0x000f22000c1e1900 */
[----:B--2---:R-:W-:-:S05]  /*0e60*/  IMAD.WIDE R140, R112, 0x4, R140 ;  /* 0x00000004708c7825 */ /* 0x004fca00078e028c */
[----:B-----5:R1:W5:Y:S01]  /*0e70*/  LDG.E R124, desc[UR8][R140.64] ;  /* 0x000000088c7c7981 */ /* 0x020362000c1e1900 */
[----:B------:R-:W-:Y:S01]  /*0e80*/  ISETP.GE.U32.AND P2, PT, R113, 0x100, PT ;  /* 0x000001007100780c */ /* 0x000fe20003f46070 */
[----:B------:R-:W-:Y:S01]  /*0e90*/  BSSY.RECONVERGENT B0, `(.L_x_9738) ;  /* 0x0000697000007945 */ /* 0x000fe20003800200 */
[----:B---3--:R-:W-:Y:S01]  /*0ea0*/  IMAD R128, R112, R125, RZ ;  /* 0x0000007d70807224 */ /* 0x008fe200078e02ff */
[----:B------:R-:W2:Y:S04]  /*0eb0*/  S2R R126, SR_TID.X ;  /* 0x00000000007e7919 */ /* 0x000ea80000002100 */
[----:B------:R-:W-:-:S04]  /*0ec0*/  SHF.R.S32.HI R137, RZ, 0x1f, R128 ;  /* 0x0000001fff897819 */ /* 0x000fc80000011480 */
[----:B------:R-:W-:-:S04]  /*0ed0*/  LEA.HI R137, R137, R128, RZ, 0x3 ;  /* 0x0000008089897211 */ /* 0x000fc800078f18ff */
[----:B--2---:R-:W-:Y:S02]  /*0ee0*/  LEA.HI.SX32 R128, R137, R126, 0x1d ;  /* 0x0000007e89807211 */ /* 0x004fe400078feaff */
[----:B----4-:R-:W-:-:S13]  /*0ef0*/  ISETP.GE.AND P3, PT, R127, 0x1, PT ;  /* 0x000000017f00780c */ /* 0x010fda0003f66270 */
        /* <DEDUP_REMOVED lines=10> */
[----:B------:R-:W1:Y:S02]  /*0fa0*/  LDC.64 R96, c[0x0][0x390] ;  /* 0x0000e400ff607b82 */ /* 0x000e640000000a00 */
[----:B-1----:R-:W-:-:S06]  /*0fb0*/  IMAD.WIDE.U32 R96, R0, 0x10, R96 ;  /* 0x0000001000607825 */ /* 0x002fcc00078e0060 */
[----:B------:R-:W5:Y:S02]  /*0fc0*/  LDG.E.128 R96, desc[UR8][R96.64] ;  /* 0x0000000860607981 */ /* 0x000f64000c1e1d00 */
.L_x_9740:
[----:B------:R-:W-:Y:S05]  /*0fd0*/  BRA.U !UP0, `(.L_x_9741) ;  /* 0x0000003108d87547 */ /* 0x000fea000b800000 */
[----:B------:R-:W1:Y:S02]  /*0fe0*/  LDC.64 R106, c[0x0][0x3a0] ;  /* 0x0000e800ff6a7b82 */ /* 0x000e640000000a00 */
[----:B-1----:R-:W-:-:S05]  /*0ff0*/  IMAD.WIDE.U32 R106, R128, 0x20, R106 ;  /* 0x00000020806a7825 */ /* 0x002fca00078e006a */
[----:B------:R-:W2:Y:S04]  /*1000*/  LDG.E.128 R60, desc[UR8][R106.64] ;  /* 0x000000086a3c7981 */ /* 0x000ea8000c1e1d00 */
[----:B------:R1:W5:Y:S01]  /*1010*/  LDG.E.128 R100, desc[UR8][R106.64+0x10] ;  /* 0x000010086a647981 */ /* 0x000362000c1e1d00 */
[----:B------:R-:W-:-:S13]  /*1020*/  ISETP.GT.AND P0, PT, R127, RZ, PT ;  /* 0x000000ff7f00720c */ /* 0x000fda0003f04270 */
[----:B------:R-:W-:Y:S01]  /*1030*/  @!P0 MOV R108, R135 ;  /* 0x00000087006c8202 */ /* 0x000fe20000000f00 */
[----:B------:R-:W-:Y:S02]  /*1040*/  @!P0 IMAD.MOV.U32 R132, RZ, RZ, R134 ;  /* 0x000000ffff848224 */ /* 0x000fe400078e0086 */
[----:B--2---:R-:W-:Y:S01]  /*1050*/  @!P0 IMAD.MOV.U32 R104, RZ, RZ, R60 ;  /* 0x000000ffff688224 */ /* 0x004fe200078e003c */
        /* <DEDUP_REMOVED lines=17> */
.L_x_9745:
        /* <DEDUP_REMOVED lines=13> */
.L_x_9747:
[----:B0-----:R-:W-:Y:S05]  /*1240*/  BSYNC.RECONVERGENT B2 ;  /* 0x0000000000027941 */ /* 0x001fea0003800200 */
.L_x_9746:
        /* <DEDUP_REMOVED lines=47> */
[----:B------:R-:W-:Y:S02]  /*1540*/  VIADD R109, R2, 0xf1bbcdc8 ;  /* 0xf1bbcdc8026d7836 */ /* 0x000fe40000000000 */
        /* <DEDUP_REMOVED lines=10> */
[----:B------:R-:W-:-:S07]  /*15f0*/  IMAD.MOV.U32 R104, RZ, RZ, R134 ;  /* 0x000000ffff687224 */ /* 0x000fce00078e0086 */
.L_x_9744:
[----:B0-----:R-:W-:Y:S05]  /*1600*/  BSYNC.RECONVERGENT B1 ;  /* 0x0000000000017941 */ /* 0x001fea0003800200 */
.L_x_9743:
        /* <DEDUP_REMOVED lines=9> */
[----:B------:R-:W-:-:S07]  /*16a0*/  FFMA.FTZ R104, R105, R12, R60 ;  /* 0x0000000c69687223 */ /* 0x000fce000001003c */
.L_x_9742:
[----:B------:R-:W-:Y:S01]  /*16b0*/  IMAD.MOV.U32 R107, RZ, RZ, R108 ;  /* 0x000000ffff6b7224 */ /* 0x000fe200078e006c */
        /* <DEDUP_REMOVED lines=15> */
.L_x_9751:
        /* <DEDUP_REMOVED lines=13> */
.L_x_9753:
[----:B0-----:R-:W-:Y:S05]  /*1880*/  BSYNC.RECONVERGENT B2 ;  /* 0x0000000000027941 */ /* 0x001fea0003800200 */
.L_x_9752:
        /* <DEDUP_REMOVED lines=46> */
[----:B------:R-:W-:Y:S01]  /*1b70*/  VIADD R111, R3, 0xdb3d7428 ;  /* 0xdb3d7428036f7836 */ /* 0x000fe20000000000 */
[----:B------:R-:W-:Y:S01]  /*1b80*/  IADD3 R131, PT, PT, R2, -0x700cb87f, RZ ;  /* 0x8ff3478102837810 */ /* 0x000fe20007ffe0ff */
        /* <DEDUP_REMOVED lines=12> */
.L_x_9750:
[----:B0-----:R-:W-:Y:S05]  /*1c50*/  BSYNC.RECONVERGENT B1 ;  /* 0x0000000000017941 */ /* 0x001fea0003800200 */
.L_x_9749:
        /* <DEDUP_REMOVED lines=10> */
[----:B------:R-:W-:-:S07]  /*1d00*/  FFMA.FTZ R105, R106, R13, R61 ;  /* 0x0000000d6a697223 */ /* 0x000fce000001003d */
.L_x_9748:
[----:B------:R-:W-:Y:S02]  /*1d10*/  IMAD.MOV.U32 R108, RZ, RZ, R107 ;  /* 0x000000ffff6c7224 */ /* 0x000fe400078e006b */
        /* <DEDUP_REMOVED lines=15> */
.L_x_9757:
        /* <DEDUP_REMOVED lines=13> */
.L_x_9759:
[----:B0-----:R-:W-:Y:S05]  /*1ee0*/  BSYNC.RECONVERGENT B2 ;  /* 0x0000000000027941 */ /* 0x001fea0003800200 */
.L_x_9758:
        /* <DEDUP_REMOVED lines=60> */
.L_x_9756:
[----:B0-----:R-:W-:Y:S05]  /*22b0*/  BSYNC.RECONVERGENT B1 ;  /* 0x0000000000017941 */ /* 0x001fea0003800200 */
.L_x_9755:
        /* <DEDUP_REMOVED lines=9> */
[----:B------:R-:W-:-:S07]  /*2350*/  FFMA.FTZ R106, R107, R14, R62 ;  /* 0x0000000e6b6a7223 */ /* 0x000fce000001003e */
.L_x_9754:
[----:B------:R-:W-:Y:S01]  /*2360*/  MOV R109, R108 ;  /* 0x0000006c006d7202 */ /* 0x000fe20000000f00 */
        /* <DEDUP_REMOVED lines=15> */
.L_x_9763:
        /* <DEDUP_REMOVED lines=13> */
.L_x_9765:
[----:B0-----:R-:W-:Y:S05]  /*2530*/  BSYNC.RECONVERGENT B2 ;  /* 0x0000000000027941 */ /* 0x001fea0003800200 */
.L_x_9764:
        /* <DEDUP_REMOVED lines=20> */
[C---:B------:R-:W-:Y:S02]  /*2680*/  VIADD R107, R3.reuse, 0x32370b8f ;  /* 0x32370b8f036b7836 */ /* 0x040fe40000000000 */
[----:B------:R-:W-:Y:S02]  /*2690*/  VIADD R131, R2, 0x8ff34781 ;  /* 0x8ff3478102837836 */ /* 0x000fe40000000000 */
        /* <DEDUP_REMOVED lines=38> */
.L_x_9762:
[----:B0-----:R-:W-:Y:S05]  /*2900*/  BSYNC.RECONVERGENT B1 ;  /* 0x0000000000017941 */ /* 0x001fea0003800200 */
.L_x_9761:
        /* <DEDUP_REMOVED lines=10> */
[----:B------:R-:W-:-:S07]  /*29b0*/  FFMA.FTZ R107, R108, R15, R63 ;  /* 0x0000000f6c6b7223 */ /* 0x000fce000001003f */
.L_x_9760:
[----:B------:R-:W-:Y:S01]  /*29c0*/  IMAD.MOV.U32 R110, RZ, RZ, R109 ;  /* 0x000000ffff6e7224 */ /* 0x000fe200078e006d */
[----:B-----5:R-:W-:Y:S01]  /*29d0*/  MOV R108, R100 ;  /* 0x00000064006c7202 */ /* 0x020fe20000000f00 */
        /* <DEDUP_REMOVED lines=14> */
.L_x_9769:
        /* <DEDUP_REMOVED lines=13> */
.L_x_9771:
[----:B0-----:R-:W-:Y:S05]  /*2b90*/  BSYNC.RECONVERGENT B2 ;  /* 0x0000000000027941 */ /* 0x001fea0003800200 */
.L_x_9770:
        /* <DEDUP_REMOVED lines=19> */
[----:B------:R-:W-:Y:S01]  /*2cd0*/  IADD3 R131, PT, PT, R2, 0x78dde6e4, RZ ;  /* 0x78dde6e402837810 */ /* 0x000fe20007ffe0ff */
        /* <DEDUP_REMOVED lines=38> */
[----:B------:R-:W-:Y:S01]  /*2f40*/  IMAD.MOV.U32 R108, RZ, RZ, R132 ;  /* 0x000000ffff6c7224 */ /* 0x000fe200078e0084 */
[----:B------:R-:W-:-:S07]  /*2f50*/  MOV R132, R134 ;  /* 0x0000008600847202 */ /* 0x000fce0000000f00 */
.L_x_9768:
[----:B0-----:R-:W-:Y:S05]  /*2f60*/  BSYNC.RECONVERGENT B1 ;  /* 0x0000000000017941 */ /* 0x001fea0003800200 */
.L_x_9767:
        /* <DEDUP_REMOVED lines=10> */
.L_x_9766:
        /* <DEDUP_REMOVED lines=16> */
.L_x_9775:
        /* <DEDUP_REMOVED lines=13> */
.L_x_9777:
[----:B0-----:R-:W-:Y:S05]  /*31e0*/  BSYNC.RECONVERGENT B2 ;  /* 0x0000000000027941 */ /* 0x001fea0003800200 */
.L_x_9776:
        /* <DEDUP_REMOVED lines=56> */
[----:B------:R-:W-:-:S03]  /*3570*/  LOP3.LUT R131, R131, R134, R137, 0x96, !PT ;  /* 0x0000008683837212 */ /* 0x000fc600078e9689 */
[----:B------:R-:W-:-:S04]  /*3580*/  IMAD.WIDE.U32 R138, R138, -0x2daee0ad, RZ ;  /* 0xd2511f538a8a7825 */ /* 0x000fc800078e00ff */
[----:B------:R-:W-:Y:S01]  /*3590*/  IMAD.MOV.U32 R132, RZ, RZ, R138 ;  /* 0x000000ffff847224 */ /* 0x000fe200078e008a */
[----:B------:R-:W-:-:S07]  /*35a0*/  LOP3.LUT R133, R133, R110, R139, 0x96, !PT ;  /* 0x0000006e85857212 */ /* 0x000fce00078e968b */
.L_x_9774:
[----:B0-----:R-:W-:Y:S05]  /*35b0*/  BSYNC.RECONVERGENT B1 ;  /* 0x0000000000017941 */ /* 0x001fea0003800200 */
.L_x_9773:
        /* <DEDUP_REMOVED lines=11> */
.L_x_9772:
        /* <DEDUP_REMOVED lines=16> */
.L_x_9781:
        /* <DEDUP_REMOVED lines=13> */
.L_x_9783:
[----:B0-----:R-:W-:Y:S05]  /*3840*/  BSYNC.RECONVERGENT B2 ;  /* 0x0000000000027941 */ /* 0x001fea0003800200 */
.L_x_9782:
        /* <DEDUP_REMOVED lines=60> */
.L_x_9780:
[----:B0-----:R-:W-:Y:S05]  /*3c10*/  BSYNC.RECONVERGENT B1 ;  /* 0x0000000000017941 */ /* 0x001fea0003800200 */
.L_x_9779:
        /* <DEDUP_REMOVED lines=9> */
[----:B------:R-:W-:-:S07]  /*3cb0*/  FFMA.FTZ R110, R111, R18, R102 ;  /* 0x000000126f6e7223 */ /* 0x000fce0000010066 */
.L_x_9778:
        /* <DEDUP_REMOVED lines=16> */
.L_x_9787:
        /* <DEDUP_REMOVED lines=13> */
.L_x_9789:
[----:B0-----:R-:W-:Y:S05]  /*3e90*/  BSYNC.RECONVERGENT B2 ;  /* 0x0000000000027941 */ /* 0x001fea0003800200 */
.L_x_9788:
        /* <DEDUP_REMOVED lines=51> */
[----:B------:R-:W-:Y:S02]  /*41d0*/  VIADD R111, R2, 0xf1bbcdc8 ;  /* 0xf1bbcdc8026f7836 */ /* 0x000fe40000000000 */
[----:B------:R-:W-:-:S03]  /*41e0*/  IMAD.MOV.U32 R135, RZ, RZ, RZ ;  /* 0x000000ffff877224 */ /* 0x000fc600078e00ff */
        /* <DEDUP_REMOVED lines=8> */
.L_x_9786:
[----:B0-----:R-:W-:Y:S05]  /*4270*/  BSYNC.RECONVERGENT B1 ;  /* 0x0000000000017941 */ /* 0x001fea0003800200 */
.L_x_9785:
        /* <DEDUP_REMOVED lines=12> */
.L_x_9741:
        /* <DEDUP_REMOVED lines=20> */
.L_x_9793:
        /* <DEDUP_REMOVED lines=13> */
.L_x_9795:
[----:B0-----:R-:W-:Y:S05]  /*4550*/  BSYNC.RECONVERGENT B2 ;  /* 0x0000000000027941 */ /* 0x001fea0003800200 */
.L_x_9794:
        /* <DEDUP_REMOVED lines=57> */
[----:B------:R-:W-:Y:S02]  /*48f0*/  LOP3.LUT R133, R105, R104, R133, 0x96, !PT ;  /* 0x0000006869857212 */ /* 0x000fe400078e9685 */
[----:B------:R-:W-:-:S07]  /*4900*/  MOV R104, R134 ;  /* 0x0000008600687202 */ /* 0x000fce0000000f00 */
.L_x_9792:
[----:B0-----:R-:W-:Y:S05]  /*4910*/  BSYNC.RECONVERGENT B1 ;  /* 0x0000000000017941 */ /* 0x001fea0003800200 */
.L_x_9791:
        /* <DEDUP_REMOVED lines=10> */
.L_x_9790:
[----:B------:R-:W-:Y:S02]  /*49c0*/  IMAD.MOV.U32 R107, RZ, RZ, R106 ;  /* 0x000000ffff6b7224 */ /* 0x000fe400078e006a */
        /* <DEDUP_REMOVED lines=15> */
.L_x_9799:
        /* <DEDUP_REMOVED lines=13> */
.L_x_9801:
[----:B0-----:R-:W-:Y:S05]  /*4b90*/  BSYNC.RECONVERGENT B2 ;  /* 0x0000000000027941 */ /* 0x001fea0003800200 */
.L_x_9800:
        /* <DEDUP_REMOVED lines=60> */
.L_x_9798:
[----:B0-----:R-:W-:Y:S05]  /*4f60*/  BSYNC.RECONVERGENT B1 ;  /* 0x0000000000017941 */ /* 0x001fea0003800200 */
.L_x_9797:
        /* <DEDUP_REMOVED lines=11> */
.L_x_9796:
        /* <DEDUP_REMOVED lines=16> */
.L_x_9805:
        /* <DEDUP_REMOVED lines=13> */
.L_x_9807:
[----:B0-----:R-:W-:Y:S05]  /*51f0*/  BSYNC.RECONVERGENT B2 ;  /* 0x0000000000027941 */ /* 0x001fea0003800200 */
.L_x_9806:
        /* <DEDUP_REMOVED lines=60> */
.L_x_9804:
[----:B0-----:R-:W-:Y:S05]  /*55c0*/  BSYNC.RECONVERGENT B1 ;  /* 0x0000000000017941 */ /* 0x001fea0003800200 */
.L_x_9803:
        /* <DEDUP_REMOVED lines=10> */
.L_x_9802:
[----:B------:R-:W-:Y:S01]  /*5670*/  IMAD.MOV.U32 R109, RZ, RZ, R108 ;  /* 0x000000ffff6d7224 */ /* 0x000fe200078e006c */
[----:B------:R-:W-:Y:S01]  /*5680*/  MOV R107, RZ ;  /* 0x000000ff006b7202 */ /* 0x000fe20000000f00 */
        /* <DEDUP_REMOVED lines=14> */
.L_x_9811:
        /* <DEDUP_REMOVED lines=13> */
.L_x_9813:
[----:B0-----:R-:W-:Y:S05]  /*5840*/  BSYNC.RECONVERGENT B2 ;  /* 0x0000000000027941 */ /* 0x001fea0003800200 */
.L_x_9812:
        /* <DEDUP_REMOVED lines=57> */
[----:B------:R-:W-:Y:S01]  /*5be0*/  IMAD.MOV.U32 R107, RZ, RZ, R132 ;  /* 0x000000ffff6b7224 */ /* 0x000fe200078e0084 */
[----:B------:R-:W-:Y:S02]  /*5bf0*/  LOP3.LUT R133, R133, R108, R135, 0x96, !PT ;  /* 0x0000006c85857212 */ /* 0x000fe400078e9687 */
[----:B------:R-:W-:-:S07]  /*5c00*/  MOV R132, R134 ;  /* 0x0000008600847202 */ /* 0x000fce0000000f00 */
.L_x_9810:
[----:B0-----:R-:W-:Y:S05]  /*5c10*/  BSYNC.RECONVERGENT B1 ;  /* 0x0000000000017941 */ /* 0x001fea0003800200 */
.L_x_9809:
        /* <DEDUP_REMOVED lines=11> */
.L_x_9808:
        /* <DEDUP_REMOVED lines=16> */
.L_x_9817:
        /* <DEDUP_REMOVED lines=13> */
.L_x_9819:
[----:B0-----:R-:W-:Y:S05]  /*5ea0*/  BSYNC.RECONVERGENT B2 ;  /* 0x0000000000027941 */ /* 0x001fea0003800200 */
.L_x_9818:
        /* <DEDUP_REMOVED lines=60> */
.L_x_9816:
[----:B0-----:R-:W-:Y:S05]  /*6270*/  BSYNC.RECONVERGENT B1 ;  /* 0x0000000000017941 */ /* 0x001fea0003800200 */
.L_x_9815:
        /* <DEDUP_REMOVED lines=9> */
[----:B------:R-:W-:-:S07]  /*6310*/  FMUL.FTZ R108, R109, R16 ;  /* 0x000000106d6c7220 */ /* 0x000fce0000410000 */
.L_x_9814:
        /* <DEDUP_REMOVED lines=16> */
.L_x_9823:
        /* <DEDUP_REMOVED lines=13> */
.L_x_9825:
[----:B0-----:R-:W-:Y:S05]  /*64f0*/  BSYNC.RECONVERGENT B2 ;  /* 0x0000000000027941 */ /* 0x001fea0003800200 */
.L_x_9824:
        /* <DEDUP_REMOVED lines=55> */
[----:B------:R-:W-:Y:S02]  /*6870*/  MOV R109, R132 ;  /* 0x00000084006d7202 */ /* 0x000fe40000000f00 */
[----:B------:R-:W-:Y:S01]  /*6880*/  LOP3.LUT R131, R131, R134, R137, 0x96, !PT ;  /* 0x0000008683837212 */ /* 0x000fe200078e9689 */
[----:B------:R-:W-:-:S04]  /*6890*/  IMAD.WIDE.U32 R138, R138, -0x2daee0ad, RZ ;  /* 0xd2511f538a8a7825 */ /* 0x000fc800078e00ff */
[----:B------:R-:W-:Y:S01]  /*68a0*/  IMAD.MOV.U32 R132, RZ, RZ, R138 ;  /* 0x000000ffff847224 */ /* 0x000fe200078e008a */
[----:B------:R-:W-:-:S07]  /*68b0*/  LOP3.LUT R133, R133, R110, R139, 0x96, !PT ;  /* 0x0000006e85857212 */ /* 0x000fce00078e968b */
.L_x_9822:
[----:B0-----:R-:W-:Y:S05]  /*68c0*/  BSYNC.RECONVERGENT B1 ;  /* 0x0000000000017941 */ /* 0x001fea0003800200 */
.L_x_9821:
        /* <DEDUP_REMOVED lines=11> */
.L_x_9820:
        /* <DEDUP_REMOVED lines=16> */
.L_x_9829:
        /* <DEDUP_REMOVED lines=13> */
.L_x_9831:
[----:B0-----:R-:W-:Y:S05]  /*6b50*/  BSYNC.RECONVERGENT B2 ;  /* 0x0000000000027941 */ /* 0x001fea0003800200 */
.L_x_9830:
        /* <DEDUP_REMOVED lines=60> */
.L_x_9828:
[----:B0-----:R-:W-:Y:S05]  /*6f20*/  BSYNC.RECONVERGENT B1 ;  /* 0x0000000000017941 */ /* 0x001fea0003800200 */
.L_x_9827:
        /* <DEDUP_REMOVED lines=10> */
.L_x_9826:
        /* <DEDUP_REMOVED lines=16> */
.L_x_9834:
        /* <DEDUP_REMOVED lines=13> */
.L_x_9836:
[----:B0-----:R-:W-:Y:S05]  /*71a0*/  BSYNC.RECONVERGENT B2 ;  /* 0x0000000000027941 */ /* 0x001fea0003800200 */
.L_x_9835:
        /* <DEDUP_REMOVED lines=61> */
.L_x_9833:
[----:B0-----:R-:W-:Y:S05]  /*7580*/  BSYNC.RECONVERGENT B1 ;  /* 0x0000000000017941 */ /* 0x001fea0003800200 */
.L_x_9832:
        /* <DEDUP_REMOVED lines=11> */
.L_x_9784:
[----:B------:R-:W1:Y:S01]  /*7640*/  LDC.64 R138, c[0x0][0x3a8] ;  /* 0x0000ea00ff8a7b82 */ /* 0x000e620000000a00 */
[----:B------:R-:W-:Y:S01]  /*7650*/  MOV R134, R132 ;  /* 0x0000008400867202 */ /* 0x000fe20000000f00 */
[----:B-1----:R-:W-:-:S05]  /*7660*/  IMAD.WIDE.U32 R138, R128, 0x20, R138 ;  /* 0x00000020808a7825 */ /* 0x002fca00078e008a */
[----:B------:R1:W-:Y:S04]  /*7670*/  STG.E.128 desc[UR8][R138.64], R104 ;  /* 0x000000688a007986 */ /* 0x0003e8000c101d08 */
[----:B------:R1:W-:Y:S01]  /*7680*/  STG.E.128 desc[UR8][R138.64+0x10], R108 ;  /* 0x0000106c8a007986 */ /* 0x0003e2000c101d08 */
[----:B------:R-:W-:Y:S05]  /*7690*/  @!P3 BRA `(.L_x_9837) ;  /* 0x000000000050b947 */ /* 0x000fea0003800000 */
[----:B------:R-:W-:Y:S01]  /*76a0*/  IMAD.U32 R137, R122, 0x10000, RZ ;  /* 0x000100007a897824 */ /* 0x000fe200078e00ff */
[----:B------:R-:W2:Y:S01]  /*76b0*/  LDC.64 R146, c[0x0][0x3b0] ;  /* 0x0000ec00ff927b82 */ /* 0x000ea20000000a00 */
[----:B------:R-:W-:Y:S02]  /*76c0*/  LOP3.LUT R132, R123, 0xffff, RZ, 0xc0, !PT ;  /* 0x0000ffff7b847812 */ /* 0x000fe400078ec0ff */
[----:B-1----:R-:W-:Y:S02]  /*76d0*/  LOP3.LUT R138, R119, 0xff, RZ, 0xc0, !PT ;  /* 0x000000ff778a7812 */ /* 0x002fe400078ec0ff */
        /* <DEDUP_REMOVED lines=13> */
[----:B--2---:R-:W-:Y:S01]  /*77b0*/  IMAD.WIDE.U32 R138, R0, 0x8, R146 ;  /* 0x00000008008a7825 */ /* 0x004fe200078e0092 */
[----:B------:R-:W-:-:S05]  /*77c0*/  LOP3.LUT R140, R140, 0xff, R129, 0xf8, !PT ;  /* 0x000000ff8c8c7812 */ /* 0x000fca00078ef881 */
[----:B------:R2:W-:Y:S02]  /*77d0*/  STG.E.64 desc[UR8][R138.64], R140 ;  /* 0x0000008c8a007986 */ /* 0x0005e4000c101b08 */
.L_x_9837:
[----:B------:R-:W-:Y:S01]  /*77e0*/  IADD3 R128, PT, PT, R128, 0x100, RZ ;  /* 0x0000010080807810 */ /* 0x000fe20007ffe0ff */
[----:B------:R-:W-:-:S07]  /*77f0*/  VIADD R0, R0, 0x100 ;  /* 0x0000010000007836 */ /* 0x000fce0000000000 */
.L_x_9739:
[----:B0-----:R-:W-:Y:S05]  /*7800*/  BSYNC.RECONVERGENT B0 ;  /* 0x0000000000007941 */ /* 0x001fea0003800200 */
.L_x_9738:
[----:B------:R-:W-:Y:S01]  /*7810*/  ISETP.GE.U32.AND P1, PT, R113, 0x200, PT ;  /* 0x000002007100780c */ /* 0x000fe20003f26070 */
[----:B------:R-:W-:-:S12]  /*7820*/  BSSY.RECONVERGENT B0, `(.L_x_9838) ;  /* 0x000068a000007945 */ /* 0x000fd80003800200 */
[----:B------:R-:W-:Y:S05]  /*7830*/  @!P1 BRA `(.L_x_9839) ;  /* 0x0000006800209947 */ /* 0x000fea0003800000 */
[----:B------:R-:W-:Y:S01]  /*7840*/  ISETP.NE.U32.AND P0, PT, RZ, UR10, PT ;  /* 0x0000000aff007c0c */ /* 0x000fe2000bf05070 */
[----:B------:R-:W0:Y:S03]  /*7850*/  @P3 LDC.64 R88, c[0x0][0x390] ;  /* 0x0000e400ff583b82 */ /* 0x000e260000000a00 */
[----:B------:R-:W-:-:S13]  /*7860*/  ISETP.NE.AND.EX P0, PT, RZ, UR11, PT, P0 ;  /* 0x0000000bff007c0c */ /* 0x000fda000bf05300 */
[----:B------:R-:W3:Y:S01]  /*7870*/  @P0 LDC.64 R90, c[0x0][0x3a0] ;  /* 0x0000e800ff5a0b82 */ /* 0x000ee20000000a00 */
[----:B0-----:R-:W-:-:S05]  /*7880*/  @P3 IMAD.WIDE.U32 R88, R0, 0x10, R88 ;  /* 0x0000001000583825 */ /* 0x001fca00078e0058 */
[----:B-----5:R0:W5:Y:S01]  /*7890*/  @P3 LDG.E.128 R96, desc[UR8][R88.64] ;  /* 0x0000000858603981 */ /* 0x020162000c1e1d00 */
[----:B---3--:R-:W-:-:S05]  /*78a0*/  @P0 IMAD.WIDE.U32 R90, R128, 0x20, R90 ;  /* 0x00000020805a0825 */ /* 0x008fca00078e005a */
[----:B------:R0:W5:Y:S04]  /*78b0*/  @P0 LDG.E.128 R60, desc[UR8][R90.64] ;  /* 0x000000085a3c0981 */ /* 0x000168000c1e1d00 */
[----:B------:R0:W5:Y:S01]  /*78c0*/  @P0 LDG.E.128 R100, desc[UR8][R90.64+0x10] ;  /* 0x000010085a640981 */ /* 0x000162000c1e1d00 */
[----:B------:R-:W-:Y:S05]  /*78d0*/  @!P0 BRA `(.L_x_9840) ;  /* 0x0000003000c88947 */ /* 0x000fea0003800000 */
[----:B------:R-:W-:Y:S01]  /*78e0*/  ISETP.GT.AND P0, PT, R127, RZ, PT ;  /* 0x000000ff7f00720c */ /* 0x000fe20003f04270 */
[----:B------:R-:W-:Y:S01]  /*78f0*/  IMAD.MOV.U32 R132, RZ, RZ, R134 ;  /* 0x000000ffff847224 */ /* 0x000fe200078e0086 */
[----:B0-----:R-:W-:Y:S02]  /*7900*/  MOV R90, R135 ;  /* 0x00000087005a7202 */ /* 0x001fe40000000f00 */
        /* <DEDUP_REMOVED lines=18> */
.L_x_9844:
        /* <DEDUP_REMOVED lines=13> */
.L_x_9846:
[----:B------:R-:W-:Y:S05]  /*7b00*/  BSYNC.RECONVERGENT B2 ;  /* 0x0000000000027941 */ /* 0x000fea0003800200 */
.L_x_9845:
        /* <DEDUP_REMOVED lines=58> */
[----:B------:R-:W-:-:S07]  /*7eb0*/  IMAD.MOV.U32 R88, RZ, RZ, R134 ;  /* 0x000000ffff587224 */ /* 0x000fce00078e0086 */
.L_x_9843:
[----:B------:R-:W-:Y:S05]  /*7ec0*/  BSYNC.RECONVERGENT B1 ;  /* 0x0000000000017941 */ /* 0x000fea0003800200 */
.L_x_9842:
        /* <DEDUP_REMOVED lines=10> */
.L_x_9841:
        /* <DEDUP_REMOVED lines=16> */
.L_x_9850:
        /* <DEDUP_REMOVED lines=13> */
.L_x_9852:
[----:B------:R-:W-:Y:S05]  /*8140*/  BSYNC.RECONVERGENT B2 ;  /* 0x0000000000027941 */ /* 0x000fea0003800200 */
.L_x_9851:
        /* <DEDUP_REMOVED lines=60> */
.L_x_9849:
[----:B------:R-:W-:Y:S05]  /*8510*/  BSYNC.RECONVERGENT B1 ;  /* 0x0000000000017941 */ /* 0x000fea0003800200 */
.L_x_9848:
        /* <DEDUP_REMOVED lines=11> */
.L_x_9847:
        /* <DEDUP_REMOVED lines=16> */
.L_x_9856:
        /* <DEDUP_REMOVED lines=13> */
.L_x_9858:
[----:B------:R-:W-:Y:S05]  /*87a0*/  BSYNC.RECONVERGENT B2 ;  /* 0x0000000000027941 */ /* 0x000fea0003800200 */
.L_x_9857:
        /* <DEDUP_REMOVED lines=60> */
.L_x_9855:
[----:B------:R-:W-:Y:S05]  /*8b70*/  BSYNC.RECONVERGENT B1 ;  /* 0x0000000000017941 */ /* 0x000fea0003800200 */
.L_x_9854:
        /* <DEDUP_REMOVED lines=10> */
.L_x_9853:
        /* <DEDUP_REMOVED lines=16> */
.L_x_9862:
        /* <DEDUP_REMOVED lines=13> */
.L_x_9864:
[----:B------:R-:W-:Y:S05]  /*8df0*/  BSYNC.RECONVERGENT B2 ;  /* 0x0000000000027941 */ /* 0x000fea0003800200 */
.L_x_9863:
        /* <DEDUP_REMOVED lines=56> */
[----:B------:R-:W-:Y:S02]  /*9180*/  MOV R91, R132 ;  /* 0x00000084005b7202 */ /* 0x000fe40000000f00 */
[----:B------:R-:W-:Y:S01]  /*9190*/  LOP3.LUT R131, R131, R94, R137, 0x96, !PT ;  /* 0x0000005e83837212 */ /* 0x000fe200078e9689 */
[----:B------:R-:W-:Y:S01]  /*91a0*/  IMAD.MOV.U32 R132, RZ, RZ, R134 ;  /* 0x000000ffff847224 */ /* 0x000fe200078e0086 */
[----:B------:R-:W-:-:S07]  /*91b0*/  LOP3.LUT R133, R133, R92, R135, 0x96, !PT ;  /* 0x0000005c85857212 */ /* 0x000fce00078e9687 */
.L_x_9861:
[----:B------:R-:W-:Y:S05]  /*91c0*/  BSYNC.RECONVERGENT B1 ;  /* 0x0000000000017941 */ /* 0x000fea0003800200 */
.L_x_9860:
        /* <DEDUP_REMOVED lines=11> */
.L_x_9859:
        /* <DEDUP_REMOVED lines=16> */
.L_x_9868:
        /* <DEDUP_REMOVED lines=13> */
.L_x_9870:
[----:B------:R-:W-:Y:S05]  /*9450*/  BSYNC.RECONVERGENT B2 ;  /* 0x0000000000027941 */ /* 0x000fea0003800200 */
.L_x_9869:
        /* <DEDUP_REMOVED lines=60> */
.L_x_9867:
[----:B------:R-:W-:Y:S05]  /*9820*/  BSYNC.RECONVERGENT B1 ;  /* 0x0000000000017941 */ /* 0x000fea0003800200 */
.L_x_9866:
        /* <DEDUP_REMOVED lines=10> */
.L_x_9865:
        /* <DEDUP_REMOVED lines=16> */
.L_x_9874:
        /* <DEDUP_REMOVED lines=13> */
.L_x_9876:
[----:B------:R-:W-:Y:S05]  /*9aa0*/  BSYNC.RECONVERGENT B2 ;  /* 0x0000000000027941 */ /* 0x000fea0003800200 */
.L_x_9875:
[----:B------:R-:W-:Y:S01]  /*9ab0*/  IMAD.WIDE.U32 R134, R145, -0x326172a9, RZ ;  /* 0xcd9e8d5791867825 */ /* 0x000fe200078e00ff */
[----:B-12---:R-:W-:Y:S02]  /*9ac0*/  LOP3.LUT R138, R117, R95, R3, 0x96, !PT ;  /* 0x0000005f758a7212 */ /* 0x006fe400078e9603 */
        /* <DEDUP_REMOVED lines=58> */
.L_x_9873:
[----:B------:R-:W-:Y:S05]  /*9e70*/  BSYNC.RECONVERGENT B1 ;  /* 0x0000000000017941 */ /* 0x000fea0003800200 */
.L_x_9872:
        /* <DEDUP_REMOVED lines=11> */
.L_x_9871:
        /* <DEDUP_REMOVED lines=16> */
.L_x_9880:
        /* <DEDUP_REMOVED lines=13> */
.L_x_9882:
[----:B------:R-:W-:Y:S05]  /*a100*/  BSYNC.RECONVERGENT B2 ;  /* 0x0000000000027941 */ /* 0x000fea0003800200 */
.L_x_9881:
[----:B------:R-:W-:Y:S01]  /*a110*/  IMAD.WIDE.U32 R134, R145, -0x326172a9, RZ ;  /* 0xcd9e8d5791867825 */ /* 0x000fe200078e00ff */
[----:B-12---:R-:W-:Y:S02]  /*a120*/  LOP3.LUT R138, R117, R95, R3, 0x96, !PT ;  /* 0x0000005f758a7212 */ /* 0x006fe400078e9603 */
        /* <DEDUP_REMOVED lines=58> */
.L_x_9879:
[----:B------:R-:W-:Y:S05]  /*a4d0*/  BSYNC.RECONVERGENT B1 ;  /* 0x0000000000017941 */ /* 0x000fea0003800200 */
.L_x_9878:
        /* <DEDUP_REMOVED lines=10> */
.L_x_9877:
        /* <DEDUP_REMOVED lines=16> */
.L_x_9886:
        /* <DEDUP_REMOVED lines=13> */
.L_x_9888:
[----:B------:R-:W-:Y:S05]  /*a750*/  BSYNC.RECONVERGENT B2 ;  /* 0x0000000000027941 */ /* 0x000fea0003800200 */
.L_x_9887:
[----:B------:R-:W-:Y:S01]  /*a760*/  IMAD.WIDE.U32 R136, R145, -0x326172a9, RZ ;  /* 0xcd9e8d5791887825 */ /* 0x000fe200078e00ff */
[----:B--2---:R-:W-:Y:S02]  /*a770*/  LOP3.LUT R140, R117, R135, R3, 0x96, !PT ;  /* 0x00000087758c7212 */ /* 0x004fe400078e9603 */
[----:B------:R-:W-:Y:S01]  /*a780*/  IADD3 R95, PT, PT, R2, -0x61c88647, RZ ;  /* 0x9e3779b9025f7810 */ /* 0x000fe20007ffe0ff */
[----:B------:R-:W-:Y:S01]  /*a790*/  VIADD R123, R3, 0xbb67ae85 ;  /* 0xbb67ae85037b7836 */ /* 0x000fe20000000000 */
[----:B-1----:R-:W-:Y:S01]  /*a7a0*/  LOP3.LUT R138, R115, R137, R2, 0x96, !PT ;  /* 0x00000089738a7212 */ /* 0x002fe200078e9602 */
        /* <DEDUP_REMOVED lines=56> */
.L_x_9885:
[----:B------:R-:W-:Y:S05]  /*ab30*/  BSYNC.RECONVERGENT B1 ;  /* 0x0000000000017941 */ /* 0x000fea0003800200 */
.L_x_9884:
        /* <DEDUP_REMOVED lines=12> */
.L_x_9840:
[----:B0-----:R-:W-:Y:S01]  /*ac00*/  HFMA2 R88, -RZ, RZ, 0, 0 ;  /* 0x00000000ff587431 */ /* 0x001fe200000001ff */
        /* <DEDUP_REMOVED lines=19> */
.L_x_9892:
        /* <DEDUP_REMOVED lines=13> */
.L_x_9894:
[----:B------:R-:W-:Y:S05]  /*ae10*/  BSYNC.RECONVERGENT B2 ;  /* 0x0000000000027941 */ /* 0x000fea0003800200 */
.L_x_9893:
        /* <DEDUP_REMOVED lines=59> */
.L_x_9891:
[----:B------:R-:W-:Y:S05]  /*b1d0*/  BSYNC.RECONVERGENT B1 ;  /* 0x0000000000017941 */ /* 0x000fea0003800200 */
.L_x_9890:
        /* <DEDUP_REMOVED lines=10> */
.L_x_9889:
        /* <DEDUP_REMOVED lines=16> */
.L_x_9898:
        /* <DEDUP_REMOVED lines=13> */
.L_x_9900:
[----:B------:R-:W-:Y:S05]  /*b450*/  BSYNC.RECONVERGENT B2 ;  /* 0x0000000000027941 */ /* 0x000fea0003800200 */
.L_x_9899:
        /* <DEDUP_REMOVED lines=60> */
.L_x_9897:
[----:B------:R-:W-:Y:S05]  /*b820*/  BSYNC.RECONVERGENT B1 ;  /* 0x0000000000017941 */ /* 0x000fea0003800200 */
.L_x_9896:
        /* <DEDUP_REMOVED lines=11> */
.L_x_9895:
        /* <DEDUP_REMOVED lines=16> */
.L_x_9904:
        /* <DEDUP_REMOVED lines=13> */
.L_x_9906:
[----:B------:R-:W-:Y:S05]  /*bab0*/  BSYNC.RECONVERGENT B2 ;  /* 0x0000000000027941 */ /* 0x000fea0003800200 */
.L_x_9905:
        /* <DEDUP_REMOVED lines=60> */
.L_x_9903:
[----:B------:R-:W-:Y:S05]  /*be80*/  BSYNC.RECONVERGENT B1 ;  /* 0x0000000000017941 */ /* 0x000fea0003800200 */
.L_x_9902:
        /* <DEDUP_REMOVED lines=10> */
.L_x_9901:
        /* <DEDUP_REMOVED lines=16> */
.L_x_9910:
        /* <DEDUP_REMOVED lines=13> */
.L_x_9912:
[----:B------:R-:W-:Y:S05]  /*c100*/  BSYNC.RECONVERGENT B2 ;  /* 0x0000000000027941 */ /* 0x000fea0003800200 */
.L_x_9911:
        /* <DEDUP_REMOVED lines=60> */
.L_x_9909:
[----:B------:R-:W-:Y:S05]  /*c4d0*/  BSYNC.RECONVERGENT B1 ;  /* 0x0000000000017941 */ /* 0x000fea0003800200 */
.L_x_9908:
        /* <DEDUP_REMOVED lines=11> */
.L_x_9907:
        /* <DEDUP_REMOVED lines=16> */
.L_x_9916:
        /* <DEDUP_REMOVED lines=13> */
.L_x_9918:
[----:B------:R-:W-:Y:S05]  /*c760*/  BSYNC.RECONVERGENT B2 ;  /* 0x0000000000027941 */ /* 0x000fea0003800200 */
.L_x_9917:
        /* <DEDUP_REMOVED lines=60> */
.L_x_9915:
[----:B------:R-:W-:Y:S05]  /*cb30*/  BSYNC.RECONVERGENT B1 ;  /* 0x0000000000017941 */ /* 0x000fea0003800200 */
.L_x_9914:
        /* <DEDUP_REMOVED lines=10> */
.L_x_9913:
        /* <DEDUP_REMOVED lines=16> */
.L_x_9922:
        /* <DEDUP_REMOVED lines=13> */
.L_x_9924:
[----:B------:R-:W-:Y:S05]  /*cdb0*/  BSYNC.RECONVERGENT B2 ;  /* 0x0000000000027941 */ /* 0x000fea0003800200 */
.L_x_9923:
        /* <DEDUP_REMOVED lines=60> */
.L_x_9921:
[----:B------:R-:W-:Y:S05]  /*d180*/  BSYNC.RECONVERGENT B1 ;  /* 0x0000000000017941 */ /* 0x000fea0003800200 */
.L_x_9920:
        /* <DEDUP_REMOVED lines=11> */
.L_x_9919:
        /* <DEDUP_REMOVED lines=16> */
.L_x_9928:
        /* <DEDUP_REMOVED lines=13> */
.L_x_9930:
[----:B------:R-:W-:Y:S05]  /*d410*/  BSYNC.RECONVERGENT B2 ;  /* 0x0000000000027941 */ /* 0x000fea0003800200 */
.L_x_9929:
        /* <DEDUP_REMOVED lines=60> */
.L_x_9927:
[----:B------:R-:W-:Y:S05]  /*d7e0*/  BSYNC.RECONVERGENT B1 ;  /* 0x0000000000017941 */ /* 0x000fea0003800200 */
.L_x_9926:
        /* <DEDUP_REMOVED lines=10> */
.L_x_9925:
        /* <DEDUP_REMOVED lines=16> */
.L_x_9933:
        /* <DEDUP_REMOVED lines=13> */
.L_x_9935:
[----:B------:R-:W-:Y:S05]  /*da60*/  BSYNC.RECONVERGENT B2 ;  /* 0x0000000000027941 */ /* 0x000fea0003800200 */
.L_x_9934:
        /* <DEDUP_REMOVED lines=61> */
.L_x_9932:
[----:B------:R-:W-:Y:S05]  /*de40*/  BSYNC.RECONVERGENT B1 ;  /* 0x0000000000017941 */ /* 0x000fea0003800200 */
.L_x_9931:
        /* <DEDUP_REMOVED lines=11> */
.L_x_9883:
[----:B-12---:R-:W0:Y:S01]  /*df00*/  LDC.64 R138, c[0x0][0x3a8] ;  /* 0x0000ea00ff8a7b82 */ /* 0x006e220000000a00 */
[----:B------:R-:W-:Y:S01]  /*df10*/  MOV R134, R132 ;  /* 0x0000008400867202 */ /* 0x000fe20000000f00 */
[----:B0-----:R-:W-:-:S05]  /*df20*/  IMAD.WIDE.U32 R138, R128, 0x20, R138 ;  /* 0x00000020808a7825 */ /* 0x001fca00078e008a */
[----:B------:R0:W-:Y:S04]  /*df30*/  STG.E.128 desc[UR8][R138.64], R88 ;  /* 0x000000588a007986 */ /* 0x0001e8000c101d08 */
[----:B------:R0:W-:Y:S01]  /*df40*/  STG.E.128 desc[UR8][R138.64+0x10], R92 ;  /* 0x0000105c8a007986 */ /* 0x0001e2000c101d08 */
[----:B------:R-:W-:Y:S05]  /*df50*/  @!P3 BRA `(.L_x_9936) ;  /* 0x000000000050b947 */ /* 0x000fea0003800000 */
[----:B------:R-:W-:Y:S01]  /*df60*/  IMAD.U32 R137, R122, 0x10000, RZ ;  /* 0x000100007a897824 */ /* 0x000fe200078e00ff */
[----:B------:R-:W1:Y:S01]  /*df70*/  LDC.64 R146, c[0x0][0x3b0] ;  /* 0x0000ec00ff927b82 */ /* 0x000e620000000a00 */
[----:B------:R-:W-:Y:S02]  /*df80*/  LOP3.LUT R132, R123, 0xffff, RZ, 0xc0, !PT ;  /* 0x0000ffff7b847812 */ /* 0x000fe400078ec0ff */
[----:B0-----:R-:W-:Y:S02]  /*df90*/  PRMT R139, R121, 0x7104, RZ ;  /* 0x00007104798b7816 */ /* 0x001fe400000000ff */
        /* <DEDUP_REMOVED lines=11> */
[----:B-1----:R-:W-:Y:S01]  /*e050*/  IMAD.WIDE.U32 R146, R0, 0x8, R146 ;  /* 0x0000000800927825 */ /* 0x002fe200078e0092 */
[----:B------:R-:W-:Y:S02]  /*e060*/  LOP3.LUT R138, R142, R138, R140, 0xfe, !PT ;  /* 0x0000008a8e8a7212 */ /* 0x000fe400078efe8c */
[----:B------:R-:W-:Y:S02]  /*e070*/  LOP3.LUT R139, R137, R143, RZ, 0xfc, !PT ;  /* 0x0000008f898b7212 */ /* 0x000fe400078efcff */
[----:B------:R-:W-:-:S05]  /*e080*/  LOP3.LUT R138, R138, 0xff, R129, 0xf8, !PT ;  /* 0x000000ff8a8a7812 */ /* 0x000fca00078ef881 */
[----:B------:R1:W-:Y:S02]  /*e090*/  STG.E.64 desc[UR8][R146.64], R138 ;  /* 0x0000008a92007986 */ /* 0x0003e4000c101b08 */
.L_x_9936:
[----:B------:R-:W-:Y:S01]  /*e0a0*/  IADD3 R128, PT, PT, R128, 0x100, RZ ;  /* 0x0000010080807810 */ /* 0x000fe20007ffe0ff */
[----:B------:R-:W-:-:S07]  /*e0b0*/  VIADD R0, R0, 0x100 ;  /* 0x0000010000007836 */ /* 0x000fce0000000000 */
.L_x_9839:
[----:B------:R-:W-:Y:S05]  /*e0c0*/  BSYNC.RECONVERGENT B0 ;  /* 0x0000000000007941 */ /* 0x000fea0003800200 */
.L_x_9838:
[----:B------:R-:W-:Y:S01]  /*e0d0*/  ISETP.GE.U32.AND P4, PT, R113, 0x300, PT ;  /* 0x000003007100780c */ /* 0x000fe20003f86070 */
[----:B------:R-:W-:-:S12]  /*e0e0*/  BSSY.RECONVERGENT B0, `(.L_x_9937) ;  /* 0x000068f000007945 */ /* 0x000fd80003800200 */
[----:B------:R-:W-:Y:S05]  /*e0f0*/  @!P4 BRA `(.L_x_9938) ;  /* 0x000000680034c947 */ /* 0x000fea0003800000 */
[----:B------:R-:W-:Y:S01]  /*e100*/  ISETP.NE.U32.AND P0, PT, RZ, UR10, PT ;  /* 0x0000000aff007c0c */ /* 0x000fe2000bf05070 */
[----:B------:R-:W3:Y:S03]  /*e110*/  @P3 LDC.64 R80, c[0x0][0x390] ;  /* 0x0000e400ff503b82 */ /* 0x000ee60000000a00 */
[----:B------:R-:W-:-:S13]  /*e120*/  ISETP.NE.AND.EX P0, PT, RZ, UR11, PT, P0 ;  /* 0x0000000bff007c0c */ /* 0x000fda000bf05300 */
[----:B------:R-:W4:Y:S01]  /*e130*/  @P0 LDC.64 R82, c[0x0][0x3a0] ;  /* 0x0000e800ff520b82 */ /* 0x000f220000000a00 */
[----:B---3--:R-:W-:-:S05]  /*e140*/  @P3 IMAD.WIDE.U32 R80, R0, 0x10, R80 ;  /* 0x0000001000503825 */ /* 0x008fca00078e0050 */
[----:B-----5:R3:W5:Y:S01]  /*e150*/  @P3 LDG.E.128 R96, desc[UR8][R80.64] ;  /* 0x0000000850603981 */ /* 0x020762000c1e1d00 */
[----:B----4-:R-:W-:-:S05]  /*e160*/  @P0 IMAD.WIDE.U32 R82, R128, 0x20, R82 ;  /* 0x0000002080520825 */ /* 0x010fca00078e0052 */
[----:B------:R3:W5:Y:S04]  /*e170*/  @P0 LDG.E.128 R60, desc[UR8][R82.64] ;  /* 0x00000008523c0981 */ /* 0x000768000c1e1d00 */
[----:B------:R3:W5:Y:S01]  /*e180*/  @P0 LDG.E.128 R100, desc[UR8][R82.64+0x10] ;  /* 0x0000100852640981 */ /* 0x000762000c1e1d00 */
[----:B------:R-:W-:Y:S05]  /*e190*/  @!P0 BRA `(.L_x_9939) ;  /* 0x0000003000d88947 */ /* 0x000fea0003800000 */
[----:B------:R-:W-:Y:S01]  /*e1a0*/  ISETP.GT.AND P0, PT, R127, RZ, PT ;  /* 0x000000ff7f00720c */ /* 0x000fe20003f04270 */
[----:B------:R-:W-:Y:S01]  /*e1b0*/  IMAD.MOV.U32 R132, RZ, RZ, R134 ;  /* 0x000000ffff847224 */ /* 0x000fe200078e0086 */
[----:B---3--:R-:W-:Y:S02]  /*e1c0*/  MOV R82, R135 ;  /* 0x0000008700527202 */ /* 0x008fe40000000f00 */
        /* <DEDUP_REMOVED lines=18> */
.L_x_9943:
        /* <DEDUP_REMOVED lines=13> */
.L_x_9945:
[----:B------:R-:W-:Y:S05]  /*e3c0*/  BSYNC.RECONVERGENT B2 ;  /* 0x0000000000027941 */ /* 0x000fea0003800200 */
.L_x_9944:
        /* <DEDUP_REMOVED lines=59> */
.L_x_9942:
[----:B------:R-:W-:Y:S05]  /*e780*/  BSYNC.RECONVERGENT B1 ;  /* 0x0000000000017941 */ /* 0x000fea0003800200 */
.L_x_9941:
        /* <DEDUP_REMOVED lines=10> */
.L_x_9940:
        /* <DEDUP_REMOVED lines=16> */
.L_x_9949:
        /* <DEDUP_REMOVED lines=13> */
.L_x_9951:
[----:B------:R-:W-:Y:S05]  /*ea00*/  BSYNC.RECONVERGENT B2 ;  /* 0x0000000000027941 */ /* 0x000fea0003800200 */
.L_x_9950:
        /* <DEDUP_REMOVED lines=60> */
.L_x_9948:
[----:B------:R-:W-:Y:S05]  /*edd0*/  BSYNC.RECONVERGENT B1 ;  /* 0x0000000000017941 */ /* 0x000fea0003800200 */
.L_x_9947:
        /* <DEDUP_REMOVED lines=11> */
.L_x_9946:
        /* <DEDUP_REMOVED lines=16> */
.L_x_9955:
        /* <DEDUP_REMOVED lines=13> */
.L_x_9957:
[----:B------:R-:W-:Y:S05]  /*f060*/  BSYNC.RECONVERGENT B2 ;  /* 0x0000000000027941 */ /* 0x000fea0003800200 */
.L_x_9956:
        /* <DEDUP_REMOVED lines=60> */
.L_x_9954:
[----:B------:R-:W-:Y:S05]  /*f430*/  BSYNC.RECONVERGENT B1 ;  /* 0x0000000000017941 */ /* 0x000fea0003800200 */
.L_x_9953:
        /* <DEDUP_REMOVED lines=10> */
.L_x_9952:
        /* <DEDUP_REMOVED lines=16> */
.L_x_9961:
        /* <DEDUP_REMOVED lines=13> */
.L_x_9963:
[----:B------:R-:W-:Y:S05]  /*f6b0*/  BSYNC.RECONVERGENT B2 ;  /* 0x0000000000027941 */ /* 0x000fea0003800200 */
.L_x_9962:
        /* <DEDUP_REMOVED lines=60> */
.L_x_9960:
[----:B------:R-:W-:Y:S05]  /*fa80*/  BSYNC.RECONVERGENT B1 ;  /* 0x0000000000017941 */ /* 0x000fea0003800200 */
.L_x_9959:
        /* <DEDUP_REMOVED lines=11> */
.L_x_9958:
        /* <DEDUP_REMOVED lines=16> */
.L_x_9967:
        /* <DEDUP_REMOVED lines=13> */
.L_x_9969:
[----:B------:R-:W-:Y:S05]  /*fd10*/  BSYNC.RECONVERGENT B2 ;  /* 0x0000000000027941 */ /* 0x000fea0003800200 */
.L_x_9968:
        /* <DEDUP_REMOVED lines=60> */
.L_x_9966:
[----:B------:R-:W-:Y:S05]  /*100e0*/  BSYNC.RECONVERGENT B1 ;  /* 0x0000000000017941 */ /* 0x000fea0003800200 */
.L_x_9965:
        /* <DEDUP_REMOVED lines=10> */
.L_x_9964:
        /* <DEDUP_REMOVED lines=16> */
.L_x_9973:
        /* <DEDUP_REMOVED lines=13> */
.L_x_9975:
[----:B------:R-:W-:Y:S05]  /*10360*/  BSYNC.RECONVERGENT B2 ;  /* 0x0000000000027941 */ /* 0x000fea0003800200 */
.L_x_9974:
[----:B------:R-:W-:Y:S01]  /*10370*/  IMAD.WIDE.U32 R134, R145, -0x326172a9, RZ ;  /* 0xcd9e8d5791867825 */ /* 0x000fe200078e00ff */
[----:B012---:R-:W-:Y:S02]  /*10380*/  LOP3.LUT R138, R117, R87, R3, 0x96, !PT ;  /* 0x00000057758a7212 */ /* 0x007fe400078e9603 */
        /* <DEDUP_REMOVED lines=58> */
.L_x_9972:
[----:B------:R-:W-:Y:S05]  /*10730*/  BSYNC.RECONVERGENT B1 ;  /* 0x0000000000017941 */ /* 0x000fea0003800200 */
.L_x_9971:
        /* <DEDUP_REMOVED lines=11> */
.L_x_9970:
        /* <DEDUP_REMOVED lines=16> */
.L_x_9979:
        /* <DEDUP_REMOVED lines=13> */
.L_x_9981:
[----:B------:R-:W-:Y:S05]  /*109c0*/  BSYNC.RECONVERGENT B2 ;  /* 0x0000000000027941 */ /* 0x000fea0003800200 */
.L_x_9980:
[----:B------:R-:W-:Y:S01]  /*109d0*/  IMAD.WIDE.U32 R134, R145, -0x326172a9, RZ ;  /* 0xcd9e8d5791867825 */ /* 0x000fe200078e00ff */
[----:B012---:R-:W-:Y:S02]  /*109e0*/  LOP3.LUT R138, R117, R87, R3, 0x96, !PT ;  /* 0x00000057758a7212 */ /* 0x007fe400078e9603 */
        /* <DEDUP_REMOVED lines=58> */
.L_x_9978:
[----:B------:R-:W-:Y:S05]  /*10d90*/  BSYNC.RECONVERGENT B1 ;  /* 0x0000000000017941 */ /* 0x000fea0003800200 */
.L_x_9977:
        /* <DEDUP_REMOVED lines=10> */
.L_x_9976:
[----:B------:R-:W-:Y:S01]  /*10e40*/  IMAD.MOV.U32 R135, RZ, RZ, R127 ;  /* 0x000000ffff877224 */ /* 0x000fe200078e007f */
        /* <DEDUP_REMOVED lines=19> */
.L_x_9985:
        /* <DEDUP_REMOVED lines=13> */
.L_x_9987:
[----:B------:R-:W-:Y:S05]  /*11050*/  BSYNC.RECONVERGENT B2 ;  /* 0x0000000000027941 */ /* 0x000fea0003800200 */
.L_x_9986:
[----:B------:R-:W-:Y:S01]  /*11060*/  IMAD.WIDE.U32 R136, R145, -0x326172a9, RZ ;  /* 0xcd9e8d5791887825 */ /* 0x000fe200078e00ff */
[----:B--2---:R-:W-:Y:S02]  /*11070*/  LOP3.LUT R140, R117, R135, R3, 0x96, !PT ;  /* 0x00000087758c7212 */ /* 0x004fe400078e9603 */
[----:B------:R-:W-:Y:S01]  /*11080*/  IADD3 R87, PT, PT, R2, -0x61c88647, RZ ;  /* 0x9e3779b902577810 */ /* 0x000fe20007ffe0ff */
[----:B------:R-:W-:Y:S01]  /*11090*/  VIADD R123, R3, 0xbb67ae85 ;  /* 0xbb67ae85037b7836 */ /* 0x000fe20000000000 */
[----:B01----:R-:W-:Y:S01]  /*110a0*/  LOP3.LUT R138, R115, R137, R2, 0x96, !PT ;  /* 0x00000089738a7212 */ /* 0x003fe200078e9602 */
        /* <DEDUP_REMOVED lines=56> */
.L_x_9984:
[----:B------:R-:W-:Y:S05]  /*11430*/  BSYNC.RECONVERGENT B1 ;  /* 0x0000000000017941 */ /* 0x000fea0003800200 */
.L_x_9983:
        /* <DEDUP_REMOVED lines=12> */
.L_x_9939:
[----:B---3--:R-:W-:Y:S01]  /*11500*/  HFMA2 R80, -RZ, RZ, 0, 0 ;  /* 0x00000000ff507431 */ /* 0x008fe200000001ff */
        /* <DEDUP_REMOVED lines=19> */
.L_x_9991:
        /* <DEDUP_REMOVED lines=13> */
.L_x_9993:
[----:B------:R-:W-:Y:S05]  /*11710*/  BSYNC.RECONVERGENT B2 ;  /* 0x0000000000027941 */ /* 0x000fea0003800200 */
.L_x_9992:
        /* <DEDUP_REMOVED lines=59> */
.L_x_9990:
[----:B------:R-:W-:Y:S05]  /*11ad0*/  BSYNC.RECONVERGENT B1 ;  /* 0x0000000000017941 */ /* 0x000fea0003800200 */
.L_x_9989:
        /* <DEDUP_REMOVED lines=10> */
.L_x_9988:
        /* <DEDUP_REMOVED lines=16> */
.L_x_9997:
        /* <DEDUP_REMOVED lines=13> */
.L_x_9999:
[----:B------:R-:W-:Y:S05]  /*11d50*/  BSYNC.RECONVERGENT B2 ;  /* 0x0000000000027941 */ /* 0x000fea0003800200 */
.L_x_9998:
        /* <DEDUP_REMOVED lines=60> */
.L_x_9996:
[----:B------:R-:W-:Y:S05]  /*12120*/  BSYNC.RECONVERGENT B1 ;  /* 0x0000000000017941 */ /* 0x000fea0003800200 */
.L_x_9995:
        /* <DEDUP_REMOVED lines=11> */
.L_x_9994:
        /* <DEDUP_REMOVED lines=16> */
.L_x_10003:
        /* <DEDUP_REMOVED lines=13> */
.L_x_10005:
[----:B------:R-:W-:Y:S05]  /*123b0*/  BSYNC.RECONVERGENT B2 ;  /* 0x0000000000027941 */ /* 0x000fea0003800200 */
.L_x_10004:
        /* <DEDUP_REMOVED lines=60> */
.L_x_10002:
[----:B------:R-:W-:Y:S05]  /*12780*/  BSYNC.RECONVERGENT B1 ;  /* 0x0000000000017941 */ /* 0x000fea0003800200 */
.L_x_10001:
        /* <DEDUP_REMOVED lines=10> */
.L_x_10000:
        /* <DEDUP_REMOVED lines=16> */
.L_x_10009:
        /* <DEDUP_REMOVED lines=13> */
.L_x_10011:
[----:B------:R-:W-:Y:S05]  /*12a00*/  BSYNC.RECONVERGENT B2 ;  /* 0x0000000000027941 */ /* 0x000fea0003800200 */
.L_x_10010:
        /* <DEDUP_REMOVED lines=60> */
.L_x_10008:
[----:B------:R-:W-:Y:S05]  /*12dd0*/  BSYNC.RECONVERGENT B1 ;  /* 0x0000000000017941 */ /* 0x000fea0003800200 */
.L_x_10007:
        /* <DEDUP_REMOVED lines=11> */
.L_x_10006:
        /* <DEDUP_REMOVED lines=16> */
.L_x_10015:
        /* <DEDUP_REMOVED lines=13> */
.L_x_10017:
[----:B------:R-:W-:Y:S05]  /*13060*/  BSYNC.RECONVERGENT B2 ;  /* 0x0000000000027941 */ /* 0x000fea0003800200 */
.L_x_10016:
        /* <DEDUP_REMOVED lines=60> */
.L_x_10014:
[----:B------:R-:W-:Y:S05]  /*13430*/  BSYNC.RECONVERGENT B1 ;  /* 0x0000000000017941 */ /* 0x000fea0003800200 */
.L_x_10013:
        /* <DEDUP_REMOVED lines=10> */
.L_x_10012:
        /* <DEDUP_REMOVED lines=16> */
.L_x_10021:
        /* <DEDUP_REMOVED lines=13> */
.L_x_10023:
[----:B------:R-:W-:Y:S05]  /*136b0*/  BSYNC.RECONVERGENT B2 ;  /* 0x0000000000027941 */ /* 0x000fea0003800200 */
.L_x_10022:
        /* <DEDUP_REMOVED lines=60> */
.L_x_10020:
[----:B------:R-:W-:Y:S05]  /*13a80*/  BSYNC.RECONVERGENT B1 ;  /* 0x0000000000017941 */ /* 0x000fea0003800200 */
.L_x_10019:
        /* <DEDUP_REMOVED lines=11> */
.L_x_10018:
        /* <DEDUP_REMOVED lines=16> */
.L_x_10027:
        /* <DEDUP_REMOVED lines=13> */
.L_x_10029:
[----:B------:R-:W-:Y:S05]  /*13d10*/  BSYNC.RECONVERGENT B2 ;  /* 0x0000000000027941 */ /* 0x000fea0003800200 */
.L_x_10028:
        /* <DEDUP_REMOVED lines=60> */
.L_x_10026:
[----:B------:R-:W-:Y:S05]  /*140e0*/  BSYNC.RECONVERGENT B1 ;  /* 0x0000000000017941 */ /* 0x000fea0003800200 */
.L_x_10025:
        /* <DEDUP_REMOVED lines=10> */
.L_x_10024:
[----:B------:R-:W-:Y:S01]  /*14190*/  IMAD.MOV.U32 R135, RZ, RZ, R127 ;  /* 0x000000ffff877224 */ /* 0x000fe200078e007f */
        /* <DEDUP_REMOVED lines=19> */
.L_x_10032:
        /* <DEDUP_REMOVED lines=13> */
.L_x_10034:
[----:B------:R-:W-:Y:S05]  /*143a0*/  BSYNC.RECONVERGENT B2 ;  /* 0x0000000000027941 */ /* 0x000fea0003800200 */
.L_x_10033:
        /* <DEDUP_REMOVED lines=61> */
.L_x_10031:
[----:B------:R-:W-:Y:S05]  /*14780*/  BSYNC.RECONVERGENT B1 ;  /* 0x0000000000017941 */ /* 0x000fea0003800200 */
.L_x_10030:
        /* <DEDUP_REMOVED lines=11> */
.L_x_9982:
[----:B012---:R-:W0:Y:S02]  /*14840*/  LDC.64 R138, c[0x0][0x3a8] ;  /* 0x0000ea00ff8a7b82 */ /* 0x007e240000000a00 */
        /* <DEDUP_REMOVED lines=8> */
[----:B------:R-:W-:Y:S02]  /*148d0*/  PRMT R132, R121, 0x7104, RZ ;  /* 0x0000710479847816 */ /* 0x000fe400000000ff */
[----:B------:R-:W-:Y:S02]  /*148e0*/  PRMT R127, R128, 0x4210, R127 ;  /* 0x00004210807f7816 */ /* 0x000fe4000000007f */
[----:B---3--:R-:W-:-:S02]  /*148f0*/  LOP3.LUT R138, R119, 0xff, RZ, 0xc0, !PT ;  /* 0x000000ff778a7812 */ /* 0x008fc400078ec0ff */
[----:B------:R-:W-:Y:S02]  /*14900*/  LOP3.LUT R140, R118, 0xff, RZ, 0xc0, !PT ;  /* 0x000000ff768c7812 */ /* 0x000fe400078ec0ff */
[----:B------:R-:W-:Y:S01]  /*14910*/  LOP3.LUT R142, R130, 0xff, RZ, 0xc0, !PT ;  /* 0x000000ff828e7812 */ /* 0x000fe200078ec0ff */
[----:B------:R-:W-:Y:S01]  /*14920*/  IMAD.WIDE.U32 R138, R138, 0x1000000, RZ ;  /* 0x010000008a8a7825 */ /* 0x000fe200078e00ff */
[----:B------:R-:W-:-:S03]  /*14930*/  LOP3.LUT R127, R127, 0xff00, R132, 0xf8, !PT ;  /* 0x0000ff007f7f7812 */ /* 0x000fc600078ef884 */
[----:B------:R-:W-:Y:S01]  /*14940*/  IMAD.WIDE.U32 R140, R140, 0x10000, RZ ;  /* 0x000100008c8c7825 */ /* 0x000fe200078e00ff */
[----:B------:R-:W-:-:S03]  /*14950*/  LOP3.LUT R127, R127, 0xff, R120, 0xf8, !PT ;  /* 0x000000ff7f7f7812 */ /* 0x000fc600078ef878 */
[----:B------:R-:W-:Y:S01]  /*14960*/  IMAD.WIDE.U32 R142, R142, 0x100, RZ ;  /* 0x000001008e8e7825 */ /* 0x000fe200078e00ff */
[----:B------:R-:W-:Y:S02]  /*14970*/  LOP3.LUT R127, R141, R127, R139, 0xfe, !PT ;  /* 0x0000007f8d7f7212 */ /* 0x000fe400078efe8b */
[----:B------:R-:W-:Y:S01]  /*14980*/  LOP3.LUT R140, R142, R138, R140, 0xfe, !PT ;  /* 0x0000008a8e8c7212 */ /* 0x000fe200078efe8c */
[----:B0-----:R-:W-:Y:S01]  /*14990*/  IMAD.WIDE.U32 R138, R0, 0x8, R146 ;  /* 0x00000008008a7825 */ /* 0x001fe200078e0092 */
[----:B------:R-:W-:Y:S02]  /*149a0*/  LOP3.LUT R141, R127, R143, RZ, 0xfc, !PT ;  /* 0x0000008f7f8d7212 */ /* 0x000fe400078efcff */
[----:B------:R-:W-:-:S05]  /*149b0*/  LOP3.LUT R140, R140, 0xff, R129, 0xf8, !PT ;  /* 0x000000ff8c8c7812 */ /* 0x000fca00078ef881 */
[----:B------:R4:W-:Y:S02]  /*149c0*/  STG.E.64 desc[UR8][R138.64], R140 ;  /* 0x0000008c8a007986 */ /* 0x0009e4000c101b08 */
.L_x_9938:
[----:B------:R-:W-:Y:S05]  /*149d0*/  BSYNC.RECONVERGENT B0 ;  /* 0x0000000000007941 */ /* 0x000fea0003800200 */
.L_x_9937:
[----:B------:R-:W-:Y:S01]  /*149e0*/  FADD.FTZ R0, RZ, R104 ;  /* 0x00000068ff007221 */ /* 0x000fe20000010000 */
[C---:B------:R-:W-:Y:S01]  /*149f0*/  ISETP.GT.U32.AND P3, PT, R113.reuse, 0x1ff, PT ;  /* 0x000001ff7100780c */ /* 0x040fe20003f64070 */
[----:B------:R-:W-:Y:S01]  /*14a00*/  BSSY.RECONVERGENT B0, `(.L_x_10035) ;  /* 0x000006c000007945 */ /* 0x000fe20003800200 */
[----:B------:R-:W-:Y:S01]  /*14a10*/  ISETP.GT.U32.AND P0, PT, R113, 0x2ff, PT ;  /* 0x000002ff7100780c */ /* 0x000fe20003f04070 */
[----:B------:R-:W-:Y:S01]  /*14a20*/  FADD.FTZ R127, R105, R0 ;  /* 0x00000000697f7221 */ /* 0x000fe20000010000 */
[----:B--2-4-:R-:W-:-:S03]  /*14a30*/  LOP3.LUT R140, R126, 0x1f, RZ, 0xc0, !PT ;  /* 0x0000001f7e8c7812 */ /* 0x014fc600078ec0ff */
        /* <DEDUP_REMOVED lines=25> */
[----:B------:R-:W2:Y:S02]  /*14bd0*/  SHFL.BFLY PT, R137, R128, 0x2, 0x1f ;  /* 0x0c401f0080897f89 */ /* 0x000ea400000e0000 */
[----:B--2---:R-:W-:-:S05]  /*14be0*/  FADD.FTZ R137, R128, R137 ;  /* 0x0000008980897221 */ /* 0x004fca0000010000 */
[----:B------:R-:W2:Y:S02]  /*14bf0*/  SHFL.BFLY PT, R0, R137, 0x4, 0x1f ;  /* 0x0c801f0089007f89 */ /* 0x000ea400000e0000 */
[----:B--2---:R-:W-:-:S05]  /*14c00*/  FADD.FTZ R132, R137, R0 ;  /* 0x0000000089847221 */ /* 0x004fca0000010000 */
[----:B01-3--:R-:W0:Y:S02]  /*14c10*/  SHFL.BFLY PT, R139, R132, 0x8, 0x1f ;  /* 0x0d001f00848b7f89 */ /* 0x00be2400000e0000 */
        /* <DEDUP_REMOVED lines=74> */
.L_x_10036:
[----:B------:R-:W-:Y:S05]  /*150c0*/  BSYNC.RECONVERGENT B0 ;  /* 0x0000000000007941 */ /* 0x000fea0003800200 */
.L_x_10035:
        /* <DEDUP_REMOVED lines=12> */
.L_x_10038:
[----:B------:R-:W-:Y:S05]  /*15190*/  BSYNC.RECONVERGENT B0 ;  /* 0x0000000000007941 */ /* 0x000fea0003800200 */
.L_x_10037:
        /* <DEDUP_REMOVED lines=50> */
[----:B------:R-:W-:-:S03]  /*154c0*/  FMUL.FTZ R0, R0, R149 ;  /* 0x0000009500007220 */ /* 0x000fc60000410000 */
[----:B------:R-:W1:Y:S01]  /*154d0*/  SHFL.IDX PT, R137, R137, RZ, 0x1f ;  /* 0x00001fff89897589 */ /* 0x000e6200000e0000 */
[----:B------:R-:W-:Y:S01]  /*154e0*/  FFMA.FTZ R0, R128, R0, R127 ;  /* 0x0000000080007223 */ /* 0x000fe2000001007f */
        /* <DEDUP_REMOVED lines=8> */
[----:B---3--:R-:W-:-:S03]  /*15570*/  @!P0 IMAD.WIDE R138, R112, 0x4, R138 ;  /* 0x00000004708a8825 */ /* 0x008fc600078e028a */
[----:B------:R-:W0:Y:S02]  /*15580*/  MUFU.RSQ R147, R127 ;  /* 0x0000007f00937308 */ /* 0x000e240000001400 */
        /* <DEDUP_REMOVED lines=44> */
.L_x_10041:
[----:B------:R-:W-:Y:S05]  /*15850*/  BSYNC.RECONVERGENT B0 ;  /* 0x0000000000007941 */ /* 0x000fea0003800200 */
.L_x_10040:
        /* <DEDUP_REMOVED lines=34> */
.L_x_10043:
[----:B------:R-:W-:Y:S05]  /*15a80*/  BSYNC.RECONVERGENT B0 ;  /* 0x0000000000007941 */ /* 0x000fea0003800200 */
.L_x_10042:
        /* <DEDUP_REMOVED lines=33> */
.L_x_10044:
[----:B------:R-:W-:Y:S05]  /*15ca0*/  BSYNC.RECONVERGENT B0 ;  /* 0x0000000000007941 */ /* 0x000fea0003800200 */
.L_x_10039:
[----:B012---:R-:W0:Y:S01]  /*15cb0*/  LDC.64 R124, c[0x0][0x380] ;  /* 0x0000e000ff7c7b82 */ /* 0x007e220000000a00 */
[----:B------:R-:W-:Y:S01]  /*15cc0*/  UPLOP3.LUT UP1, UPT, UPT, UPT, UP1, 0x40, 0x4 ;  /* 0x000000000004789c */ /* 0x000fe20003f2e810 */
[----:B0-----:R-:W-:-:S04]  /*15cd0*/  IADD3 R112, PT, PT, R112, R124, RZ ;  /* 0x0000007c70707210 */ /* 0x001fc80007ffe0ff */
[----:B------:R-:W-:-:S13]  /*15ce0*/  ISETP.GE.AND P0, PT, R112, R125, PT ;  /* 0x0000007d7000720c */ /* 0x000fda0003f06270 */
[----:B------:R-:W-:Y:S05]  /*15cf0*/  @!P0 BRA `(.L_x_10045) ;  /* 0xfffffeb000448947 */ /* 0x000fea000383ffff */
[----:B------:R-:W-:Y:S05]  /*15d00*/  EXIT ;  /* 0x000000000000794d */ /* 0x000fea0003800000 */
.L_x_10046:
        /* <DEDUP_REMOVED lines=15> */
.L_x_20981:


//--------------------- .text._ZN10layer_norm13ln_fwd_kernelINS_13Kernel_traitsIf13__nv_bfloat16fS2_fjLj6144ELj1ELj1ELj8ELj16ENS_18Kernel_traits_baseILj6144EfS2_fS2_fjLj256EEEEELb1ELb1ELb1ELb1EEEvNS_9FwdParamsE --------------------------
	.section	.text._ZN10layer_norm13ln_fwd_kernelINS_13Kernel_traitsIf13__nv_bfloat16fS2_fjLj6144ELj1ELj1ELj8ELj16ENS_18Kernel_traits_baseILj6144EfS2_fS2_fjLj256EEEEELb1ELb1ELb1ELb1EEEvNS_9FwdParamsE,"ax",@progbits
	.align	128
        .global         _ZN10layer_norm13ln_fwd_kernelINS_13Kernel_traitsIf13__nv_bfloat16fS2_fjLj6144ELj1ELj1ELj8ELj16ENS_18Kernel_traits_baseILj6144EfS2_fS2_fjLj256EEEEELb1ELb1ELb1ELb1EEEvNS_9FwdParamsE
        .type           _ZN10layer_norm13ln_fwd_kernelINS_13Kernel_traitsIf13__nv_bfloat16fS2_fjLj6144ELj1ELj1ELj8ELj16ENS_18Kernel_traits_baseILj6144EfS2_fS2_fjLj256EEEEELb1ELb1ELb1ELb1EEEvNS_9FwdParamsE,@function
        .size           _ZN10layer_norm13ln_fwd_kernelINS_13Kernel_traitsIf13__nv_bfloat16fS2_fjLj6144ELj1ELj1ELj8ELj16ENS_18Kernel_traits_baseILj6144EfS2_fS2_fjLj256EEEEELb1ELb1ELb1ELb1EEEvNS_9FwdParamsE,(.L_x_20982 - _ZN10layer_norm13ln_fwd_kernelINS_13Kernel_traitsIf13__nv_bfloat16fS2_fjLj6144ELj1ELj1ELj8ELj16ENS_18Kernel_traits_baseILj6144EfS2_fS2_fjLj256EEEEELb1ELb1ELb1ELb1EEEvNS_9FwdParamsE)
        .other          _ZN10layer_norm13ln_fwd_kernelINS_13Kernel_traitsIf13__nv_bfloat16fS2_fjLj6144ELj1ELj1ELj8ELj16ENS_18Kernel_traits_baseILj6144EfS2_fS2_fjLj256EEEEELb1ELb1ELb1ELb1EEEvNS_9FwdParamsE,@"STO_CUDA_ENTRY STV_DEFAULT"
_ZN10layer_norm13ln_fwd_kernelINS_13Kernel_traitsIf13__nv_bfloat16fS2_fjLj6144ELj1ELj1ELj8ELj16ENS_18Kernel_traits_baseILj6144EfS2_fS2_fjLj256EEEEELb1ELb1ELb1ELb1EEEvNS_9FwdParamsE:
.text._ZN10layer_norm13ln_fwd_kernelINS_13Kernel_traitsIf13__nv_bfloat16fS2_fjLj6144ELj1ELj1ELj8ELj16ENS_18Kernel_traits_baseILj6144EfS2_fS2_fjLj256EEEEELb1ELb1ELb1ELb1EEEvNS_9FwdParamsE:
        /* <DEDUP_REMOVED lines=34> */
[C---:B------:R-:W-:Y:S02]  /*0220*/  VIADD R90, R3.reuse, 0x1fd5c5a3 ;  /* 0x1fd5c5a3035a7836 */ /* 0x040fe40000000000 */
        /* <DEDUP_REMOVED lines=27> */
.L_x_10047:
[----:B------:R-:W0:Y:S08]  /*03e0*/  LDC.64 R4, c[0x0][0x3d0] ;  /* 0x0000f400ff047b82 */ /* 0x000e300000000a00 */
[----:B------:R-:W1:Y:S01]  /*03f0*/  LDC.64 R6, c[0x0][0x3e8] ;  /* 0x0000fa00ff067b82 */ /* 0x000e620000000a00 */
        /* <DEDUP_REMOVED lines=10> */
[----:B0-----:R-:W-:-:S05]  /*04a0*/  IMAD.WIDE.U32 R28, R81, 0x20, R4 ;  /* 0x00000020511c7825 */ /* 0x001fca00078e0004 */
[----:B------:R-:W5:Y:S01]  /*04b0*/  LDG.E.128 R8, desc[UR6][R28.64+0x10] ;  /* 0x000010061c087981 */ /* 0x000f62000c1e1d00 */
[----:B-1----:R-:W-:-:S03]  /*04c0*/  IMAD.WIDE.U32 R30, R81, 0x20, R6 ;  /* 0x00000020511e7825 */ /* 0x002fc600078e0006 */
        /* <DEDUP_REMOVED lines=13> */
.L_x_10048:
[----:B------:R-:W1:Y:S02]  /*05a0*/  LDCU UR4, c[0x0][0x384] ;  /* 0x00007080ff0477ac */ /* 0x000e640008000800 */
[----:B-1----:R-:W-:-:S13]  /*05b0*/  ISETP.GE.AND P0, PT, R104, UR4, PT ;  /* 0x0000000468007c0c */ /* 0x002fda000bf06270 */
[----:B------:R-:W-:Y:S05]  /*05c0*/  @P0 EXIT ;  /* 0x000000000000094d */ /* 0x000fea0003800000 */
[----:B------:R-:W1:Y:S01]  /*05d0*/  LDCU UR4, c[0x0][0x360] ;  /* 0x00006c00ff0477ac */ /* 0x000e620008000800 */
[----:B0-----:R-:W-:Y:S01]  /*05e0*/  IMAD.HI.U32 R77, R140, -0x2daee0ad, RZ ;  /* 0xd2511f538c4d7827 */ /* 0x001fe200078e00ff */
[----:B------:R-:W-:Y:S01]  /*05f0*/  LOP3.LUT R132, R132, 0x3, RZ, 0xc0, !PT ;  /* 0x0000000384847812 */ /* 0x000fe200078ec0ff */
[----:B------:R-:W0:Y:S02]  /*0600*/  LDCU UR10, c[0x0][0x404] ;  /* 0x00008080ff0a77ac */ /* 0x000e240008000800 */
[----:B------:R-:W-:Y:S01]  /*0610*/  IMAD.MOV.U32 R107, RZ, RZ, RZ ;  /* 0x000000ffff6b7224 */ /* 0x000fe200078e00ff */
[----:B------:R-:W-:Y:S01]  /*0620*/  LOP3.LUT R77, R77, R3, RZ, 0x3c, !PT ;  /* 0x000000034d4d7212 */ /* 0x000fe200078e3cff */
[----:B------:R-:W2:Y:S04]  /*0630*/  LDCU.U8 UR11, c[0x0][0x410] ;  /* 0x00008200ff0b77ac */ /* 0x000ea80008000000 */
[C---:B------:R-:W-:Y:S01]  /*0640*/  IMAD.HI.U32 R76, R77.reuse, -0x326172a9, RZ ;  /* 0xcd9e8d574d4c7827 */ /* 0x040fe200078e00ff */
[----:B------:R-:W3:Y:S03]  /*0650*/  LDCU UR14, c[0x0][0x400] ;  /* 0x00008000ff0e77ac */ /* 0x000ee60008000800 */
[----:B------:R-:W-:Y:S01]  /*0660*/  IMAD R77, R77, -0x326172a9, RZ ;  /* 0xcd9e8d574d4d7824 */ /* 0x000fe200078e02ff */
[----:B------:R-:W4:Y:S01]  /*0670*/  LDCU.64 UR12, c[0x0][0x408] ;  /* 0x00008100ff0c77ac */ /* 0x000f220008000a00 */
[----:B-1----:R-:W-:-:S02]  /*0680*/  IMAD R106, R104, UR4, R81 ;  /* 0x00000004686a7c24 */ /* 0x002fc4000f8e0251 */
[----:B------:R-:W-:Y:S01]  /*0690*/  IMAD R81, R140, -0x2daee0ad, RZ ;  /* 0xd2511f538c517824 */ /* 0x000fe200078e02ff */
[----:B------:R-:W1:Y:S01]  /*06a0*/  LDCU.64 UR8, c[0x0][0x3a0] ;  /* 0x00007400ff0877ac */ /* 0x000e620008000a00 */
[----:B------:R-:W-:Y:S01]  /*06b0*/  IMAD.HI.U32 R0, R106, -0x326172a9, RZ ;  /* 0xcd9e8d576a007827 */ /* 0x000fe200078e00ff */
[----:B------:R-:W-:-:S03]  /*06c0*/  UPLOP3.LUT UP0, UPT, UPT, UPT, UPT, 0x40, 0x4 ;  /* 0x000000000004789c */ /* 0x000fc60003f0e870 */
[----:B------:R-:W-:Y:S01]  /*06d0*/  IMAD R79, R106, -0x326172a9, RZ ;  /* 0xcd9e8d576a4f7824 */ /* 0x000fe200078e02ff */
[----:B------:R-:W-:-:S04]  /*06e0*/  LOP3.LUT R0, R105, R0, R2, 0x96, !PT ;  /* 0x0000000069007212 */ /* 0x000fc800078e9602 */
        /* <DEDUP_REMOVED lines=12> */
[----:B------:R-:W-:Y:S02]  /*07b0*/  VIADD R79, R2, 0xdaa66d2b ;  /* 0xdaa66d2b024f7836 */ /* 0x000fe40000000000 */
        /* <DEDUP_REMOVED lines=23> */
[----:B------:R-:W-:Y:S02]  /*0930*/  VIADD R78, R2, 0x5384540f ;  /* 0x5384540f024e7836 */ /* 0x000fe40000000000 */
        /* <DEDUP_REMOVED lines=10> */
[----:B------:R-:W-:Y:S02]  /*09e0*/  VIADD R78, R2, 0xf1bbcdc8 ;  /* 0xf1bbcdc8024e7836 */ /* 0x000fe40000000000 */
[----:B------:R-:W-:Y:S02]  /*09f0*/  IMAD R76, R76, -0x2daee0ad, RZ ;  /* 0xd2511f534c4c7824 */ /* 0x000fe400078e02ff */
[----:B------:R-:W-:Y:S01]  /*0a00*/  IMAD.HI.U32 R125, R80, -0x326172a9, RZ ;  /* 0xcd9e8d57507d7827 */ /* 0x000fe200078e00ff */
[----:B------:R-:W-:Y:S02]  /*0a10*/  LOP3.LUT R0, R78, R77, R0, 0x96, !PT ;  /* 0x0000004d4e007212 */ /* 0x000fe400078e9600 */
[----:B------:R-:W-:Y:S01]  /*0a20*/  IADD3 R77, PT, PT, R3, -0x695add53, RZ ;  /* 0x96a522ad034d7810 */ /* 0x000fe20007ffe0ff */
[----:B------:R-:W-:Y:S02]  /*0a30*/  IMAD R78, R79, -0x326172a9, RZ ;  /* 0xcd9e8d574f4e7824 */ /* 0x000fe400078e02ff */
[----:B------:R-:W-:-:S03]  /*0a40*/  IMAD.HI.U32 R127, R0, -0x2daee0ad, RZ ;  /* 0xd2511f53007f7827 */ /* 0x000fc600078e00ff */
[----:B------:R-:W-:Y:S01]  /*0a50*/  LOP3.LUT R125, R92, R78, R125, 0x96, !PT ;  /* 0x0000004e5c7d7212 */ /* 0x000fe200078e967d */
[----:B------:R-:W-:Y:S01]  /*0a60*/  IMAD R126, R80, -0x326172a9, RZ ;  /* 0xcd9e8d57507e7824 */ /* 0x000fe200078e02ff */
[----:B------:R-:W-:Y:S01]  /*0a70*/  LOP3.LUT R127, R77, R76, R127, 0x96, !PT ;  /* 0x0000004c4d7f7212 */ /* 0x000fe200078e967f */
[----:B01234-:R-:W-:-:S07]  /*0a80*/  IMAD R128, R0, -0x2daee0ad, RZ ;  /* 0xd2511f5300807824 */ /* 0x01ffce00078e02ff */
.L_x_10249:
        /* <DEDUP_REMOVED lines=23> */
[C---:B------:R-:W-:Y:S02]  /*0c00*/  VIADD R118, R2.reuse, 0x78dde6e4 ;  /* 0x78dde6e402767836 */ /* 0x040fe40000000000 */
        /* <DEDUP_REMOVED lines=27> */
.L_x_10052:
        /* <DEDUP_REMOVED lines=12> */
.L_x_10053:
        /* <DEDUP_REMOVED lines=53> */
[----:B------:R-:W-:-:S03]  /*11d0*/  LOP3.LUT R125, R125, R90, R127, 0x96, !PT ;  /* 0x0000005a7d7d7212 */ /* 0x000fc600078e967f */
[----:B------:R-:W-:-:S05]  /*11e0*/  IMAD.WIDE.U32 R98, R98, -0x2daee0ad, RZ ;  /* 0xd2511f5362627825 */ /* 0x000fca00078e00ff */
[----:B------:R-:W-:Y:S01]  /*11f0*/  LOP3.LUT R127, R89, R88, R99, 0x96, !PT ;  /* 0x00000058597f7212 */ /* 0x000fe200078e9663 */
[----:B------:R-:W-:-:S07]  /*1200*/  IMAD.MOV.U32 R88, RZ, RZ, R128 ;  /* 0x000000ffff587224 */ /* 0x000fce00078e0080 */
.L_x_10051:
        /* <DEDUP_REMOVED lines=10> */
.L_x_10050:
        /* <DEDUP_REMOVED lines=15> */
.L_x_10056:
        /* <DEDUP_REMOVED lines=12> */
.L_x_10057:
        /* <DEDUP_REMOVED lines=54> */
[----:B------:R-:W-:-:S04]  /*17c0*/  IADD3 R89, PT, PT, R3, -0x695add53, RZ ;  /* 0x96a522ad03597810 */ /* 0x000fc80007ffe0ff */
[----:B------:R-:W-:Y:S01]  /*17d0*/  LOP3.LUT R127, R89, R90, R95, 0x96, !PT ;  /* 0x0000005a597f7212 */ /* 0x000fe200078e965f */
[----:B------:R-:W-:Y:S02]  /*17e0*/  IMAD.MOV.U32 R89, RZ, RZ, R98 ;  /* 0x000000ffff597224 */ /* 0x000fe400078e0062 */
[----:B------:R-:W-:-:S07]  /*17f0*/  IMAD.MOV.U32 R98, RZ, RZ, R94 ;  /* 0x000000ffff627224 */ /* 0x000fce00078e005e */
.L_x_10055:
        /* <DEDUP_REMOVED lines=11> */
.L_x_10054:
        /* <DEDUP_REMOVED lines=15> */
.L_x_10060:
        /* <DEDUP_REMOVED lines=12> */
.L_x_10061:
        /* <DEDUP_REMOVED lines=48> */
[----:B------:R-:W-:Y:S01]  /*1d60*/  IADD3 R91, PT, PT, R3, -0x695add53, RZ ;  /* 0x96a522ad035b7810 */ /* 0x000fe20007ffe0ff */
[----:B------:R-:W-:Y:S02]  /*1d70*/  VIADD R95, R2, 0xf1bbcdc8 ;  /* 0xf1bbcdc8025f7836 */ /* 0x000fe40000000000 */
[----:B------:R-:W-:-:S03]  /*1d80*/  IMAD.WIDE.U32 R126, R97, -0x326172a9, RZ ;  /* 0xcd9e8d57617e7825 */ /* 0x000fc600078e00ff */
[----:B------:R-:W-:Y:S02]  /*1d90*/  LOP3.LUT R95, R95, R96, R93, 0x96, !PT ;  /* 0x000000605f5f7212 */ /* 0x000fe400078e965d */
[----:B------:R-:W-:Y:S01]  /*1da0*/  LOP3.LUT R125, R125, R92, R127, 0x96, !PT ;  /* 0x0000005c7d7d7212 */ /* 0x000fe200078e967f */
[----:B------:R-:W-:Y:S02]  /*1db0*/  HFMA2 R92, -RZ, RZ, 0, 0 ;  /* 0x00000000ff5c7431 */ /* 0x000fe400000001ff */
[----:B------:R-:W-:-:S05]  /*1dc0*/  IMAD.WIDE.U32 R94, R95, -0x2daee0ad, RZ ;  /* 0xd2511f535f5e7825 */ /* 0x000fca00078e00ff */
[----:B------:R-:W-:Y:S01]  /*1dd0*/  LOP3.LUT R127, R91, R90, R95, 0x96, !PT ;  /* 0x0000005a5b7f7212 */ /* 0x000fe200078e965f */
[----:B------:R-:W-:Y:S02]  /*1de0*/  IMAD.MOV.U32 R90, RZ, RZ, R98 ;  /* 0x000000ffff5a7224 */ /* 0x000fe400078e0062 */
[----:B------:R-:W-:-:S07]  /*1df0*/  IMAD.MOV.U32 R98, RZ, RZ, R94 ;  /* 0x000000ffff627224 */ /* 0x000fce00078e005e */
.L_x_10059:
        /* <DEDUP_REMOVED lines=10> */
.L_x_10058:
        /* <DEDUP_REMOVED lines=15> */
.L_x_10064:
        /* <DEDUP_REMOVED lines=12> */
.L_x_10065:
        /* <DEDUP_REMOVED lines=58> */
.L_x_10063:
        /* <DEDUP_REMOVED lines=11> */
.L_x_10062:
[----:B------:R-:W-:Y:S01]  /*24a0*/  MOV R94, R93 ;  /* 0x0000005d005e7202 */ /* 0x000fe20000000f00 */
[----:B-----5:R-:W-:Y:S01]  /*24b0*/  IMAD.MOV.U32 R92, RZ, RZ, R84 ;  /* 0x000000ffff5c7224 */ /* 0x020fe200078e0054 */
        /* <DEDUP_REMOVED lines=13> */
.L_x_10068:
        /* <DEDUP_REMOVED lines=12> */
.L_x_10069:
        /* <DEDUP_REMOVED lines=58> */
.L_x_10067:
        /* <DEDUP_REMOVED lines=10> */
.L_x_10066:
        /* <DEDUP_REMOVED lines=15> */
.L_x_10072:
        /* <DEDUP_REMOVED lines=12> */
.L_x_10073:
        /* <DEDUP_REMOVED lines=58> */
.L_x_10071:
        /* <DEDUP_REMOVED lines=11> */
.L_x_10070:
        /* <DEDUP_REMOVED lines=15> */
.L_x_10076:
        /* <DEDUP_REMOVED lines=12> */
.L_x_10077:
        /* <DEDUP_REMOVED lines=55> */
[----:B------:R-:W-:Y:S01]  /*35b0*/  LOP3.LUT R127, R95, R94, R101, 0x96, !PT ;  /* 0x0000005e5f7f7212 */ /* 0x000fe200078e9665 */
[----:B------:R-:W-:Y:S02]  /*35c0*/  IMAD.MOV.U32 R94, RZ, RZ, R98 ;  /* 0x000000ffff5e7224 */ /* 0x000fe400078e0062 */
[----:B------:R-:W-:-:S07]  /*35d0*/  IMAD.MOV.U32 R98, RZ, RZ, R100 ;  /* 0x000000ffff627224 */ /* 0x000fce00078e0064 */
.L_x_10075:
        /* <DEDUP_REMOVED lines=10> */
.L_x_10074:
        /* <DEDUP_REMOVED lines=15> */
.L_x_10080:
        /* <DEDUP_REMOVED lines=12> */
.L_x_10081:
        /* <DEDUP_REMOVED lines=48> */
[----:B------:R-:W-:Y:S02]  /*3b30*/  VIADD R95, R2, 0xf1bbcdc8 ;  /* 0xf1bbcdc8025f7836 */ /* 0x000fe40000000000 */
[----:B------:R-:W-:-:S04]  /*3b40*/  IMAD.WIDE.U32 R126, R99, -0x326172a9, RZ ;  /* 0xcd9e8d57637e7825 */ /* 0x000fc800078e00ff */
[----:B------:R-:W-:Y:S01]  /*3b50*/  HFMA2 R99, -RZ, RZ, 0, 0 ;  /* 0x00000000ff637431 */ /* 0x000fe200000001ff */
[----:B------:R-:W-:Y:S02]  /*3b60*/  LOP3.LUT R95, R95, R122, R101, 0x96, !PT ;  /* 0x0000007a5f5f7212 */ /* 0x000fe400078e9665 */
[----:B------:R-:W-:-:S03]  /*3b70*/  LOP3.LUT R125, R125, R100, R127, 0x96, !PT ;  /* 0x000000647d7d7212 */ /* 0x000fc600078e967f */
[----:B------:R-:W-:Y:S01]  /*3b80*/  IMAD.WIDE.U32 R102, R95, -0x2daee0ad, RZ ;  /* 0xd2511f535f667825 */ /* 0x000fe200078e00ff */
[----:B------:R-:W-:-:S04]  /*3b90*/  IADD3 R95, PT, PT, R3, -0x695add53, RZ ;  /* 0x96a522ad035f7810 */ /* 0x000fc80007ffe0ff */
[----:B------:R-:W-:Y:S01]  /*3ba0*/  LOP3.LUT R127, R95, R96, R103, 0x96, !PT ;  /* 0x000000605f7f7212 */ /* 0x000fe200078e9667 */
[----:B------:R-:W-:Y:S02]  /*3bb0*/  IMAD.MOV.U32 R95, RZ, RZ, R98 ;  /* 0x000000ffff5f7224 */ /* 0x000fe400078e0062 */
[----:B------:R-:W-:-:S07]  /*3bc0*/  IMAD.MOV.U32 R98, RZ, RZ, R102 ;  /* 0x000000ffff627224 */ /* 0x000fce00078e0066 */
.L_x_10079:
        /* <DEDUP_REMOVED lines=12> */
.L_x_10049:
[----:B------:R-:W-:Y:S01]  /*3c90*/  MOV R90, R132 ;  /* 0x00000084005a7202 */ /* 0x000fe20000000f00 */
[----:B------:R-:W-:Y:S02]  /*3ca0*/  IMAD.MOV.U32 R98, RZ, RZ, R128 ;  /* 0x000000ffff627224 */ /* 0x000fe400078e0080 */
[----:B------:R-:W-:Y:S01]  /*3cb0*/  IMAD.MOV.U32 R88, RZ, RZ, RZ ;  /* 0x000000ffff587224 */ /* 0x000fe200078e00ff */
        /* <DEDUP_REMOVED lines=16> */
.L_x_10084:
        /* <DEDUP_REMOVED lines=12> */
.L_x_10085:
        /* <DEDUP_REMOVED lines=52> */
[----:B------:R-:W-:Y:S01]  /*41c0*/  LOP3.LUT R125, R125, R90, R127, 0x96, !PT ;  /* 0x0000005a7d7d7212 */ /* 0x000fe200078e967f */
[----:B------:R-:W-:Y:S02]  /*41d0*/  HFMA2 R90, -RZ, RZ, 0, 0 ;  /* 0x00000000ff5a7431 */ /* 0x000fe400000001ff */
[----:B------:R-:W-:-:S05]  /*41e0*/  IMAD.WIDE.U32 R98, R93, -0x2daee0ad, RZ ;  /* 0xd2511f535d627825 */ /* 0x000fca00078e00ff */
[----:B------:R-:W-:Y:S01]  /*41f0*/  LOP3.LUT R127, R89, R88, R99, 0x96, !PT ;  /* 0x00000058597f7212 */ /* 0x000fe200078e9663 */
[----:B------:R-:W-:-:S07]  /*4200*/  IMAD.MOV.U32 R88, RZ, RZ, R128 ;  /* 0x000000ffff587224 */ /* 0x000fce00078e0080 */
.L_x_10083:
        /* <DEDUP_REMOVED lines=10> */
.L_x_10082:
        /* <DEDUP_REMOVED lines=15> */
.L_x_10088:
        /* <DEDUP_REMOVED lines=12> */
.L_x_10089:
        /* <DEDUP_REMOVED lines=58> */
.L_x_10087:
        /* <DEDUP_REMOVED lines=11> */
.L_x_10086:
        /* <DEDUP_REMOVED lines=15> */
.L_x_10092:
        /* <DEDUP_REMOVED lines=12> */
.L_x_10093:
        /* <DEDUP_REMOVED lines=58> */
.L_x_10091:
        /* <DEDUP_REMOVED lines=10> */
.L_x_10090:
        /* <DEDUP_REMOVED lines=15> */
.L_x_10096:
        /* <DEDUP_REMOVED lines=12> */
.L_x_10097:
        /* <DEDUP_REMOVED lines=58> */
.L_x_10095:
        /* <DEDUP_REMOVED lines=11> */
.L_x_10094:
        /* <DEDUP_REMOVED lines=15> */
.L_x_10100:
        /* <DEDUP_REMOVED lines=12> */
.L_x_10101:
        /* <DEDUP_REMOVED lines=58> */
.L_x_10099:
        /* <DEDUP_REMOVED lines=10> */
.L_x_10098:
        /* <DEDUP_REMOVED lines=15> */
.L_x_10104:
        /* <DEDUP_REMOVED lines=12> */
.L_x_10105:
        /* <DEDUP_REMOVED lines=58> */
.L_x_10103:
        /* <DEDUP_REMOVED lines=11> */
.L_x_10102:
        /* <DEDUP_REMOVED lines=15> */
.L_x_10108:
        /* <DEDUP_REMOVED lines=12> */
.L_x_10109:
        /* <DEDUP_REMOVED lines=58> */
.L_x_10107:
        /* <DEDUP_REMOVED lines=10> */
.L_x_10106:
        /* <DEDUP_REMOVED lines=15> */
.L_x_10111:
        /* <DEDUP_REMOVED lines=12> */
.L_x_10112:
        /* <DEDUP_REMOVED lines=58> */
.L_x_10110:
        /* <DEDUP_REMOVED lines=11> */
.L_x_10078:
        /* <DEDUP_REMOVED lines=31> */
.L_x_10113:
[----:B-----5:R2:W5:Y:S04]  /*6e70*/  @P1 LDG.E.128 R76, desc[UR6][R122.64] ;  /* 0x000000067a4c1981 */ /* 0x020568000c1e1d00 */
[----:B------:R2:W5:Y:S04]  /*6e80*/  @P0 LDG.E.128 R80, desc[UR6][R128.64] ;  /* 0x0000000680500981 */ /* 0x000568000c1e1d00 */
[----:B------:R2:W5:Y:S01]  /*6e90*/  @P0 LDG.E.128 R84, desc[UR6][R128.64+0x10] ;  /* 0x0000100680540981 */ /* 0x000562000c1e1d00 */
[----:B------:R-:W-:Y:S05]  /*6ea0*/  @!P0 BRA `(.L_x_10114) ;  /* 0x0000003000108947 */ /* 0x000fea0003800000 */
[----:B------:R-:W-:Y:S01]  /*6eb0*/  ISETP.GT.AND P2, PT, R0, RZ, PT ;  /* 0x000000ff0000720c */ /* 0x000fe20003f44270 */
[----:B-1----:R-:W-:Y:S01]  /*6ec0*/  IMAD.MOV.U32 R100, RZ, RZ, R99 ;  /* 0x000000ffff647224 */ /* 0x002fe200078e0063 */
[----:B--2---:R-:W-:Y:S01]  /*6ed0*/  MOV R122, R98 ;  /* 0x00000062007a7202 */ /* 0x004fe20000000f00 */
[----:B0----5:R-:W-:-:S10]  /*6ee0*/  IMAD.MOV.U32 R96, RZ, RZ, R80 ;  /* 0x000000ffff607224 */ /* 0x021fd400078e0050 */
        /* <DEDUP_REMOVED lines=16> */
.L_x_10117:
        /* <DEDUP_REMOVED lines=12> */
.L_x_10118:
        /* <DEDUP_REMOVED lines=48> */
[----:B------:R-:W-:Y:S01]  /*73b0*/  VIADD R97, R2, 0xf1bbcdc8 ;  /* 0xf1bbcdc802617836 */ /* 0x000fe20000000000 */
[----:B------:R-:W-:Y:S01]  /*73c0*/  MOV R96, R98 ;  /* 0x0000006200607202 */ /* 0x000fe20000000f00 */
[----:B------:R-:W-:-:S03]  /*73d0*/  IMAD.WIDE.U32 R126, R126, -0x326172a9, RZ ;  /* 0xcd9e8d577e7e7825 */ /* 0x000fc600078e00ff */
[----:B------:R-:W-:Y:S01]  /*73e0*/  LOP3.LUT R122, R97, R102, R101, 0x96, !PT ;  /* 0x00000066617a7212 */ /* 0x000fe200078e9665 */
[----:B------:R-:W-:Y:S01]  /*73f0*/  VIADD R97, R3, 0x96a522ad ;  /* 0x96a522ad03617836 */ /* 0x000fe20000000000 */
[----:B------:R-:W-:Y:S01]  /*7400*/  LOP3.LUT R125, R125, R100, R127, 0x96, !PT ;  /* 0x000000647d7d7212 */ /* 0x000fe200078e967f */
[----:B------:R-:W-:Y:S02]  /*7410*/  IMAD.MOV.U32 R100, RZ, RZ, RZ ;  /* 0x000000ffff647224 */ /* 0x000fe400078e00ff */
[----:B------:R-:W-:-:S05]  /*7420*/  IMAD.WIDE.U32 R122, R122, -0x2daee0ad, RZ ;  /* 0xd2511f537a7a7825 */ /* 0x000fca00078e00ff */
[----:B------:R-:W-:-:S07]  /*7430*/  LOP3.LUT R127, R97, R124, R123, 0x96, !PT ;  /* 0x0000007c617f7212 */ /* 0x000fce00078e967b */
.L_x_10116:
[----:B------:R-:W-:Y:S01]  /*7440*/  I2FP.F32.U32 R96, R96 ;  /* 0x0000006000607245 */ /* 0x000fe20000201000 */
[----:B------:R-:W-:Y:S01]  /*7450*/  IMAD.U32 R98, R76, 0x10000, RZ ;  /* 0x000100004c627824 */ /* 0x000fe200078e00ff */
[----:B------:R-:W-:-:S03]  /*7460*/  MOV R97, 0x2f800000 ;  /* 0x2f80000000617802 */ /* 0x000fc60000000f00 */
[----:B------:R-:W-:Y:S02]  /*7470*/  FMUL.FTZ R98, R98, UR13 ;  /* 0x0000000d62627c20 */ /* 0x000fe40008410000 */
[----:B------:R-:W-:Y:S02]  /*7480*/  FFMA.FTZ R96, R96, R97, 1.1641532182693481445e-10 ;  /* 0x2f00000060607423 */ /* 0x000fe40000010061 */
[----:B------:R-:W-:-:S03]  /*7490*/  FMUL.FTZ R97, R98, UR12 ;  /* 0x0000000c62617c20 */ /* 0x000fc60008410000 */
[----:B------:R-:W-:-:S04]  /*74a0*/  FSETP.GTU.FTZ.AND P3, PT, R96, UR10, PT ;  /* 0x0000000a60007c0b */ /* 0x000fc8000bf7c000 */
[----:B------:R-:W-:Y:S02]  /*74b0*/  FSEL R97, R97, RZ, !P3 ;  /* 0x000000ff61617208 */ /* 0x000fe40005800000 */
[----:B------:R-:W-:-:S03]  /*74c0*/  SEL R124, RZ, 0x1, P3 ;  /* 0x00000001ff7c7807 */ /* 0x000fc60001800000 */
[----:B------:R-:W-:-:S07]  /*74d0*/  FFMA.FTZ R96, R97, R60, R80 ;  /* 0x0000003c61607223 */ /* 0x000fce0000010050 */
.L_x_10115:
        /* <DEDUP_REMOVED lines=15> */
.L_x_10121:
        /* <DEDUP_REMOVED lines=12> */
.L_x_10122:
        /* <DEDUP_REMOVED lines=44> */
[----:B------:R-:W-:Y:S02]  /*7950*/  VIADD R103, R3, 0xdb3d7428 ;  /* 0xdb3d742803677836 */ /* 0x000fe40000000000 */
        /* <DEDUP_REMOVED lines=13> */
.L_x_10120:
[----:B------:R-:W-:Y:S02]  /*7a30*/  PRMT R98, R76, 0x7632, R98 ;  /* 0x000076324c627816 */ /* 0x000fe40000000062 */
[----:B------:R-:W-:Y:S02]  /*7a40*/  I2FP.F32.U32 R97, R97 ;  /* 0x0000006100617245 */ /* 0x000fe40000201000 */
[----:B------:R-:W-:Y:S01]  /*7a50*/  MOV R100, 0x2f800000 ;  /* 0x2f80000000647802 */ /* 0x000fe20000000f00 */
[----:B------:R-:W-:-:S04]  /*7a60*/  IMAD.U32 R98, R98, 0x10000, RZ ;  /* 0x0001000062627824 */ /* 0x000fc800078e00ff */
[----:B------:R-:W-:Y:S01]  /*7a70*/  FFMA.FTZ R97, R97, R100, 1.1641532182693481445e-10 ;  /* 0x2f00000061617423 */ /* 0x000fe20000010064 */
[----:B------:R-:W-:-:S04]  /*7a80*/  FMUL.FTZ R98, R98, UR13 ;  /* 0x0000000d62627c20 */ /* 0x000fc80008410000 */
[----:B------:R-:W-:Y:S01]  /*7a90*/  FMUL.FTZ R98, R98, UR12 ;  /* 0x0000000c62627c20 */ /* 0x000fe20008410000 */
[----:B------:R-:W-:-:S04]  /*7aa0*/  FSETP.GTU.FTZ.AND P3, PT, R97, UR10, PT ;  /* 0x0000000a61007c0b */ /* 0x000fc8000bf7c000 */
[----:B------:R-:W-:Y:S02]  /*7ab0*/  FSEL R98, R98, RZ, !P3 ;  /* 0x000000ff62627208 */ /* 0x000fe40005800000 */
[----:B------:R-:W-:-:S03]  /*7ac0*/  SEL R108, RZ, 0x1, P3 ;  /* 0x00000001ff6c7807 */ /* 0x000fc60001800000 */
[----:B------:R-:W-:-:S07]  /*7ad0*/  FFMA.FTZ R97, R98, R61, R81 ;  /* 0x0000003d62617223 */ /* 0x000fce0000010051 */
.L_x_10119:
        /* <DEDUP_REMOVED lines=15> */
.L_x_10125:
        /* <DEDUP_REMOVED lines=12> */
.L_x_10126:
        /* <DEDUP_REMOVED lines=27> */
[----:B------:R-:W-:Y:S01]  /*7e40*/  LOP3.LUT R102, R118, R126, R101, 0x96, !PT ;  /* 0x0000007e76667212 */ /* 0x000fe200078e9665 */
[----:B------:R-:W-:Y:S01]  /*7e50*/  VIADD R101, R3, 0xa9066899 ;  /* 0xa906689903657836 */ /* 0x000fe20000000000 */
[----:B------:R-:W-:Y:S01]  /*7e60*/  IADD3 R99, PT, PT, R2, 0x1715609d, RZ ;  /* 0x1715609d02637810 */ /* 0x000fe20007ffe0ff */
        /* <DEDUP_REMOVED lines=28> */
.L_x_10124:
        /* <DEDUP_REMOVED lines=10> */
.L_x_10123:
        /* <DEDUP_REMOVED lines=15> */
.L_x_10129:
        /* <DEDUP_REMOVED lines=12> */
.L_x_10130:
        /* <DEDUP_REMOVED lines=54> */
[----:B------:R-:W-:-:S04]  /*85e0*/  LOP3.LUT R125, R125, R102, R127, 0x96, !PT ;  /* 0x000000667d7d7212 */ /* 0x000fc800078e967f */
[----:B------:R-:W-:Y:S01]  /*85f0*/  LOP3.LUT R127, R99, R100, R129, 0x96, !PT ;  /* 0x00000064637f7212 */ /* 0x000fe200078e9681 */
[----:B------:R-:W-:Y:S01]  /*8600*/  IMAD.MOV.U32 R99, RZ, RZ, R122 ;  /* 0x000000ffff637224 */ /* 0x000fe200078e007a */
[----:B------:R-:W-:-:S07]  /*8610*/  MOV R122, R128 ;  /* 0x00000080007a7202 */ /* 0x000fce0000000f00 */
.L_x_10128:
        /* <DEDUP_REMOVED lines=11> */
.L_x_10127:
        /* <DEDUP_REMOVED lines=15> */
.L_x_10133:
        /* <DEDUP_REMOVED lines=12> */
.L_x_10134:
        /* <DEDUP_REMOVED lines=58> */
.L_x_10132:
        /* <DEDUP_REMOVED lines=10> */
.L_x_10131:
        /* <DEDUP_REMOVED lines=15> */
.L_x_10137:
        /* <DEDUP_REMOVED lines=12> */
.L_x_10138:
        /* <DEDUP_REMOVED lines=49> */
[----:B------:R-:W-:Y:S01]  /*9180*/  HFMA2 R103, -RZ, RZ, 0, 0 ;  /* 0x00000000ff677431 */ /* 0x000fe200000001ff */
        /* <DEDUP_REMOVED lines=9> */
.L_x_10136:
        /* <DEDUP_REMOVED lines=11> */
.L_x_10135:
        /* <DEDUP_REMOVED lines=15> */
.L_x_10141:
        /* <DEDUP_REMOVED lines=12> */
.L_x_10142:
        /* <DEDUP_REMOVED lines=59> */
.L_x_10140:
        /* <DEDUP_REMOVED lines=10> */
.L_x_10139:
[----:B------:R-:W-:Y:S01]  /*98d0*/  MOV R132, R123 ;  /* 0x0000007b00847202 */ /* 0x000fe20000000f00 */
        /* <DEDUP_REMOVED lines=14> */
.L_x_10145:
        /* <DEDUP_REMOVED lines=12> */
.L_x_10146:
        /* <DEDUP_REMOVED lines=55> */
[----:B------:R-:W-:Y:S02]  /*9df0*/  IMAD.MOV.U32 R122, RZ, RZ, R132 ;  /* 0x000000ffff7a7224 */ /* 0x000fe400078e0084 */
[----:B------:R-:W-:Y:S01]  /*9e00*/  HFMA2 R132, -RZ, RZ, 0, 0 ;  /* 0x00000000ff847431 */ /* 0x000fe200000001ff */
[----:B------:R-:W-:Y:S01]  /*9e10*/  LOP3.LUT R125, R125, R126, R135, 0x96, !PT ;  /* 0x0000007e7d7d7212 */ /* 0x000fe200078e9687 */
[----:B------:R-:W-:-:S07]  /*9e20*/  IMAD.MOV.U32 R126, RZ, RZ, R134 ;  /* 0x000000ffff7e7224 */ /* 0x000fce00078e0086 */
.L_x_10144:
        /* <DEDUP_REMOVED lines=12> */
.L_x_10114:
[----:B-1----:R-:W-:Y:S01]  /*9ef0*/  IMAD.MOV.U32 R100, RZ, RZ, R99 ;  /* 0x000000ffff647224 */ /* 0x002fe200078e0063 */
[----:B--2---:R-:W-:Y:S01]  /*9f00*/  MOV R122, R98 ;  /* 0x00000062007a7202 */ /* 0x004fe20000000f00 */
[----:B0-----:R-:W-:Y:S01]  /*9f10*/  IMAD.MOV.U32 R96, RZ, RZ, RZ ;  /* 0x000000ffff607224 */ /* 0x001fe200078e00ff */
        /* <DEDUP_REMOVED lines=16> */
.L_x_10149:
        /* <DEDUP_REMOVED lines=12> */
.L_x_10150:
        /* <DEDUP_REMOVED lines=55> */
[----:B------:R-:W-:Y:S02]  /*a450*/  LOP3.LUT R127, R97, R96, R123, 0x96, !PT ;  /* 0x00000060617f7212 */ /* 0x000fe400078e967b */
[----:B------:R-:W-:-:S07]  /*a460*/  MOV R96, R98 ;  /* 0x0000006200607202 */ /* 0x000fce0000000f00 */
.L_x_10148:
[----:B------:R-:W-:Y:S01]  /*a470*/  I2FP.F32.U32 R96, R96 ;  /* 0x0000006000607245 */ /* 0x000fe20000201000 */
[----:B-----5:R-:W-:Y:S01]  /*a480*/  IMAD.U32 R98, R76, 0x10000, RZ ;  /* 0x000100004c627824 */ /* 0x020fe200078e00ff */
[----:B------:R-:W-:-:S03]  /*a490*/  MOV R97, 0x2f800000 ;  /* 0x2f80000000617802 */ /* 0x000fc60000000f00 */
[----:B------:R-:W-:Y:S02]  /*a4a0*/  FMUL.FTZ R98, R98, UR13 ;  /* 0x0000000d62627c20 */ /* 0x000fe40008410000 */
[----:B------:R-:W-:Y:S02]  /*a4b0*/  FFMA.FTZ R96, R96, R97, 1.1641532182693481445e-10 ;  /* 0x2f00000060607423 */ /* 0x000fe40000010061 */
[----:B------:R-:W-:-:S03]  /*a4c0*/  FMUL.FTZ R97, R98, UR12 ;  /* 0x0000000c62617c20 */ /* 0x000fc60008410000 */
[----:B------:R-:W-:-:S04]  /*a4d0*/  FSETP.GTU.FTZ.AND P2, PT, R96, UR10, PT ;  /* 0x0000000a60007c0b */ /* 0x000fc8000bf5c000 */
[----:B------:R-:W-:Y:S02]  /*a4e0*/  FSEL R97, R97, RZ, !P2 ;  /* 0x000000ff61617208 */ /* 0x000fe40005000000 */
[----:B------:R-:W-:-:S03]  /*a4f0*/  SEL R124, RZ, 0x1, P2 ;  /* 0x00000001ff7c7807 */ /* 0x000fc60001000000 */
[----:B------:R-:W-:-:S07]  /*a500*/  FMUL.FTZ R96, R97, R60 ;  /* 0x0000003c61607220 */ /* 0x000fce0000410000 */
.L_x_10147:
        /* <DEDUP_REMOVED lines=15> */
.L_x_10153:
        /* <DEDUP_REMOVED lines=12> */
.L_x_10154:
        /* <DEDUP_REMOVED lines=58> */
.L_x_10152:
[----:B-----5:R-:W-:Y:S02]  /*aa60*/  PRMT R98, R76, 0x7632, R98 ;  /* 0x000076324c627816 */ /* 0x020fe40000000062 */
        /* <DEDUP_REMOVED lines=9> */
[----:B------:R-:W-:-:S07]  /*ab00*/  FMUL.FTZ R97, R98, R61 ;  /* 0x0000003d62617220 */ /* 0x000fce0000410000 */
.L_x_10151:
        /* <DEDUP_REMOVED lines=15> */
.L_x_10157:
        /* <DEDUP_REMOVED lines=12> */
.L_x_10158:
        /* <DEDUP_REMOVED lines=58> */
.L_x_10156:
        /* <DEDUP_REMOVED lines=10> */
.L_x_10155:
        /* <DEDUP_REMOVED lines=15> */
.L_x_10161:
        /* <DEDUP_REMOVED lines=12> */
.L_x_10162:
        /* <DEDUP_REMOVED lines=58> */
.L_x_10160:
        /* <DEDUP_REMOVED lines=11> */
.L_x_10159:
        /* <DEDUP_REMOVED lines=15> */
.L_x_10165:
        /* <DEDUP_REMOVED lines=12> */
.L_x_10166:
        /* <DEDUP_REMOVED lines=58> */
.L_x_10164:
        /* <DEDUP_REMOVED lines=10> */
.L_x_10163:
        /* <DEDUP_REMOVED lines=15> */
.L_x_10169:
        /* <DEDUP_REMOVED lines=12> */
.L_x_10170:
        /* <DEDUP_REMOVED lines=59> */
.L_x_10168:
        /* <DEDUP_REMOVED lines=11> */
.L_x_10167:
        /* <DEDUP_REMOVED lines=15> */
.L_x_10173:
        /* <DEDUP_REMOVED lines=12> */
.L_x_10174:
        /* <DEDUP_REMOVED lines=49> */
[----:B------:R-:W-:Y:S02]  /*c7c0*/  VIADD R127, R3, 0x96a522ad ;  /* 0x96a522ad037f7836 */ /* 0x000fe40000000000 */
[----:B------:R-:W-:Y:S01]  /*c7d0*/  IMAD.WIDE.U32 R132, R125, -0x326172a9, RZ ;  /* 0xcd9e8d577d847825 */ /* 0x000fe200078e00ff */
[----:B------:R-:W-:-:S03]  /*c7e0*/  IADD3 R125, PT, PT, R2, -0x700cb87f, RZ ;  /* 0x8ff34781027d7810 */ /* 0x000fc60007ffe0ff */
[----:B------:R-:W-:Y:S01]  /*c7f0*/  IMAD.WIDE.U32 R128, R123, -0x2daee0ad, RZ ;  /* 0xd2511f537b807825 */ /* 0x000fe200078e00ff */
[----:B------:R-:W-:Y:S02]  /*c800*/  LOP3.LUT R125, R125, R126, R133, 0x96, !PT ;  /* 0x0000007e7d7d7212 */ /* 0x000fe400078e9685 */
[----:B------:R-:W-:Y:S01]  /*c810*/  MOV R126, R132 ;  /* 0x00000084007e7202 */ /* 0x000fe20000000f00 */
[----:B------:R-:W-:Y:S01]  /*c820*/  IMAD.MOV.U32 R123, RZ, RZ, RZ ;  /* 0x000000ffff7b7224 */ /* 0x000fe200078e00ff */
[----:B------:R-:W-:Y:S01]  /*c830*/  LOP3.LUT R127, R127, R102, R129, 0x96, !PT ;  /* 0x000000667f7f7212 */ /* 0x000fe200078e9681 */
[----:B------:R-:W-:Y:S01]  /*c840*/  IMAD.MOV.U32 R102, RZ, RZ, R122 ;  /* 0x000000ffff667224 */ /* 0x000fe200078e007a */
[----:B------:R-:W-:-:S07]  /*c850*/  MOV R122, R128 ;  /* 0x00000080007a7202 */ /* 0x000fce0000000f00 */
.L_x_10172:
        /* <DEDUP_REMOVED lines=10> */
.L_x_10171:
        /* <DEDUP_REMOVED lines=15> */
.L_x_10176:
        /* <DEDUP_REMOVED lines=12> */
.L_x_10177:
        /* <DEDUP_REMOVED lines=59> */
.L_x_10175:
        /* <DEDUP_REMOVED lines=11> */
.L_x_10143:
        /* <DEDUP_REMOVED lines=32> */
.L_x_10178:
[----:B-----5:R1:W5:Y:S04]  /*d110*/  @P1 LDG.E.128 R76, desc[UR6][R136.64] ;  /* 0x00000006884c1981 */ /* 0x020368000c1e1d00 */
[----:B------:R1:W5:Y:S04]  /*d120*/  @P0 LDG.E.128 R80, desc[UR6][R138.64] ;  /* 0x000000068a500981 */ /* 0x000368000c1e1d00 */
[----:B------:R1:W5:Y:S01]  /*d130*/  @P0 LDG.E.128 R84, desc[UR6][R138.64+0x10] ;  /* 0x000010068a540981 */ /* 0x000362000c1e1d00 */
[----:B------:R-:W-:Y:S05]  /*d140*/  @!P0 BRA `(.L_x_10179) ;  /* 0x0000003000248947 */ /* 0x000fea0003800000 */
[----:B------:R-:W-:Y:S01]  /*d150*/  ISETP.GT.AND P0, PT, R0, RZ, PT ;  /* 0x000000ff0000720c */ /* 0x000fe20003f04270 */
[----:B------:R-:W-:Y:S01]  /*d160*/  IMAD.MOV.U32 R128, RZ, RZ, R122 ;  /* 0x000000ffff807224 */ /* 0x000fe200078e007a */
[----:B------:R-:W-:Y:S02]  /*d170*/  MOV R0, R132 ;  /* 0x0000008400007202 */ /* 0x000fe40000000f00 */
[----:B0----5:R-:W-:-:S09]  /*d180*/  MOV R120, R80 ;  /* 0x0000005000787202 */ /* 0x021fd20000000f00 */
        /* <DEDUP_REMOVED lines=16> */
.L_x_10182:
        /* <DEDUP_REMOVED lines=12> */
.L_x_10183:
        /* <DEDUP_REMOVED lines=56> */
[----:B------:R-:W-:Y:S02]  /*d6d0*/  LOP3.LUT R127, R121, R120, R135, 0x96, !PT ;  /* 0x00000078797f7212 */ /* 0x000fe400078e9687 */
[----:B------:R-:W-:-:S07]  /*d6e0*/  MOV R120, R122 ;  /* 0x0000007a00787202 */ /* 0x000fce0000000f00 */
.L_x_10181:
        /* <DEDUP_REMOVED lines=10> */
.L_x_10180:
        /* <DEDUP_REMOVED lines=15> */
.L_x_10186:
        /* <DEDUP_REMOVED lines=12> */
.L_x_10187:
[----:B------:R-:W-:Y:S01]  /*d940*/  IMAD.WIDE.U32 R126, R106, -0x326172a9, RZ ;  /* 0xcd9e8d576a7e7825 */ /* 0x000fe200078e00ff */
[----:B-1----:R-:W-:Y:S02]  /*d950*/  LOP3.LUT R136, R107, R123, R3, 0x96, !PT ;  /* 0x0000007b6b887212 */ /* 0x002fe400078e9603 */
        /* <DEDUP_REMOVED lines=51> */
[----:B------:R-:W-:Y:S02]  /*dc90*/  VIADD R125, R2, 0x8ff34781 ;  /* 0x8ff34781027d7836 */ /* 0x000fe40000000000 */
[----:B------:R-:W-:-:S03]  /*dca0*/  IMAD.WIDE.U32 R134, R121, -0x2daee0ad, RZ ;  /* 0xd2511f5379867825 */ /* 0x000fc600078e00ff */
[----:B------:R-:W-:Y:S01]  /*dcb0*/  LOP3.LUT R125, R125, R126, R137, 0x96, !PT ;  /* 0x0000007e7d7d7212 */ /* 0x000fe200078e9689 */
[----:B------:R-:W-:Y:S01]  /*dcc0*/  IMAD.MOV.U32 R126, RZ, RZ, R136 ;  /* 0x000000ffff7e7224 */ /* 0x000fe200078e0088 */
[----:B------:R-:W-:Y:S01]  /*dcd0*/  LOP3.LUT R127, R127, R122, R135, 0x96, !PT ;  /* 0x0000007a7f7f7212 */ /* 0x000fe200078e9687 */
[----:B------:R-:W-:-:S07]  /*dce0*/  IMAD.MOV.U32 R128, RZ, RZ, R134 ;  /* 0x000000ffff807224 */ /* 0x000fce00078e0086 */
.L_x_10185:
        /* <DEDUP_REMOVED lines=11> */
.L_x_10184:
        /* <DEDUP_REMOVED lines=15> */
.L_x_10190:
        /* <DEDUP_REMOVED lines=12> */
.L_x_10191:
[----:B------:R-:W-:Y:S01]  /*df50*/  IMAD.WIDE.U32 R126, R106, -0x326172a9, RZ ;  /* 0xcd9e8d576a7e7825 */ /* 0x000fe200078e00ff */
[----:B-1----:R-:W-:Y:S02]  /*df60*/  LOP3.LUT R136, R107, R123, R3, 0x96, !PT ;  /* 0x0000007b6b887212 */ /* 0x002fe400078e9603 */
        /* <DEDUP_REMOVED lines=54> */
[----:B------:R-:W-:Y:S01]  /*e2d0*/  IMAD.MOV.U32 R109, RZ, RZ, R128 ;  /* 0x000000ffff6d7224 */ /* 0x000fe200078e0080 */
[----:B------:R-:W-:Y:S02]  /*e2e0*/  MOV R128, R134 ;  /* 0x0000008600807202 */ /* 0x000fe40000000f00 */
[----:B------:R-:W-:-:S07]  /*e2f0*/  LOP3.LUT R127, R127, R122, R135, 0x96, !PT ;  /* 0x0000007a7f7f7212 */ /* 0x000fce00078e9687 */
.L_x_10189:
        /* <DEDUP_REMOVED lines=10> */
.L_x_10188:
        /* <DEDUP_REMOVED lines=15> */
.L_x_10194:
        /* <DEDUP_REMOVED lines=12> */
.L_x_10195:
[----:B------:R-:W-:Y:S01]  /*e550*/  IMAD.WIDE.U32 R134, R106, -0x326172a9, RZ ;  /* 0xcd9e8d576a867825 */ /* 0x000fe200078e00ff */
[----:B-1----:R-:W-:-:S03]  /*e560*/  LOP3.LUT R138, R107, R127, R3, 0x96, !PT ;  /* 0x0000007f6b8a7212 */ /* 0x002fc600078e9603 */
        /* <DEDUP_REMOVED lines=57> */
.L_x_10193:
        /* <DEDUP_REMOVED lines=11> */
.L_x_10192:
[----:B------:R-:W-:Y:S01]  /*e9b0*/  IMAD.MOV.U32 R0, RZ, RZ, R132 ;  /* 0x000000ffff007224 */ /* 0x000fe200078e0084 */
        /* <DEDUP_REMOVED lines=14> */
.L_x_10198:
        /* <DEDUP_REMOVED lines=12> */
.L_x_10199:
        /* <DEDUP_REMOVED lines=59> */
.L_x_10197:
        /* <DEDUP_REMOVED lines=10> */
.L_x_10196:
        /* <DEDUP_REMOVED lines=15> */
.L_x_10202:
        /* <DEDUP_REMOVED lines=12> */
.L_x_10203:
        /* <DEDUP_REMOVED lines=58> */
[----:B------:R-:W-:-:S07]  /*f500*/  IMAD.MOV.U32 R128, RZ, RZ, R138 ;  /* 0x000000ffff807224 */ /* 0x000fce00078e008a */
.L_x_10201:
        /* <DEDUP_REMOVED lines=11> */
.L_x_10200:
        /* <DEDUP_REMOVED lines=15> */
.L_x_10206:
        /* <DEDUP_REMOVED lines=12> */
.L_x_10207:
        /* <DEDUP_REMOVED lines=59> */
.L_x_10205:
        /* <DEDUP_REMOVED lines=10> */
.L_x_10204:
        /* <DEDUP_REMOVED lines=15> */
.L_x_10210:
        /* <DEDUP_REMOVED lines=12> */
.L_x_10211:
        /* <DEDUP_REMOVED lines=59> */
.L_x_10209:
[----:B------:R-:W-:Y:S02]  /*10120*/  PRMT R118, R79, 0x7632, R118 ;  /* 0x000076324f767816 */ /* 0x000fe40000000076 */
        /* <DEDUP_REMOVED lines=11> */
.L_x_10179:
[----:B------:R-:W-:Y:S01]  /*101e0*/  IMAD.MOV.U32 R0, RZ, RZ, R132 ;  /* 0x000000ffff007224 */ /* 0x000fe200078e0084 */
[----:B------:R-:W-:Y:S01]  /*101f0*/  MOV R128, R122 ;  /* 0x0000007a00807202 */ /* 0x000fe20000000f00 */
        /* <DEDUP_REMOVED lines=17> */
.L_x_10214:
        /* <DEDUP_REMOVED lines=12> */
.L_x_10215:
        /* <DEDUP_REMOVED lines=56> */
[----:B------:R-:W-:Y:S01]  /*10750*/  IMAD.MOV.U32 R120, RZ, RZ, R122 ;  /* 0x000000ffff787224 */ /* 0x000fe200078e007a */
[----:B------:R-:W-:-:S07]  /*10760*/  MOV R128, R134 ;  /* 0x0000008600807202 */ /* 0x000fce0000000f00 */
.L_x_10213:
        /* <DEDUP_REMOVED lines=10> */
.L_x_10212:
        /* <DEDUP_REMOVED lines=15> */
.L_x_10218:
        /* <DEDUP_REMOVED lines=12> */
.L_x_10219:
        /* <DEDUP_REMOVED lines=59> */
.L_x_10217:
        /* <DEDUP_REMOVED lines=11> */
.L_x_10216:
        /* <DEDUP_REMOVED lines=15> */
.L_x_10222:
        /* <DEDUP_REMOVED lines=12> */
.L_x_10223:
[----:B------:R-:W-:Y:S01]  /*10fd0*/  IMAD.WIDE.U32 R126, R106, -0x326172a9, RZ ;  /* 0xcd9e8d576a7e7825 */ /* 0x000fe200078e00ff */
[----:B-1----:R-:W-:-:S03]  /*10fe0*/  LOP3.LUT R136, R107, R123, R3, 0x96, !PT ;  /* 0x0000007b6b887212 */ /* 0x002fc600078e9603 */
        /* <DEDUP_REMOVED lines=48> */
[----:B------:R-:W-:Y:S01]  /*112f0*/  IMAD.WIDE.U32 R136, R125, -0x326172a9, RZ ;  /* 0xcd9e8d577d887825 */ /* 0x000fe200078e00ff */
[----:B------:R-:W-:-:S03]  /*11300*/  IADD3 R127, PT, PT, R3, -0x695add53, RZ ;  /* 0x96a522ad037f7810 */ /* 0x000fc60007ffe0ff */
[----:B------:R-:W-:Y:S02]  /*11310*/  VIADD R125, R2, 0x8ff34781 ;  /* 0x8ff34781027d7836 */ /* 0x000fe40000000000 */
[----:B------:R-:W-:Y:S01]  /*11320*/  IMAD.WIDE.U32 R134, R109, -0x2daee0ad, RZ ;  /* 0xd2511f536d867825 */ /* 0x000fe200078e00ff */
[----:B------:R-:W-:Y:S02]  /*11330*/  MOV R109, R128 ;  /* 0x00000080006d7202 */ /* 0x000fe40000000f00 */
[----:B------:R-:W-:Y:S01]  /*11340*/  LOP3.LUT R125, R125, R126, R137, 0x96, !PT ;  /* 0x0000007e7d7d7212 */ /* 0x000fe200078e9689 */
[----:B------:R-:W-:Y:S01]  /*11350*/  IMAD.MOV.U32 R126, RZ, RZ, R136 ;  /* 0x000000ffff7e7224 */ /* 0x000fe200078e0088 */
[----:B------:R-:W-:Y:S01]  /*11360*/  LOP3.LUT R127, R127, R122, R135, 0x96, !PT ;  /* 0x0000007a7f7f7212 */ /* 0x000fe200078e9687 */
[----:B------:R-:W-:-:S07]  /*11370*/  IMAD.MOV.U32 R128, RZ, RZ, R134 ;  /* 0x000000ffff807224 */ /* 0x000fce00078e0086 */
.L_x_10221:
        /* <DEDUP_REMOVED lines=10> */
.L_x_10220:
        /* <DEDUP_REMOVED lines=15> */
.L_x_10226:
        /* <DEDUP_REMOVED lines=12> */
.L_x_10227:
[----:B------:R-:W-:Y:S01]  /*115d0*/  IMAD.WIDE.U32 R134, R106, -0x326172a9, RZ ;  /* 0xcd9e8d576a867825 */ /* 0x000fe200078e00ff */
[----:B-1----:R-:W-:Y:S02]  /*115e0*/  LOP3.LUT R138, R107, R127, R3, 0x96, !PT ;  /* 0x0000007f6b8a7212 */ /* 0x002fe400078e9603 */
        /* <DEDUP_REMOVED lines=57> */
.L_x_10225:
        /* <DEDUP_REMOVED lines=11> */
.L_x_10224:
[----:B------:R-:W-:Y:S01]  /*11a30*/  MOV R0, R132 ;  /* 0x0000008400007202 */ /* 0x000fe20000000f00 */
[----:B-1----:R-:W-:Y:S01]  /*11a40*/  IMAD.MOV.U32 R136, RZ, RZ, RZ ;  /* 0x000000ffff887224 */ /* 0x002fe200078e00ff */
        /* <DEDUP_REMOVED lines=13> */
.L_x_10230:
        /* <DEDUP_REMOVED lines=12> */
.L_x_10231:
        /* <DEDUP_REMOVED lines=59> */
.L_x_10229:
        /* <DEDUP_REMOVED lines=10> */
.L_x_10228:
        /* <DEDUP_REMOVED lines=15> */
.L_x_10234:
        /* <DEDUP_REMOVED lines=12> */
.L_x_10235:
        /* <DEDUP_REMOVED lines=59> */
.L_x_10233:
        /* <DEDUP_REMOVED lines=11> */
.L_x_10232:
        /* <DEDUP_REMOVED lines=15> */
.L_x_10238:
        /* <DEDUP_REMOVED lines=12> */
.L_x_10239:
        /* <DEDUP_REMOVED lines=59> */
.L_x_10237:
        /* <DEDUP_REMOVED lines=10> */
.L_x_10236:
        /* <DEDUP_REMOVED lines=15> */
.L_x_10241:
        /* <DEDUP_REMOVED lines=12> */
.L_x_10242:
        /* <DEDUP_REMOVED lines=59> */
.L_x_10240:
        /* <DEDUP_REMOVED lines=10> */
[----:B------:R-:W-:-:S07]  /*13240*/  FMUL.FTZ R139, R118, R75 ;  /* 0x0000004b768b7220 */ /* 0x000fce0000410000 */
.L_x_10208:
        /* <DEDUP_REMOVED lines=48> */
.L_x_10243:
        /* <DEDUP_REMOVED lines=82> */
.L_x_10245:
[----:B------:R-:W-:Y:S05]  /*13a70*/  BSYNC.RECONVERGENT B0 ;  /* 0x0000000000007941 */ /* 0x000fea0003800200 */
.L_x_10244:
        /* <DEDUP_REMOVED lines=12> */
.L_x_10247:
[----:B------:R-:W-:Y:S05]  /*13b40*/  BSYNC.RECONVERGENT B0 ;  /* 0x0000000000007941 */ /* 0x000fea0003800200 */
.L_x_10246:
        /* <DEDUP_REMOVED lines=50> */
[----:B------:R-:W-:Y:S02]  /*13e70*/  FMUL.FTZ R130, R130, R142 ;  /* 0x0000008e82827220 */ /* 0x000fe40000410000 */
[----:B------:R-:W1:Y:S02]  /*13e80*/  SHFL.IDX PT, R135, R134, RZ, 0x1f ;  /* 0x00001fff86877589 */ /* 0x000e6400000e0000 */
[----:B------:R-:W-:-:S03]  /*13e90*/  FFMA.FTZ R0, R131, R130, R0 ;  /* 0x0000008283007223 */ /* 0x000fc60000010000 */
[----:B------:R-:W2:Y:S03]  /*13ea0*/  LDC R133, c[0x0][0x448] ;  /* 0x00011200ff857b82 */ /* 0x000ea60000000800 */
[----:B------:R-:W2:Y:S05]  /*13eb0*/  SHFL.IDX PT, R0, R0, RZ, 0x1f ;  /* 0x00001fff00007589 */ /* 0x000eaa00000e0000 */
[----:B------:R-:W3:Y:S01]  /*13ec0*/  @!P0 LDC.64 R130, c[0x0][0x3c8] ;  /* 0x0000f200ff828b82 */ /* 0x000ee20000000a00 */
[----:B0-----:R-:W-:-:S04]  /*13ed0*/  @!P0 IMAD.WIDE R118, R104, 0x4, R118 ;  /* 0x0000000468768825 */ /* 0x001fc800078e0276 */
[----:B-1----:R-:W-:Y:S01]  /*13ee0*/  FMUL.FTZ R129, R135, R135 ;  /* 0x0000008787817220 */ /* 0x002fe20000410000 */
[----:B------:R0:W-:Y:S04]  /*13ef0*/  @!P0 STG.E desc[UR6][R118.64], R135 ;  /* 0x0000008776008986 */ /* 0x0001e8000c101906 */
[----:B------:R-:W-:Y:S01]  /*13f00*/  FSEL R142, R129, RZ, P1 ;  /* 0x000000ff818e7208 */ /* 0x000fe20000800000 */
[----:B--2---:R-:W-:-:S04]  /*13f10*/  FFMA.FTZ R129, R0, UR14, R133 ;  /* 0x0000000e00817c23 */ /* 0x004fc80008010085 */
[----:B------:R-:W-:Y:S01]  /*13f20*/  FADD.FTZ R129, R129, R142 ;  /* 0x0000008e81817221 */ /* 0x000fe20000010000 */
[----:B---3--:R-:W-:-:S03]  /*13f30*/  @!P0 IMAD.WIDE R130, R104, 0x4, R130 ;  /* 0x0000000468828825 */ /* 0x008fc600078e0282 */
[----:B------:R-:W1:Y:S02]  /*13f40*/  MUFU.RSQ R141, R129 ;  /* 0x00000081008d7308 */ /* 0x000e640000001400 */
[----:B-1----:R0:W-:Y:S01]  /*13f50*/  @!P0 STG.E desc[UR6][R130.64], R141 ;  /* 0x0000008d82008986 */ /* 0x0021e2000c101906 */
[----:B------:R-:W-:-:S13]  /*13f60*/  ISETP.GE.AND P0, PT, R117, 0x1, PT ;  /* 0x000000017500780c */ /* 0x000fda0003f06270 */
[----:B0-----:R-:W-:Y:S05]  /*13f70*/  @!P0 BRA `(.L_x_10248) ;  /* 0x00000004008c8947 */ /* 0x001fea0003800000 */
[----:B------:R-:W-:Y:S01]  /*13f80*/  VIADD R0, R117, 0xffffffff ;  /* 0xffffffff75007836 */ /* 0x000fe20000000000 */
[----:B------:R-:W-:-:S03]  /*13f90*/  FSEL R117, R135, RZ, !P1 ;  /* 0x000000ff87757208 */ /* 0x000fc60004800000 */
[----:B------:R-:W-:Y:S02]  /*13fa0*/  IMAD R0, R0, R115, RZ ;  /* 0x0000007300007224 */ /* 0x000fe400078e02ff */
[C---:B------:R-:W-:Y:S01]  /*13fb0*/  FADD.FTZ R131, -R117.reuse, R100 ;  /* 0x0000006475837221 */ /* 0x040fe20000010100 */
[C---:B------:R-:W-:Y:S01]  /*13fc0*/  FADD.FTZ R133, -R117.reuse, R101 ;  /* 0x0000006575857221 */ /* 0x040fe20000010100 */
[C---:B------:R-:W-:Y:S01]  /*13fd0*/  FADD.FTZ R91, -R117.reuse, R91 ;  /* 0x0000005b755b7221 */ /* 0x040fe20000010100 */
[----:B------:R-:W0:Y:S01]  /*13fe0*/  LDC.64 R100, c[0x0][0x428] ;  /* 0x00010a00ff647b82 */ /* 0x000e220000000a00 */
[C---:B------:R-:W-:Y:S01]  /*13ff0*/  FADD.FTZ R88, -R117.reuse, R88 ;  /* 0x0000005875587221 */ /* 0x040fe20000010100 */
[C---:B------:R-:W-:Y:S01]  /*14000*/  FADD.FTZ R115, -R117.reuse, R89 ;  /* 0x0000005975737221 */ /* 0x040fe20000010100 */
[C---:B------:R-:W-:Y:S01]  /*14010*/  FADD.FTZ R118, -R117.reuse, R92 ;  /* 0x0000005c75767221 */ /* 0x040fe20000010100 */
[C---:B------:R-:W-:Y:S01]  /*14020*/  FADD.FTZ R94, -R117.reuse, R94 ;  /* 0x0000005e755e7221 */ /* 0x040fe20000010100 */
[C---:B------:R-:W-:Y:S01]  /*14030*/  FADD.FTZ R119, -R117.reuse, R93 ;  /* 0x0000005d75777221 */ /* 0x040fe20000010100 */
[C---:B------:R-:W-:Y:S01]  /*14040*/  FADD.FTZ R129, -R117.reuse, R95 ;  /* 0x0000005f75817221 */ /* 0x040fe20000010100 */
[----:B------:R-:W-:Y:S01]  /*14050*/  SHF.R.S32.HI R89, RZ, 0x1f, R0 ;  /* 0x0000001fff597819 */ /* 0x000fe20000011400 */
[C---:B------:R-:W-:Y:S01]  /*14060*/  FADD.FTZ R90, -R117.reuse, R90 ;  /* 0x0000005a755a7221 */ /* 0x040fe20000010100 */
[----:B------:R-:W-:Y:S01]  /*14070*/  FADD.FTZ R130, -R117, R97 ;  /* 0x0000006175827221 */ /* 0x000fe20000010100 */
[----:B------:R-:W-:Y:S01]  /*14080*/  FMUL.FTZ R92, R141, R91 ;  /* 0x0000005b8d5c7220 */ /* 0x000fe20000410000 */
[----:B------:R-:W-:Y:S01]  /*14090*/  FADD.FTZ R103, -R117, R103 ;  /* 0x0000006775677221 */ /* 0x000fe20000010100 */
[C---:B------:R-:W-:Y:S01]  /*140a0*/  FMUL.FTZ R93, R141.reuse, R88 ;  /* 0x000000588d5d7220 */ /* 0x040fe20000410000 */
[C---:B------:R-:W-:Y:S01]  /*140b0*/  FMUL.FTZ R91, R141.reuse, R118 ;  /* 0x000000768d5b7220 */ /* 0x040fe20000410000 */
[----:B------:R-:W-:Y:S01]  /*140c0*/  FMUL.FTZ R97, R141, R94 ;  /* 0x0000005e8d617220 */ /* 0x000fe20000410000 */
[----:B------:R-:W-:Y:S01]  /*140d0*/  LEA.HI R89, R89, R0, RZ, 0x3 ;  /* 0x0000000059597211 */ /* 0x000fe200078f18ff */
[C---:B------:R-:W-:Y:S01]  /*140e0*/  FMUL.FTZ R88, R141.reuse, R119 ;  /* 0x000000778d587220 */ /* 0x040fe20000410000 */
[C---:B------:R-:W-:Y:S01]  /*140f0*/  FMUL.FTZ R94, R141.reuse, R129 ;  /* 0x000000818d5e7220 */ /* 0x040fe20000410000 */
[----:B------:R-:W-:Y:S01]  /*14100*/  FMUL.FTZ R95, R141, R90 ;  /* 0x0000005a8d5f7220 */ /* 0x000fe20000410000 */
[----:B------:R-:W-:Y:S01]  /*14110*/  FADD.FTZ R120, -R117, R120 ;  /* 0x0000007875787221 */ /* 0x000fe20000010100 */
[----:B------:R-:W-:Y:S01]  /*14120*/  FMUL.FTZ R118, R141, R103 ;  /* 0x000000678d767220 */ /* 0x000fe20000410000 */
[----:B------:R-:W-:Y:S01]  /*14130*/  FFMA.FTZ R90, R91, R8, R32 ;  /* 0x000000085b5a7223 */ /* 0x000fe20000010020 */
[C---:B------:R-:W-:Y:S01]  /*14140*/  FADD.FTZ R96, -R117.reuse, R96 ;  /* 0x0000006075607221 */ /* 0x040fe20000010100 */
[C---:B------:R-:W-:Y:S01]  /*14150*/  FADD.FTZ R99, -R117.reuse, R99 ;  /* 0x0000006375637221 */ /* 0x040fe20000010100 */
[----:B------:R-:W-:Y:S01]  /*14160*/  FADD.FTZ R121, -R117, R121 ;  /* 0x0000007975797221 */ /* 0x000fe20000010100 */
[----:B------:R-:W-:Y:S01]  /*14170*/  LEA.HI.SX32 R89, R89, R116, 0x1d ;  /* 0x0000007459597211 */ /* 0x000fe200078feaff */
[----:B------:R-:W-:Y:S01]  /*14180*/  FFMA.FTZ R91, R97, R10, R34 ;  /* 0x0000000a615b7223 */ /* 0x000fe20000010022 */
[----:B------:R-:W-:Y:S01]  /*14190*/  FFMA.FTZ R94, R94, R11, R35 ;  /* 0x0000000b5e5e7223 */ /* 0x000fe20000010023 */
[----:B------:R-:W-:Y:S01]  /*141a0*/  FFMA.FTZ R103, R88, R9, R33 ;  /* 0x0000000958677223 */ /* 0x000fe20000010021 */
[----:B------:R-:W-:Y:S01]  /*141b0*/  FADD.FTZ R135, -R117, R123 ;  /* 0x0000007b75877221 */ /* 0x000fe20000010100 */
[C---:B------:R-:W-:Y:S01]  /*141c0*/  FMUL.FTZ R131, R141.reuse, R131 ;  /* 0x000000838d837220 */ /* 0x040fe20000410000 */
[----:B------:R-:W-:Y:S01]  /*141d0*/  FMUL.FTZ R116, R141, R133 ;  /* 0x000000858d747220 */ /* 0x000fe20000410000 */
[C---:B------:R-:W-:Y:S01]  /*141e0*/  FADD.FTZ R134, -R117.reuse, R102 ;  /* 0x0000006675867221 */ /* 0x040fe20000010100 */
[----:B------:R-:W-:Y:S01]  /*141f0*/  FADD.FTZ R122, -R117, R122 ;  /* 0x0000007a757a7221 */ /* 0x000fe20000010100 */
[C---:B------:R-:W-:Y:S01]  /*14200*/  FMUL.FTZ R0, R141.reuse, R115 ;  /* 0x000000738d007220 */ /* 0x040fe20000410000 */
[----:B------:R-:W-:Y:S01]  /*14210*/  FMUL.FTZ R123, R141, R120 ;  /* 0x000000788d7b7220 */ /* 0x000fe20000410000 */
[C---:B------:R-:W-:Y:S01]  /*14220*/  FADD.FTZ R98, -R117.reuse, R98 ;  /* 0x0000006275627221 */ /* 0x040fe20000010100 */
[----:B------:R-:W-:Y:S01]  /*14230*/  FADD.FTZ R136, -R117, R136 ;  /* 0x0000008875887221 */ /* 0x000fe20000010100 */
[C---:B------:R-:W-:Y:S01]  /*14240*/  FMUL.FTZ R115, R141.reuse, R96 ;  /* 0x000000608d737220 */ /* 0x040fe20000410000 */
[C---:B------:R-:W-:Y:S01]  /*14250*/  FMUL.FTZ R102, R141.reuse, R99 ;  /* 0x000000638d667220 */ /* 0x040fe20000410000 */
[----:B------:R-:W-:Y:S01]  /*14260*/  FMUL.FTZ R120, R141, R121 ;  /* 0x000000798d787220 */ /* 0x000fe20000410000 */
[C---:B------:R-:W-:Y:S01]  /*14270*/  FADD.FTZ R137, -R117.reuse, R137 ;  /* 0x0000008975897221 */ /* 0x040fe20000010100 */
[C---:B------:R-:W-:Y:S01]  /*14280*/  FADD.FTZ R138, -R117.reuse, R138 ;  /* 0x0000008a758a7221 */ /* 0x040fe20000010100 */
[----:B------:R-:W-:Y:S01]  /*14290*/  FADD.FTZ R139, -R117, R139 ;  /* 0x0000008b758b7221 */ /* 0x000fe20000010100 */
[C---:B------:R-:W-:Y:S01]  /*142a0*/  IADD3 R99, PT, PT, R89.reuse, 0x100, RZ ;  /* 0x0000010059637810 */ /* 0x040fe20007ffe0ff */
[C---:B------:R-:W-:Y:S01]  /*142b0*/  VIADD R121, R89.reuse, 0x200 ;  /* 0x0000020059797836 */ /* 0x040fe20000000000 */
[----:B------:R-:W-:Y:S01]  /*142c0*/  F2FP.BF16.F32.PACK_AB R91, R94, R91 ;  /* 0x0000005b5e5b723e */ /* 0x000fe200000010ff */
[----:B0-----:R-:W-:Y:S01]  /*142d0*/  IMAD.WIDE.U32 R96, R89, 0x10, R100 ;  /* 0x0000001059607825 */ /* 0x001fe200078e0064 */
[----:B------:R-:W-:-:S03]  /*142e0*/  F2FP.BF16.F32.PACK_AB R90, R103, R90 ;  /* 0x0000005a675a723e */ /* 0x000fc600000010ff */
        /* <DEDUP_REMOVED lines=32> */
[----:B------:R-:W-:Y:S01]  /*144f0*/  IMAD.WIDE.U32 R98, R99, 0x10, R100 ;  /* 0x0000001063627825 */ /* 0x000fe200078e0064 */
[----:B------:R-:W-:-:S02]  /*14500*/  F2FP.BF16.F32.PACK_AB R95, R118, R95 ;  /* 0x0000005f765f723e */ /* 0x000fc400000010ff */
[----:B------:R-:W-:Y:S01]  /*14510*/  F2FP.BF16.F32.PACK_AB R93, R102, R117 ;  /* 0x00000075665d723e */ /* 0x000fe200000010ff */
[----:B------:R-:W-:Y:S01]  /*14520*/  IMAD.WIDE.U32 R100, R121, 0x10, R100 ;  /* 0x0000001079647825 */ /* 0x000fe200078e0064 */
        /* <DEDUP_REMOVED lines=8> */
.L_x_10248:
[----:B0-----:R-:W0:Y:S01]  /*145b0*/  LDC.64 R88, c[0x0][0x380] ;  /* 0x0000e000ff587b82 */ /* 0x001e220000000a00 */
[----:B------:R-:W-:Y:S01]  /*145c0*/  UPLOP3.LUT UP0, UPT, UPT, UPT, UP0, 0x40, 0x4 ;  /* 0x000000000004789c */ /* 0x000fe20003f0e800 */
[----:B0-----:R-:W-:-:S04]  /*145d0*/  IADD3 R104, PT, PT, R104, R88, RZ ;  /* 0x0000005868687210 */ /* 0x001fc80007ffe0ff */
[----:B------:R-:W-:-:S13]  /*145e0*/  ISETP.GE.AND P0, PT, R104, R89, PT ;  /* 0x000000596800720c */ /* 0x000fda0003f06270 */
[----:B------:R-:W-:Y:S05]  /*145f0*/  @!P0 BRA `(.L_x_10249) ;  /* 0xfffffec400248947 */ /* 0x000fea000383ffff */
[----:B------:R-:W-:Y:S05]  /*14600*/  EXIT ;  /* 0x000000000000794d */ /* 0x000fea0003800000 */
.L_x_10250:
        /* <DEDUP_REMOVED lines=15> */
.L_x_20982:


//--------------------- .text._ZN10layer_norm13ln_fwd_kernelINS_13Kernel_traitsIf6__halfS2_S2_fjLj6144ELj1ELj1ELj8ELj16ENS_18Kernel_traits_baseILj6144EfS2_S2_S2_fjLj256EEEEELb0ELb0ELb0ELb0EEEvNS_9FwdParamsE --------------------------
	.section	.text._ZN10layer_norm13ln_fwd_kernelINS_13Kernel_traitsIf6__halfS2_S2_fjLj6144ELj1ELj1ELj8ELj16ENS_18Kernel_traits_baseILj6144EfS2_S2_S2_fjLj256EEEEELb0ELb0ELb0ELb0EEEvNS_9FwdParamsE,"ax",@progbits
	.align	128
        .global         _ZN10layer_norm13ln_fwd_kernelINS_13Kernel_traitsIf6__halfS2_S2_fjLj6144ELj1ELj1ELj8ELj16ENS_18Kernel_traits_baseILj6144EfS2_S2_S2_fjLj256EEEEELb0ELb0ELb0ELb0EEEvNS_9FwdParamsE
        .type           _ZN10layer_norm13ln_fwd_kernelINS_13Kernel_traitsIf6__halfS2_S2_fjLj6144ELj1ELj1ELj8ELj16ENS_18Kernel_traits_baseILj6144EfS2_S2_S2_fjLj256EEEEELb0ELb0ELb0ELb0EEEvNS_9FwdParamsE,@function
        .size           _ZN10layer_norm13ln_fwd_kernelINS_13Kernel_traitsIf6__halfS2_S2_fjLj6144ELj1ELj1ELj8ELj16ENS_18Kernel_traits_baseILj6144EfS2_S2_S2_fjLj256EEEEELb0ELb0ELb0ELb0EEEvNS_9FwdParamsE,(.L_x_20983 - _ZN10layer_norm13ln_fwd_kernelINS_13Kernel_traitsIf6__halfS2_S2_fjLj6144ELj1ELj1ELj8ELj16ENS_18Kernel_traits_baseILj6144EfS2_S2_S2_fjLj256EEEEELb0ELb0ELb0ELb0EEEvNS_9FwdParamsE)
        .other          _ZN10layer_norm13ln_fwd_kernelINS_13Kernel_traitsIf6__halfS2_S2_fjLj6144ELj1ELj1ELj8ELj16ENS_18Kernel_traits_baseILj6144EfS2_S2_S2_fjLj256EEEEELb0ELb0ELb0ELb0EEEvNS_9FwdParamsE,@"STO_CUDA_ENTRY STV_DEFAULT"
_ZN10layer_norm13ln_fwd_kernelINS_13Kernel_traitsIf6__halfS2_S2_fjLj6144ELj1ELj1ELj8ELj16ENS_18Kernel_traits_baseILj6144EfS2_S2_S2_fjLj256EEEEELb0ELb0ELb0ELb0EEEvNS_9FwdParamsE:
.text._ZN10layer_norm13ln_fwd_kernelINS_13Kernel_traitsIf6__halfS2_S2_fjLj6144ELj1ELj1ELj8ELj16ENS_18Kernel_traits_baseILj6144EfS2_S2_S2_fjLj256EEEEELb0ELb0ELb0ELb0EEEvNS_9FwdParamsE:
        /* <DEDUP_REMOVED lines=51> */
.L_x_10252:
        /* <DEDUP_REMOVED lines=29> */
.L_x_10253:
[----:B------:R-:W-:Y:S05]  /*0500*/  BSYNC.RECONVERGENT B0 ;  /* 0x0000000000007941 */ /* 0x000fea0003800200 */
.L_x_10251:
        /* <DEDUP_REMOVED lines=25> */
.L_x_10279:
        /* <DEDUP_REMOVED lines=11> */
[----:B------:R-:W-:Y:S01]  /*0750*/  MOV R85, R2 ;  /* 0x0000000200557202 */ /* 0x000fe20000000f00 */
[----:B--2---:R-:W-:Y:S01]  /*0760*/  @P1 HADD2.F32 R0, -RZ, R56.H0_H0 ;  /* 0x20000038ff001230 */ /* 0x004fe20000004100 */
        /* <DEDUP_REMOVED lines=13> */
[----:B------:R-:W-:Y:S02]  /*0840*/  HADD2.F32 R67, -RZ, R59.H0_H0 ;  /* 0x2000003bff437230 */ /* 0x000fe40000004100 */
[----:B------:R-:W-:Y:S02]  /*0850*/  HADD2.F32 R85, -RZ, R56.H1_H1 ;  /* 0x30000038ff557230 */ /* 0x000fe40000004100 */
[----:B------:R-:W-:-:S02]  /*0860*/  HADD2.F32 R57, -RZ, R57.H1_H1 ;  /* 0x30000039ff397230 */ /* 0x000fc40000004100 */
[----:B------:R-:W-:Y:S02]  /*0870*/  HADD2.F32 R87, -RZ, R58.H1_H1 ;  /* 0x3000003aff577230 */ /* 0x000fe40000004100 */
[----:B------:R-:W-:Y:S02]  /*0880*/  HADD2.F32 R59, -RZ, R59.H1_H1 ;  /* 0x3000003bff3b7230 */ /* 0x000fe40000004100 */
[----:B--2---:R-:W-:Y:S02]  /*0890*/  HADD2.F32 R76, -RZ, R52.H0_H0 ;  /* 0x20000034ff4c7230 */ /* 0x004fe40000004100 */
[--C-:B------:R-:W-:Y:S02]  /*08a0*/  HADD2.F32 R78, -RZ, R53.reuse.H0_H0 ;  /* 0x20000035ff4e7230 */ /* 0x100fe40000004100 */
[----:B------:R-:W-:Y:S02]  /*08b0*/  HADD2.F32 R80, -RZ, R53.H1_H1 ;  /* 0x30000035ff507230 */ /* 0x000fe40000004100 */
        /* <DEDUP_REMOVED lines=18> */
.L_x_10256:
[----:B----4-:R-:W-:-:S04]  /*09e0*/  UISETP.NE.U32.AND UP0, UPT, UR14, URZ, UPT ;  /* 0x000000ff0e00728c */ /* 0x010fc8000bf05070 */
[----:B------:R-:W-:-:S06]  /*09f0*/  UISETP.NE.AND.EX UP0, UPT, UR15, URZ, UPT, UP0 ;  /* 0x000000ff0f00728c */ /* 0x000fcc000bf05300 */
[----:B------:R-:W-:-:S13]  /*0a00*/  PLOP3.LUT P1, PT, PT, PT, UP0, 0x80, 0x8 ;  /* 0x000000000008781c */ /* 0x000fda0003f2f008 */
        /* <DEDUP_REMOVED lines=20> */
[----:B------:R-:W-:Y:S01]  /*0b50*/  F2FP.F16.F32.PACK_AB R55, R76, R67 ;  /* 0x000000434c37723e */ /* 0x000fe200000000ff */
[----:B------:R-:W-:Y:S06]  /*0b60*/  BRA `(.L_x_10257) ;  /* 0x0000000000407947 */ /* 0x000fec0003800000 */
.L_x_10258:
        /* <DEDUP_REMOVED lines=16> */
.L_x_10257:
[----:B------:R-:W1:Y:S01]  /*0c70*/  @P0 LDC.64 R56, c[0x0][0x3a8] ;  /* 0x0000ea00ff380b82 */ /* 0x000e620000000a00 */
[C---:B------:R-:W-:Y:S01]  /*0c80*/  IADD3 R85, PT, PT, R2.reuse, 0x100, RZ ;  /* 0x0000010002557810 */ /* 0x040fe20007ffe0ff */
[----:B-1----:R-:W-:-:S05]  /*0c90*/  @P0 IMAD.WIDE.U32 R56, R2, 0x10, R56 ;  /* 0x0000001002380825 */ /* 0x002fca00078e0038 */
[----:B------:R1:W-:Y:S02]  /*0ca0*/  @P0 STG.E.128 desc[UR6][R56.64], R52 ;  /* 0x0000003438000986 */ /* 0x0003e4000c101d06 */
.L_x_10255:
[----:B0--34-:R-:W-:Y:S05]  /*0cb0*/  BSYNC.RECONVERGENT B0 ;  /* 0x0000000000007941 */ /* 0x019fea0003800200 */
.L_x_10254:
        /* <DEDUP_REMOVED lines=41> */
.L_x_10261:
[----:B------:R-:W-:-:S04]  /*0f50*/  UISETP.NE.U32.AND UP0, UPT, UR14, URZ, UPT ;  /* 0x000000ff0e00728c */ /* 0x000fc8000bf05070 */
[----:B------:R-:W-:-:S09]  /*0f60*/  UISETP.NE.AND.EX UP0, UPT, UR15, URZ, UPT, UP0 ;  /* 0x000000ff0f00728c */ /* 0x000fd2000bf05300 */
[----:B------:R-:W-:Y:S05]  /*0f70*/  BRA.U UP0, `(.L_x_10263) ;  /* 0x0000000100447547 */ /* 0x000fea000b800000 */
        /* <DEDUP_REMOVED lines=17> */
.L_x_10263:
        /* <DEDUP_REMOVED lines=20> */
.L_x_10262:
[----:B------:R-:W0:Y:S02]  /*11d0*/  @P0 LDC.64 R56, c[0x0][0x3a8] ;  /* 0x0000ea00ff380b82 */ /* 0x000e240000000a00 */
[C---:B0-----:R-:W-:Y:S01]  /*11e0*/  @P0 IMAD.WIDE.U32 R56, R85.reuse, 0x10, R56 ;  /* 0x0000001055380825 */ /* 0x041fe200078e0038 */
[----:B------:R-:W-:-:S04]  /*11f0*/  IADD3 R85, PT, PT, R85, 0x100, RZ ;  /* 0x0000010055557810 */ /* 0x000fc80007ffe0ff */
[----:B------:R0:W-:Y:S03]  /*1200*/  @P0 STG.E.128 desc[UR6][R56.64], R52 ;  /* 0x0000003438000986 */ /* 0x0001e6000c101d06 */
.L_x_10260:
[----:B------:R-:W-:Y:S05]  /*1210*/  BSYNC.RECONVERGENT B0 ;  /* 0x0000000000007941 */ /* 0x000fea0003800200 */
.L_x_10259:
        /* <DEDUP_REMOVED lines=14> */
[--C-:B------:R-:W-:Y:S02]  /*1300*/  HADD2.F32 R79, -RZ, R57.reuse.H0_H0 ;  /* 0x20000039ff4f7230 */ /* 0x100fe40000004100 */
[----:B------:R-:W-:Y:S02]  /*1310*/  HADD2.F32 R77, -RZ, R56.H0_H0 ;  /* 0x20000038ff4d7230 */ /* 0x000fe40000004100 */
[----:B------:R-:W-:Y:S02]  /*1320*/  HADD2.F32 R57, -RZ, R57.H1_H1 ;  /* 0x30000039ff397230 */ /* 0x000fe40000004100 */
[----:B------:R-:W-:-:S02]  /*1330*/  HADD2.F32 R81, -RZ, R58.H1_H1 ;  /* 0x3000003aff517230 */ /* 0x000fc40000004100 */
[--C-:B--2---:R-:W-:Y:S02]  /*1340*/  HADD2.F32 R68, -RZ, R55.reuse.H0_H0 ;  /* 0x20000037ff447230 */ /* 0x104fe40000004100 */
[----:B------:R-:W-:Y:S02]  /*1350*/  HADD2.F32 R70, -RZ, R55.H1_H1 ;  /* 0x30000037ff467230 */ /* 0x000fe40000004100 */
[----:B------:R-:W-:Y:S02]  /*1360*/  HADD2.F32 R72, -RZ, R53.H0_H0 ;  /* 0x20000035ff487230 */ /* 0x000fe40000004100 */
[-C--:B------:R-:W-:Y:S01]  /*1370*/  FFMA.FTZ R75, R75, R0.reuse, R68 ;  /* 0x000000004b4b7223 */ /* 0x080fe20000010044 */
[----:B------:R-:W-:Y:S02]  /*1380*/  HADD2.F32 R55, -RZ, R56.H1_H1 ;  /* 0x30000038ff377230 */ /* 0x000fe40000004100 */
[----:B------:R-:W-:Y:S01]  /*1390*/  FFMA.FTZ R68, R59, R0, R70 ;  /* 0x000000003b447223 */ /* 0x000fe20000010046 */
[----:B------:R-:W-:-:S02]  /*13a0*/  HADD2.F32 R70, -RZ, R52.H0_H0 ;  /* 0x20000034ff467230 */ /* 0x000fc40000004100 */
[-C--:B------:R-:W-:Y:S01]  /*13b0*/  FFMA.FTZ R79, R79, R0.reuse, R72 ;  /* 0x000000004f4f7223 */ /* 0x080fe20000010048 */
[----:B------:R-:W-:Y:S02]  /*13c0*/  HADD2.F32 R72, -RZ, R54.H0_H0 ;  /* 0x20000036ff487230 */ /* 0x000fe40000004100 */
[----:B------:R-:W-:Y:S02]  /*13d0*/  HADD2.F32 R59, -RZ, R58.H0_H0 ;  /* 0x2000003aff3b7230 */ /* 0x000fe40000004100 */
[-C--:B------:R-:W-:Y:S01]  /*13e0*/  FFMA.FTZ R77, R77, R0.reuse, R70 ;  /* 0x000000004d4d7223 */ /* 0x080fe20000010046 */
[----:B------:R-:W-:Y:S02]  /*13f0*/  HADD2.F32 R54, -RZ, R54.H1_H1 ;  /* 0x30000036ff367230 */ /* 0x000fe40000004100 */
[----:B------:R-:W-:Y:S02]  /*1400*/  HADD2.F32 R70, -RZ, R53.H1_H1 ;  /* 0x30000035ff467230 */ /* 0x000fe40000004100 */
[----:B------:R-:W-:Y:S01]  /*1410*/  FFMA.FTZ R72, R59, R0, R72 ;  /* 0x000000003b487223 */ /* 0x000fe20000010048 */
[----:B------:R-:W-:-:S02]  /*1420*/  HADD2.F32 R52, -RZ, R52.H1_H1 ;  /* 0x30000034ff347230 */ /* 0x000fc40000004100 */
[-C--:B------:R-:W-:Y:S01]  /*1430*/  FFMA.FTZ R81, R81, R0.reuse, R54 ;  /* 0x0000000051517223 */ /* 0x080fe20000010036 */
[-C--:B------:R-:W-:Y:S02]  /*1440*/  FFMA.FTZ R70, R57, R0.reuse, R70 ;  /* 0x0000000039467223 */ /* 0x080fe40000010046 */
[----:B------:R-:W-:Y:S01]  /*1450*/  FFMA.FTZ R74, R55, R0, R52 ;  /* 0x00000000374a7223 */ /* 0x000fe20000010034 */
[----:B------:R-:W-:Y:S02]  /*1460*/  F2FP.F16.F32.PACK_AB R55, R68, R75 ;  /* 0x0000004b4437723e */ /* 0x000fe400000000ff */
[----:B------:R-:W-:Y:S02]  /*1470*/  F2FP.F16.F32.PACK_AB R54, R81, R72 ;  /* 0x000000485136723e */ /* 0x000fe400000000ff */
[----:B------:R-:W-:Y:S02]  /*1480*/  F2FP.F16.F32.PACK_AB R53, R70, R79 ;  /* 0x0000004f4635723e */ /* 0x000fe400000000ff */
[----:B------:R-:W-:Y:S01]  /*1490*/  F2FP.F16.F32.PACK_AB R52, R74, R77 ;  /* 0x0000004d4a34723e */ /* 0x000fe200000000ff */
[----:B------:R-:W-:Y:S06]  /*14a0*/  BRA `(.L_x_10267) ;  /* 0x0000000000a07947 */ /* 0x000fec0003800000 */
.L_x_10266:
[----:B------:R-:W-:-:S04]  /*14b0*/  UISETP.NE.U32.AND UP0, UPT, UR14, URZ, UPT ;  /* 0x000000ff0e00728c */ /* 0x000fc8000bf05070 */
[----:B------:R-:W-:-:S09]  /*14c0*/  UISETP.NE.AND.EX UP0, UPT, UR15, URZ, UPT, UP0 ;  /* 0x000000ff0f00728c */ /* 0x000fd2000bf05300 */
[----:B------:R-:W-:Y:S05]  /*14d0*/  BRA.U UP0, `(.L_x_10268) ;  /* 0x0000000100447547 */ /* 0x000fea000b800000 */
[--C-:B-----5:R-:W-:Y:S02]  /*14e0*/  HADD2.F32 R75, -RZ, R59.reuse.H0_H0 ;  /* 0x2000003bff4b7230 */ /* 0x120fe40000004100 */
[----:B------:R-:W-:Y:S02]  /*14f0*/  HADD2.F32 R89, -RZ, R59.H1_H1 ;  /* 0x3000003bff597230 */ /* 0x000fe40000004100 */
[----:B------:R-:W-:Y:S02]  /*1500*/  HADD2.F32 R79, -RZ, R57.H0_H0 ;  /* 0x20000039ff4f7230 */ /* 0x000fe40000004100 */
        /* <DEDUP_REMOVED lines=14> */
.L_x_10268:
[----:B-----5:R-:W-:Y:S02]  /*15f0*/  HADD2.F32 R75, -RZ, R59.H0_H0 ;  /* 0x2000003bff4b7230 */ /* 0x020fe40000004100 */
[----:B------:R-:W-:Y:S02]  /*1600*/  HADD2.F32 R79, -RZ, R57.H0_H0 ;  /* 0x20000039ff4f7230 */ /* 0x000fe40000004100 */
[----:B------:R-:W-:Y:S02]  /*1610*/  HADD2.F32 R59, -RZ, R59.H1_H1 ;  /* 0x3000003bff3b7230 */ /* 0x000fe40000004100 */
[-C--:B------:R-:W-:Y:S01]  /*1620*/  FMUL.FTZ R75, R75, R0.reuse ;  /* 0x000000004b4b7220 */ /* 0x080fe20000410000 */
[--C-:B------:R-:W-:Y:S02]  /*1630*/  HADD2.F32 R77, -RZ, R56.reuse.H0_H0 ;  /* 0x20000038ff4d7230 */ /* 0x100fe40000004100 */
        /* <DEDUP_REMOVED lines=9> */
[-C--:B------:R-:W-:Y:S01]  /*16d0*/  FMUL.FTZ R72, R55, R0.reuse ;  /* 0x0000000037487220 */ /* 0x080fe20000410000 */
[----:B------:R-:W-:Y:S01]  /*16e0*/  F2FP.F16.F32.PACK_AB R55, R68, R75 ;  /* 0x0000004b4437723e */ /* 0x000fe200000000ff */
[----:B------:R-:W-:-:S02]  /*16f0*/  FMUL.FTZ R81, R81, R0 ;  /* 0x0000000051517220 */ /* 0x000fc40000410000 */
[----:B------:R-:W-:Y:S02]  /*1700*/  F2FP.F16.F32.PACK_AB R53, R70, R79 ;  /* 0x0000004f4635723e */ /* 0x000fe400000000ff */
[----:B------:R-:W-:Y:S02]  /*1710*/  F2FP.F16.F32.PACK_AB R52, R74, R77 ;  /* 0x0000004d4a34723e */ /* 0x000fe400000000ff */
[----:B------:R-:W-:-:S07]  /*1720*/  F2FP.F16.F32.PACK_AB R54, R81, R72 ;  /* 0x000000485136723e */ /* 0x000fce00000000ff */
.L_x_10267:
[----:B------:R-:W0:Y:S02]  /*1730*/  @P0 LDC.64 R56, c[0x0][0x3a8] ;  /* 0x0000ea00ff380b82 */ /* 0x000e240000000a00 */
[----:B0-----:R-:W-:-:S05]  /*1740*/  @P0 IMAD.WIDE.U32 R56, R85, 0x10, R56 ;  /* 0x0000001055380825 */ /* 0x001fca00078e0038 */
[----:B------:R2:W-:Y:S02]  /*1750*/  @P0 STG.E.128 desc[UR6][R56.64], R52 ;  /* 0x0000003438000986 */ /* 0x0005e4000c101d06 */
.L_x_10265:
[----:B------:R-:W-:Y:S05]  /*1760*/  BSYNC.RECONVERGENT B0 ;  /* 0x0000000000007941 */ /* 0x000fea0003800200 */
.L_x_10264:
        /* <DEDUP_REMOVED lines=109> */
.L_x_10270:
[----:B------:R-:W-:Y:S05]  /*1e40*/  BSYNC.RECONVERGENT B0 ;  /* 0x0000000000007941 */ /* 0x000fea0003800200 */
.L_x_10269:
        /* <DEDUP_REMOVED lines=13> */
.L_x_10272:
[----:B------:R-:W-:Y:S05]  /*1f20*/  BSYNC.RECONVERGENT B0 ;  /* 0x0000000000007941 */ /* 0x000fea0003800200 */
.L_x_10271:
        /* <DEDUP_REMOVED lines=82> */
[----:B------:R-:W-:Y:S01]  /*2450*/  F2FP.F16.F32.PACK_AB R56, R57, R56 ;  /* 0x000000383938723e */ /* 0x000fe200000000ff */
[--C-:B------:R-:W-:Y:S01]  /*2460*/  FADD.FTZ R89, R76, -R83.reuse ;  /* 0x800000534c597221 */ /* 0x100fe20000010000 */
[----:B------:R-:W-:Y:S01]  /*2470*/  F2FP.F16.F32.PACK_AB R57, R92, R85 ;  /* 0x000000555c39723e */ /* 0x000fe200000000ff */
        /* <DEDUP_REMOVED lines=10> */
[----:B------:R-:W-:Y:S02]  /*2520*/  F2FP.F16.F32.PACK_AB R58, R59, R58 ;  /* 0x0000003a3b3a723e */ /* 0x000fe400000000ff */
[----:B------:R-:W-:Y:S01]  /*2530*/  F2FP.F16.F32.PACK_AB R59, R94, R87 ;  /* 0x000000575e3b723e */ /* 0x000fe200000000ff */
[C---:B0-----:R-:W-:Y:S01]  /*2540*/  IMAD.WIDE.U32 R92, R2.reuse, 0x10, R92 ;  /* 0x00000010025c7825 */ /* 0x041fe200078e005c */
[----:B------:R-:W-:-:S04]  /*2550*/  IADD3 R2, PT, PT, R2, 0x100, RZ ;  /* 0x0000010002027810 */ /* 0x000fc80007ffe0ff */
[----:B------:R0:W-:Y:S03]  /*2560*/  STG.E.128 desc[UR6][R92.64], R56 ;  /* 0x000000385c007986 */ /* 0x0001e6000c101d06 */
.L_x_10274:
[----:B------:R-:W-:Y:S05]  /*2570*/  BSYNC.RECONVERGENT B0 ;  /* 0x0000000000007941 */ /* 0x000fea0003800200 */
.L_x_10273:
        /* <DEDUP_REMOVED lines=34> */
.L_x_10276:
[----:B------:R-:W-:Y:S05]  /*27a0*/  BSYNC.RECONVERGENT B0 ;  /* 0x0000000000007941 */ /* 0x000fea0003800200 */
.L_x_10275:
        /* <DEDUP_REMOVED lines=26> */
[----:B------:R-:W-:Y:S01]  /*2950*/  F2FP.F16.F32.PACK_AB R58, R83, R58 ;  /* 0x0000003a533a723e */ /* 0x000fe200000000ff */
[----:B------:R-:W-:Y:S01]  /*2960*/  FFMA.FTZ R83, R94, R17, R9 ;  /* 0x000000115e537223 */ /* 0x000fe20000010009 */
[----:B------:R-:W-:-:S02]  /*2970*/  F2FP.F16.F32.PACK_AB R59, R0, R59 ;  /* 0x0000003b003b723e */ /* 0x000fc400000000ff */
[----:B------:R-:W-:Y:S02]  /*2980*/  F2FP.F16.F32.PACK_AB R57, R96, R57 ;  /* 0x000000396039723e */ /* 0x000fe400000000ff */
[----:B------:R-:W-:Y:S01]  /*2990*/  F2FP.F16.F32.PACK_AB R56, R83, R56 ;  /* 0x000000385338723e */ /* 0x000fe200000000ff */
[----:B0-----:R-:W-:-:S05]  /*29a0*/  IMAD.WIDE.U32 R92, R2, 0x10, R92 ;  /* 0x00000010025c7825 */ /* 0x001fca00078e005c */
[----:B------:R3:W-:Y:S02]  /*29b0*/  STG.E.128 desc[UR6][R92.64], R56 ;  /* 0x000000385c007986 */ /* 0x0007e4000c101d06 */
.L_x_10278:
[----:B------:R-:W-:Y:S05]  /*29c0*/  BSYNC.RECONVERGENT B0 ;  /* 0x0000000000007941 */ /* 0x000fea0003800200 */
.L_x_10277:
[----:B0123--:R-:W0:Y:S01]  /*29d0*/  LDC.64 R56, c[0x0][0x380] ;  /* 0x0000e000ff387b82 */ /* 0x00fe220000000a00 */
[----:B------:R-:W-:Y:S01]  /*29e0*/  UPLOP3.LUT UP1, UPT, UPT, UPT, UP1, 0x40, 0x4 ;  /* 0x000000000004789c */ /* 0x000fe20003f2e810 */
[----:B0-----:R-:W-:-:S04]  /*29f0*/  IADD3 R66, PT, PT, R66, R56, RZ ;  /* 0x0000003842427210 */ /* 0x001fc80007ffe0ff */
[----:B------:R-:W-:-:S13]  /*2a00*/  ISETP.GE.AND P2, PT, R66, R57, PT ;  /* 0x000000394200720c */ /* 0x000fda0003f46270 */
[----:B------:R-:W-:Y:S05]  /*2a10*/  @!P2 BRA `(.L_x_10279) ;  /* 0xffffffdc0020a947 */ /* 0x000fea000383ffff */
[----:B------:R-:W-:Y:S05]  /*2a20*/  EXIT ;  /* 0x000000000000794d */ /* 0x000fea0003800000 */
.L_x_10280:
        /* <DEDUP_REMOVED lines=13> */
.L_x_20983:


//--------------------- .text._ZN10layer_norm13ln_fwd_kernelINS_13Kernel_traitsIf6__halfS2_S2_fjLj6144ELj1ELj1ELj8ELj16ENS_18Kernel_traits_baseILj6144EfS2_S2_S2_fjLj256EEEEELb0ELb0ELb0ELb1EEEvNS_9FwdParamsE --------------------------
	.section	.text._ZN10layer_norm13ln_fwd_kernelINS_13Kernel_traitsIf6__halfS2_S2_fjLj6144ELj1ELj1ELj8ELj16ENS_18Kernel_traits_baseILj6144EfS2_S2_S2_fjLj256EEEEELb0ELb0ELb0ELb1EEEvNS_9FwdParamsE,"ax",@progbits
	.align	128
        .global         _ZN10layer_norm13ln_fwd_kernelINS_13Kernel_traitsIf6__halfS2_S2_fjLj6144ELj1ELj1ELj8ELj16ENS_18Kernel_traits_baseILj6144EfS2_S2_S2_fjLj256EEEEELb0ELb0ELb0ELb1EEEvNS_9FwdParamsE
        .type           _ZN10layer_norm13ln_fwd_kernelINS_13Kernel_traitsIf6__halfS2_S2_fjLj6144ELj1ELj1ELj8ELj16ENS_18Kernel_traits_baseILj6144EfS2_S2_S2_fjLj256EEEEELb0ELb0ELb0ELb1EEEvNS_9FwdParamsE,@function
        .size           _ZN10layer_norm13ln_fwd_kernelINS_13Kernel_traitsIf6__halfS2_S2_fjLj6144ELj1ELj1ELj8ELj16ENS_18Kernel_traits_baseILj6144EfS2_S2_S2_fjLj256EEEEELb0ELb0ELb0ELb1EEEvNS_9FwdParamsE,(.L_x_20984 - _ZN10layer_norm13ln_fwd_kernelINS_13Kernel_traitsIf6__halfS2_S2_fjLj6144ELj1ELj1ELj8ELj16ENS_18Kernel_traits_baseILj6144EfS2_S2_S2_fjLj256EEEEELb0ELb0ELb0ELb1EEEvNS_9FwdParamsE)
        .other          _ZN10layer_norm13ln_fwd_kernelINS_13Kernel_traitsIf6__halfS2_S2_fjLj6144ELj1ELj1ELj8ELj16ENS_18Kernel_traits_baseILj6144EfS2_S2_S2_fjLj256EEEEELb0ELb0ELb0ELb1EEEvNS_9FwdParamsE,@"STO_CUDA_ENTRY STV_DEFAULT"
_ZN10layer_norm13ln_fwd_kernelINS_13Kernel_traitsIf6__halfS2_S2_fjLj6144ELj1ELj1ELj8ELj16ENS_18Kernel_traits_baseILj6144EfS2_S2_S2_fjLj256EEEEELb0ELb0ELb0ELb1EEEvNS_9FwdParamsE:
.text._ZN10layer_norm13ln_fwd_kernelINS_13Kernel_traitsIf6__halfS2_S2_fjLj6144ELj1ELj1ELj8ELj16ENS_18Kernel_traits_baseILj6144EfS2_S2_S2_fjLj256EEEEELb0ELb0ELb0ELb1EEEvNS_9FwdParamsE:
        /* <DEDUP_REMOVED lines=49> */
.L_x_10281:
        /* <DEDUP_REMOVED lines=11> */
.L_x_10295:
        /* <DEDUP_REMOVED lines=13> */
[----:B------:R-:W-:Y:S02]  /*0490*/  HFMA2 R0, -RZ, RZ, 1.875, 0 ;  /* 0x3f800000ff007431 */ /* 0x000fe400000001ff */
[----:B--2---:R-:W-:-:S06]  /*04a0*/  @P1 HADD2.F32 R0, -RZ, R58.H0_H0 ;  /* 0x2000003aff001230 */ /* 0x004fcc0000004100 */
        /* <DEDUP_REMOVED lines=33> */
.L_x_10282:
        /* <DEDUP_REMOVED lines=25> */
.L_x_10284:
        /* <DEDUP_REMOVED lines=16> */
.L_x_10283:
        /* <DEDUP_REMOVED lines=14> */
[--C-:B------:R-:W-:Y:S02]  /*0a30*/  HADD2.F32 R65, -RZ, R66.reuse.H0_H0 ;  /* 0x20000042ff417230 */ /* 0x100fe40000004100 */
[----:B------:R-:W-:-:S02]  /*0a40*/  HADD2.F32 R81, -RZ, R66.H1_H1 ;  /* 0x30000042ff517230 */ /* 0x000fc40000004100 */
[--C-:B------:R-:W-:Y:S02]  /*0a50*/  HADD2.F32 R83, -RZ, R67.reuse.H0_H0 ;  /* 0x20000043ff537230 */ /* 0x100fe40000004100 */
        /* <DEDUP_REMOVED lines=22> */
.L_x_10285:
[----:B---3--:R-:W-:-:S04]  /*0bc0*/  UISETP.NE.U32.AND UP1, UPT, UR14, URZ, UPT ;  /* 0x000000ff0e00728c */ /* 0x008fc8000bf25070 */
[----:B------:R-:W-:-:S09]  /*0bd0*/  UISETP.NE.AND.EX UP1, UPT, UR15, URZ, UPT, UP1 ;  /* 0x000000ff0f00728c */ /* 0x000fd2000bf25310 */
[----:B------:R-:W-:Y:S05]  /*0be0*/  BRA.U UP1, `(.L_x_10287) ;  /* 0x0000000101447547 */ /* 0x000fea000b800000 */
[--C-:B-----5:R-:W-:Y:S02]  /*0bf0*/  HADD2.F32 R77, -RZ, R65.reuse.H0_H0 ;  /* 0x20000041ff4d7230 */ /* 0x120fe40000004100 */
[----:B------:R-:W-:Y:S02]  /*0c00*/  HADD2.F32 R65, -RZ, R65.H1_H1 ;  /* 0x30000041ff417230 */ /* 0x000fe40000004100 */
[--C-:B------:R-:W-:Y:S02]  /*0c10*/  HADD2.F32 R79, -RZ, R64.reuse.H0_H0 ;  /* 0x20000040ff4f7230 */ /* 0x100fe40000004100 */
[-C--:B------:R-:W-:Y:S01]  /*0c20*/  FMUL.FTZ R77, R77, R0.reuse ;  /* 0x000000004d4d7220 */ /* 0x080fe20000410000 */
[----:B0-----:R-:W-:Y:S02]  /*0c30*/  HADD2.F32 R59, -RZ, R64.H1_H1 ;  /* 0x30000040ff3b7230 */ /* 0x001fe40000004100 */
[----:B------:R-:W-:Y:S01]  /*0c40*/  FMUL.FTZ R74, R65, R0 ;  /* 0x00000000414a7220 */ /* 0x000fe20000410000 */
[----:B------:R-:W-:-:S02]  /*0c50*/  HADD2.F32 R63, -RZ, R66.H0_H0 ;  /* 0x20000042ff3f7230 */ /* 0x000fc40000004100 */
[-C--:B------:R-:W-:Y:S01]  /*0c60*/  FMUL.FTZ R79, R79, R0.reuse ;  /* 0x000000004f4f7220 */ /* 0x080fe20000410000 */
[----:B------:R-:W-:Y:S02]  /*0c70*/  HADD2.F32 R81, -RZ, R66.H1_H1 ;  /* 0x30000042ff517230 */ /* 0x000fe40000004100 */
[-C--:B------:R-:W-:Y:S01]  /*0c80*/  FMUL.FTZ R76, R59, R0.reuse ;  /* 0x000000003b4c7220 */ /* 0x080fe20000410000 */
[--C-:B------:R-:W-:Y:S02]  /*0c90*/  HADD2.F32 R83, -RZ, R67.reuse.H0_H0 ;  /* 0x20000043ff537230 */ /* 0x100fe40000004100 */
[----:B------:R-:W-:Y:S02]  /*0ca0*/  HADD2.F32 R85, -RZ, R67.H1_H1 ;  /* 0x30000043ff557230 */ /* 0x000fe40000004100 */
[-C--:B------:R-:W-:Y:S01]  /*0cb0*/  FMUL.FTZ R67, R63, R0.reuse ;  /* 0x000000003f437220 */ /* 0x080fe20000410000 */
[-C--:B------:R-:W-:Y:S01]  /*0cc0*/  FMUL.FTZ R66, R81, R0.reuse ;  /* 0x0000000051427220 */ /* 0x080fe20000410000 */
[-C--:B------:R-:W-:Y:S01]  /*0cd0*/  FMUL.FTZ R64, R83, R0.reuse ;  /* 0x0000000053407220 */ /* 0x080fe20000410000 */
[----:B------:R-:W-:Y:S01]  /*0ce0*/  FMUL.FTZ R65, R85, R0 ;  /* 0x0000000055417220 */ /* 0x000fe20000410000 */
[----:B------:R-:W-:Y:S06]  /*0cf0*/  BRA `(.L_x_10286) ;  /* 0x0000000000507947 */ /* 0x000fec0003800000 */
.L_x_10287:
[--C-:B-----5:R-:W-:Y:S02]  /*0d00*/  HADD2.F32 R77, -RZ, R65.reuse.H0_H0 ;  /* 0x20000041ff4d7230 */ /* 0x120fe40000004100 */
[----:B0-----:R-:W-:Y:S02]  /*0d10*/  HADD2.F32 R55, -RZ, R65.H1_H1 ;  /* 0x30000041ff377230 */ /* 0x001fe40000004100 */
[----:B------:R-:W-:Y:S02]  /*0d20*/  HADD2.F32 R65, -RZ, R67.H0_H0 ;  /* 0x20000043ff417230 */ /* 0x000fe40000004100 */
[-C--:B------:R-:W-:Y:S01]  /*0d30*/  FMUL.FTZ R77, R77, R0.reuse ;  /* 0x000000004d4d7220 */ /* 0x080fe20000410000 */
[--C-:B------:R-:W-:Y:S02]  /*0d40*/  HADD2.F32 R79, -RZ, R64.reuse.H0_H0 ;  /* 0x20000040ff4f7230 */ /* 0x100fe40000004100 */
        /* <DEDUP_REMOVED lines=15> */
.L_x_10286:
        /* <DEDUP_REMOVED lines=16> */
[--C-:B--2---:R-:W-:Y:S02]  /*0f40*/  HADD2.F32 R78, -RZ, R55.reuse.H0_H0 ;  /* 0x20000037ff4e7230 */ /* 0x104fe40000004100 */
[----:B------:R-:W-:Y:S02]  /*0f50*/  HADD2.F32 R56, -RZ, R55.H1_H1 ;  /* 0x30000037ff387230 */ /* 0x000fe40000004100 */
[--C-:B------:R-:W-:Y:S02]  /*0f60*/  HADD2.F32 R55, -RZ, R57.reuse.H1_H1 ;  /* 0x30000039ff377230 */ /* 0x100fe40000004100 */
[-C--:B------:R-:W-:Y:S01]  /*0f70*/  FFMA.FTZ R59, R83, R0.reuse, R78 ;  /* 0x00000000533b7223 */ /* 0x080fe2000001004e */
[----:B------:R-:W-:Y:S02]  /*0f80*/  HADD2.F32 R78, -RZ, R52.H0_H0 ;  /* 0x20000034ff4e7230 */ /* 0x000fe40000004100 */
[----:B------:R-:W-:Y:S01]  /*0f90*/  FFMA.FTZ R56, R91, R0, R56 ;  /* 0x000000005b387223 */ /* 0x000fe20000010038 */
[----:B------:R-:W-:-:S02]  /*0fa0*/  HADD2.F32 R83, -RZ, R57.H0_H0 ;  /* 0x20000039ff537230 */ /* 0x000fc40000004100 */
[--C-:B------:R-:W-:Y:S02]  /*0fb0*/  HADD2.F32 R58, -RZ, R53.reuse.H0_H0 ;  /* 0x20000035ff3a7230 */ /* 0x100fe40000004100 */
[-C--:B------:R-:W-:Y:S01]  /*0fc0*/  FFMA.FTZ R57, R81, R0.reuse, R78 ;  /* 0x0000000051397223 */ /* 0x080fe2000001004e */
[--C-:B------:R-:W-:Y:S02]  /*0fd0*/  HADD2.F32 R80, -RZ, R54.reuse.H0_H0 ;  /* 0x20000036ff507230 */ /* 0x100fe40000004100 */
[----:B------:R-:W-:Y:S02]  /*0fe0*/  HADD2.F32 R54, -RZ, R54.H1_H1 ;  /* 0x30000036ff367230 */ /* 0x000fe40000004100 */
[-C--:B------:R-:W-:Y:S01]  /*0ff0*/  FFMA.FTZ R81, R83, R0.reuse, R58 ;  /* 0x0000000053517223 */ /* 0x080fe2000001003a */
[----:B------:R-:W-:Y:S02]  /*1000*/  HADD2.F32 R78, -RZ, R53.H1_H1 ;  /* 0x30000035ff4e7230 */ /* 0x000fe40000004100 */
[----:B------:R-:W-:Y:S01]  /*1010*/  FFMA.FTZ R83, R87, R0, R80 ;  /* 0x0000000057537223 */ /* 0x000fe20000010050 */
[----:B------:R-:W-:-:S02]  /*1020*/  HADD2.F32 R52, -RZ, R52.H1_H1 ;  /* 0x30000034ff347230 */ /* 0x000fc40000004100 */
[-C--:B------:R-:W-:Y:S01]  /*1030*/  FFMA.FTZ R58, R89, R0.reuse, R54 ;  /* 0x00000000593a7223 */ /* 0x080fe20000010036 */
[-C--:B------:R-:W-:Y:S01]  /*1040*/  FFMA.FTZ R78, R55, R0.reuse, R78 ;  /* 0x00000000374e7223 */ /* 0x080fe2000001004e */
[----:B------:R-:W-:Y:S01]  /*1050*/  F2FP.F16.F32.PACK_AB R55, R56, R59 ;  /* 0x0000003b3837723e */ /* 0x000fe200000000ff */
[----:B------:R-:W-:Y:S02]  /*1060*/  FFMA.FTZ R80, R85, R0, R52 ;  /* 0x0000000055507223 */ /* 0x000fe40000010034 */
[----:B------:R-:W-:Y:S02]  /*1070*/  F2FP.F16.F32.PACK_AB R54, R58, R83 ;  /* 0x000000533a36723e */ /* 0x000fe400000000ff */
[----:B------:R-:W-:Y:S02]  /*1080*/  F2FP.F16.F32.PACK_AB R53, R78, R81 ;  /* 0x000000514e35723e */ /* 0x000fe400000000ff */
[----:B------:R-:W-:Y:S01]  /*1090*/  F2FP.F16.F32.PACK_AB R52, R80, R57 ;  /* 0x000000395034723e */ /* 0x000fe200000000ff */
[----:B------:R-:W-:Y:S06]  /*10a0*/  BRA `(.L_x_10289) ;  /* 0x0000000000a07947 */ /* 0x000fec0003800000 */
.L_x_10288:
[----:B---3--:R-:W-:-:S04]  /*10b0*/  UISETP.NE.U32.AND UP0, UPT, UR14, URZ, UPT ;  /* 0x000000ff0e00728c */ /* 0x008fc8000bf05070 */
[----:B------:R-:W-:-:S09]  /*10c0*/  UISETP.NE.AND.EX UP0, UPT, UR15, URZ, UPT, UP0 ;  /* 0x000000ff0f00728c */ /* 0x000fd2000bf05300 */
[----:B------:R-:W-:Y:S05]  /*10d0*/  BRA.U UP0, `(.L_x_10290) ;  /* 0x0000000100447547 */ /* 0x000fea000b800000 */
[--C-:B0----5:R-:W-:Y:S02]  /*10e0*/  HADD2.F32 R81, -RZ, R56.reuse.H0_H0 ;  /* 0x20000038ff517230 */ /* 0x121fe40000004100 */
[----:B------:R-:W-:Y:S02]  /*10f0*/  HADD2.F32 R83, -RZ, R56.H1_H1 ;  /* 0x30000038ff537230 */ /* 0x000fe40000004100 */
[--C-:B------:R-:W-:Y:S02]  /*1100*/  HADD2.F32 R93, -RZ, R59.reuse.H0_H0 ;  /* 0x2000003bff5d7230 */ /* 0x100fe40000004100 */
[----:B------:R-:W-:Y:S02]  /*1110*/  HADD2.F32 R95, -RZ, R59.H1_H1 ;  /* 0x3000003bff5f7230 */ /* 0x000fe40000004100 */
        /* <DEDUP_REMOVED lines=13> */
.L_x_10290:
[--C-:B-----5:R-:W-:Y:S02]  /*11f0*/  HADD2.F32 R89, -RZ, R59.reuse.H0_H0 ;  /* 0x2000003bff597230 */ /* 0x120fe40000004100 */
[----:B------:R-:W-:Y:S02]  /*1200*/  HADD2.F32 R91, -RZ, R59.H1_H1 ;  /* 0x3000003bff5b7230 */ /* 0x000fe40000004100 */
[--C-:B0-----:R-:W-:Y:S02]  /*1210*/  HADD2.F32 R53, -RZ, R56.reuse.H0_H0 ;  /* 0x20000038ff357230 */ /* 0x101fe40000004100 */
[-C--:B------:R-:W-:Y:S01]  /*1220*/  FMUL.FTZ R59, R89, R0.reuse ;  /* 0x00000000593b7220 */ /* 0x080fe20000410000 */
[----:B------:R-:W-:Y:S02]  /*1230*/  HADD2.F32 R55, -RZ, R56.H1_H1 ;  /* 0x30000038ff377230 */ /* 0x000fe40000004100 */
[----:B------:R-:W-:Y:S01]  /*1240*/  FMUL.FTZ R56, R91, R0 ;  /* 0x000000005b387220 */ /* 0x000fe20000410000 */
[----:B------:R-:W-:-:S02]  /*1250*/  HADD2.F32 R81, -RZ, R57.H0_H0 ;  /* 0x20000039ff517230 */ /* 0x000fc40000004100 */
        /* <DEDUP_REMOVED lines=13> */
.L_x_10289:
        /* <DEDUP_REMOVED lines=106> */
.L_x_10292:
[----:B---3--:R-:W-:Y:S05]  /*19d0*/  BSYNC.RECONVERGENT B0 ;  /* 0x0000000000007941 */ /* 0x008fea0003800200 */
.L_x_10291:
        /* <DEDUP_REMOVED lines=15> */
.L_x_10294:
[----:B------:R-:W-:Y:S05]  /*1ad0*/  BSYNC.RECONVERGENT B0 ;  /* 0x0000000000007941 */ /* 0x000fea0003800200 */
.L_x_10293:
        /* <DEDUP_REMOVED lines=97> */
[----:B------:R-:W-:Y:S01]  /*20f0*/  F2FP.F16.F32.PACK_AB R59, R56, R57 ;  /* 0x00000039383b723e */ /* 0x000fe200000000ff */
[----:B------:R-:W-:Y:S01]  /*2100*/  FFMA.FTZ R3, R3, R48, R24 ;  /* 0x0000003003037223 */ /* 0x000fe20000010018 */
[----:B------:R-:W-:Y:S01]  /*2110*/  FFMA.FTZ R56, R96, R49, R25 ;  /* 0x0000003160387223 */ /* 0x000fe20000010019 */
[C---:B------:R-:W-:Y:S01]  /*2120*/  FMUL.FTZ R61, R75.reuse, R102 ;  /* 0x000000664b3d7220 */ /* 0x040fe20000410000 */
[C---:B------:R-:W-:Y:S01]  /*2130*/  FMUL.FTZ R104, R75.reuse, R104 ;  /* 0x000000684b687220 */ /* 0x040fe20000410000 */
[C---:B------:R-:W-:Y:S01]  /*2140*/  FMUL.FTZ R65, R75.reuse, R86 ;  /* 0x000000564b417220 */ /* 0x040fe20000410000 */
[----:B------:R-:W1:Y:S01]  /*2150*/  @!P2 LDC.64 R76, c[0x0][0x3c8] ;  /* 0x0000f200ff4cab82 */ /* 0x000e620000000a00 */
[----:B------:R-:W-:Y:S01]  /*2160*/  F2FP.F16.F32.PACK_AB R56, R56, R3 ;  /* 0x000000033838723e */ /* 0x000fe200000000ff */
        /* <DEDUP_REMOVED lines=11> */
[----:B------:R-:W-:Y:S01]  /*2220*/  F2FP.F16.F32.PACK_AB R58, R61, R58 ;  /* 0x0000003a3d3a723e */ /* 0x000fe200000000ff */
[C---:B------:R-:W-:Y:S01]  /*2230*/  FMUL.FTZ R63, R75.reuse, R106 ;  /* 0x0000006a4b3f7220 */ /* 0x040fe20000410000 */
[C---:B------:R-:W-:Y:S01]  /*2240*/  FMUL.FTZ R108, R75.reuse, R108 ;  /* 0x0000006c4b6c7220 */ /* 0x040fe20000410000 */
        /* <DEDUP_REMOVED lines=32> */
[----:B------:R-:W-:Y:S02]  /*2450*/  F2FP.F16.F32.PACK_AB R67, R112, R67 ;  /* 0x000000437043723e */ /* 0x000fe400000000ff */
[----:B------:R-:W-:Y:S01]  /*2460*/  F2FP.F16.F32.PACK_AB R66, R79, R66 ;  /* 0x000000424f42723e */ /* 0x000fe200000000ff */
[----:B------:R0:W-:Y:S01]  /*2470*/  @!P2 STG.E desc[UR6][R76.64], R75 ;  /* 0x0000004b4c00a986 */ /* 0x0001e2000c101906 */
[----:B------:R-:W-:Y:S02]  /*2480*/  F2FP.F16.F32.PACK_AB R65, R78, R65 ;  /* 0x000000414e41723e */ /* 0x000fe400000000ff */
[----:B------:R-:W-:Y:S01]  /*2490*/  F2FP.F16.F32.PACK_AB R64, R64, R3 ;  /* 0x000000034040723e */ /* 0x000fe200000000ff */
[----:B------:R0:W-:Y:S01]  /*24a0*/  STG.E.128 desc[UR6][R70.64], R56 ;  /* 0x0000003846007986 */ /* 0x0001e2000c101d06 */
[----:B--2---:R-:W-:-:S03]  /*24b0*/  IADD3 R2, PT, PT, R2, R86, RZ ;  /* 0x0000005602027210 */ /* 0x004fc60007ffe0ff */
[----:B------:R0:W-:Y:S01]  /*24c0*/  STG.E.128 desc[UR6][R72.64], R60 ;  /* 0x0000003c48007986 */ /* 0x0001e2000c101d06 */
[----:B------:R-:W-:-:S03]  /*24d0*/  ISETP.GE.AND P2, PT, R2, R87, PT ;  /* 0x000000570200720c */ /* 0x000fc60003f46270 */
[----:B------:R0:W-:Y:S10]  /*24e0*/  STG.E.128 desc[UR6][R68.64], R64 ;  /* 0x0000004044007986 */ /* 0x0001f4000c101d06 */
[----:B------:R-:W-:Y:S05]  /*24f0*/  @!P2 BRA `(.L_x_10295) ;  /* 0xffffffdc00b0a947 */ /* 0x000fea000383ffff */
[----:B------:R-:W-:Y:S05]  /*2500*/  EXIT ;  /* 0x000000000000794d */ /* 0x000fea0003800000 */
.L_x_10296:
        /* <DEDUP_REMOVED lines=15> */
.L_x_20984:


//--------------------- .text._ZN10layer_norm13ln_fwd_kernelINS_13Kernel_traitsIf6__halfS2_S2_fjLj6144ELj1ELj1ELj8ELj16ENS_18Kernel_traits_baseILj6144EfS2_S2_S2_fjLj256EEEEELb0ELb0ELb1ELb0EEEvNS_9FwdParamsE --------------------------
	.section	.text._ZN10layer_norm13ln_fwd_kernelINS_13Kernel_traitsIf6__halfS2_S2_fjLj6144ELj1ELj1ELj8ELj16ENS_18Kernel_traits_baseILj6144EfS2_S2_S2_fjLj256EEEEELb0ELb0ELb1ELb0EEEvNS_9FwdParamsE,"ax",@progbits
	.align	128
        .global         _ZN10layer_norm13ln_fwd_kernelINS_13Kernel_traitsIf6__halfS2_S2_fjLj6144ELj1ELj1ELj8ELj16ENS_18Kernel_traits_baseILj6144EfS2_S2_S2_fjLj256EEEEELb0ELb0ELb1ELb0EEEvNS_9FwdParamsE
        .type           _ZN10layer_norm13ln_fwd_kernelINS_13Kernel_traitsIf6__halfS2_S2_fjLj6144ELj1ELj1ELj8ELj16ENS_18Kernel_traits_baseILj6144EfS2_S2_S2_fjLj256EEEEELb0ELb0ELb1ELb0EEEvNS_9FwdParamsE,@function
        .size           _ZN10layer_norm13ln_fwd_kernelINS_13Kernel_traitsIf6__halfS2_S2_fjLj6144ELj1ELj1ELj8ELj16ENS_18Kernel_traits_baseILj6144EfS2_S2_S2_fjLj256EEEEELb0ELb0ELb1ELb0EEEvNS_9FwdParamsE,(.L_x_20985 - _ZN10layer_norm13ln_fwd_kernelINS_13Kernel_traitsIf6__halfS2_S2_fjLj6144ELj1ELj1ELj8ELj16ENS_18Kernel_traits_baseILj6144EfS2_S2_S2_fjLj256EEEEELb0ELb0ELb1ELb0EEEvNS_9FwdParamsE)
        .other          _ZN10layer_norm13ln_fwd_kernelINS_13Kernel_traitsIf6__halfS2_S2_fjLj6144ELj1ELj1ELj8ELj16ENS_18Kernel_traits_baseILj6144EfS2_S2_S2_fjLj256EEEEELb0ELb0ELb1ELb0EEEvNS_9FwdParamsE,@"STO_CUDA_ENTRY STV_DEFAULT"
_ZN10layer_norm13ln_fwd_kernelINS_13Kernel_traitsIf6__halfS2_S2_fjLj6144ELj1ELj1ELj8ELj16ENS_18Kernel_traits_baseILj6144EfS2_S2_S2_fjLj256EEEEELb0ELb0ELb1ELb0EEEvNS_9FwdParamsE:
.text._ZN10layer_norm13ln_fwd_kernelINS_13Kernel_traitsIf6__halfS2_S2_fjLj6144ELj1ELj1ELj8ELj16ENS_18Kernel_traits_baseILj6144EfS2_S2_S2_fjLj256EEEEELb0ELb0ELb1ELb0EEEvNS_9FwdParamsE:
        /* <DEDUP_REMOVED lines=48> */
.L_x_10298:
        /* <DEDUP_REMOVED lines=30> */
.L_x_10299:
[----:B------:R-:W-:Y:S05]  /*04e0*/  BSYNC.RECONVERGENT B0 ;  /* 0x0000000000007941 */ /* 0x000fea0003800200 */
.L_x_10297:
        /* <DEDUP_REMOVED lines=18> */
[----:B------:R-:W-:-:S04]  /*0610*/  VIMNMX R5, PT, PT, R0, 0x20, PT ;  /* 0x0000002000057848 */ /* 0x000fc80003fe0100 */
[----:B012---:R-:W-:-:S07]  /*0620*/  LEA R2, R5, R2, 0x3 ;  /* 0x0000000205027211 */ /* 0x007fce00078e18ff */
.L_x_10325:
        /* <DEDUP_REMOVED lines=28> */
.L_x_10302:
[----:B------:R-:W-:Y:S05]  /*07f0*/  BRA.U !UP0, `(.L_x_10303) ;  /* 0x0000000108c47547 */ /* 0x000fea000b800000 */
[----:B------:R-:W0:Y:S02]  /*0800*/  LDC.64 R56, c[0x0][0x3a0] ;  /* 0x0000e800ff387b82 */ /* 0x000e240000000a00 */
[----:B0-----:R-:W-:-:S06]  /*0810*/  IMAD.WIDE.U32 R56, R113, 0x10, R56 ;  /* 0x0000001071387825 */ /* 0x001fcc00078e0038 */
[----:B------:R-:W2:Y:S01]  /*0820*/  LDG.E.128 R56, desc[UR6][R56.64] ;  /* 0x0000000638387981 */ /* 0x000ea2000c1e1d00 */
[----:B------:R-:W-:-:S13]  /*0830*/  ISETP.GT.AND P1, PT, R0, RZ, PT ;  /* 0x000000ff0000720c */ /* 0x000fda0003f24270 */
[----:B------:R-:W0:Y:S01]  /*0840*/  @P1 LDC R65, c[0x0][0x40c] ;  /* 0x00010300ff411b82 */ /* 0x000e220000000800 */
[----:B-----5:R-:W-:-:S07]  /*0850*/  @P1 HADD2.F32 R70, -RZ, R4.H1_H1 ;  /* 0x30000004ff461230 */ /* 0x020fce0000004100 */
[----:B------:R-:W1:Y:S08]  /*0860*/  @P1 LDC R72, c[0x0][0x40c] ;  /* 0x00010300ff481b82 */ /* 0x000e700000000800 */
[----:B------:R-:W4:Y:S01]  /*0870*/  @P1 LDC R74, c[0x0][0x40c] ;  /* 0x00010300ff4a1b82 */ /* 0x000f220000000800 */
[----:B--2---:R-:W-:Y:S02]  /*0880*/  HADD2.F32 R63, -RZ, R56.H1_H1 ;  /* 0x30000038ff3f7230 */ /* 0x004fe40000004100 */
[----:B------:R-:W-:-:S02]  /*0890*/  HADD2.F32 R73, -RZ, R57.H1_H1 ;  /* 0x30000039ff497230 */ /* 0x000fc40000004100 */
[--C-:B------:R-:W-:Y:S02]  /*08a0*/  HADD2.F32 R75, -RZ, R58.reuse.H0_H0 ;  /* 0x2000003aff4b7230 */ /* 0x100fe40000004100 */
[----:B0-----:R-:W-:Y:S01]  /*08b0*/  @P1 FFMA.FTZ R63, R70, R65, R63 ;  /* 0x00000041463f1223 */ /* 0x001fe2000001003f */
[----:B------:R-:W-:Y:S02]  /*08c0*/  HADD2.F32 R65, -RZ, R57.H0_H0 ;  /* 0x20000039ff417230 */ /* 0x000fe40000004100 */
[----:B------:R-:W0:Y:S01]  /*08d0*/  @P1 LDC R57, c[0x0][0x40c] ;  /* 0x00010300ff391b82 */ /* 0x000e220000000800 */
[----:B------:R-:W-:Y:S02]  /*08e0*/  HADD2.F32 R85, -RZ, R58.H1_H1 ;  /* 0x3000003aff557230 */ /* 0x000fe40000004100 */
[----:B------:R-:W-:Y:S02]  /*08f0*/  @P1 HADD2.F32 R70, -RZ, R5.H0_H0 ;  /* 0x20000005ff461230 */ /* 0x000fe40000004100 */
[----:B------:R-:W-:-:S02]  /*0900*/  @P1 HADD2.F32 R58, -RZ, R6.H1_H1 ;  /* 0x30000006ff3a1230 */ /* 0x000fc40000004100 */
[----:B------:R-:W-:Y:S02]  /*0910*/  HADD2.F32 R99, -RZ, R56.H0_H0 ;  /* 0x20000038ff637230 */ /* 0x000fe40000004100 */
[----:B-1----:R-:W-:Y:S01]  /*0920*/  @P1 FFMA.FTZ R65, R70, R72, R65 ;  /* 0x0000004846411223 */ /* 0x002fe20000010041 */
[----:B------:R-:W-:Y:S01]  /*0930*/  @P1 HADD2.F32 R70, -RZ, R5.H1_H1 ;  /* 0x30000005ff461230 */ /* 0x000fe20000004100 */
[----:B------:R-:W1:Y:S01]  /*0940*/  @P1 LDC R72, c[0x0][0x40c] ;  /* 0x00010300ff481b82 */ /* 0x000e620000000800 */
[----:B------:R-:W-:Y:S02]  /*0950*/  @P1 HADD2.F32 R56, -RZ, R4.H0_H0 ;  /* 0x20000004ff381230 */ /* 0x000fe40000004100 */
[----:B------:R-:W-:Y:S02]  /*0960*/  HADD2.F32 R87, -RZ, R59.H0_H0 ;  /* 0x2000003bff577230 */ /* 0x000fe40000004100 */
[----:B----4-:R-:W-:Y:S01]  /*0970*/  @P1 FFMA.FTZ R73, R70, R74, R73 ;  /* 0x0000004a46491223 */ /* 0x010fe20000010049 */
[----:B------:R-:W-:-:S02]  /*0980*/  @P1 HADD2.F32 R70, -RZ, R6.H0_H0 ;  /* 0x20000006ff461230 */ /* 0x000fc40000004100 */
[----:B------:R-:W-:Y:S02]  /*0990*/  HADD2.F32 R105, -RZ, R59.H1_H1 ;  /* 0x3000003bff697230 */ /* 0x000fe40000004100 */
[----:B0-----:R-:W-:Y:S01]  /*09a0*/  @P1 FFMA.FTZ R85, R58, R57, R85 ;  /* 0x000000393a551223 */ /* 0x001fe20000010055 */
[----:B------:R-:W-:Y:S01]  /*09b0*/  @P1 HADD2.F32 R58, -RZ, R7.H0_H0 ;  /* 0x20000007ff3a1230 */ /* 0x000fe20000004100 */
[----:B------:R-:W0:Y:S03]  /*09c0*/  @P1 LDC R57, c[0x0][0x40c] ;  /* 0x00010300ff391b82 */ /* 0x000e260000000800 */
[----:B------:R-:W-:Y:S01]  /*09d0*/  F2FP.F16.F32.PACK_AB R74, RZ, R85 ;  /* 0x00000055ff4a723e */ /* 0x000fe200000000ff */
[----:B-1----:R-:W-:-:S04]  /*09e0*/  @P1 FFMA.FTZ R75, R70, R72, R75 ;  /* 0x00000048464b1223 */ /* 0x002fc8000001004b */
[----:B------:R-:W1:Y:S01]  /*09f0*/  @P1 LDC R70, c[0x0][0x40c] ;  /* 0x00010300ff461b82 */ /* 0x000e620000000800 */
[----:B------:R-:W-:Y:S01]  /*0a00*/  F2FP.F16.F32.PACK_AB R72, RZ, R75 ;  /* 0x0000004bff48723e */ /* 0x000fe200000000ff */
[----:B0-----:R-:W-:Y:S01]  /*0a10*/  @P1 FFMA.FTZ R99, R56, R57, R99 ;  /* 0x0000003938631223 */ /* 0x001fe20000010063 */
[----:B------:R-:W-:-:S05]  /*0a20*/  @P1 HADD2.F32 R56, -RZ, R7.H1_H1 ;  /* 0x30000007ff381230 */ /* 0x000fca0000004100 */
[----:B------:R-:W0:Y:S01]  /*0a30*/  @P1 LDC R57, c[0x0][0x40c] ;  /* 0x00010300ff391b82 */ /* 0x000e220000000800 */
[----:B-1----:R-:W-:Y:S01]  /*0a40*/  @P1 FFMA.FTZ R87, R58, R70, R87 ;  /* 0x000000463a571223 */ /* 0x002fe20000010057 */
[----:B------:R-:W-:Y:S02]  /*0a50*/  F2FP.F16.F32.PACK_AB R58, RZ, R73 ;  /* 0x00000049ff3a723e */ /* 0x000fe400000000ff */
[----:B------:R-:W-:Y:S02]  /*0a60*/  F2FP.F16.F32.PACK_AB R70, RZ, R63 ;  /* 0x0000003fff46723e */ /* 0x000fe400000000ff */
[----:B------:R-:W-:Y:S01]  /*0a70*/  F2FP.F16.F32.PACK_AB R76, RZ, R87 ;  /* 0x00000057ff4c723e */ /* 0x000fe200000000ff */
[----:B0-----:R-:W-:Y:S01]  /*0a80*/  @P1 FFMA.FTZ R105, R56, R57, R105 ;  /* 0x0000003938691223 */ /* 0x001fe20000010069 */
        /* <DEDUP_REMOVED lines=8> */
.L_x_10303:
[----:B------:R-:W0:Y:S01]  /*0b10*/  @P3 LDC R57, c[0x0][0x40c] ;  /* 0x00010300ff393b82 */ /* 0x000e220000000800 */
[--C-:B-----5:R-:W-:Y:S01]  /*0b20*/  @P3 HADD2.F32 R56, -RZ, R4.reuse.H0_H0 ;  /* 0x20000004ff383230 */ /* 0x120fe20000004100 */
[----:B------:R-:W-:Y:S01]  /*0b30*/  MOV R99, RZ ;  /* 0x000000ff00637202 */ /* 0x000fe20000000f00 */
[----:B------:R-:W-:Y:S01]  /*0b40*/  HFMA2 R63, -RZ, RZ, 0, 0 ;  /* 0x00000000ff3f7431 */ /* 0x000fe200000001ff */
[----:B------:R-:W-:Y:S01]  /*0b50*/  MOV R65, RZ ;  /* 0x000000ff00417202 */ /* 0x000fe20000000f00 */
[----:B------:R-:W-:Y:S01]  /*0b60*/  HFMA2 R85, -RZ, RZ, 0, 0 ;  /* 0x00000000ff557431 */ /* 0x000fe200000001ff */
[----:B------:R-:W-:Y:S01]  /*0b70*/  MOV R75, RZ ;  /* 0x000000ff004b7202 */ /* 0x000fe20000000f00 */
[----:B------:R-:W-:Y:S01]  /*0b80*/  HFMA2 R105, -RZ, RZ, 0, 0 ;  /* 0x00000000ff697431 */ /* 0x000fe200000001ff */
[----:B------:R-:W1:Y:S08]  /*0b90*/  @P3 LDC R59, c[0x0][0x40c] ;  /* 0x00010300ff3b3b82 */ /* 0x000e700000000800 */
[----:B------:R-:W2:Y:S01]  /*0ba0*/  @P3 LDC R73, c[0x0][0x40c] ;  /* 0x00010300ff493b82 */ /* 0x000ea20000000800 */
[----:B0-----:R-:W-:Y:S01]  /*0bb0*/  @P3 FMUL.FTZ R99, R56, R57 ;  /* 0x0000003938633220 */ /* 0x001fe20000410000 */
[----:B------:R-:W-:-:S06]  /*0bc0*/  @P3 HADD2.F32 R56, -RZ, R4.H1_H1 ;  /* 0x30000004ff383230 */ /* 0x000fcc0000004100 */
[----:B------:R-:W0:Y:S01]  /*0bd0*/  @P3 LDC R57, c[0x0][0x40c] ;  /* 0x00010300ff393b82 */ /* 0x000e220000000800 */
[----:B-1----:R-:W-:Y:S01]  /*0be0*/  @P3 FMUL.FTZ R63, R56, R59 ;  /* 0x0000003b383f3220 */ /* 0x002fe20000410000 */
[----:B------:R-:W-:-:S06]  /*0bf0*/  @P3 HADD2.F32 R56, -RZ, R5.H0_H0 ;  /* 0x20000005ff383230 */ /* 0x000fcc0000004100 */
[----:B------:R-:W1:Y:S01]  /*0c00*/  @P3 LDC R59, c[0x0][0x40c] ;  /* 0x00010300ff3b3b82 */ /* 0x000e620000000800 */
[----:B--2---:R-:W-:Y:S01]  /*0c10*/  @P3 FMUL.FTZ R65, R56, R73 ;  /* 0x0000004938413220 */ /* 0x004fe20000410000 */
[----:B------:R-:W-:-:S06]  /*0c20*/  @P3 HADD2.F32 R56, -RZ, R5.H1_H1 ;  /* 0x30000005ff383230 */ /* 0x000fcc0000004100 */
[----:B------:R-:W2:Y:S01]  /*0c30*/  @P3 LDC R87, c[0x0][0x40c] ;  /* 0x00010300ff573b82 */ /* 0x000ea20000000800 */
[----:B------:R-:W-:Y:S01]  /*0c40*/  HFMA2 R73, -RZ, RZ, 0, 0 ;  /* 0x00000000ff497431 */ /* 0x000fe200000001ff */
[----:B------:R-:W-:Y:S01]  /*0c50*/  F2FP.F16.F32.PACK_AB R58, RZ, R65 ;  /* 0x00000041ff3a723e */ /* 0x000fe200000000ff */
[----:B0-----:R-:W-:Y:S01]  /*0c60*/  @P3 FMUL.FTZ R73, R56, R57 ;  /* 0x0000003938493220 */ /* 0x001fe20000410000 */
[----:B------:R-:W-:-:S04]  /*0c70*/  @P3 HADD2.F32 R56, -RZ, R6.H0_H0 ;  /* 0x20000006ff383230 */ /* 0x000fc80000004100 */
[----:B------:R-:W0:Y:S01]  /*0c80*/  @P3 LDC R57, c[0x0][0x40c] ;  /* 0x00010300ff393b82 */ /* 0x000e220000000800 */
[----:B-1----:R-:W-:Y:S01]  /*0c90*/  @P3 FMUL.FTZ R75, R56, R59 ;  /* 0x0000003b384b3220 */ /* 0x002fe20000410000 */
[----:B------:R-:W-:-:S06]  /*0ca0*/  @P3 HADD2.F32 R56, -RZ, R6.H1_H1 ;  /* 0x30000006ff383230 */ /* 0x000fcc0000004100 */
[----:B------:R-:W1:Y:S01]  /*0cb0*/  @P3 LDC R59, c[0x0][0x40c] ;  /* 0x00010300ff3b3b82 */ /* 0x000e620000000800 */
[----:B------:R-:W-:Y:S01]  /*0cc0*/  F2FP.F16.F32.PACK_AB R70, RZ, R75 ;  /* 0x0000004bff46723e */ /* 0x000fe200000000ff */
[----:B--2---:R-:W-:Y:S01]  /*0cd0*/  @P3 FMUL.FTZ R85, R56, R87 ;  /* 0x0000005738553220 */ /* 0x004fe20000410000 */
[----:B------:R-:W-:Y:S01]  /*0ce0*/  @P3 HADD2.F32 R56, -RZ, R7.H0_H0 ;  /* 0x20000007ff383230 */ /* 0x000fe20000004100 */
[----:B------:R-:W-:-:S03]  /*0cf0*/  MOV R87, RZ ;  /* 0x000000ff00577202 */ /* 0x000fc60000000f00 */
[----:B------:R-:W-:Y:S01]  /*0d00*/  F2FP.F16.F32.PACK_AB R72, RZ, R85 ;  /* 0x00000055ff48723e */ /* 0x000fe200000000ff */
[----:B0-----:R-:W-:Y:S01]  /*0d10*/  @P3 FMUL.FTZ R87, R56, R57 ;  /* 0x0000003938573220 */ /* 0x001fe20000410000 */
[----:B------:R-:W-:Y:S01]  /*0d20*/  @P3 HADD2.F32 R56, -RZ, R7.H1_H1 ;  /* 0x30000007ff383230 */ /* 0x000fe20000004100 */
[----:B------:R-:W-:-:S03]  /*0d30*/  F2FP.F16.F32.PACK_AB R57, RZ, R63 ;  /* 0x0000003fff39723e */ /* 0x000fc600000000ff */
[----:B------:R-:W-:Y:S01]  /*0d40*/  F2FP.F16.F32.PACK_AB R74, RZ, R87 ;  /* 0x00000057ff4a723e */ /* 0x000fe200000000ff */
[----:B-1----:R-:W-:Y:S01]  /*0d50*/  @P3 FMUL.FTZ R105, R56, R59 ;  /* 0x0000003b38693220 */ /* 0x002fe20000410000 */
[----:B------:R-:W-:Y:S02]  /*0d60*/  F2FP.F16.F32.PACK_AB R56, RZ, R99 ;  /* 0x00000063ff38723e */ /* 0x000fe400000000ff */
[----:B------:R-:W-:Y:S02]  /*0d70*/  F2FP.F16.F32.PACK_AB R59, RZ, R73 ;  /* 0x00000049ff3b723e */ /* 0x000fe400000000ff */
[----:B------:R-:W-:Y:S02]  /*0d80*/  F2FP.F16.F32.PACK_AB R76, RZ, R105 ;  /* 0x00000069ff4c723e */ /* 0x000fe400000000ff */
[----:B------:R-:W-:Y:S02]  /*0d90*/  PRMT R56, R56, 0x5410, R57 ;  /* 0x0000541038387816 */ /* 0x000fe40000000039 */
[----:B------:R-:W-:-:S02]  /*0da0*/  PRMT R57, R58, 0x5410, R59 ;  /* 0x000054103a397816 */ /* 0x000fc4000000003b */
[----:B------:R-:W-:Y:S02]  /*0db0*/  PRMT R58, R70, 0x5410, R72 ;  /* 0x00005410463a7816 */ /* 0x000fe40000000048 */
[----:B------:R-:W-:-:S07]  /*0dc0*/  PRMT R59, R74, 0x5410, R76 ;  /* 0x000054104a3b7816 */ /* 0x000fce000000004c */
.L_x_10304:
[----:B------:R-:W0:Y:S01]  /*0dd0*/  LDC.64 R110, c[0x0][0x3a8] ;  /* 0x0000ea00ff6e7b82 */ /* 0x000e220000000a00 */
[----:B------:R-:W-:Y:S01]  /*0de0*/  IADD3 R68, PT, PT, R68, 0x100, RZ ;  /* 0x0000010044447810 */ /* 0x000fe20007ffe0ff */
[C---:B0-----:R-:W-:Y:S01]  /*0df0*/  IMAD.WIDE.U32 R110, R113.reuse, 0x10, R110 ;  /* 0x00000010716e7825 */ /* 0x041fe200078e006e */
[----:B------:R-:W-:-:S04]  /*0e00*/  IADD3 R113, PT, PT, R113, 0x100, RZ ;  /* 0x0000010071717810 */ /* 0x000fc80007ffe0ff */
[----:B------:R0:W-:Y:S03]  /*0e10*/  STG.E.128 desc[UR6][R110.64], R56 ;  /* 0x000000386e007986 */ /* 0x0001e6000c101d06 */
.L_x_10301:
[----:B------:R-:W-:Y:S05]  /*0e20*/  BSYNC.RECONVERGENT B0 ;  /* 0x0000000000007941 */ /* 0x000fea0003800200 */
.L_x_10300:
        /* <DEDUP_REMOVED lines=9> */
.L_x_10307:
[----:B------:R-:W-:Y:S05]  /*0ec0*/  BRA.U !UP0, `(.L_x_10308) ;  /* 0x0000000108c47547 */ /* 0x000fea000b800000 */
[----:B0-----:R-:W0:Y:S02]  /*0ed0*/  LDC.64 R56, c[0x0][0x3a0] ;  /* 0x0000e800ff387b82 */ /* 0x001e240000000a00 */
        /* <DEDUP_REMOVED lines=48> */
.L_x_10308:
[----:B0-----:R-:W0:Y:S01]  /*11e0*/  @P3 LDC R57, c[0x0][0x40c] ;  /* 0x00010300ff393b82 */ /* 0x001e220000000800 */
        /* <DEDUP_REMOVED lines=43> */
.L_x_10309:
[----:B------:R-:W0:Y:S01]  /*14a0*/  LDC.64 R110, c[0x0][0x3a8] ;  /* 0x0000ea00ff6e7b82 */ /* 0x000e220000000a00 */
[----:B------:R-:W-:Y:S01]  /*14b0*/  IADD3 R68, PT, PT, R68, 0x100, RZ ;  /* 0x0000010044447810 */ /* 0x000fe20007ffe0ff */
[C---:B0-----:R-:W-:Y:S01]  /*14c0*/  IMAD.WIDE.U32 R110, R113.reuse, 0x10, R110 ;  /* 0x00000010716e7825 */ /* 0x041fe200078e006e */
[----:B------:R-:W-:-:S04]  /*14d0*/  IADD3 R113, PT, PT, R113, 0x100, RZ ;  /* 0x0000010071717810 */ /* 0x000fc80007ffe0ff */
[----:B------:R1:W-:Y:S03]  /*14e0*/  STG.E.128 desc[UR6][R110.64], R56 ;  /* 0x000000386e007986 */ /* 0x0003e6000c101d06 */
.L_x_10306:
[----:B------:R-:W-:Y:S05]  /*14f0*/  BSYNC.RECONVERGENT B0 ;  /* 0x0000000000007941 */ /* 0x000fea0003800200 */
.L_x_10305:
        /* <DEDUP_REMOVED lines=9> */
.L_x_10312:
[----:B------:R-:W-:Y:S05]  /*1590*/  BRA.U !UP0, `(.L_x_10313) ;  /* 0x0000000108c47547 */ /* 0x000fea000b800000 */
[----:B01----:R-:W0:Y:S02]  /*15a0*/  LDC.64 R56, c[0x0][0x3a0] ;  /* 0x0000e800ff387b82 */ /* 0x003e240000000a00 */
[----:B0-----:R-:W-:-:S06]  /*15b0*/  IMAD.WIDE.U32 R56, R113, 0x10, R56 ;  /* 0x0000001071387825 */ /* 0x001fcc00078e0038 */
[----:B------:R-:W2:Y:S01]  /*15c0*/  LDG.E.128 R56, desc[UR6][R56.64] ;  /* 0x0000000638387981 */ /* 0x000ea2000c1e1d00 */
[----:B------:R-:W-:-:S13]  /*15d0*/  ISETP.GT.AND P3, PT, R0, RZ, PT ;  /* 0x000000ff0000720c */ /* 0x000fda0003f64270 */
[----:B------:R-:W0:Y:S01]  /*15e0*/  @P3 LDC R68, c[0x0][0x40c] ;  /* 0x00010300ff443b82 */ /* 0x000e220000000800 */
[----:B-----5:R-:W-:-:S07]  /*15f0*/  @P3 HADD2.F32 R0, -RZ, R5.H0_H0 ;  /* 0x20000005ff003230 */ /* 0x020fce0000004100 */
[----:B------:R-:W1:Y:S01]  /*1600*/  @P3 LDC R70, c[0x0][0x40c] ;  /* 0x00010300ff463b82 */ /* 0x000e620000000800 */
[--C-:B--2---:R-:W-:Y:S02]  /*1610*/  HADD2.F32 R71, -RZ, R57.reuse.H0_H0 ;  /* 0x20000039ff477230 */ /* 0x104fe40000004100 */
[----:B------:R-:W-:-:S05]  /*1620*/  HADD2.F32 R81, -RZ, R57.H1_H1 ;  /* 0x30000039ff517230 */ /* 0x000fca0000004100 */
[----:B------:R-:W2:Y:S01]  /*1630*/  @P3 LDC R57, c[0x0][0x40c] ;  /* 0x00010300ff393b82 */ /* 0x000ea20000000800 */
[----:B0-----:R-:W-:Y:S01]  /*1640*/  @P3 FFMA.FTZ R71, R0, R68, R71 ;  /* 0x0000004400473223 */ /* 0x001fe20000010047 */
[----:B------:R-:W-:Y:S02]  /*1650*/  @P3 HADD2.F32 R0, -RZ, R5.H1_H1 ;  /* 0x30000005ff003230 */ /* 0x000fe40000004100 */
[--C-:B------:R-:W-:Y:S02]  /*1660*/  HADD2.F32 R83, -RZ, R58.reuse.H0_H0 ;  /* 0x2000003aff537230 */ /* 0x100fe40000004100 */
[----:B------:R-:W-:Y:S02]  /*1670*/  HADD2.F32 R93, -RZ, R58.H1_H1 ;  /* 0x3000003aff5d7230 */ /* 0x000fe40000004100 */
[----:B-1----:R-:W-:Y:S01]  /*1680*/  @P3 FFMA.FTZ R81, R0, R70, R81 ;  /* 0x0000004600513223 */ /* 0x002fe20000010051 */
[----:B------:R-:W0:Y:S01]  /*1690*/  @P3 LDC R68, c[0x0][0x40c] ;  /* 0x00010300ff443b82 */ /* 0x000e220000000800 */
[----:B------:R-:W-:-:S02]  /*16a0*/  @P3 HADD2.F32 R0, -RZ, R6.H0_H0 ;  /* 0x20000006ff003230 */ /* 0x000fc40000004100 */
[--C-:B------:R-:W-:Y:S02]  /*16b0*/  HADD2.F32 R95, -RZ, R59.reuse.H0_H0 ;  /* 0x2000003bff5f7230 */ /* 0x100fe40000004100 */
[--C-:B------:R-:W-:Y:S02]  /*16c0*/  HADD2.F32 R97, -RZ, R56.reuse.H1_H1 ;  /* 0x30000038ff617230 */ /* 0x100fe40000004100 */
[----:B------:R-:W-:Y:S01]  /*16d0*/  HADD2.F32 R103, -RZ, R56.H0_H0 ;  /* 0x20000038ff677230 */ /* 0x000fe20000004100 */
[----:B------:R-:W1:Y:S01]  /*16e0*/  @P3 LDC R58, c[0x0][0x40c] ;  /* 0x00010300ff3a3b82 */ /* 0x000e620000000800 */
[----:B------:R-:W-:Y:S02]  /*16f0*/  HADD2.F32 R109, -RZ, R59.H1_H1 ;  /* 0x3000003bff6d7230 */ /* 0x000fe40000004100 */
[----:B0-----:R-:W-:Y:S01]  /*1700*/  @P3 FFMA.FTZ R83, R0, R68, R83 ;  /* 0x0000004400533223 */ /* 0x001fe20000010053 */
[----:B------:R-:W-:-:S04]  /*1710*/  @P3 HADD2.F32 R0, -RZ, R6.H1_H1 ;  /* 0x30000006ff003230 */ /* 0x000fc80000004100 */
[----:B------:R-:W0:Y:S01]  /*1720*/  @P3 LDC R68, c[0x0][0x40c] ;  /* 0x00010300ff443b82 */ /* 0x000e220000000800 */
[----:B--2---:R-:W-:Y:S01]  /*1730*/  @P3 FFMA.FTZ R93, R0, R57, R93 ;  /* 0x00000039005d3223 */ /* 0x004fe2000001005d */
[----:B------:R-:W-:-:S06]  /*1740*/  @P3 HADD2.F32 R0, -RZ, R7.H0_H0 ;  /* 0x20000007ff003230 */ /* 0x000fcc0000004100 */
[----:B------:R-:W2:Y:S01]  /*1750*/  @P3 LDC R57, c[0x0][0x40c] ;  /* 0x00010300ff393b82 */ /* 0x000ea20000000800 */
[----:B------:R-:W-:Y:S01]  /*1760*/  F2FP.F16.F32.PACK_AB R70, RZ, R93 ;  /* 0x0000005dff46723e */ /* 0x000fe200000000ff */
[----:B0-----:R-:W-:Y:S01]  /*1770*/  @P3 FFMA.FTZ R95, R0, R68, R95 ;  /* 0x00000044005f3223 */ /* 0x001fe2000001005f */
[----:B------:R-:W-:Y:S01]  /*1780*/  @P3 HADD2.F32 R0, -RZ, R4.H1_H1 ;  /* 0x30000004ff003230 */ /* 0x000fe20000004100 */
[----:B------:R-:W-:-:S03]  /*1790*/  F2FP.F16.F32.PACK_AB R68, RZ, R83 ;  /* 0x00000053ff44723e */ /* 0x000fc600000000ff */
[----:B------:R-:W-:Y:S01]  /*17a0*/  F2FP.F16.F32.PACK_AB R72, RZ, R95 ;  /* 0x0000005fff48723e */ /* 0x000fe200000000ff */
[----:B-1----:R-:W-:Y:S01]  /*17b0*/  @P3 FFMA.FTZ R97, R0, R58, R97 ;  /* 0x0000003a00613223 */ /* 0x002fe20000010061 */
[----:B------:R-:W-:Y:S01]  /*17c0*/  @P3 HADD2.F32 R0, -RZ, R4.H0_H0 ;  /* 0x20000004ff003230 */ /* 0x000fe20000004100 */
[----:B------:R-:W0:Y:S04]  /*17d0*/  @P3 LDC R58, c[0x0][0x40c] ;  /* 0x00010300ff3a3b82 */ /* 0x000e280000000800 */
[----:B--2---:R-:W-:Y:S01]  /*17e0*/  @P3 FFMA.FTZ R103, R0, R57, R103 ;  /* 0x0000003900673223 */ /* 0x004fe20000010067 */
        /* <DEDUP_REMOVED lines=12> */
.L_x_10313:
[----:B01----:R-:W0:Y:S01]  /*18b0*/  @P3 LDC R57, c[0x0][0x40c] ;  /* 0x00010300ff393b82 */ /* 0x003e220000000800 */
[--C-:B-----5:R-:W-:Y:S01]  /*18c0*/  @P3 HADD2.F32 R0, -RZ, R4.reuse.H0_H0 ;  /* 0x20000004ff003230 */ /* 0x120fe20000004100 */
[----:B------:R-:W-:Y:S01]  /*18d0*/  MOV R103, RZ ;  /* 0x000000ff00677202 */ /* 0x000fe20000000f00 */
[----:B------:R-:W-:Y:S02]  /*18e0*/  HFMA2 R97, -RZ, RZ, 0, 0 ;  /* 0x00000000ff617431 */ /* 0x000fe400000001ff */
[----:B------:R-:W-:Y:S01]  /*18f0*/  @P3 HADD2.F32 R56, -RZ, R5.H0_H0 ;  /* 0x20000005ff383230 */ /* 0x000fe20000004100 */
[----:B------:R-:W-:Y:S01]  /*1900*/  MOV R71, RZ ;  /* 0x000000ff00477202 */ /* 0x000fe20000000f00 */
[----:B------:R-:W-:Y:S01]  /*1910*/  HFMA2 R93, -RZ, RZ, 0, 0 ;  /* 0x00000000ff5d7431 */ /* 0x000fe200000001ff */
[----:B------:R-:W-:Y:S01]  /*1920*/  MOV R95, RZ ;  /* 0x000000ff005f7202 */ /* 0x000fe20000000f00 */
[----:B------:R-:W1:Y:S08]  /*1930*/  @P3 LDC R59, c[0x0][0x40c] ;  /* 0x00010300ff3b3b82 */ /* 0x000e700000000800 */
[----:B------:R-:W2:Y:S08]  /*1940*/  @P3 LDC R81, c[0x0][0x40c] ;  /* 0x00010300ff513b82 */ /* 0x000eb00000000800 */
[----:B------:R-:W4:Y:S01]  /*1950*/  @P3 LDC R83, c[0x0][0x40c] ;  /* 0x00010300ff533b82 */ /* 0x000f220000000800 */
[----:B0-----:R-:W-:Y:S01]  /*1960*/  @P3 FMUL.FTZ R103, R0, R57 ;  /* 0x0000003900673220 */ /* 0x001fe20000410000 */
[----:B------:R-:W-:-:S06]  /*1970*/  @P3 HADD2.F32 R0, -RZ, R4.H1_H1 ;  /* 0x30000004ff003230 */ /* 0x000fcc0000004100 */
[----:B------:R-:W0:Y:S01]  /*1980*/  @P3 LDC R57, c[0x0][0x40c] ;  /* 0x00010300ff393b82 */ /* 0x000e220000000800 */
[----:B-1----:R-:W-:Y:S01]  /*1990*/  @P3 FMUL.FTZ R97, R0, R59 ;  /* 0x0000003b00613220 */ /* 0x002fe20000410000 */
[----:B------:R-:W-:-:S06]  /*19a0*/  @P3 HADD2.F32 R0, -RZ, R5.H1_H1 ;  /* 0x30000005ff003230 */ /* 0x000fcc0000004100 */
[----:B------:R-:W1:Y:S01]  /*19b0*/  @P3 LDC R59, c[0x0][0x40c] ;  /* 0x00010300ff3b3b82 */ /* 0x000e620000000800 */
[----:B--2---:R-:W-:Y:S01]  /*19c0*/  @P3 FMUL.FTZ R71, R56, R81 ;  /* 0x0000005138473220 */ /* 0x004fe20000410000 */
[----:B------:R-:W-:Y:S01]  /*19d0*/  HFMA2 R81, -RZ, RZ, 0, 0 ;  /* 0x00000000ff517431 */ /* 0x000fe200000001ff */
[----:B------:R-:W-:Y:S01]  /*19e0*/  F2FP.F16.F32.PACK_AB R56, RZ, R103 ;  /* 0x00000067ff38723e */ /* 0x000fe200000000ff */
[----:B----4-:R-:W-:-:S04]  /*19f0*/  @P3 FMUL.FTZ R81, R0, R83 ;  /* 0x0000005300513220 */ /* 0x010fc80000410000 */
[----:B------:R-:W2:Y:S01]  /*1a00*/  @P3 LDC R109, c[0x0][0x40c] ;  /* 0x00010300ff6d3b82 */ /* 0x000ea20000000800 */
[--C-:B------:R-:W-:Y:S01]  /*1a10*/  @P3 HADD2.F32 R0, -RZ, R6.reuse.H0_H0 ;  /* 0x20000006ff003230 */ /* 0x100fe20000004100 */
[----:B------:R-:W-:Y:S02]  /*1a20*/  MOV R83, RZ ;  /* 0x000000ff00537202 */ /* 0x000fe40000000f00 */
[----:B------:R-:W-:Y:S02]  /*1a30*/  F2FP.F16.F32.PACK_AB R58, RZ, R81 ;  /* 0x00000051ff3a723e */ /* 0x000fe400000000ff */
[----:B0-----:R-:W-:Y:S01]  /*1a40*/  @P3 FMUL.FTZ R83, R0, R57 ;  /* 0x0000003900533220 */ /* 0x001fe20000410000 */
[----:B------:R-:W-:Y:S01]  /*1a50*/  @P3 HADD2.F32 R0, -RZ, R6.H1_H1 ;  /* 0x30000006ff003230 */ /* 0x000fe20000004100 */
[----:B------:R-:W0:Y:S04]  /*1a60*/  @P3 LDC R57, c[0x0][0x40c] ;  /* 0x00010300ff393b82 */ /* 0x000e280000000800 */
[----:B-1----:R-:W-:Y:S01]  /*1a70*/  @P3 FMUL.FTZ R93, R0, R59 ;  /* 0x0000003b005d3220 */ /* 0x002fe20000410000 */
[----:B------:R-:W-:Y:S01]  /*1a80*/  @P3 HADD2.F32 R0, -RZ, R7.H0_H0 ;  /* 0x20000007ff003230 */ /* 0x000fe20000004100 */
[----:B------:R-:W-:-:S03]  /*1a90*/  F2FP.F16.F32.PACK_AB R59, RZ, R83 ;  /* 0x00000053ff3b723e */ /* 0x000fc600000000ff */
[----:B------:R-:W-:Y:S01]  /*1aa0*/  F2FP.F16.F32.PACK_AB R68, RZ, R93 ;  /* 0x0000005dff44723e */ /* 0x000fe200000000ff */
[----:B--2---:R-:W-:Y:S01]  /*1ab0*/  @P3 FMUL.FTZ R95, R0, R109 ;  /* 0x0000006d005f3220 */ /* 0x004fe20000410000 */
[----:B------:R-:W-:Y:S02]  /*1ac0*/  @P3 HADD2.F32 R0, -RZ, R7.H1_H1 ;  /* 0x30000007ff003230 */ /* 0x000fe40000004100 */
[----:B------:R-:W-:Y:S02]  /*1ad0*/  HFMA2 R109, -RZ, RZ, 0, 0 ;  /* 0x00000000ff6d7431 */ /* 0x000fe400000001ff */
[----:B------:R-:W-:Y:S01]  /*1ae0*/  F2FP.F16.F32.PACK_AB R70, RZ, R95 ;  /* 0x0000005fff46723e */ /* 0x000fe200000000ff */
[----:B0-----:R-:W-:Y:S01]  /*1af0*/  @P3 FMUL.FTZ R109, R0, R57 ;  /* 0x00000039006d3220 */ /* 0x001fe20000410000 */
[----:B------:R-:W-:Y:S02]  /*1b00*/  F2FP.F16.F32.PACK_AB R57, RZ, R71 ;  /* 0x00000047ff39723e */ /* 0x000fe400000000ff */
[----:B------:R-:W-:-:S02]  /*1b10*/  F2FP.F16.F32.PACK_AB R0, RZ, R97 ;  /* 0x00000061ff00723e */ /* 0x000fc400000000ff */
[----:B------:R-:W-:Y:S02]  /*1b20*/  F2FP.F16.F32.PACK_AB R72, RZ, R109 ;  /* 0x0000006dff48723e */ /* 0x000fe400000000ff */
[----:B------:R-:W-:Y:S02]  /*1b30*/  PRMT R57, R57, 0x5410, R58 ;  /* 0x0000541039397816 */ /* 0x000fe4000000003a */
[----:B------:R-:W-:Y:S02]  /*1b40*/  PRMT R58, R59, 0x5410, R68 ;  /* 0x000054103b3a7816 */ /* 0x000fe40000000044 */
[----:B------:R-:W-:Y:S02]  /*1b50*/  PRMT R56, R56, 0x5410, R0 ;  /* 0x0000541038387816 */ /* 0x000fe40000000000 */
[----:B------:R-:W-:-:S07]  /*1b60*/  PRMT R59, R70, 0x5410, R72 ;  /* 0x00005410463b7816 */ /* 0x000fce0000000048 */
.L_x_10314:
[----:B------:R-:W0:Y:S02]  /*1b70*/  LDC.64 R110, c[0x0][0x3a8] ;  /* 0x0000ea00ff6e7b82 */ /* 0x000e240000000a00 */
[----:B0-----:R-:W-:-:S05]  /*1b80*/  IMAD.WIDE.U32 R110, R113, 0x10, R110 ;  /* 0x00000010716e7825 */ /* 0x001fca00078e006e */
[----:B------:R2:W-:Y:S02]  /*1b90*/  STG.E.128 desc[UR6][R110.64], R56 ;  /* 0x000000386e007986 */ /* 0x0005e4000c101d06 */
.L_x_10311:
[----:B------:R-:W-:Y:S05]  /*1ba0*/  BSYNC.RECONVERGENT B0 ;  /* 0x0000000000007941 */ /* 0x000fea0003800200 */
.L_x_10310:
        /* <DEDUP_REMOVED lines=109> */
.L_x_10316:
[----:B------:R-:W-:Y:S05]  /*2280*/  BSYNC.RECONVERGENT B0 ;  /* 0x0000000000007941 */ /* 0x000fea0003800200 */
.L_x_10315:
        /* <DEDUP_REMOVED lines=13> */
.L_x_10318:
[----:B------:R-:W-:Y:S05]  /*2360*/  BSYNC.RECONVERGENT B0 ;  /* 0x0000000000007941 */ /* 0x000fea0003800200 */
.L_x_10317:
        /* <DEDUP_REMOVED lines=102> */
[----:B------:R-:W-:Y:S02]  /*29d0*/  F2FP.F16.F32.PACK_AB R58, R59, R58 ;  /* 0x0000003a3b3a723e */ /* 0x000fe400000000ff */
[----:B------:R-:W-:Y:S01]  /*29e0*/  F2FP.F16.F32.PACK_AB R59, R68, R113 ;  /* 0x00000071443b723e */ /* 0x000fe200000000ff */
[C---:B0-----:R-:W-:Y:S01]  /*29f0*/  IMAD.WIDE.U32 R110, R66.reuse, 0x10, R110 ;  /* 0x00000010426e7825 */ /* 0x041fe200078e006e */
[----:B------:R-:W-:-:S04]  /*2a00*/  IADD3 R66, PT, PT, R66, 0x100, RZ ;  /* 0x0000010042427810 */ /* 0x000fc80007ffe0ff */
[----:B------:R0:W-:Y:S03]  /*2a10*/  STG.E.128 desc[UR6][R110.64], R56 ;  /* 0x000000386e007986 */ /* 0x0001e6000c101d06 */
.L_x_10321:
[----:B------:R-:W-:Y:S05]  /*2a20*/  BSYNC.RECONVERGENT B0 ;  /* 0x0000000000007941 */ /* 0x000fea0003800200 */
.L_x_10320:
        /* <DEDUP_REMOVED lines=34> */
.L_x_10323:
[----:B------:R-:W-:Y:S05]  /*2c50*/  BSYNC.RECONVERGENT B0 ;  /* 0x0000000000007941 */ /* 0x000fea0003800200 */
.L_x_10322:
        /* <DEDUP_REMOVED lines=16> */
[----:B------:R-:W-:Y:S01]  /*2d60*/  F2FP.F16.F32.PACK_AB R58, R111, R58 ;  /* 0x0000003a6f3a723e */ /* 0x000fe200000000ff */
        /* <DEDUP_REMOVED lines=11> */
[----:B------:R-:W-:Y:S02]  /*2e20*/  F2FP.F16.F32.PACK_AB R59, R0, R59 ;  /* 0x0000003b003b723e */ /* 0x000fe400000000ff */
[----:B------:R-:W-:Y:S02]  /*2e30*/  F2FP.F16.F32.PACK_AB R57, R64, R57 ;  /* 0x000000394039723e */ /* 0x000fe400000000ff */
[----:B------:R-:W-:Y:S01]  /*2e40*/  F2FP.F16.F32.PACK_AB R56, R113, R56 ;  /* 0x000000387138723e */ /* 0x000fe200000000ff */
[----:B0-----:R-:W-:-:S05]  /*2e50*/  IMAD.WIDE.U32 R110, R66, 0x10, R110 ;  /* 0x00000010426e7825 */ /* 0x001fca00078e006e */
[----:B------:R2:W-:Y:S02]  /*2e60*/  STG.E.128 desc[UR6][R110.64], R56 ;  /* 0x000000386e007986 */ /* 0x0005e4000c101d06 */
.L_x_10324:
[----:B------:R-:W-:Y:S05]  /*2e70*/  BSYNC.RECONVERGENT B0 ;  /* 0x0000000000007941 */ /* 0x000fea0003800200 */
.L_x_10319:
[----:B012---:R-:W0:Y:S01]  /*2e80*/  LDC.64 R56, c[0x0][0x380] ;  /* 0x0000e000ff387b82 */ /* 0x007e220000000a00 */
[----:B------:R-:W-:Y:S01]  /*2e90*/  UPLOP3.LUT UP1, UPT, UPT, UPT, UP1, 0x40, 0x4 ;  /* 0x000000000004789c */ /* 0x000fe20003f2e810 */
[----:B0-----:R-:W-:-:S04]  /*2ea0*/  IADD3 R61, PT, PT, R61, R56, RZ ;  /* 0x000000383d3d7210 */ /* 0x001fc80007ffe0ff */
[----:B------:R-:W-:-:S13]  /*2eb0*/  ISETP.GE.AND P0, PT, R61, R57, PT ;  /* 0x000000393d00720c */ /* 0x000fda0003f06270 */
[----:B------:R-:W-:Y:S05]  /*2ec0*/  @!P0 BRA `(.L_x_10325) ;  /* 0xffffffd400d88947 */ /* 0x000fea000383ffff */
[----:B------:R-:W-:Y:S05]  /*2ed0*/  EXIT ;  /* 0x000000000000794d */ /* 0x000fea0003800000 */
.L_x_10326:
        /* <DEDUP_REMOVED lines=10> */
.L_x_20985:


//--------------------- .text._ZN10layer_norm13ln_fwd_kernelINS_13Kernel_traitsIf6__halfS2_S2_fjLj6144ELj1ELj1ELj8ELj16ENS_18Kernel_traits_baseILj6144EfS2_S2_S2_fjLj256EEEEELb0ELb0ELb1ELb1EEEvNS_9FwdParamsE --------------------------
	.section	.text._ZN10layer_norm13ln_fwd_kernelINS_13Kernel_traitsIf6__halfS2_S2_fjLj6144ELj1ELj1ELj8ELj16ENS_18Kernel_traits_baseILj6144EfS2_S2_S2_fjLj256EEEEELb0ELb0ELb1ELb1EEEvNS_9FwdParamsE,"ax",@progbits
	.align	128
        .global         _ZN10layer_norm13ln_fwd_kernelINS_13Kernel_traitsIf6__halfS2_S2_fjLj6144ELj1ELj1ELj8ELj16ENS_18Kernel_traits_baseILj6144EfS2_S2_S2_fjLj256EEEEELb0ELb0ELb1ELb1EEEvNS_9FwdParamsE
        .type           _ZN10layer_norm13ln_fwd_kernelINS_13Kernel_traitsIf6__halfS2_S2_fjLj6144ELj1ELj1ELj8ELj16ENS_18Kernel_traits_baseILj6144EfS2_S2_S2_fjLj256EEEEELb0ELb0ELb1ELb1EEEvNS_9FwdParamsE,@function
        .size           _ZN10layer_norm13ln_fwd_kernelINS_13Kernel_traitsIf6__halfS2_S2_fjLj6144ELj1ELj1ELj8ELj16ENS_18Kernel_traits_baseILj6144EfS2_S2_S2_fjLj256EEEEELb0ELb0ELb1ELb1EEEvNS_9FwdParamsE,(.L_x_20986 - _ZN10layer_norm13ln_fwd_kernelINS_13Kernel_traitsIf6__halfS2_S2_fjLj6144ELj1ELj1ELj8ELj16ENS_18Kernel_traits_baseILj6144EfS2_S2_S2_fjLj256EEEEELb0ELb0ELb1ELb1EEEvNS_9FwdParamsE)
        .other          _ZN10layer_norm13ln_fwd_kernelINS_13Kernel_traitsIf6__halfS2_S2_fjLj6144ELj1ELj1ELj8ELj16ENS_18Kernel_traits_baseILj6144EfS2_S2_S2_fjLj256EEEEELb0ELb0ELb1ELb1EEEvNS_9FwdParamsE,@"STO_CUDA_ENTRY STV_DEFAULT"
_ZN10layer_norm13ln_fwd_kernelINS_13Kernel_traitsIf6__halfS2_S2_fjLj6144ELj1ELj1ELj8ELj16ENS_18Kernel_traits_baseILj6144EfS2_S2_S2_fjLj256EEEEELb0ELb0ELb1ELb1EEEvNS_9FwdParamsE:
.text._ZN10layer_norm13ln_fwd_kernelINS_13Kernel_traitsIf6__halfS2_S2_fjLj6144ELj1ELj1ELj8ELj16ENS_18Kernel_traits_baseILj6144EfS2_S2_S2_fjLj256EEEEELb0ELb0ELb1ELb1EEEvNS_9FwdParamsE:
        /* <DEDUP_REMOVED lines=26> */
.L_x_10327:
        /* <DEDUP_REMOVED lines=20> */
.L_x_10328:
[----:B------:R-:W0:Y:S02]  /*02e0*/  LDCU UR4, c[0x0][0x384] ;  /* 0x00007080ff0477ac */ /* 0x000e240008000800 */
[----:B0-----:R-:W-:-:S13]  /*02f0*/  ISETP.GE.AND P0, PT, R60, UR4, PT ;  /* 0x000000043c007c0c */ /* 0x001fda000bf06270 */
[----:B------:R-:W-:Y:S05]  /*0300*/  @P0 EXIT ;  /* 0x000000000000094d */ /* 0x000fea0003800000 */
[----:B------:R-:W0:Y:S01]  /*0310*/  LDCU.U8 UR10, c[0x0][0x410] ;  /* 0x00008200ff0a77ac */ /* 0x000e220008000000 */
[----:B------:R-:W2:Y:S01]  /*0320*/  LDCU UR11, c[0x0][0x400] ;  /* 0x00008000ff0b77ac */ /* 0x000ea20008000800 */
[----:B------:R-:W3:Y:S01]  /*0330*/  LDCU.64 UR8, c[0x0][0x3a0] ;  /* 0x00007400ff0877ac */ /* 0x000ee20008000a00 */
[----:B------:R-:W-:-:S11]  /*0340*/  UPLOP3.LUT UP1, UPT, UPT, UPT, UPT, 0x40, 0x4 ;  /* 0x000000000004789c */ /* 0x000fd60003f2e870 */
.L_x_10340:
        /* <DEDUP_REMOVED lines=29> */
[----:B-----5:R-:W-:Y:S02]  /*0520*/  @P1 HADD2.F32 R0, -RZ, R4.H1_H1 ;  /* 0x30000004ff001230 */ /* 0x020fe40000004100 */
[--C-:B------:R-:W-:Y:S02]  /*0530*/  @P1 HADD2.F32 R2, -RZ, R5.reuse.H0_H0 ;  /* 0x20000005ff021230 */ /* 0x100fe40000004100 */
[----:B------:R-:W-:-:S03]  /*0540*/  @P1 HADD2.F32 R68, -RZ, R5.H1_H1 ;  /* 0x30000005ff441230 */ /* 0x000fc60000004100 */
[----:B------:R-:W1:Y:S08]  /*0550*/  @P1 LDC R72, c[0x0][0x40c] ;  /* 0x00010300ff481b82 */ /* 0x000e700000000800 */
[----:B------:R-:W4:Y:S08]  /*0560*/  @P1 LDC R74, c[0x0][0x40c] ;  /* 0x00010300ff4a1b82 */ /* 0x000f300000000800 */
[----:B------:R-:W2:Y:S08]  /*0570*/  @P1 LDC R76, c[0x0][0x40c] ;  /* 0x00010300ff4c1b82 */ /* 0x000eb00000000800 */
[----:B------:R-:W2:Y:S08]  /*0580*/  @P1 LDC R78, c[0x0][0x40c] ;  /* 0x00010300ff4e1b82 */ /* 0x000eb00000000800 */
[----:B------:R-:W2:Y:S08]  /*0590*/  @P1 LDC R79, c[0x0][0x40c] ;  /* 0x00010300ff4f1b82 */ /* 0x000eb00000000800 */
[----:B------:R-:W2:Y:S08]  /*05a0*/  @P1 LDC R3, c[0x0][0x40c] ;  /* 0x00010300ff031b82 */ /* 0x000eb00000000800 */
[----:B------:R-:W2:Y:S01]  /*05b0*/  @P1 LDC R80, c[0x0][0x40c] ;  /* 0x00010300ff501b82 */ /* 0x000ea20000000800 */
[----:B---3--:R-:W-:-:S02]  /*05c0*/  HADD2.F32 R63, -RZ, R56.H1_H1 ;  /* 0x30000038ff3f7230 */ /* 0x008fc40000004100 */
[--C-:B------:R-:W-:Y:S02]  /*05d0*/  HADD2.F32 R65, -RZ, R57.reuse.H0_H0 ;  /* 0x20000039ff417230 */ /* 0x100fe40000004100 */
[----:B------:R-:W-:Y:S02]  /*05e0*/  HADD2.F32 R67, -RZ, R57.H1_H1 ;  /* 0x30000039ff437230 */ /* 0x000fe40000004100 */
[----:B0-----:R-:W-:Y:S01]  /*05f0*/  @P1 FFMA.FTZ R63, R0, R70, R63 ;  /* 0x00000046003f1223 */ /* 0x001fe2000001003f */
[----:B------:R-:W-:Y:S02]  /*0600*/  HADD2.F32 R75, -RZ, R56.H0_H0 ;  /* 0x20000038ff4b7230 */ /* 0x000fe40000004100 */
[----:B-1----:R-:W-:Y:S01]  /*0610*/  @P1 FFMA.FTZ R65, R2, R72, R65 ;  /* 0x0000004802411223 */ /* 0x002fe20000010041 */
[--C-:B------:R-:W-:Y:S02]  /*0620*/  HADD2.F32 R69, -RZ, R58.reuse.H0_H0 ;  /* 0x2000003aff457230 */ /* 0x100fe40000004100 */
[----:B----4-:R-:W-:Y:S01]  /*0630*/  @P1 FFMA.FTZ R67, R68, R74, R67 ;  /* 0x0000004a44431223 */ /* 0x010fe20000010043 */
[----:B------:R-:W-:-:S02]  /*0640*/  HADD2.F32 R71, -RZ, R58.H1_H1 ;  /* 0x3000003aff477230 */ /* 0x000fc40000004100 */
[--C-:B------:R-:W-:Y:S01]  /*0650*/  HADD2.F32 R73, -RZ, R59.reuse.H0_H0 ;  /* 0x2000003bff497230 */ /* 0x100fe20000004100 */
[----:B------:R-:W-:Y:S01]  /*0660*/  F2FP.F16.F32.PACK_AB R57, RZ, R65 ;  /* 0x00000041ff39723e */ /* 0x000fe200000000ff */
[----:B------:R-:W-:Y:S02]  /*0670*/  HADD2.F32 R77, -RZ, R59.H1_H1 ;  /* 0x3000003bff4d7230 */ /* 0x000fe40000004100 */
[--C-:B------:R-:W-:Y:S02]  /*0680*/  @P1 HADD2.F32 R2, -RZ, R6.reuse.H0_H0 ;  /* 0x20000006ff021230 */ /* 0x100fe40000004100 */
[----:B------:R-:W-:Y:S02]  /*0690*/  @P1 HADD2.F32 R56, -RZ, R6.H1_H1 ;  /* 0x30000006ff381230 */ /* 0x000fe40000004100 */
[----:B------:R-:W-:Y:S02]  /*06a0*/  @P1 HADD2.F32 R58, -RZ, R7.H0_H0 ;  /* 0x20000007ff3a1230 */ /* 0x000fe40000004100 */
[----:B--2---:R-:W-:Y:S01]  /*06b0*/  @P1 FFMA.FTZ R69, R2, R76, R69 ;  /* 0x0000004c02451223 */ /* 0x004fe20000010045 */
        /* <DEDUP_REMOVED lines=18> */
.L_x_10329:
[----:B------:R-:W0:Y:S01]  /*07e0*/  @P0 LDC R3, c[0x0][0x40c] ;  /* 0x00010300ff030b82 */ /* 0x000e220000000800 */
[--C-:B-----5:R-:W-:Y:S01]  /*07f0*/  @P0 HADD2.F32 R0, -RZ, R4.reuse.H0_H0 ;  /* 0x20000004ff000230 */ /* 0x120fe20000004100 */
[----:B------:R-:W-:Y:S01]  /*0800*/  MOV R75, RZ ;  /* 0x000000ff004b7202 */ /* 0x000fe20000000f00 */
[----:B------:R-:W-:Y:S01]  /*0810*/  @P0 HADD2.F32 R2, -RZ, R4.H1_H1 ;  /* 0x30000004ff020230 */ /* 0x000fe20000004100 */
[----:B------:R-:W-:Y:S01]  /*0820*/  MOV R63, RZ ;  /* 0x000000ff003f7202 */ /* 0x000fe20000000f00 */
[----:B------:R-:W-:Y:S01]  /*0830*/  @P0 HADD2.F32 R56, -RZ, R5.H0_H0 ;  /* 0x20000005ff380230 */ /* 0x000fe20000004100 */
[----:B------:R-:W-:Y:S02]  /*0840*/  MOV R65, RZ ;  /* 0x000000ff00417202 */ /* 0x000fe40000000f00 */
[----:B------:R-:W1:Y:S01]  /*0850*/  @P0 LDC R57, c[0x0][0x40c] ;  /* 0x00010300ff390b82 */ /* 0x000e620000000800 */
[----:B------:R-:W-:Y:S02]  /*0860*/  MOV R67, RZ ;  /* 0x000000ff00437202 */ /* 0x000fe40000000f00 */
[----:B------:R-:W-:-:S02]  /*0870*/  MOV R69, RZ ;  /* 0x000000ff00457202 */ /* 0x000fc40000000f00 */
[----:B------:R-:W-:Y:S02]  /*0880*/  MOV R71, RZ ;  /* 0x000000ff00477202 */ /* 0x000fe40000000f00 */
[----:B------:R-:W-:Y:S01]  /*0890*/  MOV R73, RZ ;  /* 0x000000ff00497202 */ /* 0x000fe20000000f00 */
[----:B------:R-:W3:Y:S01]  /*08a0*/  @P0 LDC R59, c[0x0][0x40c] ;  /* 0x00010300ff3b0b82 */ /* 0x000ee20000000800 */
[----:B------:R-:W-:-:S07]  /*08b0*/  MOV R77, RZ ;  /* 0x000000ff004d7202 */ /* 0x000fce0000000f00 */
[----:B------:R-:W4:Y:S01]  /*08c0*/  @P0 LDC R79, c[0x0][0x40c] ;  /* 0x00010300ff4f0b82 */ /* 0x000f220000000800 */
[----:B0-----:R-:W-:Y:S01]  /*08d0*/  @P0 FMUL.FTZ R75, R0, R3 ;  /* 0x00000003004b0220 */ /* 0x001fe20000410000 */
[----:B------:R-:W-:Y:S02]  /*08e0*/  @P0 HADD2.F32 R0, -RZ, R5.H1_H1 ;  /* 0x30000005ff000230 */ /* 0x000fe40000004100 */
[----:B------:R-:W-:-:S04]  /*08f0*/  @P0 HADD2.F32 R3, -RZ, R6.H1_H1 ;  /* 0x30000006ff030230 */ /* 0x000fc80000004100 */
[----:B------:R-:W0:Y:S01]  /*0900*/  @P0 LDC R81, c[0x0][0x40c] ;  /* 0x00010300ff510b82 */ /* 0x000e220000000800 */
[----:B-1----:R-:W-:Y:S01]  /*0910*/  @P0 FMUL.FTZ R63, R2, R57 ;  /* 0x00000039023f0220 */ /* 0x002fe20000410000 */
[----:B------:R-:W-:Y:S02]  /*0920*/  @P0 HADD2.F32 R2, -RZ, R6.H0_H0 ;  /* 0x20000006ff020230 */ /* 0x000fe40000004100 */
[----:B------:R-:W-:-:S04]  /*0930*/  @P0 HADD2.F32 R57, -RZ, R7.H1_H1 ;  /* 0x30000007ff390230 */ /* 0x000fc80000004100 */
[----:B------:R-:W1:Y:S01]  /*0940*/  @P0 LDC R58, c[0x0][0x40c] ;  /* 0x00010300ff3a0b82 */ /* 0x000e620000000800 */
[----:B---3--:R-:W-:Y:S01]  /*0950*/  @P0 FMUL.FTZ R65, R56, R59 ;  /* 0x0000003b38410220 */ /* 0x008fe20000410000 */
[----:B------:R-:W-:-:S06]  /*0960*/  @P0 HADD2.F32 R56, -RZ, R7.H0_H0 ;  /* 0x20000007ff380230 */ /* 0x000fcc0000004100 */
[----:B------:R-:W3:Y:S01]  /*0970*/  @P0 LDC R83, c[0x0][0x40c] ;  /* 0x00010300ff530b82 */ /* 0x000ee20000000800 */
[----:B----4-:R-:W-:Y:S01]  /*0980*/  @P0 FMUL.FTZ R67, R0, R79 ;  /* 0x0000004f00430220 */ /* 0x010fe20000410000 */
[----:B------:R-:W-:-:S06]  /*0990*/  F2FP.F16.F32.PACK_AB R0, RZ, R63 ;  /* 0x0000003fff00723e */ /* 0x000fcc00000000ff */
[----:B------:R-:W4:Y:S01]  /*09a0*/  @P0 LDC R68, c[0x0][0x40c] ;  /* 0x00010300ff440b82 */ /* 0x000f220000000800 */
[----:B0-----:R-:W-:Y:S01]  /*09b0*/  @P0 FMUL.FTZ R69, R2, R81 ;  /* 0x0000005102450220 */ /* 0x001fe20000410000 */
[----:B------:R-:W-:Y:S01]  /*09c0*/  F2FP.F16.F32.PACK_AB R2, RZ, R67 ;  /* 0x00000043ff02723e */ /* 0x000fe200000000ff */
[----:B-1----:R-:W-:-:S03]  /*09d0*/  @P0 FMUL.FTZ R71, R3, R58 ;  /* 0x0000003a03470220 */ /* 0x002fc60000410000 */
[----:B------:R-:W-:Y:S02]  /*09e0*/  F2FP.F16.F32.PACK_AB R58, RZ, R69 ;  /* 0x00000045ff3a723e */ /* 0x000fe400000000ff */
[----:B------:R-:W-:Y:S01]  /*09f0*/  F2FP.F16.F32.PACK_AB R3, RZ, R71 ;  /* 0x00000047ff03723e */ /* 0x000fe200000000ff */
[----:B---3--:R-:W-:Y:S01]  /*0a00*/  @P0 FMUL.FTZ R73, R56, R83 ;  /* 0x0000005338490220 */ /* 0x008fe20000410000 */
[----:B------:R-:W-:Y:S02]  /*0a10*/  F2FP.F16.F32.PACK_AB R56, RZ, R75 ;  /* 0x0000004bff38723e */ /* 0x000fe400000000ff */
[----:B------:R-:W-:Y:S02]  /*0a20*/  PRMT R58, R58, 0x5410, R3 ;  /* 0x000054103a3a7816 */ /* 0x000fe40000000003 */
[----:B------:R-:W-:Y:S02]  /*0a30*/  F2FP.F16.F32.PACK_AB R59, RZ, R73 ;  /* 0x00000049ff3b723e */ /* 0x000fe400000000ff */
[----:B------:R-:W-:Y:S01]  /*0a40*/  PRMT R56, R56, 0x5410, R0 ;  /* 0x0000541038387816 */ /* 0x000fe20000000000 */
[----:B----4-:R-:W-:Y:S01]  /*0a50*/  @P0 FMUL.FTZ R77, R57, R68 ;  /* 0x00000044394d0220 */ /* 0x010fe20000410000 */
[----:B------:R-:W-:-:S04]  /*0a60*/  F2FP.F16.F32.PACK_AB R57, RZ, R65 ;  /* 0x00000041ff39723e */ /* 0x000fc800000000ff */
[----:B------:R-:W-:Y:S02]  /*0a70*/  F2FP.F16.F32.PACK_AB R68, RZ, R77 ;  /* 0x0000004dff44723e */ /* 0x000fe400000000ff */
[----:B------:R-:W-:Y:S02]  /*0a80*/  PRMT R57, R57, 0x5410, R2 ;  /* 0x0000541039397816 */ /* 0x000fe40000000002 */
[----:B------:R-:W-:-:S07]  /*0a90*/  PRMT R59, R59, 0x5410, R68 ;  /* 0x000054103b3b7816 */ /* 0x000fce0000000044 */
.L_x_10330:
        /* <DEDUP_REMOVED lines=14> */
[----:B-----5:R-:W-:-:S07]  /*0b80*/  @P1 HADD2.F32 R0, -RZ, R4.H1_H1 ;  /* 0x30000004ff001230 */ /* 0x020fce0000004100 */
[----:B------:R-:W1:Y:S08]  /*0b90*/  @P1 LDC R72, c[0x0][0x40c] ;  /* 0x00010300ff481b82 */ /* 0x000e700000000800 */
[----:B------:R-:W4:Y:S08]  /*0ba0*/  @P1 LDC R70, c[0x0][0x40c] ;  /* 0x00010300ff461b82 */ /* 0x000f300000000800 */
[----:B------:R-:W2:Y:S08]  /*0bb0*/  @P1 LDC R74, c[0x0][0x40c] ;  /* 0x00010300ff4a1b82 */ /* 0x000eb00000000800 */
[----:B------:R-:W2:Y:S08]  /*0bc0*/  @P1 LDC R76, c[0x0][0x40c] ;  /* 0x00010300ff4c1b82 */ /* 0x000eb00000000800 */
[----:B------:R-:W2:Y:S01]  /*0bd0*/  @P1 LDC R78, c[0x0][0x40c] ;  /* 0x00010300ff4e1b82 */ /* 0x000ea20000000800 */
[----:B---3--:R-:W-:-:S02]  /*0be0*/  HADD2.F32 R79, -RZ, R56.H1_H1 ;  /* 0x30000038ff4f7230 */ /* 0x008fc40000004100 */
[--C-:B------:R-:W-:Y:S02]  /*0bf0*/  HADD2.F32 R83, -RZ, R57.reuse.H1_H1 ;  /* 0x30000039ff537230 */ /* 0x100fe40000004100 */
[----:B------:R-:W-:Y:S02]  /*0c00*/  HADD2.F32 R81, -RZ, R57.H0_H0 ;  /* 0x20000039ff517230 */ /* 0x000fe40000004100 */
[----:B0-----:R-:W-:Y:S01]  /*0c10*/  @P1 FFMA.FTZ R79, R0, R68, R79 ;  /* 0x00000044004f1223 */ /* 0x001fe2000001004f */
[--C-:B------:R-:W-:Y:S01]  /*0c20*/  @P1 HADD2.F32 R68, -RZ, R5.reuse.H1_H1 ;  /* 0x30000005ff441230 */ /* 0x100fe20000004100 */
[----:B------:R-:W0:Y:S01]  /*0c30*/  @P1 LDC R57, c[0x0][0x40c] ;  /* 0x00010300ff391b82 */ /* 0x000e220000000800 */
[----:B------:R-:W-:Y:S02]  /*0c40*/  @P1 HADD2.F32 R0, -RZ, R5.H0_H0 ;  /* 0x20000005ff001230 */ /* 0x000fe40000004100 */
[--C-:B------:R-:W-:Y:S02]  /*0c50*/  HADD2.F32 R85, -RZ, R58.reuse.H0_H0 ;  /* 0x2000003aff557230 */ /* 0x100fe40000004100 */
[----:B-1----:R-:W-:Y:S01]  /*0c60*/  @P1 FFMA.FTZ R83, R68, R72, R83 ;  /* 0x0000004844531223 */ /* 0x002fe20000010053 */
[----:B------:R-:W-:-:S02]  /*0c70*/  HADD2.F32 R87, -RZ, R58.H1_H1 ;  /* 0x3000003aff577230 */ /* 0x000fc40000004100 */
[----:B----4-:R-:W-:Y:S01]  /*0c80*/  @P1 FFMA.FTZ R81, R0, R70, R81 ;  /* 0x0000004600511223 */ /* 0x010fe20000010051 */
[----:B------:R-:W-:Y:S01]  /*0c90*/  @P1 HADD2.F32 R0, -RZ, R6.H0_H0 ;  /* 0x20000006ff001230 */ /* 0x000fe20000004100 */
[----:B------:R-:W1:Y:S01]  /*0ca0*/  @P1 LDC R68, c[0x0][0x40c] ;  /* 0x00010300ff441b82 */ /* 0x000e620000000800 */
[----:B------:R-:W-:Y:S02]  /*0cb0*/  HADD2.F32 R93, -RZ, R56.H0_H0 ;  /* 0x20000038ff5d7230 */ /* 0x000fe40000004100 */
[----:B------:R-:W-:Y:S02]  /*0cc0*/  HADD2.F32 R89, -RZ, R59.H0_H0 ;  /* 0x2000003bff597230 */ /* 0x000fe40000004100 */
[----:B--2---:R-:W-:Y:S01]  /*0cd0*/  @P1 FFMA.FTZ R85, R0, R74, R85 ;  /* 0x0000004a00551223 */ /* 0x004fe20000010055 */
[----:B------:R-:W-:Y:S02]  /*0ce0*/  @P1 HADD2.F32 R0, -RZ, R6.H1_H1 ;  /* 0x30000006ff001230 */ /* 0x000fe40000004100 */
[----:B------:R-:W-:-:S02]  /*0cf0*/  @P1 HADD2.F32 R58, -RZ, R7.H0_H0 ;  /* 0x20000007ff3a1230 */ /* 0x000fc40000004100 */
[----:B------:R-:W-:Y:S02]  /*0d00*/  HADD2.F32 R95, -RZ, R59.H1_H1 ;  /* 0x3000003bff5f7230 */ /* 0x000fe40000004100 */
[----:B------:R-:W-:Y:S01]  /*0d10*/  @P1 FFMA.FTZ R87, R0, R76, R87 ;  /* 0x0000004c00571223 */ /* 0x000fe20000010057 */
[----:B------:R-:W-:Y:S02]  /*0d20*/  @P1 HADD2.F32 R0, -RZ, R4.H0_H0 ;  /* 0x20000004ff001230 */ /* 0x000fe40000004100 */
[----:B------:R-:W-:Y:S01]  /*0d30*/  @P1 FFMA.FTZ R89, R58, R78, R89 ;  /* 0x0000004e3a591223 */ /* 0x000fe20000010059 */
[----:B------:R-:W-:Y:S01]  /*0d40*/  @P1 HADD2.F32 R56, -RZ, R7.H1_H1 ;  /* 0x30000007ff381230 */ /* 0x000fe20000004100 */
[----:B------:R-:W-:Y:S01]  /*0d50*/  F2FP.F16.F32.PACK_AB R58, RZ, R83 ;  /* 0x00000053ff3a723e */ /* 0x000fe200000000ff */
[----:B0-----:R-:W-:Y:S01]  /*0d60*/  @P1 FFMA.FTZ R93, R0, R57, R93 ;  /* 0x00000039005d1223 */ /* 0x001fe2000001005d */
[----:B------:R-:W-:Y:S02]  /*0d70*/  F2FP.F16.F32.PACK_AB R57, RZ, R81 ;  /* 0x00000051ff39723e */ /* 0x000fe400000000ff */
[----:B------:R-:W-:-:S02]  /*0d80*/  F2FP.F16.F32.PACK_AB R0, RZ, R79 ;  /* 0x0000004fff00723e */ /* 0x000fc400000000ff */
[----:B------:R-:W-:Y:S02]  /*0d90*/  F2FP.F16.F32.PACK_AB R70, RZ, R87 ;  /* 0x00000057ff46723e */ /* 0x000fe400000000ff */
[----:B------:R-:W-:Y:S01]  /*0da0*/  F2FP.F16.F32.PACK_AB R72, RZ, R89 ;  /* 0x00000059ff48723e */ /* 0x000fe200000000ff */
[----:B-1----:R-:W-:Y:S01]  /*0db0*/  @P1 FFMA.FTZ R95, R56, R68, R95 ;  /* 0x00000044385f1223 */ /* 0x002fe2000001005f */
[----:B------:R-:W-:Y:S02]  /*0dc0*/  F2FP.F16.F32.PACK_AB R68, RZ, R85 ;  /* 0x00000055ff44723e */ /* 0x000fe400000000ff */
[----:B------:R-:W-:Y:S02]  /*0dd0*/  F2FP.F16.F32.PACK_AB R56, RZ, R93 ;  /* 0x0000005dff38723e */ /* 0x000fe400000000ff */
[----:B------:R-:W-:Y:S02]  /*0de0*/  F2FP.F16.F32.PACK_AB R59, RZ, R95 ;  /* 0x0000005fff3b723e */ /* 0x000fe400000000ff */
[----:B------:R-:W-:-:S02]  /*0df0*/  PRMT R57, R57, 0x5410, R58 ;  /* 0x0000541039397816 */ /* 0x000fc4000000003a */
[----:B------:R-:W-:Y:S02]  /*0e00*/  PRMT R58, R68, 0x5410, R70 ;  /* 0x00005410443a7816 */ /* 0x000fe40000000046 */
[----:B------:R-:W-:Y:S02]  /*0e10*/  PRMT R56, R56, 0x5410, R0 ;  /* 0x0000541038387816 */ /* 0x000fe40000000000 */
[----:B------:R-:W-:Y:S01]  /*0e20*/  PRMT R59, R72, 0x5410, R59 ;  /* 0x00005410483b7816 */ /* 0x000fe2000000003b */
[----:B------:R-:W-:Y:S06]  /*0e30*/  BRA `(.L_x_10332) ;  /* 0x0000000000b07947 */ /* 0x000fec0003800000 */
.L_x_10331:
[----:B0-----:R-:W0:Y:S01]  /*0e40*/  @P0 LDC R57, c[0x0][0x40c] ;  /* 0x00010300ff390b82 */ /* 0x001e220000000800 */
[--C-:B-----5:R-:W-:Y:S01]  /*0e50*/  @P0 HADD2.F32 R0, -RZ, R4.reuse.H0_H0 ;  /* 0x20000004ff000230 */ /* 0x120fe20000004100 */
[----:B------:R-:W-:Y:S01]  /*0e60*/  MOV R93, RZ ;  /* 0x000000ff005d7202 */ /* 0x000fe20000000f00 */
[----:B------:R-:W-:Y:S02]  /*0e70*/  @P0 HADD2.F32 R56, -RZ, R4.H1_H1 ;  /* 0x30000004ff380230 */ /* 0x000fe40000004100 */
[----:B------:R-:W-:Y:S02]  /*0e80*/  HFMA2 R79, -RZ, RZ, 0, 0 ;  /* 0x00000000ff4f7431 */ /* 0x000fe400000001ff */
[--C-:B------:R-:W-:Y:S01]  /*0e90*/  @P0 HADD2.F32 R58, -RZ, R5.reuse.H0_H0 ;  /* 0x20000005ff3a0230 */ /* 0x100fe20000004100 */
[----:B------:R-:W-:Y:S01]  /*0ea0*/  MOV R81, RZ ;  /* 0x000000ff00517202 */ /* 0x000fe20000000f00 */
[----:B------:R-:W-:Y:S01]  /*0eb0*/  @P0 HADD2.F32 R68, -RZ, R5.H1_H1 ;  /* 0x30000005ff440230 */ /* 0x000fe20000004100 */
[----:B------:R-:W1:Y:S01]  /*0ec0*/  @P0 LDC R59, c[0x0][0x40c] ;  /* 0x00010300ff3b0b82 */ /* 0x000e620000000800 */
[----:B------:R-:W-:Y:S01]  /*0ed0*/  HFMA2 R83, -RZ, RZ, 0, 0 ;  /* 0x00000000ff537431 */ /* 0x000fe200000001ff */
[----:B------:R-:W-:Y:S01]  /*0ee0*/  MOV R89, RZ ;  /* 0x000000ff00597202 */ /* 0x000fe20000000f00 */
[----:B------:R-:W-:-:S05]  /*0ef0*/  HFMA2 R95, -RZ, RZ, 0, 0 ;  /* 0x00000000ff5f7431 */ /* 0x000fca00000001ff */
[----:B------:R-:W3:Y:S08]  /*0f00*/  @P0 LDC R85, c[0x0][0x40c] ;  /* 0x00010300ff550b82 */ /* 0x000ef00000000800 */
[----:B------:R-:W4:Y:S01]  /*0f10*/  @P0 LDC R87, c[0x0][0x40c] ;  /* 0x00010300ff570b82 */ /* 0x000f220000000800 */
[----:B0-----:R-:W-:Y:S01]  /*0f20*/  @P0 FMUL.FTZ R93, R0, R57 ;  /* 0x00000039005d0220 */ /* 0x001fe20000410000 */
[----:B------:R-:W-:-:S02]  /*0f30*/  @P0 HADD2.F32 R0, -RZ, R6.H0_H0 ;  /* 0x20000006ff000230 */ /* 0x000fc40000004100 */
[----:B------:R-:W-:-:S04]  /*0f40*/  @P0 HADD2.F32 R57, -RZ, R7.H0_H0 ;  /* 0x20000007ff390230 */ /* 0x000fc80000004100 */
[----:B------:R-:W0:Y:S01]  /*0f50*/  @P0 LDC R97, c[0x0][0x40c] ;  /* 0x00010300ff610b82 */ /* 0x000e220000000800 */
[----:B-1----:R-:W-:Y:S01]  /*0f60*/  @P0 FMUL.FTZ R79, R56, R59 ;  /* 0x0000003b384f0220 */ /* 0x002fe20000410000 */
[----:B------:R-:W-:-:S06]  /*0f70*/  @P0 HADD2.F32 R56, -RZ, R6.H1_H1 ;  /* 0x30000006ff380230 */ /* 0x000fcc0000004100 */
[----:B------:R-:W1:Y:S01]  /*0f80*/  @P0 LDC R99, c[0x0][0x40c] ;  /* 0x00010300ff630b82 */ /* 0x000e620000000800 */
[----:B---3--:R-:W-:Y:S01]  /*0f90*/  @P0 FMUL.FTZ R81, R58, R85 ;  /* 0x000000553a510220 */ /* 0x008fe20000410000 */
[----:B------:R-:W-:Y:S01]  /*0fa0*/  @P0 HADD2.F32 R58, -RZ, R7.H1_H1 ;  /* 0x30000007ff3a0230 */ /* 0x000fe20000004100 */
[----:B------:R-:W-:-:S05]  /*0fb0*/  MOV R85, RZ ;  /* 0x000000ff00557202 */ /* 0x000fca0000000f00 */
[----:B------:R-:W3:Y:S01]  /*0fc0*/  @P0 LDC R70, c[0x0][0x40c] ;  /* 0x00010300ff460b82 */ /* 0x000ee20000000800 */
[----:B----4-:R-:W-:Y:S01]  /*0fd0*/  @P0 FMUL.FTZ R83, R68, R87 ;  /* 0x0000005744530220 */ /* 0x010fe20000410000 */
[----:B------:R-:W-:-:S06]  /*0fe0*/  HFMA2 R87, -RZ, RZ, 0, 0 ;  /* 0x00000000ff577431 */ /* 0x000fcc00000001ff */
[----:B------:R-:W4:Y:S01]  /*0ff0*/  @P0 LDC R101, c[0x0][0x40c] ;  /* 0x00010300ff650b82 */ /* 0x000f220000000800 */
[----:B0-----:R-:W-:Y:S01]  /*1000*/  @P0 FMUL.FTZ R85, R0, R97 ;  /* 0x0000006100550220 */ /* 0x001fe20000410000 */
[----:B------:R-:W-:-:S04]  /*1010*/  F2FP.F16.F32.PACK_AB R0, RZ, R79 ;  /* 0x0000004fff00723e */ /* 0x000fc800000000ff */
[----:B------:R-:W-:Y:S01]  /*1020*/  F2FP.F16.F32.PACK_AB R59, RZ, R85 ;  /* 0x00000055ff3b723e */ /* 0x000fe200000000ff */
[----:B-1----:R-:W-:Y:S01]  /*1030*/  @P0 FMUL.FTZ R87, R56, R99 ;  /* 0x0000006338570220 */ /* 0x002fe20000410000 */
[----:B------:R-:W-:-:S04]  /*1040*/  F2FP.F16.F32.PACK_AB R56, RZ, R93 ;  /* 0x0000005dff38723e */ /* 0x000fc800000000ff */
[----:B------:R-:W-:Y:S02]  /*1050*/  F2FP.F16.F32.PACK_AB R68, RZ, R87 ;  /* 0x00000057ff44723e */ /* 0x000fe400000000ff */
[----:B------:R-:W-:Y:S01]  /*1060*/  PRMT R56, R56, 0x5410, R0 ;  /* 0x0000541038387816 */ /* 0x000fe20000000000 */
[----:B---3--:R-:W-:Y:S01]  /*1070*/  @P0 FMUL.FTZ R89, R57, R70 ;  /* 0x0000004639590220 */ /* 0x008fe20000410000 */
[----:B------:R-:W-:-:S04]  /*1080*/  F2FP.F16.F32.PACK_AB R57, RZ, R81 ;  /* 0x00000051ff39723e */ /* 0x000fc800000000ff */
[----:B------:R-:W-:Y:S01]  /*1090*/  F2FP.F16.F32.PACK_AB R70, RZ, R89 ;  /* 0x00000059ff46723e */ /* 0x000fe200000000ff */
[----:B----4-:R-:W-:Y:S01]  /*10a0*/  @P0 FMUL.FTZ R95, R58, R101 ;  /* 0x000000653a5f0220 */ /* 0x010fe20000410000 */
[----:B------:R-:W-:-:S04]  /*10b0*/  F2FP.F16.F32.PACK_AB R58, RZ, R83 ;  /* 0x00000053ff3a723e */ /* 0x000fc800000000ff */
[----:B------:R-:W-:Y:S02]  /*10c0*/  F2FP.F16.F32.PACK_AB R72, RZ, R95 ;  /* 0x0000005fff48723e */ /* 0x000fe400000000ff */
[----:B------:R-:W-:Y:S02]  /*10d0*/  PRMT R57, R57, 0x5410, R58 ;  /* 0x0000541039397816 */ /* 0x000fe4000000003a */
[----:B------:R-:W-:Y:S02]  /*10e0*/  PRMT R58, R59, 0x5410, R68 ;  /* 0x000054103b3a7816 */ /* 0x000fe40000000044 */
[----:B------:R-:W-:-:S07]  /*10f0*/  PRMT R59, R70, 0x5410, R72 ;  /* 0x00005410463b7816 */ /* 0x000fce0000000048 */
.L_x_10332:
[----:B------:R-:W0:Y:S01]  /*1100*/  @P0 LDC.64 R98, c[0x0][0x390] ;  /* 0x0000e400ff620b82 */ /* 0x000e220000000a00 */
[----:B------:R-:W-:Y:S02]  /*1110*/  IADD3 R97, PT, PT, R91, 0x100, RZ ;  /* 0x000001005b617810 */ /* 0x000fe40007ffe0ff */
        /* <DEDUP_REMOVED lines=12> */
[----:B-----5:R-:W-:-:S07]  /*11e0*/  @P0 HADD2.F32 R0, -RZ, R5.H0_H0 ;  /* 0x20000005ff000230 */ /* 0x020fce0000004100 */
[----:B------:R-:W1:Y:S08]  /*11f0*/  @P0 LDC R66, c[0x0][0x40c] ;  /* 0x00010300ff420b82 */ /* 0x000e700000000800 */
[----:B------:R-:W4:Y:S01]  /*1200*/  @P0 LDC R68, c[0x0][0x40c] ;  /* 0x00010300ff440b82 */ /* 0x000f220000000800 */
[--C-:B---3--:R-:W-:Y:S02]  /*1210*/  HADD2.F32 R91, -RZ, R57.reuse.H0_H0 ;  /* 0x20000039ff5b7230 */ /* 0x108fe40000004100 */
[----:B------:R-:W-:-:S05]  /*1220*/  HADD2.F32 R97, -RZ, R57.H1_H1 ;  /* 0x30000039ff617230 */ /* 0x000fca0000004100 */
[----:B------:R-:W3:Y:S01]  /*1230*/  @P0 LDC R57, c[0x0][0x40c] ;  /* 0x00010300ff390b82 */ /* 0x000ee20000000800 */
        /* <DEDUP_REMOVED lines=8> */
[----:B------:R-:W-:Y:S02]  /*12c0*/  HADD2.F32 R105, -RZ, R56.H1_H1 ;  /* 0x30000038ff697230 */ /* 0x000fe40000004100 */
[----:B----4-:R-:W-:Y:S01]  /*12d0*/  @P0 FFMA.FTZ R99, R0, R68, R99 ;  /* 0x0000004400630223 */ /* 0x010fe20000010063 */
[----:B------:R-:W-:Y:S01]  /*12e0*/  @P0 HADD2.F32 R0, -RZ, R6.H1_H1 ;  /* 0x30000006ff000230 */ /* 0x000fe20000004100 */
[----:B------:R-:W1:Y:S01]  /*12f0*/  @P0 LDC R58, c[0x0][0x40c] ;  /* 0x00010300ff3a0b82 */ /* 0x000e620000000800 */
[----:B------:R-:W-:Y:S02]  /*1300*/  HADD2.F32 R107, -RZ, R56.H0_H0 ;  /* 0x20000038ff6b7230 */ /* 0x000fe40000004100 */
[----:B------:R-:W-:Y:S02]  /*1310*/  HADD2.F32 R111, -RZ, R59.H1_H1 ;  /* 0x3000003bff6f7230 */ /* 0x000fe40000004100 */
[----:B---3--:R-:W-:Y:S01]  /*1320*/  @P0 FFMA.FTZ R101, R0, R57, R101 ;  /* 0x0000003900650223 */ /* 0x008fe20000010065 */
[----:B------:R-:W-:-:S02]  /*1330*/  @P0 HADD2.F32 R0, -RZ, R7.H0_H0 ;  /* 0x20000007ff000230 */ /* 0x000fc40000004100 */
[----:B------:R-:W3:Y:S02]  /*1340*/  @P0 LDC R57, c[0x0][0x40c] ;  /* 0x00010300ff390b82 */ /* 0x000ee40000000800 */
        /* <DEDUP_REMOVED lines=21> */
.L_x_10333:
[----:B-1----:R-:W0:Y:S01]  /*14a0*/  @P0 LDC R57, c[0x0][0x40c] ;  /* 0x00010300ff390b82 */ /* 0x002e220000000800 */
[--C-:B-----5:R-:W-:Y:S01]  /*14b0*/  @P0 HADD2.F32 R0, -RZ, R4.reuse.H0_H0 ;  /* 0x20000004ff000230 */ /* 0x120fe20000004100 */
[----:B------:R-:W-:Y:S01]  /*14c0*/  MOV R107, RZ ;  /* 0x000000ff006b7202 */ /* 0x000fe20000000f00 */
[----:B------:R-:W-:Y:S02]  /*14d0*/  HFMA2 R105, -RZ, RZ, 0, 0 ;  /* 0x00000000ff697431 */ /* 0x000fe400000001ff */
[----:B------:R-:W-:Y:S02]  /*14e0*/  @P0 HADD2.F32 R56, -RZ, R5.H0_H0 ;  /* 0x20000005ff380230 */ /* 0x000fe40000004100 */
[----:B------:R-:W-:Y:S01]  /*14f0*/  HFMA2 R97, -RZ, RZ, 0, 0 ;  /* 0x00000000ff617431 */ /* 0x000fe200000001ff */
[----:B------:R-:W-:Y:S01]  /*1500*/  MOV R91, RZ ;  /* 0x000000ff005b7202 */ /* 0x000fe20000000f00 */
[----:B------:R-:W-:Y:S01]  /*1510*/  HFMA2 R111, -RZ, RZ, 0, 0 ;  /* 0x00000000ff6f7431 */ /* 0x000fe200000001ff */
[----:B------:R-:W1:Y:S08]  /*1520*/  @P0 LDC R59, c[0x0][0x40c] ;  /* 0x00010300ff3b0b82 */ /* 0x000e700000000800 */
[----:B------:R-:W3:Y:S08]  /*1530*/  @P0 LDC R101, c[0x0][0x40c] ;  /* 0x00010300ff650b82 */ /* 0x000ef00000000800 */
[----:B------:R-:W4:Y:S01]  /*1540*/  @P0 LDC R99, c[0x0][0x40c] ;  /* 0x00010300ff630b82 */ /* 0x000f220000000800 */
[----:B0-----:R-:W-:Y:S01]  /*1550*/  @P0 FMUL.FTZ R107, R0, R57 ;  /* 0x00000039006b0220 */ /* 0x001fe20000410000 */
[----:B------:R-:W-:-:S06]  /*1560*/  @P0 HADD2.F32 R0, -RZ, R4.H1_H1 ;  /* 0x30000004ff000230 */ /* 0x000fcc0000004100 */
[----:B------:R-:W0:Y:S01]  /*1570*/  @P0 LDC R103, c[0x0][0x40c] ;  /* 0x00010300ff670b82 */ /* 0x000e220000000800 */
[----:B-1----:R-:W-:Y:S01]  /*1580*/  @P0 FMUL.FTZ R105, R0, R59 ;  /* 0x0000003b00690220 */ /* 0x002fe20000410000 */
[----:B------:R-:W-:-:S06]  /*1590*/  @P0 HADD2.F32 R0, -RZ, R5.H1_H1 ;  /* 0x30000005ff000230 */ /* 0x000fcc0000004100 */
[----:B------:R-:W1:Y:S01]  /*15a0*/  @P0 LDC R57, c[0x0][0x40c] ;  /* 0x00010300ff390b82 */ /* 0x000e620000000800 */
[----:B---3--:R-:W-:Y:S01]  /*15b0*/  @P0 FMUL.FTZ R97, R0, R101 ;  /* 0x0000006500610220 */ /* 0x008fe20000410000 */
[----:B------:R-:W-:Y:S02]  /*15c0*/  @P0 HADD2.F32 R0, -RZ, R6.H0_H0 ;  /* 0x20000006ff000230 */ /* 0x000fe40000004100 */
[----:B------:R-:W-:Y:S02]  /*15d0*/  HFMA2 R101, -RZ, RZ, 0, 0 ;  /* 0x00000000ff657431 */ /* 0x000fe400000001ff */
[----:B------:R-:W-:Y:S02]  /*15e0*/  F2FP.F16.F32.PACK_AB R58, RZ, R97 ;  /* 0x00000061ff3a723e */ /* 0x000fe400000000ff */
[----:B------:R-:W3:Y:S01]  /*15f0*/  @P0 LDC R59, c[0x0][0x40c] ;  /* 0x00010300ff3b0b82 */ /* 0x000ee20000000800 */
[----:B----4-:R-:W-:Y:S01]  /*1600*/  @P0 FMUL.FTZ R91, R56, R99 ;  /* 0x00000063385b0220 */ /* 0x010fe20000410000 */
[----:B------:R-:W-:-:S02]  /*1610*/  MOV R99, RZ ;  /* 0x000000ff00637202 */ /* 0x000fc40000000f00 */
[----:B------:R-:W-:-:S04]  /*1620*/  F2FP.F16.F32.PACK_AB R56, RZ, R107 ;  /* 0x0000006bff38723e */ /* 0x000fc800000000ff */
[----:B------:R-:W4:Y:S01]  /*1630*/  @P0 LDC R113, c[0x0][0x40c] ;  /* 0x00010300ff710b82 */ /* 0x000f220000000800 */
[----:B0-----:R-:W-:Y:S01]  /*1640*/  @P0 FMUL.FTZ R99, R0, R103 ;  /* 0x0000006700630220 */ /* 0x001fe20000410000 */
[----:B------:R-:W-:Y:S01]  /*1650*/  @P0 HADD2.F32 R0, -RZ, R6.H1_H1 ;  /* 0x30000006ff000230 */ /* 0x000fe20000004100 */
[----:B------:R-:W-:-:S04]  /*1660*/  MOV R103, RZ ;  /* 0x000000ff00677202 */ /* 0x000fc80000000f00 */
[----:B-1----:R-:W-:Y:S01]  /*1670*/  @P0 FMUL.FTZ R101, R0, R57 ;  /* 0x0000003900650220 */ /* 0x002fe20000410000 */
[----:B------:R-:W-:Y:S01]  /*1680*/  @P0 HADD2.F32 R0, -RZ, R7.H0_H0 ;  /* 0x20000007ff000230 */ /* 0x000fe20000004100 */
[----:B------:R-:W-:-:S03]  /*1690*/  F2FP.F16.F32.PACK_AB R57, RZ, R91 ;  /* 0x0000005bff39723e */ /* 0x000fc600000000ff */
[----:B------:R-:W-:Y:S02]  /*16a0*/  F2FP.F16.F32.PACK_AB R64, RZ, R101 ;  /* 0x00000065ff40723e */ /* 0x000fe400000000ff */
[----:B------:R-:W-:Y:S01]  /*16b0*/  PRMT R57, R57, 0x5410, R58 ;  /* 0x0000541039397816 */ /* 0x000fe2000000003a */
[----:B---3--:R-:W-:Y:S01]  /*16c0*/  @P0 FMUL.FTZ R103, R0, R59 ;  /* 0x0000003b00670220 */ /* 0x008fe20000410000 */
[----:B------:R-:W-:Y:S01]  /*16d0*/  @P0 HADD2.F32 R0, -RZ, R7.H1_H1 ;  /* 0x30000007ff000230 */ /* 0x000fe20000004100 */
[----:B------:R-:W-:-:S03]  /*16e0*/  F2FP.F16.F32.PACK_AB R59, RZ, R99 ;  /* 0x00000063ff3b723e */ /* 0x000fc600000000ff */
[----:B------:R-:W-:Y:S02]  /*16f0*/  F2FP.F16.F32.PACK_AB R66, RZ, R103 ;  /* 0x00000067ff42723e */ /* 0x000fe400000000ff */
[----:B------:R-:W-:Y:S01]  /*1700*/  PRMT R58, R59, 0x5410, R64 ;  /* 0x000054103b3a7816 */ /* 0x000fe20000000040 */
[----:B----4-:R-:W-:Y:S01]  /*1710*/  @P0 FMUL.FTZ R111, R0, R113 ;  /* 0x00000071006f0220 */ /* 0x010fe20000410000 */
[----:B------:R-:W-:-:S04]  /*1720*/  F2FP.F16.F32.PACK_AB R0, RZ, R105 ;  /* 0x00000069ff00723e */ /* 0x000fc800000000ff */
[----:B------:R-:W-:Y:S02]  /*1730*/  F2FP.F16.F32.PACK_AB R68, RZ, R111 ;  /* 0x0000006fff44723e */ /* 0x000fe400000000ff */
[----:B------:R-:W-:Y:S02]  /*1740*/  PRMT R56, R56, 0x5410, R0 ;  /* 0x0000541038387816 */ /* 0x000fe40000000000 */
[----:B------:R-:W-:-:S07]  /*1750*/  PRMT R59, R66, 0x5410, R68 ;  /* 0x00005410423b7816 */ /* 0x000fce0000000044 */
.L_x_10334:
        /* <DEDUP_REMOVED lines=108> */
.L_x_10336:
[----:B--2---:R-:W-:Y:S05]  /*1e20*/  BSYNC.RECONVERGENT B0 ;  /* 0x0000000000007941 */ /* 0x004fea0003800200 */
.L_x_10335:
        /* <DEDUP_REMOVED lines=13> */
.L_x_10338:
[----:B------:R-:W-:Y:S05]  /*1f00*/  BSYNC.RECONVERGENT B0 ;  /* 0x0000000000007941 */ /* 0x000fea0003800200 */
.L_x_10337:
        /* <DEDUP_REMOVED lines=131> */
[----:B------:R-:W-:Y:S01]  /*2740*/  F2FP.F16.F32.PACK_AB R59, R56, R59 ;  /* 0x0000003b383b723e */ /* 0x000fe200000000ff */
        /* <DEDUP_REMOVED lines=22> */
[----:B------:R-:W-:-:S02]  /*28b0*/  F2FP.F16.F32.PACK_AB R56, R67, R56 ;  /* 0x000000384338723e */ /* 0x000fc400000000ff */
[----:B------:R-:W-:Y:S02]  /*28c0*/  F2FP.F16.F32.PACK_AB R71, R78, R71 ;  /* 0x000000474e47723e */ /* 0x000fe400000000ff */
[----:B------:R-:W-:Y:S01]  /*28d0*/  F2FP.F16.F32.PACK_AB R70, R73, R70 ;  /* 0x000000464946723e */ /* 0x000fe200000000ff */
[----:B------:R0:W-:Y:S01]  /*28e0*/  STG.E.128 desc[UR6][R62.64], R56 ;  /* 0x000000383e007986 */ /* 0x0001e2000c101d06 */
[----:B------:R-:W-:Y:S02]  /*28f0*/  F2FP.F16.F32.PACK_AB R69, R74, R69 ;  /* 0x000000454a45723e */ /* 0x000fe400000000ff */
[----:B------:R-:W-:Y:S02]  /*2900*/  F2FP.F16.F32.PACK_AB R68, R66, R61 ;  /* 0x0000003d4244723e */ /* 0x000fe400000000ff */
[----:B------:R-:W-:Y:S02]  /*2910*/  F2FP.F16.F32.PACK_AB R75, R84, R103 ;  /* 0x00000067544b723e */ /* 0x000fe400000000ff */
[----:B------:R-:W-:Y:S01]  /*2920*/  F2FP.F16.F32.PACK_AB R74, R82, R99 ;  /* 0x00000063524a723e */ /* 0x000fe200000000ff */
[----:B------:R0:W-:Y:S01]  /*2930*/  STG.E.128 desc[UR6][R64.64], R68 ;  /* 0x0000004440007986 */ /* 0x0001e2000c101d06 */
[----:B------:R-:W-:-:S02]  /*2940*/  F2FP.F16.F32.PACK_AB R73, R80, R91 ;  /* 0x0000005b5049723e */ /* 0x000fc400000000ff */
[----:B------:R-:W-:-:S05]  /*2950*/  F2FP.F16.F32.PACK_AB R72, R72, R107 ;  /* 0x0000006b4848723e */ /* 0x000fca00000000ff */
[----:B------:R0:W-:Y:S02]  /*2960*/  STG.E.128 desc[UR6][R2.64], R72 ;  /* 0x0000004802007986 */ /* 0x0001e4000c101d06 */
.L_x_10339:
[----:B0-----:R-:W0:Y:S01]  /*2970*/  LDC.64 R2, c[0x0][0x380] ;  /* 0x0000e000ff027b82 */ /* 0x001e220000000a00 */
[----:B------:R-:W-:Y:S01]  /*2980*/  UPLOP3.LUT UP1, UPT, UPT, UPT, UP1, 0x40, 0x4 ;  /* 0x000000000004789c */ /* 0x000fe20003f2e810 */
[----:B0-----:R-:W-:-:S04]  /*2990*/  IADD3 R60, PT, PT, R60, R2, RZ ;  /* 0x000000023c3c7210 */ /* 0x001fc80007ffe0ff */
[----:B------:R-:W-:-:S13]  /*29a0*/  ISETP.GE.AND P0, PT, R60, R3, PT ;  /* 0x000000033c00720c */ /* 0x000fda0003f06270 */
[----:B------:R-:W-:Y:S05]  /*29b0*/  @!P0 BRA `(.L_x_10340) ;  /* 0xffffffd800648947 */ /* 0x000fea000383ffff */
[----:B------:R-:W-:Y:S05]  /*29c0*/  EXIT ;  /* 0x000000000000794d */ /* 0x000fea0003800000 */
.L_x_10341:
        /* <DEDUP_REMOVED lines=11> */
.L_x_20986:


//--------------------- .text._ZN10layer_norm13ln_fwd_kernelINS_13Kernel_traitsIf6__halfS2_S2_fjLj6144ELj1ELj1ELj8ELj16ENS_18Kernel_traits_baseILj6144EfS2_S2_S2_fjLj256EEEEELb0ELb1ELb0ELb0EEEvNS_9FwdParamsE --------------------------
	.section	.text._ZN10layer_norm13ln_fwd_kernelINS_13Kernel_traitsIf6__halfS2_S2_fjLj6144ELj1ELj1ELj8ELj16ENS_18Kernel_traits_baseILj6144EfS2_S2_S2_fjLj256EEEEELb0ELb1ELb0ELb0EEEvNS_9FwdParamsE,"ax",@progbits
	.align	128
        .global         _ZN10layer_norm13ln_fwd_kernelINS_13Kernel_traitsIf6__halfS2_S2_fjLj6144ELj1ELj1ELj8ELj16ENS_18Kernel_traits_baseILj6144EfS2_S2_S2_fjLj256EEEEELb0ELb1ELb0ELb0EEEvNS_9FwdParamsE
        .type           _ZN10layer_norm13ln_fwd_kernelINS_13Kernel_traitsIf6__halfS2_S2_fjLj6144ELj1ELj1ELj8ELj16ENS_18Kernel_traits_baseILj6144EfS2_S2_S2_fjLj256EEEEELb0ELb1ELb0ELb0EEEvNS_9FwdParamsE,@function
        .size           _ZN10layer_norm13ln_fwd_kernelINS_13Kernel_traitsIf6__halfS2_S2_fjLj6144ELj1ELj1ELj8ELj16ENS_18Kernel_traits_baseILj6144EfS2_S2_S2_fjLj256EEEEELb0ELb1ELb0ELb0EEEvNS_9FwdParamsE,(.L_x_20987 - _ZN10layer_norm13ln_fwd_kernelINS_13Kernel_traitsIf6__halfS2_S2_fjLj6144ELj1ELj1ELj8ELj16ENS_18Kernel_traits_baseILj6144EfS2_S2_S2_fjLj256EEEEELb0ELb1ELb0ELb0EEEvNS_9FwdParamsE)
        .other          _ZN10layer_norm13ln_fwd_kernelINS_13Kernel_traitsIf6__halfS2_S2_fjLj6144ELj1ELj1ELj8ELj16ENS_18Kernel_traits_baseILj6144EfS2_S2_S2_fjLj256EEEEELb0ELb1ELb0ELb0EEEvNS_9FwdParamsE,@"STO_CUDA_ENTRY STV_DEFAULT"
_ZN10layer_norm13ln_fwd_kernelINS_13Kernel_traitsIf6__halfS2_S2_fjLj6144ELj1ELj1ELj8ELj16ENS_18Kernel_traits_baseILj6144EfS2_S2_S2_fjLj256EEEEELb0ELb1ELb0ELb0EEEvNS_9FwdParamsE:
.text._ZN10layer_norm13ln_fwd_kernelINS_13Kernel_traitsIf6__halfS2_S2_fjLj6144ELj1ELj1ELj8ELj16ENS_18Kernel_traits_baseILj6144EfS2_S2_S2_fjLj256EEEEELb0ELb1ELb0ELb0EEEvNS_9FwdParamsE:
        /* <DEDUP_REMOVED lines=62> */
.L_x_10343:
        /* <DEDUP_REMOVED lines=42> */
.L_x_10344:
[----:B------:R-:W-:Y:S05]  /*0680*/  BSYNC.RECONVERGENT B0 ;  /* 0x0000000000007941 */ /* 0x000fea0003800200 */
.L_x_10342:
        /* <DEDUP_REMOVED lines=27> */
.L_x_10365:
        /* <DEDUP_REMOVED lines=11> */
[----:B------:R-:W-:Y:S01]  /*08f0*/  UMOV UR4, 0x3f800000 ;  /* 0x3f80000000047882 */ /* 0x000fe20000000000 */
[----:B--2---:R-:W-:-:S05]  /*0900*/  @P0 HADD2.F32 R90, -RZ, R88.H0_H0 ;  /* 0x20000058ff5a0230 */ /* 0x004fca0000004100 */
[----:B------:R-:W-:Y:S02]  /*0910*/  @P0 R2UR UR7, R90 ;  /* 0x000000005a0702ca */ /* 0x000fe400000e0000 */
[----:B------:R-:W-:-:S04]  /*0920*/  MOV R90, UR5 ;  /* 0x00000005005a7c02 */ /* 0x000fc80008000f00 */
[----:B------:R-:W-:-:S04]  /*0930*/  LEA.HI.SX32 R95, R90, R93, 0x1d ;  /* 0x0000005d5a5f7211 */ /* 0x000fc800078feaff */
[----:B------:R-:W-:-:S03]  /*0940*/  MOV R112, R95 ;  /* 0x0000005f00707202 */ /* 0x000fc60000000f00 */
[----:B------:R-:W-:Y:S01]  /*0950*/  @UP0 UMOV UR4, UR7 ;  /* 0x0000000700040c82 */ /* 0x000fe20008000000 */
[----:B------:R-:W-:Y:S05]  /*0960*/  @!P2 BRA `(.L_x_10346) ;  /* 0x000000040038a947 */ /* 0x000fea0003800000 */
        /* <DEDUP_REMOVED lines=9> */
[--C-:B-1---5:R-:W-:Y:S02]  /*0a00*/  HADD2.F32 R0, -RZ, R4.reuse.H0_H0 ;  /* 0x20000004ff007230 */ /* 0x122fe40000004100 */
[----:B------:R-:W-:Y:S02]  /*0a10*/  HADD2.F32 R3, -RZ, R4.H1_H1 ;  /* 0x30000004ff037230 */ /* 0x000fe40000004100 */
[----:B------:R-:W-:Y:S02]  /*0a20*/  HADD2.F32 R2, -RZ, R5.H0_H0 ;  /* 0x20000005ff027230 */ /* 0x000fe40000004100 */
[----:B------:R-:W-:Y:S02]  /*0a30*/  HADD2.F32 R4, -RZ, R6.H0_H0 ;  /* 0x20000006ff047230 */ /* 0x000fe40000004100 */
[--C-:B------:R-:W-:Y:S02]  /*0a40*/  HADD2.F32 R90, -RZ, R7.reuse.H0_H0 ;  /* 0x20000007ff5a7230 */ /* 0x100fe40000004100 */
[----:B------:R-:W-:-:S02]  /*0a50*/  HADD2.F32 R113, -RZ, R7.H1_H1 ;  /* 0x30000007ff717230 */ /* 0x000fc40000004100 */
[----:B------:R-:W-:Y:S01]  /*0a60*/  FMUL.FTZ R7, R2, UR4 ;  /* 0x0000000402077c20 */ /* 0x000fe20008410000 */
[----:B------:R-:W-:Y:S02]  /*0a70*/  HADD2.F32 R88, -RZ, R6.H1_H1 ;  /* 0x30000006ff587230 */ /* 0x000fe40000004100 */
[----:B------:R-:W-:Y:S01]  /*0a80*/  FMUL.FTZ R89, R4, UR4 ;  /* 0x0000000404597c20 */ /* 0x000fe20008410000 */
[----:B------:R-:W-:Y:S02]  /*0a90*/  HADD2.F32 R9, -RZ, R5.H1_H1 ;  /* 0x30000005ff097230 */ /* 0x000fe40000004100 */
[----:B------:R-:W-:Y:S01]  /*0aa0*/  FMUL.FTZ R5, R0, UR4 ;  /* 0x0000000400057c20 */ /* 0x000fe20008410000 */
[----:B------:R-:W-:Y:S01]  /*0ab0*/  FMUL.FTZ R91, R90, UR4 ;  /* 0x000000045a5b7c20 */ /* 0x000fe20008410000 */
[----:B------:R-:W-:Y:S01]  /*0ac0*/  FMUL.FTZ R112, R88, UR4 ;  /* 0x0000000458707c20 */ /* 0x000fe20008410000 */
[----:B------:R-:W-:Y:S01]  /*0ad0*/  FMUL.FTZ R114, R113, UR4 ;  /* 0x0000000471727c20 */ /* 0x000fe20008410000 */
[----:B------:R-:W-:Y:S01]  /*0ae0*/  FMUL.FTZ R90, R9, UR4 ;  /* 0x00000004095a7c20 */ /* 0x000fe20008410000 */
[----:B------:R-:W-:Y:S01]  /*0af0*/  FMUL.FTZ R88, R3, UR4 ;  /* 0x0000000403587c20 */ /* 0x000fe20008410000 */
[----:B--2---:R-:W-:-:S02]  /*0b00*/  HADD2.F32 R6, -RZ, R12.H0_H0 ;  /* 0x2000000cff067230 */ /* 0x004fc40000004100 */
[----:B------:R-:W-:Y:S02]  /*0b10*/  HADD2.F32 R4, -RZ, R13.H0_H0 ;  /* 0x2000000dff047230 */ /* 0x000fe40000004100 */
[--C-:B------:R-:W-:Y:S02]  /*0b20*/  HADD2.F32 R2, -RZ, R14.reuse.H0_H0 ;  /* 0x2000000eff027230 */ /* 0x100fe40000004100 */
[----:B------:R-:W-:Y:S01]  /*0b30*/  FFMA.FTZ R6, R5, R68, R6 ;  /* 0x0000004405067223 */ /* 0x000fe20000010006 */
[--C-:B------:R-:W-:Y:S02]  /*0b40*/  HADD2.F32 R0, -RZ, R15.reuse.H0_H0 ;  /* 0x2000000fff007230 */ /* 0x100fe40000004100 */
[----:B------:R-:W-:Y:S01]  /*0b50*/  FFMA.FTZ R4, R7, R70, R4 ;  /* 0x0000004607047223 */ /* 0x000fe20000010004 */
[----:B------:R-:W-:Y:S02]  /*0b60*/  HADD2.F32 R9, -RZ, R15.H1_H1 ;  /* 0x3000000fff097230 */ /* 0x000fe40000004100 */
[----:B------:R-:W-:Y:S01]  /*0b70*/  FFMA.FTZ R2, R89, R64, R2 ;  /* 0x0000004059027223 */ /* 0x000fe20000010002 */
[----:B------:R-:W-:-:S02]  /*0b80*/  HADD2.F32 R7, -RZ, R14.H1_H1 ;  /* 0x3000000eff077230 */ /* 0x000fc40000004100 */
[----:B------:R-:W-:Y:S01]  /*0b90*/  FFMA.FTZ R0, R91, R66, R0 ;  /* 0x000000425b007223 */ /* 0x000fe20000010000 */
[----:B------:R-:W-:Y:S02]  /*0ba0*/  HADD2.F32 R5, -RZ, R13.H1_H1 ;  /* 0x3000000dff057230 */ /* 0x000fe40000004100 */
[----:B------:R-:W-:Y:S01]  /*0bb0*/  FFMA.FTZ R9, R114, R67, R9 ;  /* 0x0000004372097223 */ /* 0x000fe20000010009 */
[----:B------:R-:W-:Y:S02]  /*0bc0*/  HADD2.F32 R89, -RZ, R12.H1_H1 ;  /* 0x3000000cff597230 */ /* 0x000fe40000004100 */
[----:B------:R-:W-:Y:S01]  /*0bd0*/  FFMA.FTZ R7, R112, R65, R7 ;  /* 0x0000004170077223 */ /* 0x000fe20000010007 */
[----:B------:R-:W-:Y:S01]  /*0be0*/  FFMA.FTZ R5, R90, R71, R5 ;  /* 0x000000475a057223 */ /* 0x000fe20000010005 */
[----:B------:R-:W-:Y:S01]  /*0bf0*/  F2FP.F16.F32.PACK_AB R91, R9, R0 ;  /* 0x00000000095b723e */ /* 0x000fe200000000ff */
[----:B------:R-:W-:Y:S02]  /*0c00*/  FFMA.FTZ R3, R88, R69, R89 ;  /* 0x0000004558037223 */ /* 0x000fe40000010059 */
[----:B------:R-:W-:-:S02]  /*0c10*/  F2FP.F16.F32.PACK_AB R90, R7, R2 ;  /* 0x00000002075a723e */ /* 0x000fc400000000ff */
[----:B------:R-:W-:Y:S02]  /*0c20*/  F2FP.F16.F32.PACK_AB R89, R5, R4 ;  /* 0x000000040559723e */ /* 0x000fe400000000ff */
[----:B------:R-:W-:Y:S01]  /*0c30*/  F2FP.F16.F32.PACK_AB R88, R3, R6 ;  /* 0x000000060358723e */ /* 0x000fe200000000ff */
[----:B------:R-:W-:Y:S06]  /*0c40*/  BRA `(.L_x_10348) ;  /* 0x0000000000707947 */ /* 0x000fec0003800000 */
.L_x_10347:
[----:B-1---5:R-:W-:Y:S02]  /*0c50*/  HADD2.F32 R0, -RZ, R4.H0_H0 ;  /* 0x20000004ff007230 */ /* 0x022fe40000004100 */
[----:B------:R-:W-:Y:S02]  /*0c60*/  HADD2.F32 R2, -RZ, R5.H0_H0 ;  /* 0x20000005ff027230 */ /* 0x000fe40000004100 */
[----:B------:R-:W-:Y:S02]  /*0c70*/  HADD2.F32 R89, -RZ, R6.H0_H0 ;  /* 0x20000006ff597230 */ /* 0x000fe40000004100 */
[----:B------:R-:W-:Y:S01]  /*0c80*/  FMUL.FTZ R3, R0, UR4 ;  /* 0x0000000400037c20 */ /* 0x000fe20008410000 */
[----:B------:R-:W-:Y:S02]  /*0c90*/  HADD2.F32 R91, -RZ, R7.H0_H0 ;  /* 0x20000007ff5b7230 */ /* 0x000fe40000004100 */
[----:B------:R-:W-:Y:S02]  /*0ca0*/  HADD2.F32 R4, -RZ, R4.H1_H1 ;  /* 0x30000004ff047230 */ /* 0x000fe40000004100 */
[----:B------:R-:W-:Y:S01]  /*0cb0*/  FMUL.FTZ R89, R89, UR4 ;  /* 0x0000000459597c20 */ /* 0x000fe20008410000 */
        /* <DEDUP_REMOVED lines=15> */
[----:B------:R-:W-:Y:S01]  /*0db0*/  FMUL.FTZ R5, R90, R71 ;  /* 0x000000475a057220 */ /* 0x000fe20000410000 */
[----:B------:R-:W-:-:S02]  /*0dc0*/  FMUL.FTZ R3, R88, R69 ;  /* 0x0000004558037220 */ /* 0x000fc40000410000 */
[----:B------:R-:W-:Y:S02]  /*0dd0*/  F2FP.F16.F32.PACK_AB R91, R9, R0 ;  /* 0x00000000095b723e */ /* 0x000fe400000000ff */
[----:B------:R-:W-:Y:S02]  /*0de0*/  F2FP.F16.F32.PACK_AB R90, R7, R2 ;  /* 0x00000002075a723e */ /* 0x000fe400000000ff */
[----:B------:R-:W-:Y:S02]  /*0df0*/  F2FP.F16.F32.PACK_AB R89, R5, R4 ;  /* 0x000000040559723e */ /* 0x000fe400000000ff */
[----:B------:R-:W-:-:S07]  /*0e00*/  F2FP.F16.F32.PACK_AB R88, R3, R6 ;  /* 0x000000060358723e */ /* 0x000fce00000000ff */
.L_x_10348:
[----:B------:R-:W0:Y:S02]  /*0e10*/  LDC.64 R112, c[0x0][0x3a8] ;  /* 0x0000ea00ff707b82 */ /* 0x000e240000000a00 */
[C---:B0-----:R-:W-:Y:S01]  /*0e20*/  IMAD.WIDE.U32 R114, R95.reuse, 0x10, R112 ;  /* 0x000000105f727825 */ /* 0x041fe200078e0070 */
[----:B------:R-:W-:-:S04]  /*0e30*/  IADD3 R112, PT, PT, R95, 0x100, RZ ;  /* 0x000001005f707810 */ /* 0x000fc80007ffe0ff */
[----:B------:R0:W-:Y:S03]  /*0e40*/  STG.E.128 desc[UR8][R114.64], R88 ;  /* 0x0000005872007986 */ /* 0x0001e6000c101d08 */
.L_x_10346:
[----:B-1--4-:R-:W-:Y:S05]  /*0e50*/  BSYNC.RECONVERGENT B0 ;  /* 0x0000000000007941 */ /* 0x012fea0003800200 */
.L_x_10345:
        /* <DEDUP_REMOVED lines=12> */
[----:B0----5:R-:W-:Y:S02]  /*0f20*/  HADD2.F32 R96, -RZ, R88.H0_H0 ;  /* 0x20000058ff607230 */ /* 0x021fe40000004100 */
[----:B------:R-:W-:Y:S02]  /*0f30*/  HADD2.F32 R99, -RZ, R89.H0_H0 ;  /* 0x20000059ff637230 */ /* 0x000fe40000004100 */
[----:B------:R-:W-:Y:S02]  /*0f40*/  HADD2.F32 R101, -RZ, R90.H0_H0 ;  /* 0x2000005aff657230 */ /* 0x000fe40000004100 */
[----:B------:R-:W-:Y:S01]  /*0f50*/  FMUL.FTZ R97, R96, UR4 ;  /* 0x0000000460617c20 */ /* 0x000fe20008410000 */
[----:B------:R-:W-:Y:S02]  /*0f60*/  HADD2.F32 R98, -RZ, R12.H0_H0 ;  /* 0x2000000cff627230 */ /* 0x000fe40000004100 */
[----:B------:R-:W-:Y:S01]  /*0f70*/  FMUL.FTZ R99, R99, UR4 ;  /* 0x0000000463637c20 */ /* 0x000fe20008410000 */
[----:B------:R-:W-:-:S02]  /*0f80*/  HADD2.F32 R88, -RZ, R88.H1_H1 ;  /* 0x30000058ff587230 */ /* 0x000fc40000004100 */
[----:B------:R-:W-:Y:S01]  /*0f90*/  FMUL.FTZ R101, R101, UR4 ;  /* 0x0000000465657c20 */ /* 0x000fe20008410000 */
[----:B------:R-:W-:Y:S02]  /*0fa0*/  HADD2.F32 R89, -RZ, R89.H1_H1 ;  /* 0x30000059ff597230 */ /* 0x000fe40000004100 */
[----:B------:R-:W-:Y:S01]  /*0fb0*/  FFMA.FTZ R97, R97, R44, R98 ;  /* 0x0000002c61617223 */ /* 0x000fe20000010062 */
[----:B------:R-:W-:Y:S02]  /*0fc0*/  HADD2.F32 R90, -RZ, R90.H1_H1 ;  /* 0x3000005aff5a7230 */ /* 0x000fe40000004100 */
[----:B------:R-:W-:Y:S01]  /*0fd0*/  FMUL.FTZ R88, R88, UR4 ;  /* 0x0000000458587c20 */ /* 0x000fe20008410000 */
[--C-:B------:R-:W-:Y:S02]  /*0fe0*/  HADD2.F32 R103, -RZ, R91.reuse.H0_H0 ;  /* 0x2000005bff677230 */ /* 0x100fe40000004100 */
[----:B------:R-:W-:Y:S01]  /*0ff0*/  FMUL.FTZ R98, R89, UR4 ;  /* 0x0000000459627c20 */ /* 0x000fe20008410000 */
[----:B------:R-:W-:-:S02]  /*1000*/  HADD2.F32 R116, -RZ, R91.H1_H1 ;  /* 0x3000005bff747230 */ /* 0x000fc40000004100 */
[----:B------:R-:W-:Y:S01]  /*1010*/  FMUL.FTZ R90, R90, UR4 ;  /* 0x000000045a5a7c20 */ /* 0x000fe20008410000 */
[----:B------:R-:W-:Y:S02]  /*1020*/  HADD2.F32 R100, -RZ, R13.H0_H0 ;  /* 0x2000000dff647230 */ /* 0x000fe40000004100 */
[----:B------:R-:W-:Y:S01]  /*1030*/  FMUL.FTZ R103, R103, UR4 ;  /* 0x0000000467677c20 */ /* 0x000fe20008410000 */
[----:B------:R-:W-:Y:S02]  /*1040*/  HADD2.F32 R102, -RZ, R14.H0_H0 ;  /* 0x2000000eff667230 */ /* 0x000fe40000004100 */
[----:B------:R-:W-:Y:S01]  /*1050*/  FMUL.FTZ R116, R116, UR4 ;  /* 0x0000000474747c20 */ /* 0x000fe20008410000 */
[----:B------:R-:W-:Y:S02]  /*1060*/  HADD2.F32 R114, -RZ, R15.H0_H0 ;  /* 0x2000000fff727230 */ /* 0x000fe40000004100 */
[----:B------:R-:W-:Y:S01]  /*1070*/  FFMA.FTZ R99, R99, R46, R100 ;  /* 0x0000002e63637223 */ /* 0x000fe20000010064 */
[----:B------:R-:W-:-:S02]  /*1080*/  HADD2.F32 R91, -RZ, R12.H1_H1 ;  /* 0x3000000cff5b7230 */ /* 0x000fc40000004100 */
[----:B------:R-:W-:Y:S01]  /*1090*/  FFMA.FTZ R101, R101, R40, R102 ;  /* 0x0000002865657223 */ /* 0x000fe20000010066 */
[----:B------:R-:W-:Y:S02]  /*10a0*/  HADD2.F32 R113, -RZ, R13.H1_H1 ;  /* 0x3000000dff717230 */ /* 0x000fe40000004100 */
[----:B------:R-:W-:Y:S01]  /*10b0*/  FFMA.FTZ R103, R103, R42, R114 ;  /* 0x0000002a67677223 */ /* 0x000fe20000010072 */
        /* <DEDUP_REMOVED lines=11> */
.L_x_10351:
        /* <DEDUP_REMOVED lines=9> */
[----:B------:R-:W-:Y:S01]  /*1200*/  FMUL.FTZ R103, R102, UR4 ;  /* 0x0000000466677c20 */ /* 0x000fe20008410000 */
[----:B------:R-:W-:Y:S02]  /*1210*/  HADD2.F32 R90, -RZ, R90.H1_H1 ;  /* 0x3000005aff5a7230 */ /* 0x000fe40000004100 */
[----:B------:R-:W-:Y:S01]  /*1220*/  FMUL.FTZ R88, R88, UR4 ;  /* 0x0000000458587c20 */ /* 0x000fe20008410000 */
[----:B------:R-:W-:Y:S02]  /*1230*/  HADD2.F32 R91, -RZ, R91.H1_H1 ;  /* 0x3000005bff5b7230 */ /* 0x000fe40000004100 */
        /* <DEDUP_REMOVED lines=15> */
.L_x_10352:
[----:B------:R-:W0:Y:S02]  /*1330*/  LDC.64 R114, c[0x0][0x3a8] ;  /* 0x0000ea00ff727b82 */ /* 0x000e240000000a00 */
[C---:B0-----:R-:W-:Y:S01]  /*1340*/  IMAD.WIDE.U32 R114, R112.reuse, 0x10, R114 ;  /* 0x0000001070727825 */ /* 0x041fe200078e0072 */
[----:B------:R-:W-:-:S04]  /*1350*/  IADD3 R112, PT, PT, R112, 0x100, RZ ;  /* 0x0000010070707810 */ /* 0x000fc80007ffe0ff */
[----:B------:R1:W-:Y:S03]  /*1360*/  STG.E.128 desc[UR8][R114.64], R88 ;  /* 0x0000005872007986 */ /* 0x0003e6000c101d08 */
.L_x_10350:
[----:B------:R-:W-:Y:S05]  /*1370*/  BSYNC.RECONVERGENT B0 ;  /* 0x0000000000007941 */ /* 0x000fea0003800200 */
.L_x_10349:
        /* <DEDUP_REMOVED lines=26> */
[----:B------:R-:W-:-:S02]  /*1520*/  HADD2.F32 R114, -RZ, R12.H0_H0 ;  /* 0x2000000cff727230 */ /* 0x000fc40000004100 */
[----:B------:R-:W-:Y:S01]  /*1530*/  FMUL.FTZ R90, R90, UR4 ;  /* 0x000000045a5a7c20 */ /* 0x000fe20008410000 */
[----:B------:R-:W-:Y:S02]  /*1540*/  HADD2.F32 R116, -RZ, R13.H0_H0 ;  /* 0x2000000dff747230 */ /* 0x000fe40000004100 */
[----:B------:R-:W-:Y:S01]  /*1550*/  FMUL.FTZ R110, R91, UR4 ;  /* 0x000000045b6e7c20 */ /* 0x000fe20008410000 */
[----:B------:R-:W-:Y:S02]  /*1560*/  HADD2.F32 R118, -RZ, R14.H0_H0 ;  /* 0x2000000eff767230 */ /* 0x000fe40000004100 */
        /* <DEDUP_REMOVED lines=18> */
.L_x_10355:
        /* <DEDUP_REMOVED lines=28> */
.L_x_10356:
[----:B------:R-:W0:Y:S02]  /*1850*/  LDC.64 R114, c[0x0][0x3a8] ;  /* 0x0000ea00ff727b82 */ /* 0x000e240000000a00 */
[----:B0-----:R-:W-:-:S05]  /*1860*/  IMAD.WIDE.U32 R114, R112, 0x10, R114 ;  /* 0x0000001070727825 */ /* 0x001fca00078e0072 */
[----:B------:R2:W-:Y:S02]  /*1870*/  STG.E.128 desc[UR8][R114.64], R88 ;  /* 0x0000005872007986 */ /* 0x0005e4000c101d08 */
.L_x_10354:
[----:B------:R-:W-:Y:S05]  /*1880*/  BSYNC.RECONVERGENT B0 ;  /* 0x0000000000007941 */ /* 0x000fea0003800200 */
.L_x_10353:
        /* <DEDUP_REMOVED lines=117> */
.L_x_10358:
[----:B------:R-:W-:Y:S05]  /*1fe0*/  BSYNC.RECONVERGENT B0 ;  /* 0x0000000000007941 */ /* 0x000fea0003800200 */
.L_x_10357:
        /* <DEDUP_REMOVED lines=88> */
[----:B------:R-:W-:Y:S01]  /*2570*/  F2FP.F16.F32.PACK_AB R88, R89, R88 ;  /* 0x000000585958723e */ /* 0x000fe200000000ff */
        /* <DEDUP_REMOVED lines=13> */
[----:B------:R-:W-:Y:S02]  /*2650*/  F2FP.F16.F32.PACK_AB R89, R90, R89 ;  /* 0x000000595a59723e */ /* 0x000fe400000000ff */
[----:B------:R-:W-:Y:S02]  /*2660*/  F2FP.F16.F32.PACK_AB R90, R116, R117 ;  /* 0x00000075745a723e */ /* 0x000fe400000000ff */
[----:B------:R-:W-:-:S05]  /*2670*/  F2FP.F16.F32.PACK_AB R91, R118, R91 ;  /* 0x0000005b765b723e */ /* 0x000fca00000000ff */
[----:B------:R0:W-:Y:S02]  /*2680*/  STG.E.128 desc[UR8][R112.64], R88 ;  /* 0x0000005870007986 */ /* 0x0001e4000c101d08 */
.L_x_10360:
[----:B------:R-:W-:Y:S05]  /*2690*/  BSYNC.RECONVERGENT B0 ;  /* 0x0000000000007941 */ /* 0x000fea0003800200 */
.L_x_10359:
        /* <DEDUP_REMOVED lines=34> */
.L_x_10362:
[----:B------:R-:W-:Y:S05]  /*28c0*/  BSYNC.RECONVERGENT B0 ;  /* 0x0000000000007941 */ /* 0x000fea0003800200 */
.L_x_10361:
        /* <DEDUP_REMOVED lines=28> */
[----:B------:R-:W-:Y:S01]  /*2a90*/  F2FP.F16.F32.PACK_AB R91, R118, R125 ;  /* 0x0000007d765b723e */ /* 0x000fe200000000ff */
[----:B0-----:R-:W-:Y:S01]  /*2aa0*/  IMAD.WIDE.U32 R112, R95, 0x10, R112 ;  /* 0x000000105f707825 */ /* 0x001fe200078e0070 */
[----:B------:R-:W-:-:S02]  /*2ab0*/  F2FP.F16.F32.PACK_AB R89, R114, R117 ;  /* 0x000000757259723e */ /* 0x000fc400000000ff */
[----:B------:R-:W-:-:S05]  /*2ac0*/  F2FP.F16.F32.PACK_AB R88, R115, R88 ;  /* 0x000000587358723e */ /* 0x000fca00000000ff */
[----:B------:R3:W-:Y:S02]  /*2ad0*/  STG.E.128 desc[UR8][R112.64], R88 ;  /* 0x0000005870007986 */ /* 0x0007e4000c101d08 */
.L_x_10364:
[----:B------:R-:W-:Y:S05]  /*2ae0*/  BSYNC.RECONVERGENT B0 ;  /* 0x0000000000007941 */ /* 0x000fea0003800200 */
.L_x_10363:
[----:B------:R-:W-:Y:S02]  /*2af0*/  UIADD3 UR6, UPT, UPT, UR6, UR16, URZ ;  /* 0x0000001006067290 */ /* 0x000fe4000fffe0ff */
[----:B------:R-:W-:Y:S02]  /*2b00*/  UPLOP3.LUT UP2, UPT, UPT, UPT, UP2, 0x40, 0x4 ;  /* 0x000000000004789c */ /* 0x000fe40003f4e820 */
[----:B------:R-:W-:-:S09]  /*2b10*/  UISETP.GE.AND UP1, UPT, UR6, UR17, UPT ;  /* 0x000000110600728c */ /* 0x000fd2000bf26270 */
[----:B------:R-:W-:Y:S05]  /*2b20*/  BRA.U !UP1, `(.L_x_10365) ;  /* 0xffffffdd09447547 */ /* 0x000fea000b83ffff */
[----:B------:R-:W-:Y:S05]  /*2b30*/  EXIT ;  /* 0x000000000000794d */ /* 0x000fea0003800000 */
.L_x_10366:
        /* <DEDUP_REMOVED lines=12> */
.L_x_20987:


//--------------------- .text._ZN10layer_norm13ln_fwd_kernelINS_13Kernel_traitsIf6__halfS2_S2_fjLj6144ELj1ELj1ELj8ELj16ENS_18Kernel_traits_baseILj6144EfS2_S2_S2_fjLj256EEEEELb0ELb1ELb0ELb1EEEvNS_9FwdParamsE --------------------------
	.section	.text._ZN10layer_norm13ln_fwd_kernelINS_13Kernel_traitsIf6__halfS2_S2_fjLj6144ELj1ELj1ELj8ELj16ENS_18Kernel_traits_baseILj6144EfS2_S2_S2_fjLj256EEEEELb0ELb1ELb0ELb1EEEvNS_9FwdParamsE,"ax",@progbits
	.align	128
        .global         _ZN10layer_norm13ln_fwd_kernelINS_13Kernel_traitsIf6__halfS2_S2_fjLj6144ELj1ELj1ELj8ELj16ENS_18Kernel_traits_baseILj6144EfS2_S2_S2_fjLj256EEEEELb0ELb1ELb0ELb1EEEvNS_9FwdParamsE
        .type           _ZN10layer_norm13ln_fwd_kernelINS_13Kernel_traitsIf6__halfS2_S2_fjLj6144ELj1ELj1ELj8ELj16ENS_18Kernel_traits_baseILj6144EfS2_S2_S2_fjLj256EEEEELb0ELb1ELb0ELb1EEEvNS_9FwdParamsE,@function
        .size           _ZN10layer_norm13ln_fwd_kernelINS_13Kernel_traitsIf6__halfS2_S2_fjLj6144ELj1ELj1ELj8ELj16ENS_18Kernel_traits_baseILj6144EfS2_S2_S2_fjLj256EEEEELb0ELb1ELb0ELb1EEEvNS_9FwdParamsE,(.L_x_20988 - _ZN10layer_norm13ln_fwd_kernelINS_13Kernel_traitsIf6__halfS2_S2_fjLj6144ELj1ELj1ELj8ELj16ENS_18Kernel_traits_baseILj6144EfS2_S2_S2_fjLj256EEEEELb0ELb1ELb0ELb1EEEvNS_9FwdParamsE)
        .other          _ZN10layer_norm13ln_fwd_kernelINS_13Kernel_traitsIf6__halfS2_S2_fjLj6144ELj1ELj1ELj8ELj16ENS_18Kernel_traits_baseILj6144EfS2_S2_S2_fjLj256EEEEELb0ELb1ELb0ELb1EEEvNS_9FwdParamsE,@"STO_CUDA_ENTRY STV_DEFAULT"
_ZN10layer_norm13ln_fwd_kernelINS_13Kernel_traitsIf6__halfS2_S2_fjLj6144ELj1ELj1ELj8ELj16ENS_18Kernel_traits_baseILj6144EfS2_S2_S2_fjLj256EEEEELb0ELb1ELb0ELb1EEEvNS_9FwdParamsE:
.text._ZN10layer_norm13ln_fwd_kernelINS_13Kernel_traitsIf6__halfS2_S2_fjLj6144ELj1ELj1ELj8ELj16ENS_18Kernel_traits_baseILj6144EfS2_S2_S2_fjLj256EEEEELb0ELb1ELb0ELb1EEEvNS_9FwdParamsE:
        /* <DEDUP_REMOVED lines=35> */
.L_x_10367:
        /* <DEDUP_REMOVED lines=28> */
.L_x_10368:
        /* <DEDUP_REMOVED lines=12> */
.L_x_10377:
        /* <DEDUP_REMOVED lines=20> */
[----:B-----5:R-:W-:Y:S02]  /*05f0*/  HADD2.F32 R3, -RZ, R4.H0_H0 ;  /* 0x20000004ff037230 */ /* 0x020fe40000004100 */
[----:B------:R-:W-:Y:S02]  /*0600*/  HADD2.F32 R89, -RZ, R5.H0_H0 ;  /* 0x20000005ff597230 */ /* 0x000fe40000004100 */
[--C-:B------:R-:W-:Y:S02]  /*0610*/  HADD2.F32 R91, -RZ, R6.reuse.H0_H0 ;  /* 0x20000006ff5b7230 */ /* 0x100fe40000004100 */
        /* <DEDUP_REMOVED lines=13> */
[----:B--2---:R-:W-:Y:S02]  /*06f0*/  HADD2.F32 R8, -RZ, R12.H0_H0 ;  /* 0x2000000cff087230 */ /* 0x004fe40000004100 */
[----:B------:R-:W-:Y:S02]  /*0700*/  HADD2.F32 R6, -RZ, R13.H0_H0 ;  /* 0x2000000dff067230 */ /* 0x000fe40000004100 */
[----:B------:R-:W-:Y:S02]  /*0710*/  HADD2.F32 R4, -RZ, R14.H0_H0 ;  /* 0x2000000eff047230 */ /* 0x000fe40000004100 */
[----:B------:R-:W-:Y:S01]  /*0720*/  FFMA.FTZ R8, R3, R36, R8 ;  /* 0x0000002403087223 */ /* 0x000fe20000010008 */
[--C-:B------:R-:W-:Y:S02]  /*0730*/  HADD2.F32 R2, -RZ, R15.reuse.H0_H0 ;  /* 0x2000000fff027230 */ /* 0x100fe40000004100 */
        /* <DEDUP_REMOVED lines=16> */
.L_x_10369:
[--C-:B-----5:R-:W-:Y:S02]  /*0840*/  HADD2.F32 R3, -RZ, R4.reuse.H0_H0 ;  /* 0x20000004ff037230 */ /* 0x120fe40000004100 */
[----:B------:R-:W-:Y:S02]  /*0850*/  HADD2.F32 R89, -RZ, R5.H0_H0 ;  /* 0x20000005ff597230 */ /* 0x000fe40000004100 */
[----:B------:R-:W-:Y:S02]  /*0860*/  HADD2.F32 R95, -RZ, R7.H0_H0 ;  /* 0x20000007ff5f7230 */ /* 0x000fe40000004100 */
        /* <DEDUP_REMOVED lines=25> */
.L_x_10370:
        /* <DEDUP_REMOVED lines=16> */
[----:B------:R-:W-:-:S02]  /*0b00*/  HADD2.F32 R102, -RZ, R14.H0_H0 ;  /* 0x2000000eff667230 */ /* 0x000fc40000004100 */
[----:B------:R-:W-:Y:S01]  /*0b10*/  FMUL.FTZ R105, R105, R110 ;  /* 0x0000006e69697220 */ /* 0x000fe20000410000 */
[----:B------:R-:W-:Y:S02]  /*0b20*/  HADD2.F32 R100, -RZ, R15.H0_H0 ;  /* 0x2000000fff647230 */ /* 0x000fe40000004100 */
[----:B------:R-:W-:Y:S01]  /*0b30*/  FFMA.FTZ R108, R89, R28, R108 ;  /* 0x0000001c596c7223 */ /* 0x000fe2000001006c */
[--C-:B------:R-:W-:Y:S02]  /*0b40*/  HADD2.F32 R101, -RZ, R93.reuse.H0_H0 ;  /* 0x2000005dff657230 */ /* 0x100fe40000004100 */
[----:B------:R-:W-:Y:S01]  /*0b50*/  FFMA.FTZ R102, R103, R24, R102 ;  /* 0x0000001867667223 */ /* 0x000fe20000010066 */
[----:B------:R-:W-:Y:S02]  /*0b60*/  HADD2.F32 R91, -RZ, R92.H1_H1 ;  /* 0x3000005cff5b7230 */ /* 0x000fe40000004100 */
[----:B------:R-:W-:Y:S01]  /*0b70*/  FFMA.FTZ R100, R105, R26, R100 ;  /* 0x0000001a69647223 */ /* 0x000fe20000010064 */
[----:B------:R-:W-:-:S02]  /*0b80*/  HADD2.F32 R93, -RZ, R93.H1_H1 ;  /* 0x3000005dff5d7230 */ /* 0x000fc40000004100 */
[-C--:B------:R-:W-:Y:S01]  /*0b90*/  FMUL.FTZ R101, R101, R110.reuse ;  /* 0x0000006e65657220 */ /* 0x080fe20000410000 */
[----:B------:R-:W-:Y:S02]  /*0ba0*/  HADD2.F32 R109, -RZ, R94.H1_H1 ;  /* 0x3000005eff6d7230 */ /* 0x000fe40000004100 */
[-C--:B------:R-:W-:Y:S01]  /*0bb0*/  FMUL.FTZ R88, R91, R110.reuse ;  /* 0x0000006e5b587220 */ /* 0x080fe20000410000 */
[----:B------:R-:W-:Y:S02]  /*0bc0*/  HADD2.F32 R95, -RZ, R95.H1_H1 ;  /* 0x3000005fff5f7230 */ /* 0x000fe40000004100 */
[-C--:B------:R-:W-:Y:S01]  /*0bd0*/  FMUL.FTZ R90, R93, R110.reuse ;  /* 0x0000006e5d5a7220 */ /* 0x080fe20000410000 */
[----:B------:R-:W-:Y:S02]  /*0be0*/  HADD2.F32 R104, -RZ, R13.H0_H0 ;  /* 0x2000000dff687230 */ /* 0x000fe40000004100 */
[----:B------:R-:W-:Y:S01]  /*0bf0*/  FMUL.FTZ R92, R109, R110 ;  /* 0x0000006e6d5c7220 */ /* 0x000fe20000410000 */
[----:B------:R-:W-:-:S02]  /*0c00*/  HADD2.F32 R103, -RZ, R12.H1_H1 ;  /* 0x3000000cff677230 */ /* 0x000fc40000004100 */
[----:B------:R-:W-:Y:S01]  /*0c10*/  FMUL.FTZ R94, R95, R110 ;  /* 0x0000006e5f5e7220 */ /* 0x000fe20000410000 */
        /* <DEDUP_REMOVED lines=13> */
.L_x_10371:
[----:B0----5:R-:W-:Y:S02]  /*0cf0*/  HADD2.F32 R101, -RZ, R93.H0_H0 ;  /* 0x2000005dff657230 */ /* 0x021fe40000004100 */
[----:B------:R-:W-:Y:S02]  /*0d00*/  HADD2.F32 R103, -RZ, R94.H0_H0 ;  /* 0x2000005eff677230 */ /* 0x000fe40000004100 */
[----:B------:R-:W-:Y:S02]  /*0d10*/  HADD2.F32 R109, -RZ, R95.H0_H0 ;  /* 0x2000005fff6d7230 */ /* 0x000fe40000004100 */
[-C--:B------:R-:W-:Y:S01]  /*0d20*/  FMUL.FTZ R101, R101, R110.reuse ;  /* 0x0000006e65657220 */ /* 0x080fe20000410000 */
[--C-:B------:R-:W-:Y:S02]  /*0d30*/  HADD2.F32 R89, -RZ, R92.reuse.H0_H0 ;  /* 0x2000005cff597230 */ /* 0x100fe40000004100 */
[----:B------:R-:W-:Y:S01]  /*0d40*/  FMUL.FTZ R103, R103, R110 ;  /* 0x0000006e67677220 */ /* 0x000fe20000410000 */
[----:B------:R-:W-:-:S02]  /*0d50*/  HADD2.F32 R91, -RZ, R92.H1_H1 ;  /* 0x3000005cff5b7230 */ /* 0x000fc40000004100 */
[-C--:B------:R-:W-:Y:S01]  /*0d60*/  FMUL.FTZ R109, R109, R110.reuse ;  /* 0x0000006e6d6d7220 */ /* 0x080fe20000410000 */
[----:B------:R-:W-:Y:S02]  /*0d70*/  HADD2.F32 R93, -RZ, R93.H1_H1 ;  /* 0x3000005dff5d7230 */ /* 0x000fe40000004100 */
        /* <DEDUP_REMOVED lines=19> */
.L_x_10372:
        /* <DEDUP_REMOVED lines=10> */
[----:B-1----:R-:W-:Y:S02]  /*0f50*/  HADD2.F32 R89, -RZ, R92.H0_H0 ;  /* 0x2000005cff597230 */ /* 0x002fe40000004100 */
        /* <DEDUP_REMOVED lines=16> */
[--C-:B------:R-:W-:Y:S02]  /*1060*/  HADD2.F32 R114, -RZ, R14.reuse.H0_H0 ;  /* 0x2000000eff727230 */ /* 0x100fe40000004100 */
[----:B------:R-:W-:Y:S01]  /*1070*/  FFMA.FTZ R95, R107, R22, R112 ;  /* 0x000000166b5f7223 */ /* 0x000fe20000010070 */
[----:B------:R-:W-:Y:S02]  /*1080*/  HADD2.F32 R115, -RZ, R14.H1_H1 ;  /* 0x3000000eff737230 */ /* 0x000fe40000004100 */
        /* <DEDUP_REMOVED lines=8> */
[----:B------:R-:W-:Y:S01]  /*1110*/  FFMA.FTZ R113, R92, R19, R113 ;  /* 0x000000135c717223 */ /* 0x000fe20000010071 */
[----:B------:R-:W-:Y:S01]  /*1120*/  F2FP.F16.F32.PACK_AB R90, R115, R112 ;  /* 0x00000070735a723e */ /* 0x000fe200000000ff */
[----:B------:R-:W-:Y:S01]  /*1130*/  FFMA.FTZ R94, R94, R23, R89 ;  /* 0x000000175e5e7223 */ /* 0x000fe20000010059 */
[----:B------:R-:W-:-:S02]  /*1140*/  FFMA.FTZ R107, R88, R21, R107 ;  /* 0x00000015586b7223 */ /* 0x000fc4000001006b */
[----:B------:R-:W-:Y:S02]  /*1150*/  F2FP.F16.F32.PACK_AB R91, R113, R106 ;  /* 0x0000006a715b723e */ /* 0x000fe400000000ff */
[----:B------:R-:W-:Y:S02]  /*1160*/  F2FP.F16.F32.PACK_AB R89, R94, R95 ;  /* 0x0000005f5e59723e */ /* 0x000fe400000000ff */
[----:B------:R-:W-:Y:S01]  /*1170*/  F2FP.F16.F32.PACK_AB R88, R107, R110 ;  /* 0x0000006e6b58723e */ /* 0x000fe200000000ff */
[----:B------:R-:W-:Y:S06]  /*1180*/  BRA `(.L_x_10374) ;  /* 0x0000000000707947 */ /* 0x000fec0003800000 */
.L_x_10373:
        /* <DEDUP_REMOVED lines=28> */
.L_x_10374:
        /* <DEDUP_REMOVED lines=105> */
.L_x_10376:
[----:B------:R-:W-:Y:S05]  /*19e0*/  BSYNC.RECONVERGENT B0 ;  /* 0x0000000000007941 */ /* 0x000fea0003800200 */
.L_x_10375:
        /* <DEDUP_REMOVED lines=116> */
[----:B------:R-:W-:-:S03]  /*2130*/  F2FP.F16.F32.PACK_AB R6, R8, R105 ;  /* 0x000000690806723e */ /* 0x000fc600000000ff */
[----:B------:R-:W-:Y:S01]  /*2140*/  FMUL.FTZ R101, R93, R108 ;  /* 0x0000006c5d657220 */ /* 0x000fe20000410000 */
[----:B------:R-:W-:Y:S01]  /*2150*/  F2FP.F16.F32.PACK_AB R5, R2, R5 ;  /* 0x000000050205723e */ /* 0x000fe200000000ff */
[----:B------:R-:W0:Y:S01]  /*2160*/  @!P1 LDC.64 R8, c[0x0][0x3c0] ;  /* 0x0000f000ff089b82 */ /* 0x000e220000000a00 */
[----:B------:R-:W-:Y:S01]  /*2170*/  F2FP.F16.F32.PACK_AB R4, R3, R4 ;  /* 0x000000040304723e */ /* 0x000fe200000000ff */
        /* <DEDUP_REMOVED lines=15> */
[----:B------:R-:W-:Y:S01]  /*2270*/  F2FP.F16.F32.PACK_AB R102, R99, R102 ;  /* 0x000000666366723e */ /* 0x000fe200000000ff */
[C---:B------:R-:W-:Y:S01]  /*2280*/  FMUL.FTZ R0, R93.reuse, R91 ;  /* 0x0000005b5d007220 */ /* 0x040fe20000410000 */
[----:B------:R-:W-:Y:S01]  /*2290*/  F2FP.F16.F32.PACK_AB R101, R98, R101 ;  /* 0x000000656265723e */ /* 0x000fe200000000ff */
[----:B------:R-:W-:Y:S01]  /*22a0*/  FFMA.FTZ R91, R92, R77, R53 ;  /* 0x0000004d5c5b7223 */ /* 0x000fe20000010035 */
[----:B------:R-:W2:Y:S01]  /*22b0*/  LDC.64 R98, c[0x0][0x380] ;  /* 0x0000e000ff627b82 */ /* 0x000ea20000000a00 */
[C---:B------:R-:W-:Y:S01]  /*22c0*/  FMUL.FTZ R122, R93.reuse, R122 ;  /* 0x0000007a5d7a7220 */ /* 0x040fe20000410000 */
[C---:B------:R-:W-:Y:S01]  /*22d0*/  FMUL.FTZ R109, R93.reuse, R112 ;  /* 0x000000705d6d7220 */ /* 0x040fe20000410000 */
[----:B------:R-:W-:Y:S01]  /*22e0*/  FMUL.FTZ R124, R93, R124 ;  /* 0x0000007c5d7c7220 */ /* 0x000fe20000410000 */
        /* <DEDUP_REMOVED lines=21> */
[----:B------:R-:W-:Y:S02]  /*2440*/  F2FP.F16.F32.PACK_AB R111, R0, R111 ;  /* 0x0000006f006f723e */ /* 0x000fe400000000ff */
[----:B------:R-:W-:Y:S01]  /*2450*/  F2FP.F16.F32.PACK_AB R109, R120, R105 ;  /* 0x00000069786d723e */ /* 0x000fe200000000ff */
[----:B------:R0:W-:Y:S01]  /*2460*/  @!P1 STG.E desc[UR6][R2.64], R93 ;  /* 0x0000005d02009986 */ /* 0x0001e2000c101906 */
[----:B------:R-:W-:Y:S02]  /*2470*/  F2FP.F16.F32.PACK_AB R108, R108, R91 ;  /* 0x0000005b6c6c723e */ /* 0x000fe400000000ff */
[----:B--2---:R-:W-:Y:S01]  /*2480*/  IADD3 R11, PT, PT, R11, R98, RZ ;  /* 0x000000620b0b7210 */ /* 0x004fe20007ffe0ff */
[----:B------:R0:W-:Y:S03]  /*2490*/  STG.E.128 desc[UR6][R94.64], R4 ;  /* 0x000000045e007986 */ /* 0x0001e6000c101d06 */
[----:B------:R-:W-:Y:S01]  /*24a0*/  ISETP.GE.AND P1, PT, R11, R99, PT ;  /* 0x000000630b00720c */ /* 0x000fe20003f26270 */
[----:B------:R0:W-:Y:S04]  /*24b0*/  STG.E.128 desc[UR6][R106.64], R100 ;  /* 0x000000646a007986 */ /* 0x0001e8000c101d06 */
[----:B------:R0:W-:Y:S08]  /*24c0*/  STG.E.128 desc[UR6][R88.64], R108 ;  /* 0x0000006c58007986 */ /* 0x0001f0000c101d06 */
[----:B------:R-:W-:Y:S05]  /*24d0*/  @!P1 BRA `(.L_x_10377) ;  /* 0xffffffdc00f49947 */ /* 0x000fea000383ffff */
[----:B------:R-:W-:Y:S05]  /*24e0*/  EXIT ;  /* 0x000000000000794d */ /* 0x000fea0003800000 */
.L_x_10378:
        /* <DEDUP_REMOVED lines=9> */
.L_x_20988:


//--------------------- .text._ZN10layer_norm13ln_fwd_kernelINS_13Kernel_traitsIf6__halfS2_S2_fjLj6144ELj1ELj1ELj8ELj16ENS_18Kernel_traits_baseILj6144EfS2_S2_S2_fjLj256EEEEELb0ELb1ELb1ELb0EEEvNS_9FwdParamsE --------------------------
	.section	.text._ZN10layer_norm13ln_fwd_kernelINS_13Kernel_traitsIf6__halfS2_S2_fjLj6144ELj1ELj1ELj8ELj16ENS_18Kernel_traits_baseILj6144EfS2_S2_S2_fjLj256EEEEELb0ELb1ELb1ELb0EEEvNS_9FwdParamsE,"ax",@progbits
	.align	128
        .global         _ZN10layer_norm13ln_fwd_kernelINS_13Kernel_traitsIf6__halfS2_S2_fjLj6144ELj1ELj1ELj8ELj16ENS_18Kernel_traits_baseILj6144EfS2_S2_S2_fjLj256EEEEELb0ELb1ELb1ELb0EEEvNS_9FwdParamsE
        .type           _ZN10layer_norm13ln_fwd_kernelINS_13Kernel_traitsIf6__halfS2_S2_fjLj6144ELj1ELj1ELj8ELj16ENS_18Kernel_traits_baseILj6144EfS2_S2_S2_fjLj256EEEEELb0ELb1ELb1ELb0EEEvNS_9FwdParamsE,@function
        .size           _ZN10layer_norm13ln_fwd_kernelINS_13Kernel_traitsIf6__halfS2_S2_fjLj6144ELj1ELj1ELj8ELj16ENS_18Kernel_traits_baseILj6144EfS2_S2_S2_fjLj256EEEEELb0ELb1ELb1ELb0EEEvNS_9FwdParamsE,(.L_x_20989 - _ZN10layer_norm13ln_fwd_kernelINS_13Kernel_traitsIf6__halfS2_S2_fjLj6144ELj1ELj1ELj8ELj16ENS_18Kernel_traits_baseILj6144EfS2_S2_S2_fjLj256EEEEELb0ELb1ELb1ELb0EEEvNS_9FwdParamsE)
        .other          _ZN10layer_norm13ln_fwd_kernelINS_13Kernel_traitsIf6__halfS2_S2_fjLj6144ELj1ELj1ELj8ELj16ENS_18Kernel_traits_baseILj6144EfS2_S2_S2_fjLj256EEEEELb0ELb1ELb1ELb0EEEvNS_9FwdParamsE,@"STO_CUDA_ENTRY STV_DEFAULT"
_ZN10layer_norm13ln_fwd_kernelINS_13Kernel_traitsIf6__halfS2_S2_fjLj6144ELj1ELj1ELj8ELj16ENS_18Kernel_traits_baseILj6144EfS2_S2_S2_fjLj256EEEEELb0ELb1ELb1ELb0EEEvNS_9FwdParamsE:
.text._ZN10layer_norm13ln_fwd_kernelINS_13Kernel_traitsIf6__halfS2_S2_fjLj6144ELj1ELj1ELj8ELj16ENS_18Kernel_traits_baseILj6144EfS2_S2_S2_fjLj256EEEEELb0ELb1ELb1ELb0EEEvNS_9FwdParamsE:
        /* <DEDUP_REMOVED lines=62> */
.L_x_10380:
        /* <DEDUP_REMOVED lines=42> */
.L_x_10381:
[----:B------:R-:W-:Y:S05]  /*0680*/  BSYNC.RECONVERGENT B0 ;  /* 0x0000000000007941 */ /* 0x000fea0003800200 */
.L_x_10379:
        /* <DEDUP_REMOVED lines=25> */
.L_x_10405:
        /* <DEDUP_REMOVED lines=33> */
.L_x_10384:
[----:B------:R-:W-:Y:S05]  /*0a30*/  BRA.U !UP0, `(.L_x_10385) ;  /* 0x0000000508047547 */ /* 0x000fea000b800000 */
[----:B------:R-:W0:Y:S02]  /*0a40*/  LDC.64 R12, c[0x0][0x3a0] ;  /* 0x0000e800ff0c7b82 */ /* 0x000e240000000a00 */
[----:B0-----:R-:W-:-:S06]  /*0a50*/  IMAD.WIDE.U32 R12, R116, 0x10, R12 ;  /* 0x00000010740c7825 */ /* 0x001fcc00078e000c */
[----:B------:R-:W2:Y:S01]  /*0a60*/  LDG.E.128 R12, desc[UR12][R12.64] ;  /* 0x0000000c0c0c7981 */ /* 0x000ea2000c1e1d00 */
[----:B------:R-:W-:-:S13]  /*0a70*/  ISETP.LT.AND P0, PT, RZ, UR21, PT ;  /* 0x00000015ff007c0c */ /* 0x000fda000bf01270 */
[----:B------:R-:W0:Y:S01]  /*0a80*/  @P0 LDC R95, c[0x0][0x40c] ;  /* 0x00010300ff5f0b82 */ /* 0x000e220000000800 */
[--C-:B-----5:R-:W-:Y:S02]  /*0a90*/  @P0 HADD2.F32 R92, -RZ, R16.reuse.H0_H0 ;  /* 0x20000010ff5c0230 */ /* 0x120fe40000004100 */
[----:B------:R-:W-:-:S05]  /*0aa0*/  @P0 HADD2.F32 R94, -RZ, R16.H1_H1 ;  /* 0x30000010ff5e0230 */ /* 0x000fca0000004100 */
[----:B------:R-:W1:Y:S08]  /*0ab0*/  @P0 LDC R99, c[0x0][0x40c] ;  /* 0x00010300ff630b82 */ /* 0x000e700000000800 */
[----:B------:R-:W3:Y:S08]  /*0ac0*/  @P0 LDC R115, c[0x0][0x40c] ;  /* 0x00010300ff730b82 */ /* 0x000ef00000000800 */
[----:B------:R-:W4:Y:S01]  /*0ad0*/  @P0 LDC R100, c[0x0][0x40c] ;  /* 0x00010300ff640b82 */ /* 0x000f220000000800 */
[----:B0-----:R-:W-:-:S07]  /*0ae0*/  @P0 FMUL.FTZ R95, R92, R95 ;  /* 0x0000005f5c5f0220 */ /* 0x001fce0000410000 */
[----:B------:R-:W0:Y:S01]  /*0af0*/  @P0 LDC R92, c[0x0][0x40c] ;  /* 0x00010300ff5c0b82 */ /* 0x000e220000000800 */
[----:B-1----:R-:W-:-:S07]  /*0b00*/  @P0 FMUL.FTZ R94, R94, R99 ;  /* 0x000000635e5e0220 */ /* 0x002fce0000410000 */
[----:B------:R-:W1:Y:S08]  /*0b10*/  @P0 LDC R93, c[0x0][0x40c] ;  /* 0x00010300ff5d0b82 */ /* 0x000e700000000800 */
[----:B------:R-:W1:Y:S01]  /*0b20*/  @P0 LDC R119, c[0x0][0x40c] ;  /* 0x00010300ff770b82 */ /* 0x000e620000000800 */
[--C-:B--2---:R-:W-:Y:S02]  /*0b30*/  @P0 HADD2.F32 R101, -RZ, R12.reuse.H1_H1 ;  /* 0x3000000cff650230 */ /* 0x104fe40000004100 */
[----:B------:R-:W-:-:S02]  /*0b40*/  @P0 HADD2.F32 R98, -RZ, R12.H0_H0 ;  /* 0x2000000cff620230 */ /* 0x000fc40000004100 */
[--C-:B------:R-:W-:Y:S02]  /*0b50*/  @!P0 HADD2.F32 R104, -RZ, R12.reuse.H1_H1 ;  /* 0x3000000cff688230 */ /* 0x100fe40000004100 */
[----:B------:R-:W-:Y:S01]  /*0b60*/  @P0 FFMA.FTZ R104, R94, R73, R101 ;  /* 0x000000495e680223 */ /* 0x000fe20000010065 */
[--C-:B------:R-:W-:Y:S02]  /*0b70*/  @P0 HADD2.F32 R94, -RZ, R17.reuse.H1_H1 ;  /* 0x30000011ff5e0230 */ /* 0x100fe40000004100 */
[----:B------:R-:W-:Y:S02]  /*0b80*/  @!P0 HADD2.F32 R105, -RZ, R12.H0_H0 ;  /* 0x2000000cff698230 */ /* 0x000fe40000004100 */
[----:B------:R-:W-:Y:S01]  /*0b90*/  @P0 FFMA.FTZ R105, R95, R72, R98 ;  /* 0x000000485f690223 */ /* 0x000fe20000010062 */
[----:B------:R-:W-:Y:S02]  /*0ba0*/  @P0 HADD2.F32 R95, -RZ, R17.H0_H0 ;  /* 0x20000011ff5f0230 */ /* 0x000fe40000004100 */
[----:B---3--:R-:W-:Y:S01]  /*0bb0*/  @P0 FMUL.FTZ R94, R94, R115 ;  /* 0x000000735e5e0220 */ /* 0x008fe20000410000 */
[--C-:B------:R-:W-:Y:S01]  /*0bc0*/  @P0 HADD2.F32 R98, -RZ, R13.reuse.H0_H0 ;  /* 0x2000000dff620230 */ /* 0x100fe20000004100 */
[----:B------:R-:W2:Y:S01]  /*0bd0*/  @P0 LDC R115, c[0x0][0x40c] ;  /* 0x00010300ff730b82 */ /* 0x000ea20000000800 */
[----:B------:R-:W-:-:S02]  /*0be0*/  @P0 HADD2.F32 R99, -RZ, R13.H1_H1 ;  /* 0x3000000dff630230 */ /* 0x000fc40000004100 */
[----:B----4-:R-:W-:Y:S01]  /*0bf0*/  @P0 FMUL.FTZ R95, R95, R100 ;  /* 0x000000645f5f0220 */ /* 0x010fe20000410000 */
[--C-:B------:R-:W-:Y:S02]  /*0c00*/  @!P0 HADD2.F32 R103, -RZ, R13.reuse.H0_H0 ;  /* 0x2000000dff678230 */ /* 0x100fe40000004100 */
[----:B------:R-:W-:Y:S02]  /*0c10*/  @!P0 HADD2.F32 R102, -RZ, R13.H1_H1 ;  /* 0x3000000dff668230 */ /* 0x000fe40000004100 */
[----:B------:R-:W-:Y:S01]  /*0c20*/  @P0 FFMA.FTZ R103, R95, R74, R98 ;  /* 0x0000004a5f670223 */ /* 0x000fe20000010062 */
[--C-:B------:R-:W-:Y:S02]  /*0c30*/  @P0 HADD2.F32 R95, -RZ, R18.reuse.H1_H1 ;  /* 0x30000012ff5f0230 */ /* 0x100fe40000004100 */
[----:B------:R-:W-:Y:S01]  /*0c40*/  @P0 FFMA.FTZ R102, R94, R75, R99 ;  /* 0x0000004b5e660223 */ /* 0x000fe20000010063 */
[----:B------:R-:W-:Y:S02]  /*0c50*/  @P0 HADD2.F32 R94, -RZ, R18.H0_H0 ;  /* 0x20000012ff5e0230 */ /* 0x000fe40000004100 */
[----:B------:R-:W-:-:S02]  /*0c60*/  @!P0 HADD2.F32 R100, -RZ, R14.H1_H1 ;  /* 0x3000000eff648230 */ /* 0x000fc40000004100 */
[----:B0-----:R-:W-:Y:S01]  /*0c70*/  @P0 FMUL.FTZ R92, R95, R92 ;  /* 0x0000005c5f5c0220 */ /* 0x001fe20000410000 */
[--C-:B------:R-:W-:Y:S02]  /*0c80*/  @P0 HADD2.F32 R95, -RZ, R14.reuse.H1_H1 ;  /* 0x3000000eff5f0230 */ /* 0x100fe40000004100 */
[----:B-1----:R-:W-:Y:S01]  /*0c90*/  @P0 FMUL.FTZ R93, R94, R93 ;  /* 0x0000005d5e5d0220 */ /* 0x002fe20000410000 */
[--C-:B------:R-:W-:Y:S01]  /*0ca0*/  @P0 HADD2.F32 R94, -RZ, R14.reuse.H0_H0 ;  /* 0x2000000eff5e0230 */ /* 0x100fe20000004100 */
[----:B------:R-:W-:Y:S01]  /*0cb0*/  F2FP.F16.F32.PACK_AB R114, RZ, R102 ;  /* 0x00000066ff72723e */ /* 0x000fe200000000ff */
[----:B------:R-:W-:Y:S02]  /*0cc0*/  @!P0 HADD2.F32 R101, -RZ, R14.H0_H0 ;  /* 0x2000000eff658230 */ /* 0x000fe40000004100 */
[----:B------:R-:W-:Y:S01]  /*0cd0*/  @P0 FFMA.FTZ R100, R92, R69, R95 ;  /* 0x000000455c640223 */ /* 0x000fe2000001005f */
[--C-:B------:R-:W-:Y:S02]  /*0ce0*/  @P0 HADD2.F32 R92, -RZ, R19.reuse.H0_H0 ;  /* 0x20000013ff5c0230 */ /* 0x100fe40000004100 */
[----:B------:R-:W-:Y:S01]  /*0cf0*/  @P0 FFMA.FTZ R101, R93, R68, R94 ;  /* 0x000000445d650223 */ /* 0x000fe2000001005e */
[----:B------:R-:W-:-:S02]  /*0d00*/  @P0 HADD2.F32 R94, -RZ, R19.H1_H1 ;  /* 0x30000013ff5e0230 */ /* 0x000fc40000004100 */
[--C-:B------:R-:W-:Y:S02]  /*0d10*/  @P0 HADD2.F32 R95, -RZ, R15.reuse.H1_H1 ;  /* 0x3000000fff5f0230 */ /* 0x100fe40000004100 */
[----:B--2---:R-:W-:Y:S01]  /*0d20*/  @P0 FMUL.FTZ R93, R92, R115 ;  /* 0x000000735c5d0220 */ /* 0x004fe20000410000 */
[--C-:B------:R-:W-:Y:S02]  /*0d30*/  @P0 HADD2.F32 R92, -RZ, R15.reuse.H0_H0 ;  /* 0x2000000fff5c0230 */ /* 0x100fe40000004100 */
[----:B------:R-:W-:Y:S01]  /*0d40*/  @P0 FMUL.FTZ R94, R94, R119 ;  /* 0x000000775e5e0220 */ /* 0x000fe20000410000 */
[--C-:B------:R-:W-:Y:S01]  /*0d50*/  @!P0 HADD2.F32 R99, -RZ, R15.reuse.H0_H0 ;  /* 0x2000000fff638230 */ /* 0x100fe20000004100 */
[----:B------:R-:W-:Y:S01]  /*0d60*/  F2FP.F16.F32.PACK_AB R115, RZ, R101 ;  /* 0x00000065ff73723e */ /* 0x000fe200000000ff */
[----:B------:R-:W-:Y:S02]  /*0d70*/  @!P0 HADD2.F32 R98, -RZ, R15.H1_H1 ;  /* 0x3000000fff628230 */ /* 0x000fe40000004100 */
[----:B------:R-:W-:Y:S01]  /*0d80*/  @P0 FFMA.FTZ R99, R93, R70, R92 ;  /* 0x000000465d630223 */ /* 0x000fe2000001005c */
[----:B------:R-:W-:Y:S01]  /*0d90*/  @P0 FFMA.FTZ R98, R94, R71, R95 ;  /* 0x000000475e620223 */ /* 0x000fe2000001005f */
[----:B------:R-:W-:-:S02]  /*0da0*/  F2FP.F16.F32.PACK_AB R92, RZ, R105 ;  /* 0x00000069ff5c723e */ /* 0x000fc400000000ff */
[----:B------:R-:W-:Y:S02]  /*0db0*/  F2FP.F16.F32.PACK_AB R93, RZ, R104 ;  /* 0x00000068ff5d723e */ /* 0x000fe400000000ff */
[----:B------:R-:W-:Y:S02]  /*0dc0*/  F2FP.F16.F32.PACK_AB R94, RZ, R103 ;  /* 0x00000067ff5e723e */ /* 0x000fe400000000ff */
        /* <DEDUP_REMOVED lines=8> */
.L_x_10385:
[----:B------:R-:W0:Y:S01]  /*0e50*/  @UP2 LDCU UR4, c[0x0][0x40c] ;  /* 0x00008180ff0427ac */ /* 0x000e220008000800 */
[--C-:B-----5:R-:W-:Y:S01]  /*0e60*/  @P1 HADD2.F32 R92, -RZ, R16.reuse.H0_H0 ;  /* 0x20000010ff5c1230 */ /* 0x120fe20000004100 */
[----:B------:R-:W-:Y:S01]  /*0e70*/  CS2R R104, SRZ ;  /* 0x0000000000687805 */ /* 0x000fe2000001ff00 */
[--C-:B------:R-:W-:Y:S01]  /*0e80*/  @P1 HADD2.F32 R94, -RZ, R19.reuse.H0_H0 ;  /* 0x20000013ff5e1230 */ /* 0x100fe20000004100 */
[----:B------:R-:W1:Y:S01]  /*0e90*/  @UP2 LDCU UR5, c[0x0][0x40c] ;  /* 0x00008180ff0527ac */ /* 0x000e620008000800 */
[----:B------:R-:W-:Y:S01]  /*0ea0*/  CS2R R102, SRZ ;  /* 0x0000000000667805 */ /* 0x000fe2000001ff00 */
[----:B------:R-:W-:Y:S01]  /*0eb0*/  @P1 HADD2.F32 R100, -RZ, R19.H1_H1 ;  /* 0x30000013ff641230 */ /* 0x000fe20000004100 */
[----:B------:R-:W-:Y:S01]  /*0ec0*/  CS2R R98, SRZ ;  /* 0x0000000000627805 */ /* 0x000fe2000001ff00 */
[----:B------:R-:W2:Y:S01]  /*0ed0*/  @UP2 LDCU UR7, c[0x0][0x40c] ;  /* 0x00008180ff0727ac */ /* 0x000ea20008000800 */
[----:B------:R-:W3:Y:S01]  /*0ee0*/  @UP2 LDCU UR25, c[0x0][0x40c] ;  /* 0x00008180ff1927ac */ /* 0x000ee20008000800 */
[----:B------:R-:W4:Y:S01]  /*0ef0*/  @UP2 LDCU UR26, c[0x0][0x40c] ;  /* 0x00008180ff1a27ac */ /* 0x000f220008000800 */
[----:B0-----:R-:W-:Y:S01]  /*0f00*/  @P1 FMUL.FTZ R93, R92, UR4 ;  /* 0x000000045c5d1c20 */ /* 0x001fe20008410000 */
[----:B------:R-:W-:Y:S01]  /*0f10*/  @P1 HADD2.F32 R92, -RZ, R16.H1_H1 ;  /* 0x30000010ff5c1230 */ /* 0x000fe20000004100 */
[----:B------:R-:W0:Y:S02]  /*0f20*/  @UP2 LDCU UR23, c[0x0][0x40c] ;  /* 0x00008180ff1727ac */ /* 0x000e240008000800 */
[----:B------:R-:W-:Y:S01]  /*0f30*/  @P1 FMUL.FTZ R105, R93, R72 ;  /* 0x000000485d691220 */ /* 0x000fe20000410000 */
[--C-:B------:R-:W-:Y:S01]  /*0f40*/  @P1 HADD2.F32 R93, -RZ, R17.reuse.H0_H0 ;  /* 0x20000011ff5d1230 */ /* 0x100fe20000004100 */
[----:B------:R-:W0:Y:S01]  /*0f50*/  @UP2 LDCU UR4, c[0x0][0x40c] ;  /* 0x00008180ff0427ac */ /* 0x000e220008000800 */
[----:B-1----:R-:W-:Y:S01]  /*0f60*/  @P1 FMUL.FTZ R92, R92, UR5 ;  /* 0x000000055c5c1c20 */ /* 0x002fe20008410000 */
[----:B------:R-:W1:Y:S02]  /*0f70*/  @UP2 LDCU UR24, c[0x0][0x40c] ;  /* 0x00008180ff1827ac */ /* 0x000e640008000800 */
[----:B--2---:R-:W-:Y:S01]  /*0f80*/  @P1 FMUL.FTZ R93, R93, UR7 ;  /* 0x000000075d5d1c20 */ /* 0x004fe20008410000 */
[----:B------:R-:W-:Y:S01]  /*0f90*/  @P1 FMUL.FTZ R104, R92, R73 ;  /* 0x000000495c681220 */ /* 0x000fe20000410000 */
[----:B---3--:R-:W-:Y:S01]  /*0fa0*/  @P1 FMUL.FTZ R95, R94, UR25 ;  /* 0x000000195e5f1c20 */ /* 0x008fe20008410000 */
[----:B------:R-:W-:-:S02]  /*0fb0*/  @P1 HADD2.F32 R92, -RZ, R17.H1_H1 ;  /* 0x30000011ff5c1230 */ /* 0x000fc40000004100 */
[----:B------:R-:W-:Y:S01]  /*0fc0*/  @P1 FMUL.FTZ R103, R93, R74 ;  /* 0x0000004a5d671220 */ /* 0x000fe20000410000 */
[--C-:B------:R-:W-:Y:S02]  /*0fd0*/  @P1 HADD2.F32 R93, -RZ, R18.reuse.H0_H0 ;  /* 0x20000012ff5d1230 */ /* 0x100fe40000004100 */
[----:B----4-:R-:W-:Y:S01]  /*0fe0*/  @P1 FMUL.FTZ R100, R100, UR26 ;  /* 0x0000001a64641c20 */ /* 0x010fe20008410000 */
[----:B------:R-:W-:Y:S02]  /*0ff0*/  @P1 HADD2.F32 R94, -RZ, R18.H1_H1 ;  /* 0x30000012ff5e1230 */ /* 0x000fe40000004100 */
[----:B------:R-:W-:Y:S01]  /*1000*/  @P1 FMUL.FTZ R99, R95, R70 ;  /* 0x000000465f631220 */ /* 0x000fe20000410000 */
[----:B0-----:R-:W-:Y:S01]  /*1010*/  @P1 FMUL.FTZ R92, R92, UR23 ;  /* 0x000000175c5c1c20 */ /* 0x001fe20008410000 */
[----:B------:R-:W-:Y:S01]  /*1020*/  @P1 FMUL.FTZ R98, R100, R71 ;  /* 0x0000004764621220 */ /* 0x000fe20000410000 */
[----:B------:R-:W-:Y:S01]  /*1030*/  CS2R R100, SRZ ;  /* 0x0000000000647805 */ /* 0x000fe2000001ff00 */
[----:B------:R-:W-:Y:S01]  /*1040*/  @P1 FMUL.FTZ R93, R93, UR4 ;  /* 0x000000045d5d1c20 */ /* 0x000fe20008410000 */
[----:B------:R-:W-:Y:S01]  /*1050*/  @P1 FMUL.FTZ R102, R92, R75 ;  /* 0x0000004b5c661220 */ /* 0x000fe20000410000 */
[----:B------:R-:W-:Y:S01]  /*1060*/  F2FP.F16.F32.PACK_AB R92, RZ, R105 ;  /* 0x00000069ff5c723e */ /* 0x000fe200000000ff */
        /* <DEDUP_REMOVED lines=14> */
.L_x_10386:
[----:B------:R-:W0:Y:S01]  /*1150*/  LDC.64 R114, c[0x0][0x3a8] ;  /* 0x0000ea00ff727b82 */ /* 0x000e220000000a00 */
[----:B------:R-:W-:Y:S01]  /*1160*/  IADD3 R117, PT, PT, R117, 0x100, RZ ;  /* 0x0000010075757810 */ /* 0x000fe20007ffe0ff */
[C---:B0-----:R-:W-:Y:S01]  /*1170*/  IMAD.WIDE.U32 R114, R116.reuse, 0x10, R114 ;  /* 0x0000001074727825 */ /* 0x041fe200078e0072 */
[----:B------:R-:W-:-:S04]  /*1180*/  IADD3 R116, PT, PT, R116, 0x100, RZ ;  /* 0x0000010074747810 */ /* 0x000fc80007ffe0ff */
[----:B------:R0:W-:Y:S03]  /*1190*/  STG.E.128 desc[UR12][R114.64], R92 ;  /* 0x0000005c72007986 */ /* 0x0001e6000c101d0c */
.L_x_10383:
[----:B----4-:R-:W-:Y:S05]  /*11a0*/  BSYNC.RECONVERGENT B0 ;  /* 0x0000000000007941 */ /* 0x010fea0003800200 */
.L_x_10382:
        /* <DEDUP_REMOVED lines=13> */
[----:B------:R-:W-:Y:S01]  /*1280*/  ISETP.LT.AND P0, PT, RZ, UR21, PT ;  /* 0x00000015ff007c0c */ /* 0x000fe2000bf01270 */
[----:B-----5:R-:W-:Y:S02]  /*1290*/  HADD2.F32 R97, -RZ, R12.H1_H1 ;  /* 0x3000000cff617230 */ /* 0x020fe40000004100 */
[--C-:B------:R-:W-:Y:S02]  /*12a0*/  HADD2.F32 R11, -RZ, R13.reuse.H1_H1 ;  /* 0x3000000dff0b7230 */ /* 0x100fe40000004100 */
[----:B------:R-:W-:Y:S02]  /*12b0*/  HADD2.F32 R96, -RZ, R13.H0_H0 ;  /* 0x2000000dff607230 */ /* 0x000fe40000004100 */
[----:B------:R-:W-:-:S06]  /*12c0*/  HADD2.F32 R10, -RZ, R14.H0_H0 ;  /* 0x2000000eff0a7230 */ /* 0x000fcc0000004100 */
[----:B-1----:R-:W1:Y:S01]  /*12d0*/  @P0 LDC R7, c[0x0][0x40c] ;  /* 0x00010300ff070b82 */ /* 0x002e620000000800 */
[----:B------:R-:W-:-:S07]  /*12e0*/  @P0 HADD2.F32 R6, -RZ, R16.H1_H1 ;  /* 0x30000010ff060230 */ /* 0x000fce0000004100 */
[----:B------:R-:W2:Y:S08]  /*12f0*/  @P0 LDC R8, c[0x0][0x40c] ;  /* 0x00010300ff080b82 */ /* 0x000eb00000000800 */
[----:B------:R-:W3:Y:S08]  /*1300*/  @P0 LDC R9, c[0x0][0x40c] ;  /* 0x00010300ff090b82 */ /* 0x000ef00000000800 */
[----:B0-----:R-:W0:Y:S01]  /*1310*/  @P0 LDC R93, c[0x0][0x40c] ;  /* 0x00010300ff5d0b82 */ /* 0x001e220000000800 */
[----:B-1----:R-:W-:Y:S01]  /*1320*/  @P0 FMUL.FTZ R6, R6, R7 ;  /* 0x0000000706060220 */ /* 0x002fe20000410000 */
[----:B------:R-:W-:-:S03]  /*1330*/  @P0 HADD2.F32 R7, -RZ, R17.H1_H1 ;  /* 0x30000011ff070230 */ /* 0x000fc60000004100 */
[----:B------:R-:W-:Y:S01]  /*1340*/  @P0 FFMA.FTZ R97, R6, R49, R97 ;  /* 0x0000003106610223 */ /* 0x000fe20000010061 */
[----:B------:R-:W-:Y:S02]  /*1350*/  @P0 HADD2.F32 R6, -RZ, R17.H0_H0 ;  /* 0x20000011ff060230 */ /* 0x000fe40000004100 */
[----:B------:R-:W1:Y:S01]  /*1360*/  @P0 LDC R115, c[0x0][0x40c] ;  /* 0x00010300ff730b82 */ /* 0x000e620000000800 */
[----:B--2---:R-:W-:Y:S01]  /*1370*/  @P0 FMUL.FTZ R8, R7, R8 ;  /* 0x0000000807080220 */ /* 0x004fe20000410000 */
[----:B------:R-:W-:-:S03]  /*1380*/  F2FP.F16.F32.PACK_AB R114, RZ, R97 ;  /* 0x00000061ff72723e */ /* 0x000fc600000000ff */
[----:B------:R-:W-:Y:S01]  /*1390*/  @P0 FFMA.FTZ R11, R8, R51, R11 ;  /* 0x00000033080b0223 */ /* 0x000fe2000001000b */
[--C-:B------:R-:W-:Y:S02]  /*13a0*/  @P0 HADD2.F32 R8, -RZ, R18.reuse.H1_H1 ;  /* 0x30000012ff080230 */ /* 0x100fe40000004100 */
[----:B------:R-:W2:Y:S01]  /*13b0*/  @P0 LDC R95, c[0x0][0x40c] ;  /* 0x00010300ff5f0b82 */ /* 0x000ea20000000800 */
[----:B---3--:R-:W-:Y:S01]  /*13c0*/  @P0 FMUL.FTZ R9, R6, R9 ;  /* 0x0000000906090220 */ /* 0x008fe20000410000 */
[----:B------:R-:W-:-:S03]  /*13d0*/  @P0 HADD2.F32 R6, -RZ, R18.H0_H0 ;  /* 0x20000012ff060230 */ /* 0x000fc60000004100 */
[----:B------:R-:W-:Y:S01]  /*13e0*/  @P0 FFMA.FTZ R96, R9, R50, R96 ;  /* 0x0000003209600223 */ /* 0x000fe20000010060 */
[----:B------:R-:W-:Y:S02]  /*13f0*/  HADD2.F32 R9, -RZ, R14.H1_H1 ;  /* 0x3000000eff097230 */ /* 0x000fe40000004100 */
[----:B------:R-:W3:Y:S01]  /*1400*/  @P0 LDC R7, c[0x0][0x40c] ;  /* 0x00010300ff070b82 */ /* 0x000ee20000000800 */
[----:B0-----:R-:W-:Y:S01]  /*1410*/  @P0 FMUL.FTZ R93, R6, R93 ;  /* 0x0000005d065d0220 */ /* 0x001fe20000410000 */
[----:B------:R-:W-:-:S03]  /*1420*/  @P0 HADD2.F32 R6, -RZ, R19.H0_H0 ;  /* 0x20000013ff060230 */ /* 0x000fc60000004100 */
[----:B------:R-:W-:Y:S01]  /*1430*/  @P0 FFMA.FTZ R10, R93, R44, R10 ;  /* 0x0000002c5d0a0223 */ /* 0x000fe2000001000a */
[----:B------:R-:W-:Y:S02]  /*1440*/  @P0 HADD2.F32 R93, -RZ, R19.H1_H1 ;  /* 0x30000013ff5d0230 */ /* 0x000fe40000004100 */
[----:B------:R-:W0:Y:S01]  /*1450*/  @P0 LDC R94, c[0x0][0x40c] ;  /* 0x00010300ff5e0b82 */ /* 0x000e220000000800 */
[----:B-1----:R-:W-:Y:S01]  /*1460*/  @P0 FMUL.FTZ R115, R6, R115 ;  /* 0x0000007306730220 */ /* 0x002fe20000410000 */
[----:B------:R-:W-:Y:S02]  /*1470*/  @P0 HADD2.F32 R6, -RZ, R16.H0_H0 ;  /* 0x20000010ff060230 */ /* 0x000fe40000004100 */
[----:B--2---:R-:W-:-:S04]  /*1480*/  @P0 FMUL.FTZ R8, R8, R95 ;  /* 0x0000005f08080220 */ /* 0x004fc80000410000 */
[----:B------:R-:W-:Y:S01]  /*1490*/  @P0 FFMA.FTZ R9, R8, R45, R9 ;  /* 0x0000002d08090223 */ /* 0x000fe20000010009 */
[--C-:B------:R-:W-:Y:S02]  /*14a0*/  HADD2.F32 R8, -RZ, R15.reuse.H0_H0 ;  /* 0x2000000fff087230 */ /* 0x100fe40000004100 */
[----:B---3--:R-:W-:Y:S01]  /*14b0*/  @P0 FMUL.FTZ R92, R6, R7 ;  /* 0x00000007065c0220 */ /* 0x008fe20000410000 */
[----:B------:R-:W-:Y:S02]  /*14c0*/  HADD2.F32 R7, -RZ, R12.H0_H0 ;  /* 0x2000000cff077230 */ /* 0x000fe40000004100 */
[----:B------:R-:W-:Y:S01]  /*14d0*/  @P0 FFMA.FTZ R8, R115, R46, R8 ;  /* 0x0000002e73080223 */ /* 0x000fe20000010008 */
[----:B------:R-:W-:Y:S01]  /*14e0*/  HADD2.F32 R6, -RZ, R15.H1_H1 ;  /* 0x3000000fff067230 */ /* 0x000fe20000004100 */
[----:B------:R-:W-:Y:S01]  /*14f0*/  F2FP.F16.F32.PACK_AB R115, RZ, R10 ;  /* 0x0000000aff73723e */ /* 0x000fe200000000ff */
[----:B------:R-:W-:Y:S01]  /*1500*/  @P0 FFMA.FTZ R7, R92, R48, R7 ;  /* 0x000000305c070223 */ /* 0x000fe20000010007 */
[----:B------:R-:W-:Y:S01]  /*1510*/  F2FP.F16.F32.PACK_AB R118, RZ, R9 ;  /* 0x00000009ff76723e */ /* 0x000fe200000000ff */
[----:B0-----:R-:W-:Y:S01]  /*1520*/  @P0 FMUL.FTZ R93, R93, R94 ;  /* 0x0000005e5d5d0220 */ /* 0x001fe20000410000 */
        /* <DEDUP_REMOVED lines=11> */
.L_x_10389:
[----:B------:R-:W2:Y:S01]  /*15e0*/  @UP2 LDCU UR4, c[0x0][0x40c] ;  /* 0x00008180ff0427ac */ /* 0x000ea20008000800 */
[----:B-1---5:R-:W-:Y:S02]  /*15f0*/  @P1 HADD2.F32 R6, -RZ, R16.H0_H0 ;  /* 0x20000010ff061230 */ /* 0x022fe40000004100 */
[----:B------:R-:W-:Y:S02]  /*1600*/  HFMA2 R7, -RZ, RZ, 0, 0 ;  /* 0x00000000ff077431 */ /* 0x000fe400000001ff */
[--C-:B0-----:R-:W-:Y:S01]  /*1610*/  @P1 HADD2.F32 R92, -RZ, R19.reuse.H0_H0 ;  /* 0x20000013ff5c1230 */ /* 0x101fe20000004100 */
[----:B------:R-:W0:Y:S01]  /*1620*/  @UP2 LDCU UR5, c[0x0][0x40c] ;  /* 0x00008180ff0527ac */ /* 0x000e220008000800 */
[----:B------:R-:W-:Y:S01]  /*1630*/  @P1 HADD2.F32 R93, -RZ, R19.H1_H1 ;  /* 0x30000013ff5d1230 */ /* 0x000fe20000004100 */
[----:B------:R-:W-:Y:S01]  /*1640*/  MOV R8, RZ ;  /* 0x000000ff00087202 */ /* 0x000fe20000000f00 */
[----:B------:R-:W-:Y:S01]  /*1650*/  @P1 HADD2.F32 R11, -RZ, R17.H0_H0 ;  /* 0x20000011ff0b1230 */ /* 0x000fe20000004100 */
[----:B------:R-:W1:Y:S01]  /*1660*/  @UP2 LDCU UR25, c[0x0][0x40c] ;  /* 0x00008180ff1927ac */ /* 0x000e620008000800 */
[----:B------:R-:W-:Y:S01]  /*1670*/  @P1 HADD2.F32 R94, -RZ, R18.H1_H1 ;  /* 0x30000012ff5e1230 */ /* 0x000fe20000004100 */
[----:B------:R-:W-:Y:S01]  /*1680*/  CS2R R96, SRZ ;  /* 0x0000000000607805 */ /* 0x000fe2000001ff00 */
[----:B------:R-:W3:Y:S01]  /*1690*/  @UP2 LDCU UR26, c[0x0][0x40c] ;  /* 0x00008180ff1a27ac */ /* 0x000ee20008000800 */
[----:B------:R-:W4:Y:S01]  /*16a0*/  @UP2 LDCU UR7, c[0x0][0x40c] ;  /* 0x00008180ff0727ac */ /* 0x000f220008000800 */
[----:B--2---:R-:W-:Y:S01]  /*16b0*/  @P1 FMUL.FTZ R9, R6, UR4 ;  /* 0x0000000406091c20 */ /* 0x004fe20008410000 */
[----:B------:R-:W-:Y:S01]  /*16c0*/  HFMA2 R6, -RZ, RZ, 0, 0 ;  /* 0x00000000ff067431 */ /* 0x000fe200000001ff */
[----:B------:R-:W2:Y:S02]  /*16d0*/  @UP2 LDCU UR23, c[0x0][0x40c] ;  /* 0x00008180ff1727ac */ /* 0x000ea40008000800 */
[----:B------:R-:W-:Y:S01]  /*16e0*/  @P1 FMUL.FTZ R7, R9, R48 ;  /* 0x0000003009071220 */ /* 0x000fe20000410000 */
[----:B------:R-:W-:Y:S01]  /*16f0*/  @P1 HADD2.F32 R9, -RZ, R16.H1_H1 ;  /* 0x30000010ff091230 */ /* 0x000fe20000004100 */
[----:B------:R-:W2:Y:S01]  /*1700*/  @UP2 LDCU UR4, c[0x0][0x40c] ;  /* 0x00008180ff0427ac */ /* 0x000ea20008000800 */
[----:B------:R-:W2:Y:S03]  /*1710*/  @UP2 LDCU UR24, c[0x0][0x40c] ;  /* 0x00008180ff1827ac */ /* 0x000ea60008000800 */
[----:B0-----:R-:W-:Y:S01]  /*1720*/  @P1 FMUL.FTZ R10, R9, UR5 ;  /* 0x00000005090a1c20 */ /* 0x001fe20008410000 */
[----:B-1----:R-:W-:Y:S01]  /*1730*/  @P1 FMUL.FTZ R9, R92, UR25 ;  /* 0x000000195c091c20 */ /* 0x002fe20008410000 */
[----:B---3--:R-:W-:Y:S01]  /*1740*/  @P1 FMUL.FTZ R92, R93, UR26 ;  /* 0x0000001a5d5c1c20 */ /* 0x008fe20008410000 */
[----:B------:R-:W-:-:S02]  /*1750*/  @P1 HADD2.F32 R93, -RZ, R18.H0_H0 ;  /* 0x20000012ff5d1230 */ /* 0x000fc40000004100 */
[----:B------:R-:W-:Y:S01]  /*1760*/  @P1 FMUL.FTZ R97, R10, R49 ;  /* 0x000000310a611220 */ /* 0x000fe20000410000 */
[----:B------:R-:W-:Y:S01]  /*1770*/  @P1 FMUL.FTZ R8, R9, R46 ;  /* 0x0000002e09081220 */ /* 0x000fe20000410000 */
[----:B------:R-:W-:Y:S02]  /*1780*/  @P1 HADD2.F32 R9, -RZ, R17.H1_H1 ;  /* 0x30000011ff091230 */ /* 0x000fe40000004100 */
[----:B----4-:R-:W-:Y:S01]  /*1790*/  @P1 FMUL.FTZ R11, R11, UR7 ;  /* 0x000000070b0b1c20 */ /* 0x010fe20008410000 */
[----:B------:R-:W-:Y:S01]  /*17a0*/  @P1 FMUL.FTZ R6, R92, R47 ;  /* 0x0000002f5c061220 */ /* 0x000fe20000410000 */
[----:B------:R-:W-:Y:S01]  /*17b0*/  F2FP.F16.F32.PACK_AB R95, RZ, R8 ;  /* 0x00000008ff5f723e */ /* 0x000fe200000000ff */
[----:B--2---:R-:W-:Y:S01]  /*17c0*/  @P1 FMUL.FTZ R92, R9, UR23 ;  /* 0x00000017095c1c20 */ /* 0x004fe20008410000 */
[----:B------:R-:W-:Y:S01]  /*17d0*/  @P1 FMUL.FTZ R96, R11, R50 ;  /* 0x000000320b601220 */ /* 0x000fe20000410000 */
[----:B------:R-:W-:Y:S01]  /*17e0*/  @P1 FMUL.FTZ R93, R93, UR4 ;  /* 0x000000045d5d1c20 */ /* 0x000fe20008410000 */
[----:B------:R-:W-:-:S02]  /*17f0*/  CS2R R10, SRZ ;  /* 0x00000000000a7805 */ /* 0x000fc4000001ff00 */
[----:B------:R-:W-:Y:S01]  /*1800*/  MOV R9, RZ ;  /* 0x000000ff00097202 */ /* 0x000fe20000000f00 */
[----:B------:R-:W-:Y:S01]  /*1810*/  @P1 FMUL.FTZ R11, R92, R51 ;  /* 0x000000335c0b1220 */ /* 0x000fe20000410000 */
[----:B------:R-:W-:Y:S01]  /*1820*/  @P1 FMUL.FTZ R94, R94, UR24 ;  /* 0x000000185e5e1c20 */ /* 0x000fe20008410000 */
[----:B------:R-:W-:Y:S01]  /*1830*/  @P1 FMUL.FTZ R10, R93, R44 ;  /* 0x0000002c5d0a1220 */ /* 0x000fe20000410000 */
[----:B------:R-:W-:Y:S02]  /*1840*/  F2FP.F16.F32.PACK_AB R92, RZ, R7 ;  /* 0x00000007ff5c723e */ /* 0x000fe400000000ff */
[----:B------:R-:W-:Y:S01]  /*1850*/  @P1 FMUL.FTZ R9, R94, R45 ;  /* 0x0000002d5e091220 */ /* 0x000fe20000410000 */
[----:B------:R-:W-:Y:S02]  /*1860*/  F2FP.F16.F32.PACK_AB R93, RZ, R97 ;  /* 0x00000061ff5d723e */ /* 0x000fe400000000ff */
        /* <DEDUP_REMOVED lines=8> */
[----:B------:R-:W-:-:S07]  /*18f0*/  PRMT R94, R115, 0x5410, R118 ;  /* 0x00005410735e7816 */ /* 0x000fce0000000076 */
.L_x_10390:
[----:B------:R-:W0:Y:S01]  /*1900*/  LDC.64 R114, c[0x0][0x3a8] ;  /* 0x0000ea00ff727b82 */ /* 0x000e220000000a00 */
[----:B------:R-:W-:Y:S01]  /*1910*/  IADD3 R117, PT, PT, R117, 0x100, RZ ;  /* 0x0000010075757810 */ /* 0x000fe20007ffe0ff */
[C---:B0-----:R-:W-:Y:S01]  /*1920*/  IMAD.WIDE.U32 R114, R116.reuse, 0x10, R114 ;  /* 0x0000001074727825 */ /* 0x041fe200078e0072 */
[----:B------:R-:W-:-:S04]  /*1930*/  IADD3 R116, PT, PT, R116, 0x100, RZ ;  /* 0x0000010074747810 */ /* 0x000fc80007ffe0ff */
[----:B------:R1:W-:Y:S03]  /*1940*/  STG.E.128 desc[UR12][R114.64], R92 ;  /* 0x0000005c72007986 */ /* 0x0003e6000c101d0c */
.L_x_10388:
[----:B------:R-:W-:Y:S05]  /*1950*/  BSYNC.RECONVERGENT B0 ;  /* 0x0000000000007941 */ /* 0x000fea0003800200 */
.L_x_10387:
[----:B------:R-:W-:Y:S01]  /*1960*/  ISETP.GE.U32.AND P4, PT, R112, 0x300, PT ;  /* 0x000003007000780c */ /* 0x000fe20003f86070 */
[----:B------:R-:W-:-:S12]  /*1970*/  BSSY.RECONVERGENT B0, `(.L_x_10391) ;  /* 0x0000077000007945 */ /* 0x000fd80003800200 */
[----:B------:R-:W-:Y:S05]  /*1980*/  @!P4 BRA `(.L_x_10392) ;  /* 0x0000000400d4c947 */ /* 0x000fea0003800000 */
[----:B------:R-:W-:Y:S01]  /*1990*/  ISETP.NE.U32.AND P0, PT, RZ, UR14, PT ;  /* 0x0000000eff007c0c */ /* 0x000fe2000bf05070 */
[----:B------:R-:W2:Y:S01]  /*19a0*/  @UP2 LDCU.64 UR4, c[0x0][0x390] ;  /* 0x00007200ff0427ac */ /* 0x000ea20008000a00 */
[----:B------:R-:W-:Y:S02]  /*19b0*/  HFMA2 R4, -RZ, RZ, 0, 9.5367431640625e-07 ;  /* 0x00000010ff047431 */ /* 0x000fe400000001ff */
[----:B------:R-:W-:-:S13]  /*19c0*/  ISETP.NE.AND.EX P0, PT, RZ, UR15, PT, P0 ;  /* 0x0000000fff007c0c */ /* 0x000fda000bf05300 */
[----:B------:R-:W3:Y:S01]  /*19d0*/  @P0 LDC.64 R2, c[0x0][0x3a0] ;  /* 0x0000e800ff020b82 */ /* 0x000ee20000000a00 */
[----:B--2---:R-:W-:-:S05]  /*19e0*/  @P1 IMAD.WIDE.U32 R4, R117, R4, UR4 ;  /* 0x0000000475041e25 */ /* 0x004fca000f8e0004 */
[----:B------:R2:W5:Y:S01]  /*19f0*/  @P1 LDG.E.128 R16, desc[UR12][R4.64] ;  /* 0x0000000c04101981 */ /* 0x000562000c1e1d00 */
[----:B---3--:R-:W-:-:S05]  /*1a00*/  @P0 IMAD.WIDE.U32 R2, R116, 0x10, R2 ;  /* 0x0000001074020825 */ /* 0x008fca00078e0002 */
[----:B------:R2:W5:Y:S01]  /*1a10*/  @P0 LDG.E.128 R12, desc[UR12][R2.64] ;  /* 0x0000000c020c0981 */ /* 0x000562000c1e1d00 */
[----:B------:R-:W-:Y:S05]  /*1a20*/  @!P0 BRA `(.L_x_10393) ;  /* 0x0000000000dc8947 */ /* 0x000fea0003800000 */
[----:B------:R-:W-:Y:S01]  /*1a30*/  ISETP.LT.AND P0, PT, RZ, UR21, PT ;  /* 0x00000015ff007c0c */ /* 0x000fe2000bf01270 */
[----:B--2--5:R-:W-:Y:S02]  /*1a40*/  HADD2.F32 R4, -RZ, R13.H0_H0 ;  /* 0x2000000dff047230 */ /* 0x024fe40000004100 */
[----:B------:R-:W-:Y:S02]  /*1a50*/  HADD2.F32 R5, -RZ, R12.H1_H1 ;  /* 0x3000000cff057230 */ /* 0x000fe40000004100 */
[----:B------:R-:W-:-:S08]  /*1a60*/  HADD2.F32 R107, -RZ, R14.H0_H0 ;  /* 0x2000000eff6b7230 */ /* 0x000fd00000004100 */
[----:B01----:R-:W0:Y:S01]  /*1a70*/  @P0 LDC R93, c[0x0][0x40c] ;  /* 0x00010300ff5d0b82 */ /* 0x003e220000000800 */
[----:B------:R-:W-:Y:S02]  /*1a80*/  @P0 HADD2.F32 R92, -RZ, R17.H0_H0 ;  /* 0x20000011ff5c0230 */ /* 0x000fe40000004100 */
[----:B------:R-:W-:Y:S02]  /*1a90*/  @P0 HADD2.F32 R0, -RZ, R16.H1_H1 ;  /* 0x30000010ff000230 */ /* 0x000fe40000004100 */
[----:B------:R-:W-:-:S03]  /*1aa0*/  @P0 HADD2.F32 R115, -RZ, R19.H0_H0 ;  /* 0x20000013ff730230 */ /* 0x000fc60000004100 */
[----:B------:R-:W1:Y:S08]  /*1ab0*/  @P0 LDC R3, c[0x0][0x40c] ;  /* 0x00010300ff030b82 */ /* 0x000e700000000800 */
[----:B------:R-:W2:Y:S08]  /*1ac0*/  @P0 LDC R94, c[0x0][0x40c] ;  /* 0x00010300ff5e0b82 */ /* 0x000eb00000000800 */
[----:B------:R-:W3:Y:S01]  /*1ad0*/  @P0 LDC R95, c[0x0][0x40c] ;  /* 0x00010300ff5f0b82 */ /* 0x000ee20000000800 */
[----:B0-----:R-:W-:-:S04]  /*1ae0*/  @P0 FMUL.FTZ R93, R92, R93 ;  /* 0x0000005d5c5d0220 */ /* 0x001fc80000410000 */
[----:B------:R-:W-:Y:S01]  /*1af0*/  @P0 FFMA.FTZ R4, R93, R26, R4 ;  /* 0x0000001a5d040223 */ /* 0x000fe20000010004 */
[----:B------:R-:W-:Y:S02]  /*1b00*/  @P0 HADD2.F32 R93, -RZ, R18.H0_H0 ;  /* 0x20000012ff5d0230 */ /* 0x000fe40000004100 */
[----:B------:R-:W0:Y:S01]  /*1b10*/  @P0 LDC R92, c[0x0][0x40c] ;  /* 0x00010300ff5c0b82 */ /* 0x000e220000000800 */
[----:B-1----:R-:W-:Y:S01]  /*1b20*/  @P0 FMUL.FTZ R2, R0, R3 ;  /* 0x0000000300020220 */ /* 0x002fe20000410000 */
[----:B------:R-:W-:-:S03]  /*1b30*/  HADD2.F32 R3, -RZ, R13.H1_H1 ;  /* 0x3000000dff037230 */ /* 0x000fc60000004100 */
[----:B------:R-:W-:Y:S01]  /*1b40*/  @P0 FFMA.FTZ R5, R2, R25, R5 ;  /* 0x0000001902050223 */ /* 0x000fe20000010005 */
[----:B------:R-:W-:Y:S02]  /*1b50*/  @P0 HADD2.F32 R2, -RZ, R17.H1_H1 ;  /* 0x30000011ff020230 */ /* 0x000fe40000004100 */
[----:B------:R-:W1:Y:S01]  /*1b60*/  @P0 LDC R0, c[0x0][0x40c] ;  /* 0x00010300ff000b82 */ /* 0x000e620000000800 */
[----:B--2---:R-:W-:Y:S01]  /*1b70*/  @P0 FMUL.FTZ R108, R93, R94 ;  /* 0x0000005e5d6c0220 */ /* 0x004fe20000410000 */
[----:B------:R-:W-:-:S06]  /*1b80*/  F2FP.F16.F32.PACK_AB R114, RZ, R5 ;  /* 0x00000005ff72723e */ /* 0x000fcc00000000ff */
[----:B------:R-:W2:Y:S01]  /*1b90*/  @P0 LDC R94, c[0x0][0x40c] ;  /* 0x00010300ff5e0b82 */ /* 0x000ea20000000800 */
[----:B---3--:R-:W-:Y:S01]  /*1ba0*/  @P0 FMUL.FTZ R106, R2, R95 ;  /* 0x0000005f026a0220 */ /* 0x008fe20000410000 */
[----:B------:R-:W-:Y:S01]  /*1bb0*/  @P0 HADD2.F32 R95, -RZ, R18.H1_H1 ;  /* 0x30000012ff5f0230 */ /* 0x000fe20000004100 */
[----:B------:R-:W-:Y:S01]  /*1bc0*/  @!P0 MOV R2, R107 ;  /* 0x0000006b00028202 */ /* 0x000fe20000000f00 */
[----:B------:R-:W-:Y:S01]  /*1bd0*/  @P0 FFMA.FTZ R2, R108, R20, R107 ;  /* 0x000000146c020223 */ /* 0x000fe2000001006b */
[----:B------:R-:W-:Y:S01]  /*1be0*/  @P0 FFMA.FTZ R3, R106, R27, R3 ;  /* 0x0000001b6a030223 */ /* 0x000fe20000010003 */
[----:B------:R-:W-:Y:S02]  /*1bf0*/  HADD2.F32 R106, -RZ, R14.H1_H1 ;  /* 0x3000000eff6a7230 */ /* 0x000fe40000004100 */
[----:B------:R-:W3:Y:S01]  /*1c00*/  @P0 LDC R93, c[0x0][0x40c] ;  /* 0x00010300ff5d0b82 */ /* 0x000ee20000000800 */
[----:B0-----:R-:W-:Y:S01]  /*1c10*/  @P0 FMUL.FTZ R95, R95, R92 ;  /* 0x0000005c5f5f0220 */ /* 0x001fe20000410000 */
[----:B------:R-:W-:-:S02]  /*1c20*/  HADD2.F32 R107, -RZ, R15.H0_H0 ;  /* 0x2000000fff6b7230 */ /* 0x000fc40000004100 */
[----:B------:R-:W-:Y:S02]  /*1c30*/  @P0 HADD2.F32 R92, -RZ, R19.H1_H1 ;  /* 0x30000013ff5c0230 */ /* 0x000fe40000004100 */
[----:B------:R-:W-:Y:S01]  /*1c40*/  @P0 FFMA.FTZ R106, R95, R21, R106 ;  /* 0x000000155f6a0223 */ /* 0x000fe2000001006a */
[----:B------:R-:W-:Y:S02]  /*1c50*/  @P0 HADD2.F32 R95, -RZ, R16.H0_H0 ;  /* 0x20000010ff5f0230 */ /* 0x000fe40000004100 */
[----:B-1----:R-:W-:Y:S01]  /*1c60*/  @P0 FMUL.FTZ R0, R115, R0 ;  /* 0x0000000073000220 */ /* 0x002fe20000410000 */
[----:B------:R-:W-:Y:S01]  /*1c70*/  HADD2.F32 R108, -RZ, R15.H1_H1 ;  /* 0x3000000fff6c7230 */ /* 0x000fe20000004100 */
[----:B------:R-:W-:Y:S02]  /*1c80*/  F2FP.F16.F32.PACK_AB R115, RZ, R2 ;  /* 0x00000002ff73723e */ /* 0x000fe400000000ff */
[----:B------:R-:W-:Y:S01]  /*1c90*/  @P0 FFMA.FTZ R107, R0, R22, R107 ;  /* 0x00000016006b0223 */ /* 0x000fe2000001006b */
[----:B------:R-:W-:Y:S01]  /*1ca0*/  HADD2.F32 R0, -RZ, R12.H0_H0 ;  /* 0x2000000cff007230 */ /* 0x000fe20000004100 */
[----:B------:R-:W-:Y:S01]  /*1cb0*/  F2FP.F16.F32.PACK_AB R117, RZ, R106 ;  /* 0x0000006aff75723e */ /* 0x000fe200000000ff */
[----:B--2---:R-:W-:Y:S01]  /*1cc0*/  @P0 FMUL.FTZ R95, R95, R94 ;  /* 0x0000005e5f5f0220 */ /* 0x004fe20000410000 */
[----:B------:R-:W-:-:S02]  /*1cd0*/  F2FP.F16.F32.PACK_AB R94, RZ, R3 ;  /* 0x00000003ff5e723e */ /* 0x000fc400000000ff */
[----:B------:R-:W-:Y:S01]  /*1ce0*/  F2FP.F16.F32.PACK_AB R118, RZ, R107 ;  /* 0x0000006bff76723e */ /* 0x000fe200000000ff */
[----:B------:R-:W-:Y:S01]  /*1cf0*/  @P0 FFMA.FTZ R0, R95, R24, R0 ;  /* 0x000000185f000223 */ /* 0x000fe20000010000 */
[----:B---3--:R-:W-:-:S04]  /*1d00*/  @P0 FMUL.FTZ R93, R92, R93 ;  /* 0x0000005d5c5d0220 */ /* 0x008fc80000410000 */
[----:B------:R-:W-:Y:S01]  /*1d10*/  F2FP.F16.F32.PACK_AB R92, RZ, R0 ;  /* 0x00000000ff5c723e */ /* 0x000fe200000000ff */
[----:B------:R-:W-:Y:S01]  /*1d20*/  @P0 FFMA.FTZ R108, R93, R23, R108 ;  /* 0x000000175d6c0223 */ /* 0x000fe2000001006c */
[----:B------:R-:W-:Y:S02]  /*1d30*/  F2FP.F16.F32.PACK_AB R93, RZ, R4 ;  /* 0x00000004ff5d723e */ /* 0x000fe400000000ff */
[----:B------:R-:W-:Y:S02]  /*1d40*/  PRMT R92, R92, 0x5410, R114 ;  /* 0x000054105c5c7816 */ /* 0x000fe40000000072 */
[----:B------:R-:W-:Y:S02]  /*1d50*/  F2FP.F16.F32.PACK_AB R95, RZ, R108 ;  /* 0x0000006cff5f723e */ /* 0x000fe400000000ff */
[----:B------:R-:W-:Y:S02]  /*1d60*/  PRMT R93, R93, 0x5410, R94 ;  /* 0x000054105d5d7816 */ /* 0x000fe4000000005e */
[----:B------:R-:W-:-:S02]  /*1d70*/  PRMT R94, R115, 0x5410, R117 ;  /* 0x00005410735e7816 */ /* 0x000fc40000000075 */
[----:B------:R-:W-:Y:S01]  /*1d80*/  PRMT R95, R118, 0x5410, R95 ;  /* 0x00005410765f7816 */ /* 0x000fe2000000005f */
[----:B------:R-:W-:Y:S06]  /*1d90*/  BRA `(.L_x_10394) ;  /* 0x0000000000c47947 */ /* 0x000fec0003800000 */
.L_x_10393:
[----:B------:R-:W3:Y:S01]  /*1da0*/  @UP2 LDCU UR4, c[0x0][0x40c] ;  /* 0x00008180ff0427ac */ /* 0x000ee20008000800 */
[--C-:B--2--5:R-:W-:Y:S01]  /*1db0*/  @P1 HADD2.F32 R2, -RZ, R16.reuse.H0_H0 ;  /* 0x20000010ff021230 */ /* 0x124fe20000004100 */
[----:B------:R-:W-:Y:S01]  /*1dc0*/  MOV R0, RZ ;  /* 0x000000ff00007202 */ /* 0x000fe20000000f00 */
[--C-:B01----:R-:W-:Y:S01]  /*1dd0*/  @P1 HADD2.F32 R92, -RZ, R19.reuse.H0_H0 ;  /* 0x20000013ff5c1230 */ /* 0x103fe20000004100 */
[----:B------:R-:W0:Y:S01]  /*1de0*/  @UP2 LDCU UR25, c[0x0][0x40c] ;  /* 0x00008180ff1927ac */ /* 0x000e220008000800 */
[----:B------:R-:W-:Y:S01]  /*1df0*/  @P1 HADD2.F32 R94, -RZ, R19.H1_H1 ;  /* 0x30000013ff5e1230 */ /* 0x000fe20000004100 */
[----:B------:R-:W-:Y:S02]  /*1e00*/  CS2R R106, SRZ ;  /* 0x00000000006a7805 */ /* 0x000fe4000001ff00 */
[----:B------:R-:W-:Y:S01]  /*1e10*/  MOV R108, RZ ;  /* 0x000000ff006c7202 */ /* 0x000fe20000000f00 */
[----:B------:R-:W1:Y:S01]  /*1e20*/  @UP2 LDCU UR26, c[0x0][0x40c] ;  /* 0x00008180ff1a27ac */ /* 0x000e620008000800 */
[----:B------:R-:W-:Y:S01]  /*1e30*/  CS2R R4, SRZ ;  /* 0x0000000000047805 */ /* 0x000fe2000001ff00 */
[----:B------:R-:W2:Y:S01]  /*1e40*/  @UP2 LDCU UR5, c[0x0][0x40c] ;  /* 0x00008180ff0527ac */ /* 0x000ea20008000800 */
[----:B------:R-:W4:Y:S01]  /*1e50*/  @UP2 LDCU UR7, c[0x0][0x40c] ;  /* 0x00008180ff0727ac */ /* 0x000f220008000800 */
[----:B---3--:R-:W-:Y:S01]  /*1e60*/  @P1 FMUL.FTZ R3, R2, UR4 ;  /* 0x0000000402031c20 */ /* 0x008fe20008410000 */
[----:B------:R-:W-:Y:S01]  /*1e70*/  @P1 HADD2.F32 R2, -RZ, R16.H1_H1 ;  /* 0x30000010ff021230 */ /* 0x000fe20000004100 */
[----:B------:R-:W3:Y:S02]  /*1e80*/  @UP2 LDCU UR23, c[0x0][0x40c] ;  /* 0x00008180ff1727ac */ /* 0x000ee40008000800 */
[----:B------:R-:W-:Y:S01]  /*1e90*/  @P1 FMUL.FTZ R0, R3, R24 ;  /* 0x0000001803001220 */ /* 0x000fe20000410000 */
[----:B0-----:R-:W-:Y:S01]  /*1ea0*/  @P1 FMUL.FTZ R93, R92, UR25 ;  /* 0x000000195c5d1c20 */ /* 0x001fe20008410000 */
[----:B------:R-:W0:Y:S01]  /*1eb0*/  @UP2 LDCU UR4, c[0x0][0x40c] ;  /* 0x00008180ff0427ac */ /* 0x000e220008000800 */
[----:B------:R-:W-:-:S02]  /*1ec0*/  @P1 HADD2.F32 R3, -RZ, R17.H0_H0 ;  /* 0x20000011ff031230 */ /* 0x000fc40000004100 */
[----:B-1----:R-:W-:Y:S01]  /*1ed0*/  @P1 FMUL.FTZ R94, R94, UR26 ;  /* 0x0000001a5e5e1c20 */ /* 0x002fe20008410000 */
[----:B------:R-:W-:Y:S01]  /*1ee0*/  @P1 FMUL.FTZ R107, R93, R22 ;  /* 0x000000165d6b1220 */ /* 0x000fe20000410000 */
[----:B------:R-:W1:Y:S01]  /*1ef0*/  @UP2 LDCU UR24, c[0x0][0x40c] ;  /* 0x00008180ff1827ac */ /* 0x000e620008000800 */
[----:B------:R-:W-:Y:S02]  /*1f00*/  @P1 HADD2.F32 R92, -RZ, R17.H1_H1 ;  /* 0x30000011ff5c1230 */ /* 0x000fe40000004100 */
[----:B------:R-:W-:Y:S01]  /*1f10*/  @P1 FMUL.FTZ R108, R94, R23 ;  /* 0x000000175e6c1220 */ /* 0x000fe20000410000 */
[--C-:B------:R-:W-:Y:S02]  /*1f20*/  @P1 HADD2.F32 R93, -RZ, R18.reuse.H0_H0 ;  /* 0x20000012ff5d1230 */ /* 0x100fe40000004100 */
[----:B--2---:R-:W-:Y:S01]  /*1f30*/  @P1 FMUL.FTZ R2, R2, UR5 ;  /* 0x0000000502021c20 */ /* 0x004fe20008410000 */
[----:B------:R-:W-:Y:S02]  /*1f40*/  @P1 HADD2.F32 R94, -RZ, R18.H1_H1 ;  /* 0x30000012ff5e1230 */ /* 0x000fe40000004100 */
[----:B----4-:R-:W-:Y:S01]  /*1f50*/  @P1 FMUL.FTZ R3, R3, UR7 ;  /* 0x0000000703031c20 */ /* 0x010fe20008410000 */
[----:B------:R-:W-:Y:S01]  /*1f60*/  F2FP.F16.F32.PACK_AB R95, RZ, R107 ;  /* 0x0000006bff5f723e */ /* 0x000fe200000000ff */
[----:B------:R-:W-:Y:S01]  /*1f70*/  @P1 FMUL.FTZ R5, R2, R25 ;  /* 0x0000001902051220 */ /* 0x000fe20000410000 */
[----:B------:R-:W-:Y:S01]  /*1f80*/  F2FP.F16.F32.PACK_AB R118, RZ, R108 ;  /* 0x0000006cff76723e */ /* 0x000fe200000000ff */
[----:B---3--:R-:W-:Y:S01]  /*1f90*/  @P1 FMUL.FTZ R92, R92, UR23 ;  /* 0x000000175c5c1c20 */ /* 0x008fe20008410000 */
[----:B------:R-:W-:Y:S01]  /*1fa0*/  @P1 FMUL.FTZ R4, R3, R26 ;  /* 0x0000001a03041220 */ /* 0x000fe20000410000 */
[----:B------:R-:W-:-:S02]  /*1fb0*/  CS2R R2, SRZ ;  /* 0x0000000000027805 */ /* 0x000fc4000001ff00 */
[----:B------:R-:W-:Y:S01]  /*1fc0*/  PRMT R95, R95, 0x5410, R118 ;  /* 0x000054105f5f7816 */ /* 0x000fe20000000076 */
[----:B0-----:R-:W-:Y:S01]  /*1fd0*/  @P1 FMUL.FTZ R93, R93, UR4 ;  /* 0x000000045d5d1c20 */ /* 0x001fe20008410000 */
[----:B------:R-:W-:Y:S01]  /*1fe0*/  @P1 FMUL.FTZ R3, R92, R27 ;  /* 0x0000001b5c031220 */ /* 0x000fe20000410000 */
[----:B------:R-:W-:Y:S01]  /*1ff0*/  F2FP.F16.F32.PACK_AB R92, RZ, R0 ;  /* 0x00000000ff5c723e */ /* 0x000fe200000000ff */
[----:B-1----:R-:W-:Y:S01]  /*2000*/  @P1 FMUL.FTZ R94, R94, UR24 ;  /* 0x000000185e5e1c20 */ /* 0x002fe20008410000 */
[----:B------:R-:W-:Y:S01]  /*2010*/  @P1 FMUL.FTZ R2, R93, R20 ;  /* 0x000000145d021220 */ /* 0x000fe20000410000 */
[----:B------:R-:W-:Y:S02]  /*2020*/  F2FP.F16.F32.PACK_AB R93, RZ, R5 ;  /* 0x00000005ff5d723e */ /* 0x000fe400000000ff */
[----:B------:R-:W-:Y:S01]  /*2030*/  @P1 FMUL.FTZ R106, R94, R21 ;  /* 0x000000155e6a1220 */ /* 0x000fe20000410000 */
[----:B------:R-:W-:Y:S02]  /*2040*/  F2FP.F16.F32.PACK_AB R94, RZ, R4 ;  /* 0x00000004ff5e723e */ /* 0x000fe400000000ff */
[----:B------:R-:W-:-:S02]  /*2050*/  F2FP.F16.F32.PACK_AB R114, RZ, R3 ;  /* 0x00000003ff72723e */ /* 0x000fc400000000ff */
[----:B------:R-:W-:Y:S02]  /*2060*/  F2FP.F16.F32.PACK_AB R115, RZ, R2 ;  /* 0x00000002ff73723e */ /* 0x000fe400000000ff */
[----:B------:R-:W-:Y:S02]  /*2070*/  F2FP.F16.F32.PACK_AB R117, RZ, R106 ;  /* 0x0000006aff75723e */ /* 0x000fe400000000ff */
[----:B------:R-:W-:Y:S02]  /*2080*/  PRMT R92, R92, 0x5410, R93 ;  /* 0x000054105c5c7816 */ /* 0x000fe4000000005d */
[----:B------:R-:W-:Y:S02]  /*2090*/  PRMT R93, R94, 0x5410, R114 ;  /* 0x000054105e5d7816 */ /* 0x000fe40000000072 */
[----:B------:R-:W-:-:S07]  /*20a0*/  PRMT R94, R115, 0x5410, R117 ;  /* 0x00005410735e7816 */ /* 0x000fce0000000075 */
.L_x_10394:
[----:B------:R-:W0:Y:S02]  /*20b0*/  LDC.64 R114, c[0x0][0x3a8] ;  /* 0x0000ea00ff727b82 */ /* 0x000e240000000a00 */
[----:B0-----:R-:W-:-:S05]  /*20c0*/  IMAD.WIDE.U32 R114, R116, 0x10, R114 ;  /* 0x0000001074727825 */ /* 0x001fca00078e0072 */
[----:B------:R2:W-:Y:S02]  /*20d0*/  STG.E.128 desc[UR12][R114.64], R92 ;  /* 0x0000005c72007986 */ /* 0x0005e4000c101d0c */
.L_x_10392:
[----:B------:R-:W-:Y:S05]  /*20e0*/  BSYNC.RECONVERGENT B0 ;  /* 0x0000000000007941 */ /* 0x000fea0003800200 */
.L_x_10391:
        /* <DEDUP_REMOVED lines=109> */
.L_x_10396:
[----:B------:R-:W-:Y:S05]  /*27c0*/  BSYNC.RECONVERGENT B0 ;  /* 0x0000000000007941 */ /* 0x000fea0003800200 */
.L_x_10395:
        /* <DEDUP_REMOVED lines=12> */
.L_x_10398:
[----:B------:R-:W-:Y:S05]  /*2890*/  BSYNC.RECONVERGENT B0 ;  /* 0x0000000000007941 */ /* 0x000fea0003800200 */
.L_x_10397:
        /* <DEDUP_REMOVED lines=93> */
[----:B------:R-:W-:Y:S01]  /*2e70*/  F2FP.F16.F32.PACK_AB R92, R93, R92 ;  /* 0x0000005c5d5c723e */ /* 0x000fe200000000ff */
        /* <DEDUP_REMOVED lines=8> */
[----:B------:R-:W-:Y:S01]  /*2f00*/  F2FP.F16.F32.PACK_AB R93, R120, R95 ;  /* 0x0000005f785d723e */ /* 0x000fe200000000ff */
[----:B0-----:R-:W-:-:S04]  /*2f10*/  IMAD.WIDE.U32 R114, R116, 0x10, R114 ;  /* 0x0000001074727825 */ /* 0x001fc800078e0072 */
[----:B------:R-:W-:Y:S01]  /*2f20*/  FFMA.FTZ R119, R119, R86, R78 ;  /* 0x0000005677777223 */ /* 0x000fe2000001004e */
[----:B------:R-:W-:Y:S01]  /*2f30*/  FFMA.FTZ R124, R94, R87, R79 ;  /* 0x000000575e7c7223 */ /* 0x000fe2000001004f */
[----:B------:R-:W-:Y:S02]  /*2f40*/  F2FP.F16.F32.PACK_AB R94, R122, R121 ;  /* 0x000000797a5e723e */ /* 0x000fe400000000ff */
[----:B------:R-:W-:Y:S02]  /*2f50*/  IADD3 R116, PT, PT, R116, 0x100, RZ ;  /* 0x0000010074747810 */ /* 0x000fe40007ffe0ff */
[----:B------:R-:W-:-:S05]  /*2f60*/  F2FP.F16.F32.PACK_AB R95, R124, R119 ;  /* 0x000000777c5f723e */ /* 0x000fca00000000ff */
[----:B------:R1:W-:Y:S02]  /*2f70*/  STG.E.128 desc[UR12][R114.64], R92 ;  /* 0x0000005c72007986 */ /* 0x0003e4000c101d0c */
.L_x_10401:
[----:B------:R-:W-:Y:S05]  /*2f80*/  BSYNC.RECONVERGENT B0 ;  /* 0x0000000000007941 */ /* 0x000fea0003800200 */
.L_x_10400:
        /* <DEDUP_REMOVED lines=34> */
.L_x_10403:
[----:B------:R-:W-:Y:S05]  /*31b0*/  BSYNC.RECONVERGENT B0 ;  /* 0x0000000000007941 */ /* 0x000fea0003800200 */
.L_x_10402:
        /* <DEDUP_REMOVED lines=30> */
[----:B0-----:R-:W-:Y:S01]  /*33a0*/  IMAD.WIDE.U32 R114, R116, 0x10, R114 ;  /* 0x0000001074727825 */ /* 0x001fe200078e0072 */
[----:B------:R-:W-:-:S05]  /*33b0*/  F2FP.F16.F32.PACK_AB R92, R92, R117 ;  /* 0x000000755c5c723e */ /* 0x000fca00000000ff */
[----:B------:R3:W-:Y:S02]  /*33c0*/  STG.E.128 desc[UR12][R114.64], R92 ;  /* 0x0000005c72007986 */ /* 0x0007e4000c101d0c */
.L_x_10404:
[----:B------:R-:W-:Y:S05]  /*33d0*/  BSYNC.RECONVERGENT B0 ;  /* 0x0000000000007941 */ /* 0x000fea0003800200 */
.L_x_10399:
[----:B------:R-:W-:Y:S02]  /*33e0*/  UIADD3 UR18, UPT, UPT, UR18, UR16, URZ ;  /* 0x0000001012127290 */ /* 0x000fe4000fffe0ff */
[----:B------:R-:W-:Y:S02]  /*33f0*/  UPLOP3.LUT UP1, UPT, UPT, UPT, UP1, 0x40, 0x4 ;  /* 0x000000000004789c */ /* 0x000fe40003f2e810 */
[----:B------:R-:W-:-:S09]  /*3400*/  UISETP.GE.AND UP0, UPT, UR18, UR17, UPT ;  /* 0x000000111200728c */ /* 0x000fd2000bf06270 */
[----:B------:R-:W-:Y:S05]  /*3410*/  BRA.U !UP0, `(.L_x_10405) ;  /* 0xffffffd508007547 */ /* 0x000fea000b83ffff */
[----:B------:R-:W-:Y:S05]  /*3420*/  EXIT ;  /* 0x000000000000794d */ /* 0x000fea0003800000 */
.L_x_10406:
        /* <DEDUP_REMOVED lines=13> */
.L_x_20989:


//--------------------- .text._ZN10layer_norm13ln_fwd_kernelINS_13Kernel_traitsIf6__halfS2_S2_fjLj6144ELj1ELj1ELj8ELj16ENS_18Kernel_traits_baseILj6144EfS2_S2_S2_fjLj256EEEEELb0ELb1ELb1ELb1EEEvNS_9FwdParamsE --------------------------
	.section	.text._ZN10layer_norm13ln_fwd_kernelINS_13Kernel_traitsIf6__halfS2_S2_fjLj6144ELj1ELj1ELj8ELj16ENS_18Kernel_traits_baseILj6144EfS2_S2_S2_fjLj256EEEEELb0ELb1ELb1ELb1EEEvNS_9FwdParamsE,"ax",@progbits
	.align	128
        .global         _ZN10layer_norm13ln_fwd_kernelINS_13Kernel_traitsIf6__halfS2_S2_fjLj6144ELj1ELj1ELj8ELj16ENS_18Kernel_traits_baseILj6144EfS2_S2_S2_fjLj256EEEEELb0ELb1ELb1ELb1EEEvNS_9FwdParamsE
        .type           _ZN10layer_norm13ln_fwd_kernelINS_13Kernel_traitsIf6__halfS2_S2_fjLj6144ELj1ELj1ELj8ELj16ENS_18Kernel_traits_baseILj6144EfS2_S2_S2_fjLj256EEEEELb0ELb1ELb1ELb1EEEvNS_9FwdParamsE,@function
        .size           _ZN10layer_norm13ln_fwd_kernelINS_13Kernel_traitsIf6__halfS2_S2_fjLj6144ELj1ELj1ELj8ELj16ENS_18Kernel_traits_baseILj6144EfS2_S2_S2_fjLj256EEEEELb0ELb1ELb1ELb1EEEvNS_9FwdParamsE,(.L_x_20990 - _ZN10layer_norm13ln_fwd_kernelINS_13Kernel_traitsIf6__halfS2_S2_fjLj6144ELj1ELj1ELj8ELj16ENS_18Kernel_traits_baseILj6144EfS2_S2_S2_fjLj256EEEEELb0ELb1ELb1ELb1EEEvNS_9FwdParamsE)
        .other          _ZN10layer_norm13ln_fwd_kernelINS_13Kernel_traitsIf6__halfS2_S2_fjLj6144ELj1ELj1ELj8ELj16ENS_18Kernel_traits_baseILj6144EfS2_S2_S2_fjLj256EEEEELb0ELb1ELb1ELb1EEEvNS_9FwdParamsE,@"STO_CUDA_ENTRY STV_DEFAULT"
_ZN10layer_norm13ln_fwd_kernelINS_13Kernel_traitsIf6__halfS2_S2_fjLj6144ELj1ELj1ELj8ELj16ENS_18Kernel_traits_baseILj6144EfS2_S2_S2_fjLj256EEEEELb0ELb1ELb1ELb1EEEvNS_9FwdParamsE:
.text._ZN10layer_norm13ln_fwd_kernelINS_13Kernel_traitsIf6__halfS2_S2_fjLj6144ELj1ELj1ELj8ELj16ENS_18Kernel_traits_baseILj6144EfS2_S2_S2_fjLj256EEEEELb0ELb1ELb1ELb1EEEvNS_9FwdParamsE:
        /* <DEDUP_REMOVED lines=33> */
.L_x_10407:
        /* <DEDUP_REMOVED lines=28> */
.L_x_10408:
        /* <DEDUP_REMOVED lines=11> */
.L_x_10420:
        /* <DEDUP_REMOVED lines=21> */
[----:B-----5:R0:W5:Y:S01]  /*05d0*/  @P1 LDG.E.128 R8, desc[UR12][R2.64] ;  /* 0x0000000c02081981 */ /* 0x020162000c1e1d00 */
[----:B------:R-:W-:Y:S01]  /*05e0*/  ISETP.NE.U32.AND P0, PT, RZ, UR14, PT ;  /* 0x0000000eff007c0c */ /* 0x000fe2000bf05070 */
        /* <DEDUP_REMOVED lines=13> */
[----:B-----5:R-:W-:Y:S02]  /*06c0*/  @P2 HADD2.F32 R2, -RZ, R8.H0_H0 ;  /* 0x20000008ff022230 */ /* 0x020fe40000004100 */
[----:B------:R-:W-:-:S05]  /*06d0*/  @P2 HADD2.F32 R84, -RZ, R9.H0_H0 ;  /* 0x20000009ff542230 */ /* 0x000fca0000004100 */
[----:B------:R-:W1:Y:S08]  /*06e0*/  @P2 LDC R85, c[0x0][0x40c] ;  /* 0x00010300ff552b82 */ /* 0x000e700000000800 */
[----:B------:R-:W4:Y:S08]  /*06f0*/  @P2 LDC R90, c[0x0][0x40c] ;  /* 0x00010300ff5a2b82 */ /* 0x000f300000000800 */
[----:B------:R-:W3:Y:S01]  /*0700*/  @P2 LDC R91, c[0x0][0x40c] ;  /* 0x00010300ff5b2b82 */ /* 0x000ee20000000800 */
[----:B0-----:R-:W-:Y:S01]  /*0710*/  @P2 FMUL.FTZ R3, R2, R3 ;  /* 0x0000000302032220 */ /* 0x001fe20000410000 */
[----:B------:R-:W-:-:S06]  /*0720*/  @P2 HADD2.F32 R2, -RZ, R8.H1_H1 ;  /* 0x30000008ff022230 */ /* 0x000fcc0000004100 */
[----:B------:R-:W0:Y:S01]  /*0730*/  @P2 LDC R93, c[0x0][0x40c] ;  /* 0x00010300ff5d2b82 */ /* 0x000e220000000800 */
[----:B-1----:R-:W-:Y:S01]  /*0740*/  @P2 FMUL.FTZ R2, R2, R85 ;  /* 0x0000005502022220 */ /* 0x002fe20000410000 */
[----:B------:R-:W-:-:S06]  /*0750*/  @P2 HADD2.F32 R85, -RZ, R9.H1_H1 ;  /* 0x30000009ff552230 */ /* 0x000fcc0000004100 */
[----:B------:R-:W1:Y:S08]  /*0760*/  @P2 LDC R92, c[0x0][0x40c] ;  /* 0x00010300ff5c2b82 */ /* 0x000e700000000800 */
[----:B------:R-:W1:Y:S08]  /*0770*/  @P2 LDC R103, c[0x0][0x40c] ;  /* 0x00010300ff672b82 */ /* 0x000e700000000800 */
[----:B------:R-:W1:Y:S01]  /*0780*/  @P2 LDC R111, c[0x0][0x40c] ;  /* 0x00010300ff6f2b82 */ /* 0x000e620000000800 */
[----:B--2---:R-:W-:-:S02]  /*0790*/  @P2 HADD2.F32 R87, -RZ, R4.H1_H1 ;  /* 0x30000004ff572230 */ /* 0x004fc40000004100 */
[--C-:B------:R-:W-:Y:S02]  /*07a0*/  @P2 HADD2.F32 R86, -RZ, R4.reuse.H0_H0 ;  /* 0x20000004ff562230 */ /* 0x100fe40000004100 */
[--C-:B------:R-:W-:Y:S02]  /*07b0*/  @!P2 HADD2.F32 R97, -RZ, R4.reuse.H1_H1 ;  /* 0x30000004ff61a230 */ /* 0x100fe40000004100 */
[----:B------:R-:W-:Y:S01]  /*07c0*/  @P2 FFMA.FTZ R97, R2, R33, R87 ;  /* 0x0000002102612223 */ /* 0x000fe20000010057 */
[----:B------:R-:W-:Y:S02]  /*07d0*/  @!P2 HADD2.F32 R95, -RZ, R4.H0_H0 ;  /* 0x20000004ff5fa230 */ /* 0x000fe40000004100 */
[----:B------:R-:W-:Y:S01]  /*07e0*/  @P2 FFMA.FTZ R95, R3, R32, R86 ;  /* 0x00000020035f2223 */ /* 0x000fe20000010056 */
[----:B----4-:R-:W-:Y:S01]  /*07f0*/  @P2 FMUL.FTZ R2, R85, R90 ;  /* 0x0000005a55022220 */ /* 0x010fe20000410000 */
[----:B---3--:R-:W-:Y:S01]  /*0800*/  @P2 FMUL.FTZ R3, R84, R91 ;  /* 0x0000005b54032220 */ /* 0x008fe20000410000 */
[----:B------:R-:W-:-:S02]  /*0810*/  @P2 HADD2.F32 R90, -RZ, R5.H0_H0 ;  /* 0x20000005ff5a2230 */ /* 0x000fc40000004100 */
[--C-:B------:R-:W-:Y:S02]  /*0820*/  @P2 HADD2.F32 R84, -RZ, R10.reuse.H0_H0 ;  /* 0x2000000aff542230 */ /* 0x100fe40000004100 */
[--C-:B------:R-:W-:Y:S02]  /*0830*/  @P2 HADD2.F32 R87, -RZ, R5.reuse.H1_H1 ;  /* 0x30000005ff572230 */ /* 0x100fe40000004100 */
[----:B------:R-:W-:Y:S02]  /*0840*/  @!P2 HADD2.F32 R99, -RZ, R5.H0_H0 ;  /* 0x20000005ff63a230 */ /* 0x000fe40000004100 */
[----:B------:R-:W-:Y:S01]  /*0850*/  @P2 FFMA.FTZ R99, R3, R34, R90 ;  /* 0x0000002203632223 */ /* 0x000fe2000001005a */
[----:B------:R-:W-:Y:S02]  /*0860*/  @P2 HADD2.F32 R85, -RZ, R10.H1_H1 ;  /* 0x3000000aff552230 */ /* 0x000fe40000004100 */
[----:B0-----:R-:W-:Y:S01]  /*0870*/  @P2 FMUL.FTZ R3, R84, R93 ;  /* 0x0000005d54032220 */ /* 0x001fe20000410000 */
[----:B------:R-:W-:-:S02]  /*0880*/  @P2 HADD2.F32 R86, -RZ, R11.H0_H0 ;  /* 0x2000000bff562230 */ /* 0x000fc40000004100 */
[----:B------:R-:W-:Y:S02]  /*0890*/  @!P2 HADD2.F32 R101, -RZ, R5.H1_H1 ;  /* 0x30000005ff65a230 */ /* 0x000fe40000004100 */
[----:B------:R-:W-:Y:S01]  /*08a0*/  @P2 FFMA.FTZ R101, R2, R35, R87 ;  /* 0x0000002302652223 */ /* 0x000fe20000010057 */
[----:B------:R-:W-:Y:S02]  /*08b0*/  @P2 HADD2.F32 R84, -RZ, R11.H1_H1 ;  /* 0x3000000bff542230 */ /* 0x000fe40000004100 */
[----:B-1----:R-:W-:Y:S01]  /*08c0*/  @P2 FMUL.FTZ R2, R85, R92 ;  /* 0x0000005c55022220 */ /* 0x002fe20000410000 */
[----:B------:R-:W-:Y:S01]  /*08d0*/  @P2 FMUL.FTZ R85, R86, R103 ;  /* 0x0000006756552220 */ /* 0x000fe20000410000 */
[--C-:B------:R-:W-:Y:S02]  /*08e0*/  @P2 HADD2.F32 R86, -RZ, R6.reuse.H0_H0 ;  /* 0x20000006ff562230 */ /* 0x100fe40000004100 */
[----:B------:R-:W-:Y:S02]  /*08f0*/  @P2 HADD2.F32 R87, -RZ, R6.H1_H1 ;  /* 0x30000006ff572230 */ /* 0x000fe40000004100 */
[----:B------:R-:W-:Y:S01]  /*0900*/  @P2 FMUL.FTZ R84, R84, R111 ;  /* 0x0000006f54542220 */ /* 0x000fe20000410000 */
[----:B------:R-:W-:-:S02]  /*0910*/  @P2 HADD2.F32 R90, -RZ, R7.H0_H0 ;  /* 0x20000007ff5a2230 */ /* 0x000fc40000004100 */
[--C-:B------:R-:W-:Y:S02]  /*0920*/  @P2 HADD2.F32 R91, -RZ, R7.reuse.H1_H1 ;  /* 0x30000007ff5b2230 */ /* 0x100fe40000004100 */
[--C-:B------:R-:W-:Y:S02]  /*0930*/  @!P2 HADD2.F32 R103, -RZ, R6.reuse.H0_H0 ;  /* 0x20000006ff67a230 */ /* 0x100fe40000004100 */
[----:B------:R-:W-:Y:S01]  /*0940*/  @P2 FFMA.FTZ R103, R3, R28, R86 ;  /* 0x0000001c03672223 */ /* 0x000fe20000010056 */
[----:B------:R-:W-:Y:S02]  /*0950*/  @!P2 HADD2.F32 R105, -RZ, R6.H1_H1 ;  /* 0x30000006ff69a230 */ /* 0x000fe40000004100 */
[----:B------:R-:W-:Y:S01]  /*0960*/  @P2 FFMA.FTZ R105, R2, R29, R87 ;  /* 0x0000001d02692223 */ /* 0x000fe20000010057 */
[--C-:B------:R-:W-:Y:S02]  /*0970*/  @!P2 HADD2.F32 R107, -RZ, R7.reuse.H0_H0 ;  /* 0x20000007ff6ba230 */ /* 0x100fe40000004100 */
[----:B------:R-:W-:Y:S01]  /*0980*/  @P2 FFMA.FTZ R107, R85, R30, R90 ;  /* 0x0000001e556b2223 */ /* 0x000fe2000001005a */
[----:B------:R-:W-:-:S02]  /*0990*/  @!P2 HADD2.F32 R109, -RZ, R7.H1_H1 ;  /* 0x30000007ff6da230 */ /* 0x000fc40000004100 */
[----:B------:R-:W-:Y:S01]  /*09a0*/  @P2 FFMA.FTZ R109, R84, R31, R91 ;  /* 0x0000001f546d2223 */ /* 0x000fe2000001005b */
[----:B------:R-:W-:Y:S02]  /*09b0*/  F2FP.F16.F32.PACK_AB R84, RZ, R95 ;  /* 0x0000005fff54723e */ /* 0x000fe400000000ff */
[----:B------:R-:W-:Y:S02]  /*09c0*/  F2FP.F16.F32.PACK_AB R2, RZ, R97 ;  /* 0x00000061ff02723e */ /* 0x000fe400000000ff */
[----:B------:R-:W-:Y:S02]  /*09d0*/  F2FP.F16.F32.PACK_AB R85, RZ, R99 ;  /* 0x00000063ff55723e */ /* 0x000fe400000000ff */
[----:B------:R-:W-:Y:S02]  /*09e0*/  F2FP.F16.F32.PACK_AB R3, RZ, R101 ;  /* 0x00000065ff03723e */ /* 0x000fe400000000ff */
[----:B------:R-:W-:Y:S02]  /*09f0*/  F2FP.F16.F32.PACK_AB R86, RZ, R103 ;  /* 0x00000067ff56723e */ /* 0x000fe400000000ff */
[----:B------:R-:W-:-:S02]  /*0a00*/  F2FP.F16.F32.PACK_AB R90, RZ, R105 ;  /* 0x00000069ff5a723e */ /* 0x000fc400000000ff */
[----:B------:R-:W-:Y:S02]  /*0a10*/  F2FP.F16.F32.PACK_AB R91, RZ, R107 ;  /* 0x0000006bff5b723e */ /* 0x000fe400000000ff */
[----:B------:R-:W-:Y:S02]  /*0a20*/  F2FP.F16.F32.PACK_AB R87, RZ, R109 ;  /* 0x0000006dff57723e */ /* 0x000fe400000000ff */
[----:B------:R-:W-:Y:S02]  /*0a30*/  PRMT R84, R84, 0x5410, R2 ;  /* 0x0000541054547816 */ /* 0x000fe40000000002 */
[----:B------:R-:W-:Y:S02]  /*0a40*/  PRMT R85, R85, 0x5410, R3 ;  /* 0x0000541055557816 */ /* 0x000fe40000000003 */
[----:B------:R-:W-:Y:S02]  /*0a50*/  PRMT R86, R86, 0x5410, R90 ;  /* 0x0000541056567816 */ /* 0x000fe4000000005a */
[----:B------:R-:W-:Y:S01]  /*0a60*/  PRMT R87, R91, 0x5410, R87 ;  /* 0x000054105b577816 */ /* 0x000fe20000000057 */
[----:B------:R-:W-:Y:S06]  /*0a70*/  BRA `(.L_x_10410) ;  /* 0x0000000000d07947 */ /* 0x000fec0003800000 */
.L_x_10409:
[----:B------:R-:W0:Y:S01]  /*0a80*/  @UP1 LDCU UR4, c[0x0][0x40c] ;  /* 0x00008180ff0417ac */ /* 0x000e220008000800 */
[--C-:B-----5:R-:W-:Y:S01]  /*0a90*/  @P1 HADD2.F32 R2, -RZ, R8.reuse.H0_H0 ;  /* 0x20000008ff021230 */ /* 0x120fe20000004100 */
[----:B------:R-:W-:Y:S01]  /*0aa0*/  MOV R95, RZ ;  /* 0x000000ff005f7202 */ /* 0x000fe20000000f00 */
[----:B------:R-:W-:Y:S01]  /*0ab0*/  @P1 HADD2.F32 R84, -RZ, R8.H1_H1 ;  /* 0x30000008ff541230 */ /* 0x000fe20000004100 */
[----:B------:R-:W1:Y:S01]  /*0ac0*/  @UP1 LDCU UR5, c[0x0][0x40c] ;  /* 0x00008180ff0517ac */ /* 0x000e620008000800 */
[----:B------:R-:W-:Y:S01]  /*0ad0*/  @P1 HADD2.F32 R85, -RZ, R9.H0_H0 ;  /* 0x20000009ff551230 */ /* 0x000fe20000004100 */
[----:B------:R-:W-:Y:S01]  /*0ae0*/  MOV R97, RZ ;  /* 0x000000ff00617202 */ /* 0x000fe20000000f00 */
[----:B------:R-:W-:Y:S01]  /*0af0*/  @P1 HADD2.F32 R86, -RZ, R11.H0_H0 ;  /* 0x2000000bff561230 */ /* 0x000fe20000004100 */
        /* <DEDUP_REMOVED lines=9> */
[----:B------:R-:W-:Y:S01]  /*0b90*/  @P1 HADD2.F32 R2, -RZ, R9.H1_H1 ;  /* 0x30000009ff021230 */ /* 0x000fe20000004100 */
[----:B------:R-:W0:Y:S01]  /*0ba0*/  @UP1 LDCU UR22, c[0x0][0x40c] ;  /* 0x00008180ff1617ac */ /* 0x000e220008000800 */
[----:B------:R-:W-:Y:S01]  /*0bb0*/  MOV R109, RZ ;  /* 0x000000ff006d7202 */ /* 0x000fe20000000f00 */
[----:B-1----:R-:W-:Y:S01]  /*0bc0*/  @P1 FMUL.FTZ R84, R84, UR5 ;  /* 0x0000000554541c20 */ /* 0x002fe20008410000 */
[----:B------:R-:W-:Y:S01]  /*0bd0*/  @P1 FMUL.FTZ R95, R3, R32 ;  /* 0x00000020035f1220 */ /* 0x000fe20000410000 */
[----:B------:R-:W1:Y:S01]  /*0be0*/  @UP1 LDCU UR23, c[0x0][0x40c] ;  /* 0x00008180ff1717ac */ /* 0x000e620008000800 */
[----:B------:R-:W-:-:S02]  /*0bf0*/  @P1 HADD2.F32 R3, -RZ, R10.H0_H0 ;  /* 0x2000000aff031230 */ /* 0x000fc40000004100 */
[----:B--2---:R-:W-:Y:S01]  /*0c00*/  @P1 FMUL.FTZ R85, R85, UR18 ;  /* 0x0000001255551c20 */ /* 0x004fe20008410000 */
[----:B------:R-:W-:Y:S01]  /*0c10*/  @P1 FMUL.FTZ R97, R84, R33 ;  /* 0x0000002154611220 */ /* 0x000fe20000410000 */
[----:B------:R-:W2:Y:S01]  /*0c20*/  @UP1 LDCU UR27, c[0x0][0x40c] ;  /* 0x00008180ff1b17ac */ /* 0x000ea20008000800 */
[----:B------:R-:W-:Y:S02]  /*0c30*/  @P1 HADD2.F32 R84, -RZ, R10.H1_H1 ;  /* 0x3000000aff541230 */ /* 0x000fe40000004100 */
[----:B------:R-:W-:Y:S01]  /*0c40*/  @P1 FMUL.FTZ R99, R85, R34 ;  /* 0x0000002255631220 */ /* 0x000fe20000410000 */
[----:B------:R-:W-:Y:S02]  /*0c50*/  @P1 HADD2.F32 R85, -RZ, R11.H1_H1 ;  /* 0x3000000bff551230 */ /* 0x000fe40000004100 */
[----:B----4-:R-:W-:Y:S01]  /*0c60*/  @P1 FMUL.FTZ R87, R86, UR26 ;  /* 0x0000001a56571c20 */ /* 0x010fe20008410000 */
[----:B---3--:R-:W-:-:S03]  /*0c70*/  @P1 FMUL.FTZ R2, R2, UR19 ;  /* 0x0000001302021c20 */ /* 0x008fc60008410000 */
[----:B------:R-:W-:Y:S01]  /*0c80*/  @P1 FMUL.FTZ R107, R87, R30 ;  /* 0x0000001e576b1220 */ /* 0x000fe20000410000 */
[----:B0-----:R-:W-:Y:S01]  /*0c90*/  @P1 FMUL.FTZ R3, R3, UR22 ;  /* 0x0000001603031c20 */ /* 0x001fe20008410000 */
[----:B------:R-:W-:Y:S01]  /*0ca0*/  @P1 FMUL.FTZ R101, R2, R35 ;  /* 0x0000002302651220 */ /* 0x000fe20000410000 */
[----:B------:R-:W-:Y:S01]  /*0cb0*/  F2FP.F16.F32.PACK_AB R2, RZ, R97 ;  /* 0x00000061ff02723e */ /* 0x000fe200000000ff */
[----:B-1----:R-:W-:Y:S01]  /*0cc0*/  @P1 FMUL.FTZ R84, R84, UR23 ;  /* 0x0000001754541c20 */ /* 0x002fe20008410000 */
[----:B------:R-:W-:Y:S01]  /*0cd0*/  @P1 FMUL.FTZ R103, R3, R28 ;  /* 0x0000001c03671220 */ /* 0x000fe20000410000 */
[----:B------:R-:W-:Y:S01]  /*0ce0*/  F2FP.F16.F32.PACK_AB R87, RZ, R107 ;  /* 0x0000006bff57723e */ /* 0x000fe200000000ff */
[----:B--2---:R-:W-:Y:S01]  /*0cf0*/  @P1 FMUL.FTZ R86, R85, UR27 ;  /* 0x0000001b55561c20 */ /* 0x004fe20008410000 */
[----:B------:R-:W-:Y:S01]  /*0d00*/  @P1 FMUL.FTZ R105, R84, R29 ;  /* 0x0000001d54691220 */ /* 0x000fe20000410000 */
[----:B------:R-:W-:Y:S02]  /*0d10*/  F2FP.F16.F32.PACK_AB R84, RZ, R95 ;  /* 0x0000005fff54723e */ /* 0x000fe400000000ff */
[----:B------:R-:W-:Y:S01]  /*0d20*/  @P1 FMUL.FTZ R109, R86, R31 ;  /* 0x0000001f566d1220 */ /* 0x000fe20000410000 */
        /* <DEDUP_REMOVED lines=8> */
[----:B------:R-:W-:-:S07]  /*0db0*/  PRMT R86, R86, 0x5410, R90 ;  /* 0x0000541056567816 */ /* 0x000fce000000005a */
.L_x_10410:
        /* <DEDUP_REMOVED lines=14> */
[----:B0----5:R-:W-:Y:S02]  /*0ea0*/  HADD2.F32 R111, -RZ, R4.H1_H1 ;  /* 0x30000004ff6f7230 */ /* 0x021fe40000004100 */
[--C-:B------:R-:W-:Y:S02]  /*0eb0*/  HADD2.F32 R113, -RZ, R5.reuse.H0_H0 ;  /* 0x20000005ff717230 */ /* 0x100fe40000004100 */
[----:B------:R-:W-:Y:S02]  /*0ec0*/  HADD2.F32 R115, -RZ, R5.H1_H1 ;  /* 0x30000005ff737230 */ /* 0x000fe40000004100 */
[--C-:B------:R-:W-:Y:S02]  /*0ed0*/  HADD2.F32 R117, -RZ, R6.reuse.H0_H0 ;  /* 0x20000006ff757230 */ /* 0x100fe40000004100 */
[----:B------:R-:W-:Y:S02]  /*0ee0*/  HADD2.F32 R119, -RZ, R6.H1_H1 ;  /* 0x30000006ff777230 */ /* 0x000fe40000004100 */
[----:B------:R-:W-:-:S02]  /*0ef0*/  HADD2.F32 R121, -RZ, R7.H0_H0 ;  /* 0x20000007ff797230 */ /* 0x000fc40000004100 */
[----:B------:R-:W0:Y:S01]  /*0f00*/  @P2 LDC R85, c[0x0][0x40c] ;  /* 0x00010300ff552b82 */ /* 0x000e220000000800 */
[----:B------:R-:W-:Y:S02]  /*0f10*/  @P2 HADD2.F32 R84, -RZ, R8.H1_H1 ;  /* 0x30000008ff542230 */ /* 0x000fe40000004100 */
[----:B------:R-:W-:Y:S02]  /*0f20*/  @P2 HADD2.F32 R87, -RZ, R10.H0_H0 ;  /* 0x2000000aff572230 */ /* 0x000fe40000004100 */
[----:B------:R-:W-:Y:S02]  /*0f30*/  HADD2.F32 R123, -RZ, R4.H0_H0 ;  /* 0x20000004ff7b7230 */ /* 0x000fe40000004100 */
[----:B------:R-:W-:Y:S01]  /*0f40*/  HADD2.F32 R125, -RZ, R7.H1_H1 ;  /* 0x30000007ff7d7230 */ /* 0x000fe20000004100 */
[----:B------:R-:W1:Y:S08]  /*0f50*/  @P2 LDC R90, c[0x0][0x40c] ;  /* 0x00010300ff5a2b82 */ /* 0x000e700000000800 */
[----:B------:R-:W2:Y:S08]  /*0f60*/  @P2 LDC R92, c[0x0][0x40c] ;  /* 0x00010300ff5c2b82 */ /* 0x000eb00000000800 */
[----:B------:R-:W3:Y:S01]  /*0f70*/  @P2 LDC R94, c[0x0][0x40c] ;  /* 0x00010300ff5e2b82 */ /* 0x000ee20000000800 */
[----:B0-----:R-:W-:Y:S01]  /*0f80*/  @P2 FMUL.FTZ R84, R84, R85 ;  /* 0x0000005554542220 */ /* 0x001fe20000410000 */
[----:B------:R-:W-:-:S03]  /*0f90*/  @P2 HADD2.F32 R85, -RZ, R9.H0_H0 ;  /* 0x20000009ff552230 */ /* 0x000fc60000004100 */
[----:B------:R-:W-:-:S03]  /*0fa0*/  @P2 FFMA.FTZ R111, R84, R25, R111 ;  /* 0x00000019546f2223 */ /* 0x000fc6000001006f */
[----:B------:R-:W0:Y:S01]  /*0fb0*/  @P2 LDC R86, c[0x0][0x40c] ;  /* 0x00010300ff562b82 */ /* 0x000e220000000800 */
[----:B-1----:R-:W-:Y:S01]  /*0fc0*/  @P2 FMUL.FTZ R90, R85, R90 ;  /* 0x0000005a555a2220 */ /* 0x002fe20000410000 */
[----:B------:R-:W-:-:S03]  /*0fd0*/  @P2 HADD2.F32 R85, -RZ, R9.H1_H1 ;  /* 0x30000009ff552230 */ /* 0x000fc60000004100 */
[----:B------:R-:W-:Y:S01]  /*0fe0*/  @P2 FFMA.FTZ R113, R90, R26, R113 ;  /* 0x0000001a5a712223 */ /* 0x000fe20000010071 */
[----:B------:R-:W-:Y:S02]  /*0ff0*/  @P2 HADD2.F32 R90, -RZ, R11.H0_H0 ;  /* 0x2000000bff5a2230 */ /* 0x000fe40000004100 */
[----:B------:R-:W1:Y:S01]  /*1000*/  @P2 LDC R96, c[0x0][0x40c] ;  /* 0x00010300ff602b82 */ /* 0x000e620000000800 */
[----:B--2---:R-:W-:Y:S01]  /*1010*/  @P2 FMUL.FTZ R92, R85, R92 ;  /* 0x0000005c555c2220 */ /* 0x004fe20000410000 */
[----:B------:R-:W-:-:S03]  /*1020*/  @P2 HADD2.F32 R85, -RZ, R8.H0_H0 ;  /* 0x20000008ff552230 */ /* 0x000fc60000004100 */
[----:B------:R-:W-:-:S03]  /*1030*/  @P2 FFMA.FTZ R115, R92, R27, R115 ;  /* 0x0000001b5c732223 */ /* 0x000fc60000010073 */
[----:B------:R-:W2:Y:S01]  /*1040*/  @P2 LDC R91, c[0x0][0x40c] ;  /* 0x00010300ff5b2b82 */ /* 0x000ea20000000800 */
[----:B---3--:R-:W-:Y:S01]  /*1050*/  @P2 FMUL.FTZ R94, R87, R94 ;  /* 0x0000005e575e2220 */ /* 0x008fe20000410000 */
[----:B------:R-:W-:-:S03]  /*1060*/  @P2 HADD2.F32 R87, -RZ, R10.H1_H1 ;  /* 0x3000000aff572230 */ /* 0x000fc60000004100 */
[----:B------:R-:W-:-:S03]  /*1070*/  @P2 FFMA.FTZ R117, R94, R20, R117 ;  /* 0x000000145e752223 */ /* 0x000fc60000010075 */
[----:B------:R-:W3:Y:S01]  /*1080*/  @P2 LDC R84, c[0x0][0x40c] ;  /* 0x00010300ff542b82 */ /* 0x000ee20000000800 */
[----:B0-----:R-:W-:Y:S01]  /*1090*/  @P2 FMUL.FTZ R86, R85, R86 ;  /* 0x0000005655562220 */ /* 0x001fe20000410000 */
[----:B------:R-:W-:-:S03]  /*10a0*/  @P2 HADD2.F32 R85, -RZ, R11.H1_H1 ;  /* 0x3000000bff552230 */ /* 0x000fc60000004100 */
[----:B------:R-:W-:Y:S01]  /*10b0*/  @P2 FFMA.FTZ R123, R86, R24, R123 ;  /* 0x00000018567b2223 */ /* 0x000fe2000001007b */
[----:B------:R-:W-:Y:S01]  /*10c0*/  F2FP.F16.F32.PACK_AB R86, RZ, R115 ;  /* 0x00000073ff56723e */ /* 0x000fe200000000ff */
[----:B-1----:R-:W-:-:S04]  /*10d0*/  @P2 FMUL.FTZ R96, R87, R96 ;  /* 0x0000006057602220 */ /* 0x002fc80000410000 */
[----:B------:R-:W-:Y:S01]  /*10e0*/  @P2 FFMA.FTZ R119, R96, R21, R119 ;  /* 0x0000001560772223 */ /* 0x000fe20000010077 */
[----:B--2---:R-:W-:Y:S01]  /*10f0*/  @P2 FMUL.FTZ R90, R90, R91 ;  /* 0x0000005b5a5a2220 */ /* 0x004fe20000410000 */
[----:B------:R-:W-:-:S03]  /*1100*/  F2FP.F16.F32.PACK_AB R91, RZ, R117 ;  /* 0x00000075ff5b723e */ /* 0x000fc600000000ff */
[----:B------:R-:W-:Y:S01]  /*1110*/  F2FP.F16.F32.PACK_AB R92, RZ, R119 ;  /* 0x00000077ff5c723e */ /* 0x000fe200000000ff */
[----:B------:R-:W-:Y:S01]  /*1120*/  @P2 FFMA.FTZ R121, R90, R22, R121 ;  /* 0x000000165a792223 */ /* 0x000fe20000010079 */
[----:B------:R-:W-:Y:S01]  /*1130*/  F2FP.F16.F32.PACK_AB R90, RZ, R111 ;  /* 0x0000006fff5a723e */ /* 0x000fe200000000ff */
[----:B---3--:R-:W-:Y:S01]  /*1140*/  @P2 FMUL.FTZ R84, R85, R84 ;  /* 0x0000005455542220 */ /* 0x008fe20000410000 */
[----:B------:R-:W-:Y:S02]  /*1150*/  F2FP.F16.F32.PACK_AB R85, RZ, R113 ;  /* 0x00000071ff55723e */ /* 0x000fe400000000ff */
[----:B------:R-:W-:Y:S01]  /*1160*/  F2FP.F16.F32.PACK_AB R93, RZ, R121 ;  /* 0x00000079ff5d723e */ /* 0x000fe200000000ff */
[----:B------:R-:W-:Y:S01]  /*1170*/  @P2 FFMA.FTZ R125, R84, R23, R125 ;  /* 0x00000017547d2223 */ /* 0x000fe2000001007d */
[----:B------:R-:W-:Y:S02]  /*1180*/  F2FP.F16.F32.PACK_AB R84, RZ, R123 ;  /* 0x0000007bff54723e */ /* 0x000fe400000000ff */
[----:B------:R-:W-:-:S02]  /*1190*/  PRMT R85, R85, 0x5410, R86 ;  /* 0x0000541055557816 */ /* 0x000fc40000000056 */
[----:B------:R-:W-:Y:S02]  /*11a0*/  F2FP.F16.F32.PACK_AB R87, RZ, R125 ;  /* 0x0000007dff57723e */ /* 0x000fe400000000ff */
[----:B------:R-:W-:Y:S02]  /*11b0*/  PRMT R86, R91, 0x5410, R92 ;  /* 0x000054105b567816 */ /* 0x000fe4000000005c */
[----:B------:R-:W-:Y:S02]  /*11c0*/  PRMT R84, R84, 0x5410, R90 ;  /* 0x0000541054547816 */ /* 0x000fe4000000005a */
[----:B------:R-:W-:Y:S01]  /*11d0*/  PRMT R87, R93, 0x5410, R87 ;  /* 0x000054105d577816 */ /* 0x000fe20000000057 */
[----:B------:R-:W-:Y:S06]  /*11e0*/  BRA `(.L_x_10412) ;  /* 0x0000000000d07947 */ /* 0x000fec0003800000 */
.L_x_10411:
[----:B------:R-:W1:Y:S01]  /*11f0*/  @UP1 LDCU UR4, c[0x0][0x40c] ;  /* 0x00008180ff0417ac */ /* 0x000e620008000800 */
[--C-:B0----5:R-:W-:Y:S01]  /*1200*/  @P1 HADD2.F32 R84, -RZ, R8.reuse.H0_H0 ;  /* 0x20000008ff541230 */ /* 0x121fe20000004100 */
[----:B------:R-:W-:Y:S01]  /*1210*/  MOV R123, RZ ;  /* 0x000000ff007b7202 */ /* 0x000fe20000000f00 */
[----:B------:R-:W-:Y:S01]  /*1220*/  @P1 HADD2.F32 R86, -RZ, R8.H1_H1 ;  /* 0x30000008ff561230 */ /* 0x000fe20000004100 */
[----:B------:R-:W0:Y:S01]  /*1230*/  @UP1 LDCU UR5, c[0x0][0x40c] ;  /* 0x00008180ff0517ac */ /* 0x000e220008000800 */
[----:B------:R-:W-:Y:S01]  /*1240*/  @P1 HADD2.F32 R87, -RZ, R9.H0_H0 ;  /* 0x20000009ff571230 */ /* 0x000fe20000004100 */
[----:B------:R-:W-:Y:S01]  /*1250*/  MOV R111, RZ ;  /* 0x000000ff006f7202 */ /* 0x000fe20000000f00 */
[----:B------:R-:W-:Y:S01]  /*1260*/  @P1 HADD2.F32 R90, -RZ, R11.H0_H0 ;  /* 0x2000000bff5a1230 */ /* 0x000fe20000004100 */
        /* <DEDUP_REMOVED lines=9> */
[----:B------:R-:W-:Y:S01]  /*1300*/  @P1 HADD2.F32 R84, -RZ, R9.H1_H1 ;  /* 0x30000009ff541230 */ /* 0x000fe20000004100 */
[----:B------:R-:W1:Y:S01]  /*1310*/  @UP1 LDCU UR22, c[0x0][0x40c] ;  /* 0x00008180ff1617ac */ /* 0x000e620008000800 */
[----:B------:R-:W-:Y:S01]  /*1320*/  MOV R125, RZ ;  /* 0x000000ff007d7202 */ /* 0x000fe20000000f00 */
[----:B0-----:R-:W-:Y:S01]  /*1330*/  @P1 FMUL.FTZ R86, R86, UR5 ;  /* 0x0000000556561c20 */ /* 0x001fe20008410000 */
[----:B------:R-:W-:Y:S01]  /*1340*/  @P1 FMUL.FTZ R123, R85, R24 ;  /* 0x00000018557b1220 */ /* 0x000fe20000410000 */
[----:B------:R-:W0:Y:S01]  /*1350*/  @UP1 LDCU UR23, c[0x0][0x40c] ;  /* 0x00008180ff1717ac */ /* 0x000e220008000800 */
[----:B------:R-:W-:-:S02]  /*1360*/  @P1 HADD2.F32 R85, -RZ, R10.H0_H0 ;  /* 0x2000000aff551230 */ /* 0x000fc40000004100 */
[----:B--2---:R-:W-:Y:S01]  /*1370*/  @P1 FMUL.FTZ R87, R87, UR18 ;  /* 0x0000001257571c20 */ /* 0x004fe20008410000 */
[----:B------:R-:W-:Y:S01]  /*1380*/  @P1 FMUL.FTZ R111, R86, R25 ;  /* 0x00000019566f1220 */ /* 0x000fe20000410000 */
[----:B------:R-:W2:Y:S01]  /*1390*/  @UP1 LDCU UR27, c[0x0][0x40c] ;  /* 0x00008180ff1b17ac */ /* 0x000ea20008000800 */
[----:B------:R-:W-:Y:S02]  /*13a0*/  @P1 HADD2.F32 R86, -RZ, R10.H1_H1 ;  /* 0x3000000aff561230 */ /* 0x000fe40000004100 */
[----:B------:R-:W-:Y:S01]  /*13b0*/  @P1 FMUL.FTZ R113, R87, R26 ;  /* 0x0000001a57711220 */ /* 0x000fe20000410000 */
[----:B------:R-:W-:Y:S02]  /*13c0*/  @P1 HADD2.F32 R87, -RZ, R11.H1_H1 ;  /* 0x3000000bff571230 */ /* 0x000fe40000004100 */
[----:B---3--:R-:W-:Y:S01]  /*13d0*/  @P1 FMUL.FTZ R84, R84, UR19 ;  /* 0x0000001354541c20 */ /* 0x008fe20008410000 */
[----:B----4-:R-:W-:-:S03]  /*13e0*/  @P1 FMUL.FTZ R91, R90, UR26 ;  /* 0x0000001a5a5b1c20 */ /* 0x010fc60008410000 */
[----:B------:R-:W-:Y:S01]  /*13f0*/  @P1 FMUL.FTZ R115, R84, R27 ;  /* 0x0000001b54731220 */ /* 0x000fe20000410000 */
[----:B------:R-:W-:Y:S01]  /*1400*/  F2FP.F16.F32.PACK_AB R84, RZ, R123 ;  /* 0x0000007bff54723e */ /* 0x000fe200000000ff */
[----:B-1----:R-:W-:Y:S01]  /*1410*/  @P1 FMUL.FTZ R85, R85, UR22 ;  /* 0x0000001655551c20 */ /* 0x002fe20008410000 */
[----:B------:R-:W-:Y:S01]  /*1420*/  @P1 FMUL.FTZ R121, R91, R22 ;  /* 0x000000165b791220 */ /* 0x000fe20000410000 */
[----:B0-----:R-:W-:Y:S02]  /*1430*/  @P1 FMUL.FTZ R86, R86, UR23 ;  /* 0x0000001756561c20 */ /* 0x001fe40008410000 */
[----:B------:R-:W-:Y:S01]  /*1440*/  @P1 FMUL.FTZ R117, R85, R20 ;  /* 0x0000001455751220 */ /* 0x000fe20000410000 */
[----:B------:R-:W-:Y:S01]  /*1450*/  F2FP.F16.F32.PACK_AB R85, RZ, R111 ;  /* 0x0000006fff55723e */ /* 0x000fe200000000ff */
[----:B--2---:R-:W-:Y:S01]  /*1460*/  @P1 FMUL.FTZ R90, R87, UR27 ;  /* 0x0000001b575a1c20 */ /* 0x004fe20008410000 */
        /* <DEDUP_REMOVED lines=11> */
[----:B------:R-:W-:-:S07]  /*1520*/  PRMT R86, R91, 0x5410, R92 ;  /* 0x000054105b567816 */ /* 0x000fce000000005c */
.L_x_10412:
        /* <DEDUP_REMOVED lines=13> */
[----:B------:R-:W-:Y:S01]  /*1600*/  ISETP.LT.AND P0, PT, RZ, UR25, PT ;  /* 0x00000019ff007c0c */ /* 0x000fe2000bf01270 */
[--C-:B--2--5:R-:W-:Y:S02]  /*1610*/  HADD2.F32 R91, -RZ, R4.reuse.H1_H1 ;  /* 0x30000004ff5b7230 */ /* 0x124fe40000004100 */
[--C-:B------:R-:W-:Y:S02]  /*1620*/  HADD2.F32 R90, -RZ, R5.reuse.H1_H1 ;  /* 0x30000005ff5a7230 */ /* 0x100fe40000004100 */
[----:B------:R-:W-:Y:S02]  /*1630*/  HADD2.F32 R93, -RZ, R5.H0_H0 ;  /* 0x20000005ff5d7230 */ /* 0x000fe40000004100 */
[----:B------:R-:W-:Y:S02]  /*1640*/  HADD2.F32 R98, -RZ, R4.H0_H0 ;  /* 0x20000004ff627230 */ /* 0x000fe40000004100 */
[----:B------:R-:W-:-:S04]  /*1650*/  HADD2.F32 R100, -RZ, R7.H1_H1 ;  /* 0x30000007ff647230 */ /* 0x000fc80000004100 */
[----:B------:R-:W0:Y:S01]  /*1660*/  @P0 LDC R85, c[0x0][0x40c] ;  /* 0x00010300ff550b82 */ /* 0x000e220000000800 */
[----:B------:R-:W-:Y:S02]  /*1670*/  @P0 HADD2.F32 R84, -RZ, R8.H1_H1 ;  /* 0x30000008ff540230 */ /* 0x000fe40000004100 */
[----:B------:R-:W-:Y:S02]  /*1680*/  @P0 HADD2.F32 R87, -RZ, R9.H1_H1 ;  /* 0x30000009ff570230 */ /* 0x000fe40000004100 */
[----:B------:R-:W-:-:S03]  /*1690*/  @P0 HADD2.F32 R89, -RZ, R10.H1_H1 ;  /* 0x3000000aff590230 */ /* 0x000fc60000004100 */
[----:B------:R-:W1:Y:S08]  /*16a0*/  @P0 LDC R88, c[0x0][0x40c] ;  /* 0x00010300ff580b82 */ /* 0x000e700000000800 */
[----:B------:R-:W2:Y:S08]  /*16b0*/  @P0 LDC R92, c[0x0][0x40c] ;  /* 0x00010300ff5c0b82 */ /* 0x000eb00000000800 */
[----:B------:R-:W3:Y:S01]  /*16c0*/  @P0 LDC R96, c[0x0][0x40c] ;  /* 0x00010300ff600b82 */ /* 0x000ee20000000800 */
[----:B0-----:R-:W-:Y:S01]  /*16d0*/  @P0 FMUL.FTZ R86, R84, R85 ;  /* 0x0000005554560220 */ /* 0x001fe20000410000 */
[----:B------:R-:W-:-:S03]  /*16e0*/  @P0 HADD2.F32 R85, -RZ, R9.H0_H0 ;  /* 0x20000009ff550230 */ /* 0x000fc60000004100 */
[----:B------:R-:W-:-:S03]  /*16f0*/  @P0 FFMA.FTZ R91, R86, R17, R91 ;  /* 0x00000011565b0223 */ /* 0x000fc6000001005b */
[----:B------:R-:W0:Y:S01]  /*1700*/  @P0 LDC R94, c[0x0][0x40c] ;  /* 0x00010300ff5e0b82 */ /* 0x000e220000000800 */
[----:B-1----:R-:W-:-:S04]  /*1710*/  @P0 FMUL.FTZ R88, R85, R88 ;  /* 0x0000005855580220 */ /* 0x002fc80000410000 */
[----:B------:R-:W-:Y:S01]  /*1720*/  @P0 FFMA.FTZ R93, R88, R18, R93 ;  /* 0x00000012585d0223 */ /* 0x000fe2000001005d */
[--C-:B------:R-:W-:Y:S02]  /*1730*/  HADD2.F32 R88, -RZ, R6.reuse.H1_H1 ;  /* 0x30000006ff587230 */ /* 0x100fe40000004100 */
[----:B------:R-:W1:Y:S01]  /*1740*/  @P0 LDC R84, c[0x0][0x40c] ;  /* 0x00010300ff540b82 */ /* 0x000e620000000800 */
[----:B--2---:R-:W-:Y:S01]  /*1750*/  @P0 FMUL.FTZ R87, R87, R92 ;  /* 0x0000005c57570220 */ /* 0x004fe20000410000 */
[----:B------:R-:W-:-:S03]  /*1760*/  HADD2.F32 R92, -RZ, R6.H0_H0 ;  /* 0x20000006ff5c7230 */ /* 0x000fc60000004100 */
[----:B------:R-:W-:Y:S01]  /*1770*/  @P0 FFMA.FTZ R90, R87, R19, R90 ;  /* 0x00000013575a0223 */ /* 0x000fe2000001005a */
[----:B------:R-:W-:Y:S02]  /*1780*/  @P0 HADD2.F32 R87, -RZ, R10.H0_H0 ;  /* 0x2000000aff570230 */ /* 0x000fe40000004100 */
[----:B------:R-:W2:Y:S01]  /*1790*/  @P0 LDC R86, c[0x0][0x40c] ;  /* 0x00010300ff560b82 */ /* 0x000ea20000000800 */
[----:B---3--:R-:W-:Y:S01]  /*17a0*/  @P0 FMUL.FTZ R89, R89, R96 ;  /* 0x0000006059590220 */ /* 0x008fe20000410000 */
[----:B------:R-:W-:-:S06]  /*17b0*/  @P0 HADD2.F32 R96, -RZ, R11.H0_H0 ;  /* 0x2000000bff600230 */ /* 0x000fcc0000004100 */
[----:B------:R-:W3:Y:S01]  /*17c0*/  @P0 LDC R85, c[0x0][0x40c] ;  /* 0x00010300ff550b82 */ /* 0x000ee20000000800 */
[----:B0-----:R-:W-:Y:S01]  /*17d0*/  @P0 FMUL.FTZ R87, R87, R94 ;  /* 0x0000005e57570220 */ /* 0x001fe20000410000 */
[----:B------:R-:W-:Y:S01]  /*17e0*/  @!P0 MOV R94, R88 ;  /* 0x00000058005e8202 */ /* 0x000fe20000000f00 */
[----:B------:R-:W-:Y:S01]  /*17f0*/  @P0 FFMA.FTZ R94, R89, R13, R88 ;  /* 0x0000000d595e0223 */ /* 0x000fe20000010058 */
[----:B------:R-:W-:Y:S01]  /*1800*/  F2FP.F16.F32.PACK_AB R88, RZ, R91 ;  /* 0x0000005bff58723e */ /* 0x000fe200000000ff */
[----:B------:R-:W-:Y:S01]  /*1810*/  @P0 FFMA.FTZ R92, R87, R12, R92 ;  /* 0x0000000c575c0223 */ /* 0x000fe2000001005c */
[----:B------:R-:W-:Y:S02]  /*1820*/  @P0 HADD2.F32 R87, -RZ, R8.H0_H0 ;  /* 0x20000008ff570230 */ /* 0x000fe40000004100 */
[----:B-1----:R-:W-:Y:S01]  /*1830*/  @P0 FMUL.FTZ R89, R96, R84 ;  /* 0x0000005460590220 */ /* 0x002fe20000410000 */
[----:B------:R-:W-:Y:S01]  /*1840*/  @P0 HADD2.F32 R84, -RZ, R11.H1_H1 ;  /* 0x3000000bff540230 */ /* 0x000fe20000004100 */
[----:B------:R-:W-:Y:S01]  /*1850*/  F2FP.F16.F32.PACK_AB R104, RZ, R94 ;  /* 0x0000005eff68723e */ /* 0x000fe200000000ff */
[----:B------:R-:W-:-:S02]  /*1860*/  HADD2.F32 R96, -RZ, R7.H0_H0 ;  /* 0x20000007ff607230 */ /* 0x000fc40000004100 */
[----:B--2---:R-:W-:-:S03]  /*1870*/  @P0 FMUL.FTZ R87, R87, R86 ;  /* 0x0000005657570220 */ /* 0x004fc60000410000 */
[----:B------:R-:W-:Y:S01]  /*1880*/  @P0 FFMA.FTZ R96, R89, R14, R96 ;  /* 0x0000000e59600223 */ /* 0x000fe20000010060 */
[----:B------:R-:W-:Y:S01]  /*1890*/  F2FP.F16.F32.PACK_AB R86, RZ, R90 ;  /* 0x0000005aff56723e */ /* 0x000fe200000000ff */
[----:B------:R-:W-:Y:S01]  /*18a0*/  @P0 FFMA.FTZ R98, R87, R16, R98 ;  /* 0x0000001057620223 */ /* 0x000fe20000010062 */
[----:B------:R-:W-:Y:S02]  /*18b0*/  F2FP.F16.F32.PACK_AB R89, RZ, R92 ;  /* 0x0000005cff59723e */ /* 0x000fe400000000ff */
[----:B------:R-:W-:Y:S01]  /*18c0*/  F2FP.F16.F32.PACK_AB R106, RZ, R96 ;  /* 0x00000060ff6a723e */ /* 0x000fe200000000ff */
[----:B---3--:R-:W-:Y:S01]  /*18d0*/  @P0 FMUL.FTZ R85, R84, R85 ;  /* 0x0000005554550220 */ /* 0x008fe20000410000 */
[----:B------:R-:W-:-:S03]  /*18e0*/  F2FP.F16.F32.PACK_AB R84, RZ, R98 ;  /* 0x00000062ff54723e */ /* 0x000fc600000000ff */
[----:B------:R-:W-:Y:S01]  /*18f0*/  @P0 FFMA.FTZ R100, R85, R15, R100 ;  /* 0x0000000f55640223 */ /* 0x000fe20000010064 */
[----:B------:R-:W-:Y:S02]  /*1900*/  F2FP.F16.F32.PACK_AB R85, RZ, R93 ;  /* 0x0000005dff55723e */ /* 0x000fe400000000ff */
[----:B------:R-:W-:Y:S02]  /*1910*/  PRMT R84, R84, 0x5410, R88 ;  /* 0x0000541054547816 */ /* 0x000fe40000000058 */
[----:B------:R-:W-:Y:S02]  /*1920*/  F2FP.F16.F32.PACK_AB R87, RZ, R100 ;  /* 0x00000064ff57723e */ /* 0x000fe400000000ff */
[----:B------:R-:W-:Y:S02]  /*1930*/  PRMT R85, R85, 0x5410, R86 ;  /* 0x0000541055557816 */ /* 0x000fe40000000056 */
[----:B------:R-:W-:Y:S02]  /*1940*/  PRMT R86, R89, 0x5410, R104 ;  /* 0x0000541059567816 */ /* 0x000fe40000000068 */
[----:B------:R-:W-:Y:S01]  /*1950*/  PRMT R87, R106, 0x5410, R87 ;  /* 0x000054106a577816 */ /* 0x000fe20000000057 */
[----:B------:R-:W-:Y:S06]  /*1960*/  BRA `(.L_x_10414) ;  /* 0x0000000000c87947 */ /* 0x000fec0003800000 */
.L_x_10413:
[----:B------:R-:W0:Y:S01]  /*1970*/  @UP1 LDCU UR4, c[0x0][0x40c] ;  /* 0x00008180ff0417ac */ /* 0x000e220008000800 */
[--C-:B--2--5:R-:W-:Y:S01]  /*1980*/  @P1 HADD2.F32 R84, -RZ, R8.reuse.H0_H0 ;  /* 0x20000008ff541230 */ /* 0x124fe20000004100 */
[----:B------:R-:W-:Y:S01]  /*1990*/  CS2R R90, SRZ ;  /* 0x00000000005a7805 */ /* 0x000fe2000001ff00 */
[----:B------:R-:W-:Y:S01]  /*19a0*/  @P1 HADD2.F32 R86, -RZ, R8.H1_H1 ;  /* 0x30000008ff561230 */ /* 0x000fe20000004100 */
[----:B------:R-:W1:Y:S01]  /*19b0*/  @UP1 LDCU UR5, c[0x0][0x40c] ;  /* 0x00008180ff0517ac */ /* 0x000e620008000800 */
[----:B------:R-:W-:Y:S01]  /*19c0*/  @P1 HADD2.F32 R87, -RZ, R9.H0_H0 ;  /* 0x20000009ff571230 */ /* 0x000fe20000004100 */
[----:B------:R-:W-:Y:S01]  /*19d0*/  CS2R R92, SRZ ;  /* 0x00000000005c7805 */ /* 0x000fe2000001ff00 */
[----:B------:R-:W-:Y:S01]  /*19e0*/  HFMA2 R98, -RZ, RZ, 0, 0 ;  /* 0x00000000ff627431 */ /* 0x000fe200000001ff */
[----:B------:R-:W2:Y:S01]  /*19f0*/  @UP1 LDCU UR18, c[0x0][0x40c] ;  /* 0x00008180ff1217ac */ /* 0x000ea20008000800 */
[----:B------:R-:W-:Y:S01]  /*1a00*/  @P1 HADD2.F32 R88, -RZ, R11.H0_H0 ;  /* 0x2000000bff581230 */ /* 0x000fe20000004100 */
[----:B------:R-:W-:Y:S01]  /*1a10*/  MOV R96, RZ ;  /* 0x000000ff00607202 */ /* 0x000fe20000000f00 */
[----:B------:R-:W-:Y:S01]  /*1a20*/  HFMA2 R94, -RZ, RZ, 0, 0 ;  /* 0x00000000ff5e7431 */ /* 0x000fe200000001ff */
[----:B------:R-:W3:Y:S01]  /*1a30*/  @UP1 LDCU UR19, c[0x0][0x40c] ;  /* 0x00008180ff1317ac */ /* 0x000ee20008000800 */
[----:B------:R-:W-:Y:S01]  /*1a40*/  MOV R100, RZ ;  /* 0x000000ff00647202 */ /* 0x000fe20000000f00 */
[----:B------:R-:W4:Y:S01]  /*1a50*/  @UP1 LDCU UR25, c[0x0][0x40c] ;  /* 0x00008180ff1917ac */ /* 0x000f220008000800 */
[----:B0-----:R-:W-:Y:S01]  /*1a60*/  @P1 FMUL.FTZ R85, R84, UR4 ;  /* 0x0000000454551c20 */ /* 0x001fe20008410000 */
[----:B------:R-:W-:Y:S01]  /*1a70*/  @P1 HADD2.F32 R84, -RZ, R9.H1_H1 ;  /* 0x30000009ff541230 */ /* 0x000fe20000004100 */
[----:B------:R-:W0:Y:S01]  /*1a80*/  @UP1 LDCU UR22, c[0x0][0x40c] ;  /* 0x00008180ff1617ac */ /* 0x000e220008000800 */
        /* <DEDUP_REMOVED lines=14> */
[----:B0-----:R-:W-:Y:S01]  /*1b70*/  @P1 FMUL.FTZ R85, R85, UR22 ;  /* 0x0000001655551c20 */ /* 0x001fe20008410000 */
[----:B------:R-:W-:Y:S01]  /*1b80*/  @P1 FMUL.FTZ R96, R89, R14 ;  /* 0x0000000e59601220 */ /* 0x000fe20000410000 */
[----:B-1----:R-:W-:Y:S02]  /*1b90*/  @P1 FMUL.FTZ R86, R86, UR23 ;  /* 0x0000001756561c20 */ /* 0x002fe40008410000 */
        /* <DEDUP_REMOVED lines=15> */
.L_x_10414:
        /* <DEDUP_REMOVED lines=106> */
.L_x_10416:
[----:B------:R-:W-:Y:S05]  /*2330*/  BSYNC.RECONVERGENT B0 ;  /* 0x0000000000007941 */ /* 0x000fea0003800200 */
.L_x_10415:
        /* <DEDUP_REMOVED lines=13> */
.L_x_10418:
[----:B------:R-:W-:Y:S05]  /*2410*/  BSYNC.RECONVERGENT B0 ;  /* 0x0000000000007941 */ /* 0x000fea0003800200 */
.L_x_10417:
        /* <DEDUP_REMOVED lines=69> */
[----:B------:R-:W-:Y:S01]  /*2870*/  UIADD3 UR4, UPT, UPT, UR6, -0x1, URZ ;  /* 0xffffffff06047890 */ /* 0x000fe2000fffe0ff */
[----:B------:R-:W-:-:S03]  /*2880*/  FSEL R88, R89, RZ, !P0 ;  /* 0x000000ff59587208 */ /* 0x000fc60004000000 */
[----:B------:R-:W-:Y:S02]  /*2890*/  UIMAD UR4, UR4, UR20, URZ ;  /* 0x00000014040472a4 */ /* 0x000fe4000f8e02ff */
        /* <DEDUP_REMOVED lines=24> */
[----:B------:R-:W-:Y:S01]  /*2a20*/  USHF.R.S32.HI UR5, URZ, 0x1f, UR4 ;  /* 0x0000001fff057899 */ /* 0x000fe20008011404 */
[----:B------:R-:W0:Y:S01]  /*2a30*/  LDC.64 R88, c[0x0][0x428] ;  /* 0x00010a00ff587b82 */ /* 0x000e220000000a00 */
        /* <DEDUP_REMOVED lines=31> */
[C---:B------:R-:W-:Y:S01]  /*2c30*/  IADD3 R99, PT, PT, R93.reuse, 0x200, RZ ;  /* 0x000002005d637810 */ /* 0x040fe20007ffe0ff */
[----:B0-----:R-:W-:-:S04]  /*2c40*/  IMAD.WIDE.U32 R92, R93, 0x10, R88 ;  /* 0x000000105d5c7825 */ /* 0x001fc800078e0058 */
[----:B------:R-:W-:Y:S01]  /*2c50*/  FFMA.FTZ R3, R3, R80, R56 ;  /* 0x0000005003037223 */ /* 0x000fe20000010038 */
[----:B------:R-:W-:Y:S01]  /*2c60*/  FFMA.FTZ R84, R84, R81, R57 ;  /* 0x0000005154547223 */ /* 0x000fe20000010039 */
[----:B------:R-:W-:Y:S01]  /*2c70*/  F2FP.F16.F32.PACK_AB R86, R85, R86 ;  /* 0x000000565556723e */ /* 0x000fe200000000ff */
        /* <DEDUP_REMOVED lines=30> */
[----:B------:R-:W-:Y:S01]  /*2e60*/  F2FP.F16.F32.PACK_AB R102, R105, R102 ;  /* 0x000000666966723e */ /* 0x000fe200000000ff */
[----:B------:R1:W-:Y:S01]  /*2e70*/  STG.E.128 desc[UR12][R96.64], R88 ;  /* 0x0000005860007986 */ /* 0x0003e2000c101d0c */
[----:B------:R-:W-:-:S02]  /*2e80*/  F2FP.F16.F32.PACK_AB R101, R104, R101 ;  /* 0x000000656865723e */ /* 0x000fc400000000ff */
[----:B------:R-:W-:-:S05]  /*2e90*/  F2FP.F16.F32.PACK_AB R100, R2, R95 ;  /* 0x0000005f0264723e */ /* 0x000fca00000000ff */
[----:B------:R1:W-:Y:S02]  /*2ea0*/  STG.E.128 desc[UR12][R98.64], R100 ;  /* 0x0000006462007986 */ /* 0x0003e4000c101d0c */
.L_x_10419:
[----:B------:R-:W-:Y:S02]  /*2eb0*/  UIADD3 UR7, UPT, UPT, UR7, UR16, URZ ;  /* 0x0000001007077290 */ /* 0x000fe4000fffe0ff */
[----:B------:R-:W-:Y:S02]  /*2ec0*/  UPLOP3.LUT UP0, UPT, UPT, UPT, UP0, 0x40, 0x4 ;  /* 0x000000000004789c */ /* 0x000fe40003f0e800 */
[----:B------:R-:W-:-:S09]  /*2ed0*/  UISETP.GE.AND UP1, UPT, UR7, UR17, UPT ;  /* 0x000000110700728c */ /* 0x000fd2000bf26270 */
[----:B------:R-:W-:Y:S05]  /*2ee0*/  BRA.U !UP1, `(.L_x_10420) ;  /* 0xffffffd509647547 */ /* 0x000fea000b83ffff */
[----:B------:R-:W-:Y:S05]  /*2ef0*/  EXIT ;  /* 0x000000000000794d */ /* 0x000fea0003800000 */
.L_x_10421:
        /* <DEDUP_REMOVED lines=16> */
.L_x_20990:


//--------------------- .text._ZN10layer_norm13ln_fwd_kernelINS_13Kernel_traitsIf6__halfS2_S2_fjLj6144ELj1ELj1ELj8ELj16ENS_18Kernel_traits_baseILj6144EfS2_S2_S2_fjLj256EEEEELb1ELb0ELb0ELb0EEEvNS_9FwdParamsE --------------------------
	.section	.text._ZN10layer_norm13ln_fwd_kernelINS_13Kernel_traitsIf6__halfS2_S2_fjLj6144ELj1ELj1ELj8ELj16ENS_18Kernel_traits_baseILj6144EfS2_S2_S2_fjLj256EEEEELb1ELb0ELb0ELb0EEEvNS_9FwdParamsE,"ax",@progbits
	.align	128
        .global         _ZN10layer_norm13ln_fwd_kernelINS_13Kernel_traitsIf6__halfS2_S2_fjLj6144ELj1ELj1ELj8ELj16ENS_18Kernel_traits_baseILj6144EfS2_S2_S2_fjLj256EEEEELb1ELb0ELb0ELb0EEEvNS_9FwdParamsE
        .type           _ZN10layer_norm13ln_fwd_kernelINS_13Kernel_traitsIf6__halfS2_S2_fjLj6144ELj1ELj1ELj8ELj16ENS_18Kernel_traits_baseILj6144EfS2_S2_S2_fjLj256EEEEELb1ELb0ELb0ELb0EEEvNS_9FwdParamsE,@function
        .size           _ZN10layer_norm13ln_fwd_kernelINS_13Kernel_traitsIf6__halfS2_S2_fjLj6144ELj1ELj1ELj8ELj16ENS_18Kernel_traits_baseILj6144EfS2_S2_S2_fjLj256EEEEELb1ELb0ELb0ELb0EEEvNS_9FwdParamsE,(.L_x_20991 - _ZN10layer_norm13ln_fwd_kernelINS_13Kernel_traitsIf6__halfS2_S2_fjLj6144ELj1ELj1ELj8ELj16ENS_18Kernel_traits_baseILj6144EfS2_S2_S2_fjLj256EEEEELb1ELb0ELb0ELb0EEEvNS_9FwdParamsE)
        .other          _ZN10layer_norm13ln_fwd_kernelINS_13Kernel_traitsIf6__halfS2_S2_fjLj6144ELj1ELj1ELj8ELj16ENS_18Kernel_traits_baseILj6144EfS2_S2_S2_fjLj256EEEEELb1ELb0ELb0ELb0EEEvNS_9FwdParamsE,@"STO_CUDA_ENTRY STV_DEFAULT"
_ZN10layer_norm13ln_fwd_kernelINS_13Kernel_traitsIf6__halfS2_S2_fjLj6144ELj1ELj1ELj8ELj16ENS_18Kernel_traits_baseILj6144EfS2_S2_S2_fjLj256EEEEELb1ELb0ELb0ELb0EEEvNS_9FwdParamsE:
.text._ZN10layer_norm13ln_fwd_kernelINS_13Kernel_traitsIf6__halfS2_S2_fjLj6144ELj1ELj1ELj8ELj16ENS_18Kernel_traits_baseILj6144EfS2_S2_S2_fjLj256EEEEELb1ELb0ELb0ELb0EEEvNS_9FwdParamsE:
        /* <DEDUP_REMOVED lines=15> */
[----:B----4-:R-:W1:Y:S01]  /*00f0*/  @P0 LDG.E.64 R6, desc[UR6][R4.64] ;  /* 0x0000000604060981 */ /* 0x010e62000c1e1b00 */
[----:B0-----:R-:W-:Y:S01]  /*0100*/  UISETP.NE.U32.AND UP0, UPT, UR4, URZ, UPT ;  /* 0x000000ff0400728c */ /* 0x001fe2000bf05070 */
[----:B------:R-:W-:Y:S03]  /*0110*/  BSSY.RECONVERGENT B0, `(.L_x_10422) ;  /* 0x0000062000007945 */ /* 0x000fe60003800200 */
[----:B------:R-:W0:Y:S01]  /*0120*/  S2UR UR10, SR_CTAID.X ;  /* 0x00000000000a79c3 */ /* 0x000e220000002500 */
[----:B-----5:R-:W-:Y:S01]  /*0130*/  SHF.R.S32.HI R0, RZ, 0x1f, R13 ;  /* 0x0000001fff007819 */ /* 0x020fe2000001140d */
[----:B------:R-:W-:-:S03]  /*0140*/  UISETP.NE.AND.EX UP0, UPT, UR5, URZ, UPT, UP0 ;  /* 0x000000ff0500728c */ /* 0x000fc6000bf05300 */
[----:B------:R-:W-:-:S03]  /*0150*/  LEA.HI R0, R0, R13, RZ, 0x3 ;  /* 0x0000000d00007211 */ /* 0x000fc600078f18ff */
[----:B------:R-:W0:Y:S01]  /*0160*/  LDC R15, c[0x0][0x360] ;  /* 0x0000d800ff0f7b82 */ /* 0x000e220000000800 */
[----:B------:R-:W-:Y:S01]  /*0170*/  SHF.R.S32.HI R0, RZ, 0x3, R0 ;  /* 0x00000003ff007819 */ /* 0x000fe20000011400 */
[--C-:B0-----:R-:W-:Y:S01]  /*0180*/  IMAD R13, R15, UR10, R14.reuse ;  /* 0x0000000a0f0d7c24 */ /* 0x101fe2000f8e020e */
[----:B--2---:R-:W-:Y:S02]  /*0190*/  @P0 R2UR UR9, R3 ;  /* 0x00000000030902ca */ /* 0x004fe400000e0000 */
[----:B------:R-:W-:Y:S02]  /*01a0*/  LOP3.LUT R3, R14, 0xe0, RZ, 0xc0, !PT ;  /* 0x000000e00e037812 */ /* 0x000fe400078ec0ff */
[----:B-1----:R-:W-:Y:S02]  /*01b0*/  @P0 IADD3 R4, P1, PT, R6, R11, RZ ;  /* 0x0000000b06040210 */ /* 0x002fe40007f3e0ff */
[----:B------:R-:W-:Y:S02]  /*01c0*/  @P0 R2UR UR8, R2 ;  /* 0x00000000020802ca */ /* 0x000fe400000e0000 */
[----:B------:R-:W-:Y:S01]  /*01d0*/  LOP3.LUT R5, R3, 0x1f, R14, 0xf8, !PT ;  /* 0x0000001f03057812 */ /* 0x000fe200078ef80e */
[----:B------:R-:W-:Y:S01]  /*01e0*/  @P0 IMAD.X R9, RZ, RZ, R7, P1 ;  /* 0x000000ffff090224 */ /* 0x000fe200008e0607 */
[----:B------:R-:W-:-:S02]  /*01f0*/  LOP3.LUT R2, R14, 0x1f, RZ, 0xc0, !PT ;  /* 0x0000001f0e027812 */ /* 0x000fc400078ec0ff */
[----:B------:R-:W-:Y:S01]  /*0200*/  LOP3.LUT R7, R5, 0xff, RZ, 0x3c, !PT ;  /* 0x000000ff05077812 */ /* 0x000fe200078e3cff */
[----:B------:R-:W-:Y:S01]  /*0210*/  UIADD3 UR18, UPT, UPT, UR9, -0x4498517b, URZ ;  /* 0xbb67ae8509127890 */ /* 0x000fe2000fffe0ff */
[--C-:B------:R-:W-:Y:S01]  /*0220*/  SHF.R.U64 R11, R4, 0x2, R9.reuse ;  /* 0x00000002040b7819 */ /* 0x100fe20000001209 */
[----:B------:R-:W-:Y:S01]  /*0230*/  UIADD3 UR20, UPT, UPT, UR9, 0x76cf5d0a, URZ ;  /* 0x76cf5d0a09147890 */ /* 0x000fe2000fffe0ff */
[----:B------:R-:W-:Y:S01]  /*0240*/  SHF.R.U32.HI R10, RZ, 0x2, R9 ;  /* 0x00000002ff0a7819 */ /* 0x000fe20000011609 */
[----:B------:R-:W-:Y:S01]  /*0250*/  IMAD.IADD R12, R0, 0x1, R7 ;  /* 0x00000001000c7824 */ /* 0x000fe200078e0207 */
[----:B------:R-:W-:Y:S02]  /*0260*/  UIADD3 UR22, UPT, UPT, UR9, 0x32370b8f, URZ ;  /* 0x32370b8f09167890 */ /* 0x000fe4000fffe0ff */
[----:B------:R-:W-:Y:S02]  /*0270*/  UIADD3 UR15, UPT, UPT, UR8, -0x61c88647, URZ ;  /* 0x9e3779b9080f7890 */ /* 0x000fe4000fffe0ff */
[----:B------:R-:W-:-:S02]  /*0280*/  UIADD3 UR19, UPT, UPT, UR8, 0x3c6ef372, URZ ;  /* 0x3c6ef37208137890 */ /* 0x000fc4000fffe0ff */
[----:B------:R-:W-:Y:S02]  /*0290*/  UIADD3 UR21, UPT, UPT, UR8, -0x255992d5, URZ ;  /* 0xdaa66d2b08157890 */ /* 0x000fe4000fffe0ff */
        /* <DEDUP_REMOVED lines=44> */
.L_x_10423:
        /* <DEDUP_REMOVED lines=29> */
.L_x_10424:
[----:B------:R-:W-:Y:S05]  /*0730*/  BSYNC.RECONVERGENT B0 ;  /* 0x0000000000007941 */ /* 0x000fea0003800200 */
.L_x_10422:
[----:B------:R-:W1:Y:S02]  /*0740*/  LDCU UR4, c[0x0][0x384] ;  /* 0x00007080ff0477ac */ /* 0x000e640008000800 */
[----:B-1----:R-:W-:-:S06]  /*0750*/  UISETP.GE.AND UP0, UPT, UR10, UR4, UPT ;  /* 0x000000040a00728c */ /* 0x002fcc000bf06270 */
[----:B------:R-:W-:-:S13]  /*0760*/  PLOP3.LUT P0, PT, PT, PT, UP0, 0x80, 0x8 ;  /* 0x000000000008781c */ /* 0x000fda0003f0f008 */
[----:B------:R-:W-:Y:S05]  /*0770*/  @P0 EXIT ;  /* 0x000000000000094d */ /* 0x000fea0003800000 */
[----:B------:R-:W-:Y:S01]  /*0780*/  IMAD.HI.U32 R5, R13, -0x326172a9, RZ ;  /* 0xcd9e8d570d057827 */ /* 0x000fe200078e00ff */
[----:B------:R-:W1:Y:S01]  /*0790*/  LDCU.64 UR4, c[0x0][0x3e0] ;  /* 0x00007c00ff0477ac */ /* 0x000e620008000a00 */
[----:B------:R-:W-:Y:S02]  /*07a0*/  LOP3.LUT R4, R4, 0x3, RZ, 0xc0, !PT ;  /* 0x0000000304047812 */ /* 0x000fe400078ec0ff */
        /* <DEDUP_REMOVED lines=51> */
[----:B------:R-:W-:Y:S02]  /*0ae0*/  LOP3.LUT R9, R16, UR30, R9, 0x96, !PT ;  /* 0x0000001e10097c12 */ /* 0x000fe4000f8e9609 */
[----:B------:R-:W-:Y:S01]  /*0af0*/  LOP3.LUT R16, R0, 0xff, RZ, 0xc0, !PT ;  /* 0x000000ff00107812 */ /* 0x000fe200078ec0ff */
        /* <DEDUP_REMOVED lines=12> */
[C---:B------:R-:W-:Y:S01]  /*0bc0*/  IMAD.HI.U32 R6, R7.reuse, -0x2daee0ad, RZ ;  /* 0xd2511f5307067827 */ /* 0x040fe200078e00ff */
[----:B------:R-:W-:Y:S02]  /*0bd0*/  VIMNMX R17, PT, PT, R2, 0x20, PT ;  /* 0x0000002002117848 */ /* 0x000fe40003fe0100 */
[----:B------:R-:W-:Y:S01]  /*0be0*/  I2FP.F32.U32 R3, R3 ;  /* 0x0000000300037245 */ /* 0x000fe20000201000 */
[----:B------:R-:W-:Y:S01]  /*0bf0*/  IMAD R7, R7, -0x2daee0ad, RZ ;  /* 0xd2511f5307077824 */ /* 0x000fe200078e02ff */
[----:B------:R-:W-:Y:S01]  /*0c00*/  LOP3.LUT R15, R15, UR32, R6, 0x96, !PT ;  /* 0x000000200f0f7c12 */ /* 0x000fe2000f8e9606 */
[----:B------:R-:W-:Y:S01]  /*0c10*/  IMAD.HI.U32 R8, R5, -0x2daee0ad, RZ ;  /* 0xd2511f5305087827 */ /* 0x000fe200078e00ff */
[----:B------:R0:W0:Y:S01]  /*0c20*/  MUFU.RCP R6, R3 ;  /* 0x0000000300067308 */ /* 0x0000220000001000 */
[----:B------:R-:W-:-:S02]  /*0c30*/  LEA R9, R17, R0, 0x3 ;  /* 0x0000000011097211 */ /* 0x000fc400078e18ff */
[----:B------:R-:W-:Y:S01]  /*0c40*/  IMAD.HI.U32 R2, R15, -0x326172a9, RZ ;  /* 0xcd9e8d570f027827 */ /* 0x000fe200078e00ff */
[----:B------:R-:W-:-:S03]  /*0c50*/  LOP3.LUT R8, R7, UR34, R8, 0x96, !PT ;  /* 0x0000002207087c12 */ /* 0x000fc6000f8e9608 */
[----:B------:R-:W-:Y:S01]  /*0c60*/  IMAD R18, R5, -0x2daee0ad, RZ ;  /* 0xd2511f5305127824 */ /* 0x000fe200078e02ff */
[----:B------:R-:W-:Y:S01]  /*0c70*/  LOP3.LUT R7, R19, UR33, R2, 0x96, !PT ;  /* 0x0000002113077c12 */ /* 0x000fe2000f8e9602 */
[----:B------:R-:W-:Y:S02]  /*0c80*/  IMAD.MOV.U32 R2, RZ, RZ, RZ ;  /* 0x000000ffff027224 */ /* 0x000fe400078e00ff */
[----:B-1234-:R-:W-:-:S07]  /*0c90*/  IMAD R0, R15, -0x326172a9, RZ ;  /* 0xcd9e8d570f007824 */ /* 0x01efce00078e02ff */
.L_x_10682:
[----:B-1----:R-:W1:Y:S01]  /*0ca0*/  @UP0 LDCU.64 UR4, c[0x0][0x3e0] ;  /* 0x00007c00ff0407ac */ /* 0x002e620008000a00 */
[----:B------:R-:W-:Y:S01]  /*0cb0*/  PLOP3.LUT P0, PT, PT, PT, UP0, 0x80, 0x8 ;  /* 0x000000000008781c */ /* 0x000fe20003f0f008 */
[----:B-1----:R-:W-:-:S06]  /*0cc0*/  @UP0 UIMAD.WIDE UR4, UR10, 0x2, UR4 ;  /* 0x000000020a0408a5 */ /* 0x002fcc000f8e0204 */
[----:B0-23--:R-:W-:Y:S01]  /*0cd0*/  IMAD.U32 R68, RZ, RZ, UR4 ;  /* 0x00000004ff447e24 */ /* 0x00dfe2000f8e00ff */
[----:B------:R-:W-:-:S05]  /*0ce0*/  MOV R69, UR5 ;  /* 0x0000000500457c02 */ /* 0x000fca0008000f00 */
[----:B------:R-:W2:Y:S01]  /*0cf0*/  @P0 LDG.E.U16 R68, desc[UR6][R68.64] ;  /* 0x0000000644440981 */ /* 0x000ea2000c1e1500 */
[----:B------:R-:W-:Y:S01]  /*0d00*/  PLOP3.LUT P0, PT, PT, PT, UP0, 0x80, 0x8 ;  /* 0x000000000008781c */ /* 0x000fe20003f0f008 */
[----:B0-----:R-:W-:Y:S01]  /*0d10*/  UIMAD UR4, UR10, UR35, URZ ;  /* 0x000000230a0472a4 */ /* 0x001fe2000f8e02ff */
        /* <DEDUP_REMOVED lines=33> */
.L_x_20823:
[----:B------:R-:W-:Y:S05]  /*0f30*/  BRX R92 -0xf40                                         (*"BRANCH_TARGETS .L_x_20824,.L_x_20825,.L_x_20826"*) ;  /* 0xfffffff05c307949 */ /* 0x000fea000383ffff */
.L_x_20826:
[----:B------:R-:W-:Y:S01]  /*0f40*/  VIADD R17, R4, 0x1 ;  /* 0x0000000104117836 */ /* 0x000fe20000000000 */
[----:B------:R-:W-:Y:S01]  /*0f50*/  MOV R78, R18 ;  /* 0x00000012004e7202 */ /* 0x000fe20000000f00 */
[----:B------:R-:W-:Y:S01]  /*0f60*/  IMAD.MOV.U32 R5, RZ, RZ, R7 ;  /* 0x000000ffff057224 */ /* 0x000fe200078e0007 */
[----:B------:R-:W-:Y:S06]  /*0f70*/  BRA `(.L_x_10429) ;  /* 0x0000000000f47947 */ /* 0x000fec0003800000 */
.L_x_20824:
[----:B------:R-:W-:Y:S02]  /*0f80*/  HFMA2 R17, -RZ, RZ, 0, 1.78813934326171875e-07 ;  /* 0x00000003ff117431 */ /* 0x000fe400000001ff */
[----:B------:R-:W-:Y:S02]  /*0f90*/  IMAD.MOV.U32 R78, RZ, RZ, R18 ;  /* 0x000000ffff4e7224 */ /* 0x000fe400078e0012 */
[----:B------:R-:W-:Y:S01]  /*0fa0*/  IMAD.MOV.U32 R5, RZ, RZ, R8 ;  /* 0x000000ffff057224 */ /* 0x000fe200078e0008 */
[----:B------:R-:W-:Y:S06]  /*0fb0*/  BRA `(.L_x_10429) ;  /* 0x0000000000e47947 */ /* 0x000fec0003800000 */
.L_x_20825:
        /* <DEDUP_REMOVED lines=13> */
.L_x_10431:
[----:B------:R-:W-:Y:S05]  /*1090*/  BSYNC.RECONVERGENT B2 ;  /* 0x0000000000027941 */ /* 0x000fea0003800200 */
.L_x_10430:
        /* <DEDUP_REMOVED lines=41> */
[----:B------:R-:W-:Y:S01]  /*1330*/  IMAD.MOV.U32 R78, RZ, RZ, R92 ;  /* 0x000000ffff4e7224 */ /* 0x000fe200078e005c */
[----:B------:R-:W-:-:S07]  /*1340*/  LOP3.LUT R8, R4, UR34, R93, 0x96, !PT ;  /* 0x0000002204087c12 */ /* 0x000fce000f8e965d */
.L_x_10429:
[----:B------:R-:W-:Y:S05]  /*1350*/  BSYNC.RECONVERGENT B1 ;  /* 0x0000000000017941 */ /* 0x000fea0003800200 */
.L_x_10428:
[----:B------:R-:W0:Y:S01]  /*1360*/  LDC R84, c[0x0][0x408] ;  /* 0x00010200ff547b82 */ /* 0x000e220000000800 */
[----:B------:R-:W-:Y:S01]  /*1370*/  I2FP.F32.U32 R5, R5 ;  /* 0x0000000500057245 */ /* 0x000fe20000201000 */
[----:B-----5:R-:W-:Y:S01]  /*1380*/  HADD2.F32 R4, -RZ, R72.H0_H0 ;  /* 0x20000048ff047230 */ /* 0x020fe20000004100 */
[----:B------:R-:W-:Y:S01]  /*1390*/  ISETP.NE.AND P1, PT, R17, 0x1, PT ;  /* 0x000000011100780c */ /* 0x000fe20003f25270 */
[----:B------:R-:W-:Y:S01]  /*13a0*/  IMAD.MOV.U32 R80, RZ, RZ, 0x2f800000 ;  /* 0x2f800000ff507424 */ /* 0x000fe200078e00ff */
[----:B------:R-:W-:Y:S01]  /*13b0*/  BSSY.RECONVERGENT B1, `(.L_x_10432) ;  /* 0x000004f000017945 */ /* 0x000fe20003800200 */
[----:B------:R-:W-:Y:S02]  /*13c0*/  IMAD.MOV.U32 R86, RZ, RZ, 0x2 ;  /* 0x00000002ff567424 */ /* 0x000fe400078e00ff */
[----:B------:R-:W-:Y:S01]  /*13d0*/  FMUL.FTZ R19, R4, UR4 ;  /* 0x0000000404137c20 */ /* 0x000fe20008410000 */
[----:B------:R-:W1:Y:S01]  /*13e0*/  LDC R82, c[0x0][0x404] ;  /* 0x00010100ff527b82 */ /* 0x000e620000000800 */
[----:B------:R-:W-:Y:S01]  /*13f0*/  FFMA.FTZ R5, R5, R80, 1.1641532182693481445e-10 ;  /* 0x2f00000005057423 */ /* 0x000fe20000010050 */
[----:B------:R-:W-:-:S02]  /*1400*/  HADD2.F32 R4, -RZ, R68.H0_H0 ;  /* 0x20000044ff047230 */ /* 0x000fc40000004100 */
[----:B0-----:R-:W-:Y:S02]  /*1410*/  FMUL.FTZ R19, R19, R84 ;  /* 0x0000005413137220 */ /* 0x001fe40000410000 */
[----:B-1----:R-:W-:-:S04]  /*1420*/  FSETP.GTU.FTZ.AND P0, PT, R5, R82, PT ;  /* 0x000000520500720b */ /* 0x002fc80003f1c000 */
[----:B------:R-:W-:Y:S02]  /*1430*/  FSEL R5, R19, RZ, !P0 ;  /* 0x000000ff13057208 */ /* 0x000fe40004000000 */
[----:B------:R-:W-:-:S03]  /*1440*/  PLOP3.LUT P0, PT, P0, PT, PT, 0x8, 0x80 ;  /* 0x000000000080781c */ /* 0x000fc6000070e170 */
[----:B------:R-:W-:Y:S01]  /*1450*/  FADD.FTZ R5, R5, R4 ;  /* 0x0000000405057221 */ /* 0x000fe20000010000 */
        /* <DEDUP_REMOVED lines=11> */
.L_x_10434:
        /* <DEDUP_REMOVED lines=13> */
.L_x_10436:
[----:B------:R-:W-:Y:S05]  /*15e0*/  BSYNC.RECONVERGENT B2 ;  /* 0x0000000000027941 */ /* 0x000fea0003800200 */
.L_x_10435:
        /* <DEDUP_REMOVED lines=43> */
.L_x_10433:
[----:B------:R-:W-:Y:S05]  /*18a0*/  BSYNC.RECONVERGENT B1 ;  /* 0x0000000000017941 */ /* 0x000fea0003800200 */
.L_x_10432:
[----:B------:R-:W-:Y:S01]  /*18b0*/  I2FP.F32.U32 R17, R4 ;  /* 0x0000000400117245 */ /* 0x000fe20000201000 */
[----:B------:R-:W-:Y:S01]  /*18c0*/  HADD2.F32 R72, -RZ, R72.H1_H1 ;  /* 0x30000048ff487230 */ /* 0x000fe20000004100 */
[----:B------:R-:W-:Y:S01]  /*18d0*/  ISETP.NE.AND P1, PT, R86, 0x1, PT ;  /* 0x000000015600780c */ /* 0x000fe20003f25270 */
[----:B------:R-:W-:Y:S01]  /*18e0*/  HADD2.F32 R68, -RZ, R68.H1_H1 ;  /* 0x30000044ff447230 */ /* 0x000fe20000004100 */
[----:B------:R-:W-:Y:S01]  /*18f0*/  BSSY.RECONVERGENT B1, `(.L_x_10437) ;  /* 0x000004c000017945 */ /* 0x000fe20003800200 */
        /* <DEDUP_REMOVED lines=18> */
.L_x_10439:
        /* <DEDUP_REMOVED lines=13> */
.L_x_10441:
[----:B------:R-:W-:Y:S05]  /*1af0*/  BSYNC.RECONVERGENT B2 ;  /* 0x0000000000027941 */ /* 0x000fea0003800200 */
.L_x_10440:
        /* <DEDUP_REMOVED lines=43> */
.L_x_10438:
[----:B------:R-:W-:Y:S05]  /*1db0*/  BSYNC.RECONVERGENT B1 ;  /* 0x0000000000017941 */ /* 0x000fea0003800200 */
.L_x_10437:
[----:B------:R-:W-:Y:S01]  /*1dc0*/  I2FP.F32.U32 R17, R4 ;  /* 0x0000000400117245 */ /* 0x000fe20000201000 */
[----:B------:R-:W-:Y:S01]  /*1dd0*/  HADD2.F32 R4, -RZ, R73.H0_H0 ;  /* 0x20000049ff047230 */ /* 0x000fe20000004100 */
[----:B------:R-:W-:Y:S01]  /*1de0*/  ISETP.NE.AND P2, PT, R68, 0x1, PT ;  /* 0x000000014400780c */ /* 0x000fe20003f45270 */
[----:B------:R-:W-:Y:S01]  /*1df0*/  BSSY.RECONVERGENT B1, `(.L_x_10442) ;  /* 0x000004d000017945 */ /* 0x000fe20003800200 */
[----:B------:R-:W-:Y:S02]  /*1e00*/  HFMA2 R72, -RZ, RZ, 0, 1.1920928955078125e-07 ;  /* 0x00000002ff487431 */ /* 0x000fe400000001ff */
        /* <DEDUP_REMOVED lines=18> */
.L_x_10444:
        /* <DEDUP_REMOVED lines=13> */
.L_x_10446:
[----:B------:R-:W-:Y:S05]  /*2000*/  BSYNC.RECONVERGENT B2 ;  /* 0x0000000000027941 */ /* 0x000fea0003800200 */
.L_x_10445:
        /* <DEDUP_REMOVED lines=43> */
.L_x_10443:
[----:B------:R-:W-:Y:S05]  /*22c0*/  BSYNC.RECONVERGENT B1 ;  /* 0x0000000000017941 */ /* 0x000fea0003800200 */
.L_x_10442:
        /* <DEDUP_REMOVED lines=23> */
.L_x_10449:
        /* <DEDUP_REMOVED lines=13> */
.L_x_10451:
[----:B------:R-:W-:Y:S05]  /*2510*/  BSYNC.RECONVERGENT B2 ;  /* 0x0000000000027941 */ /* 0x000fea0003800200 */
.L_x_10450:
        /* <DEDUP_REMOVED lines=43> */
.L_x_10448:
[----:B------:R-:W-:Y:S05]  /*27d0*/  BSYNC.RECONVERGENT B1 ;  /* 0x0000000000017941 */ /* 0x000fea0003800200 */
.L_x_10447:
        /* <DEDUP_REMOVED lines=23> */
.L_x_10454:
        /* <DEDUP_REMOVED lines=13> */
.L_x_10456:
[----:B------:R-:W-:Y:S05]  /*2a20*/  BSYNC.RECONVERGENT B2 ;  /* 0x0000000000027941 */ /* 0x000fea0003800200 */
.L_x_10455:
        /* <DEDUP_REMOVED lines=43> */
.L_x_10453:
[----:B------:R-:W-:Y:S05]  /*2ce0*/  BSYNC.RECONVERGENT B1 ;  /* 0x0000000000017941 */ /* 0x000fea0003800200 */
.L_x_10452:
        /* <DEDUP_REMOVED lines=23> */
.L_x_10459:
        /* <DEDUP_REMOVED lines=13> */
.L_x_10461:
[----:B------:R-:W-:Y:S05]  /*2f30*/  BSYNC.RECONVERGENT B2 ;  /* 0x0000000000027941 */ /* 0x000fea0003800200 */
.L_x_10460:
        /* <DEDUP_REMOVED lines=43> */
.L_x_10458:
[----:B------:R-:W-:Y:S05]  /*31f0*/  BSYNC.RECONVERGENT B1 ;  /* 0x0000000000017941 */ /* 0x000fea0003800200 */
.L_x_10457:
        /* <DEDUP_REMOVED lines=8> */
[----:B------:R-:W-:Y:S02]  /*3280*/  FSETP.GTU.FTZ.AND P5, PT, R69, R82, PT ;  /* 0x000000524500720b */ /* 0x000fe40003fbc000 */
        /* <DEDUP_REMOVED lines=14> */
.L_x_10464:
        /* <DEDUP_REMOVED lines=15> */
.L_x_10466:
[----:B------:R-:W-:Y:S05]  /*3460*/  BSYNC.RECONVERGENT B2 ;  /* 0x0000000000027941 */ /* 0x000fea0003800200 */
.L_x_10465:
        /* <DEDUP_REMOVED lines=43> */
.L_x_10463:
[----:B------:R-:W-:Y:S05]  /*3720*/  BSYNC.RECONVERGENT B1 ;  /* 0x0000000000017941 */ /* 0x000fea0003800200 */
.L_x_10462:
[----:B------:R-:W-:Y:S01]  /*3730*/  I2FP.F32.U32 R69, R69 ;  /* 0x0000004500457245 */ /* 0x000fe20000201000 */
[----:B------:R-:W-:Y:S01]  /*3740*/  HADD2.F32 R75, -RZ, R75.H1_H1 ;  /* 0x3000004bff4b7230 */ /* 0x000fe20000004100 */
[----:B------:R-:W-:Y:S01]  /*3750*/  F2FP.F16.F32.PACK_AB R70, R103, R93 ;  /* 0x0000005d6746723e */ /* 0x000fe200000000ff */
[----:B------:R-:W-:Y:S02]  /*3760*/  HADD2.F32 R68, -RZ, R71.H1_H1 ;  /* 0x30000047ff447230 */ /* 0x000fe40000004100 */
[----:B------:R-:W-:Y:S01]  /*3770*/  FFMA.FTZ R69, R69, R80, 1.1641532182693481445e-10 ;  /* 0x2f00000045457423 */ /* 0x000fe20000010050 */
[----:B------:R-:W-:-:S04]  /*3780*/  FMUL.FTZ R75, R75, UR4 ;  /* 0x000000044b4b7c20 */ /* 0x000fc80008410000 */
[----:B------:R-:W-:Y:S01]  /*3790*/  FMUL.FTZ R75, R75, R84 ;  /* 0x000000544b4b7220 */ /* 0x000fe20000410000 */
[----:B------:R-:W-:Y:S02]  /*37a0*/  FSETP.GTU.FTZ.AND P6, PT, R69, R82, PT ;  /* 0x000000524500720b */ /* 0x000fe40003fdc000 */
[----:B------:R-:W-:Y:S02]  /*37b0*/  F2FP.F16.F32.PACK_AB R69, R95, R17 ;  /* 0x000000115f45723e */ /* 0x000fe400000000ff */
[----:B------:R-:W-:Y:S02]  /*37c0*/  FSEL R75, R75, RZ, !P6 ;  /* 0x000000ff4b4b7208 */ /* 0x000fe40007000000 */
[----:B------:R-:W-:-:S03]  /*37d0*/  PLOP3.LUT P6, PT, P6, PT, PT, 0x8, 0x80 ;  /* 0x000000000080781c */ /* 0x000fc600037ce170 */
[----:B------:R-:W-:Y:S01]  /*37e0*/  FADD.FTZ R109, R75, R68 ;  /* 0x000000444b6d7221 */ /* 0x000fe20000010000 */
[----:B------:R-:W-:-:S04]  /*37f0*/  F2FP.F16.F32.PACK_AB R68, R19, R5 ;  /* 0x000000051344723e */ /* 0x000fc800000000ff */
[----:B------:R-:W-:Y:S01]  /*3800*/  F2FP.F16.F32.PACK_AB R71, R109, R101 ;  /* 0x000000656d47723e */ /* 0x000fe200000000ff */
[----:B------:R-:W-:Y:S06]  /*3810*/  BRA `(.L_x_10467) ;  /* 0x0000002800147947 */ /* 0x000fec0003800000 */
.L_x_10427:
        /* <DEDUP_REMOVED lines=16> */
.L_x_10470:
        /* <DEDUP_REMOVED lines=13> */
.L_x_10472:
[----:B------:R-:W-:Y:S05]  /*39f0*/  BSYNC.RECONVERGENT B2 ;  /* 0x0000000000027941 */ /* 0x000fea0003800200 */
.L_x_10471:
        /* <DEDUP_REMOVED lines=41> */
[----:B------:R-:W-:Y:S02]  /*3c90*/  LOP3.LUT R8, R4, UR34, R71, 0x96, !PT ;  /* 0x0000002204087c12 */ /* 0x000fe4000f8e9647 */
[----:B------:R-:W-:-:S07]  /*3ca0*/  MOV R78, R70 ;  /* 0x00000046004e7202 */ /* 0x000fce0000000f00 */
.L_x_10469:
[----:B------:R-:W-:Y:S05]  /*3cb0*/  BSYNC.RECONVERGENT B1 ;  /* 0x0000000000017941 */ /* 0x000fea0003800200 */
.L_x_10468:
        /* <DEDUP_REMOVED lines=9> */
[----:B------:R-:W-:Y:S01]  /*3d50*/  FMUL.FTZ R17, R4, UR4 ;  /* 0x0000000404117c20 */ /* 0x000fe20008410000 */
[----:B------:R-:W-:-:S02]  /*3d60*/  IMAD.MOV.U32 R4, RZ, RZ, R0 ;  /* 0x000000ffff047224 */ /* 0x000fc400078e0000 */
        /* <DEDUP_REMOVED lines=14> */
.L_x_10475:
        /* <DEDUP_REMOVED lines=13> */
.L_x_10477:
[----:B------:R-:W-:Y:S05]  /*3f20*/  BSYNC.RECONVERGENT B2 ;  /* 0x0000000000027941 */ /* 0x000fea0003800200 */
.L_x_10476:
        /* <DEDUP_REMOVED lines=43> */
.L_x_10474:
[----:B------:R-:W-:Y:S05]  /*41e0*/  BSYNC.RECONVERGENT B1 ;  /* 0x0000000000017941 */ /* 0x000fea0003800200 */
.L_x_10473:
[----:B------:R-:W-:Y:S01]  /*41f0*/  ISETP.NE.AND P2, PT, R68, 0x1, PT ;  /* 0x000000014400780c */ /* 0x000fe20003f45270 */
[----:B------:R-:W-:Y:S01]  /*4200*/  HADD2.F32 R72, -RZ, R72.H1_H1 ;  /* 0x30000048ff487230 */ /* 0x000fe20000004100 */
[----:B------:R-:W-:Y:S01]  /*4210*/  I2FP.F32.U32 R17, R4 ;  /* 0x0000000400117245 */ /* 0x000fe20000201000 */
[----:B------:R-:W-:Y:S01]  /*4220*/  BSSY.RECONVERGENT B1, `(.L_x_10478) ;  /* 0x000004b000017945 */ /* 0x000fe20003800200 */
[----:B------:R-:W-:Y:S02]  /*4230*/  HFMA2 R70, -RZ, RZ, 0, 1.1920928955078125e-07 ;  /* 0x00000002ff467431 */ /* 0x000fe400000001ff */
[----:B------:R-:W-:Y:S02]  /*4240*/  IMAD.MOV.U32 R4, RZ, RZ, R0 ;  /* 0x000000ffff047224 */ /* 0x000fe400078e0000 */
[----:B------:R-:W-:Y:S01]  /*4250*/  FMUL.FTZ R19, R72, UR4 ;  /* 0x0000000448137c20 */ /* 0x000fe20008410000 */
[----:B------:R-:W-:-:S03]  /*4260*/  FFMA.FTZ R17, R17, R80, 1.1641532182693481445e-10 ;  /* 0x2f00000011117423 */ /* 0x000fc60000010050 */
[----:B------:R-:W-:Y:S02]  /*4270*/  FMUL.FTZ R19, R19, R82 ;  /* 0x0000005213137220 */ /* 0x000fe40000410000 */
[----:B------:R-:W-:-:S04]  /*4280*/  FSETP.GTU.FTZ.AND P1, PT, R17, R84, PT ;  /* 0x000000541100720b */ /* 0x000fc80003f3c000 */
        /* <DEDUP_REMOVED lines=11> */
.L_x_10480:
        /* <DEDUP_REMOVED lines=13> */
.L_x_10482:
[----:B------:R-:W-:Y:S05]  /*4410*/  BSYNC.RECONVERGENT B2 ;  /* 0x0000000000027941 */ /* 0x000fea0003800200 */
.L_x_10481:
        /* <DEDUP_REMOVED lines=43> */
.L_x_10479:
[----:B------:R-:W-:Y:S05]  /*46d0*/  BSYNC.RECONVERGENT B1 ;  /* 0x0000000000017941 */ /* 0x000fea0003800200 */
.L_x_10478:
        /* <DEDUP_REMOVED lines=21> */
.L_x_10485:
        /* <DEDUP_REMOVED lines=13> */
.L_x_10487:
[----:B------:R-:W-:Y:S05]  /*4900*/  BSYNC.RECONVERGENT B2 ;  /* 0x0000000000027941 */ /* 0x000fea0003800200 */
.L_x_10486:
        /* <DEDUP_REMOVED lines=43> */
.L_x_10484:
[----:B------:R-:W-:Y:S05]  /*4bc0*/  BSYNC.RECONVERGENT B1 ;  /* 0x0000000000017941 */ /* 0x000fea0003800200 */
.L_x_10483:
[----:B------:R-:W-:Y:S01]  /*4bd0*/  ISETP.NE.AND P4, PT, R68, 0x1, PT ;  /* 0x000000014400780c */ /* 0x000fe20003f85270 */
[----:B------:R-:W-:Y:S01]  /*4be0*/  HADD2.F32 R73, -RZ, R73.H1_H1 ;  /* 0x30000049ff497230 */ /* 0x000fe20000004100 */
[----:B------:R-:W-:Y:S01]  /*4bf0*/  I2FP.F32.U32 R69, R4 ;  /* 0x0000000400457245 */ /* 0x000fe20000201000 */
[----:B------:R-:W-:Y:S01]  /*4c00*/  BSSY.RECONVERGENT B1, `(.L_x_10488) ;  /* 0x000004b000017945 */ /* 0x000fe20003800200 */
[----:B------:R-:W-:Y:S02]  /*4c10*/  IMAD.MOV.U32 R70, RZ, RZ, 0x2 ;  /* 0x00000002ff467424 */ /* 0x000fe400078e00ff */
[----:B------:R-:W-:Y:S01]  /*4c20*/  FMUL.FTZ R73, R73, UR4 ;  /* 0x0000000449497c20 */ /* 0x000fe20008410000 */
[----:B------:R-:W-:Y:S01]  /*4c30*/  FFMA.FTZ R69, R69, R80, 1.1641532182693481445e-10 ;  /* 0x2f00000045457423 */ /* 0x000fe20000010050 */
[----:B------:R-:W-:Y:S02]  /*4c40*/  IMAD.MOV.U32 R4, RZ, RZ, R0 ;  /* 0x000000ffff047224 */ /* 0x000fe400078e0000 */
[----:B------:R-:W-:-:S02]  /*4c50*/  FMUL.FTZ R73, R73, R82 ;  /* 0x0000005249497220 */ /* 0x000fc40000410000 */
[----:B------:R-:W-:-:S04]  /*4c60*/  FSETP.GTU.FTZ.AND P3, PT, R69, R84, PT ;  /* 0x000000544500720b */ /* 0x000fc80003f7c000 */
        /* <DEDUP_REMOVED lines=11> */
.L_x_10490:
        /* <DEDUP_REMOVED lines=13> */
.L_x_10492:
[----:B------:R-:W-:Y:S05]  /*4df0*/  BSYNC.RECONVERGENT B2 ;  /* 0x0000000000027941 */ /* 0x000fea0003800200 */
.L_x_10491:
        /* <DEDUP_REMOVED lines=43> */
.L_x_10489:
[----:B------:R-:W-:Y:S05]  /*50b0*/  BSYNC.RECONVERGENT B1 ;  /* 0x0000000000017941 */ /* 0x000fea0003800200 */
.L_x_10488:
        /* <DEDUP_REMOVED lines=21> */
.L_x_10495:
        /* <DEDUP_REMOVED lines=13> */
.L_x_10497:
[----:B------:R-:W-:Y:S05]  /*52e0*/  BSYNC.RECONVERGENT B2 ;  /* 0x0000000000027941 */ /* 0x000fea0003800200 */
.L_x_10496:
        /* <DEDUP_REMOVED lines=43> */
.L_x_10494:
[----:B------:R-:W-:Y:S05]  /*55a0*/  BSYNC.RECONVERGENT B1 ;  /* 0x0000000000017941 */ /* 0x000fea0003800200 */
.L_x_10493:
        /* <DEDUP_REMOVED lines=21> */
.L_x_10500:
        /* <DEDUP_REMOVED lines=13> */
.L_x_10502:
[----:B------:R-:W-:Y:S05]  /*57d0*/  BSYNC.RECONVERGENT B2 ;  /* 0x0000000000027941 */ /* 0x000fea0003800200 */
.L_x_10501:
        /* <DEDUP_REMOVED lines=43> */
.L_x_10499:
[----:B------:R-:W-:Y:S05]  /*5a90*/  BSYNC.RECONVERGENT B1 ;  /* 0x0000000000017941 */ /* 0x000fea0003800200 */
.L_x_10498:
        /* <DEDUP_REMOVED lines=21> */
.L_x_10505:
        /* <DEDUP_REMOVED lines=15> */
.L_x_10507:
[----:B------:R-:W-:Y:S05]  /*5ce0*/  BSYNC.RECONVERGENT B2 ;  /* 0x0000000000027941 */ /* 0x000fea0003800200 */
.L_x_10506:
        /* <DEDUP_REMOVED lines=43> */
.L_x_10504:
[----:B------:R-:W-:Y:S05]  /*5fa0*/  BSYNC.RECONVERGENT B1 ;  /* 0x0000000000017941 */ /* 0x000fea0003800200 */
.L_x_10503:
        /* <DEDUP_REMOVED lines=12> */
.L_x_10467:
        /* <DEDUP_REMOVED lines=16> */
[----:B------:R-:W-:-:S02]  /*6170*/  LOP3.LUT R114, R18, R117, RZ, 0xfc, !PT ;  /* 0x0000007512727212 */ /* 0x000fc400078efcff */
[----:B------:R-:W-:Y:S02]  /*6180*/  MOV R18, R78 ;  /* 0x0000004e00127202 */ /* 0x000fe40000000f00 */
[----:B------:R0:W-:Y:S01]  /*6190*/  STG.E.128 desc[UR6][R74.64], R68 ;  /* 0x000000444a007986 */ /* 0x0001e2000c101d06 */
[----:B-1----:R-:W-:-:S05]  /*61a0*/  IMAD.WIDE.U32 R72, R16, 0x8, R72 ;  /* 0x0000000810487825 */ /* 0x002fca00078e0048 */
[----:B------:R0:W-:Y:S02]  /*61b0*/  STG.E.64 desc[UR6][R72.64], R114 ;  /* 0x0000007248007986 */ /* 0x0001e4000c101b06 */
.L_x_10426:
[----:B------:R-:W-:Y:S05]  /*61c0*/  BSYNC.RECONVERGENT B0 ;  /* 0x0000000000007941 */ /* 0x000fea0003800200 */
.L_x_10425:
        /* <DEDUP_REMOVED lines=29> */
.L_x_10513:
        /* <DEDUP_REMOVED lines=13> */
.L_x_10515:
[----:B------:R-:W-:Y:S05]  /*6470*/  BSYNC.RECONVERGENT B2 ;  /* 0x0000000000027941 */ /* 0x000fea0003800200 */
.L_x_10514:
        /* <DEDUP_REMOVED lines=43> */
.L_x_10512:
[----:B------:R-:W-:Y:S05]  /*6730*/  BSYNC.RECONVERGENT B1 ;  /* 0x0000000000017941 */ /* 0x000fea0003800200 */
.L_x_10511:
        /* <DEDUP_REMOVED lines=27> */
.L_x_10518:
        /* <DEDUP_REMOVED lines=13> */
.L_x_10520:
[----:B------:R-:W-:Y:S05]  /*69c0*/  BSYNC.RECONVERGENT B2 ;  /* 0x0000000000027941 */ /* 0x000fea0003800200 */
.L_x_10519:
        /* <DEDUP_REMOVED lines=43> */
.L_x_10517:
[----:B------:R-:W-:Y:S05]  /*6c80*/  BSYNC.RECONVERGENT B1 ;  /* 0x0000000000017941 */ /* 0x000fea0003800200 */
.L_x_10516:
[----:B------:R-:W-:Y:S01]  /*6c90*/  I2FP.F32.U32 R77, R4 ;  /* 0x00000004004d7245 */ /* 0x000fe20000201000 */
[----:B------:R-:W-:Y:S01]  /*6ca0*/  HADD2.F32 R68, -RZ, R68.H1_H1 ;  /* 0x30000044ff447230 */ /* 0x000fe20000004100 */
[----:B------:R-:W-:Y:S01]  /*6cb0*/  ISETP.NE.AND P1, PT, R89, 0x1, PT ;  /* 0x000000015900780c */ /* 0x000fe20003f25270 */
[----:B------:R-:W-:Y:S01]  /*6cc0*/  HADD2.F32 R72, -RZ, R72.H1_H1 ;  /* 0x30000048ff487230 */ /* 0x000fe20000004100 */
[----:B------:R-:W-:Y:S01]  /*6cd0*/  BSSY.RECONVERGENT B1, `(.L_x_10521) ;  /* 0x000004c000017945 */ /* 0x000fe20003800200 */
[----:B------:R-:W-:Y:S01]  /*6ce0*/  FFMA.FTZ R77, R77, R84, 1.1641532182693481445e-10 ;  /* 0x2f0000004d4d7423 */ /* 0x000fe20000010054 */
[----:B------:R-:W-:Y:S01]  /*6cf0*/  FMUL.FTZ R79, R68, UR4 ;  /* 0x00000004444f7c20 */ /* 0x000fe20008410000 */
[----:B------:R-:W-:Y:S02]  /*6d00*/  IMAD.MOV.U32 R68, RZ, RZ, 0x2 ;  /* 0x00000002ff447424 */ /* 0x000fe400078e00ff */
        /* <DEDUP_REMOVED lines=15> */
.L_x_10523:
        /* <DEDUP_REMOVED lines=13> */
.L_x_10525:
[----:B------:R-:W-:Y:S05]  /*6ed0*/  BSYNC.RECONVERGENT B2 ;  /* 0x0000000000027941 */ /* 0x000fea0003800200 */
.L_x_10524:
        /* <DEDUP_REMOVED lines=43> */
.L_x_10522:
[----:B------:R-:W-:Y:S05]  /*7190*/  BSYNC.RECONVERGENT B1 ;  /* 0x0000000000017941 */ /* 0x000fea0003800200 */
.L_x_10521:
        /* <DEDUP_REMOVED lines=23> */
.L_x_10528:
        /* <DEDUP_REMOVED lines=13> */
.L_x_10530:
[----:B------:R-:W-:Y:S05]  /*73e0*/  BSYNC.RECONVERGENT B2 ;  /* 0x0000000000027941 */ /* 0x000fea0003800200 */
.L_x_10529:
        /* <DEDUP_REMOVED lines=43> */
.L_x_10527:
[----:B------:R-:W-:Y:S05]  /*76a0*/  BSYNC.RECONVERGENT B1 ;  /* 0x0000000000017941 */ /* 0x000fea0003800200 */
.L_x_10526:
        /* <DEDUP_REMOVED lines=23> */
.L_x_10533:
        /* <DEDUP_REMOVED lines=13> */
.L_x_10535:
[----:B------:R-:W-:Y:S05]  /*78f0*/  BSYNC.RECONVERGENT B2 ;  /* 0x0000000000027941 */ /* 0x000fea0003800200 */
.L_x_10534:
        /* <DEDUP_REMOVED lines=43> */
.L_x_10532:
[----:B------:R-:W-:Y:S05]  /*7bb0*/  BSYNC.RECONVERGENT B1 ;  /* 0x0000000000017941 */ /* 0x000fea0003800200 */
.L_x_10531:
        /* <DEDUP_REMOVED lines=23> */
.L_x_10538:
        /* <DEDUP_REMOVED lines=13> */
.L_x_10540:
[----:B------:R-:W-:Y:S05]  /*7e00*/  BSYNC.RECONVERGENT B2 ;  /* 0x0000000000027941 */ /* 0x000fea0003800200 */
.L_x_10539:
        /* <DEDUP_REMOVED lines=43> */
.L_x_10537:
[----:B------:R-:W-:Y:S05]  /*80c0*/  BSYNC.RECONVERGENT B1 ;  /* 0x0000000000017941 */ /* 0x000fea0003800200 */
.L_x_10536:
        /* <DEDUP_REMOVED lines=23> */
.L_x_10543:
        /* <DEDUP_REMOVED lines=13> */
.L_x_10545:
[----:B------:R-:W-:Y:S05]  /*8310*/  BSYNC.RECONVERGENT B2 ;  /* 0x0000000000027941 */ /* 0x000fea0003800200 */
.L_x_10544:
        /* <DEDUP_REMOVED lines=43> */
.L_x_10542:
[----:B------:R-:W-:Y:S05]  /*85d0*/  BSYNC.RECONVERGENT B1 ;  /* 0x0000000000017941 */ /* 0x000fea0003800200 */
.L_x_10541:
        /* <DEDUP_REMOVED lines=23> */
.L_x_10548:
        /* <DEDUP_REMOVED lines=15> */
.L_x_10550:
[----:B------:R-:W-:Y:S05]  /*8840*/  BSYNC.RECONVERGENT B2 ;  /* 0x0000000000027941 */ /* 0x000fea0003800200 */
.L_x_10549:
        /* <DEDUP_REMOVED lines=43> */
.L_x_10547:
[----:B------:R-:W-:Y:S05]  /*8b00*/  BSYNC.RECONVERGENT B1 ;  /* 0x0000000000017941 */ /* 0x000fea0003800200 */
.L_x_10546:
        /* <DEDUP_REMOVED lines=15> */
.L_x_10510:
        /* <DEDUP_REMOVED lines=16> */
.L_x_10554:
        /* <DEDUP_REMOVED lines=13> */
.L_x_10556:
[----:B------:R-:W-:Y:S05]  /*8dd0*/  BSYNC.RECONVERGENT B2 ;  /* 0x0000000000027941 */ /* 0x000fea0003800200 */
.L_x_10555:
        /* <DEDUP_REMOVED lines=43> */
.L_x_10553:
[----:B------:R-:W-:Y:S05]  /*9090*/  BSYNC.RECONVERGENT B1 ;  /* 0x0000000000017941 */ /* 0x000fea0003800200 */
.L_x_10552:
        /* <DEDUP_REMOVED lines=25> */
.L_x_10559:
        /* <DEDUP_REMOVED lines=13> */
.L_x_10561:
[----:B------:R-:W-:Y:S05]  /*9300*/  BSYNC.RECONVERGENT B2 ;  /* 0x0000000000027941 */ /* 0x000fea0003800200 */
.L_x_10560:
        /* <DEDUP_REMOVED lines=43> */
.L_x_10558:
[----:B------:R-:W-:Y:S05]  /*95c0*/  BSYNC.RECONVERGENT B1 ;  /* 0x0000000000017941 */ /* 0x000fea0003800200 */
.L_x_10557:
[----:B------:R-:W-:Y:S01]  /*95d0*/  ISETP.NE.AND P2, PT, R74, 0x1, PT ;  /* 0x000000014a00780c */ /* 0x000fe20003f45270 */
[----:B------:R-:W-:Y:S01]  /*95e0*/  HADD2.F32 R68, -RZ, R68.H1_H1 ;  /* 0x30000044ff447230 */ /* 0x000fe20000004100 */
[----:B------:R-:W-:Y:S01]  /*95f0*/  I2FP.F32.U32 R73, R4 ;  /* 0x0000000400497245 */ /* 0x000fe20000201000 */
[----:B------:R-:W-:Y:S01]  /*9600*/  BSSY.RECONVERGENT B1, `(.L_x_10562) ;  /* 0x000004b000017945 */ /* 0x000fe20003800200 */
[----:B------:R-:W-:Y:S02]  /*9610*/  IMAD.MOV.U32 R4, RZ, RZ, R0 ;  /* 0x000000ffff047224 */ /* 0x000fe400078e0000 */
[----:B------:R-:W-:Y:S01]  /*9620*/  FMUL.FTZ R75, R68, UR4 ;  /* 0x00000004444b7c20 */ /* 0x000fe20008410000 */
[----:B------:R-:W-:Y:S01]  /*9630*/  FFMA.FTZ R73, R73, R84, 1.1641532182693481445e-10 ;  /* 0x2f00000049497423 */ /* 0x000fe20000010054 */
[----:B------:R-:W-:Y:S02]  /*9640*/  HFMA2 R68, -RZ, RZ, 0, 1.1920928955078125e-07 ;  /* 0x00000002ff447431 */ /* 0x000fe400000001ff */
        /* <DEDUP_REMOVED lines=13> */
.L_x_10564:
        /* <DEDUP_REMOVED lines=13> */
.L_x_10566:
[----:B------:R-:W-:Y:S05]  /*97f0*/  BSYNC.RECONVERGENT B2 ;  /* 0x0000000000027941 */ /* 0x000fea0003800200 */
.L_x_10565:
        /* <DEDUP_REMOVED lines=43> */
.L_x_10563:
[----:B------:R-:W-:Y:S05]  /*9ab0*/  BSYNC.RECONVERGENT B1 ;  /* 0x0000000000017941 */ /* 0x000fea0003800200 */
.L_x_10562:
        /* <DEDUP_REMOVED lines=21> */
.L_x_10569:
        /* <DEDUP_REMOVED lines=13> */
.L_x_10571:
[----:B------:R-:W-:Y:S05]  /*9ce0*/  BSYNC.RECONVERGENT B2 ;  /* 0x0000000000027941 */ /* 0x000fea0003800200 */
.L_x_10570:
        /* <DEDUP_REMOVED lines=43> */
.L_x_10568:
[----:B------:R-:W-:Y:S05]  /*9fa0*/  BSYNC.RECONVERGENT B1 ;  /* 0x0000000000017941 */ /* 0x000fea0003800200 */
.L_x_10567:
        /* <DEDUP_REMOVED lines=21> */
.L_x_10574:
        /* <DEDUP_REMOVED lines=13> */
.L_x_10576:
[----:B------:R-:W-:Y:S05]  /*a1d0*/  BSYNC.RECONVERGENT B2 ;  /* 0x0000000000027941 */ /* 0x000fea0003800200 */
.L_x_10575:
        /* <DEDUP_REMOVED lines=43> */
.L_x_10573:
[----:B------:R-:W-:Y:S05]  /*a490*/  BSYNC.RECONVERGENT B1 ;  /* 0x0000000000017941 */ /* 0x000fea0003800200 */
.L_x_10572:
        /* <DEDUP_REMOVED lines=21> */
.L_x_10579:
        /* <DEDUP_REMOVED lines=13> */
.L_x_10581:
[----:B------:R-:W-:Y:S05]  /*a6c0*/  BSYNC.RECONVERGENT B2 ;  /* 0x0000000000027941 */ /* 0x000fea0003800200 */
.L_x_10580:
        /* <DEDUP_REMOVED lines=43> */
.L_x_10578:
[----:B------:R-:W-:Y:S05]  /*a980*/  BSYNC.RECONVERGENT B1 ;  /* 0x0000000000017941 */ /* 0x000fea0003800200 */
.L_x_10577:
        /* <DEDUP_REMOVED lines=21> */
.L_x_10584:
        /* <DEDUP_REMOVED lines=13> */
.L_x_10586:
[----:B------:R-:W-:Y:S05]  /*abb0*/  BSYNC.RECONVERGENT B2 ;  /* 0x0000000000027941 */ /* 0x000fea0003800200 */
.L_x_10585:
        /* <DEDUP_REMOVED lines=43> */
.L_x_10583:
[----:B------:R-:W-:Y:S05]  /*ae70*/  BSYNC.RECONVERGENT B1 ;  /* 0x0000000000017941 */ /* 0x000fea0003800200 */
.L_x_10582:
        /* <DEDUP_REMOVED lines=21> */
.L_x_10589:
        /* <DEDUP_REMOVED lines=15> */
.L_x_10591:
[----:B------:R-:W-:Y:S05]  /*b0c0*/  BSYNC.RECONVERGENT B2 ;  /* 0x0000000000027941 */ /* 0x000fea0003800200 */
.L_x_10590:
        /* <DEDUP_REMOVED lines=43> */
.L_x_10588:
[----:B------:R-:W-:Y:S05]  /*b380*/  BSYNC.RECONVERGENT B1 ;  /* 0x0000000000017941 */ /* 0x000fea0003800200 */
.L_x_10587:
        /* <DEDUP_REMOVED lines=12> */
.L_x_10551:
        /* <DEDUP_REMOVED lines=21> */
.L_x_10509:
[----:B------:R-:W-:Y:S05]  /*b5a0*/  BSYNC.RECONVERGENT B0 ;  /* 0x0000000000007941 */ /* 0x000fea0003800200 */
.L_x_10508:
        /* <DEDUP_REMOVED lines=28> */
.L_x_10597:
        /* <DEDUP_REMOVED lines=13> */
.L_x_10599:
[----:B------:R-:W-:Y:S05]  /*b840*/  BSYNC.RECONVERGENT B2 ;  /* 0x0000000000027941 */ /* 0x000fea0003800200 */
.L_x_10598:
        /* <DEDUP_REMOVED lines=43> */
.L_x_10596:
[----:B------:R-:W-:Y:S05]  /*bb00*/  BSYNC.RECONVERGENT B1 ;  /* 0x0000000000017941 */ /* 0x000fea0003800200 */
.L_x_10595:
[----:B------:R-:W0:Y:S01]  /*bb10*/  LDC R90, c[0x0][0x408] ;  /* 0x00010200ff5a7b82 */ /* 0x000e220000000800 */
[----:B------:R-:W-:Y:S01]  /*bb20*/  I2FP.F32.U32 R15, R15 ;  /* 0x0000000f000f7245 */ /* 0x000fe20000201000 */
[----:B------:R-:W-:Y:S02]  /*bb30*/  HFMA2 R86, -RZ, RZ, 0.1171875, 0 ;  /* 0x2f800000ff567431 */ /* 0x000fe400000001ff */
[----:B-----5:R-:W-:Y:S01]  /*bb40*/  HADD2.F32 R4, -RZ, R68.H0_H0 ;  /* 0x20000044ff047230 */ /* 0x020fe20000004100 */
[----:B------:R-:W-:Y:S01]  /*bb50*/  ISETP.NE.AND P2, PT, R81, 0x1, PT ;  /* 0x000000015100780c */ /* 0x000fe20003f45270 */
[----:B------:R-:W-:Y:S01]  /*bb60*/  BSSY.RECONVERGENT B1, `(.L_x_10600) ;  /* 0x000004f000017945 */ /* 0x000fe20003800200 */
[----:B------:R-:W-:Y:S02]  /*bb70*/  IMAD.MOV.U32 R85, RZ, RZ, 0x2 ;  /* 0x00000002ff557424 */ /* 0x000fe400078e00ff */
[----:B------:R-:W-:Y:S01]  /*bb80*/  FFMA.FTZ R15, R15, R86, 1.1641532182693481445e-10 ;  /* 0x2f0000000f0f7423 */ /* 0x000fe20000010056 */
[----:B------:R-:W1:Y:S01]  /*bb90*/  LDC R88, c[0x0][0x404] ;  /* 0x00010100ff587b82 */ /* 0x000e620000000800 */
[----:B------:R-:W-:Y:S01]  /*bba0*/  FMUL.FTZ R83, R4, UR4 ;  /* 0x0000000404537c20 */ /* 0x000fe20008410000 */
[----:B------:R-:W-:-:S03]  /*bbb0*/  HADD2.F32 R4, -RZ, R72.H0_H0 ;  /* 0x20000048ff047230 */ /* 0x000fc60000004100 */
[----:B0-----:R-:W-:Y:S01]  /*bbc0*/  FMUL.FTZ R83, R83, R90 ;  /* 0x0000005a53537220 */ /* 0x001fe20000410000 */
        /* <DEDUP_REMOVED lines=15> */
.L_x_10602:
        /* <DEDUP_REMOVED lines=13> */
.L_x_10604:
[----:B------:R-:W-:Y:S05]  /*bd90*/  BSYNC.RECONVERGENT B2 ;  /* 0x0000000000027941 */ /* 0x000fea0003800200 */
.L_x_10603:
        /* <DEDUP_REMOVED lines=43> */
.L_x_10601:
[----:B------:R-:W-:Y:S05]  /*c050*/  BSYNC.RECONVERGENT B1 ;  /* 0x0000000000017941 */ /* 0x000fea0003800200 */
.L_x_10600:
        /* <DEDUP_REMOVED lines=24> */
.L_x_10607:
        /* <DEDUP_REMOVED lines=13> */
.L_x_10609:
[----:B------:R-:W-:Y:S05]  /*c2b0*/  BSYNC.RECONVERGENT B2 ;  /* 0x0000000000027941 */ /* 0x000fea0003800200 */
.L_x_10608:
        /* <DEDUP_REMOVED lines=43> */
.L_x_10606:
[----:B------:R-:W-:Y:S05]  /*c570*/  BSYNC.RECONVERGENT B1 ;  /* 0x0000000000017941 */ /* 0x000fea0003800200 */
.L_x_10605:
        /* <DEDUP_REMOVED lines=23> */
.L_x_10612:
        /* <DEDUP_REMOVED lines=13> */
.L_x_10614:
[----:B------:R-:W-:Y:S05]  /*c7c0*/  BSYNC.RECONVERGENT B2 ;  /* 0x0000000000027941 */ /* 0x000fea0003800200 */
.L_x_10613:
        /* <DEDUP_REMOVED lines=43> */
.L_x_10611:
[----:B------:R-:W-:Y:S05]  /*ca80*/  BSYNC.RECONVERGENT B1 ;  /* 0x0000000000017941 */ /* 0x000fea0003800200 */
.L_x_10610:
        /* <DEDUP_REMOVED lines=23> */
.L_x_10617:
        /* <DEDUP_REMOVED lines=13> */
.L_x_10619:
[----:B------:R-:W-:Y:S05]  /*ccd0*/  BSYNC.RECONVERGENT B2 ;  /* 0x0000000000027941 */ /* 0x000fea0003800200 */
.L_x_10618:
        /* <DEDUP_REMOVED lines=43> */
.L_x_10616:
[----:B------:R-:W-:Y:S05]  /*cf90*/  BSYNC.RECONVERGENT B1 ;  /* 0x0000000000017941 */ /* 0x000fea0003800200 */
.L_x_10615:
        /* <DEDUP_REMOVED lines=23> */
.L_x_10622:
        /* <DEDUP_REMOVED lines=13> */
.L_x_10624:
[----:B------:R-:W-:Y:S05]  /*d1e0*/  BSYNC.RECONVERGENT B2 ;  /* 0x0000000000027941 */ /* 0x000fea0003800200 */
.L_x_10623:
        /* <DEDUP_REMOVED lines=43> */
.L_x_10621:
[----:B------:R-:W-:Y:S05]  /*d4a0*/  BSYNC.RECONVERGENT B1 ;  /* 0x0000000000017941 */ /* 0x000fea0003800200 */
.L_x_10620:
        /* <DEDUP_REMOVED lines=23> */
.L_x_10627:
        /* <DEDUP_REMOVED lines=13> */
.L_x_10629:
[----:B------:R-:W-:Y:S05]  /*d6f0*/  BSYNC.RECONVERGENT B2 ;  /* 0x0000000000027941 */ /* 0x000fea0003800200 */
.L_x_10628:
        /* <DEDUP_REMOVED lines=43> */
.L_x_10626:
[----:B------:R-:W-:Y:S05]  /*d9b0*/  BSYNC.RECONVERGENT B1 ;  /* 0x0000000000017941 */ /* 0x000fea0003800200 */
.L_x_10625:
        /* <DEDUP_REMOVED lines=23> */
.L_x_10632:
        /* <DEDUP_REMOVED lines=15> */
.L_x_10634:
[----:B------:R-:W-:Y:S05]  /*dc20*/  BSYNC.RECONVERGENT B2 ;  /* 0x0000000000027941 */ /* 0x000fea0003800200 */
.L_x_10633:
        /* <DEDUP_REMOVED lines=43> */
.L_x_10631:
[----:B------:R-:W-:Y:S05]  /*dee0*/  BSYNC.RECONVERGENT B1 ;  /* 0x0000000000017941 */ /* 0x000fea0003800200 */
.L_x_10630:
        /* <DEDUP_REMOVED lines=15> */
.L_x_10594:
        /* <DEDUP_REMOVED lines=16> */
.L_x_10638:
        /* <DEDUP_REMOVED lines=13> */
.L_x_10640:
[----:B------:R-:W-:Y:S05]  /*e1b0*/  BSYNC.RECONVERGENT B2 ;  /* 0x0000000000027941 */ /* 0x000fea0003800200 */
.L_x_10639:
        /* <DEDUP_REMOVED lines=43> */
.L_x_10637:
[----:B------:R-:W-:Y:S05]  /*e470*/  BSYNC.RECONVERGENT B1 ;  /* 0x0000000000017941 */ /* 0x000fea0003800200 */
.L_x_10636:
        /* <DEDUP_REMOVED lines=10> */
[----:B------:R-:W-:-:S02]  /*e520*/  MOV R4, R0 ;  /* 0x0000000000047202 */ /* 0x000fc40000000f00 */
        /* <DEDUP_REMOVED lines=14> */
.L_x_10643:
        /* <DEDUP_REMOVED lines=13> */
.L_x_10645:
[----:B------:R-:W-:Y:S05]  /*e6e0*/  BSYNC.RECONVERGENT B2 ;  /* 0x0000000000027941 */ /* 0x000fea0003800200 */
.L_x_10644:
        /* <DEDUP_REMOVED lines=43> */
.L_x_10642:
[----:B------:R-:W-:Y:S05]  /*e9a0*/  BSYNC.RECONVERGENT B1 ;  /* 0x0000000000017941 */ /* 0x000fea0003800200 */
.L_x_10641:
[----:B------:R-:W-:Y:S01]  /*e9b0*/  I2FP.F32.U32 R73, R4 ;  /* 0x0000000400497245 */ /* 0x000fe20000201000 */
[----:B------:R-:W-:Y:S01]  /*e9c0*/  HADD2.F32 R68, -RZ, R68.H1_H1 ;  /* 0x30000044ff447230 */ /* 0x000fe20000004100 */
[----:B------:R-:W-:Y:S01]  /*e9d0*/  ISETP.NE.AND P2, PT, R74, 0x1, PT ;  /* 0x000000014a00780c */ /* 0x000fe20003f45270 */
[----:B------:R-:W-:Y:S01]  /*e9e0*/  BSSY.RECONVERGENT B1, `(.L_x_10646) ;  /* 0x000004c000017945 */ /* 0x000fe20003800200 */
[----:B------:R-:W-:Y:S02]  /*e9f0*/  IMAD.MOV.U32 R4, RZ, RZ, R0 ;  /* 0x000000ffff047224 */ /* 0x000fe400078e0000 */
[----:B------:R-:W-:Y:S01]  /*ea00*/  FFMA.FTZ R73, R73, R86, 1.1641532182693481445e-10 ;  /* 0x2f00000049497423 */ /* 0x000fe20000010056 */
[----:B------:R-:W-:Y:S01]  /*ea10*/  FMUL.FTZ R75, R68, UR4 ;  /* 0x00000004444b7c20 */ /* 0x000fe20008410000 */
[----:B------:R-:W-:-:S03]  /*ea20*/  HFMA2 R68, -RZ, RZ, 0, 1.1920928955078125e-07 ;  /* 0x00000002ff447431 */ /* 0x000fc600000001ff */
        /* <DEDUP_REMOVED lines=14> */
.L_x_10648:
        /* <DEDUP_REMOVED lines=13> */
.L_x_10650:
[----:B------:R-:W-:Y:S05]  /*ebe0*/  BSYNC.RECONVERGENT B2 ;  /* 0x0000000000027941 */ /* 0x000fea0003800200 */
.L_x_10649:
        /* <DEDUP_REMOVED lines=43> */
.L_x_10647:
[----:B------:R-:W-:Y:S05]  /*eea0*/  BSYNC.RECONVERGENT B1 ;  /* 0x0000000000017941 */ /* 0x000fea0003800200 */
.L_x_10646:
        /* <DEDUP_REMOVED lines=21> */
.L_x_10653:
        /* <DEDUP_REMOVED lines=13> */
.L_x_10655:
[----:B------:R-:W-:Y:S05]  /*f0d0*/  BSYNC.RECONVERGENT B2 ;  /* 0x0000000000027941 */ /* 0x000fea0003800200 */
.L_x_10654:
        /* <DEDUP_REMOVED lines=43> */
.L_x_10652:
[----:B------:R-:W-:Y:S05]  /*f390*/  BSYNC.RECONVERGENT B1 ;  /* 0x0000000000017941 */ /* 0x000fea0003800200 */
.L_x_10651:
        /* <DEDUP_REMOVED lines=21> */
.L_x_10658:
        /* <DEDUP_REMOVED lines=13> */
.L_x_10660:
[----:B------:R-:W-:Y:S05]  /*f5c0*/  BSYNC.RECONVERGENT B2 ;  /* 0x0000000000027941 */ /* 0x000fea0003800200 */
.L_x_10659:
        /* <DEDUP_REMOVED lines=43> */
.L_x_10657:
[----:B------:R-:W-:Y:S05]  /*f880*/  BSYNC.RECONVERGENT B1 ;  /* 0x0000000000017941 */ /* 0x000fea0003800200 */
.L_x_10656:
        /* <DEDUP_REMOVED lines=21> */
.L_x_10663:
        /* <DEDUP_REMOVED lines=13> */
.L_x_10665:
[----:B------:R-:W-:Y:S05]  /*fab0*/  BSYNC.RECONVERGENT B2 ;  /* 0x0000000000027941 */ /* 0x000fea0003800200 */
.L_x_10664:
        /* <DEDUP_REMOVED lines=43> */
.L_x_10662:
[----:B------:R-:W-:Y:S05]  /*fd70*/  BSYNC.RECONVERGENT B1 ;  /* 0x0000000000017941 */ /* 0x000fea0003800200 */
.L_x_10661:
        /* <DEDUP_REMOVED lines=21> */
.L_x_10668:
        /* <DEDUP_REMOVED lines=13> */
.L_x_10670:
[----:B------:R-:W-:Y:S05]  /*ffa0*/  BSYNC.RECONVERGENT B2 ;  /* 0x0000000000027941 */ /* 0x000fea0003800200 */
.L_x_10669:
        /* <DEDUP_REMOVED lines=43> */
.L_x_10667:
[----:B------:R-:W-:Y:S05]  /*10260*/  BSYNC.RECONVERGENT B1 ;  /* 0x0000000000017941 */ /* 0x000fea0003800200 */
.L_x_10666:
        /* <DEDUP_REMOVED lines=21> */
.L_x_10673:
        /* <DEDUP_REMOVED lines=15> */
.L_x_10675:
[----:B------:R-:W-:Y:S05]  /*104b0*/  BSYNC.RECONVERGENT B2 ;  /* 0x0000000000027941 */ /* 0x000fea0003800200 */
.L_x_10674:
        /* <DEDUP_REMOVED lines=43> */
.L_x_10672:
[----:B------:R-:W-:Y:S05]  /*10770*/  BSYNC.RECONVERGENT B1 ;  /* 0x0000000000017941 */ /* 0x000fea0003800200 */
.L_x_10671:
        /* <DEDUP_REMOVED lines=12> */
.L_x_10635:
        /* <DEDUP_REMOVED lines=21> */
.L_x_10593:
[----:B------:R-:W-:Y:S05]  /*10990*/  BSYNC.RECONVERGENT B0 ;  /* 0x0000000000007941 */ /* 0x000fea0003800200 */
.L_x_10592:
[----:B0-23--:R-:W-:Y:S01]  /*109a0*/  FADD.FTZ R68, RZ, R5 ;  /* 0x00000005ff447221 */ /* 0x00dfe20000010000 */
        /* <DEDUP_REMOVED lines=125> */
[----:B------:R-:W0:Y:S03]  /*11180*/  SHFL.DOWN PT, R75, R70, 0x4, 0x1f ;  /* 0x08801f00464b7f89 */ /* 0x000e2600000e0000 */
[----:B------:R-:W-:Y:S01]  /*11190*/  I2FP.F32.S32 R72, R82 ;  /* 0x0000005200487245 */ /* 0x000fe20000201400 */
[----:B------:R-:W2:Y:S03]  /*111a0*/  SHFL.DOWN PT, R80, R71, 0x4, 0x1f ;  /* 0x08801f0047507f89 */ /* 0x000ea600000e0000 */
[----:B------:R-:W3:Y:S01]  /*111b0*/  MUFU.RCP R73, R72 ;  /* 0x0000004800497308 */ /* 0x000ee20000001000 */
[----:B------:R-:W4:Y:S01]  /*111c0*/  SHFL.DOWN PT, R117, R82, 0x1, 0x1f ;  /* 0x08201f0052757f89 */ /* 0x000f2200000e0000 */
[C---:B0-----:R-:W-:Y:S01]  /*111d0*/  FMUL.FTZ R69, R75.reuse, R76 ;  /* 0x0000004c4b457220 */ /* 0x041fe20000410000 */
[----:B------:R-:W-:-:S03]  /*111e0*/  FADD.FTZ R75, -R75, R70 ;  /* 0x000000464b4b7221 */ /* 0x000fc60000010100 */
[----:B------:R-:W-:Y:S01]  /*111f0*/  FFMA.FTZ R69, R68, R70, R69 ;  /* 0x0000004644457223 */ /* 0x000fe20000010045 */
[----:B------:R-:W-:Y:S01]  /*11200*/  FMUL.FTZ R75, R75, R75 ;  /* 0x0000004b4b4b7220 */ /* 0x000fe20000410000 */
[----:B--2---:R-:W-:Y:S02]  /*11210*/  FADD.FTZ R71, R80, R71 ;  /* 0x0000004750477221 */ /* 0x004fe40000010000 */
[----:B-1----:R-:W-:Y:S01]  /*11220*/  FMUL.FTZ R69, R86, R69 ;  /* 0x0000004556457220 */ /* 0x002fe20000410000 */
[----:B------:R-:W-:Y:S01]  /*11230*/  FMUL.FTZ R75, R75, R68 ;  /* 0x000000444b4b7220 */ /* 0x000fe20000410000 */
[-C--:B----4-:R-:W-:Y:S02]  /*11240*/  IADD3 R82, PT, PT, R82, R117.reuse, RZ ;  /* 0x0000007552527210 */ /* 0x090fe40007ffe0ff */
        /* <DEDUP_REMOVED lines=11> */
[----:B---3--:R-:W-:Y:S01]  /*11300*/  FMUL.FTZ R75, R73, R74 ;  /* 0x0000004a494b7220 */ /* 0x008fe20000410000 */
[----:B------:R-:W-:Y:S01]  /*11310*/  FMUL.FTZ R69, R84, R69 ;  /* 0x0000004554457220 */ /* 0x000fe20000410000 */
[----:B--2---:R-:W-:Y:S01]  /*11320*/  FADD.FTZ R68, R71, R68 ;  /* 0x0000004447447221 */ /* 0x004fe20000010000 */
[----:B------:R-:W0:Y:S02]  /*11330*/  LDC R74, c[0x0][0x448] ;  /* 0x00011200ff4a7b82 */ /* 0x000e240000000800 */
[----:B------:R-:W2:Y:S01]  /*11340*/  SHFL.DOWN PT, R70, R75, 0x1, 0x1f ;  /* 0x08201f004b467f89 */ /* 0x000ea200000e0000 */
[----:B------:R-:W-:-:S04]  /*11350*/  FMUL.FTZ R69, R69, R115 ;  /* 0x0000007345457220 */ /* 0x000fc80000410000 */
[----:B------:R-:W-:-:S05]  /*11360*/  FFMA.FTZ R68, R73, R69, R68 ;  /* 0x0000004549447223 */ /* 0x000fca0000010044 */
[----:B------:R-:W3:Y:S01]  /*11370*/  SHFL.DOWN PT, R69, R68, 0x1, 0x1f ;  /* 0x08201f0044457f89 */ /* 0x000ee200000e0000 */
[----:B--2---:R-:W-:Y:S01]  /*11380*/  FADD.FTZ R71, R75, -R70 ;  /* 0x800000464b477221 */ /* 0x004fe20000010000 */
[----:B------:R-:W-:-:S03]  /*11390*/  FMUL.FTZ R73, R70, R117 ;  /* 0x0000007546497220 */ /* 0x000fc60000410000 */
[----:B------:R-:W-:Y:S01]  /*113a0*/  FMUL.FTZ R71, R71, R71 ;  /* 0x0000004747477220 */ /* 0x000fe20000410000 */
[----:B------:R-:W-:-:S03]  /*113b0*/  FFMA.FTZ R73, R72, R75, R73 ;  /* 0x0000004b48497223 */ /* 0x000fc60000010049 */
[----:B------:R-:W-:Y:S01]  /*113c0*/  FMUL.FTZ R71, R72, R71 ;  /* 0x0000004748477220 */ /* 0x000fe20000410000 */
[----:B-1----:R-:W-:Y:S01]  /*113d0*/  FMUL.FTZ R73, R82, R73 ;  /* 0x0000004952497220 */ /* 0x002fe20000410000 */
[----:B---3--:R-:W-:Y:S02]  /*113e0*/  FADD.FTZ R69, R68, R69 ;  /* 0x0000004544457221 */ /* 0x008fe40000010000 */
[----:B------:R-:W-:Y:S01]  /*113f0*/  FMUL.FTZ R71, R71, R117 ;  /* 0x0000007547477220 */ /* 0x000fe20000410000 */
[----:B------:R-:W-:Y:S02]  /*11400*/  MOV R117, UR10 ;  /* 0x0000000a00757c02 */ /* 0x000fe40008000f00 */
        /* <DEDUP_REMOVED lines=8> */
[----:B------:R-:W-:Y:S01]  /*11490*/  IMAD.U32 R115, RZ, RZ, UR10 ;  /* 0x0000000aff737e24 */ /* 0x000fe2000f8e00ff */
[----:B------:R-:W-:Y:S02]  /*114a0*/  FSEL R74, R73, RZ, !P1 ;  /* 0x000000ff494a7208 */ /* 0x000fe40004800000 */
[----:B------:R-:W-:Y:S01]  /*114b0*/  FADD.FTZ R75, R72, R75 ;  /* 0x0000004b484b7221 */ /* 0x000fe20000010000 */
[----:B--2---:R-:W-:-:S04]  /*114c0*/  @!P2 IMAD.WIDE R70, R115, 0x4, R70 ;  /* 0x000000047346a825 */ /* 0x004fc800078e0246 */
[----:B---3--:R-:W-:Y:S01]  /*114d0*/  @!P2 IMAD.WIDE R68, R117, 0x4, R68 ;  /* 0x000000047544a825 */ /* 0x008fe200078e0244 */
[----:B------:R-:W0:Y:S01]  /*114e0*/  MUFU.RSQ R75, R75 ;  /* 0x0000004b004b7308 */ /* 0x000e220000001400 */
        /* <DEDUP_REMOVED lines=31> */
[----:B------:R-:W-:Y:S01]  /*116e0*/  F2FP.F16.F32.PACK_AB R70, R115, R70 ;  /* 0x000000467346723e */ /* 0x000fe200000000ff */
[----:B------:R-:W-:Y:S01]  /*116f0*/  VIADD R16, R16, 0x100 ;  /* 0x0000010010107836 */ /* 0x000fe20000000000 */
[----:B------:R-:W-:-:S05]  /*11700*/  F2FP.F16.F32.PACK_AB R71, R88, R117 ;  /* 0x000000755847723e */ /* 0x000fca00000000ff */
[----:B------:R0:W-:Y:S02]  /*11710*/  STG.E.128 desc[UR6][R72.64], R68 ;  /* 0x0000004448007986 */ /* 0x0001e4000c101d06 */
.L_x_10677:
[----:B------:R-:W-:Y:S05]  /*11720*/  BSYNC.RECONVERGENT B0 ;  /* 0x0000000000007941 */ /* 0x000fea0003800200 */
.L_x_10676:
        /* <DEDUP_REMOVED lines=31> */
[----:B------:R-:W-:Y:S02]  /*11920*/  F2FP.F16.F32.PACK_AB R70, R115, R70 ;  /* 0x000000467346723e */ /* 0x000fe400000000ff */
[----:B------:R-:W-:Y:S02]  /*11930*/  F2FP.F16.F32.PACK_AB R71, R86, R117 ;  /* 0x000000755647723e */ /* 0x000fe400000000ff */
[----:B------:R-:W-:-:S03]  /*11940*/  IADD3 R16, PT, PT, R16, 0x100, RZ ;  /* 0x0000010010107810 */ /* 0x000fc60007ffe0ff */
[----:B------:R2:W-:Y:S04]  /*11950*/  STG.E.128 desc[UR6][R72.64], R68 ;  /* 0x0000004448007986 */ /* 0x0005e8000c101d06 */
.L_x_10679:
[----:B------:R-:W-:Y:S05]  /*11960*/  BSYNC.RECONVERGENT B0 ;  /* 0x0000000000007941 */ /* 0x000fea0003800200 */
.L_x_10678:
        /* <DEDUP_REMOVED lines=28> */
[----:B------:R-:W-:-:S02]  /*11b30*/  F2FP.F16.F32.PACK_AB R71, R74, R71 ;  /* 0x000000474a47723e */ /* 0x000fc400000000ff */
[----:B------:R-:W-:Y:S02]  /*11b40*/  F2FP.F16.F32.PACK_AB R70, R82, R115 ;  /* 0x000000735246723e */ /* 0x000fe400000000ff */
[----:B------:R-:W-:Y:S02]  /*11b50*/  F2FP.F16.F32.PACK_AB R69, R78, R69 ;  /* 0x000000454e45723e */ /* 0x000fe400000000ff */
[----:B------:R-:W-:-:S05]  /*11b60*/  F2FP.F16.F32.PACK_AB R68, R75, R68 ;  /* 0x000000444b44723e */ /* 0x000fca00000000ff */
[----:B------:R3:W-:Y:S02]  /*11b70*/  STG.E.128 desc[UR6][R72.64], R68 ;  /* 0x0000004448007986 */ /* 0x0007e4000c101d06 */
.L_x_10681:
[----:B------:R-:W-:Y:S05]  /*11b80*/  BSYNC.RECONVERGENT B0 ;  /* 0x0000000000007941 */ /* 0x000fea0003800200 */
.L_x_10680:
[----:B------:R-:W-:Y:S02]  /*11b90*/  UIADD3 UR10, UPT, UPT, UR10, UR16, URZ ;  /* 0x000000100a0a7290 */ /* 0x000fe4000fffe0ff */
[----:B------:R-:W-:Y:S02]  /*11ba0*/  UPLOP3.LUT UP2, UPT, UPT, UPT, UP2, 0x40, 0x4 ;  /* 0x000000000004789c */ /* 0x000fe40003f4e820 */
[----:B------:R-:W-:-:S09]  /*11bb0*/  UISETP.GE.AND UP1, UPT, UR10, UR17, UPT ;  /* 0x000000110a00728c */ /* 0x000fd2000bf26270 */
[----:B------:R-:W-:Y:S05]  /*11bc0*/  BRA.U !UP1, `(.L_x_10682) ;  /* 0xfffffef109347547 */ /* 0x000fea000b83ffff */
[----:B------:R-:W-:Y:S05]  /*11bd0*/  EXIT ;  /* 0x000000000000794d */ /* 0x000fea0003800000 */
.L_x_10683:
        /* <DEDUP_REMOVED lines=10> */
.L_x_20991:


//--------------------- .text._ZN10layer_norm13ln_fwd_kernelINS_13Kernel_traitsIf6__halfS2_S2_fjLj6144ELj1ELj1ELj8ELj16ENS_18Kernel_traits_baseILj6144EfS2_S2_S2_fjLj256EEEEELb1ELb0ELb0ELb1EEEvNS_9FwdParamsE --------------------------
	.section	.text._ZN10layer_norm13ln_fwd_kernelINS_13Kernel_traitsIf6__halfS2_S2_fjLj6144ELj1ELj1ELj8ELj16ENS_18Kernel_traits_baseILj6144EfS2_S2_S2_fjLj256EEEEELb1ELb0ELb0ELb1EEEvNS_9FwdParamsE,"ax",@progbits
	.align	128
        .global         _ZN10layer_norm13ln_fwd_kernelINS_13Kernel_traitsIf6__halfS2_S2_fjLj6144ELj1ELj1ELj8ELj16ENS_18Kernel_traits_baseILj6144EfS2_S2_S2_fjLj256EEEEELb1ELb0ELb0ELb1EEEvNS_9FwdParamsE
        .type           _ZN10layer_norm13ln_fwd_kernelINS_13Kernel_traitsIf6__halfS2_S2_fjLj6144ELj1ELj1ELj8ELj16ENS_18Kernel_traits_baseILj6144EfS2_S2_S2_fjLj256EEEEELb1ELb0ELb0ELb1EEEvNS_9FwdParamsE,@function
        .size           _ZN10layer_norm13ln_fwd_kernelINS_13Kernel_traitsIf6__halfS2_S2_fjLj6144ELj1ELj1ELj8ELj16ENS_18Kernel_traits_baseILj6144EfS2_S2_S2_fjLj256EEEEELb1ELb0ELb0ELb1EEEvNS_9FwdParamsE,(.L_x_20992 - _ZN10layer_norm13ln_fwd_kernelINS_13Kernel_traitsIf6__halfS2_S2_fjLj6144ELj1ELj1ELj8ELj16ENS_18Kernel_traits_baseILj6144EfS2_S2_S2_fjLj256EEEEELb1ELb0ELb0ELb1EEEvNS_9FwdParamsE)
        .other          _ZN10layer_norm13ln_fwd_kernelINS_13Kernel_traitsIf6__halfS2_S2_fjLj6144ELj1ELj1ELj8ELj16ENS_18Kernel_traits_baseILj6144EfS2_S2_S2_fjLj256EEEEELb1ELb0ELb0ELb1EEEvNS_9FwdParamsE,@"STO_CUDA_ENTRY STV_DEFAULT"
_ZN10layer_norm13ln_fwd_kernelINS_13Kernel_traitsIf6__halfS2_S2_fjLj6144ELj1ELj1ELj8ELj16ENS_18Kernel_traits_baseILj6144EfS2_S2_S2_fjLj256EEEEELb1ELb0ELb0ELb1EEEvNS_9FwdParamsE:
.text._ZN10layer_norm13ln_fwd_kernelINS_13Kernel_traitsIf6__halfS2_S2_fjLj6144ELj1ELj1ELj8ELj16ENS_18Kernel_traits_baseILj6144EfS2_S2_S2_fjLj256EEEEELb1ELb0ELb0ELb1EEEvNS_9FwdParamsE:
        /* <DEDUP_REMOVED lines=65> */
.L_x_10684:
        /* <DEDUP_REMOVED lines=12> */
[----:B------:R-:W-:Y:S01]  /*04d0*/  UIADD3 UR25, UPT, UPT, UR12, -0x255992d5, URZ ;  /* 0xdaa66d2b0c197890 */ /* 0x000fe2000fffe0ff */
[----:B------:R-:W-:Y:S01]  /*04e0*/  IMAD R8, R3, -0x326172a9, RZ ;  /* 0xcd9e8d5703087824 */ /* 0x000fe200078e02ff */
[----:B------:R-:W-:Y:S01]  /*04f0*/  LOP3.LUT R9, R10, UR22, R9, 0x96, !PT ;  /* 0x000000160a097c12 */ /* 0x000fe2000f8e9609 */
[C---:B------:R-:W-:Y:S01]  /*0500*/  IMAD.HI.U32 R7, R6.reuse, -0x326172a9, RZ ;  /* 0xcd9e8d5706077827 */ /* 0x040fe200078e00ff */
[----:B------:R-:W-:Y:S02]  /*0510*/  UIADD3 UR26, UPT, UPT, UR13, 0x32370b8f, URZ ;  /* 0x32370b8f0d1a7890 */ /* 0x000fe4000fffe0ff */
[----:B------:R-:W-:Y:S01]  /*0520*/  UIADD3 UR27, UPT, UPT, UR12, 0x78dde6e4, URZ ;  /* 0x78dde6e40c1b7890 */ /* 0x000fe2000fffe0ff */
[----:B------:R-:W-:Y:S01]  /*0530*/  IMAD R11, R6, -0x326172a9, RZ ;  /* 0xcd9e8d57060b7824 */ /* 0x000fe200078e02ff */
[----:B------:R-:W-:Y:S01]  /*0540*/  LOP3.LUT R7, R8, UR21, R7, 0x96, !PT ;  /* 0x0000001508077c12 */ /* 0x000fe2000f8e9607 */
[----:B------:R-:W-:Y:S01]  /*0550*/  IMAD R13, R0, -0x2daee0ad, RZ ;  /* 0xd2511f53000d7824 */ /* 0x000fe200078e02ff */
[----:B------:R-:W-:Y:S01]  /*0560*/  UIADD3 UR28, UPT, UPT, UR13, -0x126145ec, URZ ;  /* 0xed9eba140d1c7890 */ /* 0x000fe2000fffe0ff */
[----:B------:R-:W-:Y:S01]  /*0570*/  IMAD.HI.U32 R6, R9, -0x326172a9, RZ ;  /* 0xcd9e8d5709067827 */ /* 0x000fe200078e00ff */
[----:B------:R-:W-:-:S02]  /*0580*/  UIADD3 UR29, UPT, UPT, UR12, 0x1715609d, URZ ;  /* 0x1715609d0c1d7890 */ /* 0x000fc4000fffe0ff */
[----:B------:R-:W-:Y:S01]  /*0590*/  UIADD3 UR30, UPT, UPT, UR13, -0x56f99767, URZ ;  /* 0xa90668990d1e7890 */ /* 0x000fe2000fffe0ff */
[----:B------:R-:W-:Y:S01]  /*05a0*/  IMAD.HI.U32 R0, R7, -0x2daee0ad, RZ ;  /* 0xd2511f5307007827 */ /* 0x000fe200078e00ff */
        /* <DEDUP_REMOVED lines=14> */
[----:B------:R-:W-:Y:S01]  /*0690*/  IMAD R11, R6, -0x2daee0ad, RZ ;  /* 0xd2511f53060b7824 */ /* 0x000fe200078e02ff */
[----:B------:R-:W-:Y:S01]  /*06a0*/  UIADD3 UR35, UPT, UPT, UR12, -0xe443238, URZ ;  /* 0xf1bbcdc80c237890 */ /* 0x000fe2000fffe0ff */
[----:B------:R-:W-:Y:S01]  /*06b0*/  IMAD.HI.U32 R0, R10, -0x326172a9, RZ ;  /* 0xcd9e8d570a007827 */ /* 0x000fe200078e00ff */
[----:B------:R-:W-:-:S02]  /*06c0*/  UIADD3 UR36, UPT, UPT, UR13, -0x24c28bd8, URZ ;  /* 0xdb3d74280d247890 */ /* 0x000fc4000fffe0ff */
[----:B------:R-:W-:Y:S01]  /*06d0*/  UIADD3 UR37, UPT, UPT, UR12, -0x700cb87f, URZ ;  /* 0x8ff347810c257890 */ /* 0x000fe2000fffe0ff */
[----:B------:R-:W-:Y:S01]  /*06e0*/  IMAD.HI.U32 R6, R7, -0x2daee0ad, RZ ;  /* 0xd2511f5307067827 */ /* 0x000fe200078e00ff */
[----:B------:R-:W-:Y:S01]  /*06f0*/  LOP3.LUT R0, R9, UR27, R0, 0x96, !PT ;  /* 0x0000001b09007c12 */ /* 0x000fe2000f8e9600 */
[----:B------:R-:W-:Y:S02]  /*0700*/  UIADD3 UR38, UPT, UPT, UR13, -0x695add53, URZ ;  /* 0x96a522ad0d267890 */ /* 0x000fe4000fffe0ff */
        /* <DEDUP_REMOVED lines=15> */
[----:B------:R-:W-:Y:S01]  /*0800*/  IMAD.HI.U32 R0, R7, -0x2daee0ad, RZ ;  /* 0xd2511f5307007827 */ /* 0x000fe200078e00ff */
        /* <DEDUP_REMOVED lines=28> */
.L_x_10838:
        /* <DEDUP_REMOVED lines=13> */
[----:B-----5:R-:W5:Y:S01]  /*0aa0*/  LDG.E.128 R72, desc[UR10][R72.64] ;  /* 0x0000000a48487981 */ /* 0x020f62000c1e1d00 */
[----:B------:R-:W-:Y:S01]  /*0ab0*/  PLOP3.LUT P0, PT, PT, PT, UP0, 0x80, 0x8 ;  /* 0x000000000008781c */ /* 0x000fe20003f0f008 */
[----:B------:R-:W-:Y:S01]  /*0ac0*/  UISETP.NE.U32.AND UP1, UPT, UR14, URZ, UPT ;  /* 0x000000ff0e00728c */ /* 0x000fe2000bf25070 */
[----:B------:R-:W-:Y:S01]  /*0ad0*/  PLOP3.LUT P1, PT, PT, PT, UP0, 0x80, 0x8 ;  /* 0x000000000008781c */ /* 0x000fe20003f2f008 */
[----:B------:R-:W-:Y:S02]  /*0ae0*/  UMOV UR6, 0x3f800000 ;  /* 0x3f80000000067882 */ /* 0x000fe40000000000 */
[----:B------:R-:W-:-:S08]  /*0af0*/  UISETP.NE.AND.EX UP1, UPT, UR15, URZ, UPT, UP1 ;  /* 0x000000ff0f00728c */ /* 0x000fd0000bf25310 */
[----:B--2---:R-:W-:Y:S02]  /*0b00*/  @P0 HADD2.F32 R11, -RZ, R8.H0_H0 ;  /* 0x20000008ff0b0230 */ /* 0x004fe40000004100 */
[----:B------:R-:W-:-:S03]  /*0b10*/  IMAD.MOV.U32 R8, RZ, RZ, 0x2f800000 ;  /* 0x2f800000ff087424 */ /* 0x000fc600078e00ff */
        /* <DEDUP_REMOVED lines=15> */
.L_x_20827:
[----:B------:R-:W-:Y:S05]  /*0c10*/  BRX R14 -0xc20                                         (*"BRANCH_TARGETS .L_x_20828,.L_x_20829,.L_x_20830"*) ;  /* 0xfffffff00ef87949 */ /* 0x000fea000383ffff */
.L_x_20830:
[----:B------:R-:W-:Y:S01]  /*0c20*/  VIADD R11, R76, 0x1 ;  /* 0x000000014c0b7836 */ /* 0x000fe20000000000 */
[----:B------:R-:W-:Y:S01]  /*0c30*/  MOV R78, R16 ;  /* 0x00000010004e7202 */ /* 0x000fe20000000f00 */
[----:B------:R-:W-:Y:S01]  /*0c40*/  IMAD.MOV.U32 R9, RZ, RZ, R0 ;  /* 0x000000ffff097224 */ /* 0x000fe200078e0000 */
[----:B------:R-:W-:Y:S06]  /*0c50*/  BRA `(.L_x_10686) ;  /* 0x0000000000e87947 */ /* 0x000fec0003800000 */
.L_x_20828:
[----:B------:R-:W-:Y:S02]  /*0c60*/  HFMA2 R11, -RZ, RZ, 0, 1.78813934326171875e-07 ;  /* 0x00000003ff0b7431 */ /* 0x000fe400000001ff */
[----:B------:R-:W-:Y:S02]  /*0c70*/  IMAD.MOV.U32 R78, RZ, RZ, R16 ;  /* 0x000000ffff4e7224 */ /* 0x000fe400078e0010 */
[----:B------:R-:W-:Y:S01]  /*0c80*/  IMAD.MOV.U32 R9, RZ, RZ, R12 ;  /* 0x000000ffff097224 */ /* 0x000fe200078e000c */
[----:B------:R-:W-:Y:S06]  /*0c90*/  BRA `(.L_x_10686) ;  /* 0x0000000000d87947 */ /* 0x000fec0003800000 */
.L_x_20829:
        /* <DEDUP_REMOVED lines=12> */
.L_x_10687:
        /* <DEDUP_REMOVED lines=42> */
.L_x_10686:
        /* <DEDUP_REMOVED lines=9> */
[----:B------:R-:W-:-:S04]  /*1090*/  FSETP.GTU.FTZ.AND P0, PT, R9, UR4, PT ;  /* 0x0000000409007c0b */ /* 0x000fc8000bf1c000 */
[----:B------:R-:W-:Y:S01]  /*10a0*/  FSEL R9, R13, RZ, !P0 ;  /* 0x000000ff0d097208 */ /* 0x000fe20004000000 */
[----:B------:R-:W-:Y:S01]  /*10b0*/  IMAD.MOV.U32 R13, RZ, RZ, R10 ;  /* 0x000000ffff0d7224 */ /* 0x000fe200078e000a */
        /* <DEDUP_REMOVED lines=13> */
.L_x_10689:
        /* <DEDUP_REMOVED lines=12> */
.L_x_10690:
        /* <DEDUP_REMOVED lines=43> */
.L_x_10688:
[----:B------:R-:W-:Y:S01]  /*1500*/  I2FP.F32.U32 R11, R13 ;  /* 0x0000000d000b7245 */ /* 0x000fe20000201000 */
[----:B------:R-:W-:Y:S01]  /*1510*/  HADD2.F32 R72, -RZ, R72.H1_H1 ;  /* 0x30000048ff487230 */ /* 0x000fe20000004100 */
[----:B------:R-:W-:Y:S01]  /*1520*/  ISETP.NE.AND P1, PT, R14, 0x1, PT ;  /* 0x000000010e00780c */ /* 0x000fe20003f25270 */
[----:B------:R-:W-:Y:S01]  /*1530*/  HADD2.F32 R68, -RZ, R68.H1_H1 ;  /* 0x30000044ff447230 */ /* 0x000fe20000004100 */
[----:B------:R-:W-:Y:S01]  /*1540*/  MOV R13, R10 ;  /* 0x0000000a000d7202 */ /* 0x000fe20000000f00 */
        /* <DEDUP_REMOVED lines=17> */
.L_x_10692:
        /* <DEDUP_REMOVED lines=12> */
.L_x_10693:
        /* <DEDUP_REMOVED lines=43> */
.L_x_10691:
[----:B------:R-:W-:Y:S01]  /*19d0*/  I2FP.F32.U32 R13, R13 ;  /* 0x0000000d000d7245 */ /* 0x000fe20000201000 */
[----:B------:R-:W-:Y:S01]  /*19e0*/  HADD2.F32 R14, -RZ, R73.H0_H0 ;  /* 0x20000049ff0e7230 */ /* 0x000fe20000004100 */
[----:B------:R-:W-:Y:S01]  /*19f0*/  ISETP.NE.AND P2, PT, R15, 0x1, PT ;  /* 0x000000010f00780c */ /* 0x000fe20003f45270 */
[----:B------:R-:W-:Y:S02]  /*1a00*/  HADD2.F32 R16, -RZ, R69.H0_H0 ;  /* 0x20000045ff107230 */ /* 0x000fe40000004100 */
        /* <DEDUP_REMOVED lines=18> */
.L_x_10695:
        /* <DEDUP_REMOVED lines=12> */
.L_x_10696:
        /* <DEDUP_REMOVED lines=43> */
.L_x_10694:
        /* <DEDUP_REMOVED lines=22> */
.L_x_10698:
        /* <DEDUP_REMOVED lines=12> */
.L_x_10699:
        /* <DEDUP_REMOVED lines=43> */
.L_x_10697:
        /* <DEDUP_REMOVED lines=22> */
.L_x_10701:
        /* <DEDUP_REMOVED lines=12> */
.L_x_10702:
        /* <DEDUP_REMOVED lines=43> */
.L_x_10700:
[----:B------:R-:W-:Y:S01]  /*2840*/  I2FP.F32.U32 R19, R14 ;  /* 0x0000000e00137245 */ /* 0x000fe20000201000 */
[----:B------:R-:W-:Y:S01]  /*2850*/  HADD2.F32 R74, -RZ, R74.H1_H1 ;  /* 0x3000004aff4a7230 */ /* 0x000fe20000004100 */
[----:B------:R-:W-:Y:S01]  /*2860*/  ISETP.NE.AND P5, PT, R16, 0x1, PT ;  /* 0x000000011000780c */ /* 0x000fe20003fa5270 */
[----:B------:R-:W-:Y:S02]  /*2870*/  HADD2.F32 R70, -RZ, R70.H1_H1 ;  /* 0x30000046ff467230 */ /* 0x000fe40000004100 */
[----:B------:R-:W-:Y:S01]  /*2880*/  FFMA.FTZ R19, R19, R8, 1.1641532182693481445e-10 ;  /* 0x2f00000013137423 */ /* 0x000fe20000010008 */
[----:B------:R-:W-:Y:S01]  /*2890*/  FMUL.FTZ R74, R74, UR6 ;  /* 0x000000064a4a7c20 */ /* 0x000fe20008410000 */
[----:B------:R-:W-:Y:S02]  /*28a0*/  IMAD.MOV.U32 R68, RZ, RZ, 0x2 ;  /* 0x00000002ff447424 */ /* 0x000fe400078e00ff */
[----:B------:R-:W-:Y:S02]  /*28b0*/  IMAD.MOV.U32 R14, RZ, RZ, R10 ;  /* 0x000000ffff0e7224 */ /* 0x000fe400078e000a */
        /* <DEDUP_REMOVED lines=14> */
.L_x_10704:
        /* <DEDUP_REMOVED lines=12> */
.L_x_10705:
        /* <DEDUP_REMOVED lines=43> */
.L_x_10703:
        /* <DEDUP_REMOVED lines=22> */
.L_x_10707:
        /* <DEDUP_REMOVED lines=14> */
.L_x_10708:
        /* <DEDUP_REMOVED lines=43> */
.L_x_10706:
        /* <DEDUP_REMOVED lines=15> */
.L_x_10685:
        /* <DEDUP_REMOVED lines=15> */
.L_x_10711:
        /* <DEDUP_REMOVED lines=12> */
.L_x_10712:
        /* <DEDUP_REMOVED lines=41> */
[----:B------:R-:W-:-:S07]  /*3730*/  LOP3.LUT R12, R12, UR38, R79, 0x96, !PT ;  /* 0x000000260c0c7c12 */ /* 0x000fce000f8e964f */
.L_x_10710:
[----:B------:R-:W-:Y:S01]  /*3740*/  I2FP.F32.U32 R9, R9 ;  /* 0x0000000900097245 */ /* 0x000fe20000201000 */
[----:B-----5:R-:W-:Y:S01]  /*3750*/  HADD2.F32 R11, -RZ, R72.H0_H0 ;  /* 0x20000048ff0b7230 */ /* 0x020fe20000004100 */
[----:B------:R-:W-:Y:S01]  /*3760*/  ISETP.NE.AND P1, PT, R13, 0x1, PT ;  /* 0x000000010d00780c */ /* 0x000fe20003f25270 */
[----:B------:R-:W-:Y:S01]  /*3770*/  UMOV UR4, UR8 ;  /* 0x0000000800047c82 */ /* 0x000fe20008000000 */
[----:B------:R-:W-:Y:S01]  /*3780*/  UMOV UR5, UR9 ;  /* 0x0000000900057c82 */ /* 0x000fe20008000000 */
[----:B------:R-:W-:Y:S01]  /*3790*/  FFMA.FTZ R9, R9, R8, 1.1641532182693481445e-10 ;  /* 0x2f00000009097423 */ /* 0x000fe20000010008 */
[----:B------:R-:W-:Y:S01]  /*37a0*/  FMUL.FTZ R11, R11, UR6 ;  /* 0x000000060b0b7c20 */ /* 0x000fe20008410000 */
[----:B------:R-:W-:-:S03]  /*37b0*/  HFMA2 R14, -RZ, RZ, 0, 1.1920928955078125e-07 ;  /* 0x00000002ff0e7431 */ /* 0x000fc600000001ff */
        /* <DEDUP_REMOVED lines=15> */
.L_x_10714:
        /* <DEDUP_REMOVED lines=12> */
.L_x_10715:
        /* <DEDUP_REMOVED lines=40> */
[----:B------:R-:W-:Y:S01]  /*3bf0*/  IMAD.MOV.U32 R10, RZ, RZ, R16 ;  /* 0x000000ffff0a7224 */ /* 0x000fe200078e0010 */
[----:B------:R-:W-:Y:S01]  /*3c00*/  LOP3.LUT R12, R12, UR38, R15, 0x96, !PT ;  /* 0x000000260c0c7c12 */ /* 0x000fe2000f8e960f */
[----:B------:R-:W-:-:S07]  /*3c10*/  IMAD.MOV.U32 R14, RZ, RZ, RZ ;  /* 0x000000ffff0e7224 */ /* 0x000fce00078e00ff */
.L_x_10713:
[----:B------:R-:W-:Y:S01]  /*3c20*/  I2FP.F32.U32 R11, R11 ;  /* 0x0000000b000b7245 */ /* 0x000fe20000201000 */
[----:B------:R-:W-:Y:S01]  /*3c30*/  HADD2.F32 R72, -RZ, R72.H1_H1 ;  /* 0x30000048ff487230 */ /* 0x000fe20000004100 */
        /* <DEDUP_REMOVED lines=18> */
.L_x_10717:
        /* <DEDUP_REMOVED lines=12> */
.L_x_10718:
        /* <DEDUP_REMOVED lines=43> */
.L_x_10716:
[----:B------:R-:W-:Y:S01]  /*40d0*/  I2FP.F32.U32 R13, R13 ;  /* 0x0000000d000d7245 */ /* 0x000fe20000201000 */
[----:B------:R-:W-:Y:S01]  /*40e0*/  HADD2.F32 R14, -RZ, R73.H0_H0 ;  /* 0x20000049ff0e7230 */ /* 0x000fe20000004100 */
[----:B------:R-:W-:Y:S01]  /*40f0*/  ISETP.NE.AND P3, PT, R15, 0x1, PT ;  /* 0x000000010f00780c */ /* 0x000fe20003f65270 */
[----:B------:R-:W-:Y:S02]  /*4100*/  IMAD.MOV.U32 R16, RZ, RZ, 0x2 ;  /* 0x00000002ff107424 */ /* 0x000fe400078e00ff */
[----:B------:R-:W-:Y:S01]  /*4110*/  FFMA.FTZ R13, R13, R8, 1.1641532182693481445e-10 ;  /* 0x2f0000000d0d7423 */ /* 0x000fe20000010008 */
[----:B------:R-:W-:-:S04]  /*4120*/  FMUL.FTZ R14, R14, UR6 ;  /* 0x000000060e0e7c20 */ /* 0x000fc80008410000 */
        /* <DEDUP_REMOVED lines=14> */
.L_x_10720:
        /* <DEDUP_REMOVED lines=12> */
.L_x_10721:
        /* <DEDUP_REMOVED lines=43> */
.L_x_10719:
[----:B------:R-:W-:Y:S01]  /*4580*/  I2FP.F32.U32 R15, R14 ;  /* 0x0000000e000f7245 */ /* 0x000fe20000201000 */
[----:B------:R-:W-:Y:S01]  /*4590*/  HADD2.F32 R73, -RZ, R73.H1_H1 ;  /* 0x30000049ff497230 */ /* 0x000fe20000004100 */
[----:B------:R-:W-:Y:S01]  /*45a0*/  ISETP.NE.AND P4, PT, R16, 0x1, PT ;  /* 0x000000011000780c */ /* 0x000fe20003f85270 */
[----:B------:R-:W-:Y:S02]  /*45b0*/  HFMA2 R19, -RZ, RZ, 0, 1.1920928955078125e-07 ;  /* 0x00000002ff137431 */ /* 0x000fe400000001ff */
[----:B------:R-:W-:Y:S02]  /*45c0*/  IMAD.MOV.U32 R14, RZ, RZ, R10 ;  /* 0x000000ffff0e7224 */ /* 0x000fe400078e000a */
        /* <DEDUP_REMOVED lines=15> */
.L_x_10723:
        /* <DEDUP_REMOVED lines=12> */
.L_x_10724:
        /* <DEDUP_REMOVED lines=43> */
.L_x_10722:
        /* <DEDUP_REMOVED lines=20> */
.L_x_10726:
        /* <DEDUP_REMOVED lines=12> */
.L_x_10727:
        /* <DEDUP_REMOVED lines=43> */
.L_x_10725:
[----:B------:R-:W-:Y:S01]  /*4ee0*/  I2FP.F32.U32 R19, R14 ;  /* 0x0000000e00137245 */ /* 0x000fe20000201000 */
[----:B------:R-:W-:Y:S01]  /*4ef0*/  HADD2.F32 R74, -RZ, R74.H1_H1 ;  /* 0x3000004aff4a7230 */ /* 0x000fe20000004100 */
[----:B------:R-:W-:Y:S01]  /*4f00*/  ISETP.NE.AND P5, PT, R16, 0x1, PT ;  /* 0x000000011000780c */ /* 0x000fe20003fa5270 */
[----:B------:R-:W-:Y:S02]  /*4f10*/  IMAD.MOV.U32 R68, RZ, RZ, 0x2 ;  /* 0x00000002ff447424 */ /* 0x000fe400078e00ff */
[----:B------:R-:W-:Y:S01]  /*4f20*/  FFMA.FTZ R19, R19, R8, 1.1641532182693481445e-10 ;  /* 0x2f00000013137423 */ /* 0x000fe20000010008 */
[----:B------:R-:W-:Y:S01]  /*4f30*/  FMUL.FTZ R74, R74, UR6 ;  /* 0x000000064a4a7c20 */ /* 0x000fe20008410000 */
[----:B------:R-:W-:-:S03]  /*4f40*/  IMAD.MOV.U32 R14, RZ, RZ, R10 ;  /* 0x000000ffff0e7224 */ /* 0x000fc600078e000a */
        /* <DEDUP_REMOVED lines=13> */
.L_x_10729:
        /* <DEDUP_REMOVED lines=12> */
.L_x_10730:
        /* <DEDUP_REMOVED lines=43> */
.L_x_10728:
        /* <DEDUP_REMOVED lines=20> */
.L_x_10732:
        /* <DEDUP_REMOVED lines=14> */
.L_x_10733:
        /* <DEDUP_REMOVED lines=43> */
.L_x_10731:
        /* <DEDUP_REMOVED lines=12> */
.L_x_10709:
        /* <DEDUP_REMOVED lines=12> */
[----:B------:R-:W-:Y:S01]  /*59e0*/  VIADD R14, R7, 0x100 ;  /* 0x00000100070e7836 */ /* 0x000fe20000000000 */
        /* <DEDUP_REMOVED lines=28> */
.L_x_10736:
        /* <DEDUP_REMOVED lines=12> */
.L_x_10737:
        /* <DEDUP_REMOVED lines=43> */
.L_x_10735:
[----:B------:R-:W-:Y:S01]  /*5f20*/  I2FP.F32.U32 R81, R80 ;  /* 0x0000005000517245 */ /* 0x000fe20000201000 */
[----:B-----5:R-:W-:Y:S01]  /*5f30*/  HADD2.F32 R16, -RZ, R68.H0_H0 ;  /* 0x20000044ff107230 */ /* 0x020fe20000004100 */
[----:B------:R-:W-:Y:S01]  /*5f40*/  ISETP.NE.AND P1, PT, R76, 0x1, PT ;  /* 0x000000014c00780c */ /* 0x000fe20003f25270 */
[----:B------:R-:W-:Y:S01]  /*5f50*/  IMAD.MOV.U32 R80, RZ, RZ, 0x2 ;  /* 0x00000002ff507424 */ /* 0x000fe200078e00ff */
[----:B------:R-:W-:Y:S01]  /*5f60*/  MOV R78, R10 ;  /* 0x0000000a004e7202 */ /* 0x000fe20000000f00 */
        /* <DEDUP_REMOVED lines=18> */
.L_x_10739:
        /* <DEDUP_REMOVED lines=12> */
.L_x_10740:
        /* <DEDUP_REMOVED lines=43> */
.L_x_10738:
[----:B------:R-:W-:Y:S01]  /*6400*/  I2FP.F32.U32 R83, R78 ;  /* 0x0000004e00537245 */ /* 0x000fe20000201000 */
[----:B------:R-:W-:Y:S01]  /*6410*/  HADD2.F32 R68, -RZ, R68.H1_H1 ;  /* 0x30000044ff447230 */ /* 0x000fe20000004100 */
[----:B------:R-:W-:-:S03]  /*6420*/  ISETP.NE.AND P1, PT, R80, 0x1, PT ;  /* 0x000000015000780c */ /* 0x000fc60003f25270 */
[----:B------:R-:W-:Y:S01]  /*6430*/  FFMA.FTZ R83, R83, R8, 1.1641532182693481445e-10 ;  /* 0x2f00000053537423 */ /* 0x000fe20000010008 */
[----:B------:R-:W-:-:S04]  /*6440*/  FMUL.FTZ R68, R68, UR6 ;  /* 0x0000000644447c20 */ /* 0x000fc80008410000 */
[----:B------:R-:W-:Y:S01]  /*6450*/  FMUL.FTZ R68, R68, UR5 ;  /* 0x0000000544447c20 */ /* 0x000fe20008410000 */
[----:B------:R-:W-:Y:S01]  /*6460*/  FSETP.GTU.FTZ.AND P0, PT, R83, UR4, PT ;  /* 0x0000000453007c0b */ /* 0x000fe2000bf1c000 */
[----:B------:R-:W-:Y:S02]  /*6470*/  HADD2.F32 R83, -RZ, R72.H1_H1 ;  /* 0x30000048ff537230 */ /* 0x000fe40000004100 */
        /* <DEDUP_REMOVED lines=14> */
.L_x_10742:
        /* <DEDUP_REMOVED lines=12> */
.L_x_10743:
        /* <DEDUP_REMOVED lines=43> */
.L_x_10741:
        /* <DEDUP_REMOVED lines=22> */
.L_x_10745:
        /* <DEDUP_REMOVED lines=12> */
.L_x_10746:
        /* <DEDUP_REMOVED lines=43> */
.L_x_10744:
        /* <DEDUP_REMOVED lines=22> */
.L_x_10748:
        /* <DEDUP_REMOVED lines=12> */
.L_x_10749:
        /* <DEDUP_REMOVED lines=43> */
.L_x_10747:
        /* <DEDUP_REMOVED lines=22> */
.L_x_10751:
        /* <DEDUP_REMOVED lines=12> */
.L_x_10752:
        /* <DEDUP_REMOVED lines=43> */
.L_x_10750:
        /* <DEDUP_REMOVED lines=22> */
.L_x_10754:
        /* <DEDUP_REMOVED lines=12> */
.L_x_10755:
        /* <DEDUP_REMOVED lines=43> */
.L_x_10753:
        /* <DEDUP_REMOVED lines=22> */
.L_x_10757:
        /* <DEDUP_REMOVED lines=14> */
.L_x_10758:
        /* <DEDUP_REMOVED lines=43> */
.L_x_10756:
        /* <DEDUP_REMOVED lines=15> */
.L_x_10734:
        /* <DEDUP_REMOVED lines=15> */
.L_x_10761:
        /* <DEDUP_REMOVED lines=12> */
.L_x_10762:
        /* <DEDUP_REMOVED lines=41> */
[----:B------:R-:W-:Y:S01]  /*8630*/  IMAD.MOV.U32 R72, RZ, RZ, R78 ;  /* 0x000000ffff487224 */ /* 0x000fe200078e004e */
[----:B------:R-:W-:-:S07]  /*8640*/  MOV R18, R80 ;  /* 0x0000005000127202 */ /* 0x000fce0000000f00 */
.L_x_10760:
[----:B------:R-:W-:Y:S01]  /*8650*/  I2FP.F32.U32 R73, R72 ;  /* 0x0000004800497245 */ /* 0x000fe20000201000 */
[----:B-----5:R-:W-:Y:S01]  /*8660*/  HADD2.F32 R16, -RZ, R68.H0_H0 ;  /* 0x20000044ff107230 */ /* 0x020fe20000004100 */
        /* <DEDUP_REMOVED lines=19> */
.L_x_10764:
        /* <DEDUP_REMOVED lines=12> */
.L_x_10765:
        /* <DEDUP_REMOVED lines=43> */
.L_x_10763:
        /* <DEDUP_REMOVED lines=20> */
.L_x_10767:
        /* <DEDUP_REMOVED lines=12> */
.L_x_10768:
        /* <DEDUP_REMOVED lines=43> */
.L_x_10766:
        /* <DEDUP_REMOVED lines=20> */
.L_x_10770:
        /* <DEDUP_REMOVED lines=12> */
.L_x_10771:
        /* <DEDUP_REMOVED lines=43> */
.L_x_10769:
        /* <DEDUP_REMOVED lines=20> */
.L_x_10773:
        /* <DEDUP_REMOVED lines=12> */
.L_x_10774:
        /* <DEDUP_REMOVED lines=43> */
.L_x_10772:
        /* <DEDUP_REMOVED lines=20> */
.L_x_10776:
        /* <DEDUP_REMOVED lines=12> */
.L_x_10777:
        /* <DEDUP_REMOVED lines=43> */
.L_x_10775:
        /* <DEDUP_REMOVED lines=20> */
.L_x_10779:
        /* <DEDUP_REMOVED lines=12> */
.L_x_10780:
        /* <DEDUP_REMOVED lines=43> */
.L_x_10778:
        /* <DEDUP_REMOVED lines=20> */
.L_x_10782:
        /* <DEDUP_REMOVED lines=14> */
.L_x_10783:
        /* <DEDUP_REMOVED lines=43> */
.L_x_10781:
        /* <DEDUP_REMOVED lines=12> */
.L_x_10759:
[----:B------:R-:W-:Y:S01]  /*a810*/  SEL R71, RZ, 0x1000000, !P6 ;  /* 0x01000000ff477807 */ /* 0x000fe20007000000 */
[----:B------:R-:W-:Y:S01]  /*a820*/  IMAD.WIDE.U32 R106, R14, 0x10, R86 ;  /* 0x000000100e6a7825 */ /* 0x000fe200078e0056 */
        /* <DEDUP_REMOVED lines=37> */
.L_x_10786:
        /* <DEDUP_REMOVED lines=12> */
.L_x_10787:
        /* <DEDUP_REMOVED lines=43> */
.L_x_10785:
        /* <DEDUP_REMOVED lines=23> */
.L_x_10789:
        /* <DEDUP_REMOVED lines=12> */
.L_x_10790:
        /* <DEDUP_REMOVED lines=43> */
.L_x_10788:
        /* <DEDUP_REMOVED lines=22> */
.L_x_10792:
        /* <DEDUP_REMOVED lines=12> */
.L_x_10793:
        /* <DEDUP_REMOVED lines=43> */
.L_x_10791:
        /* <DEDUP_REMOVED lines=22> */
.L_x_10795:
        /* <DEDUP_REMOVED lines=12> */
.L_x_10796:
        /* <DEDUP_REMOVED lines=43> */
.L_x_10794:
        /* <DEDUP_REMOVED lines=22> */
.L_x_10798:
        /* <DEDUP_REMOVED lines=12> */
.L_x_10799:
        /* <DEDUP_REMOVED lines=43> */
.L_x_10797:
        /* <DEDUP_REMOVED lines=22> */
.L_x_10801:
        /* <DEDUP_REMOVED lines=12> */
.L_x_10802:
        /* <DEDUP_REMOVED lines=43> */
.L_x_10800:
        /* <DEDUP_REMOVED lines=22> */
.L_x_10804:
        /* <DEDUP_REMOVED lines=12> */
.L_x_10805:
        /* <DEDUP_REMOVED lines=43> */
.L_x_10803:
        /* <DEDUP_REMOVED lines=22> */
.L_x_10807:
        /* <DEDUP_REMOVED lines=14> */
.L_x_10808:
        /* <DEDUP_REMOVED lines=43> */
.L_x_10806:
        /* <DEDUP_REMOVED lines=15> */
.L_x_10784:
        /* <DEDUP_REMOVED lines=15> */
.L_x_10811:
        /* <DEDUP_REMOVED lines=12> */
.L_x_10812:
        /* <DEDUP_REMOVED lines=43> */
.L_x_10810:
[----:B------:R-:W-:Y:S01]  /*d520*/  I2FP.F32.U32 R73, R72 ;  /* 0x0000004800497245 */ /* 0x000fe20000201000 */
[----:B-----5:R-:W-:Y:S01]  /*d530*/  HADD2.F32 R18, -RZ, R68.H0_H0 ;  /* 0x20000044ff127230 */ /* 0x020fe20000004100 */
[----:B------:R-:W-:Y:S01]  /*d540*/  ISETP.NE.AND P1, PT, R74, 0x1, PT ;  /* 0x000000014a00780c */ /* 0x000fe20003f25270 */
[----:B------:R-:W-:Y:S01]  /*d550*/  IMAD.MOV.U32 R72, RZ, RZ, R10 ;  /* 0x000000ffff487224 */ /* 0x000fe200078e000a */
[----:B------:R-:W-:Y:S01]  /*d560*/  MOV R75, 0x2 ;  /* 0x00000002004b7802 */ /* 0x000fe20000000f00 */
        /* <DEDUP_REMOVED lines=16> */
.L_x_10814:
        /* <DEDUP_REMOVED lines=12> */
.L_x_10815:
        /* <DEDUP_REMOVED lines=43> */
.L_x_10813:
        /* <DEDUP_REMOVED lines=20> */
.L_x_10817:
        /* <DEDUP_REMOVED lines=12> */
.L_x_10818:
        /* <DEDUP_REMOVED lines=43> */
.L_x_10816:
        /* <DEDUP_REMOVED lines=20> */
.L_x_10820:
        /* <DEDUP_REMOVED lines=12> */
.L_x_10821:
        /* <DEDUP_REMOVED lines=43> */
.L_x_10819:
        /* <DEDUP_REMOVED lines=20> */
.L_x_10823:
        /* <DEDUP_REMOVED lines=12> */
.L_x_10824:
        /* <DEDUP_REMOVED lines=43> */
.L_x_10822:
        /* <DEDUP_REMOVED lines=20> */
.L_x_10826:
        /* <DEDUP_REMOVED lines=12> */
.L_x_10827:
        /* <DEDUP_REMOVED lines=43> */
.L_x_10825:
        /* <DEDUP_REMOVED lines=20> */
.L_x_10829:
        /* <DEDUP_REMOVED lines=12> */
.L_x_10830:
        /* <DEDUP_REMOVED lines=43> */
.L_x_10828:
        /* <DEDUP_REMOVED lines=20> */
.L_x_10832:
        /* <DEDUP_REMOVED lines=14> */
.L_x_10833:
        /* <DEDUP_REMOVED lines=43> */
.L_x_10831:
        /* <DEDUP_REMOVED lines=12> */
.L_x_10809:
        /* <DEDUP_REMOVED lines=102> */
[----:B------:R-:W0:Y:S01]  /*fd40*/  SHFL.BFLY PT, R109, R18, 0x4, 0x1f ;  /* 0x0c801f00126d7f89 */ /* 0x000e2200000e0000 */
[----:B------:R-:W-:Y:S01]  /*fd50*/  LOP3.LUT R75, R82, R75, RZ, 0xfc, !PT ;  /* 0x0000004b524b7212 */ /* 0x000fe200078efcff */
[----:B0-----:R-:W-:-:S05]  /*fd60*/  FADD.FTZ R109, R18, R109 ;  /* 0x0000006d126d7221 */ /* 0x001fca0000010000 */
[----:B------:R-:W0:Y:S02]  /*fd70*/  SHFL.BFLY PT, R74, R109, 0x8, 0x1f ;  /* 0x0d001f006d4a7f89 */ /* 0x000e2400000e0000 */
[----:B0-----:R-:W-:Y:S01]  /*fd80*/  FADD.FTZ R18, R109, R74 ;  /* 0x0000004a6d127221 */ /* 0x001fe20000010000 */
[----:B------:R-:W-:Y:S02]  /*fd90*/  LOP3.LUT R74, R8, R73, RZ, 0xfc, !PT ;  /* 0x00000049084a7212 */ /* 0x000fe400078efcff */
[----:B------:R-:W-:Y:S02]  /*fda0*/  LOP3.LUT P0, R8, R2, 0x1f, RZ, 0xc0, !PT ;  /* 0x0000001f02087812 */ /* 0x000fe4000780c0ff */
[----:B------:R-:W0:Y:S04]  /*fdb0*/  SHFL.BFLY PT, R73, R18, 0x10, 0x1f ;  /* 0x0e001f0012497f89 */ /* 0x000e2800000e0000 */
[----:B------:R1:W-:Y:S01]  /*fdc0*/  STG.E.64 desc[UR10][R88.64], R74 ;  /* 0x0000004a58007986 */ /* 0x0003e2000c101b0a */
[----:B0-----:R-:W-:-:S06]  /*fdd0*/  FADD.FTZ R73, R18, R73 ;  /* 0x0000004912497221 */ /* 0x001fcc0000010000 */
        /* <DEDUP_REMOVED lines=8> */
.L_x_10835:
[----:B------:R-:W-:Y:S05]  /*fe60*/  BSYNC.RECONVERGENT B0 ;  /* 0x0000000000007941 */ /* 0x000fea0003800200 */
.L_x_10834:
        /* <DEDUP_REMOVED lines=14> */
.L_x_10837:
[----:B------:R-:W-:Y:S05]  /*ff50*/  BSYNC.RECONVERGENT B0 ;  /* 0x0000000000007941 */ /* 0x000fea0003800200 */
.L_x_10836:
[----:B------:R-:W2:Y:S01]  /*ff60*/  SHFL.DOWN PT, R71, R8, 0x4, 0x1f ;  /* 0x08801f0008477f89 */ /* 0x000ea200000e0000 */
[----:B------:R-:W-:Y:S01]  /*ff70*/  ISETP.NE.AND P0, PT, R2, RZ, PT ;  /* 0x000000ff0200720c */ /* 0x000fe20003f05270 */
[----:B------:R-:W-:Y:S01]  /*ff80*/  UPLOP3.LUT UP2, UPT, UPT, UPT, UP2, 0x40, 0x4 ;  /* 0x000000000004789c */ /* 0x000fe20003f4e820 */
[----:B------:R-:W-:Y:S01]  /*ff90*/  ISETP.NE.AND P1, PT, RZ, UR39, PT ;  /* 0x00000027ff007c0c */ /* 0x000fe2000bf25270 */
        /* <DEDUP_REMOVED lines=49> */
[----:B------:R-:W0:Y:S01]  /*102b0*/  LDC R68, c[0x0][0x448] ;  /* 0x00011200ff447b82 */ /* 0x000e220000000800 */
[----:B------:R-:W-:Y:S01]  /*102c0*/  FMUL.FTZ R71, R71, R89 ;  /* 0x0000005947477220 */ /* 0x000fe20000410000 */
[----:B------:R-:W-:Y:S02]  /*102d0*/  UISETP.GE.AND UP1, UPT, UR18, UR17, UPT ;  /* 0x000000111200728c */ /* 0x000fe4000bf26270 */
[----:B------:R-:W1:Y:S01]  /*102e0*/  SHFL.IDX PT, R8, R8, RZ, 0x1f ;  /* 0x00001fff08087589 */ /* 0x000e6200000e0000 */
[----:B------:R-:W-:-:S03]  /*102f0*/  FFMA.FTZ R71, R70, R71, R69 ;  /* 0x0000004746477223 */ /* 0x000fc60000010045 */
[----:B------:R-:W2:Y:S03]  /*10300*/  @!P0 LDC.64 R72, c[0x0][0x3c0] ;  /* 0x0000f000ff488b82 */ /* 0x000ea60000000a00 */
[----:B------:R-:W0:Y:S01]  /*10310*/  SHFL.IDX PT, R71, R71, RZ, 0x1f ;  /* 0x00001fff47477589 */ /* 0x000e2200000e0000 */
[C---:B-1----:R-:W-:Y:S01]  /*10320*/  FMUL.FTZ R18, R8.reuse, R8 ;  /* 0x0000000808127220 */ /* 0x042fe20000410000 */
[----:B------:R-:W-:-:S04]  /*10330*/  FSEL R118, R8, RZ, !P1 ;  /* 0x000000ff08767208 */ /* 0x000fc80004800000 */
[----:B------:R-:W-:Y:S01]  /*10340*/  FSEL R69, R18, RZ, P1 ;  /* 0x000000ff12457208 */ /* 0x000fe20000800000 */
        /* <DEDUP_REMOVED lines=9> */
[----:B------:R-:W1:Y:S01]  /*103e0*/  MUFU.RSQ R9, R18 ;  /* 0x0000001200097308 */ /* 0x000e620000001400 */
        /* <DEDUP_REMOVED lines=21> */
[C---:B------:R-:W-:Y:S01]  /*10540*/  FADD.FTZ R114, -R118.reuse, R119 ;  /* 0x0000007776727221 */ /* 0x040fe20000010100 */
[----:B------:R-:W-:Y:S01]  /*10550*/  FADD.FTZ R118, -R118, R78 ;  /* 0x0000004e76767221 */ /* 0x000fe20000010100 */
[----:B0-----:R-:W-:-:S04]  /*10560*/  @!P0 IMAD.WIDE R78, R87, 0x4, R70 ;  /* 0x00000004574e8825 */ /* 0x001fc800078e0246 */
[----:B------:R-:W-:Y:S01]  /*10570*/  FFMA.FTZ R11, R11, R60, R36 ;  /* 0x0000003c0b0b7223 */ /* 0x000fe20000010024 */
[----:B------:R-:W-:Y:S01]  /*10580*/  FFMA.FTZ R13, R13, R62, R38 ;  /* 0x0000003e0d0d7223 */ /* 0x000fe20000010026 */
[----:B------:R-:W-:Y:S01]  /*10590*/  FFMA.FTZ R124, R124, R63, R39 ;  /* 0x0000003f7c7c7223 */ /* 0x000fe20000010027 */
[----:B------:R-:W-:Y:S01]  /*105a0*/  FFMA.FTZ R70, R86, R61, R37 ;  /* 0x0000003d56467223 */ /* 0x000fe20000010025 */
[----:B---3--:R-:W-:-:S04]  /*105b0*/  IMAD.WIDE.U32 R84, R7, 0x10, R68 ;  /* 0x0000001007547825 */ /* 0x008fc800078e0044 */
[C---:B------:R-:W-:Y:S01]  /*105c0*/  FMUL.FTZ R7, R9.reuse, R74 ;  /* 0x0000004a09077220 */ /* 0x040fe20000410000 */
[C---:B------:R-:W-:Y:S01]  /*105d0*/  FMUL.FTZ R80, R9.reuse, R80 ;  /* 0x0000005009507220 */ /* 0x040fe20000410000 */
[----:B------:R-:W-:Y:S01]  /*105e0*/  F2FP.F16.F32.PACK_AB R71, R124, R13 ;  /* 0x0000000d7c47723e */ /* 0x000fe200000000ff */
[C---:B------:R-:W-:Y:S01]  /*105f0*/  FMUL.FTZ R92, R9.reuse, R92 ;  /* 0x0000005c095c7220 */ /* 0x040fe20000410000 */
[----:B------:R-:W-:Y:S01]  /*10600*/  F2FP.F16.F32.PACK_AB R70, R70, R11 ;  /* 0x0000000b4646723e */ /* 0x000fe200000000ff */
        /* <DEDUP_REMOVED lines=9> */
[----:B------:R-:W-:-:S04]  /*106a0*/  IMAD.WIDE.U32 R86, R99, 0x10, R68 ;  /* 0x0000001063567825 */ /* 0x000fc800078e0044 */
[----:B------:R-:W-:Y:S01]  /*106b0*/  FFMA.FTZ R68, R80, R65, R41 ;  /* 0x0000004150447223 */ /* 0x000fe20000010029 */
[----:B------:R-:W-:Y:S01]  /*106c0*/  FMUL.FTZ R69, R9, R116 ;  /* 0x0000007409457220 */ /* 0x000fe20000410000 */
[----:B------:R-:W-:Y:S01]  /*106d0*/  FFMA.FTZ R13, R13, R58, R34 ;  /* 0x0000003a0d0d7223 */ /* 0x000fe20000010022 */
[----:B------:R-:W-:Y:S01]  /*106e0*/  FFMA.FTZ R17, R17, R52, R28 ;  /* 0x0000003411117223 */ /* 0x000fe2000001001c */
[----:B------:R-:W-:Y:S01]  /*106f0*/  FFMA.FTZ R74, R112, R53, R29 ;  /* 0x00000035704a7223 */ /* 0x000fe2000001001d */
[----:B------:R-:W-:Y:S01]  /*10700*/  FFMA.FTZ R106, R106, R59, R35 ;  /* 0x0000003b6a6a7223 */ /* 0x000fe20000010023 */
[----:B--2---:R-:W-:-:S04]  /*10710*/  @!P0 IMAD.WIDE R18, R75, 0x4, R72 ;  /* 0x000000044b128825 */ /* 0x004fc800078e0248 */
[----:B------:R-:W-:Y:S01]  /*10720*/  FFMA.FTZ R75, R69, R54, R30 ;  /* 0x00000036454b7223 */ /* 0x000fe2000001001e */
[----:B------:R-:W-:Y:S01]  /*10730*/  F2FP.F16.F32.PACK_AB R68, R68, R7 ;  /* 0x000000074444723e */ /* 0x000fe200000000ff */
[C---:B------:R-:W-:Y:S01]  /*10740*/  FMUL.FTZ R120, R9.reuse, R120 ;  /* 0x0000007809787220 */ /* 0x040fe20000410000 */
[----:B------:R-:W-:Y:S01]  /*10750*/  F2FP.F16.F32.PACK_AB R69, R92, R11 ;  /* 0x0000000b5c45723e */ /* 0x000fe200000000ff */
        /* <DEDUP_REMOVED lines=36> */
.L_x_10839:
        /* <DEDUP_REMOVED lines=14> */
.L_x_20992:


//--------------------- .text._ZN10layer_norm13ln_fwd_kernelINS_13Kernel_traitsIf6__halfS2_S2_fjLj6144ELj1ELj1ELj8ELj16ENS_18Kernel_traits_baseILj6144EfS2_S2_S2_fjLj256EEEEELb1ELb0ELb1ELb0EEEvNS_9FwdParamsE --------------------------
	.section	.text._ZN10layer_norm13ln_fwd_kernelINS_13Kernel_traitsIf6__halfS2_S2_fjLj6144ELj1ELj1ELj8ELj16ENS_18Kernel_traits_baseILj6144EfS2_S2_S2_fjLj256EEEEELb1ELb0ELb1ELb0EEEvNS_9FwdParamsE,"ax",@progbits
	.align	128
        .global         _ZN10layer_norm13ln_fwd_kernelINS_13Kernel_traitsIf6__halfS2_S2_fjLj6144ELj1ELj1ELj8ELj16ENS_18Kernel_traits_baseILj6144EfS2_S2_S2_fjLj256EEEEELb1ELb0ELb1ELb0EEEvNS_9FwdParamsE
        .type           _ZN10layer_norm13ln_fwd_kernelINS_13Kernel_traitsIf6__halfS2_S2_fjLj6144ELj1ELj1ELj8ELj16ENS_18Kernel_traits_baseILj6144EfS2_S2_S2_fjLj256EEEEELb1ELb0ELb1ELb0EEEvNS_9FwdParamsE,@function
        .size           _ZN10layer_norm13ln_fwd_kernelINS_13Kernel_traitsIf6__halfS2_S2_fjLj6144ELj1ELj1ELj8ELj16ENS_18Kernel_traits_baseILj6144EfS2_S2_S2_fjLj256EEEEELb1ELb0ELb1ELb0EEEvNS_9FwdParamsE,(.L_x_20993 - _ZN10layer_norm13ln_fwd_kernelINS_13Kernel_traitsIf6__halfS2_S2_fjLj6144ELj1ELj1ELj8ELj16ENS_18Kernel_traits_baseILj6144EfS2_S2_S2_fjLj256EEEEELb1ELb0ELb1ELb0EEEvNS_9FwdParamsE)
        .other          _ZN10layer_norm13ln_fwd_kernelINS_13Kernel_traitsIf6__halfS2_S2_fjLj6144ELj1ELj1ELj8ELj16ENS_18Kernel_traits_baseILj6144EfS2_S2_S2_fjLj256EEEEELb1ELb0ELb1ELb0EEEvNS_9FwdParamsE,@"STO_CUDA_ENTRY STV_DEFAULT"
_ZN10layer_norm13ln_fwd_kernelINS_13Kernel_traitsIf6__halfS2_S2_fjLj6144ELj1ELj1ELj8ELj16ENS_18Kernel_traits_baseILj6144EfS2_S2_S2_fjLj256EEEEELb1ELb0ELb1ELb0EEEvNS_9FwdParamsE:
.text._ZN10layer_norm13ln_fwd_kernelINS_13Kernel_traitsIf6__halfS2_S2_fjLj6144ELj1ELj1ELj8ELj16ENS_18Kernel_traits_baseILj6144EfS2_S2_S2_fjLj256EEEEELb1ELb0ELb1ELb0EEEvNS_9FwdParamsE:
        /* <DEDUP_REMOVED lines=87> */
.L_x_10841:
        /* <DEDUP_REMOVED lines=29> */
.L_x_10842:
[----:B------:R-:W-:Y:S05]  /*0740*/  BSYNC.RECONVERGENT B0 ;  /* 0x0000000000007941 */ /* 0x000fea0003800200 */
.L_x_10840:
        /* <DEDUP_REMOVED lines=86> */
.L_x_11158:
        /* <DEDUP_REMOVED lines=34> */
.L_x_10845:
[----:B------:R-:W-:Y:S05]  /*0ed0*/  BRA.U !UP0, `(.L_x_10846) ;  /* 0x00000031081c7547 */ /* 0x000fea000b800000 */
[----:B------:R-:W0:Y:S02]  /*0ee0*/  LDC.64 R72, c[0x0][0x3a0] ;  /* 0x0000e800ff487b82 */ /* 0x000e240000000a00 */
[----:B0-----:R-:W-:-:S06]  /*0ef0*/  IMAD.WIDE.U32 R72, R88, 0x10, R72 ;  /* 0x0000001058487825 */ /* 0x001fcc00078e0048 */
[----:B------:R-:W2:Y:S01]  /*0f00*/  LDG.E.128 R72, desc[UR12][R72.64] ;  /* 0x0000000c48487981 */ /* 0x000ea2000c1e1d00 */
[----:B------:R-:W-:-:S13]  /*0f10*/  ISETP.LT.AND P1, PT, RZ, UR39, PT ;  /* 0x00000027ff007c0c */ /* 0x000fda000bf21270 */
[----:B------:R-:W-:Y:S02]  /*0f20*/  @!P1 IMAD.MOV.U32 R90, RZ, RZ, R17 ;  /* 0x000000ffff5a9224 */ /* 0x000fe400078e0011 */
[----:B------:R-:W-:Y:S02]  /*0f30*/  @!P1 IMAD.MOV.U32 R96, RZ, RZ, R82 ;  /* 0x000000ffff609224 */ /* 0x000fe400078e0052 */
[----:B--2---:R-:W-:Y:S01]  /*0f40*/  @!P1 HADD2.F32 R15, -RZ, R72.H0_H0 ;  /* 0x20000048ff0f9230 */ /* 0x004fe20000004100 */
        /* <DEDUP_REMOVED lines=17> */
.L_x_10850:
        /* <DEDUP_REMOVED lines=13> */
.L_x_10852:
[----:B------:R-:W-:Y:S05]  /*1130*/  BSYNC.RECONVERGENT B2 ;  /* 0x0000000000027941 */ /* 0x000fea0003800200 */
.L_x_10851:
        /* <DEDUP_REMOVED lines=48> */
.L_x_10849:
[----:B------:R-:W-:Y:S05]  /*1440*/  BSYNC.RECONVERGENT B1 ;  /* 0x0000000000017941 */ /* 0x000fea0003800200 */
.L_x_10848:
        /* <DEDUP_REMOVED lines=11> */
.L_x_10847:
        /* <DEDUP_REMOVED lines=21> */
.L_x_10856:
        /* <DEDUP_REMOVED lines=13> */
.L_x_10858:
[----:B------:R-:W-:Y:S05]  /*1720*/  BSYNC.RECONVERGENT B2 ;  /* 0x0000000000027941 */ /* 0x000fea0003800200 */
.L_x_10857:
        /* <DEDUP_REMOVED lines=49> */
.L_x_10855:
[----:B------:R-:W-:Y:S05]  /*1a40*/  BSYNC.RECONVERGENT B1 ;  /* 0x0000000000017941 */ /* 0x000fea0003800200 */
.L_x_10854:
        /* <DEDUP_REMOVED lines=11> */
.L_x_10853:
        /* <DEDUP_REMOVED lines=21> */
.L_x_10862:
        /* <DEDUP_REMOVED lines=13> */
.L_x_10864:
[----:B------:R-:W-:Y:S05]  /*1d20*/  BSYNC.RECONVERGENT B2 ;  /* 0x0000000000027941 */ /* 0x000fea0003800200 */
.L_x_10863:
        /* <DEDUP_REMOVED lines=49> */
.L_x_10861:
[----:B------:R-:W-:Y:S05]  /*2040*/  BSYNC.RECONVERGENT B1 ;  /* 0x0000000000017941 */ /* 0x000fea0003800200 */
.L_x_10860:
        /* <DEDUP_REMOVED lines=11> */
.L_x_10859:
        /* <DEDUP_REMOVED lines=21> */
.L_x_10868:
        /* <DEDUP_REMOVED lines=13> */
.L_x_10870:
[----:B------:R-:W-:Y:S05]  /*2320*/  BSYNC.RECONVERGENT B2 ;  /* 0x0000000000027941 */ /* 0x000fea0003800200 */
.L_x_10869:
        /* <DEDUP_REMOVED lines=49> */
.L_x_10867:
[----:B------:R-:W-:Y:S05]  /*2640*/  BSYNC.RECONVERGENT B1 ;  /* 0x0000000000017941 */ /* 0x000fea0003800200 */
.L_x_10866:
        /* <DEDUP_REMOVED lines=11> */
.L_x_10865:
        /* <DEDUP_REMOVED lines=21> */
.L_x_10874:
        /* <DEDUP_REMOVED lines=13> */
.L_x_10876:
[----:B------:R-:W-:Y:S05]  /*2920*/  BSYNC.RECONVERGENT B2 ;  /* 0x0000000000027941 */ /* 0x000fea0003800200 */
.L_x_10875:
        /* <DEDUP_REMOVED lines=48> */
.L_x_10873:
[----:B------:R-:W-:Y:S05]  /*2c30*/  BSYNC.RECONVERGENT B1 ;  /* 0x0000000000017941 */ /* 0x000fea0003800200 */
.L_x_10872:
        /* <DEDUP_REMOVED lines=11> */
.L_x_10871:
        /* <DEDUP_REMOVED lines=21> */
.L_x_10880:
        /* <DEDUP_REMOVED lines=13> */
.L_x_10882:
[----:B------:R-:W-:Y:S05]  /*2f10*/  BSYNC.RECONVERGENT B2 ;  /* 0x0000000000027941 */ /* 0x000fea0003800200 */
.L_x_10881:
        /* <DEDUP_REMOVED lines=49> */
.L_x_10879:
[----:B------:R-:W-:Y:S05]  /*3230*/  BSYNC.RECONVERGENT B1 ;  /* 0x0000000000017941 */ /* 0x000fea0003800200 */
.L_x_10878:
        /* <DEDUP_REMOVED lines=11> */
.L_x_10877:
        /* <DEDUP_REMOVED lines=21> */
.L_x_10886:
        /* <DEDUP_REMOVED lines=13> */
.L_x_10888:
[----:B------:R-:W-:Y:S05]  /*3510*/  BSYNC.RECONVERGENT B2 ;  /* 0x0000000000027941 */ /* 0x000fea0003800200 */
.L_x_10887:
        /* <DEDUP_REMOVED lines=49> */
.L_x_10885:
[----:B------:R-:W-:Y:S05]  /*3830*/  BSYNC.RECONVERGENT B1 ;  /* 0x0000000000017941 */ /* 0x000fea0003800200 */
.L_x_10884:
        /* <DEDUP_REMOVED lines=11> */
.L_x_10883:
        /* <DEDUP_REMOVED lines=21> */
.L_x_10892:
        /* <DEDUP_REMOVED lines=13> */
.L_x_10894:
[----:B------:R-:W-:Y:S05]  /*3b10*/  BSYNC.RECONVERGENT B2 ;  /* 0x0000000000027941 */ /* 0x000fea0003800200 */
.L_x_10893:
        /* <DEDUP_REMOVED lines=49> */
.L_x_10891:
[----:B------:R-:W-:Y:S05]  /*3e30*/  BSYNC.RECONVERGENT B1 ;  /* 0x0000000000017941 */ /* 0x000fea0003800200 */
.L_x_10890:
        /* <DEDUP_REMOVED lines=11> */
.L_x_10889:
[----:B------:R-:W-:Y:S02]  /*3ef0*/  F2FP.F16.F32.PACK_AB R75, RZ, R109 ;  /* 0x0000006dff4b723e */ /* 0x000fe400000000ff */
[----:B------:R-:W-:Y:S02]  /*3f00*/  PRMT R74, R98, 0x5410, R74 ;  /* 0x00005410624a7816 */ /* 0x000fe4000000004a */
[----:B------:R-:W-:Y:S02]  /*3f10*/  PRMT R73, R92, 0x5410, R96 ;  /* 0x000054105c497816 */ /* 0x000fe40000000060 */
[----:B------:R-:W-:Y:S02]  /*3f20*/  PRMT R72, R82, 0x5410, R90 ;  /* 0x0000541052487816 */ /* 0x000fe4000000005a */
[----:B------:R-:W-:Y:S01]  /*3f30*/  PRMT R75, R94, 0x5410, R75 ;  /* 0x000054105e4b7816 */ /* 0x000fe2000000004b */
[----:B------:R-:W-:Y:S06]  /*3f40*/  BRA `(.L_x_10895) ;  /* 0x0000002c00447947 */ /* 0x000fec0003800000 */
.L_x_10846:
        /* <DEDUP_REMOVED lines=22> */
.L_x_10899:
        /* <DEDUP_REMOVED lines=13> */
.L_x_10901:
[----:B------:R-:W-:Y:S05]  /*4180*/  BSYNC.RECONVERGENT B2 ;  /* 0x0000000000027941 */ /* 0x000fea0003800200 */
.L_x_10900:
        /* <DEDUP_REMOVED lines=47> */
.L_x_10898:
[----:B------:R-:W-:Y:S05]  /*4480*/  BSYNC.RECONVERGENT B1 ;  /* 0x0000000000017941 */ /* 0x000fea0003800200 */
.L_x_10897:
        /* <DEDUP_REMOVED lines=9> */
.L_x_10896:
[----:B------:R-:W-:Y:S01]  /*4520*/  F2FP.F16.F32.PACK_AB R92, RZ, R15 ;  /* 0x0000000fff5c723e */ /* 0x000fe200000000ff */
[----:B------:R-:W-:Y:S02]  /*4530*/  IMAD.MOV.U32 R13, RZ, RZ, RZ ;  /* 0x000000ffff0d7224 */ /* 0x000fe400078e00ff */
[----:B------:R-:W-:Y:S01]  /*4540*/  IMAD.MOV.U32 R17, RZ, RZ, R72 ;  /* 0x000000ffff117224 */ /* 0x000fe200078e0048 */
        /* <DEDUP_REMOVED lines=14> */
.L_x_10905:
        /* <DEDUP_REMOVED lines=13> */
.L_x_10907:
[----:B------:R-:W-:Y:S05]  /*4700*/  BSYNC.RECONVERGENT B2 ;  /* 0x0000000000027941 */ /* 0x000fea0003800200 */
.L_x_10906:
        /* <DEDUP_REMOVED lines=48> */
.L_x_10904:
[----:B------:R-:W-:Y:S05]  /*4a10*/  BSYNC.RECONVERGENT B1 ;  /* 0x0000000000017941 */ /* 0x000fea0003800200 */
.L_x_10903:
        /* <DEDUP_REMOVED lines=9> */
.L_x_10902:
[----:B------:R-:W-:Y:S01]  /*4ab0*/  HFMA2 R93, -RZ, RZ, 0, 0 ;  /* 0x00000000ff5d7431 */ /* 0x000fe200000001ff */
[----:B------:R-:W-:Y:S01]  /*4ac0*/  F2FP.F16.F32.PACK_AB R90, RZ, R13 ;  /* 0x0000000dff5a723e */ /* 0x000fe200000000ff */
[----:B------:R-:W-:Y:S01]  /*4ad0*/  IMAD.MOV.U32 R72, RZ, RZ, R17 ;  /* 0x000000ffff487224 */ /* 0x000fe200078e0011 */
        /* <DEDUP_REMOVED lines=14> */
.L_x_10911:
        /* <DEDUP_REMOVED lines=13> */
.L_x_10913:
[----:B------:R-:W-:Y:S05]  /*4c90*/  BSYNC.RECONVERGENT B2 ;  /* 0x0000000000027941 */ /* 0x000fea0003800200 */
.L_x_10912:
        /* <DEDUP_REMOVED lines=48> */
.L_x_10910:
[----:B------:R-:W-:Y:S05]  /*4fa0*/  BSYNC.RECONVERGENT B1 ;  /* 0x0000000000017941 */ /* 0x000fea0003800200 */
.L_x_10909:
        /* <DEDUP_REMOVED lines=9> */
.L_x_10908:
[----:B------:R-:W-:Y:S01]  /*5040*/  F2FP.F16.F32.PACK_AB R94, RZ, R93 ;  /* 0x0000005dff5e723e */ /* 0x000fe200000000ff */
        /* <DEDUP_REMOVED lines=16> */
.L_x_10917:
        /* <DEDUP_REMOVED lines=13> */
.L_x_10919:
[----:B------:R-:W-:Y:S05]  /*5220*/  BSYNC.RECONVERGENT B2 ;  /* 0x0000000000027941 */ /* 0x000fea0003800200 */
.L_x_10918:
        /* <DEDUP_REMOVED lines=48> */
.L_x_10916:
[----:B------:R-:W-:Y:S05]  /*5530*/  BSYNC.RECONVERGENT B1 ;  /* 0x0000000000017941 */ /* 0x000fea0003800200 */
.L_x_10915:
        /* <DEDUP_REMOVED lines=9> */
.L_x_10914:
        /* <DEDUP_REMOVED lines=17> */
.L_x_10923:
        /* <DEDUP_REMOVED lines=13> */
.L_x_10925:
[----:B------:R-:W-:Y:S05]  /*57b0*/  BSYNC.RECONVERGENT B2 ;  /* 0x0000000000027941 */ /* 0x000fea0003800200 */
.L_x_10924:
        /* <DEDUP_REMOVED lines=48> */
.L_x_10922:
[----:B------:R-:W-:Y:S05]  /*5ac0*/  BSYNC.RECONVERGENT B1 ;  /* 0x0000000000017941 */ /* 0x000fea0003800200 */
.L_x_10921:
        /* <DEDUP_REMOVED lines=9> */
.L_x_10920:
        /* <DEDUP_REMOVED lines=17> */
.L_x_10929:
        /* <DEDUP_REMOVED lines=13> */
.L_x_10931:
[----:B------:R-:W-:Y:S05]  /*5d40*/  BSYNC.RECONVERGENT B2 ;  /* 0x0000000000027941 */ /* 0x000fea0003800200 */
.L_x_10930:
        /* <DEDUP_REMOVED lines=48> */
.L_x_10928:
[----:B------:R-:W-:Y:S05]  /*6050*/  BSYNC.RECONVERGENT B1 ;  /* 0x0000000000017941 */ /* 0x000fea0003800200 */
.L_x_10927:
        /* <DEDUP_REMOVED lines=9> */
.L_x_10926:
        /* <DEDUP_REMOVED lines=17> */
.L_x_10935:
        /* <DEDUP_REMOVED lines=13> */
.L_x_10937:
[----:B------:R-:W-:Y:S05]  /*62d0*/  BSYNC.RECONVERGENT B2 ;  /* 0x0000000000027941 */ /* 0x000fea0003800200 */
.L_x_10936:
        /* <DEDUP_REMOVED lines=48> */
.L_x_10934:
[----:B------:R-:W-:Y:S05]  /*65e0*/  BSYNC.RECONVERGENT B1 ;  /* 0x0000000000017941 */ /* 0x000fea0003800200 */
.L_x_10933:
        /* <DEDUP_REMOVED lines=9> */
.L_x_10932:
        /* <DEDUP_REMOVED lines=17> */
.L_x_10941:
        /* <DEDUP_REMOVED lines=13> */
.L_x_10943:
[----:B------:R-:W-:Y:S05]  /*6860*/  BSYNC.RECONVERGENT B2 ;  /* 0x0000000000027941 */ /* 0x000fea0003800200 */
.L_x_10942:
        /* <DEDUP_REMOVED lines=48> */
.L_x_10940:
[----:B------:R-:W-:Y:S05]  /*6b70*/  BSYNC.RECONVERGENT B1 ;  /* 0x0000000000017941 */ /* 0x000fea0003800200 */
.L_x_10939:
        /* <DEDUP_REMOVED lines=9> */
.L_x_10938:
[----:B------:R-:W-:Y:S02]  /*6c10*/  F2FP.F16.F32.PACK_AB R75, RZ, R109 ;  /* 0x0000006dff4b723e */ /* 0x000fe400000000ff */
[----:B------:R-:W-:Y:S02]  /*6c20*/  PRMT R74, R98, 0x5410, R100 ;  /* 0x00005410624a7816 */ /* 0x000fe40000000064 */
[----:B------:R-:W-:Y:S02]  /*6c30*/  PRMT R73, R94, 0x5410, R96 ;  /* 0x000054105e497816 */ /* 0x000fe40000000060 */
[----:B------:R-:W-:Y:S02]  /*6c40*/  PRMT R72, R92, 0x5410, R90 ;  /* 0x000054105c487816 */ /* 0x000fe4000000005a */
[----:B------:R-:W-:-:S07]  /*6c50*/  PRMT R75, R82, 0x5410, R75 ;  /* 0x00005410524b7816 */ /* 0x000fce000000004b */
.L_x_10895:
        /* <DEDUP_REMOVED lines=25> */
.L_x_10944:
[----:B------:R-:W-:Y:S01]  /*6df0*/  VIADD R88, R88, 0x100 ;  /* 0x0000010058587836 */ /* 0x000fe20000000000 */
[----:B------:R-:W-:-:S07]  /*6e00*/  IADD3 R86, PT, PT, R86, 0x100, RZ ;  /* 0x0000010056567810 */ /* 0x000fce0007ffe0ff */
.L_x_10844:
[----:B------:R-:W-:Y:S05]  /*6e10*/  BSYNC.RECONVERGENT B0 ;  /* 0x0000000000007941 */ /* 0x000fea0003800200 */
.L_x_10843:
        /* <DEDUP_REMOVED lines=9> */
.L_x_10947:
[----:B------:R-:W-:Y:S05]  /*6eb0*/  BRA.U !UP0, `(.L_x_10948) ;  /* 0x0000003108207547 */ /* 0x000fea000b800000 */
[----:B01----:R-:W0:Y:S02]  /*6ec0*/  LDC.64 R72, c[0x0][0x3a0] ;  /* 0x0000e800ff487b82 */ /* 0x003e240000000a00 */
        /* <DEDUP_REMOVED lines=23> */
.L_x_10952:
        /* <DEDUP_REMOVED lines=13> */
.L_x_10954:
[----:B------:R-:W-:Y:S05]  /*7110*/  BSYNC.RECONVERGENT B2 ;  /* 0x0000000000027941 */ /* 0x000fea0003800200 */
.L_x_10953:
        /* <DEDUP_REMOVED lines=49> */
.L_x_10951:
[----:B------:R-:W-:Y:S05]  /*7430*/  BSYNC.RECONVERGENT B1 ;  /* 0x0000000000017941 */ /* 0x000fea0003800200 */
.L_x_10950:
        /* <DEDUP_REMOVED lines=11> */
.L_x_10949:
        /* <DEDUP_REMOVED lines=21> */
.L_x_10958:
        /* <DEDUP_REMOVED lines=13> */
.L_x_10960:
[----:B------:R-:W-:Y:S05]  /*7710*/  BSYNC.RECONVERGENT B2 ;  /* 0x0000000000027941 */ /* 0x000fea0003800200 */
.L_x_10959:
        /* <DEDUP_REMOVED lines=49> */
.L_x_10957:
[----:B------:R-:W-:Y:S05]  /*7a30*/  BSYNC.RECONVERGENT B1 ;  /* 0x0000000000017941 */ /* 0x000fea0003800200 */
.L_x_10956:
        /* <DEDUP_REMOVED lines=11> */
.L_x_10955:
        /* <DEDUP_REMOVED lines=21> */
.L_x_10964:
        /* <DEDUP_REMOVED lines=13> */
.L_x_10966:
[----:B------:R-:W-:Y:S05]  /*7d10*/  BSYNC.RECONVERGENT B2 ;  /* 0x0000000000027941 */ /* 0x000fea0003800200 */
.L_x_10965:
        /* <DEDUP_REMOVED lines=49> */
.L_x_10963:
[----:B------:R-:W-:Y:S05]  /*8030*/  BSYNC.RECONVERGENT B1 ;  /* 0x0000000000017941 */ /* 0x000fea0003800200 */
.L_x_10962:
        /* <DEDUP_REMOVED lines=11> */
.L_x_10961:
        /* <DEDUP_REMOVED lines=21> */
.L_x_10970:
        /* <DEDUP_REMOVED lines=13> */
.L_x_10972:
[----:B------:R-:W-:Y:S05]  /*8310*/  BSYNC.RECONVERGENT B2 ;  /* 0x0000000000027941 */ /* 0x000fea0003800200 */
.L_x_10971:
        /* <DEDUP_REMOVED lines=49> */
.L_x_10969:
[----:B------:R-:W-:Y:S05]  /*8630*/  BSYNC.RECONVERGENT B1 ;  /* 0x0000000000017941 */ /* 0x000fea0003800200 */
.L_x_10968:
        /* <DEDUP_REMOVED lines=11> */
.L_x_10967:
        /* <DEDUP_REMOVED lines=21> */
.L_x_10976:
        /* <DEDUP_REMOVED lines=13> */
.L_x_10978:
[----:B------:R-:W-:Y:S05]  /*8910*/  BSYNC.RECONVERGENT B2 ;  /* 0x0000000000027941 */ /* 0x000fea0003800200 */
.L_x_10977:
        /* <DEDUP_REMOVED lines=49> */
.L_x_10975:
[----:B------:R-:W-:Y:S05]  /*8c30*/  BSYNC.RECONVERGENT B1 ;  /* 0x0000000000017941 */ /* 0x000fea0003800200 */
.L_x_10974:
        /* <DEDUP_REMOVED lines=11> */
.L_x_10973:
        /* <DEDUP_REMOVED lines=21> */
.L_x_10982:
        /* <DEDUP_REMOVED lines=13> */
.L_x_10984:
[----:B------:R-:W-:Y:S05]  /*8f10*/  BSYNC.RECONVERGENT B2 ;  /* 0x0000000000027941 */ /* 0x000fea0003800200 */
.L_x_10983:
        /* <DEDUP_REMOVED lines=48> */
.L_x_10981:
[----:B------:R-:W-:Y:S05]  /*9220*/  BSYNC.RECONVERGENT B1 ;  /* 0x0000000000017941 */ /* 0x000fea0003800200 */
.L_x_10980:
        /* <DEDUP_REMOVED lines=11> */
.L_x_10979:
        /* <DEDUP_REMOVED lines=21> */
.L_x_10988:
        /* <DEDUP_REMOVED lines=13> */
.L_x_10990:
[----:B------:R-:W-:Y:S05]  /*9500*/  BSYNC.RECONVERGENT B2 ;  /* 0x0000000000027941 */ /* 0x000fea0003800200 */
.L_x_10989:
        /* <DEDUP_REMOVED lines=49> */
.L_x_10987:
[----:B------:R-:W-:Y:S05]  /*9820*/  BSYNC.RECONVERGENT B1 ;  /* 0x0000000000017941 */ /* 0x000fea0003800200 */
.L_x_10986:
        /* <DEDUP_REMOVED lines=11> */
.L_x_10985:
        /* <DEDUP_REMOVED lines=21> */
.L_x_10994:
        /* <DEDUP_REMOVED lines=13> */
.L_x_10996:
[----:B------:R-:W-:Y:S05]  /*9b00*/  BSYNC.RECONVERGENT B2 ;  /* 0x0000000000027941 */ /* 0x000fea0003800200 */
.L_x_10995:
        /* <DEDUP_REMOVED lines=49> */
.L_x_10993:
[----:B------:R-:W-:Y:S05]  /*9e20*/  BSYNC.RECONVERGENT B1 ;  /* 0x0000000000017941 */ /* 0x000fea0003800200 */
.L_x_10992:
        /* <DEDUP_REMOVED lines=11> */
.L_x_10991:
[----:B------:R-:W-:Y:S02]  /*9ee0*/  F2FP.F16.F32.PACK_AB R75, RZ, R113 ;  /* 0x00000071ff4b723e */ /* 0x000fe400000000ff */
[----:B------:R-:W-:Y:S02]  /*9ef0*/  PRMT R74, R98, 0x5410, R74 ;  /* 0x00005410624a7816 */ /* 0x000fe4000000004a */
[----:B------:R-:W-:Y:S02]  /*9f00*/  PRMT R73, R92, 0x5410, R96 ;  /* 0x000054105c497816 */ /* 0x000fe40000000060 */
[----:B------:R-:W-:Y:S02]  /*9f10*/  PRMT R72, R82, 0x5410, R90 ;  /* 0x0000541052487816 */ /* 0x000fe4000000005a */
[----:B------:R-:W-:Y:S01]  /*9f20*/  PRMT R75, R94, 0x5410, R75 ;  /* 0x000054105e4b7816 */ /* 0x000fe2000000004b */
[----:B------:R-:W-:Y:S06]  /*9f30*/  BRA `(.L_x_10997) ;  /* 0x0000002c00487947 */ /* 0x000fec0003800000 */
.L_x_10948:
[----:B------:R-:W-:Y:S01]  /*9f40*/  IMAD.U32 R121, RZ, RZ, UR14 ;  /* 0x0000000eff797e24 */ /* 0x000fe2000f8e00ff */
[----:B------:R-:W-:Y:S01]  /*9f50*/  MOV R9, RZ ;  /* 0x000000ff00097202 */ /* 0x000fe20000000f00 */
[----:B01----:R-:W-:Y:S01]  /*9f60*/  IMAD.MOV.U32 R72, RZ, RZ, R17 ;  /* 0x000000ffff487224 */ /* 0x003fe200078e0011 */
[----:B------:R-:W-:Y:S01]  /*9f70*/  MOV R102, R82 ;  /* 0x0000005200667202 */ /* 0x000fe20000000f00 */
        /* <DEDUP_REMOVED lines=18> */
.L_x_11001:
        /* <DEDUP_REMOVED lines=13> */
.L_x_11003:
[----:B------:R-:W-:Y:S05]  /*a170*/  BSYNC.RECONVERGENT B2 ;  /* 0x0000000000027941 */ /* 0x000fea0003800200 */
.L_x_11002:
        /* <DEDUP_REMOVED lines=48> */
.L_x_11000:
[----:B------:R-:W-:Y:S05]  /*a480*/  BSYNC.RECONVERGENT B1 ;  /* 0x0000000000017941 */ /* 0x000fea0003800200 */
.L_x_10999:
        /* <DEDUP_REMOVED lines=9> */
.L_x_10998:
[----:B------:R-:W-:Y:S01]  /*a520*/  F2FP.F16.F32.PACK_AB R92, RZ, R9 ;  /* 0x00000009ff5c723e */ /* 0x000fe200000000ff */
        /* <DEDUP_REMOVED lines=16> */
.L_x_11007:
        /* <DEDUP_REMOVED lines=13> */
.L_x_11009:
[----:B------:R-:W-:Y:S05]  /*a700*/  BSYNC.RECONVERGENT B2 ;  /* 0x0000000000027941 */ /* 0x000fea0003800200 */
.L_x_11008:
        /* <DEDUP_REMOVED lines=48> */
.L_x_11006:
[----:B------:R-:W-:Y:S05]  /*aa10*/  BSYNC.RECONVERGENT B1 ;  /* 0x0000000000017941 */ /* 0x000fea0003800200 */
.L_x_11005:
[----:B------:R-:W-:Y:S01]  /*aa20*/  I2FP.F32.U32 R7, R7 ;  /* 0x0000000700077245 */ /* 0x000fe20000201000 */
[----:B------:R-:W-:Y:S02]  /*aa30*/  HFMA2 R72, -RZ, RZ, 0.1171875, 0 ;  /* 0x2f800000ff487431 */ /* 0x000fe400000001ff */
[----:B-----5:R-:W-:-:S03]  /*aa40*/  HADD2.F32 R11, -RZ, R20.H1_H1 ;  /* 0x30000014ff0b7230 */ /* 0x020fc60000004100 */
[----:B------:R-:W-:Y:S02]  /*aa50*/  FFMA.FTZ R7, R7, R72, 1.1641532182693481445e-10 ;  /* 0x2f00000007077423 */ /* 0x000fe40000010048 */
[----:B------:R-:W-:-:S03]  /*aa60*/  FMUL.FTZ R11, R11, UR17 ;  /* 0x000000110b0b7c20 */ /* 0x000fc60008410000 */
[----:B------:R-:W-:Y:S01]  /*aa70*/  FSETP.GTU.FTZ.AND P2, PT, R7, UR35, PT ;  /* 0x0000002307007c0b */ /* 0x000fe2000bf5c000 */
[----:B------:R-:W-:-:S03]  /*aa80*/  FMUL.FTZ R7, R11, UR16 ;  /* 0x000000100b077c20 */ /* 0x000fc60008410000 */
[----:B------:R-:W-:Y:S02]  /*aa90*/  SEL R11, RZ, 0x1, P2 ;  /* 0x00000001ff0b7807 */ /* 0x000fe40001000000 */
[----:B------:R-:W-:-:S07]  /*aaa0*/  FSEL R7, R7, RZ, !P2 ;  /* 0x000000ff07077208 */ /* 0x000fce0005000000 */
.L_x_11004:
        /* <DEDUP_REMOVED lines=17> */
.L_x_11013:
        /* <DEDUP_REMOVED lines=13> */
.L_x_11015:
[----:B------:R-:W-:Y:S05]  /*ac90*/  BSYNC.RECONVERGENT B2 ;  /* 0x0000000000027941 */ /* 0x000fea0003800200 */
.L_x_11014:
        /* <DEDUP_REMOVED lines=48> */
.L_x_11012:
[----:B------:R-:W-:Y:S05]  /*afa0*/  BSYNC.RECONVERGENT B1 ;  /* 0x0000000000017941 */ /* 0x000fea0003800200 */
.L_x_11011:
        /* <DEDUP_REMOVED lines=9> */
.L_x_11010:
        /* <DEDUP_REMOVED lines=17> */
.L_x_11019:
        /* <DEDUP_REMOVED lines=13> */
.L_x_11021:
[----:B------:R-:W-:Y:S05]  /*b220*/  BSYNC.RECONVERGENT B2 ;  /* 0x0000000000027941 */ /* 0x000fea0003800200 */
.L_x_11020:
        /* <DEDUP_REMOVED lines=48> */
.L_x_11018:
[----:B------:R-:W-:Y:S05]  /*b530*/  BSYNC.RECONVERGENT B1 ;  /* 0x0000000000017941 */ /* 0x000fea0003800200 */
.L_x_11017:
        /* <DEDUP_REMOVED lines=9> */
.L_x_11016:
        /* <DEDUP_REMOVED lines=17> */
.L_x_11025:
        /* <DEDUP_REMOVED lines=13> */
.L_x_11027:
[----:B------:R-:W-:Y:S05]  /*b7b0*/  BSYNC.RECONVERGENT B2 ;  /* 0x0000000000027941 */ /* 0x000fea0003800200 */
.L_x_11026:
        /* <DEDUP_REMOVED lines=48> */
.L_x_11024:
[----:B------:R-:W-:Y:S05]  /*bac0*/  BSYNC.RECONVERGENT B1 ;  /* 0x0000000000017941 */ /* 0x000fea0003800200 */
.L_x_11023:
        /* <DEDUP_REMOVED lines=9> */
.L_x_11022:
        /* <DEDUP_REMOVED lines=17> */
.L_x_11031:
        /* <DEDUP_REMOVED lines=13> */
.L_x_11033:
[----:B------:R-:W-:Y:S05]  /*bd40*/  BSYNC.RECONVERGENT B2 ;  /* 0x0000000000027941 */ /* 0x000fea0003800200 */
.L_x_11032:
        /* <DEDUP_REMOVED lines=48> */
.L_x_11030:
[----:B------:R-:W-:Y:S05]  /*c050*/  BSYNC.RECONVERGENT B1 ;  /* 0x0000000000017941 */ /* 0x000fea0003800200 */
.L_x_11029:
        /* <DEDUP_REMOVED lines=9> */
.L_x_11028:
        /* <DEDUP_REMOVED lines=17> */
.L_x_11037:
        /* <DEDUP_REMOVED lines=13> */
.L_x_11039:
[----:B------:R-:W-:Y:S05]  /*c2d0*/  BSYNC.RECONVERGENT B2 ;  /* 0x0000000000027941 */ /* 0x000fea0003800200 */
.L_x_11038:
        /* <DEDUP_REMOVED lines=48> */
.L_x_11036:
[----:B------:R-:W-:Y:S05]  /*c5e0*/  BSYNC.RECONVERGENT B1 ;  /* 0x0000000000017941 */ /* 0x000fea0003800200 */
.L_x_11035:
        /* <DEDUP_REMOVED lines=9> */
.L_x_11034:
        /* <DEDUP_REMOVED lines=17> */
.L_x_11043:
        /* <DEDUP_REMOVED lines=13> */
.L_x_11045:
[----:B------:R-:W-:Y:S05]  /*c860*/  BSYNC.RECONVERGENT B2 ;  /* 0x0000000000027941 */ /* 0x000fea0003800200 */
.L_x_11044:
        /* <DEDUP_REMOVED lines=48> */
.L_x_11042:
[----:B------:R-:W-:Y:S05]  /*cb70*/  BSYNC.RECONVERGENT B1 ;  /* 0x0000000000017941 */ /* 0x000fea0003800200 */
.L_x_11041:
        /* <DEDUP_REMOVED lines=9> */
.L_x_11040:
[----:B------:R-:W-:Y:S02]  /*cc10*/  F2FP.F16.F32.PACK_AB R75, RZ, R113 ;  /* 0x00000071ff4b723e */ /* 0x000fe400000000ff */
[----:B------:R-:W-:Y:S02]  /*cc20*/  PRMT R74, R98, 0x5410, R100 ;  /* 0x00005410624a7816 */ /* 0x000fe40000000064 */
[----:B------:R-:W-:Y:S02]  /*cc30*/  PRMT R73, R94, 0x5410, R96 ;  /* 0x000054105e497816 */ /* 0x000fe40000000060 */
[----:B------:R-:W-:Y:S02]  /*cc40*/  PRMT R72, R92, 0x5410, R90 ;  /* 0x000054105c487816 */ /* 0x000fe4000000005a */
[----:B------:R-:W-:-:S07]  /*cc50*/  PRMT R75, R82, 0x5410, R75 ;  /* 0x00005410524b7816 */ /* 0x000fce000000004b */
.L_x_10997:
        /* <DEDUP_REMOVED lines=25> */
.L_x_11046:
[----:B------:R-:W-:Y:S01]  /*cdf0*/  VIADD R88, R88, 0x100 ;  /* 0x0000010058587836 */ /* 0x000fe20000000000 */
[----:B------:R-:W-:-:S07]  /*ce00*/  IADD3 R86, PT, PT, R86, 0x100, RZ ;  /* 0x0000010056567810 */ /* 0x000fce0007ffe0ff */
.L_x_10946:
[----:B------:R-:W-:Y:S05]  /*ce10*/  BSYNC.RECONVERGENT B0 ;  /* 0x0000000000007941 */ /* 0x000fea0003800200 */
.L_x_10945:
        /* <DEDUP_REMOVED lines=9> */
.L_x_11049:
[----:B------:R-:W-:Y:S05]  /*ceb0*/  BRA.U !UP0, `(.L_x_11050) ;  /* 0x0000003108207547 */ /* 0x000fea000b800000 */
[----:B01----:R-:W0:Y:S02]  /*cec0*/  LDC.64 R72, c[0x0][0x3a0] ;  /* 0x0000e800ff487b82 */ /* 0x003e240000000a00 */
[----:B0-----:R-:W-:-:S06]  /*ced0*/  IMAD.WIDE.U32 R72, R88, 0x10, R72 ;  /* 0x0000001058487825 */ /* 0x001fcc00078e0048 */
[----:B------:R-:W2:Y:S01]  /*cee0*/  LDG.E.128 R72, desc[UR12][R72.64] ;  /* 0x0000000c48487981 */ /* 0x000ea2000c1e1d00 */
[----:B------:R-:W-:-:S13]  /*cef0*/  ISETP.LT.AND P3, PT, RZ, UR39, PT ;  /* 0x00000027ff007c0c */ /* 0x000fda000bf61270 */
        /* <DEDUP_REMOVED lines=20> */
.L_x_11054:
        /* <DEDUP_REMOVED lines=13> */
.L_x_11056:
[----:B------:R-:W-:Y:S05]  /*d110*/  BSYNC.RECONVERGENT B2 ;  /* 0x0000000000027941 */ /* 0x000fea0003800200 */
.L_x_11055:
        /* <DEDUP_REMOVED lines=49> */
.L_x_11053:
[----:B------:R-:W-:Y:S05]  /*d430*/  BSYNC.RECONVERGENT B1 ;  /* 0x0000000000017941 */ /* 0x000fea0003800200 */
.L_x_11052:
        /* <DEDUP_REMOVED lines=11> */
.L_x_11051:
        /* <DEDUP_REMOVED lines=21> */
.L_x_11060:
        /* <DEDUP_REMOVED lines=13> */
.L_x_11062:
[----:B------:R-:W-:Y:S05]  /*d710*/  BSYNC.RECONVERGENT B2 ;  /* 0x0000000000027941 */ /* 0x000fea0003800200 */
.L_x_11061:
        /* <DEDUP_REMOVED lines=49> */
.L_x_11059:
[----:B------:R-:W-:Y:S05]  /*da30*/  BSYNC.RECONVERGENT B1 ;  /* 0x0000000000017941 */ /* 0x000fea0003800200 */
.L_x_11058:
        /* <DEDUP_REMOVED lines=11> */
.L_x_11057:
        /* <DEDUP_REMOVED lines=21> */
.L_x_11066:
        /* <DEDUP_REMOVED lines=13> */
.L_x_11068:
[----:B------:R-:W-:Y:S05]  /*dd10*/  BSYNC.RECONVERGENT B2 ;  /* 0x0000000000027941 */ /* 0x000fea0003800200 */
.L_x_11067:
        /* <DEDUP_REMOVED lines=49> */
.L_x_11065:
[----:B------:R-:W-:Y:S05]  /*e030*/  BSYNC.RECONVERGENT B1 ;  /* 0x0000000000017941 */ /* 0x000fea0003800200 */
.L_x_11064:
        /* <DEDUP_REMOVED lines=11> */
.L_x_11063:
        /* <DEDUP_REMOVED lines=21> */
.L_x_11072:
        /* <DEDUP_REMOVED lines=13> */
.L_x_11074:
[----:B------:R-:W-:Y:S05]  /*e310*/  BSYNC.RECONVERGENT B2 ;  /* 0x0000000000027941 */ /* 0x000fea0003800200 */
.L_x_11073:
        /* <DEDUP_REMOVED lines=48> */
.L_x_11071:
[----:B------:R-:W-:Y:S05]  /*e620*/  BSYNC.RECONVERGENT B1 ;  /* 0x0000000000017941 */ /* 0x000fea0003800200 */
.L_x_11070:
        /* <DEDUP_REMOVED lines=11> */
.L_x_11069:
        /* <DEDUP_REMOVED lines=21> */
.L_x_11078:
        /* <DEDUP_REMOVED lines=13> */
.L_x_11080:
[----:B------:R-:W-:Y:S05]  /*e900*/  BSYNC.RECONVERGENT B2 ;  /* 0x0000000000027941 */ /* 0x000fea0003800200 */
.L_x_11079:
        /* <DEDUP_REMOVED lines=49> */
.L_x_11077:
[----:B------:R-:W-:Y:S05]  /*ec20*/  BSYNC.RECONVERGENT B1 ;  /* 0x0000000000017941 */ /* 0x000fea0003800200 */
.L_x_11076:
        /* <DEDUP_REMOVED lines=11> */
.L_x_11075:
        /* <DEDUP_REMOVED lines=21> */
.L_x_11084:
        /* <DEDUP_REMOVED lines=13> */
.L_x_11086:
[----:B------:R-:W-:Y:S05]  /*ef00*/  BSYNC.RECONVERGENT B2 ;  /* 0x0000000000027941 */ /* 0x000fea0003800200 */
.L_x_11085:
        /* <DEDUP_REMOVED lines=49> */
.L_x_11083:
[----:B------:R-:W-:Y:S05]  /*f220*/  BSYNC.RECONVERGENT B1 ;  /* 0x0000000000017941 */ /* 0x000fea0003800200 */
.L_x_11082:
        /* <DEDUP_REMOVED lines=11> */
.L_x_11081:
        /* <DEDUP_REMOVED lines=21> */
.L_x_11090:
        /* <DEDUP_REMOVED lines=13> */
.L_x_11092:
[----:B------:R-:W-:Y:S05]  /*f500*/  BSYNC.RECONVERGENT B2 ;  /* 0x0000000000027941 */ /* 0x000fea0003800200 */
.L_x_11091:
        /* <DEDUP_REMOVED lines=49> */
.L_x_11089:
[----:B------:R-:W-:Y:S05]  /*f820*/  BSYNC.RECONVERGENT B1 ;  /* 0x0000000000017941 */ /* 0x000fea0003800200 */
.L_x_11088:
        /* <DEDUP_REMOVED lines=11> */
.L_x_11087:
        /* <DEDUP_REMOVED lines=21> */
.L_x_11096:
        /* <DEDUP_REMOVED lines=13> */
.L_x_11098:
[----:B------:R-:W-:Y:S05]  /*fb00*/  BSYNC.RECONVERGENT B2 ;  /* 0x0000000000027941 */ /* 0x000fea0003800200 */
.L_x_11097:
        /* <DEDUP_REMOVED lines=49> */
.L_x_11095:
[----:B------:R-:W-:Y:S05]  /*fe20*/  BSYNC.RECONVERGENT B1 ;  /* 0x0000000000017941 */ /* 0x000fea0003800200 */
.L_x_11094:
        /* <DEDUP_REMOVED lines=11> */
.L_x_11093:
[----:B------:R-:W-:Y:S02]  /*fee0*/  F2FP.F16.F32.PACK_AB R75, RZ, R117 ;  /* 0x00000075ff4b723e */ /* 0x000fe400000000ff */
[----:B------:R-:W-:Y:S02]  /*fef0*/  PRMT R74, R100, 0x5410, R102 ;  /* 0x00005410644a7816 */ /* 0x000fe40000000066 */
[----:B------:R-:W-:Y:S02]  /*ff00*/  PRMT R73, R94, 0x5410, R98 ;  /* 0x000054105e497816 */ /* 0x000fe40000000062 */
[----:B------:R-:W-:Y:S02]  /*ff10*/  PRMT R72, R90, 0x5410, R92 ;  /* 0x000054105a487816 */ /* 0x000fe4000000005c */
[----:B------:R-:W-:Y:S01]  /*ff20*/  PRMT R75, R96, 0x5410, R75 ;  /* 0x00005410604b7816 */ /* 0x000fe2000000004b */
[----:B------:R-:W-:Y:S06]  /*ff30*/  BRA `(.L_x_11099) ;  /* 0x0000002c004c7947 */ /* 0x000fec0003800000 */
.L_x_11050:
        /* <DEDUP_REMOVED lines=22> */
.L_x_11103:
        /* <DEDUP_REMOVED lines=13> */
.L_x_11105:
[----:B------:R-:W-:Y:S05]  /*10170*/  BSYNC.RECONVERGENT B2 ;  /* 0x0000000000027941 */ /* 0x000fea0003800200 */
.L_x_11104:
        /* <DEDUP_REMOVED lines=48> */
.L_x_11102:
[----:B------:R-:W-:Y:S05]  /*10480*/  BSYNC.RECONVERGENT B1 ;  /* 0x0000000000017941 */ /* 0x000fea0003800200 */
.L_x_11101:
        /* <DEDUP_REMOVED lines=9> */
.L_x_11100:
[----:B------:R-:W-:Y:S01]  /*10520*/  F2FP.F16.F32.PACK_AB R94, RZ, R5 ;  /* 0x00000005ff5e723e */ /* 0x000fe200000000ff */
[----:B------:R-:W-:Y:S01]  /*10530*/  IMAD.MOV.U32 R17, RZ, RZ, R72 ;  /* 0x000000ffff117224 */ /* 0x000fe200078e0048 */
[----:B------:R-:W-:Y:S01]  /*10540*/  MOV R3, RZ ;  /* 0x000000ff00037202 */ /* 0x000fe20000000f00 */
        /* <DEDUP_REMOVED lines=14> */
.L_x_11109:
        /* <DEDUP_REMOVED lines=13> */
.L_x_11111:
[----:B------:R-:W-:Y:S05]  /*10700*/  BSYNC.RECONVERGENT B2 ;  /* 0x0000000000027941 */ /* 0x000fea0003800200 */
.L_x_11110:
        /* <DEDUP_REMOVED lines=48> */
.L_x_11108:
[----:B------:R-:W-:Y:S05]  /*10a10*/  BSYNC.RECONVERGENT B1 ;  /* 0x0000000000017941 */ /* 0x000fea0003800200 */
.L_x_11107:
        /* <DEDUP_REMOVED lines=9> */
.L_x_11106:
        /* <DEDUP_REMOVED lines=17> */
.L_x_11115:
        /* <DEDUP_REMOVED lines=13> */
.L_x_11117:
[----:B------:R-:W-:Y:S05]  /*10c90*/  BSYNC.RECONVERGENT B2 ;  /* 0x0000000000027941 */ /* 0x000fea0003800200 */
.L_x_11116:
        /* <DEDUP_REMOVED lines=48> */
.L_x_11114:
[----:B------:R-:W-:Y:S05]  /*10fa0*/  BSYNC.RECONVERGENT B1 ;  /* 0x0000000000017941 */ /* 0x000fea0003800200 */
.L_x_11113:
        /* <DEDUP_REMOVED lines=9> */
.L_x_11112:
        /* <DEDUP_REMOVED lines=17> */
.L_x_11121:
        /* <DEDUP_REMOVED lines=13> */
.L_x_11123:
[----:B------:R-:W-:Y:S05]  /*11220*/  BSYNC.RECONVERGENT B2 ;  /* 0x0000000000027941 */ /* 0x000fea0003800200 */
.L_x_11122:
        /* <DEDUP_REMOVED lines=48> */
.L_x_11120:
[----:B------:R-:W-:Y:S05]  /*11530*/  BSYNC.RECONVERGENT B1 ;  /* 0x0000000000017941 */ /* 0x000fea0003800200 */
.L_x_11119:
        /* <DEDUP_REMOVED lines=9> */
.L_x_11118:
        /* <DEDUP_REMOVED lines=17> */
.L_x_11127:
        /* <DEDUP_REMOVED lines=13> */
.L_x_11129:
[----:B------:R-:W-:Y:S05]  /*117b0*/  BSYNC.RECONVERGENT B2 ;  /* 0x0000000000027941 */ /* 0x000fea0003800200 */
.L_x_11128:
        /* <DEDUP_REMOVED lines=48> */
.L_x_11126:
[----:B------:R-:W-:Y:S05]  /*11ac0*/  BSYNC.RECONVERGENT B1 ;  /* 0x0000000000017941 */ /* 0x000fea0003800200 */
.L_x_11125:
        /* <DEDUP_REMOVED lines=9> */
.L_x_11124:
        /* <DEDUP_REMOVED lines=17> */
.L_x_11133:
        /* <DEDUP_REMOVED lines=13> */
.L_x_11135:
[----:B------:R-:W-:Y:S05]  /*11d40*/  BSYNC.RECONVERGENT B2 ;  /* 0x0000000000027941 */ /* 0x000fea0003800200 */
.L_x_11134:
        /* <DEDUP_REMOVED lines=48> */
.L_x_11132:
[----:B------:R-:W-:Y:S05]  /*12050*/  BSYNC.RECONVERGENT B1 ;  /* 0x0000000000017941 */ /* 0x000fea0003800200 */
.L_x_11131:
        /* <DEDUP_REMOVED lines=9> */
.L_x_11130:
        /* <DEDUP_REMOVED lines=17> */
.L_x_11139:
        /* <DEDUP_REMOVED lines=13> */
.L_x_11141:
[----:B------:R-:W-:Y:S05]  /*122d0*/  BSYNC.RECONVERGENT B2 ;  /* 0x0000000000027941 */ /* 0x000fea0003800200 */
.L_x_11140:
        /* <DEDUP_REMOVED lines=48> */
.L_x_11138:
[----:B------:R-:W-:Y:S05]  /*125e0*/  BSYNC.RECONVERGENT B1 ;  /* 0x0000000000017941 */ /* 0x000fea0003800200 */
.L_x_11137:
        /* <DEDUP_REMOVED lines=9> */
.L_x_11136:
        /* <DEDUP_REMOVED lines=17> */
.L_x_11145:
        /* <DEDUP_REMOVED lines=13> */
.L_x_11147:
[----:B------:R-:W-:Y:S05]  /*12860*/  BSYNC.RECONVERGENT B2 ;  /* 0x0000000000027941 */ /* 0x000fea0003800200 */
.L_x_11146:
        /* <DEDUP_REMOVED lines=48> */
.L_x_11144:
[----:B------:R-:W-:Y:S05]  /*12b70*/  BSYNC.RECONVERGENT B1 ;  /* 0x0000000000017941 */ /* 0x000fea0003800200 */
.L_x_11143:
        /* <DEDUP_REMOVED lines=9> */
.L_x_11142:
[----:B------:R-:W-:Y:S02]  /*12c10*/  F2FP.F16.F32.PACK_AB R75, RZ, R117 ;  /* 0x00000075ff4b723e */ /* 0x000fe400000000ff */
[----:B------:R-:W-:Y:S02]  /*12c20*/  MOV R82, R100 ;  /* 0x0000006400527202 */ /* 0x000fe40000000f00 */
[----:B------:R-:W-:Y:S02]  /*12c30*/  PRMT R74, R102, 0x5410, R104 ;  /* 0x00005410664a7816 */ /* 0x000fe40000000068 */
[----:B------:R-:W-:Y:S02]  /*12c40*/  PRMT R73, R98, 0x5410, R96 ;  /* 0x0000541062497816 */ /* 0x000fe40000000060 */
[----:B------:R-:W-:Y:S02]  /*12c50*/  PRMT R72, R94, 0x5410, R92 ;  /* 0x000054105e487816 */ /* 0x000fe4000000005c */
[----:B------:R-:W-:-:S07]  /*12c60*/  PRMT R75, R90, 0x5410, R75 ;  /* 0x000054105a4b7816 */ /* 0x000fce000000004b */
.L_x_11099:
        /* <DEDUP_REMOVED lines=24> */
.L_x_11048:
[----:B------:R-:W-:Y:S05]  /*12df0*/  BSYNC.RECONVERGENT B0 ;  /* 0x0000000000007941 */ /* 0x000fea0003800200 */
.L_x_11047:
        /* <DEDUP_REMOVED lines=38> */
[----:B------:R-:W-:-:S03]  /*13060*/  HFMA2 R90, -RZ, RZ, 0, 0 ;  /* 0x00000000ff5a7431 */ /* 0x000fc600000001ff */
        /* <DEDUP_REMOVED lines=70> */
.L_x_11149:
[----:B------:R-:W-:Y:S05]  /*134d0*/  BSYNC.RECONVERGENT B0 ;  /* 0x0000000000007941 */ /* 0x000fea0003800200 */
.L_x_11148:
        /* <DEDUP_REMOVED lines=12> */
.L_x_11151:
[----:B------:R-:W-:Y:S05]  /*135a0*/  BSYNC.RECONVERGENT B0 ;  /* 0x0000000000007941 */ /* 0x000fea0003800200 */
.L_x_11150:
        /* <DEDUP_REMOVED lines=110> */
.L_x_11154:
[----:B------:R-:W-:Y:S05]  /*13c90*/  BSYNC.RECONVERGENT B0 ;  /* 0x0000000000007941 */ /* 0x000fea0003800200 */
.L_x_11153:
        /* <DEDUP_REMOVED lines=34> */
.L_x_11156:
[----:B------:R-:W-:Y:S05]  /*13ec0*/  BSYNC.RECONVERGENT B0 ;  /* 0x0000000000007941 */ /* 0x000fea0003800200 */
.L_x_11155:
        /* <DEDUP_REMOVED lines=33> */
.L_x_11157:
[----:B------:R-:W-:Y:S05]  /*140e0*/  BSYNC.RECONVERGENT B0 ;  /* 0x0000000000007941 */ /* 0x000fea0003800200 */
.L_x_11152:
[----:B------:R-:W-:Y:S02]  /*140f0*/  UIADD3 UR22, UPT, UPT, UR22, UR20, URZ ;  /* 0x0000001416167290 */ /* 0x000fe4000fffe0ff */
[----:B------:R-:W-:Y:S02]  /*14100*/  UPLOP3.LUT UP1, UPT, UPT, UPT, UP1, 0x40, 0x4 ;  /* 0x000000000004789c */ /* 0x000fe40003f2e810 */
[----:B------:R-:W-:-:S09]  /*14110*/  UISETP.GE.AND UP0, UPT, UR22, UR21, UPT ;  /* 0x000000151600728c */ /* 0x000fd2000bf06270 */
[----:B------:R-:W-:Y:S05]  /*14120*/  BRA.U !UP0, `(.L_x_11158) ;  /* 0xfffffec908e07547 */ /* 0x000fea000b83ffff */
[----:B------:R-:W-:Y:S05]  /*14130*/  EXIT ;  /* 0x000000000000794d */ /* 0x000fea0003800000 */
.L_x_11159:
        /* <DEDUP_REMOVED lines=12> */
.L_x_20993:


//--------------------- .text._ZN10layer_norm13ln_fwd_kernelINS_13Kernel_traitsIf6__halfS2_S2_fjLj6144ELj1ELj1ELj8ELj16ENS_18Kernel_traits_baseILj6144EfS2_S2_S2_fjLj256EEEEELb1ELb0ELb1ELb1EEEvNS_9FwdParamsE --------------------------
	.section	.text._ZN10layer_norm13ln_fwd_kernelINS_13Kernel_traitsIf6__halfS2_S2_fjLj6144ELj1ELj1ELj8ELj16ENS_18Kernel_traits_baseILj6144EfS2_S2_S2_fjLj256EEEEELb1ELb0ELb1ELb1EEEvNS_9FwdParamsE,"ax",@progbits
	.align	128
        .global         _ZN10layer_norm13ln_fwd_kernelINS_13Kernel_traitsIf6__halfS2_S2_fjLj6144ELj1ELj1ELj8ELj16ENS_18Kernel_traits_baseILj6144EfS2_S2_S2_fjLj256EEEEELb1ELb0ELb1ELb1EEEvNS_9FwdParamsE
        .type           _ZN10layer_norm13ln_fwd_kernelINS_13Kernel_traitsIf6__halfS2_S2_fjLj6144ELj1ELj1ELj8ELj16ENS_18Kernel_traits_baseILj6144EfS2_S2_S2_fjLj256EEEEELb1ELb0ELb1ELb1EEEvNS_9FwdParamsE,@function
        .size           _ZN10layer_norm13ln_fwd_kernelINS_13Kernel_traitsIf6__halfS2_S2_fjLj6144ELj1ELj1ELj8ELj16ENS_18Kernel_traits_baseILj6144EfS2_S2_S2_fjLj256EEEEELb1ELb0ELb1ELb1EEEvNS_9FwdParamsE,(.L_x_20994 - _ZN10layer_norm13ln_fwd_kernelINS_13Kernel_traitsIf6__halfS2_S2_fjLj6144ELj1ELj1ELj8ELj16ENS_18Kernel_traits_baseILj6144EfS2_S2_S2_fjLj256EEEEELb1ELb0ELb1ELb1EEEvNS_9FwdParamsE)
        .other          _ZN10layer_norm13ln_fwd_kernelINS_13Kernel_traitsIf6__halfS2_S2_fjLj6144ELj1ELj1ELj8ELj16ENS_18Kernel_traits_baseILj6144EfS2_S2_S2_fjLj256EEEEELb1ELb0ELb1ELb1EEEvNS_9FwdParamsE,@"STO_CUDA_ENTRY STV_DEFAULT"
_ZN10layer_norm13ln_fwd_kernelINS_13Kernel_traitsIf6__halfS2_S2_fjLj6144ELj1ELj1ELj8ELj16ENS_18Kernel_traits_baseILj6144EfS2_S2_S2_fjLj256EEEEELb1ELb0ELb1ELb1EEEvNS_9FwdParamsE:
.text._ZN10layer_norm13ln_fwd_kernelINS_13Kernel_traitsIf6__halfS2_S2_fjLj6144ELj1ELj1ELj8ELj16ENS_18Kernel_traits_baseILj6144EfS2_S2_S2_fjLj256EEEEELb1ELb0ELb1ELb1EEEvNS_9FwdParamsE:
        /* <DEDUP_REMOVED lines=64> */
.L_x_11160:
        /* <DEDUP_REMOVED lines=91> */
.L_x_11369:
        /* <DEDUP_REMOVED lines=52> */
.L_x_11164:
        /* <DEDUP_REMOVED lines=12> */
.L_x_11165:
        /* <DEDUP_REMOVED lines=42> */
.L_x_11163:
        /* <DEDUP_REMOVED lines=11> */
.L_x_11162:
        /* <DEDUP_REMOVED lines=20> */
.L_x_11168:
        /* <DEDUP_REMOVED lines=12> */
.L_x_11169:
        /* <DEDUP_REMOVED lines=43> */
.L_x_11167:
        /* <DEDUP_REMOVED lines=11> */
.L_x_11166:
        /* <DEDUP_REMOVED lines=20> */
.L_x_11172:
        /* <DEDUP_REMOVED lines=12> */
.L_x_11173:
        /* <DEDUP_REMOVED lines=42> */
.L_x_11171:
        /* <DEDUP_REMOVED lines=11> */
.L_x_11170:
        /* <DEDUP_REMOVED lines=20> */
.L_x_11176:
        /* <DEDUP_REMOVED lines=12> */
.L_x_11177:
        /* <DEDUP_REMOVED lines=43> */
.L_x_11175:
        /* <DEDUP_REMOVED lines=11> */
.L_x_11174:
        /* <DEDUP_REMOVED lines=20> */
.L_x_11180:
        /* <DEDUP_REMOVED lines=12> */
.L_x_11181:
        /* <DEDUP_REMOVED lines=42> */
[----:B------:R-:W-:-:S07]  /*25b0*/  HFMA2 R84, -RZ, RZ, 0, 0 ;  /* 0x00000000ff547431 */ /* 0x000fce00000001ff */
.L_x_11179:
        /* <DEDUP_REMOVED lines=11> */
.L_x_11178:
        /* <DEDUP_REMOVED lines=20> */
.L_x_11184:
        /* <DEDUP_REMOVED lines=12> */
.L_x_11185:
        /* <DEDUP_REMOVED lines=42> */
.L_x_11183:
        /* <DEDUP_REMOVED lines=11> */
.L_x_11182:
        /* <DEDUP_REMOVED lines=20> */
.L_x_11188:
        /* <DEDUP_REMOVED lines=12> */
.L_x_11189:
        /* <DEDUP_REMOVED lines=42> */
.L_x_11187:
        /* <DEDUP_REMOVED lines=11> */
.L_x_11186:
        /* <DEDUP_REMOVED lines=20> */
.L_x_11192:
        /* <DEDUP_REMOVED lines=12> */
.L_x_11193:
        /* <DEDUP_REMOVED lines=41> */
[----:B------:R-:W-:-:S07]  /*35a0*/  HFMA2 R88, -RZ, RZ, 0, 0 ;  /* 0x00000000ff587431 */ /* 0x000fce00000001ff */
.L_x_11191:
        /* <DEDUP_REMOVED lines=11> */
.L_x_11190:
[----:B------:R-:W-:Y:S02]  /*3660*/  F2FP.F16.F32.PACK_AB R75, RZ, R87 ;  /* 0x00000057ff4b723e */ /* 0x000fe400000000ff */
[----:B------:R-:W-:Y:S02]  /*3670*/  PRMT R74, R80, 0x5410, R74 ;  /* 0x00005410504a7816 */ /* 0x000fe4000000004a */
[----:B------:R-:W-:Y:S02]  /*3680*/  PRMT R73, R78, 0x5410, R73 ;  /* 0x000054104e497816 */ /* 0x000fe40000000049 */
[----:B------:R-:W-:Y:S02]  /*3690*/  PRMT R72, R68, 0x5410, R72 ;  /* 0x0000541044487816 */ /* 0x000fe40000000048 */
[----:B------:R-:W-:Y:S01]  /*36a0*/  PRMT R75, R82, 0x5410, R75 ;  /* 0x00005410524b7816 */ /* 0x000fe2000000004b */
[----:B------:R-:W-:Y:S06]  /*36b0*/  BRA `(.L_x_11194) ;  /* 0x0000002800147947 */ /* 0x000fec0003800000 */
.L_x_11161:
        /* <DEDUP_REMOVED lines=19> */
.L_x_11197:
        /* <DEDUP_REMOVED lines=12> */
.L_x_11198:
        /* <DEDUP_REMOVED lines=42> */
.L_x_11196:
        /* <DEDUP_REMOVED lines=9> */
.L_x_11195:
        /* <DEDUP_REMOVED lines=16> */
.L_x_11201:
        /* <DEDUP_REMOVED lines=12> */
.L_x_11202:
        /* <DEDUP_REMOVED lines=43> */
.L_x_11200:
        /* <DEDUP_REMOVED lines=9> */
.L_x_11199:
        /* <DEDUP_REMOVED lines=16> */
.L_x_11205:
        /* <DEDUP_REMOVED lines=12> */
.L_x_11206:
        /* <DEDUP_REMOVED lines=43> */
.L_x_11204:
        /* <DEDUP_REMOVED lines=9> */
.L_x_11203:
        /* <DEDUP_REMOVED lines=16> */
.L_x_11209:
        /* <DEDUP_REMOVED lines=12> */
.L_x_11210:
        /* <DEDUP_REMOVED lines=43> */
.L_x_11208:
        /* <DEDUP_REMOVED lines=9> */
.L_x_11207:
        /* <DEDUP_REMOVED lines=16> */
.L_x_11213:
        /* <DEDUP_REMOVED lines=12> */
.L_x_11214:
        /* <DEDUP_REMOVED lines=43> */
.L_x_11212:
        /* <DEDUP_REMOVED lines=9> */
.L_x_11211:
        /* <DEDUP_REMOVED lines=16> */
.L_x_11217:
        /* <DEDUP_REMOVED lines=12> */
.L_x_11218:
        /* <DEDUP_REMOVED lines=43> */
.L_x_11216:
        /* <DEDUP_REMOVED lines=9> */
.L_x_11215:
        /* <DEDUP_REMOVED lines=16> */
.L_x_11221:
        /* <DEDUP_REMOVED lines=12> */
.L_x_11222:
        /* <DEDUP_REMOVED lines=42> */
.L_x_11220:
        /* <DEDUP_REMOVED lines=9> */
.L_x_11219:
        /* <DEDUP_REMOVED lines=16> */
.L_x_11225:
        /* <DEDUP_REMOVED lines=12> */
.L_x_11226:
        /* <DEDUP_REMOVED lines=42> */
.L_x_11224:
        /* <DEDUP_REMOVED lines=9> */
.L_x_11223:
[----:B------:R-:W-:Y:S02]  /*5ec0*/  F2FP.F16.F32.PACK_AB R82, RZ, R87 ;  /* 0x00000057ff52723e */ /* 0x000fe400000000ff */
[----:B------:R-:W-:Y:S02]  /*5ed0*/  PRMT R73, R73, 0x5410, R75 ;  /* 0x0000541049497816 */ /* 0x000fe4000000004b */
[----:B------:R-:W-:Y:S02]  /*5ee0*/  PRMT R74, R74, 0x5410, R78 ;  /* 0x000054104a4a7816 */ /* 0x000fe4000000004e */
[----:B------:R-:W-:Y:S02]  /*5ef0*/  PRMT R72, R72, 0x5410, R68 ;  /* 0x0000541048487816 */ /* 0x000fe40000000044 */
[----:B------:R-:W-:-:S07]  /*5f00*/  PRMT R75, R80, 0x5410, R82 ;  /* 0x00005410504b7816 */ /* 0x000fce0000000052 */
.L_x_11194:
[----:B------:R-:W0:Y:S02]  /*5f10*/  LDC.64 R92, c[0x0][0x3a8] ;  /* 0x0000ea00ff5c7b82 */ /* 0x000e240000000a00 */
        /* <DEDUP_REMOVED lines=23> */
.L_x_11227:
[----:B------:R-:W-:Y:S05]  /*6090*/  @!P0 BRA `(.L_x_11228) ;  /* 0x0000000000108947 */ /* 0x000fea0003800000 */
[----:B-----5:R-:W2:Y:S01]  /*60a0*/  LDC.64 R64, c[0x0][0x390] ;  /* 0x0000e400ff407b82 */ /* 0x020ea20000000a00 */
[----:B------:R-:W-:-:S04]  /*60b0*/  VIADD R67, R76, 0x100 ;  /* 0x000001004c437836 */ /* 0x000fc80000000000 */
[----:B--2---:R-:W-:-:S06]  /*60c0*/  IMAD.WIDE.U32 R64, R67, 0x10, R64 ;  /* 0x0000001043407825 */ /* 0x004fcc00078e0040 */
[----:B------:R-:W5:Y:S02]  /*60d0*/  LDG.E.128 R64, desc[UR12][R64.64] ;  /* 0x0000000c40407981 */ /* 0x000f64000c1e1d00 */
.L_x_11228:
[----:B------:R-:W-:Y:S05]  /*60e0*/  BRA.U !UP0, `(.L_x_11229) ;  /* 0x0000002908d07547 */ /* 0x000fea000b800000 */
[----:B01----:R-:W0:Y:S01]  /*60f0*/  LDC.64 R72, c[0x0][0x3a0] ;  /* 0x0000e800ff487b82 */ /* 0x003e220000000a00 */
[----:B------:R-:W-:-:S05]  /*6100*/  IADD3 R75, PT, PT, R125, 0x100, RZ ;  /* 0x000001007d4b7810 */ /* 0x000fca0007ffe0ff */
        /* <DEDUP_REMOVED lines=22> */
.L_x_11232:
        /* <DEDUP_REMOVED lines=12> */
.L_x_11233:
        /* <DEDUP_REMOVED lines=43> */
.L_x_11231:
        /* <DEDUP_REMOVED lines=11> */
.L_x_11230:
        /* <DEDUP_REMOVED lines=20> */
.L_x_11236:
        /* <DEDUP_REMOVED lines=12> */
.L_x_11237:
        /* <DEDUP_REMOVED lines=42> */
.L_x_11235:
        /* <DEDUP_REMOVED lines=11> */
.L_x_11234:
        /* <DEDUP_REMOVED lines=20> */
.L_x_11240:
        /* <DEDUP_REMOVED lines=12> */
.L_x_11241:
        /* <DEDUP_REMOVED lines=42> */
.L_x_11239:
        /* <DEDUP_REMOVED lines=11> */
.L_x_11238:
        /* <DEDUP_REMOVED lines=20> */
.L_x_11244:
        /* <DEDUP_REMOVED lines=12> */
.L_x_11245:
        /* <DEDUP_REMOVED lines=43> */
.L_x_11243:
        /* <DEDUP_REMOVED lines=11> */
.L_x_11242:
[----:B------:R-:W-:Y:S01]  /*7690*/  F2FP.F16.F32.PACK_AB R84, RZ, R95 ;  /* 0x0000005fff54723e */ /* 0x000fe200000000ff */
[----:B------:R-:W-:Y:S02]  /*76a0*/  @!P1 HADD2.F32 R101, -RZ, R74.H0_H0 ;  /* 0x2000004aff659230 */ /* 0x000fe40000004100 */
[----:B------:R-:W-:Y:S02]  /*76b0*/  @!P1 IMAD.MOV.U32 R72, RZ, RZ, R90 ;  /* 0x000000ffff489224 */ /* 0x000fe400078e005a */
        /* <DEDUP_REMOVED lines=17> */
.L_x_11248:
        /* <DEDUP_REMOVED lines=12> */
.L_x_11249:
        /* <DEDUP_REMOVED lines=40> */
[----:B------:R-:W-:Y:S01]  /*7b10*/  HFMA2 R72, -RZ, RZ, 0, 0 ;  /* 0x00000000ff487431 */ /* 0x000fe200000001ff */
[----:B------:R-:W-:-:S07]  /*7b20*/  LOP3.LUT R0, R98, UR4, R73, 0x96, !PT ;  /* 0x0000000462007c12 */ /* 0x000fce000f8e9649 */
.L_x_11247:
        /* <DEDUP_REMOVED lines=11> */
.L_x_11246:
        /* <DEDUP_REMOVED lines=20> */
.L_x_11252:
        /* <DEDUP_REMOVED lines=12> */
.L_x_11253:
        /* <DEDUP_REMOVED lines=42> */
.L_x_11251:
        /* <DEDUP_REMOVED lines=11> */
.L_x_11250:
        /* <DEDUP_REMOVED lines=20> */
.L_x_11256:
        /* <DEDUP_REMOVED lines=12> */
.L_x_11257:
        /* <DEDUP_REMOVED lines=42> */
.L_x_11255:
        /* <DEDUP_REMOVED lines=11> */
.L_x_11254:
        /* <DEDUP_REMOVED lines=20> */
.L_x_11260:
        /* <DEDUP_REMOVED lines=12> */
.L_x_11261:
        /* <DEDUP_REMOVED lines=42> */
.L_x_11259:
        /* <DEDUP_REMOVED lines=11> */
.L_x_11258:
[----:B------:R-:W-:Y:S02]  /*8bd0*/  F2FP.F16.F32.PACK_AB R75, RZ, R103 ;  /* 0x00000067ff4b723e */ /* 0x000fe400000000ff */
[----:B------:R-:W-:Y:S02]  /*8be0*/  PRMT R74, R86, 0x5410, R74 ;  /* 0x00005410564a7816 */ /* 0x000fe4000000004a */
[----:B------:R-:W-:Y:S02]  /*8bf0*/  PRMT R73, R80, 0x5410, R84 ;  /* 0x0000541050497816 */ /* 0x000fe40000000054 */
[----:B------:R-:W-:Y:S02]  /*8c00*/  PRMT R72, R68, 0x5410, R78 ;  /* 0x0000541044487816 */ /* 0x000fe4000000004e */
[----:B------:R-:W-:Y:S01]  /*8c10*/  PRMT R75, R82, 0x5410, R75 ;  /* 0x00005410524b7816 */ /* 0x000fe2000000004b */
[----:B------:R-:W-:Y:S06]  /*8c20*/  BRA `(.L_x_11262) ;  /* 0x0000002800047947 */ /* 0x000fec0003800000 */
.L_x_11229:
        /* <DEDUP_REMOVED lines=19> */
.L_x_11265:
        /* <DEDUP_REMOVED lines=12> */
.L_x_11266:
        /* <DEDUP_REMOVED lines=42> */
.L_x_11264:
[----:B------:R-:W-:Y:S01]  /*90c0*/  I2FP.F32.U32 R8, R8 ;  /* 0x0000000800087245 */ /* 0x000fe20000201000 */
[----:B-1----:R-:W-:Y:S02]  /*90d0*/  HFMA2 R73, -RZ, RZ, 0.1171875, 0 ;  /* 0x2f800000ff497431 */ /* 0x002fe400000001ff */
[----:B-----5:R-:W-:-:S03]  /*90e0*/  HADD2.F32 R72, -RZ, R64.H0_H0 ;  /* 0x20000040ff487230 */ /* 0x020fc60000004100 */
[----:B------:R-:W-:Y:S02]  /*90f0*/  FFMA.FTZ R8, R8, R73, 1.1641532182693481445e-10 ;  /* 0x2f00000008087423 */ /* 0x000fe40000010049 */
[----:B------:R-:W-:-:S04]  /*9100*/  FMUL.FTZ R72, R72, UR17 ;  /* 0x0000001148487c20 */ /* 0x000fc80008410000 */
[----:B------:R-:W-:Y:S01]  /*9110*/  FMUL.FTZ R72, R72, UR16 ;  /* 0x0000001048487c20 */ /* 0x000fe20008410000 */
[----:B------:R-:W-:-:S04]  /*9120*/  FSETP.GTU.FTZ.AND P1, PT, R8, UR23, PT ;  /* 0x0000001708007c0b */ /* 0x000fc8000bf3c000 */
[----:B------:R-:W-:Y:S02]  /*9130*/  SEL R8, RZ, 0x1, P1 ;  /* 0x00000001ff087807 */ /* 0x000fe40000800000 */
[----:B------:R-:W-:-:S07]  /*9140*/  FSEL R91, R72, RZ, !P1 ;  /* 0x000000ff485b7208 */ /* 0x000fce0004800000 */
.L_x_11263:
[----:B------:R-:W-:Y:S01]  /*9150*/  F2FP.F16.F32.PACK_AB R78, RZ, R91 ;  /* 0x0000005bff4e723e */ /* 0x000fe200000000ff */
        /* <DEDUP_REMOVED lines=15> */
.L_x_11269:
        /* <DEDUP_REMOVED lines=12> */
.L_x_11270:
        /* <DEDUP_REMOVED lines=43> */
.L_x_11268:
        /* <DEDUP_REMOVED lines=9> */
.L_x_11267:
        /* <DEDUP_REMOVED lines=16> */
.L_x_11273:
        /* <DEDUP_REMOVED lines=12> */
.L_x_11274:
        /* <DEDUP_REMOVED lines=42> */
.L_x_11272:
        /* <DEDUP_REMOVED lines=9> */
.L_x_11271:
        /* <DEDUP_REMOVED lines=16> */
.L_x_11277:
        /* <DEDUP_REMOVED lines=12> */
.L_x_11278:
        /* <DEDUP_REMOVED lines=42> */
.L_x_11276:
        /* <DEDUP_REMOVED lines=9> */
.L_x_11275:
        /* <DEDUP_REMOVED lines=16> */
.L_x_11281:
        /* <DEDUP_REMOVED lines=12> */
.L_x_11282:
        /* <DEDUP_REMOVED lines=42> */
.L_x_11280:
        /* <DEDUP_REMOVED lines=9> */
.L_x_11279:
        /* <DEDUP_REMOVED lines=16> */
.L_x_11285:
        /* <DEDUP_REMOVED lines=12> */
.L_x_11286:
        /* <DEDUP_REMOVED lines=42> */
.L_x_11284:
        /* <DEDUP_REMOVED lines=9> */
.L_x_11283:
        /* <DEDUP_REMOVED lines=16> */
.L_x_11289:
        /* <DEDUP_REMOVED lines=12> */
.L_x_11290:
        /* <DEDUP_REMOVED lines=42> */
.L_x_11288:
        /* <DEDUP_REMOVED lines=9> */
.L_x_11287:
        /* <DEDUP_REMOVED lines=16> */
.L_x_11293:
        /* <DEDUP_REMOVED lines=12> */
.L_x_11294:
        /* <DEDUP_REMOVED lines=42> */
.L_x_11292:
        /* <DEDUP_REMOVED lines=9> */
.L_x_11291:
[----:B------:R-:W-:Y:S02]  /*b3f0*/  F2FP.F16.F32.PACK_AB R86, RZ, R103 ;  /* 0x00000067ff56723e */ /* 0x000fe400000000ff */
[----:B------:R-:W-:Y:S02]  /*b400*/  PRMT R74, R74, 0x5410, R84 ;  /* 0x000054104a4a7816 */ /* 0x000fe40000000054 */
[----:B------:R-:W-:Y:S02]  /*b410*/  PRMT R73, R82, 0x5410, R80 ;  /* 0x0000541052497816 */ /* 0x000fe40000000050 */
[----:B------:R-:W-:Y:S02]  /*b420*/  PRMT R72, R78, 0x5410, R68 ;  /* 0x000054104e487816 */ /* 0x000fe40000000044 */
[----:B------:R-:W-:-:S07]  /*b430*/  PRMT R75, R75, 0x5410, R86 ;  /* 0x000054104b4b7816 */ /* 0x000fce0000000056 */
.L_x_11262:
        /* <DEDUP_REMOVED lines=26> */
.L_x_11295:
[----:B------:R-:W-:Y:S05]  /*b5e0*/  @!P0 BRA `(.L_x_11296) ;  /* 0x00000000000c8947 */ /* 0x000fea0003800000 */
[----:B-----5:R-:W2:Y:S02]  /*b5f0*/  LDC.64 R64, c[0x0][0x390] ;  /* 0x0000e400ff407b82 */ /* 0x020ea40000000a00 */
[----:B--2---:R-:W-:-:S06]  /*b600*/  IMAD.WIDE.U32 R64, R68, 0x10, R64 ;  /* 0x0000001044407825 */ /* 0x004fcc00078e0040 */
[----:B------:R-:W5:Y:S02]  /*b610*/  LDG.E.128 R64, desc[UR12][R64.64] ;  /* 0x0000000c40407981 */ /* 0x000f64000c1e1d00 */
.L_x_11296:
        /* <DEDUP_REMOVED lines=25> */
.L_x_11300:
        /* <DEDUP_REMOVED lines=12> */
.L_x_11301:
        /* <DEDUP_REMOVED lines=42> */
.L_x_11299:
        /* <DEDUP_REMOVED lines=11> */
.L_x_11298:
        /* <DEDUP_REMOVED lines=20> */
.L_x_11304:
        /* <DEDUP_REMOVED lines=12> */
.L_x_11305:
        /* <DEDUP_REMOVED lines=42> */
.L_x_11303:
        /* <DEDUP_REMOVED lines=11> */
.L_x_11302:
        /* <DEDUP_REMOVED lines=20> */
.L_x_11308:
        /* <DEDUP_REMOVED lines=12> */
.L_x_11309:
        /* <DEDUP_REMOVED lines=42> */
.L_x_11307:
        /* <DEDUP_REMOVED lines=11> */
.L_x_11306:
        /* <DEDUP_REMOVED lines=20> */
.L_x_11312:
        /* <DEDUP_REMOVED lines=12> */
.L_x_11313:
        /* <DEDUP_REMOVED lines=42> */
.L_x_11311:
        /* <DEDUP_REMOVED lines=11> */
.L_x_11310:
        /* <DEDUP_REMOVED lines=20> */
.L_x_11316:
        /* <DEDUP_REMOVED lines=12> */
.L_x_11317:
        /* <DEDUP_REMOVED lines=42> */
.L_x_11315:
        /* <DEDUP_REMOVED lines=11> */
.L_x_11314:
        /* <DEDUP_REMOVED lines=20> */
.L_x_11320:
        /* <DEDUP_REMOVED lines=12> */
.L_x_11321:
        /* <DEDUP_REMOVED lines=42> */
.L_x_11319:
        /* <DEDUP_REMOVED lines=11> */
.L_x_11318:
        /* <DEDUP_REMOVED lines=20> */
.L_x_11324:
        /* <DEDUP_REMOVED lines=12> */
.L_x_11325:
        /* <DEDUP_REMOVED lines=42> */
.L_x_11323:
        /* <DEDUP_REMOVED lines=11> */
.L_x_11322:
        /* <DEDUP_REMOVED lines=20> */
.L_x_11328:
        /* <DEDUP_REMOVED lines=12> */
.L_x_11329:
        /* <DEDUP_REMOVED lines=42> */
.L_x_11327:
        /* <DEDUP_REMOVED lines=11> */
.L_x_11326:
[----:B------:R-:W-:Y:S02]  /*e0f0*/  F2FP.F16.F32.PACK_AB R75, RZ, R113 ;  /* 0x00000071ff4b723e */ /* 0x000fe400000000ff */
[----:B------:R-:W-:Y:S02]  /*e100*/  PRMT R74, R88, 0x5410, R90 ;  /* 0x00005410584a7816 */ /* 0x000fe4000000005a */
[----:B------:R-:W-:Y:S02]  /*e110*/  PRMT R73, R78, 0x5410, R86 ;  /* 0x000054104e497816 */ /* 0x000fe40000000056 */
[----:B------:R-:W-:Y:S02]  /*e120*/  PRMT R72, R70, 0x5410, R76 ;  /* 0x0000541046487816 */ /* 0x000fe4000000004c */
[----:B------:R-:W-:Y:S01]  /*e130*/  PRMT R75, R84, 0x5410, R75 ;  /* 0x00005410544b7816 */ /* 0x000fe2000000004b */
[----:B------:R-:W-:Y:S06]  /*e140*/  BRA `(.L_x_11330) ;  /* 0x0000002800047947 */ /* 0x000fec0003800000 */
.L_x_11297:
        /* <DEDUP_REMOVED lines=19> */
.L_x_11333:
        /* <DEDUP_REMOVED lines=12> */
.L_x_11334:
        /* <DEDUP_REMOVED lines=43> */
.L_x_11332:
[----:B------:R-:W-:Y:S01]  /*e5f0*/  I2FP.F32.U32 R8, R8 ;  /* 0x0000000800087245 */ /* 0x000fe20000201000 */
[----:B-1---5:R-:W-:Y:S02]  /*e600*/  HADD2.F32 R72, -RZ, R64.H0_H0 ;  /* 0x20000040ff487230 */ /* 0x022fe40000004100 */
[----:B------:R-:W-:-:S03]  /*e610*/  IMAD.MOV.U32 R73, RZ, RZ, 0x2f800000 ;  /* 0x2f800000ff497424 */ /* 0x000fc600078e00ff */
[----:B------:R-:W-:Y:S01]  /*e620*/  FMUL.FTZ R72, R72, UR17 ;  /* 0x0000001148487c20 */ /* 0x000fe20008410000 */
[----:B------:R-:W-:-:S03]  /*e630*/  FFMA.FTZ R8, R8, R73, 1.1641532182693481445e-10 ;  /* 0x2f00000008087423 */ /* 0x000fc60000010049 */
[----:B------:R-:W-:Y:S02]  /*e640*/  FMUL.FTZ R72, R72, UR16 ;  /* 0x0000001048487c20 */ /* 0x000fe40008410000 */
[----:B------:R-:W-:-:S04]  /*e650*/  FSETP.GTU.FTZ.AND P1, PT, R8, UR23, PT ;  /* 0x0000001708007c0b */ /* 0x000fc8000bf3c000 */
[----:B------:R-:W-:Y:S02]  /*e660*/  SEL R8, RZ, 0x1, P1 ;  /* 0x00000001ff087807 */ /* 0x000fe40000800000 */
[----:B------:R-:W-:-:S07]  /*e670*/  FSEL R107, R72, RZ, !P1 ;  /* 0x000000ff486b7208 */ /* 0x000fce0004800000 */
.L_x_11331:
[----:B------:R-:W-:Y:S01]  /*e680*/  F2FP.F16.F32.PACK_AB R78, RZ, R107 ;  /* 0x0000006bff4e723e */ /* 0x000fe200000000ff */
[----:B-1----:R-:W-:Y:S01]  /*e690*/  IMAD.MOV.U32 R72, RZ, RZ, R70 ;  /* 0x000000ffff487224 */ /* 0x002fe200078e0046 */
        /* <DEDUP_REMOVED lines=14> */
.L_x_11337:
        /* <DEDUP_REMOVED lines=12> */
.L_x_11338:
        /* <DEDUP_REMOVED lines=42> */
.L_x_11336:
        /* <DEDUP_REMOVED lines=9> */
.L_x_11335:
        /* <DEDUP_REMOVED lines=16> */
.L_x_11341:
        /* <DEDUP_REMOVED lines=12> */
.L_x_11342:
        /* <DEDUP_REMOVED lines=42> */
.L_x_11340:
        /* <DEDUP_REMOVED lines=9> */
.L_x_11339:
        /* <DEDUP_REMOVED lines=16> */
.L_x_11345:
        /* <DEDUP_REMOVED lines=12> */
.L_x_11346:
        /* <DEDUP_REMOVED lines=42> */
.L_x_11344:
        /* <DEDUP_REMOVED lines=9> */
.L_x_11343:
        /* <DEDUP_REMOVED lines=16> */
.L_x_11349:
        /* <DEDUP_REMOVED lines=12> */
.L_x_11350:
        /* <DEDUP_REMOVED lines=42> */
.L_x_11348:
        /* <DEDUP_REMOVED lines=9> */
.L_x_11347:
        /* <DEDUP_REMOVED lines=16> */
.L_x_11353:
        /* <DEDUP_REMOVED lines=12> */
.L_x_11354:
        /* <DEDUP_REMOVED lines=42> */
.L_x_11352:
        /* <DEDUP_REMOVED lines=9> */
.L_x_11351:
        /* <DEDUP_REMOVED lines=16> */
.L_x_11357:
        /* <DEDUP_REMOVED lines=12> */
.L_x_11358:
        /* <DEDUP_REMOVED lines=42> */
.L_x_11356:
        /* <DEDUP_REMOVED lines=9> */
.L_x_11355:
        /* <DEDUP_REMOVED lines=16> */
.L_x_11361:
        /* <DEDUP_REMOVED lines=12> */
.L_x_11362:
        /* <DEDUP_REMOVED lines=42> */
.L_x_11360:
        /* <DEDUP_REMOVED lines=9> */
.L_x_11359:
[----:B------:R-:W-:Y:S02]  /*10910*/  F2FP.F16.F32.PACK_AB R75, RZ, R113 ;  /* 0x00000071ff4b723e */ /* 0x000fe400000000ff */
[----:B------:R-:W-:Y:S02]  /*10920*/  PRMT R74, R88, 0x5410, R90 ;  /* 0x00005410584a7816 */ /* 0x000fe4000000005a */
[----:B------:R-:W-:Y:S02]  /*10930*/  PRMT R73, R86, 0x5410, R84 ;  /* 0x0000541056497816 */ /* 0x000fe40000000054 */
[----:B------:R-:W-:Y:S02]  /*10940*/  PRMT R72, R78, 0x5410, R76 ;  /* 0x000054104e487816 */ /* 0x000fe4000000004c */
[----:B------:R-:W-:-:S07]  /*10950*/  PRMT R75, R70, 0x5410, R75 ;  /* 0x00005410464b7816 */ /* 0x000fce000000004b */
.L_x_11330:
        /* <DEDUP_REMOVED lines=47> */
.L_x_11363:
        /* <DEDUP_REMOVED lines=63> */
[----:B-1----:R-:W-:Y:S01]  /*11040*/  LOP3.LUT P0, R68, R125, 0x1f, RZ, 0xc0, !PT ;  /* 0x0000001f7d447812 */ /* 0x002fe2000780c0ff */
[----:B------:R-:W-:-:S03]  /*11050*/  HFMA2 R75, -RZ, RZ, 0, 0 ;  /* 0x00000000ff4b7431 */ /* 0x000fc600000001ff */
        /* <DEDUP_REMOVED lines=17> */
.L_x_11365:
[----:B------:R-:W-:Y:S05]  /*11170*/  BSYNC.RECONVERGENT B0 ;  /* 0x0000000000007941 */ /* 0x000fea0003800200 */
.L_x_11364:
[----:B------:R-:W-:Y:S01]  /*11180*/  BAR.SYNC.DEFER_BLOCKING 0x0 ;  /* 0x0000000000007b1d */ /* 0x000fe20000010000 */
[----:B0-----:R-:W-:-:S05]  /*11190*/  CS2R R72, SRZ ;  /* 0x0000000000487805 */ /* 0x001fca000001ff00 */
[----:B------:R-:W-:Y:S04]  /*111a0*/  BSSY.RECONVERGENT B0, `(.L_x_11366) ;  /* 0x000000a000007945 */ /* 0x000fe80003800200 */
[----:B------:R-:W-:Y:S05]  /*111b0*/  @P1 BRA `(.L_x_11367) ;  /* 0x0000000000201947 */ /* 0x000fea0003800000 */
[----:B------:R-:W0:Y:S01]  /*111c0*/  S2UR UR5, SR_CgaCtaId ;  /* 0x00000000000579c3 */ /* 0x000e220000008800 */
[----:B------:R-:W-:Y:S01]  /*111d0*/  UMOV UR4, 0x400 ;  /* 0x0000040000047882 */ /* 0x000fe20000000000 */
[----:B------:R-:W-:Y:S01]  /*111e0*/  IMAD.SHL.U32 R68, R125, 0x8, RZ ;  /* 0x000000087d447824 */ /* 0x000fe200078e00ff */
[----:B------:R-:W-:-:S04]  /*111f0*/  MOV R75, 0x300 ;  /* 0x00000300004b7802 */ /* 0x000fc80000000f00 */
[----:B------:R-:W-:Y:S01]  /*11200*/  LOP3.LUT R68, R68, 0xf8, RZ, 0xc0, !PT ;  /* 0x000000f844447812 */ /* 0x000fe200078ec0ff */
[----:B0-----:R-:W-:-:S04]  /*11210*/  ULEA UR4, UR5, UR4, 0x18 ;  /* 0x0000000405047291 */ /* 0x001fc8000f8ec0ff */
[----:B------:R-:W-:-:S09]  /*11220*/  @UP1 UIADD3 UR4, UPT, UPT, UR4, 0x40, URZ ;  /* 0x0000004004041890 */ /* 0x000fd2000fffe0ff */
[----:B------:R0:W1:Y:S03]  /*11230*/  LDS.64 R72, [R68+UR4] ;  /* 0x0000000444487984 */ /* 0x0000660008000a00 */
.L_x_11367:
[----:B------:R-:W-:Y:S05]  /*11240*/  BSYNC.RECONVERGENT B0 ;  /* 0x0000000000007941 */ /* 0x000fea0003800200 */
.L_x_11366:
        /* <DEDUP_REMOVED lines=155> */
[----:B------:R-:W-:-:S02]  /*11c00*/  F2FP.F16.F32.PACK_AB R71, R100, R71 ;  /* 0x000000476447723e */ /* 0x000fc400000000ff */
[----:B------:R-:W-:Y:S01]  /*11c10*/  F2FP.F16.F32.PACK_AB R69, R74, R69 ;  /* 0x000000454a45723e */ /* 0x000fe200000000ff */
[--C-:B------:R-:W-:Y:S01]  /*11c20*/  IMAD.WIDE.U32 R86, R87, 0x10, R88.reuse ;  /* 0x0000001057567825 */ /* 0x100fe200078e0058 */
[----:B------:R-:W-:Y:S02]  /*11c30*/  F2FP.F16.F32.PACK_AB R75, R98, R75 ;  /* 0x0000004b624b723e */ /* 0x000fe400000000ff */
[----:B------:R-:W-:Y:S01]  /*11c40*/  F2FP.F16.F32.PACK_AB R74, R96, R95 ;  /* 0x0000005f604a723e */ /* 0x000fe200000000ff */
[----:B------:R-:W-:Y:S01]  /*11c50*/  IMAD.WIDE.U32 R88, R99, 0x10, R88 ;  /* 0x0000001063587825 */ /* 0x000fe200078e0058 */
[----:B------:R-:W-:Y:S01]  /*11c60*/  F2FP.F16.F32.PACK_AB R72, R72, R77 ;  /* 0x0000004d4848723e */ /* 0x000fe200000000ff */
[----:B------:R0:W-:Y:S01]  /*11c70*/  STG.E.128 desc[UR12][R84.64], R68 ;  /* 0x0000004454007986 */ /* 0x0001e2000c101d0c */
[----:B------:R-:W-:Y:S02]  /*11c80*/  F2FP.F16.F32.PACK_AB R79, R94, R79 ;  /* 0x0000004f5e4f723e */ /* 0x000fe400000000ff */
[----:B------:R-:W-:Y:S01]  /*11c90*/  F2FP.F16.F32.PACK_AB R78, R92, R83 ;  /* 0x000000535c4e723e */ /* 0x000fe200000000ff */
[----:B------:R0:W-:Y:S01]  /*11ca0*/  STG.E.128 desc[UR12][R86.64], R72 ;  /* 0x0000004856007986 */ /* 0x0001e2000c101d0c */
[----:B------:R-:W-:-:S02]  /*11cb0*/  F2FP.F16.F32.PACK_AB R77, R90, R81 ;  /* 0x000000515a4d723e */ /* 0x000fc400000000ff */
[----:B------:R-:W-:-:S05]  /*11cc0*/  F2FP.F16.F32.PACK_AB R76, R76, R93 ;  /* 0x0000005d4c4c723e */ /* 0x000fca00000000ff */
[----:B------:R0:W-:Y:S02]  /*11cd0*/  STG.E.128 desc[UR12][R88.64], R76 ;  /* 0x0000004c58007986 */ /* 0x0001e4000c101d0c */
.L_x_11368:
[----:B------:R-:W-:Y:S02]  /*11ce0*/  UIADD3 UR7, UPT, UPT, UR7, UR20, URZ ;  /* 0x0000001407077290 */ /* 0x000fe4000fffe0ff */
[----:B------:R-:W-:Y:S02]  /*11cf0*/  UPLOP3.LUT UP1, UPT, UPT, UPT, UP1, 0x40, 0x4 ;  /* 0x000000000004789c */ /* 0x000fe40003f2e810 */
[----:B------:R-:W-:-:S09]  /*11d00*/  UISETP.GE.AND UP0, UPT, UR7, UR21, UPT ;  /* 0x000000150700728c */ /* 0x000fd2000bf06270 */
[----:B------:R-:W-:Y:S05]  /*11d10*/  BRA.U !UP0, `(.L_x_11369) ;  /* 0xfffffeed08247547 */ /* 0x000fea000b83ffff */
[----:B------:R-:W-:Y:S05]  /*11d20*/  EXIT ;  /* 0x000000000000794d */ /* 0x000fea0003800000 */
.L_x_11370:
        /* <DEDUP_REMOVED lines=13> */
.L_x_20994:


//--------------------- .text._ZN10layer_norm13ln_fwd_kernelINS_13Kernel_traitsIf6__halfS2_S2_fjLj6144ELj1ELj1ELj8ELj16ENS_18Kernel_traits_baseILj6144EfS2_S2_S2_fjLj256EEEEELb1ELb1ELb0ELb0EEEvNS_9FwdParamsE --------------------------
	.section	.text._ZN10layer_norm13ln_fwd_kernelINS_13Kernel_traitsIf6__halfS2_S2_fjLj6144ELj1ELj1ELj8ELj16ENS_18Kernel_traits_baseILj6144EfS2_S2_S2_fjLj256EEEEELb1ELb1ELb0ELb0EEEvNS_9FwdParamsE,"ax",@progbits
	.align	128
        .global         _ZN10layer_norm13ln_fwd_kernelINS_13Kernel_traitsIf6__halfS2_S2_fjLj6144ELj1ELj1ELj8ELj16ENS_18Kernel_traits_baseILj6144EfS2_S2_S2_fjLj256EEEEELb1ELb1ELb0ELb0EEEvNS_9FwdParamsE
        .type           _ZN10layer_norm13ln_fwd_kernelINS_13Kernel_traitsIf6__halfS2_S2_fjLj6144ELj1ELj1ELj8ELj16ENS_18Kernel_traits_baseILj6144EfS2_S2_S2_fjLj256EEEEELb1ELb1ELb0ELb0EEEvNS_9FwdParamsE,@function
        .size           _ZN10layer_norm13ln_fwd_kernelINS_13Kernel_traitsIf6__halfS2_S2_fjLj6144ELj1ELj1ELj8ELj16ENS_18Kernel_traits_baseILj6144EfS2_S2_S2_fjLj256EEEEELb1ELb1ELb0ELb0EEEvNS_9FwdParamsE,(.L_x_20995 - _ZN10layer_norm13ln_fwd_kernelINS_13Kernel_traitsIf6__halfS2_S2_fjLj6144ELj1ELj1ELj8ELj16ENS_18Kernel_traits_baseILj6144EfS2_S2_S2_fjLj256EEEEELb1ELb1ELb0ELb0EEEvNS_9FwdParamsE)
        .other          _ZN10layer_norm13ln_fwd_kernelINS_13Kernel_traitsIf6__halfS2_S2_fjLj6144ELj1ELj1ELj8ELj16ENS_18Kernel_traits_baseILj6144EfS2_S2_S2_fjLj256EEEEELb1ELb1ELb0ELb0EEEvNS_9FwdParamsE,@"STO_CUDA_ENTRY STV_DEFAULT"
_ZN10layer_norm13ln_fwd_kernelINS_13Kernel_traitsIf6__halfS2_S2_fjLj6144ELj1ELj1ELj8ELj16ENS_18Kernel_traits_baseILj6144EfS2_S2_S2_fjLj256EEEEELb1ELb1ELb0ELb0EEEvNS_9FwdParamsE:
.text._ZN10layer_norm13ln_fwd_kernelINS_13Kernel_traitsIf6__halfS2_S2_fjLj6144ELj1ELj1ELj8ELj16ENS_18Kernel_traits_baseILj6144EfS2_S2_S2_fjLj256EEEEELb1ELb1ELb0ELb0EEEvNS_9FwdParamsE:
        /* <DEDUP_REMOVED lines=86> */
.L_x_11372:
        /* <DEDUP_REMOVED lines=25> */
[----:B------:R-:W-:Y:S02]  /*06f0*/  CS2R R42, SRZ ;  /* 0x00000000002a7805 */ /* 0x000fe4000001ff00 */
[----:B-1----:R-:W-:-:S02]  /*0700*/  CS2R R40, SRZ ;  /* 0x0000000000287805 */ /* 0x002fc4000001ff00 */
[----:B--2---:R-:W-:Y:S01]  /*0710*/  CS2R R44, SRZ ;  /* 0x00000000002c7805 */ /* 0x004fe2000001ff00 */
[----:B------:R1:W5:Y:S01]  /*0720*/  @P1 LDG.E.128 R48, desc[UR8][R46.64+0x10] ;  /* 0x000010082e301981 */ /* 0x000362000c1e1d00 */
[----:B0-----:R-:W-:-:S03]  /*0730*/  @P2 IMAD.WIDE.U32 R4, R83, 0x20, R66 ;  /* 0x0000002053042825 */ /* 0x001fc600078e0042 */
[----:B------:R-:W5:Y:S04]  /*0740*/  @P1 LDG.E.128 R36, desc[UR8][R64.64] ;  /* 0x0000000840241981 */ /* 0x000f68000c1e1d00 */
[----:B------:R-:W5:Y:S01]  /*0750*/  @P2 LDG.E.128 R28, desc[UR8][R4.64] ;  /* 0x00000008041c2981 */ /* 0x000f62000c1e1d00 */
[----:B----4-:R-:W-:-:S03]  /*0760*/  @P2 IMAD.WIDE.U32 R6, R83, 0x20, R68 ;  /* 0x0000002053062825 */ /* 0x010fc600078e0044 */
[----:B------:R-:W5:Y:S04]  /*0770*/  @P2 LDG.E.128 R24, desc[UR8][R4.64+0x10] ;  /* 0x0000100804182981 */ /* 0x000f68000c1e1d00 */
[----:B------:R-:W5:Y:S04]  /*0780*/  @P2 LDG.E.128 R12, desc[UR8][R6.64] ;  /* 0x00000008060c2981 */ /* 0x000f68000c1e1d00 */
[----:B------:R-:W5:Y:S01]  /*0790*/  @P2 LDG.E.128 R8, desc[UR8][R6.64+0x10] ;  /* 0x0000100806082981 */ /* 0x000f62000c1e1d00 */
[----:B-1----:R-:W-:Y:S02]  /*07a0*/  CS2R R46, SRZ ;  /* 0x00000000002e7805 */ /* 0x002fe4000001ff00 */
[----:B------:R-:W-:-:S02]  /*07b0*/  CS2R R66, SRZ ;  /* 0x0000000000427805 */ /* 0x000fc4000001ff00 */
[----:B------:R-:W-:Y:S01]  /*07c0*/  CS2R R68, SRZ ;  /* 0x0000000000447805 */ /* 0x000fe2000001ff00 */
[----:B------:R0:W5:Y:S02]  /*07d0*/  @P1 LDG.E.128 R32, desc[UR8][R64.64+0x10] ;  /* 0x0000100840201981 */ /* 0x000164000c1e1d00 */
[----:B0-----:R-:W-:-:S07]  /*07e0*/  CS2R R64, SRZ ;  /* 0x0000000000407805 */ /* 0x001fce000001ff00 */
.L_x_11373:
[----:B------:R-:W-:Y:S05]  /*07f0*/  BSYNC.RECONVERGENT B0 ;  /* 0x0000000000007941 */ /* 0x000fea0003800200 */
.L_x_11371:
[----:B------:R-:W1:Y:S02]  /*0800*/  LDCU UR5, c[0x0][0x384] ;  /* 0x00007080ff0577ac */ /* 0x000e640008000800 */
[----:B-1----:R-:W-:-:S06]  /*0810*/  UISETP.GE.AND UP0, UPT, UR14, UR5, UPT ;  /* 0x000000050e00728c */ /* 0x002fcc000bf06270 */
[----:B------:R-:W-:-:S13]  /*0820*/  PLOP3.LUT P0, PT, PT, PT, UP0, 0x80, 0x8 ;  /* 0x000000000008781c */ /* 0x000fda0003f0f008 */
[----:B------:R-:W-:Y:S05]  /*0830*/  @P0 EXIT ;  /* 0x000000000000094d */ /* 0x000fea0003800000 */
[----:B------:R-:W1:Y:S01]  /*0840*/  LDC R84, c[0x0][0x360] ;  /* 0x0000d800ff547b82 */ /* 0x000e620000000800 */
[----:B0-----:R-:W-:Y:S01]  /*0850*/  IMAD.HI.U32 R5, R108, -0x2daee0ad, RZ ;  /* 0xd2511f536c057827 */ /* 0x001fe200078e00ff */
[----:B------:R-:W-:Y:S01]  /*0860*/  UIADD3 UR5, UPT, UPT, UR6, 0x3c6ef372, URZ ;  /* 0x3c6ef37206057890 */ /* 0x000fe2000fffe0ff */
[----:B------:R-:W-:Y:S01]  /*0870*/  LOP3.LUT R98, R98, 0x3, RZ, 0xc0, !PT ;  /* 0x0000000362627812 */ /* 0x000fe200078ec0ff */
[----:B------:R-:W-:Y:S01]  /*0880*/  UIADD3 UR10, UPT, UPT, UR7, 0x76cf5d0a, URZ ;  /* 0x76cf5d0a070a7890 */ /* 0x000fe2000fffe0ff */
[----:B------:R-:W-:Y:S01]  /*0890*/  IMAD R81, R108, -0x2daee0ad, RZ ;  /* 0xd2511f536c517824 */ /* 0x000fe200078e02ff */
[----:B------:R-:W-:Y:S01]  /*08a0*/  LOP3.LUT R5, R5, UR7, RZ, 0x3c, !PT ;  /* 0x0000000705057c12 */ /* 0x000fe2000f8e3cff */
[----:B------:R-:W-:Y:S01]  /*08b0*/  UIADD3 UR12, UPT, UPT, UR7, -0x56f99767, URZ ;  /* 0xa9066899070c7890 */ /* 0x000fe2000fffe0ff */
[----:B------:R-:W-:Y:S01]  /*08c0*/  IMAD.MOV.U32 R86, RZ, RZ, RZ ;  /* 0x000000ffff567224 */ /* 0x000fe200078e00ff */
[----:B------:R-:W-:Y:S02]  /*08d0*/  UIADD3 UR11, UPT, UPT, UR6, 0x1715609d, URZ ;  /* 0x1715609d060b7890 */ /* 0x000fe4000fffe0ff */
[C---:B------:R-:W-:Y:S01]  /*08e0*/  IMAD.HI.U32 R6, R5.reuse, -0x326172a9, RZ ;  /* 0xcd9e8d5705067827 */ /* 0x040fe200078e00ff */
[----:B------:R-:W-:Y:S01]  /*08f0*/  ULOP3.LUT UR18, UR4, 0xff, URZ, 0xc0, !UPT ;  /* 0x000000ff04127892 */ /* 0x000fe2000f8ec0ff */
[----:B------:R-:W0:Y:S02]  /*0900*/  LDCU.64 UR16, c[0x0][0x3e0] ;  /* 0x00007c00ff1077ac */ /* 0x000e240008000a00 */
[----:B------:R-:W-:Y:S01]  /*0910*/  IMAD R5, R5, -0x326172a9, RZ ;  /* 0xcd9e8d5705057824 */ /* 0x000fe200078e02ff */
[----:B------:R-:W2:Y:S01]  /*0920*/  LDCU UR15, c[0x0][0x388] ;  /* 0x00007100ff0f77ac */ /* 0x000ea20008000800 */
[----:B------:R-:W-:Y:S01]  /*0930*/  UPLOP3.LUT UP2, UPT, UPT, UPT, UPT, 0x40, 0x4 ;  /* 0x000000000004789c */ /* 0x000fe20003f4e870 */
[----:B-1----:R-:W-:-:S04]  /*0940*/  IMAD R84, R84, UR14, R85 ;  /* 0x0000000e54547c24 */ /* 0x002fc8000f8e0255 */
        /* <DEDUP_REMOVED lines=52> */
[----:B------:R-:W-:Y:S01]  /*0c90*/  IMAD R81, R81, -0x326172a9, RZ ;  /* 0xcd9e8d5751517824 */ /* 0x000fe200078e02ff */
[----:B------:R-:W-:Y:S01]  /*0ca0*/  UIADD3 UR10, UPT, UPT, UR7, -0x695add53, URZ ;  /* 0x96a522ad070a7890 */ /* 0x000fe2000fffe0ff */
[----:B------:R-:W-:Y:S02]  /*0cb0*/  IMAD R7, R4, -0x2daee0ad, RZ ;  /* 0xd2511f5304077824 */ /* 0x000fe400078e02ff */
[----:B------:R-:W-:-:S04]  /*0cc0*/  IMAD.HI.U32 R0, R6, -0x326172a9, RZ ;  /* 0xcd9e8d5706007827 */ /* 0x000fc800078e00ff */
[----:B------:R-:W-:Y:S01]  /*0cd0*/  IMAD.HI.U32 R4, R5, -0x2daee0ad, RZ ;  /* 0xd2511f5305047827 */ /* 0x000fe200078e00ff */
[----:B------:R-:W-:Y:S01]  /*0ce0*/  LOP3.LUT R0, R81, UR13, R0, 0x96, !PT ;  /* 0x0000000d51007c12 */ /* 0x000fe2000f8e9600 */
[----:B------:R-:W3:Y:S02]  /*0cf0*/  LDCU.64 UR12, c[0x0][0x380] ;  /* 0x00007000ff0c77ac */ /* 0x000ee40008000a00 */
[----:B------:R-:W-:Y:S01]  /*0d00*/  IMAD R81, R6, -0x326172a9, RZ ;  /* 0xcd9e8d5706517824 */ /* 0x000fe200078e02ff */
[----:B------:R-:W-:Y:S01]  /*0d10*/  LOP3.LUT R4, R7, UR25, R4, 0x96, !PT ;  /* 0x0000001907047c12 */ /* 0x000fe2000f8e9604 */
[----:B------:R-:W-:Y:S01]  /*0d20*/  IMAD.SHL.U32 R7, R85, 0x20, RZ ;  /* 0x0000002055077824 */ /* 0x000fe200078e00ff */
[----:B------:R-:W-:Y:S01]  /*0d30*/  VIADDMNMX R6, R80, UR18, RZ, !PT ;  /* 0x0000001250067c46 */ /* 0x000fe2000f8001ff */
[----:B------:R-:W-:Y:S02]  /*0d40*/  IMAD R5, R5, -0x2daee0ad, RZ ;  /* 0xd2511f5305057824 */ /* 0x000fe400078e02ff */
[----:B------:R-:W-:Y:S01]  /*0d50*/  IMAD.HI.U32 R96, R0, -0x2daee0ad, RZ ;  /* 0xd2511f5300607827 */ /* 0x000fe200078e00ff */
[----:B------:R-:W-:-:S02]  /*0d60*/  VIMNMX R6, PT, PT, R6, 0x20, PT ;  /* 0x0000002006067848 */ /* 0x000fc40003fe0100 */
[----:B------:R-:W-:Y:S01]  /*0d70*/  LOP3.LUT R7, R7, 0x3e0, RZ, 0xc0, !PT ;  /* 0x000003e007077812 */ /* 0x000fe200078ec0ff */
[----:B------:R-:W-:Y:S01]  /*0d80*/  IMAD.HI.U32 R92, R4, -0x326172a9, RZ ;  /* 0xcd9e8d57045c7827 */ /* 0x000fe200078e00ff */
[----:B------:R-:W-:Y:S02]  /*0d90*/  LEA R6, R6, UR5, 0x3 ;  /* 0x0000000506067c11 */ /* 0x000fe4000f8e18ff */
[----:B------:R-:W-:Y:S01]  /*0da0*/  IADD3 R7, PT, PT, RZ, -R7, RZ ;  /* 0x80000007ff077210 */ /* 0x000fe20007ffe0ff */
[----:B------:R-:W-:Y:S01]  /*0db0*/  IMAD R94, R4, -0x326172a9, RZ ;  /* 0xcd9e8d57045e7824 */ /* 0x000fe200078e02ff */
[----:B------:R-:W-:Y:S01]  /*0dc0*/  I2FP.F32.U32 R6, R6 ;  /* 0x0000000600067245 */ /* 0x000fe20000201000 */
[----:B------:R-:W-:Y:S01]  /*0dd0*/  IMAD R100, R0, -0x2daee0ad, RZ ;  /* 0xd2511f5300647824 */ /* 0x000fe200078e02ff */
[----:B------:R-:W-:Y:S01]  /*0de0*/  LOP3.LUT R96, R5, UR10, R96, 0x96, !PT ;  /* 0x0000000a05607c12 */ /* 0x000fe2000f8e9660 */
[----:B------:R-:W-:Y:S01]  /*0df0*/  IMAD.MOV.U32 R5, RZ, RZ, R7 ;  /* 0x000000ffff057224 */ /* 0x000fe200078e0007 */
[----:B------:R4:W0:Y:S01]  /*0e00*/  MUFU.RCP R85, R6 ;  /* 0x0000000600557308 */ /* 0x0008220000001000 */
[----:B------:R-:W-:Y:S01]  /*0e10*/  LOP3.LUT R92, R81, UR11, R92, 0x96, !PT ;  /* 0x0000000b515c7c12 */ /* 0x000fe2000f8e965c */
[----:B------:R-:W0:Y:S02]  /*0e20*/  LDCU.64 UR10, c[0x0][0x3a0] ;  /* 0x00007400ff0a77ac */ /* 0x000e240008000a00 */
[----:B------:R-:W-:-:S04]  /*0e30*/  VIADDMNMX R5, R5, UR18, RZ, !PT ;  /* 0x0000001205057c46 */ /* 0x000fc8000f8001ff */
[----:B------:R-:W-:-:S04]  /*0e40*/  VIMNMX R5, PT, PT, R5, 0x20, PT ;  /* 0x0000002005057848 */ /* 0x000fc80003fe0100 */
[----:B-1234-:R-:W-:-:S07]  /*0e50*/  LEA R87, R5, UR5, 0x3 ;  /* 0x0000000505577c11 */ /* 0x01efce000f8e18ff */
.L_x_11635:
[----:B-1----:R-:W1:Y:S01]  /*0e60*/  @UP0 LDCU.64 UR4, c[0x0][0x3e0] ;  /* 0x00007c00ff0407ac */ /* 0x002e620008000a00 */
[----:B------:R-:W-:Y:S01]  /*0e70*/  PLOP3.LUT P0, PT, PT, PT, UP0, 0x80, 0x8 ;  /* 0x000000000008781c */ /* 0x000fe20003f0f008 */
[----:B-1----:R-:W-:-:S06]  /*0e80*/  @UP0 UIMAD.WIDE UR4, UR14, 0x2, UR4 ;  /* 0x000000020e0408a5 */ /* 0x002fcc000f8e0204 */
[----:B0-23--:R-:W-:Y:S01]  /*0e90*/  MOV R80, UR4 ;  /* 0x0000000400507c02 */ /* 0x00dfe20008000f00 */
[----:B------:R-:W-:-:S05]  /*0ea0*/  IMAD.U32 R81, RZ, RZ, UR5 ;  /* 0x00000005ff517e24 */ /* 0x000fca000f8e00ff */
[----:B------:R-:W2:Y:S01]  /*0eb0*/  @P0 LDG.E.U16 R80, desc[UR8][R80.64] ;  /* 0x0000000850500981 */ /* 0x000ea2000c1e1500 */
[----:B------:R-:W-:Y:S01]  /*0ec0*/  UIMAD UR4, UR14, UR15, URZ ;  /* 0x0000000f0e0472a4 */ /* 0x000fe2000f8e02ff */
[----:B------:R-:W-:Y:S01]  /*0ed0*/  PLOP3.LUT P0, PT, PT, PT, UP0, 0x80, 0x8 ;  /* 0x000000000008781c */ /* 0x000fe20003f0f008 */
[----:B------:R-:W-:Y:S01]  /*0ee0*/  BSSY.RECONVERGENT B0, `(.L_x_11374) ;  /* 0x0000673000007945 */ /* 0x000fe20003800200 */
[----:B------:R-:W1:Y:S01]  /*0ef0*/  S2R R90, SR_TID.X ;  /* 0x00000000005a7919 */ /* 0x000e620000002100 */
[----:B------:R-:W-:Y:S01]  /*0f00*/  USHF.R.S32.HI UR5, URZ, 0x1f, UR4 ;  /* 0x0000001fff057899 */ /* 0x000fe20008011404 */
[----:B------:R-:W-:Y:S02]  /*0f10*/  PLOP3.LUT P1, PT, PT, PT, UP0, 0x80, 0x8 ;  /* 0x000000000008781c */ /* 0x000fe40003f2f008 */
[----:B------:R-:W-:Y:S01]  /*0f20*/  ISETP.GE.U32.AND P2, PT, R2, 0x100, PT ;  /* 0x000001000200780c */ /* 0x000fe20003f46070 */
[----:B------:R-:W-:-:S03]  /*0f30*/  ULEA.HI UR5, UR5, UR4, URZ, 0x3 ;  /* 0x0000000405057291 */ /* 0x000fc6000f8f18ff */
[----:B------:R-:W-:Y:S01]  /*0f40*/  UMOV UR4, 0x3f800000 ;  /* 0x3f80000000047882 */ /* 0x000fe20000000000 */
[----:B------:R-:W-:Y:S02]  /*0f50*/  P2R R110, PR, RZ, 0x4 ;  /* 0x00000004ff6e7803 */ /* 0x000fe40000000000 */
[----:B------:R-:W-:-:S05]  /*0f60*/  IMAD.U32 R83, RZ, RZ, UR5 ;  /* 0x00000005ff537e24 */ /* 0x000fca000f8e00ff */
[----:B-1----:R-:W-:Y:S01]  /*0f70*/  LEA.HI.SX32 R88, R83, R90, 0x1d ;  /* 0x0000005a53587211 */ /* 0x002fe200078feaff */
[----:B--2---:R-:W-:-:S05]  /*0f80*/  @P0 HADD2.F32 R0, -RZ, R80.H0_H0 ;  /* 0x20000050ff000230 */ /* 0x004fca0000004100 */
[----:B------:R-:W-:Y:S02]  /*0f90*/  @P1 R2UR UR4, R0 ;  /* 0x00000000000412ca */ /* 0x000fe400000e0000 */
[----:B------:R-:W-:Y:S01]  /*0fa0*/  MOV R0, R88 ;  /* 0x0000005800007202 */ /* 0x000fe20000000f00 */
[----:B------:R-:W-:-:S12]  /*0fb0*/  @!P2 BRA `(.L_x_11375) ;  /* 0x000000640094a947 */ /* 0x000fd80003800000 */
        /* <DEDUP_REMOVED lines=20> */
.L_x_20831:
[----:B------:R-:W-:Y:S05]  /*1100*/  BRX R120 -0x1110                                       (*"BRANCH_TARGETS .L_x_20832,.L_x_20833,.L_x_20834"*) ;  /* 0xffffffec78bc7949 */ /* 0x000fea000383ffff */
.L_x_20834:
[----:B------:R-:W-:Y:S01]  /*1110*/  IADD3 R112, PT, PT, R98, 0x1, RZ ;  /* 0x0000000162707810 */ /* 0x000fe20007ffe0ff */
[----:B------:R-:W-:Y:S02]  /*1120*/  IMAD.MOV.U32 R0, RZ, RZ, R100 ;  /* 0x000000ffff007224 */ /* 0x000fe400078e0064 */
[----:B------:R-:W-:Y:S01]  /*1130*/  IMAD.MOV.U32 R104, RZ, RZ, R92 ;  /* 0x000000ffff687224 */ /* 0x000fe200078e005c */
[----:B------:R-:W-:Y:S06]  /*1140*/  BRA `(.L_x_11378) ;  /* 0x00000004003c7947 */ /* 0x000fec0003800000 */
.L_x_20832:
[----:B------:R-:W-:Y:S01]  /*1150*/  MOV R0, R100 ;  /* 0x0000006400007202 */ /* 0x000fe20000000f00 */
[----:B------:R-:W-:Y:S02]  /*1160*/  IMAD.MOV.U32 R112, RZ, RZ, 0x3 ;  /* 0x00000003ff707424 */ /* 0x000fe400078e00ff */
[----:B------:R-:W-:Y:S01]  /*1170*/  IMAD.MOV.U32 R104, RZ, RZ, R96 ;  /* 0x000000ffff687224 */ /* 0x000fe200078e0060 */
[----:B------:R-:W-:Y:S06]  /*1180*/  BRA `(.L_x_11378) ;  /* 0x00000004002c7947 */ /* 0x000fec0003800000 */
.L_x_20833:
        /* <DEDUP_REMOVED lines=13> */
.L_x_11380:
[----:B------:R-:W-:Y:S05]  /*1260*/  BSYNC.RECONVERGENT B2 ;  /* 0x0000000000027941 */ /* 0x000fea0003800200 */
.L_x_11379:
        /* <DEDUP_REMOVED lines=61> */
.L_x_11378:
[----:B------:R-:W-:Y:S05]  /*1640*/  BSYNC.RECONVERGENT B1 ;  /* 0x0000000000017941 */ /* 0x000fea0003800200 */
.L_x_11377:
        /* <DEDUP_REMOVED lines=27> */
.L_x_11383:
        /* <DEDUP_REMOVED lines=13> */
.L_x_11385:
[----:B------:R-:W-:Y:S05]  /*18d0*/  BSYNC.RECONVERGENT B2 ;  /* 0x0000000000027941 */ /* 0x000fea0003800200 */
.L_x_11384:
        /* <DEDUP_REMOVED lines=61> */
.L_x_11382:
[----:B------:R-:W-:Y:S05]  /*1cb0*/  BSYNC.RECONVERGENT B1 ;  /* 0x0000000000017941 */ /* 0x000fea0003800200 */
.L_x_11381:
[----:B------:R-:W-:Y:S01]  /*1cc0*/  I2FP.F32.U32 R123, R98 ;  /* 0x00000062007b7245 */ /* 0x000fe20000201000 */
[----:B------:R-:W-:Y:S01]  /*1cd0*/  HADD2.F32 R80, -RZ, R80.H1_H1 ;  /* 0x30000050ff507230 */ /* 0x000fe20000004100 */
[----:B------:R-:W-:Y:S01]  /*1ce0*/  ISETP.NE.AND P1, PT, R114, 0x1, PT ;  /* 0x000000017200780c */ /* 0x000fe20003f25270 */
[----:B------:R-:W-:Y:S01]  /*1cf0*/  BSSY.RECONVERGENT B1, `(.L_x_11386) ;  /* 0x000005f000017945 */ /* 0x000fe20003800200 */
[----:B------:R-:W-:Y:S02]  /*1d00*/  IMAD.MOV.U32 R98, RZ, RZ, 0x2 ;  /* 0x00000002ff627424 */ /* 0x000fe400078e00ff */
[----:B------:R-:W-:Y:S01]  /*1d10*/  FFMA.FTZ R123, R123, R104, 1.1641532182693481445e-10 ;  /* 0x2f0000007b7b7423 */ /* 0x000fe20000010068 */
[----:B------:R-:W-:-:S04]  /*1d20*/  FMUL.FTZ R125, R80, UR4 ;  /* 0x00000004507d7c20 */ /* 0x000fc80008410000 */
[----:B------:R-:W-:Y:S01]  /*1d30*/  FMUL.FTZ R125, R125, R100 ;  /* 0x000000647d7d7220 */ /* 0x000fe20000410000 */
[----:B------:R-:W-:Y:S01]  /*1d40*/  FSETP.GTU.FTZ.AND P0, PT, R123, R102, PT ;  /* 0x000000667b00720b */ /* 0x000fe20003f1c000 */
        /* <DEDUP_REMOVED lines=14> */
.L_x_11388:
        /* <DEDUP_REMOVED lines=13> */
.L_x_11390:
[----:B------:R-:W-:Y:S05]  /*1f00*/  BSYNC.RECONVERGENT B2 ;  /* 0x0000000000027941 */ /* 0x000fea0003800200 */
.L_x_11389:
        /* <DEDUP_REMOVED lines=61> */
.L_x_11387:
[----:B------:R-:W-:Y:S05]  /*22e0*/  BSYNC.RECONVERGENT B1 ;  /* 0x0000000000017941 */ /* 0x000fea0003800200 */
.L_x_11386:
        /* <DEDUP_REMOVED lines=23> */
.L_x_11393:
        /* <DEDUP_REMOVED lines=13> */
.L_x_11395:
[----:B------:R-:W-:Y:S05]  /*2530*/  BSYNC.RECONVERGENT B2 ;  /* 0x0000000000027941 */ /* 0x000fea0003800200 */
.L_x_11394:
        /* <DEDUP_REMOVED lines=61> */
.L_x_11392:
[----:B------:R-:W-:Y:S05]  /*2910*/  BSYNC.RECONVERGENT B1 ;  /* 0x0000000000017941 */ /* 0x000fea0003800200 */
.L_x_11391:
        /* <DEDUP_REMOVED lines=23> */
.L_x_11398:
        /* <DEDUP_REMOVED lines=13> */
.L_x_11400:
[----:B------:R-:W-:Y:S05]  /*2b60*/  BSYNC.RECONVERGENT B2 ;  /* 0x0000000000027941 */ /* 0x000fea0003800200 */
.L_x_11399:
        /* <DEDUP_REMOVED lines=61> */
.L_x_11397:
[----:B------:R-:W-:Y:S05]  /*2f40*/  BSYNC.RECONVERGENT B1 ;  /* 0x0000000000017941 */ /* 0x000fea0003800200 */
.L_x_11396:
        /* <DEDUP_REMOVED lines=23> */
.L_x_11403:
        /* <DEDUP_REMOVED lines=13> */
.L_x_11405:
[----:B------:R-:W-:Y:S05]  /*3190*/  BSYNC.RECONVERGENT B2 ;  /* 0x0000000000027941 */ /* 0x000fea0003800200 */
.L_x_11404:
        /* <DEDUP_REMOVED lines=61> */
.L_x_11402:
[----:B------:R-:W-:Y:S05]  /*3570*/  BSYNC.RECONVERGENT B1 ;  /* 0x0000000000017941 */ /* 0x000fea0003800200 */
.L_x_11401:
        /* <DEDUP_REMOVED lines=23> */
.L_x_11408:
        /* <DEDUP_REMOVED lines=13> */
.L_x_11410:
[----:B------:R-:W-:Y:S05]  /*37c0*/  BSYNC.RECONVERGENT B2 ;  /* 0x0000000000027941 */ /* 0x000fea0003800200 */
.L_x_11409:
        /* <DEDUP_REMOVED lines=61> */
.L_x_11407:
[----:B------:R-:W-:Y:S05]  /*3ba0*/  BSYNC.RECONVERGENT B1 ;  /* 0x0000000000017941 */ /* 0x000fea0003800200 */
.L_x_11406:
        /* <DEDUP_REMOVED lines=23> */
.L_x_11413:
        /* <DEDUP_REMOVED lines=15> */
.L_x_11415:
[----:B------:R-:W-:Y:S05]  /*3e10*/  BSYNC.RECONVERGENT B2 ;  /* 0x0000000000027941 */ /* 0x000fea0003800200 */
.L_x_11414:
        /* <DEDUP_REMOVED lines=61> */
.L_x_11412:
[----:B------:R-:W-:Y:S05]  /*41f0*/  BSYNC.RECONVERGENT B1 ;  /* 0x0000000000017941 */ /* 0x000fea0003800200 */
.L_x_11411:
        /* <DEDUP_REMOVED lines=11> */
[----:B------:R-:W-:Y:S01]  /*42b0*/  FFMA.FTZ R135, R80, R59, R135 ;  /* 0x0000003b50877223 */ /* 0x000fe20000010087 */
[----:B------:R-:W-:-:S04]  /*42c0*/  F2FP.F16.F32.PACK_AB R80, R123, R121 ;  /* 0x000000797b50723e */ /* 0x000fc800000000ff */
[----:B------:R-:W-:Y:S01]  /*42d0*/  F2FP.F16.F32.PACK_AB R83, R135, R127 ;  /* 0x0000007f8753723e */ /* 0x000fe200000000ff */
[----:B------:R-:W-:Y:S06]  /*42e0*/  BRA `(.L_x_11416) ;  /* 0x0000003000747947 */ /* 0x000fec0003800000 */
.L_x_11376:
        /* <DEDUP_REMOVED lines=16> */
.L_x_11419:
        /* <DEDUP_REMOVED lines=13> */
.L_x_11421:
[----:B------:R-:W-:Y:S05]  /*44c0*/  BSYNC.RECONVERGENT B2 ;  /* 0x0000000000027941 */ /* 0x000fea0003800200 */
.L_x_11420:
        /* <DEDUP_REMOVED lines=61> */
.L_x_11418:
[----:B------:R-:W-:Y:S05]  /*48a0*/  BSYNC.RECONVERGENT B1 ;  /* 0x0000000000017941 */ /* 0x000fea0003800200 */
.L_x_11417:
        /* <DEDUP_REMOVED lines=10> */
[----:B------:R-:W-:Y:S01]  /*4950*/  MOV R98, R94 ;  /* 0x0000005e00627202 */ /* 0x000fe20000000f00 */
[----:B0-----:R-:W-:-:S03]  /*4960*/  FMUL.FTZ R123, R123, R100 ;  /* 0x000000647b7b7220 */ /* 0x001fc60000410000 */
[----:B-1----:R-:W-:-:S04]  /*4970*/  FSETP.GTU.FTZ.AND P0, PT, R121, R102, PT ;  /* 0x000000667900720b */ /* 0x002fc80003f1c000 */
        /* <DEDUP_REMOVED lines=13> */
.L_x_11424:
        /* <DEDUP_REMOVED lines=13> */
.L_x_11426:
[----:B------:R-:W-:Y:S05]  /*4b20*/  BSYNC.RECONVERGENT B2 ;  /* 0x0000000000027941 */ /* 0x000fea0003800200 */
.L_x_11425:
        /* <DEDUP_REMOVED lines=61> */
.L_x_11423:
[----:B------:R-:W-:Y:S05]  /*4f00*/  BSYNC.RECONVERGENT B1 ;  /* 0x0000000000017941 */ /* 0x000fea0003800200 */
.L_x_11422:
        /* <DEDUP_REMOVED lines=22> */
.L_x_11429:
        /* <DEDUP_REMOVED lines=13> */
.L_x_11431:
[----:B------:R-:W-:Y:S05]  /*5140*/  BSYNC.RECONVERGENT B2 ;  /* 0x0000000000027941 */ /* 0x000fea0003800200 */
.L_x_11430:
        /* <DEDUP_REMOVED lines=61> */
.L_x_11428:
[----:B------:R-:W-:Y:S05]  /*5520*/  BSYNC.RECONVERGENT B1 ;  /* 0x0000000000017941 */ /* 0x000fea0003800200 */
.L_x_11427:
        /* <DEDUP_REMOVED lines=22> */
.L_x_11434:
        /* <DEDUP_REMOVED lines=13> */
.L_x_11436:
[----:B------:R-:W-:Y:S05]  /*5760*/  BSYNC.RECONVERGENT B2 ;  /* 0x0000000000027941 */ /* 0x000fea0003800200 */
.L_x_11435:
        /* <DEDUP_REMOVED lines=61> */
.L_x_11433:
[----:B------:R-:W-:Y:S05]  /*5b40*/  BSYNC.RECONVERGENT B1 ;  /* 0x0000000000017941 */ /* 0x000fea0003800200 */
.L_x_11432:
        /* <DEDUP_REMOVED lines=22> */
.L_x_11439:
        /* <DEDUP_REMOVED lines=13> */
.L_x_11441:
[----:B------:R-:W-:Y:S05]  /*5d80*/  BSYNC.RECONVERGENT B2 ;  /* 0x0000000000027941 */ /* 0x000fea0003800200 */
.L_x_11440:
        /* <DEDUP_REMOVED lines=61> */
.L_x_11438:
[----:B------:R-:W-:Y:S05]  /*6160*/  BSYNC.RECONVERGENT B1 ;  /* 0x0000000000017941 */ /* 0x000fea0003800200 */
.L_x_11437:
        /* <DEDUP_REMOVED lines=22> */
.L_x_11444:
        /* <DEDUP_REMOVED lines=13> */
.L_x_11446:
[----:B------:R-:W-:Y:S05]  /*63a0*/  BSYNC.RECONVERGENT B2 ;  /* 0x0000000000027941 */ /* 0x000fea0003800200 */
.L_x_11445:
        /* <DEDUP_REMOVED lines=61> */
.L_x_11443:
[----:B------:R-:W-:Y:S05]  /*6780*/  BSYNC.RECONVERGENT B1 ;  /* 0x0000000000017941 */ /* 0x000fea0003800200 */
.L_x_11442:
        /* <DEDUP_REMOVED lines=22> */
.L_x_11449:
        /* <DEDUP_REMOVED lines=13> */
.L_x_11451:
[----:B------:R-:W-:Y:S05]  /*69c0*/  BSYNC.RECONVERGENT B2 ;  /* 0x0000000000027941 */ /* 0x000fea0003800200 */
.L_x_11450:
        /* <DEDUP_REMOVED lines=61> */
.L_x_11448:
[----:B------:R-:W-:Y:S05]  /*6da0*/  BSYNC.RECONVERGENT B1 ;  /* 0x0000000000017941 */ /* 0x000fea0003800200 */
.L_x_11447:
        /* <DEDUP_REMOVED lines=22> */
.L_x_11454:
        /* <DEDUP_REMOVED lines=15> */
.L_x_11456:
[----:B------:R-:W-:Y:S05]  /*7000*/  BSYNC.RECONVERGENT B2 ;  /* 0x0000000000027941 */ /* 0x000fea0003800200 */
.L_x_11455:
        /* <DEDUP_REMOVED lines=61> */
.L_x_11453:
[----:B------:R-:W-:Y:S05]  /*73e0*/  BSYNC.RECONVERGENT B1 ;  /* 0x0000000000017941 */ /* 0x000fea0003800200 */
.L_x_11452:
[----:B------:R-:W-:Y:S01]  /*73f0*/  I2FP.F32.U32 R81, R80 ;  /* 0x0000005000517245 */ /* 0x000fe20000201000 */
[----:B------:R-:W-:Y:S01]  /*7400*/  HADD2.F32 R83, -RZ, R83.H1_H1 ;  /* 0x30000053ff537230 */ /* 0x000fe20000004100 */
[----:B------:R-:W-:-:S03]  /*7410*/  F2FP.F16.F32.PACK_AB R82, R133, R129 ;  /* 0x000000818552723e */ /* 0x000fc600000000ff */
[----:B------:R-:W-:Y:S01]  /*7420*/  FFMA.FTZ R81, R81, R104, 1.1641532182693481445e-10 ;  /* 0x2f00000051517423 */ /* 0x000fe20000010068 */
[----:B------:R-:W-:-:S04]  /*7430*/  FMUL.FTZ R83, R83, UR4 ;  /* 0x0000000453537c20 */ /* 0x000fc80008410000 */
[----:B------:R-:W-:Y:S01]  /*7440*/  FMUL.FTZ R80, R83, R100 ;  /* 0x0000006453507220 */ /* 0x000fe20000410000 */
[----:B------:R-:W-:Y:S02]  /*7450*/  FSETP.GTU.FTZ.AND P6, PT, R81, R102, PT ;  /* 0x000000665100720b */ /* 0x000fe40003fdc000 */
[----:B------:R-:W-:Y:S02]  /*7460*/  F2FP.F16.F32.PACK_AB R81, R131, R125 ;  /* 0x0000007d8351723e */ /* 0x000fe400000000ff */
[----:B------:R-:W-:Y:S02]  /*7470*/  FSEL R80, R80, RZ, !P6 ;  /* 0x000000ff50507208 */ /* 0x000fe40007000000 */
[----:B------:R-:W-:-:S03]  /*7480*/  PLOP3.LUT P6, PT, P6, PT, PT, 0x8, 0x80 ;  /* 0x000000000080781c */ /* 0x000fc600037ce170 */
[----:B------:R-:W-:Y:S01]  /*7490*/  FMUL.FTZ R135, R80, R59 ;  /* 0x0000003b50877220 */ /* 0x000fe20000410000 */
[----:B------:R-:W-:-:S04]  /*74a0*/  F2FP.F16.F32.PACK_AB R80, R123, R121 ;  /* 0x000000797b50723e */ /* 0x000fc800000000ff */
[----:B------:R-:W-:-:S07]  /*74b0*/  F2FP.F16.F32.PACK_AB R83, R135, R127 ;  /* 0x0000007f8753723e */ /* 0x000fce00000000ff */
.L_x_11416:
        /* <DEDUP_REMOVED lines=18> */
[C---:B------:R-:W-:Y:S02]  /*75e0*/  VIADD R0, R88.reuse, 0x100 ;  /* 0x0000010058007836 */ /* 0x040fe40000000000 */
[----:B-1----:R-:W-:-:S05]  /*75f0*/  IMAD.WIDE.U32 R138, R88, 0x8, R138 ;  /* 0x00000008588a7825 */ /* 0x002fca00078e008a */
[----:B------:R2:W-:Y:S02]  /*7600*/  STG.E.64 desc[UR8][R138.64], R140 ;  /* 0x0000008c8a007986 */ /* 0x0005e4000c101b08 */
.L_x_11375:
[----:B0-----:R-:W-:Y:S05]  /*7610*/  BSYNC.RECONVERGENT B0 ;  /* 0x0000000000007941 */ /* 0x001fea0003800200 */
.L_x_11374:
[----:B------:R-:W-:Y:S01]  /*7620*/  ISETP.GE.U32.AND P0, PT, R2, 0x200, PT ;  /* 0x000002000200780c */ /* 0x000fe20003f06070 */
[----:B------:R-:W-:Y:S03]  /*7630*/  BSSY.RECONVERGENT B0, `(.L_x_11457) ;  /* 0x0000660000007945 */ /* 0x000fe60003800200 */
[----:B------:R-:W-:-:S09]  /*7640*/  P2R R114, PR, RZ, 0x1 ;  /* 0x00000001ff727803 */ /* 0x000fd20000000000 */
[----:B------:R-:W-:Y:S05]  /*7650*/  @!P0 BRA `(.L_x_11458) ;  /* 0x0000006400748947 */ /* 0x000fea0003800000 */
[----:B------:R-:W-:Y:S01]  /*7660*/  ISETP.NE.U32.AND P0, PT, RZ, UR10, PT ;  /* 0x0000000aff007c0c */ /* 0x000fe2000bf05070 */
[----:B--2---:R-:W0:Y:S03]  /*7670*/  LDC.64 R80, c[0x0][0x390] ;  /* 0x0000e400ff507b82 */ /* 0x004e260000000a00 */
        /* <DEDUP_REMOVED lines=23> */
.L_x_11462:
        /* <DEDUP_REMOVED lines=13> */
.L_x_11464:
[----:B------:R-:W-:Y:S05]  /*78c0*/  BSYNC.RECONVERGENT B2 ;  /* 0x0000000000027941 */ /* 0x000fea0003800200 */
.L_x_11463:
        /* <DEDUP_REMOVED lines=59> */
[----:B------:R-:W-:-:S07]  /*7c80*/  LOP3.LUT R96, R112, UR18, R99, 0x96, !PT ;  /* 0x0000001270607c12 */ /* 0x000fce000f8e9663 */
.L_x_11461:
[----:B------:R-:W-:Y:S05]  /*7c90*/  BSYNC.RECONVERGENT B1 ;  /* 0x0000000000017941 */ /* 0x000fea0003800200 */
.L_x_11460:
[----:B------:R-:W1:Y:S01]  /*7ca0*/  LDC R100, c[0x0][0x408] ;  /* 0x00010200ff647b82 */ /* 0x000e620000000800 */
[----:B------:R-:W-:Y:S01]  /*7cb0*/  I2FP.F32.U32 R89, R89 ;  /* 0x0000005900597245 */ /* 0x000fe20000201000 */
[----:B-----5:R-:W-:Y:S01]  /*7cc0*/  HADD2.F32 R93, -RZ, R80.H0_H0 ;  /* 0x20000050ff5d7230 */ /* 0x020fe20000004100 */
[----:B------:R-:W-:Y:S01]  /*7cd0*/  ISETP.NE.AND P1, PT, R95, 0x1, PT ;  /* 0x000000015f00780c */ /* 0x000fe20003f25270 */
[----:B------:R-:W-:Y:S01]  /*7ce0*/  IMAD.MOV.U32 R106, RZ, RZ, 0x2f800000 ;  /* 0x2f800000ff6a7424 */ /* 0x000fe200078e00ff */
[----:B------:R-:W-:Y:S01]  /*7cf0*/  BSSY.RECONVERGENT B1, `(.L_x_11465) ;  /* 0x0000060000017945 */ /* 0x000fe20003800200 */
[----:B------:R-:W-:Y:S02]  /*7d00*/  HADD2.F32 R98, -RZ, R4.H0_H0 ;  /* 0x20000004ff627230 */ /* 0x000fe40000004100 */
[----:B------:R-:W-:Y:S01]  /*7d10*/  FMUL.FTZ R93, R93, UR4 ;  /* 0x000000045d5d7c20 */ /* 0x000fe20008410000 */
[----:B------:R-:W2:Y:S01]  /*7d20*/  LDC R104, c[0x0][0x404] ;  /* 0x00010100ff687b82 */ /* 0x000ea20000000800 */
[----:B------:R-:W-:Y:S01]  /*7d30*/  FFMA.FTZ R89, R89, R106, 1.1641532182693481445e-10 ;  /* 0x2f00000059597423 */ /* 0x000fe2000001006a */
[----:B------:R-:W-:-:S02]  /*7d40*/  IMAD.MOV.U32 R97, RZ, RZ, 0x2 ;  /* 0x00000002ff617424 */ /* 0x000fc400078e00ff */
[----:B-1----:R-:W-:Y:S02]  /*7d50*/  FMUL.FTZ R93, R93, R100 ;  /* 0x000000645d5d7220 */ /* 0x002fe40000410000 */
[----:B--2---:R-:W-:-:S04]  /*7d60*/  FSETP.GTU.FTZ.AND P0, PT, R89, R104, PT ;  /* 0x000000685900720b */ /* 0x004fc80003f1c000 */
        /* <DEDUP_REMOVED lines=14> */
.L_x_11467:
        /* <DEDUP_REMOVED lines=13> */
.L_x_11469:
[----:B------:R-:W-:Y:S05]  /*7f20*/  BSYNC.RECONVERGENT B2 ;  /* 0x0000000000027941 */ /* 0x000fea0003800200 */
.L_x_11468:
        /* <DEDUP_REMOVED lines=60> */
.L_x_11466:
[----:B------:R-:W-:Y:S05]  /*82f0*/  BSYNC.RECONVERGENT B1 ;  /* 0x0000000000017941 */ /* 0x000fea0003800200 */
.L_x_11465:
[----:B------:R-:W-:Y:S01]  /*8300*/  I2FP.F32.U32 R93, R93 ;  /* 0x0000005d005d7245 */ /* 0x000fe20000201000 */
[----:B------:R-:W-:Y:S01]  /*8310*/  HADD2.F32 R80, -RZ, R80.H1_H1 ;  /* 0x30000050ff507230 */ /* 0x000fe20000004100 */
[----:B------:R-:W-:Y:S01]  /*8320*/  ISETP.NE.AND P1, PT, R97, 0x1, PT ;  /* 0x000000016100780c */ /* 0x000fe20003f25270 */
[----:B------:R-:W-:Y:S01]  /*8330*/  BSSY.RECONVERGENT B1, `(.L_x_11470) ;  /* 0x000005f000017945 */ /* 0x000fe20003800200 */
[----:B------:R-:W-:Y:S02]  /*8340*/  HFMA2 R98, -RZ, RZ, 0, 1.1920928955078125e-07 ;  /* 0x00000002ff627431 */ /* 0x000fe400000001ff */
        /* <DEDUP_REMOVED lines=18> */
.L_x_11472:
        /* <DEDUP_REMOVED lines=13> */
.L_x_11474:
[----:B------:R-:W-:Y:S05]  /*8540*/  BSYNC.RECONVERGENT B2 ;  /* 0x0000000000027941 */ /* 0x000fea0003800200 */
.L_x_11473:
        /* <DEDUP_REMOVED lines=61> */
.L_x_11471:
[----:B------:R-:W-:Y:S05]  /*8920*/  BSYNC.RECONVERGENT B1 ;  /* 0x0000000000017941 */ /* 0x000fea0003800200 */
.L_x_11470:
        /* <DEDUP_REMOVED lines=23> */
.L_x_11477:
        /* <DEDUP_REMOVED lines=13> */
.L_x_11479:
[----:B------:R-:W-:Y:S05]  /*8b70*/  BSYNC.RECONVERGENT B2 ;  /* 0x0000000000027941 */ /* 0x000fea0003800200 */
.L_x_11478:
        /* <DEDUP_REMOVED lines=57> */
[----:B------:R-:W-:Y:S02]  /*8f10*/  LOP3.LUT R92, R98, UR5, R119, 0x96, !PT ;  /* 0x00000005625c7c12 */ /* 0x000fe4000f8e9677 */
[----:B------:R-:W-:Y:S01]  /*8f20*/  MOV R94, R118 ;  /* 0x00000076005e7202 */ /* 0x000fe20000000f00 */
[----:B------:R-:W-:Y:S01]  /*8f30*/  IMAD.MOV.U32 R102, RZ, RZ, R112 ;  /* 0x000000ffff667224 */ /* 0x000fe200078e0070 */
[----:B------:R-:W-:-:S07]  /*8f40*/  LOP3.LUT R96, R96, UR18, R113, 0x96, !PT ;  /* 0x0000001260607c12 */ /* 0x000fce000f8e9671 */
.L_x_11476:
[----:B------:R-:W-:Y:S05]  /*8f50*/  BSYNC.RECONVERGENT B1 ;  /* 0x0000000000017941 */ /* 0x000fea0003800200 */
.L_x_11475:
        /* <DEDUP_REMOVED lines=23> */
.L_x_11482:
        /* <DEDUP_REMOVED lines=13> */
.L_x_11484:
[----:B------:R-:W-:Y:S05]  /*91a0*/  BSYNC.RECONVERGENT B2 ;  /* 0x0000000000027941 */ /* 0x000fea0003800200 */
.L_x_11483:
        /* <DEDUP_REMOVED lines=61> */
.L_x_11481:
[----:B------:R-:W-:Y:S05]  /*9580*/  BSYNC.RECONVERGENT B1 ;  /* 0x0000000000017941 */ /* 0x000fea0003800200 */
.L_x_11480:
[----:B------:R-:W-:Y:S01]  /*9590*/  I2FP.F32.U32 R81, R80 ;  /* 0x0000005000517245 */ /* 0x000fe20000201000 */
[----:B------:R-:W-:Y:S01]  /*95a0*/  HADD2.F32 R80, -RZ, R82.H0_H0 ;  /* 0x20000052ff507230 */ /* 0x000fe20000004100 */
[----:B------:R-:W-:Y:S01]  /*95b0*/  ISETP.NE.AND P4, PT, R98, 0x1, PT ;  /* 0x000000016200780c */ /* 0x000fe20003f85270 */
[----:B------:R-:W-:Y:S01]  /*95c0*/  BSSY.RECONVERGENT B1, `(.L_x_11485) ;  /* 0x000005f000017945 */ /* 0x000fe20003800200 */
[----:B0-----:R-:W-:Y:S02]  /*95d0*/  HFMA2 R112, -RZ, RZ, 0, 1.1920928955078125e-07 ;  /* 0x00000002ff707431 */ /* 0x001fe400000001ff */
        /* <DEDUP_REMOVED lines=18> */
.L_x_11487:
        /* <DEDUP_REMOVED lines=13> */
.L_x_11489:
[----:B------:R-:W-:Y:S05]  /*97d0*/  BSYNC.RECONVERGENT B2 ;  /* 0x0000000000027941 */ /* 0x000fea0003800200 */
.L_x_11488:
        /* <DEDUP_REMOVED lines=61> */
.L_x_11486:
[----:B------:R-:W-:Y:S05]  /*9bb0*/  BSYNC.RECONVERGENT B1 ;  /* 0x0000000000017941 */ /* 0x000fea0003800200 */
.L_x_11485:
        /* <DEDUP_REMOVED lines=23> */
.L_x_11492:
        /* <DEDUP_REMOVED lines=13> */
.L_x_11494:
[----:B------:R-:W-:Y:S05]  /*9e00*/  BSYNC.RECONVERGENT B2 ;  /* 0x0000000000027941 */ /* 0x000fea0003800200 */
.L_x_11493:
        /* <DEDUP_REMOVED lines=61> */
.L_x_11491:
[----:B------:R-:W-:Y:S05]  /*a1e0*/  BSYNC.RECONVERGENT B1 ;  /* 0x0000000000017941 */ /* 0x000fea0003800200 */
.L_x_11490:
        /* <DEDUP_REMOVED lines=23> */
.L_x_11497:
        /* <DEDUP_REMOVED lines=15> */
.L_x_11499:
[----:B------:R-:W-:Y:S05]  /*a450*/  BSYNC.RECONVERGENT B2 ;  /* 0x0000000000027941 */ /* 0x000fea0003800200 */
.L_x_11498:
        /* <DEDUP_REMOVED lines=61> */
.L_x_11496:
[----:B------:R-:W-:Y:S05]  /*a830*/  BSYNC.RECONVERGENT B1 ;  /* 0x0000000000017941 */ /* 0x000fea0003800200 */
.L_x_11495:
        /* <DEDUP_REMOVED lines=15> */
.L_x_11459:
        /* <DEDUP_REMOVED lines=16> */
.L_x_11503:
        /* <DEDUP_REMOVED lines=13> */
.L_x_11505:
[----:B------:R-:W-:Y:S05]  /*ab00*/  BSYNC.RECONVERGENT B2 ;  /* 0x0000000000027941 */ /* 0x000fea0003800200 */
.L_x_11504:
        /* <DEDUP_REMOVED lines=58> */
[----:B------:R-:W-:Y:S02]  /*aeb0*/  LOP3.LUT R96, R112, UR18, R99, 0x96, !PT ;  /* 0x0000001270607c12 */ /* 0x000fe4000f8e9663 */
[----:B------:R-:W-:-:S07]  /*aec0*/  MOV R102, R98 ;  /* 0x0000006200667202 */ /* 0x000fce0000000f00 */
.L_x_11502:
[----:B------:R-:W-:Y:S05]  /*aed0*/  BSYNC.RECONVERGENT B1 ;  /* 0x0000000000017941 */ /* 0x000fea0003800200 */
.L_x_11501:
[----:B------:R-:W1:Y:S01]  /*aee0*/  LDC R100, c[0x0][0x408] ;  /* 0x00010200ff647b82 */ /* 0x000e620000000800 */
[----:B------:R-:W-:Y:S01]  /*aef0*/  I2FP.F32.U32 R89, R89 ;  /* 0x0000005900597245 */ /* 0x000fe20000201000 */
[----:B-----5:R-:W-:Y:S01]  /*af00*/  HADD2.F32 R93, -RZ, R80.H0_H0 ;  /* 0x20000050ff5d7230 */ /* 0x020fe20000004100 */
[----:B------:R-:W-:Y:S01]  /*af10*/  ISETP.NE.AND P1, PT, R95, 0x1, PT ;  /* 0x000000015f00780c */ /* 0x000fe20003f25270 */
[----:B------:R-:W-:Y:S01]  /*af20*/  IMAD.MOV.U32 R106, RZ, RZ, 0x2f800000 ;  /* 0x2f800000ff6a7424 */ /* 0x000fe200078e00ff */
[----:B------:R-:W-:Y:S01]  /*af30*/  BSSY.RECONVERGENT B1, `(.L_x_11506) ;  /* 0x000005f000017945 */ /* 0x000fe20003800200 */
[----:B------:R-:W-:Y:S02]  /*af40*/  HFMA2 R97, -RZ, RZ, 0, 1.1920928955078125e-07 ;  /* 0x00000002ff617431 */ /* 0x000fe400000001ff */
[----:B------:R-:W-:Y:S01]  /*af50*/  FMUL.FTZ R93, R93, UR4 ;  /* 0x000000045d5d7c20 */ /* 0x000fe20008410000 */
[----:B------:R-:W2:Y:S01]  /*af60*/  LDC R104, c[0x0][0x404] ;  /* 0x00010100ff687b82 */ /* 0x000ea20000000800 */
[----:B------:R-:W-:-:S02]  /*af70*/  FFMA.FTZ R89, R89, R106, 1.1641532182693481445e-10 ;  /* 0x2f00000059597423 */ /* 0x000fc4000001006a */
[----:B-1----:R-:W-:-:S03]  /*af80*/  FMUL.FTZ R93, R93, R100 ;  /* 0x000000645d5d7220 */ /* 0x002fc60000410000 */
[----:B--2---:R-:W-:-:S04]  /*af90*/  FSETP.GTU.FTZ.AND P0, PT, R89, R104, PT ;  /* 0x000000685900720b */ /* 0x004fc80003f1c000 */
        /* <DEDUP_REMOVED lines=14> */
.L_x_11508:
        /* <DEDUP_REMOVED lines=13> */
.L_x_11510:
[----:B------:R-:W-:Y:S05]  /*b150*/  BSYNC.RECONVERGENT B2 ;  /* 0x0000000000027941 */ /* 0x000fea0003800200 */
.L_x_11509:
        /* <DEDUP_REMOVED lines=60> */
.L_x_11507:
[----:B------:R-:W-:Y:S05]  /*b520*/  BSYNC.RECONVERGENT B1 ;  /* 0x0000000000017941 */ /* 0x000fea0003800200 */
.L_x_11506:
        /* <DEDUP_REMOVED lines=22> */
.L_x_11513:
        /* <DEDUP_REMOVED lines=13> */
.L_x_11515:
[----:B------:R-:W-:Y:S05]  /*b760*/  BSYNC.RECONVERGENT B2 ;  /* 0x0000000000027941 */ /* 0x000fea0003800200 */
.L_x_11514:
[----:B------:R-:W-:Y:S01]  /*b770*/  IMAD.WIDE.U32 R96, R84, -0x326172a9, RZ ;  /* 0xcd9e8d5754607825 */ /* 0x000fe200078e00ff */
[----:B0-----:R-:W-:Y:S01]  /*b780*/  LOP3.LUT R112, R86, UR7, R95, 0x96, !PT ;  /* 0x0000000756707c12 */ /* 0x001fe2000f8e965f */
        /* <DEDUP_REMOVED lines=59> */
.L_x_11512:
[----:B------:R-:W-:Y:S05]  /*bb40*/  BSYNC.RECONVERGENT B1 ;  /* 0x0000000000017941 */ /* 0x000fea0003800200 */
.L_x_11511:
        /* <DEDUP_REMOVED lines=22> */
.L_x_11518:
        /* <DEDUP_REMOVED lines=13> */
.L_x_11520:
[----:B------:R-:W-:Y:S05]  /*bd80*/  BSYNC.RECONVERGENT B2 ;  /* 0x0000000000027941 */ /* 0x000fea0003800200 */
.L_x_11519:
        /* <DEDUP_REMOVED lines=58> */
[----:B------:R-:W-:Y:S01]  /*c130*/  IMAD.MOV.U32 R99, RZ, RZ, RZ ;  /* 0x000000ffff637224 */ /* 0x000fe200078e00ff */
[----:B------:R-:W-:Y:S02]  /*c140*/  LOP3.LUT R96, R96, UR18, R113, 0x96, !PT ;  /* 0x0000001260607c12 */ /* 0x000fe4000f8e9671 */
[----:B------:R-:W-:-:S07]  /*c150*/  MOV R102, R112 ;  /* 0x0000007000667202 */ /* 0x000fce0000000f00 */
.L_x_11517:
[----:B------:R-:W-:Y:S05]  /*c160*/  BSYNC.RECONVERGENT B1 ;  /* 0x0000000000017941 */ /* 0x000fea0003800200 */
.L_x_11516:
        /* <DEDUP_REMOVED lines=22> */
.L_x_11523:
        /* <DEDUP_REMOVED lines=13> */
.L_x_11525:
[----:B------:R-:W-:Y:S05]  /*c3a0*/  BSYNC.RECONVERGENT B2 ;  /* 0x0000000000027941 */ /* 0x000fea0003800200 */
.L_x_11524:
        /* <DEDUP_REMOVED lines=61> */
.L_x_11522:
[----:B------:R-:W-:Y:S05]  /*c780*/  BSYNC.RECONVERGENT B1 ;  /* 0x0000000000017941 */ /* 0x000fea0003800200 */
.L_x_11521:
[----:B------:R-:W-:Y:S01]  /*c790*/  I2FP.F32.U32 R81, R80 ;  /* 0x0000005000517245 */ /* 0x000fe20000201000 */
[----:B------:R-:W-:Y:S01]  /*c7a0*/  HADD2.F32 R80, -RZ, R82.H0_H0 ;  /* 0x20000052ff507230 */ /* 0x000fe20000004100 */
[----:B------:R-:W-:Y:S01]  /*c7b0*/  ISETP.NE.AND P4, PT, R98, 0x1, PT ;  /* 0x000000016200780c */ /* 0x000fe20003f85270 */
[----:B------:R-:W-:Y:S01]  /*c7c0*/  BSSY.RECONVERGENT B1, `(.L_x_11526) ;  /* 0x000005e000017945 */ /* 0x000fe20003800200 */
[----:B0-----:R-:W-:Y:S02]  /*c7d0*/  IMAD.MOV.U32 R112, RZ, RZ, 0x2 ;  /* 0x00000002ff707424 */ /* 0x001fe400078e00ff */
        /* <DEDUP_REMOVED lines=17> */
.L_x_11528:
        /* <DEDUP_REMOVED lines=13> */
.L_x_11530:
[----:B------:R-:W-:Y:S05]  /*c9c0*/  BSYNC.RECONVERGENT B2 ;  /* 0x0000000000027941 */ /* 0x000fea0003800200 */
.L_x_11529:
        /* <DEDUP_REMOVED lines=61> */
.L_x_11527:
[----:B------:R-:W-:Y:S05]  /*cda0*/  BSYNC.RECONVERGENT B1 ;  /* 0x0000000000017941 */ /* 0x000fea0003800200 */
.L_x_11526:
        /* <DEDUP_REMOVED lines=22> */
.L_x_11533:
        /* <DEDUP_REMOVED lines=13> */
.L_x_11535:
[----:B------:R-:W-:Y:S05]  /*cfe0*/  BSYNC.RECONVERGENT B2 ;  /* 0x0000000000027941 */ /* 0x000fea0003800200 */
.L_x_11534:
        /* <DEDUP_REMOVED lines=61> */
.L_x_11532:
[----:B------:R-:W-:Y:S05]  /*d3c0*/  BSYNC.RECONVERGENT B1 ;  /* 0x0000000000017941 */ /* 0x000fea0003800200 */
.L_x_11531:
        /* <DEDUP_REMOVED lines=22> */
.L_x_11538:
        /* <DEDUP_REMOVED lines=15> */
.L_x_11540:
[----:B------:R-:W-:Y:S05]  /*d620*/  BSYNC.RECONVERGENT B2 ;  /* 0x0000000000027941 */ /* 0x000fea0003800200 */
.L_x_11539:
        /* <DEDUP_REMOVED lines=61> */
.L_x_11537:
[----:B------:R-:W-:Y:S05]  /*da00*/  BSYNC.RECONVERGENT B1 ;  /* 0x0000000000017941 */ /* 0x000fea0003800200 */
.L_x_11536:
        /* <DEDUP_REMOVED lines=13> */
.L_x_11500:
        /* <DEDUP_REMOVED lines=21> */
.L_x_11458:
[----:B------:R-:W-:Y:S05]  /*dc30*/  BSYNC.RECONVERGENT B0 ;  /* 0x0000000000007941 */ /* 0x000fea0003800200 */
.L_x_11457:
        /* <DEDUP_REMOVED lines=15> */
[----:B------:R-:W-:Y:S01]  /*dd30*/  IMAD.MOV.U32 R91, RZ, RZ, R94 ;  /* 0x000000ffff5b7224 */ /* 0x000fe200078e005e */
[----:B0-----:R-:W-:-:S08]  /*dd40*/  MOV R102, R100 ;  /* 0x0000006400667202 */ /* 0x001fd00000000f00 */
        /* <DEDUP_REMOVED lines=11> */
.L_x_11546:
        /* <DEDUP_REMOVED lines=13> */
.L_x_11548:
[----:B------:R-:W-:Y:S05]  /*ded0*/  BSYNC.RECONVERGENT B2 ;  /* 0x0000000000027941 */ /* 0x000fea0003800200 */
.L_x_11547:
        /* <DEDUP_REMOVED lines=60> */
[----:B------:R-:W-:-:S07]  /*e2a0*/  IMAD.MOV.U32 R102, RZ, RZ, R106 ;  /* 0x000000ffff667224 */ /* 0x000fce00078e006a */
.L_x_11545:
[----:B------:R-:W-:Y:S05]  /*e2b0*/  BSYNC.RECONVERGENT B1 ;  /* 0x0000000000017941 */ /* 0x000fea0003800200 */
.L_x_11544:
        /* <DEDUP_REMOVED lines=27> */
.L_x_11551:
        /* <DEDUP_REMOVED lines=13> */
.L_x_11553:
[----:B------:R-:W-:Y:S05]  /*e540*/  BSYNC.RECONVERGENT B2 ;  /* 0x0000000000027941 */ /* 0x000fea0003800200 */
.L_x_11552:
        /* <DEDUP_REMOVED lines=61> */
.L_x_11550:
[----:B------:R-:W-:Y:S05]  /*e920*/  BSYNC.RECONVERGENT B1 ;  /* 0x0000000000017941 */ /* 0x000fea0003800200 */
.L_x_11549:
        /* <DEDUP_REMOVED lines=24> */
.L_x_11556:
        /* <DEDUP_REMOVED lines=13> */
.L_x_11558:
[----:B------:R-:W-:Y:S05]  /*eb80*/  BSYNC.RECONVERGENT B2 ;  /* 0x0000000000027941 */ /* 0x000fea0003800200 */
.L_x_11557:
        /* <DEDUP_REMOVED lines=61> */
.L_x_11555:
[----:B------:R-:W-:Y:S05]  /*ef60*/  BSYNC.RECONVERGENT B1 ;  /* 0x0000000000017941 */ /* 0x000fea0003800200 */
.L_x_11554:
        /* <DEDUP_REMOVED lines=23> */
.L_x_11561:
        /* <DEDUP_REMOVED lines=13> */
.L_x_11563:
[----:B------:R-:W-:Y:S05]  /*f1b0*/  BSYNC.RECONVERGENT B2 ;  /* 0x0000000000027941 */ /* 0x000fea0003800200 */
.L_x_11562:
        /* <DEDUP_REMOVED lines=61> */
.L_x_11560:
[----:B------:R-:W-:Y:S05]  /*f590*/  BSYNC.RECONVERGENT B1 ;  /* 0x0000000000017941 */ /* 0x000fea0003800200 */
.L_x_11559:
        /* <DEDUP_REMOVED lines=23> */
.L_x_11566:
        /* <DEDUP_REMOVED lines=13> */
.L_x_11568:
[----:B------:R-:W-:Y:S05]  /*f7e0*/  BSYNC.RECONVERGENT B2 ;  /* 0x0000000000027941 */ /* 0x000fea0003800200 */
.L_x_11567:
        /* <DEDUP_REMOVED lines=61> */
.L_x_11565:
[----:B------:R-:W-:Y:S05]  /*fbc0*/  BSYNC.RECONVERGENT B1 ;  /* 0x0000000000017941 */ /* 0x000fea0003800200 */
.L_x_11564:
        /* <DEDUP_REMOVED lines=23> */
.L_x_11571:
        /* <DEDUP_REMOVED lines=13> */
.L_x_11573:
[----:B------:R-:W-:Y:S05]  /*fe10*/  BSYNC.RECONVERGENT B2 ;  /* 0x0000000000027941 */ /* 0x000fea0003800200 */
.L_x_11572:
        /* <DEDUP_REMOVED lines=61> */
.L_x_11570:
[----:B------:R-:W-:Y:S05]  /*101f0*/  BSYNC.RECONVERGENT B1 ;  /* 0x0000000000017941 */ /* 0x000fea0003800200 */
.L_x_11569:
        /* <DEDUP_REMOVED lines=23> */
.L_x_11576:
        /* <DEDUP_REMOVED lines=13> */
.L_x_11578:
[----:B------:R-:W-:Y:S05]  /*10440*/  BSYNC.RECONVERGENT B2 ;  /* 0x0000000000027941 */ /* 0x000fea0003800200 */
.L_x_11577:
        /* <DEDUP_REMOVED lines=61> */
.L_x_11575:
[----:B------:R-:W-:Y:S05]  /*10820*/  BSYNC.RECONVERGENT B1 ;  /* 0x0000000000017941 */ /* 0x000fea0003800200 */
.L_x_11574:
        /* <DEDUP_REMOVED lines=23> */
.L_x_11581:
        /* <DEDUP_REMOVED lines=15> */
.L_x_11583:
[----:B------:R-:W-:Y:S05]  /*10a90*/  BSYNC.RECONVERGENT B2 ;  /* 0x0000000000027941 */ /* 0x000fea0003800200 */
.L_x_11582:
        /* <DEDUP_REMOVED lines=61> */
.L_x_11580:
[----:B------:R-:W-:Y:S05]  /*10e70*/  BSYNC.RECONVERGENT B1 ;  /* 0x0000000000017941 */ /* 0x000fea0003800200 */
.L_x_11579:
        /* <DEDUP_REMOVED lines=15> */
.L_x_11543:
        /* <DEDUP_REMOVED lines=16> */
.L_x_11587:
        /* <DEDUP_REMOVED lines=13> */
.L_x_11589:
[----:B------:R-:W-:Y:S05]  /*11140*/  BSYNC.RECONVERGENT B2 ;  /* 0x0000000000027941 */ /* 0x000fea0003800200 */
.L_x_11588:
        /* <DEDUP_REMOVED lines=61> */
.L_x_11586:
[----:B------:R-:W-:Y:S05]  /*11520*/  BSYNC.RECONVERGENT B1 ;  /* 0x0000000000017941 */ /* 0x000fea0003800200 */
.L_x_11585:
        /* <DEDUP_REMOVED lines=10> */
[----:B------:R-:W-:-:S03]  /*115d0*/  MOV R98, R94 ;  /* 0x0000005e00627202 */ /* 0x000fc60000000f00 */
[----:B0-----:R-:W-:Y:S01]  /*115e0*/  FMUL.FTZ R103, R103, R106 ;  /* 0x0000006a67677220 */ /* 0x001fe20000410000 */
        /* <DEDUP_REMOVED lines=14> */
.L_x_11592:
        /* <DEDUP_REMOVED lines=13> */
.L_x_11594:
[----:B------:R-:W-:Y:S05]  /*117a0*/  BSYNC.RECONVERGENT B2 ;  /* 0x0000000000027941 */ /* 0x000fea0003800200 */
.L_x_11593:
        /* <DEDUP_REMOVED lines=61> */
.L_x_11591:
[----:B------:R-:W-:Y:S05]  /*11b80*/  BSYNC.RECONVERGENT B1 ;  /* 0x0000000000017941 */ /* 0x000fea0003800200 */
.L_x_11590:
        /* <DEDUP_REMOVED lines=23> */
.L_x_11597:
        /* <DEDUP_REMOVED lines=13> */
.L_x_11599:
[----:B------:R-:W-:Y:S05]  /*11dd0*/  BSYNC.RECONVERGENT B2 ;  /* 0x0000000000027941 */ /* 0x000fea0003800200 */
.L_x_11598:
        /* <DEDUP_REMOVED lines=61> */
.L_x_11596:
[----:B------:R-:W-:Y:S05]  /*121b0*/  BSYNC.RECONVERGENT B1 ;  /* 0x0000000000017941 */ /* 0x000fea0003800200 */
.L_x_11595:
        /* <DEDUP_REMOVED lines=22> */
.L_x_11602:
        /* <DEDUP_REMOVED lines=13> */
.L_x_11604:
[----:B------:R-:W-:Y:S05]  /*123f0*/  BSYNC.RECONVERGENT B2 ;  /* 0x0000000000027941 */ /* 0x000fea0003800200 */
.L_x_11603:
        /* <DEDUP_REMOVED lines=61> */
.L_x_11601:
[----:B------:R-:W-:Y:S05]  /*127d0*/  BSYNC.RECONVERGENT B1 ;  /* 0x0000000000017941 */ /* 0x000fea0003800200 */
.L_x_11600:
        /* <DEDUP_REMOVED lines=22> */
.L_x_11607:
        /* <DEDUP_REMOVED lines=13> */
.L_x_11609:
[----:B------:R-:W-:Y:S05]  /*12a10*/  BSYNC.RECONVERGENT B2 ;  /* 0x0000000000027941 */ /* 0x000fea0003800200 */
.L_x_11608:
        /* <DEDUP_REMOVED lines=61> */
.L_x_11606:
[----:B------:R-:W-:Y:S05]  /*12df0*/  BSYNC.RECONVERGENT B1 ;  /* 0x0000000000017941 */ /* 0x000fea0003800200 */
.L_x_11605:
        /* <DEDUP_REMOVED lines=22> */
.L_x_11612:
        /* <DEDUP_REMOVED lines=13> */
.L_x_11614:
[----:B------:R-:W-:Y:S05]  /*13030*/  BSYNC.RECONVERGENT B2 ;  /* 0x0000000000027941 */ /* 0x000fea0003800200 */
.L_x_11613:
        /* <DEDUP_REMOVED lines=61> */
.L_x_11611:
[----:B------:R-:W-:Y:S05]  /*13410*/  BSYNC.RECONVERGENT B1 ;  /* 0x0000000000017941 */ /* 0x000fea0003800200 */
.L_x_11610:
        /* <DEDUP_REMOVED lines=22> */
.L_x_11617:
        /* <DEDUP_REMOVED lines=13> */
.L_x_11619:
[----:B------:R-:W-:Y:S05]  /*13650*/  BSYNC.RECONVERGENT B2 ;  /* 0x0000000000027941 */ /* 0x000fea0003800200 */
.L_x_11618:
        /* <DEDUP_REMOVED lines=61> */
.L_x_11616:
[----:B------:R-:W-:Y:S05]  /*13a30*/  BSYNC.RECONVERGENT B1 ;  /* 0x0000000000017941 */ /* 0x000fea0003800200 */
.L_x_11615:
        /* <DEDUP_REMOVED lines=22> */
.L_x_11622:
        /* <DEDUP_REMOVED lines=15> */
.L_x_11624:
[----:B------:R-:W-:Y:S05]  /*13c90*/  BSYNC.RECONVERGENT B2 ;  /* 0x0000000000027941 */ /* 0x000fea0003800200 */
.L_x_11623:
        /* <DEDUP_REMOVED lines=61> */
.L_x_11621:
[----:B------:R-:W-:Y:S05]  /*14070*/  BSYNC.RECONVERGENT B1 ;  /* 0x0000000000017941 */ /* 0x000fea0003800200 */
.L_x_11620:
        /* <DEDUP_REMOVED lines=13> */
.L_x_11584:
        /* <DEDUP_REMOVED lines=21> */
.L_x_11542:
[----:B------:R-:W-:Y:S05]  /*142a0*/  BSYNC.RECONVERGENT B0 ;  /* 0x0000000000007941 */ /* 0x000fea0003800200 */
.L_x_11541:
        /* <DEDUP_REMOVED lines=110> */
.L_x_11626:
[----:B------:R-:W-:Y:S05]  /*14990*/  BSYNC.RECONVERGENT B0 ;  /* 0x0000000000007941 */ /* 0x000fea0003800200 */
.L_x_11625:
        /* <DEDUP_REMOVED lines=12> */
.L_x_11628:
[----:B------:R-:W-:Y:S05]  /*14a60*/  BSYNC.RECONVERGENT B0 ;  /* 0x0000000000007941 */ /* 0x000fea0003800200 */
.L_x_11627:
        /* <DEDUP_REMOVED lines=102> */
.L_x_11630:
[----:B------:R-:W-:Y:S05]  /*150d0*/  BSYNC.RECONVERGENT B0 ;  /* 0x0000000000007941 */ /* 0x000fea0003800200 */
.L_x_11629:
        /* <DEDUP_REMOVED lines=35> */
.L_x_11632:
[----:B------:R-:W-:Y:S05]  /*15310*/  BSYNC.RECONVERGENT B0 ;  /* 0x0000000000007941 */ /* 0x000fea0003800200 */
.L_x_11631:
        /* <DEDUP_REMOVED lines=33> */
.L_x_11634:
[----:B------:R-:W-:Y:S05]  /*15530*/  BSYNC.RECONVERGENT B0 ;  /* 0x0000000000007941 */ /* 0x000fea0003800200 */
.L_x_11633:
[----:B------:R-:W-:Y:S02]  /*15540*/  UIADD3 UR14, UPT, UPT, UR14, UR12, URZ ;  /* 0x0000000c0e0e7290 */ /* 0x000fe4000fffe0ff */
[----:B------:R-:W-:Y:S02]  /*15550*/  UPLOP3.LUT UP2, UPT, UPT, UPT, UP2, 0x40, 0x4 ;  /* 0x000000000004789c */ /* 0x000fe40003f4e820 */
[----:B------:R-:W-:-:S09]  /*15560*/  UISETP.GE.AND UP1, UPT, UR14, UR13, UPT ;  /* 0x0000000d0e00728c */ /* 0x000fd2000bf26270 */
[----:B------:R-:W-:Y:S05]  /*15570*/  BRA.U !UP1, `(.L_x_11635) ;  /* 0xfffffeb909387547 */ /* 0x000fea000b83ffff */
[----:B------:R-:W-:Y:S05]  /*15580*/  EXIT ;  /* 0x000000000000794d */ /* 0x000fea0003800000 */
.L_x_11636:
        /* <DEDUP_REMOVED lines=15> */
.L_x_20995:


//--------------------- .text._ZN10layer_norm13ln_fwd_kernelINS_13Kernel_traitsIf6__halfS2_S2_fjLj6144ELj1ELj1ELj8ELj16ENS_18Kernel_traits_baseILj6144EfS2_S2_S2_fjLj256EEEEELb1ELb1ELb0ELb1EEEvNS_9FwdParamsE --------------------------
	.section	.text._ZN10layer_norm13ln_fwd_kernelINS_13Kernel_traitsIf6__halfS2_S2_fjLj6144ELj1ELj1ELj8ELj16ENS_18Kernel_traits_baseILj6144EfS2_S2_S2_fjLj256EEEEELb1ELb1ELb0ELb1EEEvNS_9FwdParamsE,"ax",@progbits
	.align	128
        .global         _ZN10layer_norm13ln_fwd_kernelINS_13Kernel_traitsIf6__halfS2_S2_fjLj6144ELj1ELj1ELj8ELj16ENS_18Kernel_traits_baseILj6144EfS2_S2_S2_fjLj256EEEEELb1ELb1ELb0ELb1EEEvNS_9FwdParamsE
        .type           _ZN10layer_norm13ln_fwd_kernelINS_13Kernel_traitsIf6__halfS2_S2_fjLj6144ELj1ELj1ELj8ELj16ENS_18Kernel_traits_baseILj6144EfS2_S2_S2_fjLj256EEEEELb1ELb1ELb0ELb1EEEvNS_9FwdParamsE,@function
        .size           _ZN10layer_norm13ln_fwd_kernelINS_13Kernel_traitsIf6__halfS2_S2_fjLj6144ELj1ELj1ELj8ELj16ENS_18Kernel_traits_baseILj6144EfS2_S2_S2_fjLj256EEEEELb1ELb1ELb0ELb1EEEvNS_9FwdParamsE,(.L_x_20996 - _ZN10layer_norm13ln_fwd_kernelINS_13Kernel_traitsIf6__halfS2_S2_fjLj6144ELj1ELj1ELj8ELj16ENS_18Kernel_traits_baseILj6144EfS2_S2_S2_fjLj256EEEEELb1ELb1ELb0ELb1EEEvNS_9FwdParamsE)
        .other          _ZN10layer_norm13ln_fwd_kernelINS_13Kernel_traitsIf6__halfS2_S2_fjLj6144ELj1ELj1ELj8ELj16ENS_18Kernel_traits_baseILj6144EfS2_S2_S2_fjLj256EEEEELb1ELb1ELb0ELb1EEEvNS_9FwdParamsE,@"STO_CUDA_ENTRY STV_DEFAULT"
_ZN10layer_norm13ln_fwd_kernelINS_13Kernel_traitsIf6__halfS2_S2_fjLj6144ELj1ELj1ELj8ELj16ENS_18Kernel_traits_baseILj6144EfS2_S2_S2_fjLj256EEEEELb1ELb1ELb0ELb1EEEvNS_9FwdParamsE:
.text._ZN10layer_norm13ln_fwd_kernelINS_13Kernel_traitsIf6__halfS2_S2_fjLj6144ELj1ELj1ELj8ELj16ENS_18Kernel_traits_baseILj6144EfS2_S2_S2_fjLj256EEEEELb1ELb1ELb0ELb1EEEvNS_9FwdParamsE:
        /* <DEDUP_REMOVED lines=62> */
.L_x_11637:
        /* <DEDUP_REMOVED lines=28> */
.L_x_11638:
        /* <DEDUP_REMOVED lines=11> */
[----:B------:R-:W-:Y:S01]  /*0650*/  UIADD3 UR24, UPT, UPT, UR16, -0x700cb87f, URZ ;  /* 0x8ff3478110187890 */ /* 0x000fe2000fffe0ff */
[----:B------:R-:W2:Y:S01]  /*0660*/  LDCU UR5, c[0x0][0x408] ;  /* 0x00008100ff0577ac */ /* 0x000ea20008000800 */
[----:B------:R-:W3:Y:S01]  /*0670*/  LDCU UR20, c[0x0][0x388] ;  /* 0x00007100ff1477ac */ /* 0x000ee20008000800 */
[----:B------:R-:W4:Y:S01]  /*0680*/  LDCU.U8 UR21, c[0x0][0x410] ;  /* 0x00008200ff1577ac */ /* 0x000f220008000000 */
[----:B0-----:R-:W-:Y:S01]  /*0690*/  UISETP.NE.U32.AND UP0, UPT, UR26, URZ, UPT ;  /* 0x000000ff1a00728c */ /* 0x001fe2000bf05070 */
[----:B-1----:R-:W-:Y:S01]  /*06a0*/  IMAD R89, R0, UR9, R89 ;  /* 0x0000000900597c24 */ /* 0x002fe2000f8e0259 */
[----:B------:R-:W-:Y:S01]  /*06b0*/  UPLOP3.LUT UP2, UPT, UPT, UPT, UPT, 0x40, 0x4 ;  /* 0x000000000004789c */ /* 0x000fe20003f4e870 */
[----:B------:R-:W-:Y:S01]  /*06c0*/  IMAD.HI.U32 R0, R110, -0x2daee0ad, RZ ;  /* 0xd2511f536e007827 */ /* 0x000fe200078e00ff */
[----:B------:R-:W-:-:S03]  /*06d0*/  UISETP.NE.AND.EX UP0, UPT, UR27, URZ, UPT, UP0 ;  /* 0x000000ff1b00728c */ /* 0x000fc6000bf05300 */
        /* <DEDUP_REMOVED lines=19> */
[----:B------:R-:W0:Y:S01]  /*0810*/  LDCU UR4, c[0x0][0x404] ;  /* 0x00008080ff0477ac */ /* 0x000e220008000800 */
        /* <DEDUP_REMOVED lines=9> */
[----:B------:R-:W-:Y:S01]  /*08b0*/  LOP3.LUT R4, R7, UR11, R4, 0x96, !PT ;  /* 0x0000000b07047c12 */ /* 0x000fe2000f8e9604 */
[----:B------:R-:W1:Y:S02]  /*08c0*/  LDCU.64 UR10, c[0x0][0x380] ;  /* 0x00007000ff0a77ac */ /* 0x000e640008000a00 */
        /* <DEDUP_REMOVED lines=11> */
[C---:B------:R-:W-:Y:S01]  /*0980*/  IMAD.HI.U32 R0, R3.reuse, -0x326172a9, RZ ;  /* 0xcd9e8d5703007827 */ /* 0x040fe200078e00ff */
[----:B------:R-:W0:Y:S03]  /*0990*/  LDCU UR22, c[0x0][0x400] ;  /* 0x00008000ff1677ac */ /* 0x000e260008000800 */
        /* <DEDUP_REMOVED lines=22> */
.L_x_11792:
        /* <DEDUP_REMOVED lines=8> */
[----:B------:R-:W-:-:S03]  /*0b80*/  IMAD.U32 R3, RZ, RZ, UR7 ;  /* 0x00000007ff037e24 */ /* 0x000fc6000f8e00ff */
[----:B------:R-:W-:Y:S02]  /*0b90*/  ULEA.HI UR6, UR6, UR8, URZ, 0x3 ;  /* 0x0000000806067291 */ /* 0x000fe4000f8f18ff */
[----:B------:R-:W3:Y:S04]  /*0ba0*/  @P0 LDG.E.U16 R2, desc[UR14][R2.64] ;  /* 0x0000000e02020981 */ /* 0x000ee8000c1e1500 */
[----:B------:R-:W-:-:S04]  /*0bb0*/  MOV R91, UR6 ;  /* 0x00000006005b7c02 */ /* 0x000fc80008000f00 */
[----:B-1----:R-:W-:-:S05]  /*0bc0*/  LEA.HI.SX32 R91, R91, R94, 0x1d ;  /* 0x0000005e5b5b7211 */ /* 0x002fca00078feaff */
[----:B--2---:R-:W-:-:S06]  /*0bd0*/  IMAD.WIDE.U32 R80, R91, 0x10, R92 ;  /* 0x000000105b507825 */ /* 0x004fcc00078e005c */
[----:B-----5:R-:W5:Y:S01]  /*0be0*/  LDG.E.128 R80, desc[UR14][R80.64] ;  /* 0x0000000e50507981 */ /* 0x020f62000c1e1d00 */
[----:B------:R-:W-:Y:S01]  /*0bf0*/  PLOP3.LUT P0, PT, PT, PT, UP0, 0x80, 0x8 ;  /* 0x000000000008781c */ /* 0x000fe20003f0f008 */
[----:B------:R-:W-:Y:S01]  /*0c00*/  UISETP.NE.U32.AND UP1, UPT, UR12, URZ, UPT ;  /* 0x000000ff0c00728c */ /* 0x000fe2000bf25070 */
[----:B------:R-:W-:Y:S01]  /*0c10*/  PLOP3.LUT P1, PT, PT, PT, UP0, 0x80, 0x8 ;  /* 0x000000000008781c */ /* 0x000fe20003f2f008 */
[----:B------:R-:W-:Y:S01]  /*0c20*/  UMOV UR6, 0x3f800000 ;  /* 0x3f80000000067882 */ /* 0x000fe20000000000 */
[----:B------:R-:W-:Y:S01]  /*0c30*/  IMAD.MOV.U32 R0, RZ, RZ, 0x2f800000 ;  /* 0x2f800000ff007424 */ /* 0x000fe200078e00ff */
[----:B------:R-:W-:Y:S02]  /*0c40*/  UISETP.NE.AND.EX UP1, UPT, UR13, URZ, UPT, UP1 ;  /* 0x000000ff0d00728c */ /* 0x000fe4000bf25310 */
[----:B------:R-:W-:Y:S02]  /*0c50*/  UIADD3 UR7, UPT, UPT, UR17, -0x126145ec, URZ ;  /* 0xed9eba1411077890 */ /* 0x000fe4000fffe0ff */
[----:B------:R-:W-:-:S02]  /*0c60*/  UIADD3 UR8, UPT, UPT, UR17, 0x76cf5d0a, URZ ;  /* 0x76cf5d0a11087890 */ /* 0x000fc4000fffe0ff */
[----:B------:R-:W-:Y:S02]  /*0c70*/  UIADD3 UR23, UPT, UPT, UR17, -0x24c28bd8, URZ ;  /* 0xdb3d742811177890 */ /* 0x000fe4000fffe0ff */
[----:B------:R-:W-:Y:S02]  /*0c80*/  UIADD3 UR24, UPT, UPT, UR17, 0x32370b8f, URZ ;  /* 0x32370b8f11187890 */ /* 0x000fe4000fffe0ff */
[----:B------:R-:W-:Y:S02]  /*0c90*/  UIADD3 UR25, UPT, UPT, UR16, -0x61c88647, URZ ;  /* 0x9e3779b910197890 */ /* 0x000fe4000fffe0ff */
[----:B------:R-:W-:Y:S02]  /*0ca0*/  UIADD3 UR26, UPT, UPT, UR16, -0x4ab325aa, URZ ;  /* 0xb54cda56101a7890 */ /* 0x000fe4000fffe0ff */
[----:B------:R-:W-:Y:S02]  /*0cb0*/  UIADD3 UR27, UPT, UPT, UR16, 0x1715609d, URZ ;  /* 0x1715609d101b7890 */ /* 0x000fe4000fffe0ff */
[----:B------:R-:W-:-:S02]  /*0cc0*/  UIADD3 UR28, UPT, UPT, UR16, -0x255992d5, URZ ;  /* 0xdaa66d2b101c7890 */ /* 0x000fc4000fffe0ff */
[----:B------:R-:W-:Y:S02]  /*0cd0*/  UIADD3 UR29, UPT, UPT, UR17, 0x646e171e, URZ ;  /* 0x646e171e111d7890 */ /* 0x000fe4000fffe0ff */
[----:B------:R-:W-:Y:S02]  /*0ce0*/  UIADD3 UR30, UPT, UPT, UR17, -0x4498517b, URZ ;  /* 0xbb67ae85111e7890 */ /* 0x000fe4000fffe0ff */
[----:B------:R-:W-:Y:S02]  /*0cf0*/  UIADD3 UR31, UPT, UPT, UR16, 0x5384540f, URZ ;  /* 0x5384540f101f7890 */ /* 0x000fe4000fffe0ff */
[----:B------:R-:W-:Y:S02]  /*0d00*/  UIADD3 UR32, UPT, UPT, UR17, 0x1fd5c5a3, URZ ;  /* 0x1fd5c5a311207890 */ /* 0x000fe4000fffe0ff */
        /* <DEDUP_REMOVED lines=18> */
.L_x_20835:
[----:B------:R-:W-:Y:S05]  /*0e30*/  BRX R2 -0xe40                                          (*"BRANCH_TARGETS .L_x_20836,.L_x_20837,.L_x_20838"*) ;  /* 0xfffffff002707949 */ /* 0x000fea000383ffff */
.L_x_20838:
[----:B------:R-:W-:Y:S01]  /*0e40*/  VIADD R2, R102, 0x1 ;  /* 0x0000000166027836 */ /* 0x000fe20000000000 */
[----:B------:R-:W-:Y:S01]  /*0e50*/  MOV R3, R96 ;  /* 0x0000006000037202 */ /* 0x000fe20000000f00 */
[----:B------:R-:W-:Y:S01]  /*0e60*/  IMAD.MOV.U32 R84, RZ, RZ, R86 ;  /* 0x000000ffff547224 */ /* 0x000fe200078e0056 */
[----:B------:R-:W-:Y:S06]  /*0e70*/  BRA `(.L_x_11640) ;  /* 0x0000000000ec7947 */ /* 0x000fec0003800000 */
.L_x_20836:
[----:B------:R-:W-:Y:S01]  /*0e80*/  IMAD.MOV.U32 R84, RZ, RZ, R86 ;  /* 0x000000ffff547224 */ /* 0x000fe200078e0056 */
[----:B------:R-:W-:Y:S01]  /*0e90*/  MOV R3, R100 ;  /* 0x0000006400037202 */ /* 0x000fe20000000f00 */
[----:B------:R-:W-:Y:S01]  /*0ea0*/  IMAD.MOV.U32 R2, RZ, RZ, 0x3 ;  /* 0x00000003ff027424 */ /* 0x000fe200078e00ff */
[----:B------:R-:W-:Y:S06]  /*0eb0*/  BRA `(.L_x_11640) ;  /* 0x0000000000dc7947 */ /* 0x000fec0003800000 */
.L_x_20837:
        /* <DEDUP_REMOVED lines=12> */
.L_x_11641:
        /* <DEDUP_REMOVED lines=43> */
.L_x_11640:
        /* <DEDUP_REMOVED lines=12> */
[----:B------:R-:W-:Y:S01]  /*12f0*/  IMAD.MOV.U32 R86, RZ, RZ, 0x2 ;  /* 0x00000002ff567424 */ /* 0x000fe200078e00ff */
[----:B------:R-:W-:Y:S01]  /*1300*/  P2R R85, PR, RZ, 0x1 ;  /* 0x00000001ff557803 */ /* 0x000fe20000000000 */
        /* <DEDUP_REMOVED lines=9> */
.L_x_11643:
        /* <DEDUP_REMOVED lines=12> */
.L_x_11644:
        /* <DEDUP_REMOVED lines=44> */
.L_x_11642:
        /* <DEDUP_REMOVED lines=22> */
.L_x_11646:
        /* <DEDUP_REMOVED lines=12> */
.L_x_11647:
        /* <DEDUP_REMOVED lines=42> */
[----:B------:R-:W-:Y:S01]  /*1be0*/  MOV R2, R84 ;  /* 0x0000005400027202 */ /* 0x000fe20000000f00 */
[----:B------:R-:W-:-:S07]  /*1bf0*/  IMAD.MOV.U32 R84, RZ, RZ, R102 ;  /* 0x000000ffff547224 */ /* 0x000fce00078e0066 */
.L_x_11645:
        /* <DEDUP_REMOVED lines=22> */
.L_x_11649:
        /* <DEDUP_REMOVED lines=12> */
.L_x_11650:
        /* <DEDUP_REMOVED lines=45> */
.L_x_11648:
        /* <DEDUP_REMOVED lines=22> */
.L_x_11652:
        /* <DEDUP_REMOVED lines=12> */
.L_x_11653:
        /* <DEDUP_REMOVED lines=45> */
.L_x_11651:
        /* <DEDUP_REMOVED lines=22> */
.L_x_11655:
        /* <DEDUP_REMOVED lines=12> */
.L_x_11656:
        /* <DEDUP_REMOVED lines=44> */
[----:B------:R-:W-:-:S07]  /*2ac0*/  IMAD.MOV.U32 R80, RZ, RZ, RZ ;  /* 0x000000ffff507224 */ /* 0x000fce00078e00ff */
.L_x_11654:
[----:B------:R-:W-:Y:S01]  /*2ad0*/  I2FP.F32.U32 R3, R2 ;  /* 0x0000000200037245 */ /* 0x000fe20000201000 */
[----:B------:R-:W-:Y:S01]  /*2ae0*/  HADD2.F32 R82, -RZ, R82.H1_H1 ;  /* 0x30000052ff527230 */ /* 0x000fe20000004100 */
[----:B------:R-:W-:Y:S01]  /*2af0*/  ISETP.NE.AND P5, PT, R80, 0x1, PT ;  /* 0x000000015000780c */ /* 0x000fe20003fa5270 */
[----:B------:R-:W-:Y:S02]  /*2b00*/  HFMA2 R81, -RZ, RZ, 0, 1.1920928955078125e-07 ;  /* 0x00000002ff517431 */ /* 0x000fe400000001ff */
[----:B------:R-:W-:Y:S02]  /*2b10*/  IMAD.MOV.U32 R2, RZ, RZ, R98 ;  /* 0x000000ffff027224 */ /* 0x000fe400078e0062 */
        /* <DEDUP_REMOVED lines=17> */
.L_x_11658:
        /* <DEDUP_REMOVED lines=12> */
.L_x_11659:
        /* <DEDUP_REMOVED lines=45> */
.L_x_11657:
        /* <DEDUP_REMOVED lines=22> */
.L_x_11661:
        /* <DEDUP_REMOVED lines=14> */
.L_x_11662:
        /* <DEDUP_REMOVED lines=45> */
.L_x_11660:
        /* <DEDUP_REMOVED lines=12> */
[----:B------:R-:W-:-:S05]  /*3590*/  FFMA.FTZ R111, R2, R27, R111 ;  /* 0x0000001b026f7223 */ /* 0x000fca000001006f */
[----:B------:R-:W-:Y:S01]  /*35a0*/  F2FP.F16.F32.PACK_AB R119, R111, R109 ;  /* 0x0000006d6f77723e */ /* 0x000fe200000000ff */
[----:B------:R-:W-:Y:S06]  /*35b0*/  BRA `(.L_x_11663) ;  /* 0x0000002400d87947 */ /* 0x000fec0003800000 */
.L_x_11639:
        /* <DEDUP_REMOVED lines=15> */
.L_x_11665:
        /* <DEDUP_REMOVED lines=12> */
.L_x_11666:
        /* <DEDUP_REMOVED lines=43> */
.L_x_11664:
[----:B------:R-:W-:Y:S01]  /*3a20*/  I2FP.F32.U32 R3, R2 ;  /* 0x0000000200037245 */ /* 0x000fe20000201000 */
[----:B-----5:R-:W-:Y:S01]  /*3a30*/  HADD2.F32 R2, -RZ, R80.H0_H0 ;  /* 0x20000050ff027230 */ /* 0x020fe20000004100 */
        /* <DEDUP_REMOVED lines=20> */
.L_x_11668:
        /* <DEDUP_REMOVED lines=12> */
.L_x_11669:
        /* <DEDUP_REMOVED lines=44> */
.L_x_11667:
        /* <DEDUP_REMOVED lines=21> */
.L_x_11671:
        /* <DEDUP_REMOVED lines=12> */
.L_x_11672:
        /* <DEDUP_REMOVED lines=44> */
.L_x_11670:
        /* <DEDUP_REMOVED lines=21> */
.L_x_11674:
        /* <DEDUP_REMOVED lines=12> */
.L_x_11675:
        /* <DEDUP_REMOVED lines=45> */
.L_x_11673:
        /* <DEDUP_REMOVED lines=21> */
.L_x_11677:
        /* <DEDUP_REMOVED lines=12> */
.L_x_11678:
        /* <DEDUP_REMOVED lines=45> */
.L_x_11676:
        /* <DEDUP_REMOVED lines=21> */
.L_x_11680:
        /* <DEDUP_REMOVED lines=12> */
.L_x_11681:
        /* <DEDUP_REMOVED lines=45> */
.L_x_11679:
        /* <DEDUP_REMOVED lines=21> */
.L_x_11683:
        /* <DEDUP_REMOVED lines=12> */
.L_x_11684:
        /* <DEDUP_REMOVED lines=45> */
.L_x_11682:
        /* <DEDUP_REMOVED lines=21> */
.L_x_11686:
        /* <DEDUP_REMOVED lines=14> */
.L_x_11687:
        /* <DEDUP_REMOVED lines=45> */
.L_x_11685:
        /* <DEDUP_REMOVED lines=11> */
[----:B------:R-:W-:-:S05]  /*5d00*/  FMUL.FTZ R111, R2, R27 ;  /* 0x0000001b026f7220 */ /* 0x000fca0000410000 */
[----:B------:R-:W-:-:S07]  /*5d10*/  F2FP.F16.F32.PACK_AB R119, R111, R109 ;  /* 0x0000006d6f77723e */ /* 0x000fce00000000ff */
.L_x_11663:
        /* <DEDUP_REMOVED lines=30> */
[----:B------:R-:W-:Y:S01]  /*5f00*/  IMAD.MOV.U32 R85, RZ, RZ, R98 ;  /* 0x000000ffff557224 */ /* 0x000fe200078e0062 */
[----:B0-----:R-:W-:Y:S01]  /*5f10*/  MOV R87, 0x2 ;  /* 0x0000000200577802 */ /* 0x001fe20000000f00 */
        /* <DEDUP_REMOVED lines=12> */
.L_x_11690:
        /* <DEDUP_REMOVED lines=12> */
.L_x_11691:
        /* <DEDUP_REMOVED lines=45> */
.L_x_11689:
[----:B------:R-:W-:Y:S01]  /*6370*/  I2FP.F32.U32 R85, R85 ;  /* 0x0000005500557245 */ /* 0x000fe20000201000 */
[----:B-----5:R-:W-:Y:S01]  /*6380*/  HADD2.F32 R84, -RZ, R80.H0_H0 ;  /* 0x20000050ff547230 */ /* 0x020fe20000004100 */
[----:B------:R-:W-:Y:S01]  /*6390*/  ISETP.NE.AND P1, PT, R87, 0x1, PT ;  /* 0x000000015700780c */ /* 0x000fe20003f25270 */
[----:B------:R-:W-:Y:S02]  /*63a0*/  HADD2.F32 R86, -RZ, R4.H0_H0 ;  /* 0x20000004ff567230 */ /* 0x000fe40000004100 */
        /* <DEDUP_REMOVED lines=19> */
.L_x_11693:
        /* <DEDUP_REMOVED lines=12> */
.L_x_11694:
        /* <DEDUP_REMOVED lines=45> */
.L_x_11692:
        /* <DEDUP_REMOVED lines=22> */
.L_x_11696:
        /* <DEDUP_REMOVED lines=12> */
.L_x_11697:
        /* <DEDUP_REMOVED lines=45> */
.L_x_11695:
        /* <DEDUP_REMOVED lines=22> */
.L_x_11699:
        /* <DEDUP_REMOVED lines=12> */
.L_x_11700:
        /* <DEDUP_REMOVED lines=45> */
.L_x_11698:
        /* <DEDUP_REMOVED lines=22> */
.L_x_11702:
        /* <DEDUP_REMOVED lines=12> */
.L_x_11703:
        /* <DEDUP_REMOVED lines=45> */
.L_x_11701:
        /* <DEDUP_REMOVED lines=22> */
.L_x_11705:
        /* <DEDUP_REMOVED lines=12> */
.L_x_11706:
        /* <DEDUP_REMOVED lines=45> */
.L_x_11704:
        /* <DEDUP_REMOVED lines=22> */
.L_x_11708:
        /* <DEDUP_REMOVED lines=12> */
.L_x_11709:
        /* <DEDUP_REMOVED lines=45> */
.L_x_11707:
        /* <DEDUP_REMOVED lines=22> */
.L_x_11711:
        /* <DEDUP_REMOVED lines=14> */
.L_x_11712:
        /* <DEDUP_REMOVED lines=45> */
.L_x_11710:
        /* <DEDUP_REMOVED lines=15> */
.L_x_11688:
        /* <DEDUP_REMOVED lines=15> */
.L_x_11715:
        /* <DEDUP_REMOVED lines=12> */
.L_x_11716:
        /* <DEDUP_REMOVED lines=45> */
.L_x_11714:
[----:B------:R-:W-:Y:S01]  /*8ba0*/  I2FP.F32.U32 R85, R85 ;  /* 0x0000005500557245 */ /* 0x000fe20000201000 */
[----:B-----5:R-:W-:Y:S01]  /*8bb0*/  HADD2.F32 R84, -RZ, R80.H0_H0 ;  /* 0x20000050ff547230 */ /* 0x020fe20000004100 */
        /* <DEDUP_REMOVED lines=20> */
.L_x_11718:
        /* <DEDUP_REMOVED lines=12> */
.L_x_11719:
        /* <DEDUP_REMOVED lines=43> */
[----:B------:R-:W-:Y:S01]  /*9070*/  MOV R84, R102 ;  /* 0x0000006600547202 */ /* 0x000fe20000000f00 */
[----:B------:R-:W-:-:S07]  /*9080*/  IMAD.MOV.U32 R102, RZ, RZ, R116 ;  /* 0x000000ffff667224 */ /* 0x000fce00078e0074 */
.L_x_11717:
        /* <DEDUP_REMOVED lines=21> */
.L_x_11721:
        /* <DEDUP_REMOVED lines=12> */
.L_x_11722:
        /* <DEDUP_REMOVED lines=45> */
.L_x_11720:
        /* <DEDUP_REMOVED lines=21> */
.L_x_11724:
        /* <DEDUP_REMOVED lines=12> */
.L_x_11725:
        /* <DEDUP_REMOVED lines=45> */
.L_x_11723:
        /* <DEDUP_REMOVED lines=21> */
.L_x_11727:
        /* <DEDUP_REMOVED lines=12> */
.L_x_11728:
        /* <DEDUP_REMOVED lines=45> */
.L_x_11726:
        /* <DEDUP_REMOVED lines=21> */
.L_x_11730:
        /* <DEDUP_REMOVED lines=12> */
.L_x_11731:
        /* <DEDUP_REMOVED lines=45> */
.L_x_11729:
        /* <DEDUP_REMOVED lines=21> */
.L_x_11733:
        /* <DEDUP_REMOVED lines=12> */
.L_x_11734:
        /* <DEDUP_REMOVED lines=45> */
.L_x_11732:
        /* <DEDUP_REMOVED lines=21> */
.L_x_11736:
        /* <DEDUP_REMOVED lines=14> */
.L_x_11737:
        /* <DEDUP_REMOVED lines=45> */
.L_x_11735:
        /* <DEDUP_REMOVED lines=13> */
.L_x_11713:
        /* <DEDUP_REMOVED lines=42> */
.L_x_11740:
        /* <DEDUP_REMOVED lines=12> */
.L_x_11741:
        /* <DEDUP_REMOVED lines=45> */
.L_x_11739:
[----:B------:R-:W-:Y:S01]  /*b4f0*/  I2FP.F32.U32 R85, R84 ;  /* 0x0000005400557245 */ /* 0x000fe20000201000 */
[----:B-----5:R-:W-:Y:S01]  /*b500*/  HADD2.F32 R84, -RZ, R80.H0_H0 ;  /* 0x20000050ff547230 */ /* 0x020fe20000004100 */
[----:B------:R-:W-:Y:S01]  /*b510*/  ISETP.NE.AND P1, PT, R93, 0x1, PT ;  /* 0x000000015d00780c */ /* 0x000fe20003f25270 */
[----:B------:R-:W-:Y:S01]  /*b520*/  HADD2.F32 R92, -RZ, R4.H0_H0 ;  /* 0x20000004ff5c7230 */ /* 0x000fe20000004100 */
        /* <DEDUP_REMOVED lines=19> */
.L_x_11743:
        /* <DEDUP_REMOVED lines=12> */
.L_x_11744:
        /* <DEDUP_REMOVED lines=45> */
.L_x_11742:
        /* <DEDUP_REMOVED lines=22> */
.L_x_11746:
        /* <DEDUP_REMOVED lines=12> */
.L_x_11747:
        /* <DEDUP_REMOVED lines=45> */
.L_x_11745:
        /* <DEDUP_REMOVED lines=22> */
.L_x_11749:
        /* <DEDUP_REMOVED lines=12> */
.L_x_11750:
        /* <DEDUP_REMOVED lines=45> */
.L_x_11748:
        /* <DEDUP_REMOVED lines=22> */
.L_x_11752:
        /* <DEDUP_REMOVED lines=12> */
.L_x_11753:
        /* <DEDUP_REMOVED lines=45> */
.L_x_11751:
        /* <DEDUP_REMOVED lines=22> */
.L_x_11755:
        /* <DEDUP_REMOVED lines=12> */
.L_x_11756:
        /* <DEDUP_REMOVED lines=45> */
.L_x_11754:
[----:B------:R-:W-:Y:S01]  /*cdb0*/  I2FP.F32.U32 R81, R80 ;  /* 0x0000005000517245 */ /* 0x000fe20000201000 */
[----:B------:R-:W-:Y:S01]  /*cdc0*/  HADD2.F32 R82, -RZ, R82.H1_H1 ;  /* 0x30000052ff527230 */ /* 0x000fe20000004100 */
[----:B------:R-:W-:Y:S01]  /*cdd0*/  ISETP.NE.AND P5, PT, R92, 0x1, PT ;  /* 0x000000015c00780c */ /* 0x000fe20003fa5270 */
[----:B------:R-:W-:Y:S02]  /*cde0*/  HADD2.F32 R137, -RZ, R6.H1_H1 ;  /* 0x30000006ff897230 */ /* 0x000fe40000004100 */
[----:B------:R-:W-:Y:S02]  /*cdf0*/  HFMA2 R104, -RZ, RZ, 0, 1.1920928955078125e-07 ;  /* 0x00000002ff687431 */ /* 0x000fe400000001ff */
        /* <DEDUP_REMOVED lines=17> */
.L_x_11758:
        /* <DEDUP_REMOVED lines=12> */
.L_x_11759:
        /* <DEDUP_REMOVED lines=45> */
.L_x_11757:
        /* <DEDUP_REMOVED lines=22> */
.L_x_11761:
        /* <DEDUP_REMOVED lines=14> */
.L_x_11762:
        /* <DEDUP_REMOVED lines=45> */
.L_x_11760:
        /* <DEDUP_REMOVED lines=15> */
.L_x_11738:
        /* <DEDUP_REMOVED lines=15> */
.L_x_11765:
        /* <DEDUP_REMOVED lines=12> */
.L_x_11766:
        /* <DEDUP_REMOVED lines=45> */
.L_x_11764:
[----:B------:R-:W-:Y:S01]  /*dd20*/  I2FP.F32.U32 R85, R84 ;  /* 0x0000005400557245 */ /* 0x000fe20000201000 */
[----:B-----5:R-:W-:Y:S01]  /*dd30*/  HADD2.F32 R84, -RZ, R80.H0_H0 ;  /* 0x20000050ff547230 */ /* 0x020fe20000004100 */
        /* <DEDUP_REMOVED lines=20> */
.L_x_11768:
        /* <DEDUP_REMOVED lines=12> */
.L_x_11769:
        /* <DEDUP_REMOVED lines=45> */
.L_x_11767:
        /* <DEDUP_REMOVED lines=21> */
.L_x_11771:
        /* <DEDUP_REMOVED lines=12> */
.L_x_11772:
        /* <DEDUP_REMOVED lines=45> */
.L_x_11770:
        /* <DEDUP_REMOVED lines=21> */
.L_x_11774:
        /* <DEDUP_REMOVED lines=12> */
.L_x_11775:
        /* <DEDUP_REMOVED lines=45> */
.L_x_11773:
        /* <DEDUP_REMOVED lines=21> */
.L_x_11777:
        /* <DEDUP_REMOVED lines=12> */
.L_x_11778:
        /* <DEDUP_REMOVED lines=45> */
.L_x_11776:
        /* <DEDUP_REMOVED lines=21> */
.L_x_11780:
        /* <DEDUP_REMOVED lines=12> */
.L_x_11781:
        /* <DEDUP_REMOVED lines=45> */
.L_x_11779:
        /* <DEDUP_REMOVED lines=21> */
.L_x_11783:
        /* <DEDUP_REMOVED lines=12> */
.L_x_11784:
        /* <DEDUP_REMOVED lines=45> */
.L_x_11782:
        /* <DEDUP_REMOVED lines=21> */
.L_x_11786:
        /* <DEDUP_REMOVED lines=14> */
.L_x_11787:
[----:B------:R-:W-:Y:S01]  /*fca0*/  IMAD.WIDE.U32 R140, R89, -0x326172a9, RZ ;  /* 0xcd9e8d57598c7825 */ /* 0x000fe200078e00ff */
[----:B------:R-:W-:-:S03]  /*fcb0*/  LOP3.LUT R144, R90, UR17, R81, 0x96, !PT ;  /* 0x000000115a907c12 */ /* 0x000fc6000f8e9651 */
[----:B------:R-:W-:Y:S01]  /*fcc0*/  HFMA2 R102, -RZ, RZ, 0, 0 ;  /* 0x00000000ff667431 */ /* 0x000fe200000001ff */
        /* <DEDUP_REMOVED lines=42> */
.L_x_11785:
        /* <DEDUP_REMOVED lines=13> */
.L_x_11763:
        /* <DEDUP_REMOVED lines=120> */
.L_x_11789:
[----:B------:R-:W-:Y:S05]  /*107c0*/  BSYNC.RECONVERGENT B0 ;  /* 0x0000000000007941 */ /* 0x000fea0003800200 */
.L_x_11788:
        /* <DEDUP_REMOVED lines=14> */
.L_x_11791:
[----:B------:R-:W-:Y:S05]  /*108b0*/  BSYNC.RECONVERGENT B0 ;  /* 0x0000000000007941 */ /* 0x000fea0003800200 */
.L_x_11790:
        /* <DEDUP_REMOVED lines=115> */
[----:B------:R-:W-:-:S03]  /*10ff0*/  F2FP.F16.F32.PACK_AB R82, R0, R103 ;  /* 0x000000670052723e */ /* 0x000fc600000000ff */
        /* <DEDUP_REMOVED lines=12> */
[----:B------:R-:W-:Y:S01]  /*110c0*/  FMUL.FTZ R115, R122, R115 ;  /* 0x000000737a737220 */ /* 0x000fe20000410000 */
        /* <DEDUP_REMOVED lines=35> */
.L_x_11793:
        /* <DEDUP_REMOVED lines=16> */
.L_x_20996:


//--------------------- .text._ZN10layer_norm13ln_fwd_kernelINS_13Kernel_traitsIf6__halfS2_S2_fjLj6144ELj1ELj1ELj8ELj16ENS_18Kernel_traits_baseILj6144EfS2_S2_S2_fjLj256EEEEELb1ELb1ELb1ELb0EEEvNS_9FwdParamsE --------------------------
	.section	.text._ZN10layer_norm13ln_fwd_kernelINS_13Kernel_traitsIf6__halfS2_S2_fjLj6144ELj1ELj1ELj8ELj16ENS_18Kernel_traits_baseILj6144EfS2_S2_S2_fjLj256EEEEELb1ELb1ELb1ELb0EEEvNS_9FwdParamsE,"ax",@progbits
	.align	128
        .global         _ZN10layer_norm13ln_fwd_kernelINS_13Kernel_traitsIf6__halfS2_S2_fjLj6144ELj1ELj1ELj8ELj16ENS_18Kernel_traits_baseILj6144EfS2_S2_S2_fjLj256EEEEELb1ELb1ELb1ELb0EEEvNS_9FwdParamsE
        .type           _ZN10layer_norm13ln_fwd_kernelINS_13Kernel_traitsIf6__halfS2_S2_fjLj6144ELj1ELj1ELj8ELj16ENS_18Kernel_traits_baseILj6144EfS2_S2_S2_fjLj256EEEEELb1ELb1ELb1ELb0EEEvNS_9FwdParamsE,@function
        .size           _ZN10layer_norm13ln_fwd_kernelINS_13Kernel_traitsIf6__halfS2_S2_fjLj6144ELj1ELj1ELj8ELj16ENS_18Kernel_traits_baseILj6144EfS2_S2_S2_fjLj256EEEEELb1ELb1ELb1ELb0EEEvNS_9FwdParamsE,(.L_x_20997 - _ZN10layer_norm13ln_fwd_kernelINS_13Kernel_traitsIf6__halfS2_S2_fjLj6144ELj1ELj1ELj8ELj16ENS_18Kernel_traits_baseILj6144EfS2_S2_S2_fjLj256EEEEELb1ELb1ELb1ELb0EEEvNS_9FwdParamsE)
        .other          _ZN10layer_norm13ln_fwd_kernelINS_13Kernel_traitsIf6__halfS2_S2_fjLj6144ELj1ELj1ELj8ELj16ENS_18Kernel_traits_baseILj6144EfS2_S2_S2_fjLj256EEEEELb1ELb1ELb1ELb0EEEvNS_9FwdParamsE,@"STO_CUDA_ENTRY STV_DEFAULT"
_ZN10layer_norm13ln_fwd_kernelINS_13Kernel_traitsIf6__halfS2_S2_fjLj6144ELj1ELj1ELj8ELj16ENS_18Kernel_traits_baseILj6144EfS2_S2_S2_fjLj256EEEEELb1ELb1ELb1ELb0EEEvNS_9FwdParamsE:
.text._ZN10layer_norm13ln_fwd_kernelINS_13Kernel_traitsIf6__halfS2_S2_fjLj6144ELj1ELj1ELj8ELj16ENS_18Kernel_traits_baseILj6144EfS2_S2_S2_fjLj256EEEEELb1ELb1ELb1ELb0EEEvNS_9FwdParamsE:
        /* <DEDUP_REMOVED lines=86> */
.L_x_11795:
        /* <DEDUP_REMOVED lines=41> */
.L_x_11796:
[----:B------:R-:W-:Y:S05]  /*07f0*/  BSYNC.RECONVERGENT B0 ;  /* 0x0000000000007941 */ /* 0x000fea0003800200 */
.L_x_11794:
        /* <DEDUP_REMOVED lines=97> */
.L_x_12110:
        /* <DEDUP_REMOVED lines=28> */
.L_x_11799:
[----:B------:R-:W-:Y:S05]  /*0fd0*/  BRA.U !UP0, `(.L_x_11800) ;  /* 0x0000003508a07547 */ /* 0x000fea000b800000 */
[----:B0-----:R-:W0:Y:S02]  /*0fe0*/  LDC.64 R80, c[0x0][0x3a0] ;  /* 0x0000e800ff507b82 */ /* 0x001e240000000a00 */
        /* <DEDUP_REMOVED lines=23> */
.L_x_11804:
        /* <DEDUP_REMOVED lines=13> */
.L_x_11806:
[----:B------:R-:W-:Y:S05]  /*1230*/  BSYNC.RECONVERGENT B2 ;  /* 0x0000000000027941 */ /* 0x000fea0003800200 */
.L_x_11805:
        /* <DEDUP_REMOVED lines=57> */
[----:B------:R-:W-:-:S03]  /*15d0*/  IMAD.MOV.U32 R85, RZ, RZ, RZ ;  /* 0x000000ffff557224 */ /* 0x000fc600078e00ff */
[----:B------:R-:W-:Y:S01]  /*15e0*/  LOP3.LUT R112, R87, R84, R135, 0x96, !PT ;  /* 0x0000005457707212 */ /* 0x000fe200078e9687 */
[----:B------:R-:W-:-:S07]  /*15f0*/  IMAD.MOV.U32 R84, RZ, RZ, R110 ;  /* 0x000000ffff547224 */ /* 0x000fce00078e006e */
.L_x_11803:
[----:B------:R-:W-:Y:S05]  /*1600*/  BSYNC.RECONVERGENT B1 ;  /* 0x0000000000017941 */ /* 0x000fea0003800200 */
.L_x_11802:
        /* <DEDUP_REMOVED lines=10> */
[----:B------:R-:W-:-:S07]  /*16b0*/  FFMA.FTZ R135, R135, R56, R84 ;  /* 0x0000003887877223 */ /* 0x000fce0000010054 */
.L_x_11801:
        /* <DEDUP_REMOVED lines=21> */
.L_x_11810:
        /* <DEDUP_REMOVED lines=13> */
.L_x_11812:
[----:B------:R-:W-:Y:S05]  /*18e0*/  BSYNC.RECONVERGENT B2 ;  /* 0x0000000000027941 */ /* 0x000fea0003800200 */
.L_x_11811:
        /* <DEDUP_REMOVED lines=61> */
.L_x_11809:
[----:B------:R-:W-:Y:S05]  /*1cc0*/  BSYNC.RECONVERGENT B1 ;  /* 0x0000000000017941 */ /* 0x000fea0003800200 */
.L_x_11808:
        /* <DEDUP_REMOVED lines=10> */
[----:B------:R-:W-:-:S07]  /*1d70*/  FFMA.FTZ R137, R114, R57, R137 ;  /* 0x0000003972897223 */ /* 0x000fce0000010089 */
.L_x_11807:
        /* <DEDUP_REMOVED lines=21> */
.L_x_11816:
        /* <DEDUP_REMOVED lines=13> */
.L_x_11818:
[----:B------:R-:W-:Y:S05]  /*1fa0*/  BSYNC.RECONVERGENT B2 ;  /* 0x0000000000027941 */ /* 0x000fea0003800200 */
.L_x_11817:
        /* <DEDUP_REMOVED lines=61> */
.L_x_11815:
[----:B------:R-:W-:Y:S05]  /*2380*/  BSYNC.RECONVERGENT B1 ;  /* 0x0000000000017941 */ /* 0x000fea0003800200 */
.L_x_11814:
        /* <DEDUP_REMOVED lines=11> */
.L_x_11813:
        /* <DEDUP_REMOVED lines=21> */
.L_x_11822:
        /* <DEDUP_REMOVED lines=13> */
.L_x_11824:
[----:B------:R-:W-:Y:S05]  /*2660*/  BSYNC.RECONVERGENT B2 ;  /* 0x0000000000027941 */ /* 0x000fea0003800200 */
.L_x_11823:
        /* <DEDUP_REMOVED lines=61> */
.L_x_11821:
[----:B------:R-:W-:Y:S05]  /*2a40*/  BSYNC.RECONVERGENT B1 ;  /* 0x0000000000017941 */ /* 0x000fea0003800200 */
.L_x_11820:
        /* <DEDUP_REMOVED lines=10> */
[----:B------:R-:W-:-:S07]  /*2af0*/  FFMA.FTZ R141, R110, R59, R141 ;  /* 0x0000003b6e8d7223 */ /* 0x000fce000001008d */
.L_x_11819:
        /* <DEDUP_REMOVED lines=21> */
.L_x_11828:
        /* <DEDUP_REMOVED lines=13> */
.L_x_11830:
[----:B------:R-:W-:Y:S05]  /*2d20*/  BSYNC.RECONVERGENT B2 ;  /* 0x0000000000027941 */ /* 0x000fea0003800200 */
.L_x_11829:
        /* <DEDUP_REMOVED lines=61> */
.L_x_11827:
[----:B------:R-:W-:Y:S05]  /*3100*/  BSYNC.RECONVERGENT B1 ;  /* 0x0000000000017941 */ /* 0x000fea0003800200 */
.L_x_11826:
[----:B------:R-:W-:Y:S01]  /*3110*/  I2FP.F32.U32 R86, R97 ;  /* 0x0000006100567245 */ /* 0x000fe20000201000 */
[----:B-----5:R-:W-:Y:S02]  /*3120*/  HADD2.F32 R97, -RZ, R78.H0_H0 ;  /* 0x2000004eff617230 */ /* 0x020fe40000004100 */
[----:B------:R-:W-:-:S03]  /*3130*/  IMAD.MOV.U32 R143, RZ, RZ, 0x2f800000 ;  /* 0x2f800000ff8f7424 */ /* 0x000fc600078e00ff */
        /* <DEDUP_REMOVED lines=8> */
.L_x_11825:
        /* <DEDUP_REMOVED lines=21> */
.L_x_11834:
        /* <DEDUP_REMOVED lines=13> */
.L_x_11836:
[----:B------:R-:W-:Y:S05]  /*33e0*/  BSYNC.RECONVERGENT B2 ;  /* 0x0000000000027941 */ /* 0x000fea0003800200 */
.L_x_11835:
        /* <DEDUP_REMOVED lines=61> */
.L_x_11833:
[----:B------:R-:W-:Y:S05]  /*37c0*/  BSYNC.RECONVERGENT B1 ;  /* 0x0000000000017941 */ /* 0x000fea0003800200 */
.L_x_11832:
        /* <DEDUP_REMOVED lines=10> */
[----:B------:R-:W-:-:S07]  /*3870*/  FFMA.FTZ R145, R114, R53, R145 ;  /* 0x0000003572917223 */ /* 0x000fce0000010091 */
.L_x_11831:
        /* <DEDUP_REMOVED lines=21> */
.L_x_11840:
        /* <DEDUP_REMOVED lines=13> */
.L_x_11842:
[----:B------:R-:W-:Y:S05]  /*3aa0*/  BSYNC.RECONVERGENT B2 ;  /* 0x0000000000027941 */ /* 0x000fea0003800200 */
.L_x_11841:
        /* <DEDUP_REMOVED lines=61> */
.L_x_11839:
[----:B------:R-:W-:Y:S05]  /*3e80*/  BSYNC.RECONVERGENT B1 ;  /* 0x0000000000017941 */ /* 0x000fea0003800200 */
.L_x_11838:
        /* <DEDUP_REMOVED lines=10> */
[----:B------:R-:W-:-:S07]  /*3f30*/  FFMA.FTZ R147, R147, R54, R122 ;  /* 0x0000003693937223 */ /* 0x000fce000001007a */
.L_x_11837:
        /* <DEDUP_REMOVED lines=21> */
.L_x_11846:
        /* <DEDUP_REMOVED lines=13> */
.L_x_11848:
[----:B------:R-:W-:Y:S05]  /*4160*/  BSYNC.RECONVERGENT B2 ;  /* 0x0000000000027941 */ /* 0x000fea0003800200 */
.L_x_11847:
        /* <DEDUP_REMOVED lines=61> */
.L_x_11845:
[----:B------:R-:W-:Y:S05]  /*4540*/  BSYNC.RECONVERGENT B1 ;  /* 0x0000000000017941 */ /* 0x000fea0003800200 */
.L_x_11844:
        /* <DEDUP_REMOVED lines=11> */
.L_x_11843:
[----:B------:R-:W-:Y:S02]  /*4600*/  F2FP.F16.F32.PACK_AB R130, RZ, R149 ;  /* 0x00000095ff82723e */ /* 0x000fe400000000ff */
[----:B------:R-:W-:Y:S02]  /*4610*/  PRMT R84, R84, 0x5410, R87 ;  /* 0x0000541054547816 */ /* 0x000fe40000000057 */
[----:B------:R-:W-:Y:S02]  /*4620*/  PRMT R86, R86, 0x5410, R124 ;  /* 0x0000541056567816 */ /* 0x000fe4000000007c */
[----:B------:R-:W-:Y:S02]  /*4630*/  PRMT R85, R85, 0x5410, R110 ;  /* 0x0000541055557816 */ /* 0x000fe4000000006e */
[----:B------:R-:W-:Y:S01]  /*4640*/  PRMT R87, R132, 0x5410, R130 ;  /* 0x0000541084577816 */ /* 0x000fe20000000082 */
[----:B------:R-:W-:Y:S06]  /*4650*/  BRA `(.L_x_11849) ;  /* 0x0000003400007947 */ /* 0x000fec0003800000 */
.L_x_11800:
[----:B------:R-:W-:Y:S02]  /*4660*/  HFMA2 R135, -RZ, RZ, 0, 0 ;  /* 0x00000000ff877431 */ /* 0x000fe400000001ff */
[----:B------:R-:W-:Y:S02]  /*4670*/  IMAD.MOV.U32 R85, RZ, RZ, R114 ;  /* 0x000000ffff557224 */ /* 0x000fe400078e0072 */
[----:B------:R-:W-:Y:S01]  /*4680*/  IMAD.MOV.U32 R122, RZ, RZ, R110 ;  /* 0x000000ffff7a7224 */ /* 0x000fe200078e006e */
        /* <DEDUP_REMOVED lines=17> */
.L_x_11853:
        /* <DEDUP_REMOVED lines=13> */
.L_x_11855:
[----:B0-----:R-:W-:Y:S05]  /*4870*/  BSYNC.RECONVERGENT B2 ;  /* 0x0000000000027941 */ /* 0x001fea0003800200 */
.L_x_11854:
        /* <DEDUP_REMOVED lines=61> */
.L_x_11852:
[----:B0-----:R-:W-:Y:S05]  /*4c50*/  BSYNC.RECONVERGENT B1 ;  /* 0x0000000000017941 */ /* 0x001fea0003800200 */
.L_x_11851:
[----:B------:R-:W-:Y:S01]  /*4c60*/  I2FP.F32.U32 R84, R84 ;  /* 0x0000005400547245 */ /* 0x000fe20000201000 */
[----:B-----5:R-:W-:Y:S02]  /*4c70*/  HADD2.F32 R86, -RZ, R76.H0_H0 ;  /* 0x2000004cff567230 */ /* 0x020fe40000004100 */
[----:B------:R-:W-:-:S03]  /*4c80*/  IMAD.MOV.U32 R87, RZ, RZ, 0x2f800000 ;  /* 0x2f800000ff577424 */ /* 0x000fc600078e00ff */
[----:B------:R-:W-:Y:S01]  /*4c90*/  FMUL.FTZ R86, R86, UR13 ;  /* 0x0000000d56567c20 */ /* 0x000fe20008410000 */
[----:B------:R-:W-:-:S03]  /*4ca0*/  FFMA.FTZ R84, R84, R87, 1.1641532182693481445e-10 ;  /* 0x2f00000054547423 */ /* 0x000fc60000010057 */
[----:B------:R-:W-:Y:S02]  /*4cb0*/  FMUL.FTZ R86, R86, UR12 ;  /* 0x0000000c56567c20 */ /* 0x000fe40008410000 */
[----:B------:R-:W-:-:S04]  /*4cc0*/  FSETP.GTU.FTZ.AND P0, PT, R84, UR7, PT ;  /* 0x0000000754007c0b */ /* 0x000fc8000bf1c000 */
[----:B------:R-:W-:Y:S02]  /*4cd0*/  FSEL R135, R86, RZ, !P0 ;  /* 0x000000ff56877208 */ /* 0x000fe40004000000 */
[----:B------:R-:W-:-:S03]  /*4ce0*/  SEL R116, RZ, 0x1, P0 ;  /* 0x00000001ff747807 */ /* 0x000fc60000000000 */
[----:B------:R-:W-:-:S07]  /*4cf0*/  FMUL.FTZ R135, R135, R56 ;  /* 0x0000003887877220 */ /* 0x000fce0000410000 */
.L_x_11850:
[----:B------:R-:W-:Y:S01]  /*4d00*/  F2FP.F16.F32.PACK_AB R84, RZ, R135 ;  /* 0x00000087ff54723e */ /* 0x000fe200000000ff */
        /* <DEDUP_REMOVED lines=16> */
.L_x_11859:
        /* <DEDUP_REMOVED lines=13> */
.L_x_11861:
[----:B0-----:R-:W-:Y:S05]  /*4ee0*/  BSYNC.RECONVERGENT B2 ;  /* 0x0000000000027941 */ /* 0x001fea0003800200 */
.L_x_11860:
        /* <DEDUP_REMOVED lines=59> */
[----:B------:R-:W-:Y:S01]  /*52a0*/  LOP3.LUT R112, R85, R86, R139, 0x96, !PT ;  /* 0x0000005655707212 */ /* 0x000fe200078e968b */
[----:B------:R-:W-:-:S07]  /*52b0*/  IMAD.MOV.U32 R86, RZ, RZ, RZ ;  /* 0x000000ffff567224 */ /* 0x000fce00078e00ff */
.L_x_11858:
[----:B0-----:R-:W-:Y:S05]  /*52c0*/  BSYNC.RECONVERGENT B1 ;  /* 0x0000000000017941 */ /* 0x001fea0003800200 */
.L_x_11857:
[----:B------:R-:W-:Y:S01]  /*52d0*/  I2FP.F32.U32 R85, R87 ;  /* 0x0000005700557245 */ /* 0x000fe20000201000 */
[----:B------:R-:W-:Y:S02]  /*52e0*/  HFMA2 R94, -RZ, RZ, 0.1171875, 0 ;  /* 0x2f800000ff5e7431 */ /* 0x000fe400000001ff */
[----:B-----5:R-:W-:-:S03]  /*52f0*/  HADD2.F32 R87, -RZ, R76.H1_H1 ;  /* 0x3000004cff577230 */ /* 0x020fc60000004100 */
[----:B------:R-:W-:Y:S02]  /*5300*/  FFMA.FTZ R85, R85, R94, 1.1641532182693481445e-10 ;  /* 0x2f00000055557423 */ /* 0x000fe4000001005e */
[----:B------:R-:W-:-:S04]  /*5310*/  FMUL.FTZ R87, R87, UR13 ;  /* 0x0000000d57577c20 */ /* 0x000fc80008410000 */
[----:B------:R-:W-:Y:S01]  /*5320*/  FMUL.FTZ R87, R87, UR12 ;  /* 0x0000000c57577c20 */ /* 0x000fe20008410000 */
[----:B------:R-:W-:-:S04]  /*5330*/  FSETP.GTU.FTZ.AND P0, PT, R85, UR7, PT ;  /* 0x0000000755007c0b */ /* 0x000fc8000bf1c000 */
[----:B------:R-:W-:Y:S02]  /*5340*/  FSEL R110, R87, RZ, !P0 ;  /* 0x000000ff576e7208 */ /* 0x000fe40004000000 */
[----:B------:R-:W-:-:S03]  /*5350*/  SEL R94, RZ, 0x1, P0 ;  /* 0x00000001ff5e7807 */ /* 0x000fc60000000000 */
[----:B------:R-:W-:-:S07]  /*5360*/  FMUL.FTZ R137, R110, R57 ;  /* 0x000000396e897220 */ /* 0x000fce0000410000 */
.L_x_11856:
        /* <DEDUP_REMOVED lines=17> */
.L_x_11865:
        /* <DEDUP_REMOVED lines=13> */
.L_x_11867:
[----:B0-----:R-:W-:Y:S05]  /*5550*/  BSYNC.RECONVERGENT B2 ;  /* 0x0000000000027941 */ /* 0x001fea0003800200 */
.L_x_11866:
        /* <DEDUP_REMOVED lines=61> */
.L_x_11864:
[----:B0-----:R-:W-:Y:S05]  /*5930*/  BSYNC.RECONVERGENT B1 ;  /* 0x0000000000017941 */ /* 0x001fea0003800200 */
.L_x_11863:
[----:B------:R-:W-:Y:S01]  /*5940*/  I2FP.F32.U32 R85, R85 ;  /* 0x0000005500557245 */ /* 0x000fe20000201000 */
[----:B------:R-:W-:Y:S02]  /*5950*/  HFMA2 R86, -RZ, RZ, 0.1171875, 0 ;  /* 0x2f800000ff567431 */ /* 0x000fe400000001ff */
[----:B-----5:R-:W-:-:S03]  /*5960*/  HADD2.F32 R95, -RZ, R77.H0_H0 ;  /* 0x2000004dff5f7230 */ /* 0x020fc60000004100 */
[----:B------:R-:W-:Y:S02]  /*5970*/  FFMA.FTZ R85, R85, R86, 1.1641532182693481445e-10 ;  /* 0x2f00000055557423 */ /* 0x000fe40000010056 */
[----:B------:R-:W-:-:S04]  /*5980*/  FMUL.FTZ R95, R95, UR13 ;  /* 0x0000000d5f5f7c20 */ /* 0x000fc80008410000 */
[----:B------:R-:W-:Y:S01]  /*5990*/  FMUL.FTZ R95, R95, UR12 ;  /* 0x0000000c5f5f7c20 */ /* 0x000fe20008410000 */
[----:B------:R-:W-:-:S04]  /*59a0*/  FSETP.GTU.FTZ.AND P0, PT, R85, UR7, PT ;  /* 0x0000000755007c0b */ /* 0x000fc8000bf1c000 */
[----:B------:R-:W-:Y:S02]  /*59b0*/  FSEL R139, R95, RZ, !P0 ;  /* 0x000000ff5f8b7208 */ /* 0x000fe40004000000 */
[----:B------:R-:W-:-:S03]  /*59c0*/  SEL R95, RZ, 0x1, P0 ;  /* 0x00000001ff5f7807 */ /* 0x000fc60000000000 */
[----:B------:R-:W-:-:S07]  /*59d0*/  FMUL.FTZ R139, R139, R58 ;  /* 0x0000003a8b8b7220 */ /* 0x000fce0000410000 */
.L_x_11862:
        /* <DEDUP_REMOVED lines=17> */
.L_x_11871:
        /* <DEDUP_REMOVED lines=13> */
.L_x_11873:
[----:B0-----:R-:W-:Y:S05]  /*5bc0*/  BSYNC.RECONVERGENT B2 ;  /* 0x0000000000027941 */ /* 0x001fea0003800200 */
.L_x_11872:
        /* <DEDUP_REMOVED lines=61> */
.L_x_11870:
[----:B0-----:R-:W-:Y:S05]  /*5fa0*/  BSYNC.RECONVERGENT B1 ;  /* 0x0000000000017941 */ /* 0x001fea0003800200 */
.L_x_11869:
        /* <DEDUP_REMOVED lines=10> */
.L_x_11868:
        /* <DEDUP_REMOVED lines=17> */
.L_x_11877:
        /* <DEDUP_REMOVED lines=13> */
.L_x_11879:
[----:B0-----:R-:W-:Y:S05]  /*6230*/  BSYNC.RECONVERGENT B2 ;  /* 0x0000000000027941 */ /* 0x001fea0003800200 */
.L_x_11878:
        /* <DEDUP_REMOVED lines=61> */
.L_x_11876:
[----:B0-----:R-:W-:Y:S05]  /*6610*/  BSYNC.RECONVERGENT B1 ;  /* 0x0000000000017941 */ /* 0x001fea0003800200 */
.L_x_11875:
        /* <DEDUP_REMOVED lines=10> */
.L_x_11874:
        /* <DEDUP_REMOVED lines=17> */
.L_x_11883:
        /* <DEDUP_REMOVED lines=13> */
.L_x_11885:
[----:B0-----:R-:W-:Y:S05]  /*68a0*/  BSYNC.RECONVERGENT B2 ;  /* 0x0000000000027941 */ /* 0x001fea0003800200 */
.L_x_11884:
        /* <DEDUP_REMOVED lines=61> */
.L_x_11882:
[----:B0-----:R-:W-:Y:S05]  /*6c80*/  BSYNC.RECONVERGENT B1 ;  /* 0x0000000000017941 */ /* 0x001fea0003800200 */
.L_x_11881:
        /* <DEDUP_REMOVED lines=10> */
.L_x_11880:
        /* <DEDUP_REMOVED lines=17> */
.L_x_11889:
        /* <DEDUP_REMOVED lines=13> */
.L_x_11891:
[----:B0-----:R-:W-:Y:S05]  /*6f10*/  BSYNC.RECONVERGENT B2 ;  /* 0x0000000000027941 */ /* 0x001fea0003800200 */
.L_x_11890:
        /* <DEDUP_REMOVED lines=61> */
.L_x_11888:
[----:B0-----:R-:W-:Y:S05]  /*72f0*/  BSYNC.RECONVERGENT B1 ;  /* 0x0000000000017941 */ /* 0x001fea0003800200 */
.L_x_11887:
        /* <DEDUP_REMOVED lines=10> */
.L_x_11886:
        /* <DEDUP_REMOVED lines=17> */
.L_x_11895:
        /* <DEDUP_REMOVED lines=13> */
.L_x_11897:
[----:B0-----:R-:W-:Y:S05]  /*7580*/  BSYNC.RECONVERGENT B2 ;  /* 0x0000000000027941 */ /* 0x001fea0003800200 */
.L_x_11896:
        /* <DEDUP_REMOVED lines=61> */
.L_x_11894:
[----:B0-----:R-:W-:Y:S05]  /*7960*/  BSYNC.RECONVERGENT B1 ;  /* 0x0000000000017941 */ /* 0x001fea0003800200 */
.L_x_11893:
        /* <DEDUP_REMOVED lines=10> */
.L_x_11892:
[----:B------:R-:W-:Y:S02]  /*7a10*/  F2FP.F16.F32.PACK_AB R130, RZ, R149 ;  /* 0x00000095ff82723e */ /* 0x000fe400000000ff */
[----:B------:R-:W-:Y:S02]  /*7a20*/  PRMT R84, R84, 0x5410, R87 ;  /* 0x0000541054547816 */ /* 0x000fe40000000057 */
[----:B------:R-:W-:Y:S02]  /*7a30*/  PRMT R86, R86, 0x5410, R124 ;  /* 0x0000541056567816 */ /* 0x000fe4000000007c */
[----:B------:R-:W-:Y:S02]  /*7a40*/  PRMT R85, R85, 0x5410, R110 ;  /* 0x0000541055557816 */ /* 0x000fe4000000006e */
[----:B------:R-:W-:-:S07]  /*7a50*/  PRMT R87, R134, 0x5410, R130 ;  /* 0x0000541086577816 */ /* 0x000fce0000000082 */
.L_x_11849:
        /* <DEDUP_REMOVED lines=22> */
[----:B-1----:R-:W-:Y:S01]  /*7bc0*/  IMAD.WIDE.U32 R84, R0, 0x8, R152 ;  /* 0x0000000800547825 */ /* 0x002fe200078e0098 */
[----:B------:R-:W-:-:S05]  /*7bd0*/  LOP3.LUT R86, R155, 0xff, R116, 0xf8, !PT ;  /* 0x000000ff9b567812 */ /* 0x000fca00078ef874 */
[----:B------:R2:W-:Y:S02]  /*7be0*/  STG.E.64 desc[UR8][R84.64], R86 ;  /* 0x0000005654007986 */ /* 0x0005e4000c101b08 */
.L_x_11898:
[----:B------:R-:W-:Y:S01]  /*7bf0*/  VIADD R118, R118, 0x100 ;  /* 0x0000010076767836 */ /* 0x000fe20000000000 */
[----:B------:R-:W-:-:S07]  /*7c00*/  IADD3 R0, PT, PT, R0, 0x100, RZ ;  /* 0x0000010000007810 */ /* 0x000fce0007ffe0ff */
.L_x_11798:
[----:B0-----:R-:W-:Y:S05]  /*7c10*/  BSYNC.RECONVERGENT B0 ;  /* 0x0000000000007941 */ /* 0x001fea0003800200 */
.L_x_11797:
        /* <DEDUP_REMOVED lines=33> */
.L_x_11905:
        /* <DEDUP_REMOVED lines=13> */
.L_x_11907:
[----:B------:R-:W-:Y:S05]  /*7f00*/  BSYNC.RECONVERGENT B2 ;  /* 0x0000000000027941 */ /* 0x000fea0003800200 */
.L_x_11906:
        /* <DEDUP_REMOVED lines=58> */
[----:B------:R-:W-:Y:S01]  /*82b0*/  IMAD.MOV.U32 R85, RZ, RZ, RZ ;  /* 0x000000ffff557224 */ /* 0x000fe200078e00ff */
[----:B------:R-:W-:-:S07]  /*82c0*/  MOV R84, R110 ;  /* 0x0000006e00547202 */ /* 0x000fce0000000f00 */
.L_x_11904:
[----:B------:R-:W-:Y:S05]  /*82d0*/  BSYNC.RECONVERGENT B1 ;  /* 0x0000000000017941 */ /* 0x000fea0003800200 */
.L_x_11903:
[----:B------:R-:W-:Y:S01]  /*82e0*/  I2FP.F32.U32 R84, R84 ;  /* 0x0000005400547245 */ /* 0x000fe20000201000 */
[----:B------:R-:W-:Y:S02]  /*82f0*/  HFMA2 R87, -RZ, RZ, 0.1171875, 0 ;  /* 0x2f800000ff577431 */ /* 0x000fe400000001ff */
[----:B------:R-:W-:-:S03]  /*8300*/  HADD2.F32 R86, -RZ, R76.H0_H0 ;  /* 0x2000004cff567230 */ /* 0x000fc60000004100 */
        /* <DEDUP_REMOVED lines=8> */
.L_x_11902:
        /* <DEDUP_REMOVED lines=21> */
.L_x_11911:
        /* <DEDUP_REMOVED lines=13> */
.L_x_11913:
[----:B------:R-:W-:Y:S05]  /*85b0*/  BSYNC.RECONVERGENT B2 ;  /* 0x0000000000027941 */ /* 0x000fea0003800200 */
.L_x_11912:
        /* <DEDUP_REMOVED lines=59> */
[----:B------:R-:W-:-:S07]  /*8970*/  IMAD.MOV.U32 R86, RZ, RZ, RZ ;  /* 0x000000ffff567224 */ /* 0x000fce00078e00ff */
.L_x_11910:
[----:B------:R-:W-:Y:S05]  /*8980*/  BSYNC.RECONVERGENT B1 ;  /* 0x0000000000017941 */ /* 0x000fea0003800200 */
.L_x_11909:
[----:B------:R-:W-:Y:S01]  /*8990*/  I2FP.F32.U32 R85, R87 ;  /* 0x0000005700557245 */ /* 0x000fe20000201000 */
[----:B------:R-:W-:Y:S02]  /*89a0*/  HFMA2 R94, -RZ, RZ, 0.1171875, 0 ;  /* 0x2f800000ff5e7431 */ /* 0x000fe400000001ff */
[----:B------:R-:W-:Y:S02]  /*89b0*/  HADD2.F32 R87, -RZ, R76.H1_H1 ;  /* 0x3000004cff577230 */ /* 0x000fe40000004100 */
[----:B------:R-:W-:Y:S02]  /*89c0*/  HADD2.F32 R103, -RZ, R80.H1_H1 ;  /* 0x30000050ff677230 */ /* 0x000fe40000004100 */
[----:B------:R-:W-:Y:S01]  /*89d0*/  FFMA.FTZ R85, R85, R94, 1.1641532182693481445e-10 ;  /* 0x2f00000055557423 */ /* 0x000fe2000001005e */
[----:B------:R-:W-:-:S04]  /*89e0*/  FMUL.FTZ R87, R87, UR13 ;  /* 0x0000000d57577c20 */ /* 0x000fc80008410000 */
[----:B------:R-:W-:Y:S01]  /*89f0*/  FMUL.FTZ R87, R87, UR12 ;  /* 0x0000000c57577c20 */ /* 0x000fe20008410000 */
[----:B------:R-:W-:-:S04]  /*8a00*/  FSETP.GTU.FTZ.AND P4, PT, R85, UR7, PT ;  /* 0x0000000755007c0b */ /* 0x000fc8000bf9c000 */
[----:B------:R-:W-:Y:S02]  /*8a10*/  FSEL R110, R87, RZ, !P4 ;  /* 0x000000ff576e7208 */ /* 0x000fe40006000000 */
[----:B------:R-:W-:-:S03]  /*8a20*/  SEL R94, RZ, 0x1, P4 ;  /* 0x00000001ff5e7807 */ /* 0x000fc60002000000 */
[----:B------:R-:W-:-:S07]  /*8a30*/  FFMA.FTZ R103, R110, R33, R103 ;  /* 0x000000216e677223 */ /* 0x000fce0000010067 */
.L_x_11908:
        /* <DEDUP_REMOVED lines=21> */
.L_x_11917:
        /* <DEDUP_REMOVED lines=13> */
.L_x_11919:
[----:B------:R-:W-:Y:S05]  /*8c60*/  BSYNC.RECONVERGENT B2 ;  /* 0x0000000000027941 */ /* 0x000fea0003800200 */
.L_x_11918:
        /* <DEDUP_REMOVED lines=58> */
[----:B------:R-:W-:Y:S01]  /*9010*/  IMAD.MOV.U32 R109, RZ, RZ, RZ ;  /* 0x000000ffff6d7224 */ /* 0x000fe200078e00ff */
[----:B------:R-:W-:-:S07]  /*9020*/  MOV R85, R122 ;  /* 0x0000007a00557202 */ /* 0x000fce0000000f00 */
.L_x_11916:
[----:B------:R-:W-:Y:S05]  /*9030*/  BSYNC.RECONVERGENT B1 ;  /* 0x0000000000017941 */ /* 0x000fea0003800200 */
.L_x_11915:
[----:B------:R-:W-:Y:S01]  /*9040*/  I2FP.F32.U32 R85, R85 ;  /* 0x0000005500557245 */ /* 0x000fe20000201000 */
[----:B------:R-:W-:Y:S02]  /*9050*/  HFMA2 R86, -RZ, RZ, 0.1171875, 0 ;  /* 0x2f800000ff567431 */ /* 0x000fe400000001ff */
[----:B------:R-:W-:-:S03]  /*9060*/  HADD2.F32 R95, -RZ, R77.H0_H0 ;  /* 0x2000004dff5f7230 */ /* 0x000fc60000004100 */
        /* <DEDUP_REMOVED lines=8> */
.L_x_11914:
        /* <DEDUP_REMOVED lines=21> */
.L_x_11923:
        /* <DEDUP_REMOVED lines=13> */
.L_x_11925:
[----:B------:R-:W-:Y:S05]  /*9310*/  BSYNC.RECONVERGENT B2 ;  /* 0x0000000000027941 */ /* 0x000fea0003800200 */
.L_x_11924:
        /* <DEDUP_REMOVED lines=60> */
.L_x_11922:
[----:B------:R-:W-:Y:S05]  /*96e0*/  BSYNC.RECONVERGENT B1 ;  /* 0x0000000000017941 */ /* 0x000fea0003800200 */
.L_x_11921:
[----:B------:R-:W-:Y:S01]  /*96f0*/  I2FP.F32.U32 R96, R96 ;  /* 0x0000006000607245 */ /* 0x000fe20000201000 */
[----:B------:R-:W-:Y:S02]  /*9700*/  HFMA2 R107, -RZ, RZ, 0.1171875, 0 ;  /* 0x2f800000ff6b7431 */ /* 0x000fe400000001ff */
[----:B------:R-:W-:-:S03]  /*9710*/  HADD2.F32 R109, -RZ, R77.H1_H1 ;  /* 0x3000004dff6d7230 */ /* 0x000fc60000004100 */
        /* <DEDUP_REMOVED lines=8> */
.L_x_11920:
        /* <DEDUP_REMOVED lines=21> */
.L_x_11929:
        /* <DEDUP_REMOVED lines=13> */
.L_x_11931:
[----:B------:R-:W-:Y:S05]  /*99c0*/  BSYNC.RECONVERGENT B2 ;  /* 0x0000000000027941 */ /* 0x000fea0003800200 */
.L_x_11930:
        /* <DEDUP_REMOVED lines=50> */
[----:B------:R-:W-:Y:S01]  /*9cf0*/  HFMA2 R113, -RZ, RZ, 0, 0 ;  /* 0x00000000ff717431 */ /* 0x000fe200000001ff */
[----:B------:R-:W-:Y:S01]  /*9d00*/  LOP3.LUT R97, R97, R150, R109, 0x96, !PT ;  /* 0x0000009661617212 */ /* 0x000fe200078e966d */
[----:B------:R-:W-:-:S04]  /*9d10*/  IMAD.WIDE.U32 R150, R111, -0x326172a9, RZ ;  /* 0xcd9e8d576f967825 */ /* 0x000fc800078e00ff */
[----:B------:R-:W-:Y:S02]  /*9d20*/  VIADD R109, R2, 0x8ff34781 ;  /* 0x8ff34781026d7836 */ /* 0x000fe40000000000 */
[----:B------:R-:W-:Y:S01]  /*9d30*/  IMAD.WIDE.U32 R114, R97, -0x2daee0ad, RZ ;  /* 0xd2511f5361727825 */ /* 0x000fe200078e00ff */
[----:B------:R-:W-:Y:S02]  /*9d40*/  IADD3 R97, PT, PT, R3, -0x695add53, RZ ;  /* 0x96a522ad03617810 */ /* 0x000fe40007ffe0ff */
[----:B------:R-:W-:Y:S01]  /*9d50*/  LOP3.LUT R106, R109, R108, R151, 0x96, !PT ;  /* 0x0000006c6d6a7212 */ /* 0x000fe200078e9697 */
[----:B------:R-:W-:Y:S01]  /*9d60*/  IMAD.MOV.U32 R108, RZ, RZ, R150 ;  /* 0x000000ffff6c7224 */ /* 0x000fe200078e0096 */
[----:B------:R-:W-:Y:S01]  /*9d70*/  LOP3.LUT R112, R97, R112, R115, 0x96, !PT ;  /* 0x0000007061707212 */ /* 0x000fe200078e9673 */
[----:B------:R-:W-:Y:S01]  /*9d80*/  IMAD.MOV.U32 R97, RZ, RZ, R122 ;  /* 0x000000ffff617224 */ /* 0x000fe200078e007a */
[----:B------:R-:W-:-:S07]  /*9d90*/  MOV R124, R114 ;  /* 0x00000072007c7202 */ /* 0x000fce0000000f00 */
.L_x_11928:
[----:B------:R-:W-:Y:S05]  /*9da0*/  BSYNC.RECONVERGENT B1 ;  /* 0x0000000000017941 */ /* 0x000fea0003800200 */
.L_x_11927:
[----:B------:R-:W-:Y:S01]  /*9db0*/  I2FP.F32.U32 R86, R97 ;  /* 0x0000006100567245 */ /* 0x000fe20000201000 */
[----:B------:R-:W-:Y:S02]  /*9dc0*/  HADD2.F32 R109, -RZ, R78.H0_H0 ;  /* 0x2000004eff6d7230 */ /* 0x000fe40000004100 */
        /* <DEDUP_REMOVED lines=9> */
.L_x_11926:
        /* <DEDUP_REMOVED lines=21> */
.L_x_11935:
        /* <DEDUP_REMOVED lines=13> */
.L_x_11937:
[----:B------:R-:W-:Y:S05]  /*a080*/  BSYNC.RECONVERGENT B2 ;  /* 0x0000000000027941 */ /* 0x000fea0003800200 */
.L_x_11936:
        /* <DEDUP_REMOVED lines=61> */
.L_x_11934:
[----:B------:R-:W-:Y:S05]  /*a460*/  BSYNC.RECONVERGENT B1 ;  /* 0x0000000000017941 */ /* 0x000fea0003800200 */
.L_x_11933:
        /* <DEDUP_REMOVED lines=11> */
.L_x_11932:
        /* <DEDUP_REMOVED lines=21> */
.L_x_11941:
        /* <DEDUP_REMOVED lines=13> */
.L_x_11943:
[----:B------:R-:W-:Y:S05]  /*a740*/  BSYNC.RECONVERGENT B2 ;  /* 0x0000000000027941 */ /* 0x000fea0003800200 */
.L_x_11942:
        /* <DEDUP_REMOVED lines=61> */
.L_x_11940:
[----:B------:R-:W-:Y:S05]  /*ab20*/  BSYNC.RECONVERGENT B1 ;  /* 0x0000000000017941 */ /* 0x000fea0003800200 */
.L_x_11939:
[----:B------:R-:W-:Y:S01]  /*ab30*/  I2FP.F32.U32 R99, R99 ;  /* 0x0000006300637245 */ /* 0x000fe20000201000 */
[----:B------:R-:W-:Y:S02]  /*ab40*/  HADD2.F32 R113, -RZ, R79.H0_H0 ;  /* 0x2000004fff717230 */ /* 0x000fe40000004100 */
        /* <DEDUP_REMOVED lines=9> */
.L_x_11938:
        /* <DEDUP_REMOVED lines=21> */
.L_x_11947:
        /* <DEDUP_REMOVED lines=13> */
.L_x_11949:
[----:B------:R-:W-:Y:S05]  /*ae00*/  BSYNC.RECONVERGENT B2 ;  /* 0x0000000000027941 */ /* 0x000fea0003800200 */
.L_x_11948:
        /* <DEDUP_REMOVED lines=61> */
.L_x_11946:
[----:B------:R-:W-:Y:S05]  /*b1e0*/  BSYNC.RECONVERGENT B1 ;  /* 0x0000000000017941 */ /* 0x000fea0003800200 */
.L_x_11945:
        /* <DEDUP_REMOVED lines=11> */
.L_x_11944:
[----:B------:R-:W-:Y:S02]  /*b2a0*/  F2FP.F16.F32.PACK_AB R130, RZ, R115 ;  /* 0x00000073ff82723e */ /* 0x000fe400000000ff */
[----:B------:R-:W-:Y:S02]  /*b2b0*/  PRMT R84, R84, 0x5410, R87 ;  /* 0x0000541054547816 */ /* 0x000fe40000000057 */
[----:B------:R-:W-:Y:S02]  /*b2c0*/  PRMT R86, R86, 0x5410, R124 ;  /* 0x0000541056567816 */ /* 0x000fe4000000007c */
[----:B------:R-:W-:Y:S02]  /*b2d0*/  PRMT R85, R85, 0x5410, R110 ;  /* 0x0000541055557816 */ /* 0x000fe4000000006e */
[----:B------:R-:W-:Y:S01]  /*b2e0*/  PRMT R87, R134, 0x5410, R130 ;  /* 0x0000541086577816 */ /* 0x000fe20000000082 */
[----:B------:R-:W-:Y:S06]  /*b2f0*/  BRA `(.L_x_11950) ;  /* 0x0000003000f07947 */ /* 0x000fec0003800000 */
.L_x_11901:
        /* <DEDUP_REMOVED lines=20> */
.L_x_11954:
        /* <DEDUP_REMOVED lines=13> */
.L_x_11956:
[----:B------:R-:W-:Y:S05]  /*b510*/  BSYNC.RECONVERGENT B2 ;  /* 0x0000000000027941 */ /* 0x000fea0003800200 */
.L_x_11955:
        /* <DEDUP_REMOVED lines=60> */
.L_x_11953:
[----:B------:R-:W-:Y:S05]  /*b8e0*/  BSYNC.RECONVERGENT B1 ;  /* 0x0000000000017941 */ /* 0x000fea0003800200 */
.L_x_11952:
        /* <DEDUP_REMOVED lines=10> */
.L_x_11951:
        /* <DEDUP_REMOVED lines=17> */
.L_x_11960:
        /* <DEDUP_REMOVED lines=13> */
.L_x_11962:
[----:B------:R-:W-:Y:S05]  /*bb70*/  BSYNC.RECONVERGENT B2 ;  /* 0x0000000000027941 */ /* 0x000fea0003800200 */
.L_x_11961:
        /* <DEDUP_REMOVED lines=60> */
.L_x_11959:
[----:B------:R-:W-:Y:S05]  /*bf40*/  BSYNC.RECONVERGENT B1 ;  /* 0x0000000000017941 */ /* 0x000fea0003800200 */
.L_x_11958:
        /* <DEDUP_REMOVED lines=10> */
.L_x_11957:
        /* <DEDUP_REMOVED lines=17> */
.L_x_11966:
        /* <DEDUP_REMOVED lines=13> */
.L_x_11968:
[----:B------:R-:W-:Y:S05]  /*c1d0*/  BSYNC.RECONVERGENT B2 ;  /* 0x0000000000027941 */ /* 0x000fea0003800200 */
.L_x_11967:
        /* <DEDUP_REMOVED lines=60> */
.L_x_11965:
[----:B------:R-:W-:Y:S05]  /*c5a0*/  BSYNC.RECONVERGENT B1 ;  /* 0x0000000000017941 */ /* 0x000fea0003800200 */
.L_x_11964:
        /* <DEDUP_REMOVED lines=10> */
.L_x_11963:
        /* <DEDUP_REMOVED lines=17> */
.L_x_11972:
        /* <DEDUP_REMOVED lines=13> */
.L_x_11974:
[----:B------:R-:W-:Y:S05]  /*c830*/  BSYNC.RECONVERGENT B2 ;  /* 0x0000000000027941 */ /* 0x000fea0003800200 */
.L_x_11973:
        /* <DEDUP_REMOVED lines=45> */
[----:B------:R-:W-:Y:S01]  /*cb10*/  IMAD.MOV.U32 R96, RZ, RZ, R122 ;  /* 0x000000ffff607224 */ /* 0x000fe200078e007a */
[----:B------:R-:W-:Y:S01]  /*cb20*/  LOP3.LUT R106, R109, R106, R111, 0x96, !PT ;  /* 0x0000006a6d6a7212 */ /* 0x000fe200078e966f */
[----:B------:R-:W-:Y:S01]  /*cb30*/  IMAD.WIDE.U32 R114, R107, -0x2daee0ad, RZ ;  /* 0xd2511f536b727825 */ /* 0x000fe200078e00ff */
[----:B------:R-:W-:-:S03]  /*cb40*/  IADD3 R109, PT, PT, R2, -0xe443238, RZ ;  /* 0xf1bbcdc8026d7810 */ /* 0x000fc60007ffe0ff */
[----:B------:R-:W-:Y:S02]  /*cb50*/  VIADD R111, R3, 0xdb3d7428 ;  /* 0xdb3d7428036f7836 */ /* 0x000fe40000000000 */
[----:B------:R-:W-:-:S03]  /*cb60*/  IMAD.WIDE.U32 R106, R106, -0x326172a9, RZ ;  /* 0xcd9e8d576a6a7825 */ /* 0x000fc600078e00ff */
[----:B------:R-:W-:Y:S01]  /*cb70*/  LOP3.LUT R111, R111, R110, R115, 0x96, !PT ;  /* 0x0000006e6f6f7212 */ /* 0x000fe200078e9673 */
[----:B------:R-:W-:Y:S01]  /*cb80*/  IMAD.MOV.U32 R86, RZ, RZ, RZ ;  /* 0x000000ffff567224 */ /* 0x000fe200078e00ff */
[----:B------:R-:W-:Y:S01]  /*cb90*/  LOP3.LUT R110, R109, R112, R107, 0x96, !PT ;  /* 0x000000706d6e7212 */ /* 0x000fe200078e966b */
[----:B------:R-:W-:Y:S02]  /*cba0*/  VIADD R107, R2, 0x8ff34781 ;  /* 0x8ff34781026b7836 */ /* 0x000fe40000000000 */
[----:B------:R-:W-:-:S04]  /*cbb0*/  IMAD.WIDE.U32 R108, R111, -0x326172a9, RZ ;  /* 0xcd9e8d576f6c7825 */ /* 0x000fc800078e00ff */
[----:B------:R-:W-:Y:S01]  /*cbc0*/  IMAD.WIDE.U32 R110, R110, -0x2daee0ad, RZ ;  /* 0xd2511f536e6e7825 */ /* 0x000fe200078e00ff */
[----:B------:R-:W-:-:S04]  /*cbd0*/  LOP3.LUT R106, R107, R106, R109, 0x96, !PT ;  /* 0x0000006a6b6a7212 */ /* 0x000fc800078e966d */
[----:B------:R-:W-:Y:S02]  /*cbe0*/  LOP3.LUT R112, R113, R114, R111, 0x96, !PT ;  /* 0x0000007271707212 */ /* 0x000fe400078e966f */
[----:B------:R-:W-:-:S07]  /*cbf0*/  MOV R122, R110 ;  /* 0x0000006e007a7202 */ /* 0x000fce0000000f00 */
.L_x_11971:
[----:B------:R-:W-:Y:S05]  /*cc00*/  BSYNC.RECONVERGENT B1 ;  /* 0x0000000000017941 */ /* 0x000fea0003800200 */
.L_x_11970:
        /* <DEDUP_REMOVED lines=10> */
.L_x_11969:
        /* <DEDUP_REMOVED lines=17> */
.L_x_11978:
        /* <DEDUP_REMOVED lines=13> */
.L_x_11980:
[----:B------:R-:W-:Y:S05]  /*ce90*/  BSYNC.RECONVERGENT B2 ;  /* 0x0000000000027941 */ /* 0x000fea0003800200 */
.L_x_11979:
        /* <DEDUP_REMOVED lines=61> */
.L_x_11977:
[----:B------:R-:W-:Y:S05]  /*d270*/  BSYNC.RECONVERGENT B1 ;  /* 0x0000000000017941 */ /* 0x000fea0003800200 */
.L_x_11976:
        /* <DEDUP_REMOVED lines=10> */
.L_x_11975:
        /* <DEDUP_REMOVED lines=17> */
.L_x_11984:
        /* <DEDUP_REMOVED lines=13> */
.L_x_11986:
[----:B------:R-:W-:Y:S05]  /*d500*/  BSYNC.RECONVERGENT B2 ;  /* 0x0000000000027941 */ /* 0x000fea0003800200 */
.L_x_11985:
        /* <DEDUP_REMOVED lines=61> */
.L_x_11983:
[----:B------:R-:W-:Y:S05]  /*d8e0*/  BSYNC.RECONVERGENT B1 ;  /* 0x0000000000017941 */ /* 0x000fea0003800200 */
.L_x_11982:
        /* <DEDUP_REMOVED lines=10> */
.L_x_11981:
        /* <DEDUP_REMOVED lines=17> */
.L_x_11990:
        /* <DEDUP_REMOVED lines=13> */
.L_x_11992:
[----:B------:R-:W-:Y:S05]  /*db70*/  BSYNC.RECONVERGENT B2 ;  /* 0x0000000000027941 */ /* 0x000fea0003800200 */
.L_x_11991:
        /* <DEDUP_REMOVED lines=61> */
.L_x_11989:
[----:B------:R-:W-:Y:S05]  /*df50*/  BSYNC.RECONVERGENT B1 ;  /* 0x0000000000017941 */ /* 0x000fea0003800200 */
.L_x_11988:
        /* <DEDUP_REMOVED lines=10> */
.L_x_11987:
        /* <DEDUP_REMOVED lines=17> */
.L_x_11996:
        /* <DEDUP_REMOVED lines=13> */
.L_x_11998:
[----:B------:R-:W-:Y:S05]  /*e1e0*/  BSYNC.RECONVERGENT B2 ;  /* 0x0000000000027941 */ /* 0x000fea0003800200 */
.L_x_11997:
[----:B------:R-:W-:Y:S01]  /*e1f0*/  IMAD.WIDE.U32 R150, R128, -0x326172a9, RZ ;  /* 0xcd9e8d5780967825 */ /* 0x000fe200078e00ff */
[----:B------:R-:W-:Y:S02]  /*e200*/  LOP3.LUT R154, R93, R115, R3, 0x96, !PT ;  /* 0x000000735d9a7212 */ /* 0x000fe400078e9603 */
[----:B------:R-:W-:Y:S01]  /*e210*/  IADD3 R115, PT, PT, R2, -0x61c88647, RZ ;  /* 0x9e3779b902737810 */ /* 0x000fe20007ffe0ff */
[----:B------:R-:W-:Y:S01]  /*e220*/  IMAD.MOV.U32 R100, RZ, RZ, R122 ;  /* 0x000000ffff647224 */ /* 0x000fe200078e007a */
        /* <DEDUP_REMOVED lines=53> */
[----:B------:R-:W-:Y:S02]  /*e580*/  MOV R108, R154 ;  /* 0x0000009a006c7202 */ /* 0x000fe40000000f00 */
[----:B------:R-:W-:Y:S01]  /*e590*/  LOP3.LUT R112, R151, R114, R153, 0x96, !PT ;  /* 0x0000007297707212 */ /* 0x000fe200078e9699 */
[----:B------:R-:W-:Y:S01]  /*e5a0*/  IMAD.MOV.U32 R114, RZ, RZ, RZ ;  /* 0x000000ffff727224 */ /* 0x000fe200078e00ff */
[----:B------:R-:W-:-:S07]  /*e5b0*/  MOV R122, R152 ;  /* 0x00000098007a7202 */ /* 0x000fce0000000f00 */
.L_x_11995:
[----:B------:R-:W-:Y:S05]  /*e5c0*/  BSYNC.RECONVERGENT B1 ;  /* 0x0000000000017941 */ /* 0x000fea0003800200 */
.L_x_11994:
        /* <DEDUP_REMOVED lines=10> */
.L_x_11993:
[----:B------:R-:W-:Y:S02]  /*e670*/  F2FP.F16.F32.PACK_AB R130, RZ, R115 ;  /* 0x00000073ff82723e */ /* 0x000fe400000000ff */
[----:B------:R-:W-:Y:S02]  /*e680*/  PRMT R84, R84, 0x5410, R87 ;  /* 0x0000541054547816 */ /* 0x000fe40000000057 */
[----:B------:R-:W-:Y:S02]  /*e690*/  PRMT R86, R86, 0x5410, R124 ;  /* 0x0000541056567816 */ /* 0x000fe4000000007c */
[----:B------:R-:W-:Y:S02]  /*e6a0*/  PRMT R85, R85, 0x5410, R110 ;  /* 0x0000541055557816 */ /* 0x000fe4000000006e */
[----:B------:R-:W-:-:S07]  /*e6b0*/  PRMT R87, R132, 0x5410, R130 ;  /* 0x0000541084577816 */ /* 0x000fce0000000082 */
.L_x_11950:
        /* <DEDUP_REMOVED lines=25> */
.L_x_11999:
[----:B------:R-:W-:Y:S01]  /*e850*/  VIADD R118, R118, 0x100 ;  /* 0x0000010076767836 */ /* 0x000fe20000000000 */
[----:B------:R-:W-:-:S07]  /*e860*/  IADD3 R0, PT, PT, R0, 0x100, RZ ;  /* 0x0000010000007810 */ /* 0x000fce0007ffe0ff */
.L_x_11900:
[----:B------:R-:W-:Y:S05]  /*e870*/  BSYNC.RECONVERGENT B0 ;  /* 0x0000000000007941 */ /* 0x000fea0003800200 */
.L_x_11899:
        /* <DEDUP_REMOVED lines=33> */
.L_x_12006:
        /* <DEDUP_REMOVED lines=13> */
.L_x_12008:
[----:B------:R-:W-:Y:S05]  /*eb60*/  BSYNC.RECONVERGENT B2 ;  /* 0x0000000000027941 */ /* 0x000fea0003800200 */
.L_x_12007:
        /* <DEDUP_REMOVED lines=59> */
[----:B------:R-:W-:Y:S01]  /*ef20*/  IMAD.MOV.U32 R84, RZ, RZ, R110 ;  /* 0x000000ffff547224 */ /* 0x000fe200078e006e */
[----:B------:R-:W-:-:S07]  /*ef30*/  MOV R119, R116 ;  /* 0x0000007400777202 */ /* 0x000fce0000000f00 */
.L_x_12005:
[----:B------:R-:W-:Y:S05]  /*ef40*/  BSYNC.RECONVERGENT B1 ;  /* 0x0000000000017941 */ /* 0x000fea0003800200 */
.L_x_12004:
        /* <DEDUP_REMOVED lines=11> */
.L_x_12003:
        /* <DEDUP_REMOVED lines=21> */
.L_x_12012:
        /* <DEDUP_REMOVED lines=13> */
.L_x_12014:
[----:B------:R-:W-:Y:S05]  /*f220*/  BSYNC.RECONVERGENT B2 ;  /* 0x0000000000027941 */ /* 0x000fea0003800200 */
.L_x_12013:
        /* <DEDUP_REMOVED lines=61> */
.L_x_12011:
[----:B------:R-:W-:Y:S05]  /*f600*/  BSYNC.RECONVERGENT B1 ;  /* 0x0000000000017941 */ /* 0x000fea0003800200 */
.L_x_12010:
        /* <DEDUP_REMOVED lines=11> */
.L_x_12009:
        /* <DEDUP_REMOVED lines=21> */
.L_x_12018:
        /* <DEDUP_REMOVED lines=13> */
.L_x_12020:
[----:B------:R-:W-:Y:S05]  /*f8e0*/  BSYNC.RECONVERGENT B2 ;  /* 0x0000000000027941 */ /* 0x000fea0003800200 */
.L_x_12019:
        /* <DEDUP_REMOVED lines=61> */
.L_x_12017:
[----:B------:R-:W-:Y:S05]  /*fcc0*/  BSYNC.RECONVERGENT B1 ;  /* 0x0000000000017941 */ /* 0x000fea0003800200 */
.L_x_12016:
        /* <DEDUP_REMOVED lines=11> */
.L_x_12015:
        /* <DEDUP_REMOVED lines=21> */
.L_x_12024:
        /* <DEDUP_REMOVED lines=13> */
.L_x_12026:
[----:B------:R-:W-:Y:S05]  /*ffa0*/  BSYNC.RECONVERGENT B2 ;  /* 0x0000000000027941 */ /* 0x000fea0003800200 */
.L_x_12025:
        /* <DEDUP_REMOVED lines=61> */
.L_x_12023:
[----:B------:R-:W-:Y:S05]  /*10380*/  BSYNC.RECONVERGENT B1 ;  /* 0x0000000000017941 */ /* 0x000fea0003800200 */
.L_x_12022:
        /* <DEDUP_REMOVED lines=11> */
.L_x_12021:
        /* <DEDUP_REMOVED lines=21> */
.L_x_12030:
        /* <DEDUP_REMOVED lines=13> */
.L_x_12032:
[----:B------:R-:W-:Y:S05]  /*10660*/  BSYNC.RECONVERGENT B2 ;  /* 0x0000000000027941 */ /* 0x000fea0003800200 */
.L_x_12031:
        /* <DEDUP_REMOVED lines=61> */
.L_x_12029:
[----:B------:R-:W-:Y:S05]  /*10a40*/  BSYNC.RECONVERGENT B1 ;  /* 0x0000000000017941 */ /* 0x000fea0003800200 */
.L_x_12028:
        /* <DEDUP_REMOVED lines=11> */
.L_x_12027:
        /* <DEDUP_REMOVED lines=21> */
.L_x_12036:
        /* <DEDUP_REMOVED lines=13> */
.L_x_12038:
[----:B------:R-:W-:Y:S05]  /*10d20*/  BSYNC.RECONVERGENT B2 ;  /* 0x0000000000027941 */ /* 0x000fea0003800200 */
.L_x_12037:
        /* <DEDUP_REMOVED lines=61> */
.L_x_12035:
[----:B------:R-:W-:Y:S05]  /*11100*/  BSYNC.RECONVERGENT B1 ;  /* 0x0000000000017941 */ /* 0x000fea0003800200 */
.L_x_12034:
        /* <DEDUP_REMOVED lines=11> */
.L_x_12033:
        /* <DEDUP_REMOVED lines=21> */
.L_x_12042:
        /* <DEDUP_REMOVED lines=13> */
.L_x_12044:
[----:B------:R-:W-:Y:S05]  /*113e0*/  BSYNC.RECONVERGENT B2 ;  /* 0x0000000000027941 */ /* 0x000fea0003800200 */
.L_x_12043:
        /* <DEDUP_REMOVED lines=61> */
.L_x_12041:
[----:B------:R-:W-:Y:S05]  /*117c0*/  BSYNC.RECONVERGENT B1 ;  /* 0x0000000000017941 */ /* 0x000fea0003800200 */
.L_x_12040:
        /* <DEDUP_REMOVED lines=11> */
.L_x_12039:
        /* <DEDUP_REMOVED lines=21> */
.L_x_12048:
        /* <DEDUP_REMOVED lines=13> */
.L_x_12050:
[----:B------:R-:W-:Y:S05]  /*11aa0*/  BSYNC.RECONVERGENT B2 ;  /* 0x0000000000027941 */ /* 0x000fea0003800200 */
.L_x_12049:
        /* <DEDUP_REMOVED lines=61> */
.L_x_12047:
[----:B------:R-:W-:Y:S05]  /*11e80*/  BSYNC.RECONVERGENT B1 ;  /* 0x0000000000017941 */ /* 0x000fea0003800200 */
.L_x_12046:
        /* <DEDUP_REMOVED lines=11> */
.L_x_12045:
[----:B------:R-:W-:Y:S02]  /*11f40*/  F2FP.F16.F32.PACK_AB R124, RZ, R117 ;  /* 0x00000075ff7c723e */ /* 0x000fe400000000ff */
[----:B------:R-:W-:Y:S02]  /*11f50*/  PRMT R84, R84, 0x5410, R87 ;  /* 0x0000541054547816 */ /* 0x000fe40000000057 */
[----:B------:R-:W-:Y:S02]  /*11f60*/  PRMT R86, R86, 0x5410, R122 ;  /* 0x0000541056567816 */ /* 0x000fe4000000007a */
[----:B------:R-:W-:Y:S02]  /*11f70*/  PRMT R85, R85, 0x5410, R120 ;  /* 0x0000541055557816 */ /* 0x000fe40000000078 */
[----:B------:R-:W-:Y:S01]  /*11f80*/  PRMT R87, R134, 0x5410, R124 ;  /* 0x0000541086577816 */ /* 0x000fe2000000007c */
[----:B------:R-:W-:Y:S06]  /*11f90*/  BRA `(.L_x_12051) ;  /* 0x0000003400047947 */ /* 0x000fec0003800000 */
.L_x_12002:
        /* <DEDUP_REMOVED lines=20> */
.L_x_12055:
        /* <DEDUP_REMOVED lines=13> */
.L_x_12057:
[----:B------:R-:W-:Y:S05]  /*121b0*/  BSYNC.RECONVERGENT B2 ;  /* 0x0000000000027941 */ /* 0x000fea0003800200 */
.L_x_12056:
        /* <DEDUP_REMOVED lines=61> */
.L_x_12054:
[----:B------:R-:W-:Y:S05]  /*12590*/  BSYNC.RECONVERGENT B1 ;  /* 0x0000000000017941 */ /* 0x000fea0003800200 */
.L_x_12053:
        /* <DEDUP_REMOVED lines=10> */
.L_x_12052:
        /* <DEDUP_REMOVED lines=17> */
.L_x_12061:
        /* <DEDUP_REMOVED lines=13> */
.L_x_12063:
[----:B------:R-:W-:Y:S05]  /*12820*/  BSYNC.RECONVERGENT B2 ;  /* 0x0000000000027941 */ /* 0x000fea0003800200 */
.L_x_12062:
        /* <DEDUP_REMOVED lines=61> */
.L_x_12060:
[----:B------:R-:W-:Y:S05]  /*12c00*/  BSYNC.RECONVERGENT B1 ;  /* 0x0000000000017941 */ /* 0x000fea0003800200 */
.L_x_12059:
        /* <DEDUP_REMOVED lines=10> */
.L_x_12058:
        /* <DEDUP_REMOVED lines=17> */
.L_x_12067:
        /* <DEDUP_REMOVED lines=13> */
.L_x_12069:
[----:B------:R-:W-:Y:S05]  /*12e90*/  BSYNC.RECONVERGENT B2 ;  /* 0x0000000000027941 */ /* 0x000fea0003800200 */
.L_x_12068:
        /* <DEDUP_REMOVED lines=61> */
.L_x_12066:
[----:B------:R-:W-:Y:S05]  /*13270*/  BSYNC.RECONVERGENT B1 ;  /* 0x0000000000017941 */ /* 0x000fea0003800200 */
.L_x_12065:
        /* <DEDUP_REMOVED lines=10> */
.L_x_12064:
        /* <DEDUP_REMOVED lines=17> */
.L_x_12073:
        /* <DEDUP_REMOVED lines=13> */
.L_x_12075:
[----:B------:R-:W-:Y:S05]  /*13500*/  BSYNC.RECONVERGENT B2 ;  /* 0x0000000000027941 */ /* 0x000fea0003800200 */
.L_x_12074:
        /* <DEDUP_REMOVED lines=61> */
.L_x_12072:
[----:B------:R-:W-:Y:S05]  /*138e0*/  BSYNC.RECONVERGENT B1 ;  /* 0x0000000000017941 */ /* 0x000fea0003800200 */
.L_x_12071:
        /* <DEDUP_REMOVED lines=10> */
.L_x_12070:
        /* <DEDUP_REMOVED lines=17> */
.L_x_12079:
        /* <DEDUP_REMOVED lines=13> */
.L_x_12081:
[----:B------:R-:W-:Y:S05]  /*13b70*/  BSYNC.RECONVERGENT B2 ;  /* 0x0000000000027941 */ /* 0x000fea0003800200 */
.L_x_12080:
        /* <DEDUP_REMOVED lines=61> */
.L_x_12078:
[----:B------:R-:W-:Y:S05]  /*13f50*/  BSYNC.RECONVERGENT B1 ;  /* 0x0000000000017941 */ /* 0x000fea0003800200 */
.L_x_12077:
        /* <DEDUP_REMOVED lines=10> */
.L_x_12076:
        /* <DEDUP_REMOVED lines=17> */
.L_x_12085:
        /* <DEDUP_REMOVED lines=13> */
.L_x_12087:
[----:B------:R-:W-:Y:S05]  /*141e0*/  BSYNC.RECONVERGENT B2 ;  /* 0x0000000000027941 */ /* 0x000fea0003800200 */
.L_x_12086:
        /* <DEDUP_REMOVED lines=61> */
.L_x_12084:
[----:B------:R-:W-:Y:S05]  /*145c0*/  BSYNC.RECONVERGENT B1 ;  /* 0x0000000000017941 */ /* 0x000fea0003800200 */
.L_x_12083:
        /* <DEDUP_REMOVED lines=10> */
.L_x_12082:
        /* <DEDUP_REMOVED lines=17> */
.L_x_12091:
        /* <DEDUP_REMOVED lines=13> */
.L_x_12093:
[----:B------:R-:W-:Y:S05]  /*14850*/  BSYNC.RECONVERGENT B2 ;  /* 0x0000000000027941 */ /* 0x000fea0003800200 */
.L_x_12092:
        /* <DEDUP_REMOVED lines=61> */
.L_x_12090:
[----:B------:R-:W-:Y:S05]  /*14c30*/  BSYNC.RECONVERGENT B1 ;  /* 0x0000000000017941 */ /* 0x000fea0003800200 */
.L_x_12089:
        /* <DEDUP_REMOVED lines=10> */
.L_x_12088:
        /* <DEDUP_REMOVED lines=17> */
.L_x_12097:
        /* <DEDUP_REMOVED lines=13> */
.L_x_12099:
[----:B------:R-:W-:Y:S05]  /*14ec0*/  BSYNC.RECONVERGENT B2 ;  /* 0x0000000000027941 */ /* 0x000fea0003800200 */
.L_x_12098:
        /* <DEDUP_REMOVED lines=61> */
.L_x_12096:
[----:B------:R-:W-:Y:S05]  /*152a0*/  BSYNC.RECONVERGENT B1 ;  /* 0x0000000000017941 */ /* 0x000fea0003800200 */
.L_x_12095:
        /* <DEDUP_REMOVED lines=10> */
.L_x_12094:
[----:B------:R-:W-:Y:S01]  /*15350*/  F2FP.F16.F32.PACK_AB R130, RZ, R117 ;  /* 0x00000075ff82723e */ /* 0x000fe200000000ff */
[----:B------:R-:W-:Y:S01]  /*15360*/  IMAD.MOV.U32 R110, RZ, RZ, R86 ;  /* 0x000000ffff6e7224 */ /* 0x000fe200078e0056 */
[----:B------:R-:W-:Y:S02]  /*15370*/  PRMT R84, R84, 0x5410, R87 ;  /* 0x0000541054547816 */ /* 0x000fe40000000057 */
[----:B------:R-:W-:Y:S02]  /*15380*/  PRMT R86, R122, 0x5410, R124 ;  /* 0x000054107a567816 */ /* 0x000fe4000000007c */
[----:B------:R-:W-:Y:S02]  /*15390*/  PRMT R85, R85, 0x5410, R120 ;  /* 0x0000541055557816 */ /* 0x000fe40000000078 */
[----:B------:R-:W-:-:S07]  /*153a0*/  PRMT R87, R132, 0x5410, R130 ;  /* 0x0000541084577816 */ /* 0x000fce0000000082 */
.L_x_12051:
        /* <DEDUP_REMOVED lines=24> */
.L_x_12001:
[----:B------:R-:W-:Y:S05]  /*15530*/  BSYNC.RECONVERGENT B0 ;  /* 0x0000000000007941 */ /* 0x000fea0003800200 */
.L_x_12000:
        /* <DEDUP_REMOVED lines=110> */
.L_x_12101:
[----:B------:R-:W-:Y:S05]  /*15c20*/  BSYNC.RECONVERGENT B0 ;  /* 0x0000000000007941 */ /* 0x000fea0003800200 */
.L_x_12100:
        /* <DEDUP_REMOVED lines=12> */
.L_x_12103:
[----:B------:R-:W-:Y:S05]  /*15cf0*/  BSYNC.RECONVERGENT B0 ;  /* 0x0000000000007941 */ /* 0x000fea0003800200 */
.L_x_12102:
        /* <DEDUP_REMOVED lines=107> */
.L_x_12106:
[----:B------:R-:W-:Y:S05]  /*163b0*/  BSYNC.RECONVERGENT B0 ;  /* 0x0000000000007941 */ /* 0x000fea0003800200 */
.L_x_12105:
        /* <DEDUP_REMOVED lines=34> */
.L_x_12108:
[----:B------:R-:W-:Y:S05]  /*165e0*/  BSYNC.RECONVERGENT B0 ;  /* 0x0000000000007941 */ /* 0x000fea0003800200 */
.L_x_12107:
        /* <DEDUP_REMOVED lines=33> */
.L_x_12109:
[----:B------:R-:W-:Y:S05]  /*16800*/  BSYNC.RECONVERGENT B0 ;  /* 0x0000000000007941 */ /* 0x000fea0003800200 */
.L_x_12104:
[----:B012---:R-:W0:Y:S01]  /*16810*/  LDC.64 R84, c[0x0][0x380] ;  /* 0x0000e000ff547b82 */ /* 0x007e220000000a00 */
[----:B------:R-:W-:Y:S01]  /*16820*/  UPLOP3.LUT UP1, UPT, UPT, UPT, UP1, 0x40, 0x4 ;  /* 0x000000000004789c */ /* 0x000fe20003f2e810 */
[----:B0-----:R-:W-:-:S04]  /*16830*/  IADD3 R88, PT, PT, R88, R84, RZ ;  /* 0x0000005458587210 */ /* 0x001fc80007ffe0ff */
[----:B------:R-:W-:-:S13]  /*16840*/  ISETP.GE.AND P0, PT, R88, R85, PT ;  /* 0x000000555800720c */ /* 0x000fda0003f06270 */
[----:B------:R-:W-:Y:S05]  /*16850*/  @!P0 BRA `(.L_x_12110) ;  /* 0xfffffea4006c8947 */ /* 0x000fea000383ffff */
[----:B------:R-:W-:Y:S05]  /*16860*/  EXIT ;  /* 0x000000000000794d */ /* 0x000fea0003800000 */
.L_x_12111:
        /* <DEDUP_REMOVED lines=9> */
.L_x_20997:


//--------------------- .text._ZN10layer_norm13ln_fwd_kernelINS_13Kernel_traitsIf6__halfS2_S2_fjLj6144ELj1ELj1ELj8ELj16ENS_18Kernel_traits_baseILj6144EfS2_S2_S2_fjLj256EEEEELb1ELb1ELb1ELb1EEEvNS_9FwdParamsE --------------------------
	.section	.text._ZN10layer_norm13ln_fwd_kernelINS_13Kernel_traitsIf6__halfS2_S2_fjLj6144ELj1ELj1ELj8ELj16ENS_18Kernel_traits_baseILj6144EfS2_S2_S2_fjLj256EEEEELb1ELb1ELb1ELb1EEEvNS_9FwdParamsE,"ax",@progbits
	.align	128
        .global         _ZN10layer_norm13ln_fwd_kernelINS_13Kernel_traitsIf6__halfS2_S2_fjLj6144ELj1ELj1ELj8ELj16ENS_18Kernel_traits_baseILj6144EfS2_S2_S2_fjLj256EEEEELb1ELb1ELb1ELb1EEEvNS_9FwdParamsE
        .type           _ZN10layer_norm13ln_fwd_kernelINS_13Kernel_traitsIf6__halfS2_S2_fjLj6144ELj1ELj1ELj8ELj16ENS_18Kernel_traits_baseILj6144EfS2_S2_S2_fjLj256EEEEELb1ELb1ELb1ELb1EEEvNS_9FwdParamsE,@function
        .size           _ZN10layer_norm13ln_fwd_kernelINS_13Kernel_traitsIf6__halfS2_S2_fjLj6144ELj1ELj1ELj8ELj16ENS_18Kernel_traits_baseILj6144EfS2_S2_S2_fjLj256EEEEELb1ELb1ELb1ELb1EEEvNS_9FwdParamsE,(.L_x_20998 - _ZN10layer_norm13ln_fwd_kernelINS_13Kernel_traitsIf6__halfS2_S2_fjLj6144ELj1ELj1ELj8ELj16ENS_18Kernel_traits_baseILj6144EfS2_S2_S2_fjLj256EEEEELb1ELb1ELb1ELb1EEEvNS_9FwdParamsE)
        .other          _ZN10layer_norm13ln_fwd_kernelINS_13Kernel_traitsIf6__halfS2_S2_fjLj6144ELj1ELj1ELj8ELj16ENS_18Kernel_traits_baseILj6144EfS2_S2_S2_fjLj256EEEEELb1ELb1ELb1ELb1EEEvNS_9FwdParamsE,@"STO_CUDA_ENTRY STV_DEFAULT"
_ZN10layer_norm13ln_fwd_kernelINS_13Kernel_traitsIf6__halfS2_S2_fjLj6144ELj1ELj1ELj8ELj16ENS_18Kernel_traits_baseILj6144EfS2_S2_S2_fjLj256EEEEELb1ELb1ELb1ELb1EEEvNS_9FwdParamsE:
.text._ZN10layer_norm13ln_fwd_kernelINS_13Kernel_traitsIf6__halfS2_S2_fjLj6144ELj1ELj1ELj8ELj16ENS_18Kernel_traits_baseILj6144EfS2_S2_S2_fjLj256EEEEELb1ELb1ELb1ELb1EEEvNS_9FwdParamsE:
        /* <DEDUP_REMOVED lines=62> */
.L_x_12112:
        /* <DEDUP_REMOVED lines=28> */
.L_x_12113:
        /* <DEDUP_REMOVED lines=79> */
.L_x_12320:
        /* <DEDUP_REMOVED lines=54> */
.L_x_12117:
        /* <DEDUP_REMOVED lines=12> */
.L_x_12118:
        /* <DEDUP_REMOVED lines=55> */
.L_x_12116:
        /* <DEDUP_REMOVED lines=11> */
.L_x_12115:
        /* <DEDUP_REMOVED lines=20> */
.L_x_12121:
        /* <DEDUP_REMOVED lines=12> */
.L_x_12122:
        /* <DEDUP_REMOVED lines=54> */
.L_x_12120:
        /* <DEDUP_REMOVED lines=11> */
.L_x_12119:
        /* <DEDUP_REMOVED lines=20> */
.L_x_12125:
        /* <DEDUP_REMOVED lines=12> */
.L_x_12126:
        /* <DEDUP_REMOVED lines=55> */
.L_x_12124:
        /* <DEDUP_REMOVED lines=11> */
.L_x_12123:
        /* <DEDUP_REMOVED lines=20> */
.L_x_12129:
        /* <DEDUP_REMOVED lines=12> */
.L_x_12130:
        /* <DEDUP_REMOVED lines=55> */
.L_x_12128:
        /* <DEDUP_REMOVED lines=11> */
.L_x_12127:
        /* <DEDUP_REMOVED lines=20> */
.L_x_12133:
        /* <DEDUP_REMOVED lines=12> */
.L_x_12134:
        /* <DEDUP_REMOVED lines=55> */
.L_x_12132:
        /* <DEDUP_REMOVED lines=11> */
.L_x_12131:
        /* <DEDUP_REMOVED lines=20> */
.L_x_12137:
        /* <DEDUP_REMOVED lines=12> */
.L_x_12138:
        /* <DEDUP_REMOVED lines=55> */
.L_x_12136:
        /* <DEDUP_REMOVED lines=11> */
.L_x_12135:
        /* <DEDUP_REMOVED lines=20> */
.L_x_12141:
        /* <DEDUP_REMOVED lines=12> */
.L_x_12142:
        /* <DEDUP_REMOVED lines=51> */
[----:B------:R-:W-:-:S03]  /*3690*/  MOV R110, R134 ;  /* 0x00000086006e7202 */ /* 0x000fc60000000f00 */
[----:B------:R-:W-:Y:S01]  /*36a0*/  IMAD.MOV.U32 R126, RZ, RZ, R130 ;  /* 0x000000ffff7e7224 */ /* 0x000fe200078e0082 */
[----:B------:R-:W-:Y:S01]  /*36b0*/  LOP3.LUT R114, R95, R132, R131, 0x96, !PT ;  /* 0x000000845f727212 */ /* 0x000fe200078e9683 */
[----:B------:R-:W-:-:S07]  /*36c0*/  IMAD.MOV.U32 R95, RZ, RZ, R122 ;  /* 0x000000ffff5f7224 */ /* 0x000fce00078e007a */
.L_x_12140:
        /* <DEDUP_REMOVED lines=11> */
.L_x_12139:
        /* <DEDUP_REMOVED lines=20> */
.L_x_12145:
        /* <DEDUP_REMOVED lines=12> */
.L_x_12146:
        /* <DEDUP_REMOVED lines=55> */
.L_x_12144:
        /* <DEDUP_REMOVED lines=11> */
.L_x_12143:
[----:B------:R-:W-:Y:S02]  /*3da0*/  F2FP.F16.F32.PACK_AB R120, RZ, R131 ;  /* 0x00000083ff78723e */ /* 0x000fe400000000ff */
[----:B------:R-:W-:Y:S02]  /*3db0*/  PRMT R84, R84, 0x5410, R87 ;  /* 0x0000541054547816 */ /* 0x000fe40000000057 */
[----:B------:R-:W-:Y:S02]  /*3dc0*/  PRMT R86, R86, 0x5410, R89 ;  /* 0x0000541056567816 */ /* 0x000fe40000000059 */
[----:B------:R-:W-:Y:S02]  /*3dd0*/  PRMT R85, R85, 0x5410, R88 ;  /* 0x0000541055557816 */ /* 0x000fe40000000058 */
[----:B------:R-:W-:Y:S01]  /*3de0*/  PRMT R87, R122, 0x5410, R120 ;  /* 0x000054107a577816 */ /* 0x000fe20000000078 */
[----:B------:R-:W-:Y:S06]  /*3df0*/  BRA `(.L_x_12147) ;  /* 0x0000002c00bc7947 */ /* 0x000fec0003800000 */
.L_x_12114:
        /* <DEDUP_REMOVED lines=19> */
.L_x_12150:
        /* <DEDUP_REMOVED lines=12> */
.L_x_12151:
        /* <DEDUP_REMOVED lines=54> */
.L_x_12149:
        /* <DEDUP_REMOVED lines=10> */
.L_x_12148:
        /* <DEDUP_REMOVED lines=16> */
.L_x_12154:
        /* <DEDUP_REMOVED lines=12> */
.L_x_12155:
        /* <DEDUP_REMOVED lines=55> */
.L_x_12153:
        /* <DEDUP_REMOVED lines=10> */
.L_x_12152:
        /* <DEDUP_REMOVED lines=16> */
.L_x_12158:
        /* <DEDUP_REMOVED lines=12> */
.L_x_12159:
        /* <DEDUP_REMOVED lines=55> */
.L_x_12157:
        /* <DEDUP_REMOVED lines=10> */
.L_x_12156:
        /* <DEDUP_REMOVED lines=16> */
.L_x_12162:
        /* <DEDUP_REMOVED lines=12> */
.L_x_12163:
[----:B------:R-:W-:Y:S01]  /*5150*/  IMAD.WIDE.U32 R120, R92, -0x326172a9, RZ ;  /* 0xcd9e8d575c787825 */ /* 0x000fe200078e00ff */
[----:B------:R-:W-:Y:S02]  /*5160*/  LOP3.LUT R126, R93, R89, R3, 0x96, !PT ;  /* 0x000000595d7e7212 */ /* 0x000fe400078e9603 */
[----:B------:R-:W-:Y:S01]  /*5170*/  IADD3 R89, PT, PT, R2, -0x61c88647, RZ ;  /* 0x9e3779b902597810 */ /* 0x000fe20007ffe0ff */
        /* <DEDUP_REMOVED lines=52> */
.L_x_12161:
        /* <DEDUP_REMOVED lines=10> */
.L_x_12160:
        /* <DEDUP_REMOVED lines=16> */
.L_x_12166:
        /* <DEDUP_REMOVED lines=12> */
.L_x_12167:
        /* <DEDUP_REMOVED lines=55> */
.L_x_12165:
        /* <DEDUP_REMOVED lines=10> */
.L_x_12164:
        /* <DEDUP_REMOVED lines=16> */
.L_x_12170:
        /* <DEDUP_REMOVED lines=12> */
.L_x_12171:
        /* <DEDUP_REMOVED lines=26> */
[----:B------:R-:W-:Y:S01]  /*5e90*/  IMAD.MOV.U32 R116, RZ, RZ, RZ ;  /* 0x000000ffff747224 */ /* 0x000fe200078e00ff */
        /* <DEDUP_REMOVED lines=28> */
.L_x_12169:
        /* <DEDUP_REMOVED lines=10> */
.L_x_12168:
        /* <DEDUP_REMOVED lines=16> */
.L_x_12174:
        /* <DEDUP_REMOVED lines=12> */
.L_x_12175:
        /* <DEDUP_REMOVED lines=55> */
.L_x_12173:
        /* <DEDUP_REMOVED lines=10> */
.L_x_12172:
        /* <DEDUP_REMOVED lines=16> */
.L_x_12178:
        /* <DEDUP_REMOVED lines=12> */
.L_x_12179:
        /* <DEDUP_REMOVED lines=55> */
.L_x_12177:
        /* <DEDUP_REMOVED lines=10> */
.L_x_12176:
[----:B------:R-:W-:Y:S02]  /*6ca0*/  F2FP.F16.F32.PACK_AB R120, RZ, R131 ;  /* 0x00000083ff78723e */ /* 0x000fe400000000ff */
[----:B------:R-:W-:Y:S02]  /*6cb0*/  PRMT R84, R84, 0x5410, R87 ;  /* 0x0000541054547816 */ /* 0x000fe40000000057 */
[----:B------:R-:W-:Y:S02]  /*6cc0*/  PRMT R86, R86, 0x5410, R89 ;  /* 0x0000541056567816 */ /* 0x000fe40000000059 */
[----:B------:R-:W-:Y:S02]  /*6cd0*/  PRMT R85, R85, 0x5410, R88 ;  /* 0x0000541055557816 */ /* 0x000fe40000000058 */
[----:B------:R-:W-:-:S07]  /*6ce0*/  PRMT R87, R122, 0x5410, R120 ;  /* 0x000054107a577816 */ /* 0x000fce0000000078 */
.L_x_12147:
        /* <DEDUP_REMOVED lines=27> */
[----:B0-----:R-:W-:Y:S01]  /*6ea0*/  IMAD.WIDE.U32 R84, R112, 0x8, R138 ;  /* 0x0000000870547825 */ /* 0x001fe200078e008a */
[----:B------:R-:W-:-:S05]  /*6eb0*/  LOP3.LUT R86, R86, 0xff, R113, 0xf8, !PT ;  /* 0x000000ff56567812 */ /* 0x000fca00078ef871 */
[----:B------:R1:W-:Y:S02]  /*6ec0*/  STG.E.64 desc[UR6][R84.64], R86 ;  /* 0x0000005654007986 */ /* 0x0003e4000c101b06 */
.L_x_12180:
[----:B-----5:R2:W5:Y:S04]  /*6ed0*/  @P1 LDG.E.128 R8, desc[UR6][R134.64] ;  /* 0x0000000686081981 */ /* 0x020568000c1e1d00 */
[----:B------:R2:W5:Y:S01]  /*6ee0*/  @P0 LDG.E.128 R4, desc[UR6][R136.64] ;  /* 0x0000000688040981 */ /* 0x000562000c1e1d00 */
[----:B------:R-:W-:Y:S05]  /*6ef0*/  @!P0 BRA `(.L_x_12181) ;  /* 0x0000003000588947 */ /* 0x000fea0003800000 */
[----:B------:R-:W-:-:S13]  /*6f00*/  ISETP.GT.AND P2, PT, R111, RZ, PT ;  /* 0x000000ff6f00720c */ /* 0x000fda0003f44270 */
[----:B0----5:R-:W-:Y:S01]  /*6f10*/  @!P2 HADD2.F32 R133, -RZ, R4.H0_H0 ;  /* 0x20000004ff85a230 */ /* 0x021fe20000004100 */
[----:B-1----:R-:W-:Y:S01]  /*6f20*/  @!P2 MOV R85, R116 ;  /* 0x000000740055a202 */ /* 0x002fe20000000f00 */
        /* <DEDUP_REMOVED lines=17> */
.L_x_12184:
        /* <DEDUP_REMOVED lines=12> */
.L_x_12185:
[----:B------:R-:W-:Y:S01]  /*7100*/  IMAD.WIDE.U32 R86, R92, -0x326172a9, RZ ;  /* 0xcd9e8d575c567825 */ /* 0x000fe200078e00ff */
[----:B--2---:R-:W-:Y:S02]  /*7110*/  LOP3.LUT R134, R93, R85, R3, 0x96, !PT ;  /* 0x000000555d867212 */ /* 0x004fe400078e9603 */
        /* <DEDUP_REMOVED lines=28> */
[----:B------:R-:W-:Y:S02]  /*72e0*/  VIADD R113, R3, 0xa9066899 ;  /* 0xa906689903717836 */ /* 0x000fe40000000000 */
[----:B------:R-:W-:-:S03]  /*72f0*/  IMAD.WIDE.U32 R84, R84, -0x2daee0ad, RZ ;  /* 0xd2511f5354547825 */ /* 0x000fc600078e00ff */
[----:B------:R-:W-:Y:S02]  /*7300*/  LOP3.LUT R132, R113, R136, R87, 0x96, !PT ;  /* 0x0000008871847212 */ /* 0x000fe400078e9657 */
[----:B------:R-:W-:Y:S01]  /*7310*/  LOP3.LUT R135, R135, R86, R85, 0x96, !PT ;  /* 0x0000005687877212 */ /* 0x000fe200078e9655 */
[----:B------:R-:W-:Y:S01]  /*7320*/  VIADD R85, R2, 0x5384540f ;  /* 0x5384540f02557836 */ /* 0x000fe20000000000 */
[----:B------:R-:W-:Y:S01]  /*7330*/  IADD3 R113, PT, PT, R3, 0x1fd5c5a3, RZ ;  /* 0x1fd5c5a303717810 */ /* 0x000fe20007ffe0ff */
[----:B------:R-:W-:-:S05]  /*7340*/  IMAD.WIDE.U32 R132, R132, -0x326172a9, RZ ;  /* 0xcd9e8d5784847825 */ /* 0x000fca00078e00ff */
        /* <DEDUP_REMOVED lines=18> */
.L_x_12183:
[----:B------:R-:W-:Y:S01]  /*7470*/  I2FP.F32.U32 R84, R84 ;  /* 0x0000005400547245 */ /* 0x000fe20000201000 */
[----:B------:R-:W-:Y:S01]  /*7480*/  HADD2.F32 R86, -RZ, R8.H0_H0 ;  /* 0x20000008ff567230 */ /* 0x000fe20000004100 */
[----:B------:R-:W-:-:S04]  /*7490*/  MOV R87, 0x2f800000 ;  /* 0x2f80000000577802 */ /* 0x000fc80000000f00 */
        /* <DEDUP_REMOVED lines=8> */
.L_x_12182:
[----:B------:R-:W-:Y:S01]  /*7520*/  F2FP.F16.F32.PACK_AB R84, RZ, R133 ;  /* 0x00000085ff54723e */ /* 0x000fe200000000ff */
[----:B--2---:R-:W-:Y:S01]  /*7530*/  @!P2 HADD2.F32 R135, -RZ, R4.H1_H1 ;  /* 0x30000004ff87a230 */ /* 0x004fe20000004100 */
        /* <DEDUP_REMOVED lines=18> */
.L_x_12188:
        /* <DEDUP_REMOVED lines=12> */
.L_x_12189:
        /* <DEDUP_REMOVED lines=53> */
[----:B------:R-:W-:Y:S01]  /*7a70*/  HFMA2 R86, -RZ, RZ, 0, 0 ;  /* 0x00000000ff567431 */ /* 0x000fe200000001ff */
[----:B------:R-:W-:-:S07]  /*7a80*/  MOV R116, R136 ;  /* 0x0000008800747202 */ /* 0x000fce0000000f00 */
.L_x_12187:
[----:B------:R-:W-:Y:S01]  /*7a90*/  I2FP.F32.U32 R85, R87 ;  /* 0x0000005700557245 */ /* 0x000fe20000201000 */
[----:B------:R-:W-:Y:S02]  /*7aa0*/  HADD2.F32 R87, -RZ, R8.H1_H1 ;  /* 0x30000008ff577230 */ /* 0x000fe40000004100 */
        /* <DEDUP_REMOVED lines=9> */
.L_x_12186:
        /* <DEDUP_REMOVED lines=20> */
.L_x_12192:
        /* <DEDUP_REMOVED lines=12> */
.L_x_12193:
        /* <DEDUP_REMOVED lines=55> */
.L_x_12191:
[----:B------:R-:W-:Y:S01]  /*80b0*/  I2FP.F32.U32 R85, R85 ;  /* 0x0000005500557245 */ /* 0x000fe20000201000 */
[----:B------:R-:W-:Y:S01]  /*80c0*/  HADD2.F32 R97, -RZ, R9.H0_H0 ;  /* 0x20000009ff617230 */ /* 0x000fe20000004100 */
[----:B------:R-:W-:-:S04]  /*80d0*/  MOV R86, 0x2f800000 ;  /* 0x2f80000000567802 */ /* 0x000fc80000000f00 */
        /* <DEDUP_REMOVED lines=8> */
.L_x_12190:
        /* <DEDUP_REMOVED lines=20> */
.L_x_12196:
        /* <DEDUP_REMOVED lines=12> */
.L_x_12197:
        /* <DEDUP_REMOVED lines=55> */
.L_x_12195:
[----:B------:R-:W-:Y:S01]  /*86d0*/  I2FP.F32.U32 R98, R98 ;  /* 0x0000006200627245 */ /* 0x000fe20000201000 */
[----:B------:R-:W-:Y:S02]  /*86e0*/  HADD2.F32 R116, -RZ, R9.H1_H1 ;  /* 0x30000009ff747230 */ /* 0x000fe40000004100 */
        /* <DEDUP_REMOVED lines=9> */
.L_x_12194:
        /* <DEDUP_REMOVED lines=20> */
.L_x_12200:
        /* <DEDUP_REMOVED lines=12> */
.L_x_12201:
        /* <DEDUP_REMOVED lines=55> */
.L_x_12199:
        /* <DEDUP_REMOVED lines=11> */
.L_x_12198:
        /* <DEDUP_REMOVED lines=20> */
.L_x_12204:
        /* <DEDUP_REMOVED lines=12> */
.L_x_12205:
        /* <DEDUP_REMOVED lines=55> */
.L_x_12203:
        /* <DEDUP_REMOVED lines=11> */
.L_x_12202:
        /* <DEDUP_REMOVED lines=20> */
.L_x_12208:
        /* <DEDUP_REMOVED lines=12> */
.L_x_12209:
        /* <DEDUP_REMOVED lines=55> */
.L_x_12207:
        /* <DEDUP_REMOVED lines=11> */
.L_x_12206:
        /* <DEDUP_REMOVED lines=20> */
.L_x_12212:
        /* <DEDUP_REMOVED lines=12> */
.L_x_12213:
        /* <DEDUP_REMOVED lines=55> */
.L_x_12211:
        /* <DEDUP_REMOVED lines=11> */
.L_x_12210:
[----:B------:R-:W-:Y:S02]  /*a000*/  F2FP.F16.F32.PACK_AB R124, RZ, R147 ;  /* 0x00000093ff7c723e */ /* 0x000fe400000000ff */
[----:B------:R-:W-:Y:S02]  /*a010*/  PRMT R84, R84, 0x5410, R87 ;  /* 0x0000541054547816 */ /* 0x000fe40000000057 */
[----:B------:R-:W-:Y:S02]  /*a020*/  PRMT R86, R86, 0x5410, R118 ;  /* 0x0000541056567816 */ /* 0x000fe40000000076 */
[----:B------:R-:W-:Y:S02]  /*a030*/  PRMT R85, R85, 0x5410, R116 ;  /* 0x0000541055557816 */ /* 0x000fe40000000074 */
[----:B------:R-:W-:Y:S01]  /*a040*/  PRMT R87, R132, 0x5410, R124 ;  /* 0x0000541084577816 */ /* 0x000fe2000000007c */
[----:B------:R-:W-:Y:S06]  /*a050*/  BRA `(.L_x_12214) ;  /* 0x0000002c00c07947 */ /* 0x000fec0003800000 */
.L_x_12181:
        /* <DEDUP_REMOVED lines=19> */
.L_x_12217:
        /* <DEDUP_REMOVED lines=12> */
.L_x_12218:
        /* <DEDUP_REMOVED lines=55> */
.L_x_12216:
        /* <DEDUP_REMOVED lines=10> */
.L_x_12215:
[----:B------:R-:W-:Y:S01]  /*a660*/  F2FP.F16.F32.PACK_AB R84, RZ, R133 ;  /* 0x00000085ff54723e */ /* 0x000fe200000000ff */
[----:B------:R-:W-:Y:S01]  /*a670*/  IMAD.MOV.U32 R86, RZ, RZ, R85 ;  /* 0x000000ffff567224 */ /* 0x000fe200078e0055 */
[----:B--2---:R-:W-:Y:S01]  /*a680*/  MOV R135, RZ ;  /* 0x000000ff00877202 */ /* 0x004fe20000000f00 */
        /* <DEDUP_REMOVED lines=13> */
.L_x_12221:
        /* <DEDUP_REMOVED lines=12> */
.L_x_12222:
        /* <DEDUP_REMOVED lines=53> */
[----:B------:R-:W-:Y:S02]  /*ab70*/  HFMA2 R86, -RZ, RZ, 0, 0 ;  /* 0x00000000ff567431 */ /* 0x000fe400000001ff */
[----:B------:R-:W-:-:S07]  /*ab80*/  IMAD.MOV.U32 R120, RZ, RZ, R136 ;  /* 0x000000ffff787224 */ /* 0x000fce00078e0088 */
.L_x_12220:
[----:B------:R-:W-:Y:S01]  /*ab90*/  I2FP.F32.U32 R85, R87 ;  /* 0x0000005700557245 */ /* 0x000fe20000201000 */
[----:B-----5:R-:W-:Y:S02]  /*aba0*/  HADD2.F32 R87, -RZ, R8.H1_H1 ;  /* 0x30000008ff577230 */ /* 0x020fe40000004100 */
        /* <DEDUP_REMOVED lines=8> */
.L_x_12219:
        /* <DEDUP_REMOVED lines=16> */
.L_x_12225:
        /* <DEDUP_REMOVED lines=12> */
.L_x_12226:
        /* <DEDUP_REMOVED lines=55> */
.L_x_12224:
        /* <DEDUP_REMOVED lines=10> */
.L_x_12223:
        /* <DEDUP_REMOVED lines=16> */
.L_x_12229:
        /* <DEDUP_REMOVED lines=12> */
.L_x_12230:
[----:B------:R-:W-:Y:S01]  /*b3c0*/  IMAD.WIDE.U32 R140, R92, -0x326172a9, RZ ;  /* 0xcd9e8d575c8c7825 */ /* 0x000fe200078e00ff */
[----:B------:R-:W-:-:S03]  /*b3d0*/  LOP3.LUT R144, R93, R139, R3, 0x96, !PT ;  /* 0x0000008b5d907212 */ /* 0x000fc600078e9603 */
[----:B------:R-:W-:Y:S01]  /*b3e0*/  HFMA2 R86, -RZ, RZ, 0, 0 ;  /* 0x00000000ff567431 */ /* 0x000fe200000001ff */
        /* <DEDUP_REMOVED lines=52> */
.L_x_12228:
        /* <DEDUP_REMOVED lines=10> */
.L_x_12227:
        /* <DEDUP_REMOVED lines=16> */
.L_x_12233:
        /* <DEDUP_REMOVED lines=12> */
.L_x_12234:
        /* <DEDUP_REMOVED lines=55> */
.L_x_12232:
        /* <DEDUP_REMOVED lines=10> */
.L_x_12231:
        /* <DEDUP_REMOVED lines=16> */
.L_x_12237:
        /* <DEDUP_REMOVED lines=12> */
.L_x_12238:
        /* <DEDUP_REMOVED lines=55> */
.L_x_12236:
        /* <DEDUP_REMOVED lines=10> */
.L_x_12235:
        /* <DEDUP_REMOVED lines=16> */
.L_x_12241:
        /* <DEDUP_REMOVED lines=12> */
.L_x_12242:
        /* <DEDUP_REMOVED lines=55> */
.L_x_12240:
        /* <DEDUP_REMOVED lines=10> */
.L_x_12239:
        /* <DEDUP_REMOVED lines=16> */
.L_x_12245:
        /* <DEDUP_REMOVED lines=12> */
.L_x_12246:
        /* <DEDUP_REMOVED lines=55> */
.L_x_12244:
        /* <DEDUP_REMOVED lines=10> */
.L_x_12243:
[----:B------:R-:W-:Y:S02]  /*cf10*/  F2FP.F16.F32.PACK_AB R124, RZ, R147 ;  /* 0x00000093ff7c723e */ /* 0x000fe400000000ff */
[----:B------:R-:W-:Y:S02]  /*cf20*/  PRMT R84, R84, 0x5410, R87 ;  /* 0x0000541054547816 */ /* 0x000fe40000000057 */
[----:B------:R-:W-:Y:S02]  /*cf30*/  PRMT R86, R86, 0x5410, R118 ;  /* 0x0000541056567816 */ /* 0x000fe40000000076 */
[----:B------:R-:W-:Y:S02]  /*cf40*/  PRMT R85, R85, 0x5410, R116 ;  /* 0x0000541055557816 */ /* 0x000fe40000000074 */
[----:B------:R-:W-:-:S07]  /*cf50*/  PRMT R87, R126, 0x5410, R124 ;  /* 0x000054107e577816 */ /* 0x000fce000000007c */
.L_x_12214:
        /* <DEDUP_REMOVED lines=31> */
.L_x_12247:
[----:B-----5:R1:W5:Y:S04]  /*d150*/  @P1 LDG.E.128 R8, desc[UR6][R150.64] ;  /* 0x0000000696081981 */ /* 0x020368000c1e1d00 */
        /* <DEDUP_REMOVED lines=22> */
.L_x_12251:
        /* <DEDUP_REMOVED lines=12> */
.L_x_12252:
        /* <DEDUP_REMOVED lines=51> */
[----:B------:R-:W-:Y:S02]  /*d6b0*/  HFMA2 R85, -RZ, RZ, 0, 0 ;  /* 0x00000000ff557431 */ /* 0x000fe400000001ff */
[----:B------:R-:W-:-:S07]  /*d6c0*/  IMAD.MOV.U32 R84, RZ, RZ, R120 ;  /* 0x000000ffff547224 */ /* 0x000fce00078e0078 */
.L_x_12250:
        /* <DEDUP_REMOVED lines=11> */
.L_x_12249:
        /* <DEDUP_REMOVED lines=20> */
.L_x_12255:
        /* <DEDUP_REMOVED lines=12> */
.L_x_12256:
        /* <DEDUP_REMOVED lines=55> */
.L_x_12254:
[----:B------:R-:W-:Y:S01]  /*dcf0*/  I2FP.F32.U32 R85, R87 ;  /* 0x0000005700557245 */ /* 0x000fe20000201000 */
[----:B------:R-:W-:Y:S01]  /*dd00*/  HADD2.F32 R87, -RZ, R8.H1_H1 ;  /* 0x30000008ff577230 */ /* 0x000fe20000004100 */
[----:B------:R-:W-:Y:S01]  /*dd10*/  MOV R96, 0x2f800000 ;  /* 0x2f80000000607802 */ /* 0x000fe20000000f00 */
[----:B------:R-:W-:-:S03]  /*dd20*/  HADD2.F32 R149, -RZ, R4.H1_H1 ;  /* 0x30000004ff957230 */ /* 0x000fc60000004100 */
[----:B------:R-:W-:Y:S01]  /*dd30*/  FMUL.FTZ R87, R87, UR13 ;  /* 0x0000000d57577c20 */ /* 0x000fe20008410000 */
[----:B------:R-:W-:-:S03]  /*dd40*/  FFMA.FTZ R85, R85, R96, 1.1641532182693481445e-10 ;  /* 0x2f00000055557423 */ /* 0x000fc60000010060 */
[----:B------:R-:W-:Y:S02]  /*dd50*/  FMUL.FTZ R87, R87, UR12 ;  /* 0x0000000c57577c20 */ /* 0x000fe40008410000 */
[----:B------:R-:W-:-:S04]  /*dd60*/  FSETP.GTU.FTZ.AND P2, PT, R85, UR10, PT ;  /* 0x0000000a55007c0b */ /* 0x000fc8000bf5c000 */
[----:B------:R-:W-:Y:S02]  /*dd70*/  FSEL R112, R87, RZ, !P2 ;  /* 0x000000ff57707208 */ /* 0x000fe40005000000 */
[----:B------:R-:W-:-:S03]  /*dd80*/  SEL R96, RZ, 0x1, P2 ;  /* 0x00000001ff607807 */ /* 0x000fc60001000000 */
[----:B------:R-:W-:-:S07]  /*dd90*/  FFMA.FTZ R149, R112, R17, R149 ;  /* 0x0000001170957223 */ /* 0x000fce0000010095 */
.L_x_12253:
[----:B------:R-:W-:Y:S01]  /*dda0*/  F2FP.F16.F32.PACK_AB R87, RZ, R149 ;  /* 0x00000095ff57723e */ /* 0x000fe200000000ff */
[----:B-1----:R-:W-:Y:S01]  /*ddb0*/  @!P0 HADD2.F32 R151, -RZ, R5.H0_H0 ;  /* 0x20000005ff978230 */ /* 0x002fe20000004100 */
        /* <DEDUP_REMOVED lines=18> */
.L_x_12259:
        /* <DEDUP_REMOVED lines=12> */
.L_x_12260:
        /* <DEDUP_REMOVED lines=55> */
.L_x_12258:
        /* <DEDUP_REMOVED lines=11> */
.L_x_12257:
        /* <DEDUP_REMOVED lines=20> */
.L_x_12263:
        /* <DEDUP_REMOVED lines=12> */
.L_x_12264:
        /* <DEDUP_REMOVED lines=55> */
.L_x_12262:
[----:B------:R-:W-:Y:S01]  /*e930*/  I2FP.F32.U32 R98, R98 ;  /* 0x0000006200627245 */ /* 0x000fe20000201000 */
[----:B------:R-:W-:Y:S01]  /*e940*/  HADD2.F32 R112, -RZ, R9.H1_H1 ;  /* 0x30000009ff707230 */ /* 0x000fe20000004100 */
[----:B------:R-:W-:-:S04]  /*e950*/  MOV R153, 0x2f800000 ;  /* 0x2f80000000997802 */ /* 0x000fc80000000f00 */
        /* <DEDUP_REMOVED lines=8> */
.L_x_12261:
        /* <DEDUP_REMOVED lines=20> */
.L_x_12267:
        /* <DEDUP_REMOVED lines=12> */
.L_x_12268:
        /* <DEDUP_REMOVED lines=55> */
.L_x_12266:
        /* <DEDUP_REMOVED lines=11> */
.L_x_12265:
        /* <DEDUP_REMOVED lines=20> */
.L_x_12271:
        /* <DEDUP_REMOVED lines=12> */
.L_x_12272:
        /* <DEDUP_REMOVED lines=55> */
.L_x_12270:
        /* <DEDUP_REMOVED lines=11> */
.L_x_12269:
        /* <DEDUP_REMOVED lines=20> */
.L_x_12275:
        /* <DEDUP_REMOVED lines=12> */
.L_x_12276:
        /* <DEDUP_REMOVED lines=55> */
.L_x_12274:
        /* <DEDUP_REMOVED lines=11> */
.L_x_12273:
        /* <DEDUP_REMOVED lines=20> */
.L_x_12279:
        /* <DEDUP_REMOVED lines=12> */
.L_x_12280:
        /* <DEDUP_REMOVED lines=55> */
.L_x_12278:
        /* <DEDUP_REMOVED lines=11> */
.L_x_12277:
[----:B------:R-:W-:Y:S02]  /*10260*/  F2FP.F16.F32.PACK_AB R0, RZ, R161 ;  /* 0x000000a1ff00723e */ /* 0x000fe400000000ff */
[----:B------:R-:W-:Y:S02]  /*10270*/  PRMT R84, R84, 0x5410, R87 ;  /* 0x0000541054547816 */ /* 0x000fe40000000057 */
[----:B------:R-:W-:Y:S02]  /*10280*/  PRMT R86, R86, 0x5410, R122 ;  /* 0x0000541056567816 */ /* 0x000fe4000000007a */
[----:B------:R-:W-:Y:S02]  /*10290*/  PRMT R85, R85, 0x5410, R112 ;  /* 0x0000541055557816 */ /* 0x000fe40000000070 */
[----:B------:R-:W-:Y:S01]  /*102a0*/  PRMT R87, R124, 0x5410, R0 ;  /* 0x000054107c577816 */ /* 0x000fe20000000000 */
[----:B------:R-:W-:Y:S06]  /*102b0*/  BRA `(.L_x_12281) ;  /* 0x0000002c00bc7947 */ /* 0x000fec0003800000 */
.L_x_12248:
        /* <DEDUP_REMOVED lines=19> */
.L_x_12284:
        /* <DEDUP_REMOVED lines=12> */
.L_x_12285:
        /* <DEDUP_REMOVED lines=54> */
.L_x_12283:
        /* <DEDUP_REMOVED lines=10> */
.L_x_12282:
        /* <DEDUP_REMOVED lines=16> */
.L_x_12288:
        /* <DEDUP_REMOVED lines=12> */
.L_x_12289:
[----:B------:R-:W-:Y:S01]  /*10a70*/  IMAD.WIDE.U32 R148, R92, -0x326172a9, RZ ;  /* 0xcd9e8d575c947825 */ /* 0x000fe200078e00ff */
[----:B-1----:R-:W-:-:S03]  /*10a80*/  LOP3.LUT R152, R93, R87, R3, 0x96, !PT ;  /* 0x000000575d987212 */ /* 0x002fc600078e9603 */
        /* <DEDUP_REMOVED lines=53> */
.L_x_12287:
        /* <DEDUP_REMOVED lines=10> */
.L_x_12286:
        /* <DEDUP_REMOVED lines=16> */
.L_x_12292:
        /* <DEDUP_REMOVED lines=12> */
.L_x_12293:
        /* <DEDUP_REMOVED lines=55> */
.L_x_12291:
        /* <DEDUP_REMOVED lines=10> */
.L_x_12290:
        /* <DEDUP_REMOVED lines=16> */
.L_x_12296:
        /* <DEDUP_REMOVED lines=12> */
.L_x_12297:
        /* <DEDUP_REMOVED lines=55> */
.L_x_12295:
        /* <DEDUP_REMOVED lines=10> */
.L_x_12294:
        /* <DEDUP_REMOVED lines=16> */
.L_x_12300:
        /* <DEDUP_REMOVED lines=12> */
.L_x_12301:
        /* <DEDUP_REMOVED lines=55> */
.L_x_12299:
        /* <DEDUP_REMOVED lines=10> */
.L_x_12298:
        /* <DEDUP_REMOVED lines=16> */
.L_x_12304:
        /* <DEDUP_REMOVED lines=12> */
.L_x_12305:
        /* <DEDUP_REMOVED lines=55> */
.L_x_12303:
        /* <DEDUP_REMOVED lines=10> */
.L_x_12302:
        /* <DEDUP_REMOVED lines=16> */
.L_x_12308:
        /* <DEDUP_REMOVED lines=12> */
.L_x_12309:
        /* <DEDUP_REMOVED lines=55> */
.L_x_12307:
        /* <DEDUP_REMOVED lines=10> */
.L_x_12306:
        /* <DEDUP_REMOVED lines=16> */
.L_x_12312:
        /* <DEDUP_REMOVED lines=12> */
.L_x_12313:
        /* <DEDUP_REMOVED lines=55> */
.L_x_12311:
        /* <DEDUP_REMOVED lines=10> */
.L_x_12310:
[----:B------:R-:W-:Y:S02]  /*13160*/  F2FP.F16.F32.PACK_AB R0, RZ, R161 ;  /* 0x000000a1ff00723e */ /* 0x000fe400000000ff */
[----:B------:R-:W-:Y:S02]  /*13170*/  PRMT R84, R84, 0x5410, R87 ;  /* 0x0000541054547816 */ /* 0x000fe40000000057 */
[----:B------:R-:W-:Y:S02]  /*13180*/  PRMT R86, R86, 0x5410, R122 ;  /* 0x0000541056567816 */ /* 0x000fe4000000007a */
[----:B------:R-:W-:Y:S02]  /*13190*/  PRMT R85, R85, 0x5410, R112 ;  /* 0x0000541055557816 */ /* 0x000fe40000000070 */
[----:B------:R-:W-:-:S07]  /*131a0*/  PRMT R87, R124, 0x5410, R0 ;  /* 0x000054107c577816 */ /* 0x000fce0000000000 */
.L_x_12281:
        /* <DEDUP_REMOVED lines=47> */
.L_x_12314:
        /* <DEDUP_REMOVED lines=82> */
.L_x_12316:
[----:B------:R-:W-:Y:S05]  /*139c0*/  BSYNC.RECONVERGENT B0 ;  /* 0x0000000000007941 */ /* 0x000fea0003800200 */
.L_x_12315:
        /* <DEDUP_REMOVED lines=12> */
.L_x_12318:
[----:B------:R-:W-:Y:S05]  /*13a90*/  BSYNC.RECONVERGENT B0 ;  /* 0x0000000000007941 */ /* 0x000fea0003800200 */
.L_x_12317:
        /* <DEDUP_REMOVED lines=107> */
[----:B------:R-:W-:Y:S01]  /*14150*/  F2FP.F16.F32.PACK_AB R86, R101, R86 ;  /* 0x000000566556723e */ /* 0x000fe200000000ff */
        /* <DEDUP_REMOVED lines=47> */
[----:B------:R-:W-:Y:S02]  /*14450*/  F2FP.F16.F32.PACK_AB R127, R130, R127 ;  /* 0x0000007f827f723e */ /* 0x000fe400000000ff */
[----:B------:R-:W-:Y:S01]  /*14460*/  F2FP.F16.F32.PACK_AB R126, R105, R126 ;  /* 0x0000007e697e723e */ /* 0x000fe200000000ff */
[----:B------:R0:W-:Y:S01]  /*14470*/  STG.E.128 desc[UR6][R88.64], R84 ;  /* 0x0000005458007986 */ /* 0x0001e2000c101d06 */
[----:B------:R-:W-:Y:S02]  /*14480*/  F2FP.F16.F32.PACK_AB R125, R122, R125 ;  /* 0x0000007d7a7d723e */ /* 0x000fe400000000ff */
[----:B------:R-:W-:Y:S02]  /*14490*/  F2FP.F16.F32.PACK_AB R124, R101, R124 ;  /* 0x0000007c657c723e */ /* 0x000fe400000000ff */
[----:B------:R-:W-:-:S02]  /*144a0*/  F2FP.F16.F32.PACK_AB R159, R138, R159 ;  /* 0x0000009f8a9f723e */ /* 0x000fc400000000ff */
[----:B------:R-:W-:Y:S01]  /*144b0*/  F2FP.F16.F32.PACK_AB R158, R136, R155 ;  /* 0x0000009b889e723e */ /* 0x000fe200000000ff */
[----:B------:R0:W-:Y:S01]  /*144c0*/  STG.E.128 desc[UR6][R102.64], R124 ;  /* 0x0000007c66007986 */ /* 0x0001e2000c101d06 */
[----:B------:R-:W-:Y:S02]  /*144d0*/  F2FP.F16.F32.PACK_AB R157, R134, R151 ;  /* 0x00000097869d723e */ /* 0x000fe400000000ff */
[----:B------:R-:W-:-:S05]  /*144e0*/  F2FP.F16.F32.PACK_AB R156, R132, R111 ;  /* 0x0000006f849c723e */ /* 0x000fca00000000ff */
[----:B------:R0:W-:Y:S02]  /*144f0*/  STG.E.128 desc[UR6][R106.64], R156 ;  /* 0x0000009c6a007986 */ /* 0x0001e4000c101d06 */
.L_x_12319:
[----:B0-----:R-:W0:Y:S01]  /*14500*/  LDC.64 R84, c[0x0][0x380] ;  /* 0x0000e000ff547b82 */ /* 0x001e220000000a00 */
[----:B------:R-:W-:Y:S01]  /*14510*/  UPLOP3.LUT UP0, UPT, UPT, UPT, UP0, 0x40, 0x4 ;  /* 0x000000000004789c */ /* 0x000fe20003f0e800 */
[----:B0-----:R-:W-:-:S04]  /*14520*/  IADD3 R90, PT, PT, R90, R84, RZ ;  /* 0x000000545a5a7210 */ /* 0x001fc80007ffe0ff */
[----:B------:R-:W-:-:S13]  /*14530*/  ISETP.GE.AND P0, PT, R90, R85, PT ;  /* 0x000000555a00720c */ /* 0x000fda0003f06270 */
[----:B------:R-:W-:Y:S05]  /*14540*/  @!P0 BRA `(.L_x_12320) ;  /* 0xfffffec400508947 */ /* 0x000fea000383ffff */
[----:B------:R-:W-:Y:S05]  /*14550*/  EXIT ;  /* 0x000000000000794d */ /* 0x000fea0003800000 */
.L_x_12321:
        /* <DEDUP_REMOVED lines=10> */
.L_x_20998:


//--------------------- .text._ZN10layer_norm13ln_fwd_kernelINS_13Kernel_traitsI6__halfS2_fS2_fjLj6144ELj1ELj1ELj8ELj16ENS_18Kernel_traits_baseILj6144ES2_S2_fS2_fjLj256EEEEELb0ELb0ELb0ELb0EEEvNS_9FwdParamsE --------------------------
	.section	.text._ZN10layer_norm13ln_fwd_kernelINS_13Kernel_traitsI6__halfS2_fS2_fjLj6144ELj1ELj1ELj8ELj16ENS_18Kernel_traits_baseILj6144ES2_S2_fS2_fjLj256EEEEELb0ELb0ELb0ELb0EEEvNS_9FwdParamsE,"ax",@progbits
	.align	128
        .global         _ZN10layer_norm13ln_fwd_kernelINS_13Kernel_traitsI6__halfS2_fS2_fjLj6144ELj1ELj1ELj8ELj16ENS_18Kernel_traits_baseILj6144ES2_S2_fS2_fjLj256EEEEELb0ELb0ELb0ELb0EEEvNS_9FwdParamsE
        .type           _ZN10layer_norm13ln_fwd_kernelINS_13Kernel_traitsI6__halfS2_fS2_fjLj6144ELj1ELj1ELj8ELj16ENS_18Kernel_traits_baseILj6144ES2_S2_fS2_fjLj256EEEEELb0ELb0ELb0ELb0EEEvNS_9FwdParamsE,@function
        .size           _ZN10layer_norm13ln_fwd_kernelINS_13Kernel_traitsI6__halfS2_fS2_fjLj6144ELj1ELj1ELj8ELj16ENS_18Kernel_traits_baseILj6144ES2_S2_fS2_fjLj256EEEEELb0ELb0ELb0ELb0EEEvNS_9FwdParamsE,(.L_x_20999 - _ZN10layer_norm13ln_fwd_kernelINS_13Kernel_traitsI6__halfS2_fS2_fjLj6144ELj1ELj1ELj8ELj16ENS_18Kernel_traits_baseILj6144ES2_S2_fS2_fjLj256EEEEELb0ELb0ELb0ELb0EEEvNS_9FwdParamsE)
        .other          _ZN10layer_norm13ln_fwd_kernelINS_13Kernel_traitsI6__halfS2_fS2_fjLj6144ELj1ELj1ELj8ELj16ENS_18Kernel_traits_baseILj6144ES2_S2_fS2_fjLj256EEEEELb0ELb0ELb0ELb0EEEvNS_9FwdParamsE,@"STO_CUDA_ENTRY STV_DEFAULT"
_ZN10layer_norm13ln_fwd_kernelINS_13Kernel_traitsI6__halfS2_fS2_fjLj6144ELj1ELj1ELj8ELj16ENS_18Kernel_traits_baseILj6144ES2_S2_fS2_fjLj256EEEEELb0ELb0ELb0ELb0EEEvNS_9FwdParamsE:
.text._ZN10layer_norm13ln_fwd_kernelINS_13Kernel_traitsI6__halfS2_fS2_fjLj6144ELj1ELj1ELj8ELj16ENS_18Kernel_traits_baseILj6144ES2_S2_fS2_fjLj256EEEEELb0ELb0ELb0ELb0EEEvNS_9FwdParamsE:
        /* <DEDUP_REMOVED lines=42> */
.L_x_12323:
        /* <DEDUP_REMOVED lines=22> */
.L_x_12324:
[----:B------:R-:W-:Y:S05]  /*0400*/  BSYNC.RECONVERGENT B0 ;  /* 0x0000000000007941 */ /* 0x000fea0003800200 */
.L_x_12322:
[----:B------:R-:W0:Y:S02]  /*0410*/  LDCU UR4, c[0x0][0x384] ;  /* 0x00007080ff0477ac */ /* 0x000e240008000800 */
[----:B0-----:R-:W-:-:S06]  /*0420*/  UISETP.GE.AND UP0, UPT, UR6, UR4, UPT ;  /* 0x000000040600728c */ /* 0x001fcc000bf06270 */
[----:B------:R-:W-:-:S13]  /*0430*/  PLOP3.LUT P0, PT, PT, PT, UP0, 0x80, 0x8 ;  /* 0x000000000008781c */ /* 0x000fda0003f0f008 */
[----:B------:R-:W-:Y:S05]  /*0440*/  @P0 EXIT ;  /* 0x000000000000094d */ /* 0x000fea0003800000 */
[----:B------:R-:W-:Y:S01]  /*0450*/  SHF.R.S32.HI R12, RZ, 0x3, R12 ;  /* 0x00000003ff0c7819 */ /* 0x000fe2000001140c */
[----:B------:R-:W0:Y:S03]  /*0460*/  LDCU.64 UR4, c[0x0][0x3e0] ;  /* 0x00007c00ff0477ac */ /* 0x000e260008000a00 */
[C---:B------:R-:W-:Y:S01]  /*0470*/  LOP3.LUT R3, R12.reuse, 0xff, RZ, 0xc0, !PT ;  /* 0x000000ff0c037812 */ /* 0x040fe200078ec0ff */
[----:B------:R-:W1:Y:S01]  /*0480*/  LDCU UR16, c[0x0][0x388] ;  /* 0x00007100ff1077ac */ /* 0x000e620008000800 */
[----:B------:R-:W-:Y:S02]  /*0490*/  LOP3.LUT R2, R12, 0xffffff00, RZ, 0xc0, !PT ;  /* 0xffffff000c027812 */ /* 0x000fe400078ec0ff */
[----:B------:R-:W-:Y:S01]  /*04a0*/  VIADDMNMX R7, R3, -R7, RZ, !PT ;  /* 0x8000000703077246 */ /* 0x000fe200078001ff */
[----:B------:R-:W-:Y:S01]  /*04b0*/  IMAD R3, R0, -0x20, R3 ;  /* 0xffffffe000037824 */ /* 0x000fe200078e0203 */
[----:B------:R-:W2:Y:S02]  /*04c0*/  LDCU.U8 UR12, c[0x0][0x410] ;  /* 0x00008200ff0c77ac */ /* 0x000ea40008000000 */
        /* <DEDUP_REMOVED lines=9> */
[----:B------:R4:W0:Y:S01]  /*0560*/  MUFU.RCP R0, R7 ;  /* 0x0000000700007308 */ /* 0x0008220000001000 */
[----:B------:R-:W0:Y:S01]  /*0570*/  LDCU.64 UR14, c[0x0][0x380] ;  /* 0x00007000ff0e77ac */ /* 0x000e220008000a00 */
[----:B------:R-:W-:-:S02]  /*0580*/  UISETP.NE.AND.EX UP0, UPT, UR5, URZ, UPT, UP0 ;  /* 0x000000ff0500728c */ /* 0x000fc4000bf05300 */
[----:B-12---:R-:W-:-:S11]  /*0590*/  UPLOP3.LUT UP2, UPT, UPT, UPT, UPT, 0x40, 0x4 ;  /* 0x000000000004789c */ /* 0x006fd60003f4e870 */
.L_x_12347:
[----:B-1----:R-:W1:Y:S01]  /*05a0*/  @UP0 LDCU.64 UR4, c[0x0][0x3e0] ;  /* 0x00007c00ff0407ac */ /* 0x002e620008000a00 */
[----:B------:R-:W-:Y:S01]  /*05b0*/  PLOP3.LUT P0, PT, PT, PT, UP0, 0x80, 0x8 ;  /* 0x000000000008781c */ /* 0x000fe20003f0f008 */
[----:B-1----:R-:W-:-:S06]  /*05c0*/  @UP0 UIMAD.WIDE UR4, UR6, 0x2, UR4 ;  /* 0x00000002060408a5 */ /* 0x002fcc000f8e0204 */
[----:B0-23--:R-:W-:Y:S02]  /*05d0*/  MOV R12, UR4 ;  /* 0x00000004000c7c02 */ /* 0x00dfe40008000f00 */
[----:B------:R-:W-:-:S05]  /*05e0*/  MOV R13, UR5 ;  /* 0x00000005000d7c02 */ /* 0x000fca0008000f00 */
[----:B------:R-:W2:Y:S01]  /*05f0*/  @P0 LDG.E.U16 R12, desc[UR8][R12.64] ;  /* 0x000000080c0c0981 */ /* 0x000ea2000c1e1500 */
[----:B------:R-:W-:Y:S01]  /*0600*/  UIMAD UR4, UR6, UR16, URZ ;  /* 0x00000010060472a4 */ /* 0x000fe2000f8e02ff */
[----:B------:R-:W-:Y:S01]  /*0610*/  BSSY.RECONVERGENT B0, `(.L_x_12325) ;  /* 0x000003d000007945 */ /* 0x000fe20003800200 */
[----:B------:R-:W1:Y:S02]  /*0620*/  S2R R3, SR_TID.X ;  /* 0x0000000000037919 */ /* 0x000e640000002100 */
[----:B------:R-:W-:-:S04]  /*0630*/  USHF.R.S32.HI UR5, URZ, 0x1f, UR4 ;  /* 0x0000001fff057899 */ /* 0x000fc80008011404 */
[----:B------:R-:W-:-:S03]  /*0640*/  ULEA.HI UR5, UR5, UR4, URZ, 0x3 ;  /* 0x0000000405057291 */ /* 0x000fc6000f8f18ff */
[----:B------:R-:W-:Y:S01]  /*0650*/  UMOV UR4, 0x3f800000 ;  /* 0x3f80000000047882 */ /* 0x000fe20000000000 */
[----:B--2---:R-:W-:-:S05]  /*0660*/  @P0 HADD2.F32 R4, -RZ, R12.H0_H0 ;  /* 0x2000000cff040230 */ /* 0x004fca0000004100 */
[----:B------:R-:W-:Y:S02]  /*0670*/  @P0 R2UR UR7, R4 ;  /* 0x00000000040702ca */ /* 0x000fe400000e0000 */
[----:B------:R-:W-:Y:S02]  /*0680*/  ISETP.GE.U32.AND P0, PT, R6, 0x100, PT ;  /* 0x000001000600780c */ /* 0x000fe40003f06070 */
[----:B------:R-:W-:-:S04]  /*0690*/  MOV R4, UR5 ;  /* 0x0000000500047c02 */ /* 0x000fc80008000f00 */
[----:B-1----:R-:W-:-:S04]  /*06a0*/  LEA.HI.SX32 R4, R4, R3, 0x1d ;  /* 0x0000000304047211 */ /* 0x002fc800078feaff */
[----:B------:R-:W-:Y:S01]  /*06b0*/  MOV R5, R4 ;  /* 0x0000000400057202 */ /* 0x000fe20000000f00 */
[----:B------:R-:W-:Y:S02]  /*06c0*/  @UP0 UMOV UR4, UR7 ;  /* 0x0000000700040c82 */ /* 0x000fe40008000000 */
[----:B------:R-:W-:Y:S05]  /*06d0*/  @!P0 BRA `(.L_x_12326) ;  /* 0x0000000000c08947 */ /* 0x000fea0003800000 */
        /* <DEDUP_REMOVED lines=8> */
[----:B------:R-:W2:Y:S04]  /*0760*/  LDG.E.128 R20, desc[UR8][R60.64] ;  /* 0x000000083c147981 */ /* 0x000ea8000c1e1d00 */
[----:B------:R-:W3:Y:S01]  /*0770*/  LDG.E.128 R16, desc[UR8][R60.64+0x10] ;  /* 0x000010083c107981 */ /* 0x000ee2000c1e1d00 */
[----:B-----5:R-:W-:Y:S02]  /*0780*/  HADD2.F32 R5, -RZ, R12.H0_H0 ;  /* 0x2000000cff057230 */ /* 0x020fe40000004100 */
[----:B------:R-:W-:Y:S02]  /*0790*/  HADD2.F32 R62, -RZ, R13.H1_H1 ;  /* 0x3000000dff3e7230 */ /* 0x000fe40000004100 */
[----:B----4-:R-:W-:Y:S02]  /*07a0*/  HADD2.F32 R7, -RZ, R14.H0_H0 ;  /* 0x2000000eff077230 */ /* 0x010fe40000004100 */
[----:B------:R-:W-:-:S02]  /*07b0*/  HADD2.F32 R12, -RZ, R12.H1_H1 ;  /* 0x3000000cff0c7230 */ /* 0x000fc40000004100 */
[----:B------:R-:W-:Y:S02]  /*07c0*/  HADD2.F32 R14, -RZ, R14.H1_H1 ;  /* 0x3000000eff0e7230 */ /* 0x000fe40000004100 */
[----:B------:R-:W-:Y:S02]  /*07d0*/  HADD2.F32 R64, -RZ, R15.H1_H1 ;  /* 0x3000000fff407230 */ /* 0x000fe40000004100 */
[----:B--2---:R-:W-:Y:S01]  /*07e0*/  FFMA.FTZ R20, R5, UR4, R20 ;  /* 0x0000000405147c23 */ /* 0x004fe20008010014 */
[----:B------:R-:W-:Y:S02]  /*07f0*/  HADD2.F32 R5, -RZ, R13.H0_H0 ;  /* 0x2000000dff057230 */ /* 0x000fe40000004100 */
[----:B------:R-:W-:Y:S01]  /*0800*/  FFMA.FTZ R21, R12, UR4, R21 ;  /* 0x000000040c157c23 */ /* 0x000fe20008010015 */
[----:B------:R-:W-:Y:S02]  /*0810*/  HADD2.F32 R13, -RZ, R15.H0_H0 ;  /* 0x2000000fff0d7230 */ /* 0x000fe40000004100 */
[----:B------:R-:W-:Y:S01]  /*0820*/  FFMA.FTZ R23, R62, UR4, R23 ;  /* 0x000000043e177c23 */ /* 0x000fe20008010017 */
[----:B---3--:R-:W-:Y:S01]  /*0830*/  FFMA.FTZ R16, R7, UR4, R16 ;  /* 0x0000000407107c23 */ /* 0x008fe20008010010 */
[----:B------:R-:W-:Y:S01]  /*0840*/  FFMA.FTZ R22, R5, UR4, R22 ;  /* 0x0000000405167c23 */ /* 0x000fe20008010016 */
[----:B------:R-:W-:Y:S01]  /*0850*/  FFMA.FTZ R17, R14, UR4, R17 ;  /* 0x000000040e117c23 */ /* 0x000fe20008010011 */
[----:B------:R-:W-:Y:S01]  /*0860*/  FFMA.FTZ R18, R13, UR4, R18 ;  /* 0x000000040d127c23 */ /* 0x000fe20008010012 */
[----:B------:R-:W-:Y:S01]  /*0870*/  FFMA.FTZ R19, R64, UR4, R19 ;  /* 0x0000000440137c23 */ /* 0x000fe20008010013 */
[----:B------:R-:W-:Y:S06]  /*0880*/  BRA `(.L_x_12328) ;  /* 0x0000000000407947 */ /* 0x000fec0003800000 */
.L_x_12327:
[----:B-----5:R-:W-:Y:S02]  /*0890*/  HADD2.F32 R20, -RZ, R12.H0_H0 ;  /* 0x2000000cff147230 */ /* 0x020fe40000004100 */
        /* <DEDUP_REMOVED lines=13> */
[----:B------:R-:W-:-:S02]  /*0970*/  FMUL.FTZ R17, R14, UR4 ;  /* 0x000000040e117c20 */ /* 0x000fc40008410000 */
[----:B------:R-:W-:-:S07]  /*0980*/  FMUL.FTZ R19, R15, UR4 ;  /* 0x000000040f137c20 */ /* 0x000fce0008410000 */
.L_x_12328:
[----:B------:R-:W0:Y:S01]  /*0990*/  LDC.64 R12, c[0x0][0x3a8] ;  /* 0x0000ea00ff0c7b82 */ /* 0x000e220000000a00 */
[C---:B------:R-:W-:Y:S01]  /*09a0*/  IADD3 R5, PT, PT, R4.reuse, 0x100, RZ ;  /* 0x0000010004057810 */ /* 0x040fe20007ffe0ff */
[----:B0-----:R-:W-:-:S05]  /*09b0*/  IMAD.WIDE.U32 R12, R4, 0x20, R12 ;  /* 0x00000020040c7825 */ /* 0x001fca00078e000c */
[----:B------:R1:W-:Y:S04]  /*09c0*/  STG.E.128 desc[UR8][R12.64], R20 ;  /* 0x000000140c007986 */ /* 0x0003e8000c101d08 */
[----:B------:R1:W-:Y:S02]  /*09d0*/  STG.E.128 desc[UR8][R12.64+0x10], R16 ;  /* 0x000010100c007986 */ /* 0x0003e4000c101d08 */
.L_x_12326:
[----:B0--3--:R-:W-:Y:S05]  /*09e0*/  BSYNC.RECONVERGENT B0 ;  /* 0x0000000000007941 */ /* 0x009fea0003800200 */
.L_x_12325:
        /* <DEDUP_REMOVED lines=12> */
[----:B------:R-:W3:Y:S01]  /*0ab0*/  LDG.E.128 R56, desc[UR8][R60.64+0x10] ;  /* 0x000010083c387981 */ /* 0x000ee2000c1e1d00 */
[--C-:B----45:R-:W-:Y:S02]  /*0ac0*/  HADD2.F32 R7, -RZ, R12.reuse.H0_H0 ;  /* 0x2000000cff077230 */ /* 0x130fe40000004100 */
[----:B------:R-:W-:Y:S02]  /*0ad0*/  HADD2.F32 R12, -RZ, R12.H1_H1 ;  /* 0x3000000cff0c7230 */ /* 0x000fe40000004100 */
[--C-:B------:R-:W-:Y:S02]  /*0ae0*/  HADD2.F32 R63, -RZ, R15.reuse.H0_H0 ;  /* 0x2000000fff3f7230 */ /* 0x100fe40000004100 */
[----:B------:R-:W-:-:S02]  /*0af0*/  HADD2.F32 R62, -RZ, R15.H1_H1 ;  /* 0x3000000fff3e7230 */ /* 0x000fc40000004100 */
[----:B--2---:R-:W-:Y:S01]  /*0b00*/  FFMA.FTZ R8, R7, UR4, R8 ;  /* 0x0000000407087c23 */ /* 0x004fe20008010008 */
[----:B------:R-:W-:Y:S01]  /*0b10*/  FFMA.FTZ R9, R12, UR4, R9 ;  /* 0x000000040c097c23 */ /* 0x000fe20008010009 */
[--C-:B------:R-:W-:Y:S02]  /*0b20*/  HADD2.F32 R7, -RZ, R13.reuse.H0_H0 ;  /* 0x2000000dff077230 */ /* 0x100fe40000004100 */
[----:B------:R-:W-:Y:S02]  /*0b30*/  HADD2.F32 R12, -RZ, R13.H1_H1 ;  /* 0x3000000dff0c7230 */ /* 0x000fe40000004100 */
[----:B---3--:R-:W-:Y:S01]  /*0b40*/  FFMA.FTZ R58, R63, UR4, R58 ;  /* 0x000000043f3a7c23 */ /* 0x008fe2000801003a */
[--C-:B------:R-:W-:Y:S02]  /*0b50*/  HADD2.F32 R13, -RZ, R14.reuse.H0_H0 ;  /* 0x2000000eff0d7230 */ /* 0x100fe40000004100 */
[----:B------:R-:W-:Y:S01]  /*0b60*/  FFMA.FTZ R10, R7, UR4, R10 ;  /* 0x00000004070a7c23 */ /* 0x000fe2000801000a */
[----:B------:R-:W-:-:S02]  /*0b70*/  HADD2.F32 R14, -RZ, R14.H1_H1 ;  /* 0x3000000eff0e7230 */ /* 0x000fc40000004100 */
[----:B------:R-:W-:Y:S01]  /*0b80*/  FFMA.FTZ R11, R12, UR4, R11 ;  /* 0x000000040c0b7c23 */ /* 0x000fe2000801000b */
[----:B------:R-:W-:Y:S01]  /*0b90*/  FFMA.FTZ R59, R62, UR4, R59 ;  /* 0x000000043e3b7c23 */ /* 0x000fe2000801003b */
[----:B------:R-:W-:Y:S01]  /*0ba0*/  FFMA.FTZ R56, R13, UR4, R56 ;  /* 0x000000040d387c23 */ /* 0x000fe20008010038 */
[----:B------:R-:W-:Y:S01]  /*0bb0*/  FFMA.FTZ R57, R14, UR4, R57 ;  /* 0x000000040e397c23 */ /* 0x000fe20008010039 */
[----:B------:R-:W-:Y:S06]  /*0bc0*/  BRA `(.L_x_12332) ;  /* 0x0000000000407947 */ /* 0x000fec0003800000 */
.L_x_12331:
[----:B-----5:R-:W-:Y:S02]  /*0bd0*/  HADD2.F32 R56, -RZ, R14.H0_H0 ;  /* 0x2000000eff387230 */ /* 0x020fe40000004100 */
[----:B------:R-:W-:Y:S02]  /*0be0*/  HADD2.F32 R58, -RZ, R15.H0_H0 ;  /* 0x2000000fff3a7230 */ /* 0x000fe40000004100 */
[--C-:B------:R-:W-:Y:S02]  /*0bf0*/  HADD2.F32 R8, -RZ, R12.reuse.H0_H0 ;  /* 0x2000000cff087230 */ /* 0x100fe40000004100 */
[----:B------:R-:W-:Y:S01]  /*0c00*/  FMUL.FTZ R56, R56, UR4 ;  /* 0x0000000438387c20 */ /* 0x000fe20008410000 */
[----:B------:R-:W-:Y:S02]  /*0c10*/  HADD2.F32 R9, -RZ, R12.H1_H1 ;  /* 0x3000000cff097230 */ /* 0x000fe40000004100 */
[----:B------:R-:W-:Y:S01]  /*0c20*/  FMUL.FTZ R58, R58, UR4 ;  /* 0x000000043a3a7c20 */ /* 0x000fe20008410000 */
[----:B------:R-:W-:-:S02]  /*0c30*/  HADD2.F32 R10, -RZ, R13.H0_H0 ;  /* 0x2000000dff0a7230 */ /* 0x000fc40000004100 */
        /* <DEDUP_REMOVED lines=9> */
.L_x_12332:
[----:B------:R-:W0:Y:S02]  /*0cd0*/  LDC.64 R12, c[0x0][0x3a8] ;  /* 0x0000ea00ff0c7b82 */ /* 0x000e240000000a00 */
[C---:B0-----:R-:W-:Y:S01]  /*0ce0*/  IMAD.WIDE.U32 R12, R5.reuse, 0x20, R12 ;  /* 0x00000020050c7825 */ /* 0x041fe200078e000c */
[----:B------:R-:W-:-:S04]  /*0cf0*/  IADD3 R5, PT, PT, R5, 0x100, RZ ;  /* 0x0000010005057810 */ /* 0x000fc80007ffe0ff */
[----:B------:R0:W-:Y:S04]  /*0d00*/  STG.E.128 desc[UR8][R12.64], R8 ;  /* 0x000000080c007986 */ /* 0x0001e8000c101d08 */
[----:B------:R0:W-:Y:S02]  /*0d10*/  STG.E.128 desc[UR8][R12.64+0x10], R56 ;  /* 0x000010380c007986 */ /* 0x0001e4000c101d08 */
.L_x_12330:
[----:B------:R-:W-:Y:S05]  /*0d20*/  BSYNC.RECONVERGENT B0 ;  /* 0x0000000000007941 */ /* 0x000fea0003800200 */
.L_x_12329:
        /* <DEDUP_REMOVED lines=30> */
.L_x_12335:
        /* <DEDUP_REMOVED lines=16> */
.L_x_12336:
[----:B------:R-:W0:Y:S02]  /*1010*/  LDC.64 R12, c[0x0][0x3a8] ;  /* 0x0000ea00ff0c7b82 */ /* 0x000e240000000a00 */
[----:B0-----:R-:W-:-:S05]  /*1020*/  IMAD.WIDE.U32 R12, R5, 0x20, R12 ;  /* 0x00000020050c7825 */ /* 0x001fca00078e000c */
[----:B------:R2:W-:Y:S04]  /*1030*/  STG.E.128 desc[UR8][R12.64], R48 ;  /* 0x000000300c007986 */ /* 0x0005e8000c101d08 */
[----:B------:R2:W-:Y:S02]  /*1040*/  STG.E.128 desc[UR8][R12.64+0x10], R52 ;  /* 0x000010340c007986 */ /* 0x0005e4000c101d08 */
.L_x_12334:
[----:B------:R-:W-:Y:S05]  /*1050*/  BSYNC.RECONVERGENT B0 ;  /* 0x0000000000007941 */ /* 0x000fea0003800200 */
.L_x_12333:
        /* <DEDUP_REMOVED lines=13> */
[----:B----4-:R-:W-:-:S04]  /*1130*/  FADD.FTZ R7, R9, R12 ;  /* 0x0000000c09077221 */ /* 0x010fc80000010000 */
        /* <DEDUP_REMOVED lines=25> */
[----:B------:R-:W-:-:S03]  /*12d0*/  HFMA2 R61, -RZ, RZ, 0, 0 ;  /* 0x00000000ff3d7431 */ /* 0x000fc600000001ff */
        /* <DEDUP_REMOVED lines=70> */
.L_x_12338:
[----:B------:R-:W-:Y:S05]  /*1740*/  BSYNC.RECONVERGENT B0 ;  /* 0x0000000000007941 */ /* 0x000fea0003800200 */
.L_x_12337:
        /* <DEDUP_REMOVED lines=12> */
.L_x_12340:
[----:B------:R-:W-:Y:S05]  /*1810*/  BSYNC.RECONVERGENT B0 ;  /* 0x0000000000007941 */ /* 0x000fea0003800200 */
.L_x_12339:
[----:B------:R-:W2:Y:S01]  /*1820*/  SHFL.DOWN PT, R14, R61, 0x4, 0x1f ;  /* 0x08801f003d0e7f89 */ /* 0x000ea200000e0000 */
[-C--:B------:R-:W-:Y:S01]  /*1830*/  I2FP.F32.S32 R62, R61.reuse ;  /* 0x0000003d003e7245 */ /* 0x080fe20000201400 */
[----:B------:R-:W-:Y:S01]  /*1840*/  BSSY.RECONVERGENT B0, `(.L_x_12341) ;  /* 0x0000075000007945 */ /* 0x000fe20003800200 */
[----:B------:R-:W-:Y:S01]  /*1850*/  ISETP.NE.AND P3, PT, R3, RZ, PT ;  /* 0x000000ff0300720c */ /* 0x000fe20003f65270 */
[----:B-1----:R-:W1:Y:S01]  /*1860*/  SHFL.DOWN PT, R7, R12, 0x4, 0x1f ;  /* 0x08801f000c077f89 */ /* 0x002e6200000e0000 */
[----:B------:R-:W-:Y:S02]  /*1870*/  ISETP.NE.AND P4, PT, RZ, UR12, PT ;  /* 0x0000000cff007c0c */ /* 0x000fe4000bf85270 */
[----:B--2---:R-:W-:Y:S02]  /*1880*/  IADD3 R15, PT, PT, R14, R61, RZ ;  /* 0x0000003d0e0f7210 */ /* 0x004fe40007ffe0ff */
[----:B------:R-:W-:Y:S02]  /*1890*/  I2FP.F32.S32 R64, R14 ;  /* 0x0000000e00407245 */ /* 0x000fe40000201400 */
[----:B0-----:R-:W-:Y:S01]  /*18a0*/  I2FP.F32.S32 R5, R15 ;  /* 0x0000000f00057245 */ /* 0x001fe20000201400 */
[----:B------:R-:W0:Y:S02]  /*18b0*/  SHFL.DOWN PT, R14, R13, 0x4, 0x1f ;  /* 0x08801f000d0e7f89 */ /* 0x000e2400000e0000 */
[C---:B-1----:R-:W-:Y:S01]  /*18c0*/  FMUL.FTZ R63, R7.reuse, R64 ;  /* 0x00000040073f7220 */ /* 0x042fe20000410000 */
[----:B------:R-:W1:Y:S01]  /*18d0*/  MUFU.RCP R60, R5 ;  /* 0x00000005003c7308 */ /* 0x000e620000001000 */
[----:B------:R-:W2:Y:S01]  /*18e0*/  SHFL.DOWN PT, R66, R15, 0x2, 0x1f ;  /* 0x08401f000f427f89 */ /* 0x000ea200000e0000 */
[----:B------:R-:W-:Y:S01]  /*18f0*/  FADD.FTZ R7, -R7, R12 ;  /* 0x0000000c07077221 */ /* 0x000fe20000010100 */
[----:B------:R-:W-:-:S03]  /*1900*/  FFMA.FTZ R63, R62, R12, R63 ;  /* 0x0000000c3e3f7223 */ /* 0x000fc6000001003f */
[----:B------:R-:W-:-:S04]  /*1910*/  FMUL.FTZ R7, R7, R7 ;  /* 0x0000000707077220 */ /* 0x000fc80000410000 */
[----:B------:R-:W-:-:S04]  /*1920*/  FMUL.FTZ R7, R7, R62 ;  /* 0x0000003e07077220 */ /* 0x000fc80000410000 */
[----:B------:R-:W-:Y:S01]  /*1930*/  FMUL.FTZ R7, R7, R64 ;  /* 0x0000004007077220 */ /* 0x000fe20000410000 */
[----:B-1----:R-:W-:Y:S01]  /*1940*/  FMUL.FTZ R12, R60, R63 ;  /* 0x0000003f3c0c7220 */ /* 0x002fe20000410000 */
[----:B0-----:R-:W-:-:S04]  /*1950*/  FADD.FTZ R13, R14, R13 ;  /* 0x0000000d0e0d7221 */ /* 0x001fc80000010000 */
[----:B------:R-:W0:Y:S01]  /*1960*/  SHFL.DOWN PT, R61, R12, 0x2, 0x1f ;  /* 0x08401f000c3d7f89 */ /* 0x000e2200000e0000 */
[-C--:B--2---:R-:W-:Y:S01]  /*1970*/  IADD3 R15, PT, PT, R15, R66.reuse, RZ ;  /* 0x000000420f0f7210 */ /* 0x084fe20007ffe0ff */
        /* <DEDUP_REMOVED lines=10> */
[----:B-1----:R-:W-:Y:S02]  /*1a20*/  IADD3 R15, PT, PT, R15, R64, RZ ;  /* 0x000000400f0f7210 */ /* 0x002fe40007ffe0ff */
[----:B--2---:R-:W-:Y:S01]  /*1a30*/  FMUL.FTZ R62, R60, R63 ;  /* 0x0000003f3c3e7220 */ /* 0x004fe20000410000 */
        /* <DEDUP_REMOVED lines=21> */
[----:B------:R3:W0:Y:S01]  /*1b90*/  SHFL.IDX PT, R64, R7, RZ, 0x1f ;  /* 0x00001fff07407589 */ /* 0x00062200000e0000 */
[----:B------:R-:W4:Y:S01]  /*1ba0*/  @!P3 LDC.64 R14, c[0x0][0x3c0] ;  /* 0x0000f000ff0ebb82 */ /* 0x000f220000000a00 */
[----:B---3--:R-:W-:-:S05]  /*1bb0*/  MOV R7, UR6 ;  /* 0x0000000600077c02 */ /* 0x008fca0008000f00 */
[----:B-1----:R-:W-:-:S04]  /*1bc0*/  @!P3 IMAD.WIDE R12, R7, 0x4, R12 ;  /* 0x00000004070cb825 */ /* 0x002fc800078e020c */
[----:B--2---:R-:W-:-:S05]  /*1bd0*/  FMUL.FTZ R3, R61, R61 ;  /* 0x0000003d3d037220 */ /* 0x004fca0000410000 */
[----:B------:R-:W-:Y:S01]  /*1be0*/  FSEL R62, R3, RZ, P4 ;  /* 0x000000ff033e7208 */ /* 0x000fe20002000000 */
[----:B0-----:R-:W-:Y:S01]  /*1bf0*/  FFMA.FTZ R3, R64, UR13, R5 ;  /* 0x0000000d40037c23 */ /* 0x001fe20008010005 */
[----:B------:R-:W-:-:S03]  /*1c00*/  MOV R5, UR6 ;  /* 0x0000000600057c02 */ /* 0x000fc60008000f00 */
[----:B------:R-:W-:Y:S02]  /*1c10*/  FADD.FTZ R3, R3, R62 ;  /* 0x0000003e03037221 */ /* 0x000fe40000010000 */
[----:B----4-:R-:W-:Y:S01]  /*1c20*/  @!P3 IMAD.WIDE R14, R5, 0x4, R14 ;  /* 0x00000004050eb825 */ /* 0x010fe200078e020e */
[----:B------:R-:W-:-:S03]  /*1c30*/  FSEL R5, R61, RZ, !P4 ;  /* 0x000000ff3d057208 */ /* 0x000fc60006000000 */
[----:B------:R-:W0:Y:S01]  /*1c40*/  MUFU.RSQ R3, R3 ;  /* 0x0000000300037308 */ /* 0x000e220000001400 */
[----:B------:R1:W-:Y:S01]  /*1c50*/  @!P3 STG.E desc[UR8][R14.64], R61 ;  /* 0x0000003d0e00b986 */ /* 0x0003e2000c101908 */
[----:B------:R-:W-:-:S03]  /*1c60*/  R2UR UR4, R5 ;  /* 0x00000000050472ca */ /* 0x000fc600000e0000 */
[----:B0-----:R1:W-:Y:S01]  /*1c70*/  @!P3 STG.E desc[UR8][R12.64], R3 ;  /* 0x000000030c00b986 */ /* 0x0013e2000c101908 */
[----:B------:R-:W-:Y:S11]  /*1c80*/  @!P0 BRA `(.L_x_12342) ;  /* 0x0000000000c08947 */ /* 0x000ff60003800000 */
[----:B-1----:R-:W-:Y:S01]  /*1c90*/  FADD.FTZ R14, R22, -UR4 ;  /* 0x80000004160e7e21 */ /* 0x002fe20008010000 */
[----:B------:R-:W-:Y:S01]  /*1ca0*/  FADD.FTZ R12, R20, -UR4 ;  /* 0x80000004140c7e21 */ /* 0x000fe20008010000 */
[----:B-----5:R-:W-:Y:S02]  /*1cb0*/  HADD2.F32 R60, -RZ, R45.H0_H0 ;  /* 0x2000002dff3c7230 */ /* 0x020fe40000004100 */
[----:B------:R-:W-:Y:S01]  /*1cc0*/  FADD.FTZ R64, R17, -UR4 ;  /* 0x8000000411407e21 */ /* 0x000fe20008010000 */
[----:B------:R-:W-:Y:S02]  /*1cd0*/  HADD2.F32 R62, -RZ, R41.H0_H0 ;  /* 0x20000029ff3e7230 */ /* 0x000fe40000004100 */
[C---:B------:R-:W-:Y:S01]  /*1ce0*/  FMUL.FTZ R13, R3.reuse, R14 ;  /* 0x0000000e030d7220 */ /* 0x040fe20000410000 */
[----:B------:R-:W-:Y:S02]  /*1cf0*/  HADD2.F32 R5, -RZ, R44.H0_H0 ;  /* 0x2000002cff057230 */ /* 0x000fe40000004100 */
[----:B------:R-:W-:Y:S01]  /*1d00*/  FMUL.FTZ R12, R3, R12 ;  /* 0x0000000c030c7220 */ /* 0x000fe20000410000 */
[----:B------:R-:W-:-:S02]  /*1d10*/  HADD2.F32 R7, -RZ, R40.H0_H0 ;  /* 0x20000028ff077230 */ /* 0x000fc40000004100 */
[----:B------:R-:W-:Y:S01]  /*1d20*/  FADD.FTZ R14, R23, -UR4 ;  /* 0x80000004170e7e21 */ /* 0x000fe20008010000 */
[----:B------:R-:W-:Y:S01]  /*1d30*/  FFMA.FTZ R13, R13, R60, R62 ;  /* 0x0000003c0d0d7223 */ /* 0x000fe2000001003e */
[----:B------:R-:W-:Y:S01]  /*1d40*/  FADD.FTZ R60, R16, -UR4 ;  /* 0x80000004103c7e21 */ /* 0x000fe20008010000 */
[----:B------:R-:W-:Y:S02]  /*1d50*/  HADD2.F32 R15, -RZ, R46.H0_H0 ;  /* 0x2000002eff0f7230 */ /* 0x000fe40000004100 */
[----:B------:R-:W-:Y:S01]  /*1d60*/  FFMA.FTZ R12, R12, R5, R7 ;  /* 0x000000050c0c7223 */ /* 0x000fe20000010007 */
[----:B------:R-:W-:Y:S02]  /*1d70*/  HADD2.F32 R5, -RZ, R45.H1_H1 ;  /* 0x3000002dff057230 */ /* 0x000fe40000004100 */
[C---:B------:R-:W-:Y:S01]  /*1d80*/  FMUL.FTZ R14, R3.reuse, R14 ;  /* 0x0000000e030e7220 */ /* 0x040fe20000410000 */
[----:B------:R-:W-:Y:S02]  /*1d90*/  HADD2.F32 R7, -RZ, R41.H1_H1 ;  /* 0x30000029ff077230 */ /* 0x000fe40000004100 */
[----:B------:R-:W-:Y:S01]  /*1da0*/  FMUL.FTZ R60, R3, R60 ;  /* 0x0000003c033c7220 */ /* 0x000fe20000410000 */
[----:B------:R-:W-:-:S02]  /*1db0*/  HADD2.F32 R61, -RZ, R42.H0_H0 ;  /* 0x2000002aff3d7230 */ /* 0x000fc40000004100 */
[----:B------:R-:W-:Y:S01]  /*1dc0*/  FMUL.FTZ R64, R3, R64 ;  /* 0x0000004003407220 */ /* 0x000fe20000410000 */
[----:B------:R-:W-:Y:S01]  /*1dd0*/  FFMA.FTZ R62, R14, R5, R7 ;  /* 0x000000050e3e7223 */ /* 0x000fe20000010007 */
[----:B------:R-:W-:Y:S02]  /*1de0*/  HADD2.F32 R5, -RZ, R46.H1_H1 ;  /* 0x3000002eff057230 */ /* 0x000fe40000004100 */
[----:B------:R-:W-:Y:S01]  /*1df0*/  FFMA.FTZ R14, R60, R15, R61 ;  /* 0x0000000f3c0e7223 */ /* 0x000fe2000001003d */
[----:B------:R-:W-:Y:S02]  /*1e00*/  HADD2.F32 R7, -RZ, R42.H1_H1 ;  /* 0x3000002aff077230 */ /* 0x000fe40000004100 */
[----:B------:R-:W-:Y:S01]  /*1e10*/  FADD.FTZ R60, R18, -UR4 ;  /* 0x80000004123c7e21 */ /* 0x000fe20008010000 */
[----:B------:R-:W-:Y:S02]  /*1e20*/  F2FP.F16.F32.PACK_AB R13, R62, R13 ;  /* 0x0000000d3e0d723e */ /* 0x000fe400000000ff */
[----:B------:R-:W-:Y:S01]  /*1e30*/  FFMA.FTZ R63, R64, R5, R7 ;  /* 0x00000005403f7223 */ /* 0x000fe20000010007 */
[----:B------:R-:W-:-:S02]  /*1e40*/  HADD2.F32 R5, -RZ, R47.H0_H0 ;  /* 0x2000002fff057230 */ /* 0x000fc40000004100 */
[----:B------:R-:W-:Y:S01]  /*1e50*/  FMUL.FTZ R60, R3, R60 ;  /* 0x0000003c033c7220 */ /* 0x000fe20000410000 */
[----:B------:R-:W-:Y:S02]  /*1e60*/  HADD2.F32 R7, -RZ, R43.H0_H0 ;  /* 0x2000002bff077230 */ /* 0x000fe40000004100 */
[----:B------:R-:W-:Y:S01]  /*1e70*/  FADD.FTZ R64, R19, -UR4 ;  /* 0x8000000413407e21 */ /* 0x000fe20008010000 */
[----:B------:R-:W-:Y:S02]  /*1e80*/  F2FP.F16.F32.PACK_AB R14, R63, R14 ;  /* 0x0000000e3f0e723e */ /* 0x000fe400000000ff */
[----:B------:R-:W-:Y:S01]  /*1e90*/  FFMA.FTZ R15, R60, R5, R7 ;  /* 0x000000053c0f7223 */ /* 0x000fe20000010007 */
[----:B------:R-:W-:Y:S01]  /*1ea0*/  HADD2.F32 R5, -RZ, R47.H1_H1 ;  /* 0x3000002fff057230 */ /* 0x000fe20000004100 */
[----:B------:R-:W0:Y:S01]  /*1eb0*/  LDC.64 R60, c[0x0][0x428] ;  /* 0x00010a00ff3c7b82 */ /* 0x000e220000000a00 */
[----:B------:R-:W-:Y:S02]  /*1ec0*/  HADD2.F32 R7, -RZ, R43.H1_H1 ;  /* 0x3000002bff077230 */ /* 0x000fe40000004100 */
[----:B------:R-:W-:-:S04]  /*1ed0*/  FMUL.FTZ R64, R3, R64 ;  /* 0x0000004003407220 */ /* 0x000fc80000410000 */
[----:B------:R-:W-:Y:S01]  /*1ee0*/  FFMA.FTZ R66, R64, R5, R7 ;  /* 0x0000000540427223 */ /* 0x000fe20000010007 */
[----:B------:R-:W-:Y:S01]  /*1ef0*/  FADD.FTZ R64, R21, -UR4 ;  /* 0x8000000415407e21 */ /* 0x000fe20008010000 */
[----:B------:R-:W-:Y:S02]  /*1f00*/  HADD2.F32 R5, -RZ, R44.H1_H1 ;  /* 0x3000002cff057230 */ /* 0x000fe40000004100 */
[----:B------:R-:W-:Y:S02]  /*1f10*/  HADD2.F32 R7, -RZ, R40.H1_H1 ;  /* 0x30000028ff077230 */ /* 0x000fe40000004100 */
[----:B------:R-:W-:Y:S01]  /*1f20*/  FMUL.FTZ R64, R3, R64 ;  /* 0x0000004003407220 */ /* 0x000fe20000410000 */
[----:B------:R-:W-:-:S03]  /*1f30*/  F2FP.F16.F32.PACK_AB R15, R66, R15 ;  /* 0x0000000f420f723e */ /* 0x000fc600000000ff */
[----:B------:R-:W-:-:S05]  /*1f40*/  FFMA.FTZ R5, R64, R5, R7 ;  /* 0x0000000540057223 */ /* 0x000fca0000010007 */
[----:B------:R-:W-:Y:S01]  /*1f50*/  F2FP.F16.F32.PACK_AB R12, R5, R12 ;  /* 0x0000000c050c723e */ /* 0x000fe200000000ff */
[C---:B0-----:R-:W-:Y:S01]  /*1f60*/  IMAD.WIDE.U32 R60, R4.reuse, 0x10, R60 ;  /* 0x00000010043c7825 */ /* 0x041fe200078e003c */
[----:B------:R-:W-:-:S04]  /*1f70*/  IADD3 R4, PT, PT, R4, 0x100, RZ ;  /* 0x0000010004047810 */ /* 0x000fc80007ffe0ff */
[----:B------:R0:W-:Y:S03]  /*1f80*/  STG.E.128 desc[UR8][R60.64], R12 ;  /* 0x0000000c3c007986 */ /* 0x0001e6000c101d08 */
.L_x_12342:
[----:B------:R-:W-:Y:S05]  /*1f90*/  BSYNC.RECONVERGENT B0 ;  /* 0x0000000000007941 */ /* 0x000fea0003800200 */
.L_x_12341:
[----:B------:R-:W-:Y:S04]  /*1fa0*/  BSSY.RECONVERGENT B0, `(.L_x_12343) ;  /* 0x0000032000007945 */ /* 0x000fe80003800200 */
[----:B------:R-:W-:Y:S05]  /*1fb0*/  @!P1 BRA `(.L_x_12344) ;  /* 0x0000000000c09947 */ /* 0x000fea0003800000 */
[----:B01----:R-:W-:Y:S01]  /*1fc0*/  FADD.FTZ R14, R10, -UR4 ;  /* 0x800000040a0e7e21 */ /* 0x003fe20008010000 */
        /* <DEDUP_REMOVED lines=47> */
.L_x_12344:
[----:B------:R-:W-:Y:S05]  /*22c0*/  BSYNC.RECONVERGENT B0 ;  /* 0x0000000000007941 */ /* 0x000fea0003800200 */
.L_x_12343:
[----:B------:R-:W-:Y:S04]  /*22d0*/  BSSY.RECONVERGENT B0, `(.L_x_12345) ;  /* 0x0000031000007945 */ /* 0x000fe80003800200 */
[----:B------:R-:W-:Y:S05]  /*22e0*/  @!P2 BRA `(.L_x_12346) ;  /* 0x0000000000bca947 */ /* 0x000fea0003800000 */
[----:B012---:R-:W-:Y:S01]  /*22f0*/  FADD.FTZ R12, R48, -UR4 ;  /* 0x80000004300c7e21 */ /* 0x007fe20008010000 */
[----:B------:R-:W-:Y:S01]  /*2300*/  FADD.FTZ R62, R50, -UR4 ;  /* 0x80000004323e7e21 */ /* 0x000fe20008010000 */
[----:B-----5:R-:W-:Y:S02]  /*2310*/  HADD2.F32 R14, -RZ, R28.H0_H0 ;  /* 0x2000001cff0e7230 */ /* 0x020fe40000004100 */
[----:B------:R-:W-:Y:S02]  /*2320*/  HADD2.F32 R60, -RZ, R24.H0_H0 ;  /* 0x20000018ff3c7230 */ /* 0x000fe40000004100 */
[C---:B------:R-:W-:Y:S01]  /*2330*/  FMUL.FTZ R5, R3.reuse, R12 ;  /* 0x0000000c03057220 */ /* 0x040fe20000410000 */
[----:B------:R-:W-:Y:S02]  /*2340*/  HADD2.F32 R64, -RZ, R29.H0_H0 ;  /* 0x2000001dff407230 */ /* 0x000fe40000004100 */
[----:B------:R-:W-:Y:S01]  /*2350*/  FMUL.FTZ R7, R3, R62 ;  /* 0x0000003e03077220 */ /* 0x000fe20000410000 */
[----:B------:R-:W-:-:S02]  /*2360*/  HADD2.F32 R12, -RZ, R25.H0_H0 ;  /* 0x20000019ff0c7230 */ /* 0x000fc40000004100 */
[----:B------:R-:W-:Y:S01]  /*2370*/  FFMA.FTZ R5, R5, R14, R60 ;  /* 0x0000000e05057223 */ /* 0x000fe2000001003c */
[----:B------:R-:W-:Y:S01]  /*2380*/  FADD.FTZ R14, R51, -UR4 ;  /* 0x80000004330e7e21 */ /* 0x000fe20008010000 */
[----:B------:R-:W-:Y:S02]  /*2390*/  HADD2.F32 R13, -RZ, R29.H1_H1 ;  /* 0x3000001dff0d7230 */ /* 0x000fe40000004100 */
[----:B------:R-:W-:Y:S01]  /*23a0*/  FADD.FTZ R62, R53, -UR4 ;  /* 0x80000004353e7e21 */ /* 0x000fe20008010000 */
[----:B------:R-:W-:Y:S01]  /*23b0*/  FFMA.FTZ R7, R7, R64, R12 ;  /* 0x0000004007077223 */ /* 0x000fe2000001000c */
[----:B------:R-:W-:Y:S01]  /*23c0*/  FADD.FTZ R12, R52, -UR4 ;  /* 0x80000004340c7e21 */ /* 0x000fe20008010000 */
[----:B------:R-:W-:Y:S02]  /*23d0*/  HADD2.F32 R15, -RZ, R25.H1_H1 ;  /* 0x30000019ff0f7230 */ /* 0x000fe40000004100 */
[----:B------:R-:W-:Y:S01]  /*23e0*/  FMUL.FTZ R14, R3, R14 ;  /* 0x0000000e030e7220 */ /* 0x000fe20000410000 */
[----:B------:R-:W-:-:S02]  /*23f0*/  HADD2.F32 R61, -RZ, R30.H0_H0 ;  /* 0x2000001eff3d7230 */ /* 0x000fc40000004100 */
[C---:B------:R-:W-:Y:S01]  /*2400*/  FMUL.FTZ R12, R3.reuse, R12 ;  /* 0x0000000c030c7220 */ /* 0x040fe20000410000 */
[--C-:B------:R-:W-:Y:S02]  /*2410*/  HADD2.F32 R63, -RZ, R26.reuse.H0_H0 ;  /* 0x2000001aff3f7230 */ /* 0x100fe40000004100 */
[----:B------:R-:W-:Y:S01]  /*2420*/  FFMA.FTZ R60, R14, R13, R15 ;  /* 0x0000000d0e3c7223 */ /* 0x000fe2000001000f */
[----:B------:R-:W-:Y:S02]  /*2430*/  HADD2.F32 R64, -RZ, R26.H1_H1 ;  /* 0x3000001aff407230 */ /* 0x000fe40000004100 */
[----:B------:R-:W-:Y:S02]  /*2440*/  HADD2.F32 R13, -RZ, R31.H0_H0 ;  /* 0x2000001fff0d7230 */ /* 0x000fe40000004100 */
[----:B------:R-:W-:Y:S01]  /*2450*/  FFMA.FTZ R14, R12, R61, R63 ;  /* 0x0000003d0c0e7223 */ /* 0x000fe2000001003f */
[----:B------:R-:W-:Y:S01]  /*2460*/  FMUL.FTZ R61, R3, R62 ;  /* 0x0000003e033d7220 */ /* 0x000fe20000410000 */
[----:B------:R-:W-:Y:S01]  /*2470*/  FADD.FTZ R62, R54, -UR4 ;  /* 0x80000004363e7e21 */ /* 0x000fe20008010000 */
[----:B------:R-:W-:-:S02]  /*2480*/  HADD2.F32 R12, -RZ, R30.H1_H1 ;  /* 0x3000001eff0c7230 */ /* 0x000fc40000004100 */
[--C-:B------:R-:W-:Y:S02]  /*2490*/  HADD2.F32 R15, -RZ, R27.reuse.H0_H0 ;  /* 0x2000001bff0f7230 */ /* 0x100fe40000004100 */
[----:B------:R-:W-:Y:S01]  /*24a0*/  FMUL.FTZ R62, R3, R62 ;  /* 0x0000003e033e7220 */ /* 0x000fe20000410000 */
[----:B------:R-:W-:Y:S02]  /*24b0*/  HADD2.F32 R65, -RZ, R27.H1_H1 ;  /* 0x3000001bff417230 */ /* 0x000fe40000004100 */
[----:B------:R-:W-:Y:S01]  /*24c0*/  FFMA.FTZ R61, R61, R12, R64 ;  /* 0x0000000c3d3d7223 */ /* 0x000fe20000010040 */
[----:B------:R-:W-:Y:S01]  /*24d0*/  FFMA.FTZ R63, R62, R13, R15 ;  /* 0x0000000d3e3f7223 */ /* 0x000fe2000001000f */
[----:B------:R-:W-:Y:S01]  /*24e0*/  FADD.FTZ R62, R55, -UR4 ;  /* 0x80000004373e7e21 */ /* 0x000fe20008010000 */
[----:B------:R-:W0:Y:S01]  /*24f0*/  LDC.64 R12, c[0x0][0x428] ;  /* 0x00010a00ff0c7b82 */ /* 0x000e220000000a00 */
[----:B------:R-:W-:Y:S01]  /*2500*/  HADD2.F32 R15, -RZ, R31.H1_H1 ;  /* 0x3000001fff0f7230 */ /* 0x000fe20000004100 */
[----:B------:R-:W-:Y:S01]  /*2510*/  F2FP.F16.F32.PACK_AB R14, R61, R14 ;  /* 0x0000000e3d0e723e */ /* 0x000fe200000000ff */
[----:B------:R-:W-:-:S04]  /*2520*/  FMUL.FTZ R62, R3, R62 ;  /* 0x0000003e033e7220 */ /* 0x000fc80000410000 */
[----:B------:R-:W-:Y:S01]  /*2530*/  FFMA.FTZ R66, R62, R15, R65 ;  /* 0x0000000f3e427223 */ /* 0x000fe20000010041 */
[----:B------:R-:W-:Y:S01]  /*2540*/  FADD.FTZ R62, R49, -UR4 ;  /* 0x80000004313e7e21 */ /* 0x000fe20008010000 */
[----:B------:R-:W-:-:S03]  /*2550*/  HADD2.F32 R15, -RZ, R24.H1_H1 ;  /* 0x30000018ff0f7230 */ /* 0x000fc60000004100 */
[----:B------:R-:W-:Y:S01]  /*2560*/  FMUL.FTZ R62, R3, R62 ;  /* 0x0000003e033e7220 */ /* 0x000fe20000410000 */
[----:B------:R-:W-:-:S05]  /*2570*/  HADD2.F32 R3, -RZ, R28.H1_H1 ;  /* 0x3000001cff037230 */ /* 0x000fca0000004100 */
[----:B------:R-:W-:Y:S01]  /*2580*/  FFMA.FTZ R64, R62, R3, R15 ;  /* 0x000000033e407223 */ /* 0x000fe2000001000f */
[----:B------:R-:W-:Y:S01]  /*2590*/  F2FP.F16.F32.PACK_AB R15, R66, R63 ;  /* 0x0000003f420f723e */ /* 0x000fe200000000ff */
[----:B0-----:R-:W-:Y:S01]  /*25a0*/  IMAD.WIDE.U32 R62, R4, 0x10, R12 ;  /* 0x00000010043e7825 */ /* 0x001fe200078e000c */
[----:B------:R-:W-:Y:S02]  /*25b0*/  F2FP.F16.F32.PACK_AB R13, R60, R7 ;  /* 0x000000073c0d723e */ /* 0x000fe400000000ff */
[----:B------:R-:W-:-:S05]  /*25c0*/  F2FP.F16.F32.PACK_AB R12, R64, R5 ;  /* 0x00000005400c723e */ /* 0x000fca00000000ff */
[----:B------:R3:W-:Y:S02]  /*25d0*/  STG.E.128 desc[UR8][R62.64], R12 ;  /* 0x0000000c3e007986 */ /* 0x0007e4000c101d08 */
.L_x_12346:
[----:B------:R-:W-:Y:S05]  /*25e0*/  BSYNC.RECONVERGENT B0 ;  /* 0x0000000000007941 */ /* 0x000fea0003800200 */
.L_x_12345:
[----:B------:R-:W-:Y:S02]  /*25f0*/  UIADD3 UR6, UPT, UPT, UR6, UR14, URZ ;  /* 0x0000000e06067290 */ /* 0x000fe4000fffe0ff */
[----:B------:R-:W-:Y:S02]  /*2600*/  UPLOP3.LUT UP2, UPT, UPT, UPT, UP2, 0x40, 0x4 ;  /* 0x000000000004789c */ /* 0x000fe40003f4e820 */
[----:B------:R-:W-:-:S09]  /*2610*/  UISETP.GE.AND UP1, UPT, UR6, UR15, UPT ;  /* 0x0000000f0600728c */ /* 0x000fd2000bf26270 */
[----:B------:R-:W-:Y:S05]  /*2620*/  BRA.U !UP1, `(.L_x_12347) ;  /* 0xffffffdd09dc7547 */ /* 0x000fea000b83ffff */
[----:B------:R-:W-:Y:S05]  /*2630*/  EXIT ;  /* 0x000000000000794d */ /* 0x000fea0003800000 */
.L_x_12348:
        /* <DEDUP_REMOVED lines=12> */
.L_x_20999:


//--------------------- .text._ZN10layer_norm13ln_fwd_kernelINS_13Kernel_traitsI6__halfS2_fS2_fjLj6144ELj1ELj1ELj8ELj16ENS_18Kernel_traits_baseILj6144ES2_S2_fS2_fjLj256EEEEELb0ELb0ELb0ELb1EEEvNS_9FwdParamsE --------------------------
	.section	.text._ZN10layer_norm13ln_fwd_kernelINS_13Kernel_traitsI6__halfS2_fS2_fjLj6144ELj1ELj1ELj8ELj16ENS_18Kernel_traits_baseILj6144ES2_S2_fS2_fjLj256EEEEELb0ELb0ELb0ELb1EEEvNS_9FwdParamsE,"ax",@progbits
	.align	128
        .global         _ZN10layer_norm13ln_fwd_kernelINS_13Kernel_traitsI6__halfS2_fS2_fjLj6144ELj1ELj1ELj8ELj16ENS_18Kernel_traits_baseILj6144ES2_S2_fS2_fjLj256EEEEELb0ELb0ELb0ELb1EEEvNS_9FwdParamsE
        .type           _ZN10layer_norm13ln_fwd_kernelINS_13Kernel_traitsI6__halfS2_fS2_fjLj6144ELj1ELj1ELj8ELj16ENS_18Kernel_traits_baseILj6144ES2_S2_fS2_fjLj256EEEEELb0ELb0ELb0ELb1EEEvNS_9FwdParamsE,@function
        .size           _ZN10layer_norm13ln_fwd_kernelINS_13Kernel_traitsI6__halfS2_fS2_fjLj6144ELj1ELj1ELj8ELj16ENS_18Kernel_traits_baseILj6144ES2_S2_fS2_fjLj256EEEEELb0ELb0ELb0ELb1EEEvNS_9FwdParamsE,(.L_x_21000 - _ZN10layer_norm13ln_fwd_kernelINS_13Kernel_traitsI6__halfS2_fS2_fjLj6144ELj1ELj1ELj8ELj16ENS_18Kernel_traits_baseILj6144ES2_S2_fS2_fjLj256EEEEELb0ELb0ELb0ELb1EEEvNS_9FwdParamsE)
        .other          _ZN10layer_norm13ln_fwd_kernelINS_13Kernel_traitsI6__halfS2_fS2_fjLj6144ELj1ELj1ELj8ELj16ENS_18Kernel_traits_baseILj6144ES2_S2_fS2_fjLj256EEEEELb0ELb0ELb0ELb1EEEvNS_9FwdParamsE,@"STO_CUDA_ENTRY STV_DEFAULT"
_ZN10layer_norm13ln_fwd_kernelINS_13Kernel_traitsI6__halfS2_fS2_fjLj6144ELj1ELj1ELj8ELj16ENS_18Kernel_traits_baseILj6144ES2_S2_fS2_fjLj256EEEEELb0ELb0ELb0ELb1EEEvNS_9FwdParamsE:
.text._ZN10layer_norm13ln_fwd_kernelINS_13Kernel_traitsI6__halfS2_fS2_fjLj6144ELj1ELj1ELj8ELj16ENS_18Kernel_traits_baseILj6144ES2_S2_fS2_fjLj256EEEEELb0ELb0ELb0ELb1EEEvNS_9FwdParamsE:
        /* <DEDUP_REMOVED lines=9> */
[----:B-1----:R-:W-:-:S05]  /*0090*/  @P0 IMAD.WIDE.U32 R2, R42, 0x10, R4 ;  /* 0x000000102a020825 */ /* 0x002fca00078e0004 */
[----:B--2---:R1:W5:Y:S04]  /*00a0*/  @P0 LDG.E.128 R8, desc[UR6][R2.64] ;  /* 0x0000000602080981 */ /* 0x004368000c1e1d00 */
[----:B------:R1:W5:Y:S04]  /*00b0*/  @P0 LDG.E.128 R44, desc[UR6][R2.64+0x1000] ;  /* 0x00100006022c0981 */ /* 0x000368000c1e1d00 */
[----:B------:R1:W5:Y:S01]  /*00c0*/  @P0 LDG.E.128 R36, desc[UR6][R2.64+0x2000] ;  /* 0x0020000602240981 */ /* 0x000362000c1e1d00 */
[C---:B------:R-:W-:Y:S02]  /*00d0*/  @!P0 IMAD.WIDE.U32 R6, R42.reuse, 0x10, R4 ;  /* 0x000000102a068825 */ /* 0x040fe400078e0004 */
[----:B------:R-:W2:Y:S02]  /*00e0*/  @P0 LDC.64 R4, c[0x0][0x438] ;  /* 0x00010e00ff040b82 */ /* 0x000ea40000000a00 */
[----:B--2---:R-:W-:-:S05]  /*00f0*/  @P0 IMAD.WIDE.U32 R4, R42, 0x10, R4 ;  /* 0x000000102a040825 */ /* 0x004fca00078e0004 */
        /* <DEDUP_REMOVED lines=8> */
[----:B-1----:R-:W-:Y:S05]  /*0180*/  @P1 EXIT ;  /* 0x000000000000194d */ /* 0x002fea0003800000 */
[----:B------:R-:W0:Y:S01]  /*0190*/  LDC.64 R40, c[0x0][0x3e0] ;  /* 0x0000f800ff287b82 */ /* 0x000e220000000a00 */
[----:B-----5:R-:W-:Y:S02]  /*01a0*/  @!P0 CS2R R34, SRZ ;  /* 0x0000000000228805 */ /* 0x020fe4000001ff00 */
[----:B------:R-:W-:Y:S02]  /*01b0*/  @!P0 CS2R R32, SRZ ;  /* 0x0000000000208805 */ /* 0x000fe4000001ff00 */
[----:B------:R-:W-:Y:S02]  /*01c0*/  @!P0 CS2R R30, SRZ ;  /* 0x00000000001e8805 */ /* 0x000fe4000001ff00 */
[----:B------:R-:W-:Y:S02]  /*01d0*/  @!P0 CS2R R28, SRZ ;  /* 0x00000000001c8805 */ /* 0x000fe4000001ff00 */
[----:B------:R-:W-:Y:S02]  /*01e0*/  @!P0 CS2R R26, SRZ ;  /* 0x00000000001a8805 */ /* 0x000fe4000001ff00 */
[----:B------:R-:W-:Y:S01]  /*01f0*/  @!P0 CS2R R24, SRZ ;  /* 0x0000000000188805 */ /* 0x000fe2000001ff00 */
[--C-:B------:R-:W-:Y:S01]  /*0200*/  HADD2.F32 R53, -RZ, R8.reuse.H0_H0 ;  /* 0x20000008ff357230 */ /* 0x100fe20000004100 */
[----:B------:R-:W-:Y:S01]  /*0210*/  UPLOP3.LUT UP1, UPT, UPT, UPT, UPT, 0x40, 0x4 ;  /* 0x000000000004789c */ /* 0x000fe20003f2e870 */
[----:B------:R-:W-:Y:S01]  /*0220*/  HADD2.F32 R52, -RZ, R8.H1_H1 ;  /* 0x30000008ff347230 */ /* 0x000fe20000004100 */
[----:B------:R-:W1:Y:S01]  /*0230*/  LDCU UR10, c[0x0][0x388] ;  /* 0x00007100ff0a77ac */ /* 0x000e620008000800 */
[----:B------:R-:W-:-:S02]  /*0240*/  HADD2.F32 R23, -RZ, R9.H0_H0 ;  /* 0x20000009ff177230 */ /* 0x000fc40000004100 */
[----:B------:R-:W-:Y:S01]  /*0250*/  HADD2.F32 R22, -RZ, R9.H1_H1 ;  /* 0x30000009ff167230 */ /* 0x000fe20000004100 */
[----:B------:R-:W2:Y:S01]  /*0260*/  LDCU.U8 UR12, c[0x0][0x410] ;  /* 0x00008200ff0c77ac */ /* 0x000ea20008000000 */
[--C-:B------:R-:W-:Y:S02]  /*0270*/  HADD2.F32 R21, -RZ, R10.reuse.H0_H0 ;  /* 0x2000000aff157230 */ /* 0x100fe40000004100 */
[----:B------:R-:W-:Y:S01]  /*0280*/  HADD2.F32 R20, -RZ, R10.H1_H1 ;  /* 0x3000000aff147230 */ /* 0x000fe20000004100 */
[----:B------:R-:W3:Y:S01]  /*0290*/  LDCU UR11, c[0x0][0x400] ;  /* 0x00008000ff0b77ac */ /* 0x000ee20008000800 */
[--C-:B------:R-:W-:Y:S02]  /*02a0*/  HADD2.F32 R19, -RZ, R11.reuse.H0_H0 ;  /* 0x2000000bff137230 */ /* 0x100fe40000004100 */
[----:B------:R-:W-:Y:S01]  /*02b0*/  HADD2.F32 R18, -RZ, R11.H1_H1 ;  /* 0x3000000bff127230 */ /* 0x000fe20000004100 */
[----:B------:R-:W4:Y:S01]  /*02c0*/  LDCU.64 UR8, c[0x0][0x3a0] ;  /* 0x00007400ff0877ac */ /* 0x000f220008000a00 */
[--C-:B------:R-:W-:Y:S01]  /*02d0*/  HADD2.F32 R17, -RZ, R44.reuse.H0_H0 ;  /* 0x2000002cff117230 */ /* 0x100fe20000004100 */
[----:B0-----:R-:W-:Y:S01]  /*02e0*/  ISETP.NE.U32.AND P1, PT, R40, RZ, PT ;  /* 0x000000ff2800720c */ /* 0x001fe20003f25070 */
[----:B------:R-:W-:-:S02]  /*02f0*/  HADD2.F32 R16, -RZ, R44.H1_H1 ;  /* 0x3000002cff107230 */ /* 0x000fc40000004100 */
[--C-:B------:R-:W-:Y:S01]  /*0300*/  HADD2.F32 R15, -RZ, R45.reuse.H0_H0 ;  /* 0x2000002dff0f7230 */ /* 0x100fe20000004100 */
[----:B------:R-:W-:Y:S01]  /*0310*/  ISETP.NE.AND.EX P1, PT, R41, RZ, PT, P1 ;  /* 0x000000ff2900720c */ /* 0x000fe20003f25310 */
        /* <DEDUP_REMOVED lines=36> */
[----:B-1234-:R-:W-:-:S07]  /*0560*/  HADD2.F32 R79, -RZ, R24.H1_H1 ;  /* 0x30000018ff4f7230 */ /* 0x01efce0000004100 */
.L_x_12359:
        /* <DEDUP_REMOVED lines=13> */
[----:B--2---:R-:W-:-:S08]  /*0640*/  @P1 HADD2.F32 R82, -RZ, R28.H0_H0 ;  /* 0x2000001cff521230 */ /* 0x004fd00000004100 */
[----:B------:R-:W-:Y:S05]  /*0650*/  BRA.U !UP0, `(.L_x_12349) ;  /* 0x0000000108547547 */ /* 0x000fea000b800000 */
[----:B------:R-:W0:Y:S02]  /*0660*/  LDC.64 R36, c[0x0][0x3a0] ;  /* 0x0000e800ff247b82 */ /* 0x000e240000000a00 */
[----:B0-----:R-:W-:-:S05]  /*0670*/  IMAD.WIDE.U32 R36, R83, 0x20, R36 ;  /* 0x0000002053247825 */ /* 0x001fca00078e0024 */
[----:B------:R-:W2:Y:S04]  /*0680*/  LDG.E.128 R32, desc[UR6][R36.64] ;  /* 0x0000000624207981 */ /* 0x000ea8000c1e1d00 */
[----:B------:R-:W3:Y:S01]  /*0690*/  LDG.E.128 R28, desc[UR6][R36.64+0x10] ;  /* 0x00001006241c7981 */ /* 0x000ee2000c1e1d00 */
[--C-:B-----5:R-:W-:Y:S02]  /*06a0*/  HADD2.F32 R39, -RZ, R24.reuse.H0_H0 ;  /* 0x20000018ff277230 */ /* 0x120fe40000004100 */
[----:B------:R-:W-:Y:S02]  /*06b0*/  HADD2.F32 R38, -RZ, R24.H1_H1 ;  /* 0x30000018ff267230 */ /* 0x000fe40000004100 */
[--C-:B------:R-:W-:Y:S02]  /*06c0*/  HADD2.F32 R41, -RZ, R25.reuse.H0_H0 ;  /* 0x20000019ff297230 */ /* 0x100fe40000004100 */
[----:B------:R-:W-:-:S02]  /*06d0*/  HADD2.F32 R40, -RZ, R25.H1_H1 ;  /* 0x30000019ff287230 */ /* 0x000fc40000004100 */
[--C-:B------:R-:W-:Y:S02]  /*06e0*/  HADD2.F32 R43, -RZ, R26.reuse.H0_H0 ;  /* 0x2000001aff2b7230 */ /* 0x100fe40000004100 */
[----:B------:R-:W-:Y:S02]  /*06f0*/  HADD2.F32 R42, -RZ, R26.H1_H1 ;  /* 0x3000001aff2a7230 */ /* 0x000fe40000004100 */
[--C-:B------:R-:W-:Y:S02]  /*0700*/  HADD2.F32 R47, -RZ, R27.reuse.H0_H0 ;  /* 0x2000001bff2f7230 */ /* 0x100fe40000004100 */
[----:B------:R-:W-:Y:S02]  /*0710*/  HADD2.F32 R46, -RZ, R27.H1_H1 ;  /* 0x3000001bff2e7230 */ /* 0x000fe40000004100 */
        /* <DEDUP_REMOVED lines=9> */
.L_x_12349:
[--C-:B-----5:R-:W-:Y:S02]  /*07b0*/  HADD2.F32 R29, -RZ, R24.reuse.H0_H0 ;  /* 0x20000018ff1d7230 */ /* 0x120fe40000004100 */
[----:B------:R-:W-:Y:S02]  /*07c0*/  HADD2.F32 R31, -RZ, R24.H1_H1 ;  /* 0x30000018ff1f7230 */ /* 0x000fe40000004100 */
[--C-:B------:R-:W-:Y:S02]  /*07d0*/  HADD2.F32 R33, -RZ, R25.reuse.H0_H0 ;  /* 0x20000019ff217230 */ /* 0x100fe40000004100 */
        /* <DEDUP_REMOVED lines=12> */
[----:B------:R-:W-:-:S07]  /*08a0*/  FMUL.FTZ R31, R43, R82 ;  /* 0x000000522b1f7220 */ /* 0x000fce0000410000 */
.L_x_12350:
        /* <DEDUP_REMOVED lines=29> */
.L_x_12351:
[--C-:B0----5:R-:W-:Y:S02]  /*0a80*/  HADD2.F32 R37, -RZ, R32.reuse.H0_H0 ;  /* 0x20000020ff257230 */ /* 0x121fe40000004100 */
        /* <DEDUP_REMOVED lines=15> */
.L_x_12352:
        /* <DEDUP_REMOVED lines=11> */
[--C-:B-----5:R-:W-:Y:S02]  /*0c30*/  HADD2.F32 R89, -RZ, R40.reuse.H0_H0 ;  /* 0x20000028ff597230 */ /* 0x120fe40000004100 */
[----:B------:R-:W-:Y:S02]  /*0c40*/  HADD2.F32 R40, -RZ, R40.H1_H1 ;  /* 0x30000028ff287230 */ /* 0x000fe40000004100 */
[--C-:B------:R-:W-:Y:S02]  /*0c50*/  HADD2.F32 R91, -RZ, R41.reuse.H0_H0 ;  /* 0x20000029ff5b7230 */ /* 0x100fe40000004100 */
[----:B------:R-:W-:-:S02]  /*0c60*/  HADD2.F32 R84, -RZ, R41.H1_H1 ;  /* 0x30000029ff547230 */ /* 0x000fc40000004100 */
[--C-:B------:R-:W-:Y:S02]  /*0c70*/  HADD2.F32 R41, -RZ, R42.reuse.H0_H0 ;  /* 0x2000002aff297230 */ /* 0x100fe40000004100 */
[----:B------:R-:W-:Y:S02]  /*0c80*/  HADD2.F32 R42, -RZ, R42.H1_H1 ;  /* 0x3000002aff2a7230 */ /* 0x000fe40000004100 */
[--C-:B0-----:R-:W-:Y:S02]  /*0c90*/  HADD2.F32 R81, -RZ, R43.reuse.H0_H0 ;  /* 0x2000002bff517230 */ /* 0x101fe40000004100 */
[-C--:B--2---:R-:W-:Y:S01]  /*0ca0*/  FFMA.FTZ R49, R40, R82.reuse, R49 ;  /* 0x0000005228317223 */ /* 0x084fe20000010031 */
[----:B------:R-:W-:Y:S02]  /*0cb0*/  HADD2.F32 R40, -RZ, R43.H1_H1 ;  /* 0x3000002bff287230 */ /* 0x000fe40000004100 */
        /* <DEDUP_REMOVED lines=8> */
.L_x_12353:
[--C-:B-----5:R-:W-:Y:S02]  /*0d40*/  HADD2.F32 R45, -RZ, R40.reuse.H0_H0 ;  /* 0x20000028ff2d7230 */ /* 0x120fe40000004100 */
[----:B0-----:R-:W-:Y:S02]  /*0d50*/  HADD2.F32 R47, -RZ, R41.H0_H0 ;  /* 0x20000029ff2f7230 */ /* 0x001fe40000004100 */
        /* <DEDUP_REMOVED lines=14> */
.L_x_12354:
        /* <DEDUP_REMOVED lines=107> */
.L_x_12356:
[----:B------:R-:W-:Y:S05]  /*14f0*/  BSYNC.RECONVERGENT B0 ;  /* 0x0000000000007941 */ /* 0x000fea0003800200 */
.L_x_12355:
        /* <DEDUP_REMOVED lines=15> */
.L_x_12358:
[----:B------:R-:W-:Y:S05]  /*15f0*/  BSYNC.RECONVERGENT B0 ;  /* 0x0000000000007941 */ /* 0x000fea0003800200 */
.L_x_12357:
        /* <DEDUP_REMOVED lines=48> */
[----:B--2---:R-:W-:Y:S02]  /*1900*/  FADD.FTZ R40, R68, R69 ;  /* 0x0000004544287221 */ /* 0x004fe40000010000 */
[----:B------:R-:W0:Y:S01]  /*1910*/  LDC R69, c[0x0][0x448] ;  /* 0x00011200ff457b82 */ /* 0x000e220000000800 */
[----:B------:R-:W-:Y:S02]  /*1920*/  FMUL.FTZ R84, R43, R84 ;  /* 0x000000542b547220 */ /* 0x000fe40000410000 */
[----:B------:R-:W1:Y:S02]  /*1930*/  SHFL.IDX PT, R43, R82, RZ, 0x1f ;  /* 0x00001fff522b7589 */ /* 0x000e6400000e0000 */
[----:B------:R-:W-:-:S06]  /*1940*/  FFMA.FTZ R40, R81, R84, R40 ;  /* 0x0000005451287223 */ /* 0x000fcc0000010028 */
[----:B------:R-:W0:Y:S01]  /*1950*/  SHFL.IDX PT, R40, R40, RZ, 0x1f ;  /* 0x00001fff28287589 */ /* 0x000e2200000e0000 */
[C---:B-1----:R-:W-:Y:S01]  /*1960*/  FMUL.FTZ R41, R43.reuse, R43 ;  /* 0x0000002b2b297220 */ /* 0x042fe20000410000 */
[----:B------:R-:W-:-:S04]  /*1970*/  FSEL R81, R43, RZ, !P0 ;  /* 0x000000ff2b517208 */ /* 0x000fc80004000000 */
[----:B------:R-:W-:Y:S01]  /*1980*/  FSEL R68, R41, RZ, P0 ;  /* 0x000000ff29447208 */ /* 0x000fe20000000000 */
[C---:B------:R-:W-:Y:S01]  /*1990*/  FADD.FTZ R94, -R81.reuse, R24 ;  /* 0x00000018515e7221 */ /* 0x040fe20000010100 */
[C---:B------:R-:W-:Y:S01]  /*19a0*/  FADD.FTZ R96, -R81.reuse, R25 ;  /* 0x0000001951607221 */ /* 0x040fe20000010100 */
[----:B0-----:R-:W-:Y:S01]  /*19b0*/  FFMA.FTZ R41, R40, UR11, R69 ;  /* 0x0000000b28297c23 */ /* 0x001fe20008010045 */
[----:B------:R-:W0:Y:S01]  /*19c0*/  LDC.64 R24, c[0x0][0x428] ;  /* 0x00010a00ff187b82 */ /* 0x000e220000000a00 */
[C---:B------:R-:W-:Y:S01]  /*19d0*/  FADD.FTZ R100, -R81.reuse, R28 ;  /* 0x0000001c51647221 */ /* 0x040fe20000010100 */
[----:B------:R-:W-:Y:S01]  /*19e0*/  FADD.FTZ R102, -R81, R29 ;  /* 0x0000001d51667221 */ /* 0x000fe20000010100 */
[----:B------:R-:W-:Y:S01]  /*19f0*/  FADD.FTZ R41, R41, R68 ;  /* 0x0000004429297221 */ /* 0x000fe20000010000 */
[----:B------:R-:W-:Y:S01]  /*1a00*/  ISETP.NE.AND P0, PT, R42, RZ, PT ;  /* 0x000000ff2a00720c */ /* 0x000fe20003f05270 */
        /* <DEDUP_REMOVED lines=28> */
[C---:B------:R-:W-:Y:S01]  /*1bd0*/  FMUL.FTZ R30, R69.reuse, R30 ;  /* 0x0000001e451e7220 */ /* 0x040fe20000410000 */
[----:B------:R-:W-:Y:S01]  /*1be0*/  FMUL.FTZ R41, R69, R86 ;  /* 0x0000005645297220 */ /* 0x000fe20000410000 */
[----:B------:R-:W-:Y:S01]  /*1bf0*/  FFMA.FTZ R29, R27, R53, R78 ;  /* 0x000000351b1d7223 */ /* 0x000fe2000001004e */
[----:B------:R-:W-:Y:S01]  /*1c00*/  F2FP.F16.F32.PACK_AB R26, R33, R26 ;  /* 0x0000001a211a723e */ /* 0x000fe200000000ff */
[----:B------:R-:W-:Y:S01]  /*1c10*/  FMUL.FTZ R92, R69, R92 ;  /* 0x0000005c455c7220 */ /* 0x000fe20000410000 */
[----:B------:R-:W-:Y:S01]  /*1c20*/  FFMA.FTZ R27, R35, R19, R72 ;  /* 0x00000013231b7223 */ /* 0x000fe20000010048 */
[----:B------:R-:W-:Y:S01]  /*1c30*/  FFMA.FTZ R96, R96, R52, R79 ;  /* 0x0000003460607223 */ /* 0x000fe2000001004f */
[----:B------:R-:W0:Y:S01]  /*1c40*/  @!P0 LDC.64 R32, c[0x0][0x3c8] ;  /* 0x0000f200ff208b82 */ /* 0x000e220000000a00 */
[----:B------:R-:W-:Y:S01]  /*1c50*/  FMUL.FTZ R98, R69, R98 ;  /* 0x0000006245627220 */ /* 0x000fe20000410000 */
[----:B------:R-:W-:Y:S01]  /*1c60*/  FFMA.FTZ R35, R30, R16, R61 ;  /* 0x000000101e237223 */ /* 0x000fe2000001003d */
[----:B------:R-:W-:Y:S01]  /*1c70*/  FFMA.FTZ R30, R41, R13, R56 ;  /* 0x0000000d291e7223 */ /* 0x000fe20000010038 */
[----:B------:R-:W-:Y:S01]  /*1c80*/  FFMA.FTZ R41, R92, R12, R57 ;  /* 0x0000000c5c297223 */ /* 0x000fe20000010039 */
[----:B------:R-:W-:-:S04]  /*1c90*/  IMAD.WIDE.U32 R38, R85, 0x10, R24 ;  /* 0x0000001055267825 */ /* 0x000fc800078e0018 */
[----:B------:R-:W-:Y:S01]  /*1ca0*/  FFMA.FTZ R31, R31, R23, R76 ;  /* 0x000000171f1f7223 */ /* 0x000fe2000001004c */
[----:B------:R-:W-:Y:S01]  /*1cb0*/  FFMA.FTZ R98, R98, R22, R77 ;  /* 0x0000001662627223 */ /* 0x000fe2000001004d */
[----:B------:R-:W-:Y:S01]  /*1cc0*/  FADD.FTZ R34, -R81, R49 ;  /* 0x0000003151227221 */ /* 0x000fe20000010100 */
[----:B------:R-:W-:Y:S01]  /*1cd0*/  IMAD.WIDE.U32 R46, R87, 0x10, R24 ;  /* 0x00000010572e7825 */ /* 0x000fe200078e0018 */
[----:B------:R-:W-:-:S03]  /*1ce0*/  F2FP.F16.F32.PACK_AB R24, R96, R29 ;  /* 0x0000001d6018723e */ /* 0x000fc600000000ff */
[C---:B------:R-:W-:Y:S01]  /*1cf0*/  FMUL.FTZ R29, R69.reuse, R28 ;  /* 0x0000001c451d7220 */ /* 0x040fe20000410000 */
[C---:B------:R-:W-:Y:S01]  /*1d00*/  FMUL.FTZ R51, R69.reuse, R108 ;  /* 0x0000006c45337220 */ /* 0x040fe20000410000 */
[C---:B------:R-:W-:Y:S01]  /*1d10*/  FMUL.FTZ R110, R69.reuse, R110 ;  /* 0x0000006e456e7220 */ /* 0x040fe20000410000 */
[----:B------:R-:W-:Y:S01]  /*1d20*/  FMUL.FTZ R49, R69, R40 ;  /* 0x0000002845317220 */ /* 0x000fe20000410000 */
[----:B------:R-:W-:Y:S01]  /*1d30*/  F2FP.F16.F32.PACK_AB R30, R41, R30 ;  /* 0x0000001e291e723e */ /* 0x000fe200000000ff */
[----:B------:R-:W-:Y:S01]  /*1d40*/  FFMA.FTZ R28, R29, R17, R60 ;  /* 0x000000111d1c7223 */ /* 0x000fe2000001003c */
[----:B------:R-:W1:Y:S01]  /*1d50*/  LDC.64 R40, c[0x0][0x380] ;  /* 0x0000e000ff287b82 */ /* 0x000e620000000a00 */
[----:B------:R-:W-:Y:S01]  /*1d60*/  F2FP.F16.F32.PACK_AB R25, R98, R31 ;  /* 0x0000001f6219723e */ /* 0x000fe200000000ff */
[----:B------:R-:W-:Y:S01]  /*1d70*/  FMUL.FTZ R31, R69, R90 ;  /* 0x0000005a451f7220 */ /* 0x000fe20000410000 */
[----:B------:R-:W-:Y:S01]  /*1d80*/  FFMA.FTZ R51, R51, R3, R62 ;  /* 0x0000000333337223 */ /* 0x000fe2000001003e */
[----:B------:R-:W-:Y:S01]  /*1d90*/  FFMA.FTZ R110, R110, R2, R63 ;  /* 0x000000026e6e7223 */ /* 0x000fe2000001003f */
[C---:B------:R-:W-:Y:S01]  /*1da0*/  FADD.FTZ R48, -R81.reuse, R48 ;  /* 0x0000003051307221 */ /* 0x040fe20000010100 */
[----:B------:R-:W-:Y:S01]  /*1db0*/  FADD.FTZ R50, -R81, R50 ;  /* 0x0000003251327221 */ /* 0x000fe20000010100 */
[----:B------:R-:W-:Y:S01]  /*1dc0*/  FFMA.FTZ R29, R31, R15, R58 ;  /* 0x0000000f1f1d7223 */ /* 0x000fe2000001003a */
[----:B------:R-:W-:Y:S01]  /*1dd0*/  F2FP.F16.F32.PACK_AB R28, R35, R28 ;  /* 0x0000001c231c723e */ /* 0x000fe200000000ff */
[----:B------:R-:W-:Y:S01]  /*1de0*/  FMUL.FTZ R106, R69, R106 ;  /* 0x0000006a456a7220 */ /* 0x000fe20000410000 */
        /* <DEDUP_REMOVED lines=19> */
[----:B--2---:R-:W-:Y:S01]  /*1f20*/  @!P0 IMAD.WIDE R44, R54, 0x4, R44 ;  /* 0x00000004362c8825 */ /* 0x004fe200078e022c */
[----:B------:R-:W-:-:S02]  /*1f30*/  F2FP.F16.F32.PACK_AB R27, R106, R27 ;  /* 0x0000001b6a1b723e */ /* 0x000fc400000000ff */
[----:B------:R-:W-:Y:S01]  /*1f40*/  F2FP.F16.F32.PACK_AB R31, R88, R31 ;  /* 0x0000001f581f723e */ /* 0x000fe200000000ff */
[----:B0-----:R-:W-:Y:S01]  /*1f50*/  @!P0 IMAD.WIDE R48, R54, 0x4, R32 ;  /* 0x0000000436308825 */ /* 0x001fe200078e0220 */
[----:B------:R-:W-:Y:S01]  /*1f60*/  F2FP.F16.F32.PACK_AB R29, R84, R29 ;  /* 0x0000001d541d723e */ /* 0x000fe200000000ff */
[----:B------:R0:W-:Y:S01]  /*1f70*/  @!P0 STG.E desc[UR6][R44.64], R43 ;  /* 0x0000002b2c008986 */ /* 0x0001e2000c101906 */
[----:B------:R-:W-:Y:S02]  /*1f80*/  F2FP.F16.F32.PACK_AB R34, R83, R80 ;  /* 0x000000505322723e */ /* 0x000fe400000000ff */
[----:B------:R-:W-:Y:S01]  /*1f90*/  F2FP.F16.F32.PACK_AB R33, R81, R68 ;  /* 0x000000445121723e */ /* 0x000fe200000000ff */
[----:B------:R0:W-:Y:S01]  /*1fa0*/  @!P0 STG.E desc[UR6][R48.64], R69 ;  /* 0x0000004530008986 */ /* 0x0001e2000c101906 */
[----:B------:R-:W-:Y:S02]  /*1fb0*/  F2FP.F16.F32.PACK_AB R32, R51, R50 ;  /* 0x000000323320723e */ /* 0x000fe400000000ff */
[----:B-1----:R-:W-:Y:S01]  /*1fc0*/  IADD3 R54, PT, PT, R54, R40, RZ ;  /* 0x0000002836367210 */ /* 0x002fe20007ffe0ff */
[----:B------:R0:W-:Y:S03]  /*1fd0*/  STG.E.128 desc[UR6][R36.64], R24 ;  /* 0x0000001824007986 */ /* 0x0001e6000c101d06 */
[----:B------:R-:W-:Y:S01]  /*1fe0*/  ISETP.GE.AND P0, PT, R54, R41, PT ;  /* 0x000000293600720c */ /* 0x000fe20003f06270 */
[----:B------:R0:W-:Y:S04]  /*1ff0*/  STG.E.128 desc[UR6][R38.64], R28 ;  /* 0x0000001c26007986 */ /* 0x0001e8000c101d06 */
[----:B------:R0:W-:Y:S08]  /*2000*/  STG.E.128 desc[UR6][R46.64], R32 ;  /* 0x000000202e007986 */ /* 0x0001f0000c101d06 */
[----:B------:R-:W-:Y:S05]  /*2010*/  @!P0 BRA `(.L_x_12359) ;  /* 0xffffffe400548947 */ /* 0x000fea000383ffff */
[----:B------:R-:W-:Y:S05]  /*2020*/  EXIT ;  /* 0x000000000000794d */ /* 0x000fea0003800000 */
.L_x_12360:
        /* <DEDUP_REMOVED lines=13> */
.L_x_21000:


//--------------------- .text._ZN10layer_norm13ln_fwd_kernelINS_13Kernel_traitsI6__halfS2_fS2_fjLj6144ELj1ELj1ELj8ELj16ENS_18Kernel_traits_baseILj6144ES2_S2_fS2_fjLj256EEEEELb0ELb0ELb1ELb0EEEvNS_9FwdParamsE --------------------------
	.section	.text._ZN10layer_norm13ln_fwd_kernelINS_13Kernel_traitsI6__halfS2_fS2_fjLj6144ELj1ELj1ELj8ELj16ENS_18Kernel_traits_baseILj6144ES2_S2_fS2_fjLj256EEEEELb0ELb0ELb1ELb0EEEvNS_9FwdParamsE,"ax",@progbits
	.align	128
        .global         _ZN10layer_norm13ln_fwd_kernelINS_13Kernel_traitsI6__halfS2_fS2_fjLj6144ELj1ELj1ELj8ELj16ENS_18Kernel_traits_baseILj6144ES2_S2_fS2_fjLj256EEEEELb0ELb0ELb1ELb0EEEvNS_9FwdParamsE
        .type           _ZN10layer_norm13ln_fwd_kernelINS_13Kernel_traitsI6__halfS2_fS2_fjLj6144ELj1ELj1ELj8ELj16ENS_18Kernel_traits_baseILj6144ES2_S2_fS2_fjLj256EEEEELb0ELb0ELb1ELb0EEEvNS_9FwdParamsE,@function
        .size           _ZN10layer_norm13ln_fwd_kernelINS_13Kernel_traitsI6__halfS2_fS2_fjLj6144ELj1ELj1ELj8ELj16ENS_18Kernel_traits_baseILj6144ES2_S2_fS2_fjLj256EEEEELb0ELb0ELb1ELb0EEEvNS_9FwdParamsE,(.L_x_21001 - _ZN10layer_norm13ln_fwd_kernelINS_13Kernel_traitsI6__halfS2_fS2_fjLj6144ELj1ELj1ELj8ELj16ENS_18Kernel_traits_baseILj6144ES2_S2_fS2_fjLj256EEEEELb0ELb0ELb1ELb0EEEvNS_9FwdParamsE)
        .other          _ZN10layer_norm13ln_fwd_kernelINS_13Kernel_traitsI6__halfS2_fS2_fjLj6144ELj1ELj1ELj8ELj16ENS_18Kernel_traits_baseILj6144ES2_S2_fS2_fjLj256EEEEELb0ELb0ELb1ELb0EEEvNS_9FwdParamsE,@"STO_CUDA_ENTRY STV_DEFAULT"
_ZN10layer_norm13ln_fwd_kernelINS_13Kernel_traitsI6__halfS2_fS2_fjLj6144ELj1ELj1ELj8ELj16ENS_18Kernel_traits_baseILj6144ES2_S2_fS2_fjLj256EEEEELb0ELb0ELb1ELb0EEEvNS_9FwdParamsE:
.text._ZN10layer_norm13ln_fwd_kernelINS_13Kernel_traitsI6__halfS2_fS2_fjLj6144ELj1ELj1ELj8ELj16ENS_18Kernel_traits_baseILj6144ES2_S2_fS2_fjLj256EEEEELb0ELb0ELb1ELb0EEEvNS_9FwdParamsE:
        /* <DEDUP_REMOVED lines=42> */
.L_x_12362:
        /* <DEDUP_REMOVED lines=23> */
.L_x_12363:
[----:B------:R-:W-:Y:S05]  /*0410*/  BSYNC.RECONVERGENT B0 ;  /* 0x0000000000007941 */ /* 0x000fea0003800200 */
.L_x_12361:
[----:B------:R-:W0:Y:S02]  /*0420*/  LDCU UR4, c[0x0][0x384] ;  /* 0x00007080ff0477ac */ /* 0x000e240008000800 */
[----:B0-----:R-:W-:-:S13]  /*0430*/  ISETP.GE.AND P0, PT, R61, UR4, PT ;  /* 0x000000043d007c0c */ /* 0x001fda000bf06270 */
[----:B------:R-:W-:Y:S05]  /*0440*/  @P0 EXIT ;  /* 0x000000000000094d */ /* 0x000fea0003800000 */
[----:B------:R-:W-:Y:S01]  /*0450*/  SHF.R.S32.HI R10, RZ, 0x3, R10 ;  /* 0x00000003ff0a7819 */ /* 0x000fe2000001140a */
[----:B------:R-:W0:Y:S03]  /*0460*/  LDCU.U8 UR10, c[0x0][0x410] ;  /* 0x00008200ff0a77ac */ /* 0x000e260008000000 */
[C---:B------:R-:W-:Y:S01]  /*0470*/  LOP3.LUT R3, R10.reuse, 0xff, RZ, 0xc0, !PT ;  /* 0x000000ff0a037812 */ /* 0x040fe200078ec0ff */
[----:B------:R-:W1:Y:S01]  /*0480*/  LDCU UR11, c[0x0][0x400] ;  /* 0x00008000ff0b77ac */ /* 0x000e620008000800 */
        /* <DEDUP_REMOVED lines=13> */
.L_x_12389:
[----:B0--3--:R-:W0:Y:S08]  /*0560*/  LDC.64 R4, c[0x0][0x3f0] ;  /* 0x0000fc00ff047b82 */ /* 0x009e300000000a00 */
[----:B-1----:R-:W1:Y:S08]  /*0570*/  LDC R2, c[0x0][0x388] ;  /* 0x0000e200ff027b82 */ /* 0x002e700000000800 */
[----:B------:R-:W2:Y:S01]  /*0580*/  LDC.64 R62, c[0x0][0x3f8] ;  /* 0x0000fe00ff3e7b82 */ /* 0x000ea20000000a00 */
[----:B0-----:R-:W-:-:S06]  /*0590*/  IMAD.WIDE R4, R61, 0x4, R4 ;  /* 0x000000043d047825 */ /* 0x001fcc00078e0204 */
[----:B------:R-:W3:Y:S01]  /*05a0*/  LDG.E R5, desc[UR6][R4.64] ;  /* 0x0000000604057981 */ /* 0x000ee2000c1e1900 */
[----:B------:R-:W0:Y:S01]  /*05b0*/  S2R R3, SR_TID.X ;  /* 0x0000000000037919 */ /* 0x000e220000002100 */
[C---:B-1----:R-:W-:Y:S01]  /*05c0*/  IMAD R64, R61.reuse, R2, RZ ;  /* 0x000000023d407224 */ /* 0x042fe200078e02ff */
[----:B------:R-:W-:Y:S01]  /*05d0*/  ISETP.GE.U32.AND P0, PT, R60, 0x100, PT ;  /* 0x000001003c00780c */ /* 0x000fe20003f06070 */
[----:B--2---:R-:W-:Y:S01]  /*05e0*/  IMAD.WIDE R62, R61, 0x4, R62 ;  /* 0x000000043d3e7825 */ /* 0x004fe200078e023e */
[----:B------:R-:W-:Y:S04]  /*05f0*/  BSSY.RECONVERGENT B0, `(.L_x_12364) ;  /* 0x0000057000007945 */ /* 0x000fe80003800200 */
[----:B-----5:R1:W5:Y:S02]  /*0600*/  LDG.E R0, desc[UR6][R62.64] ;  /* 0x000000063e007981 */ /* 0x020364000c1e1900 */
[----:B-1----:R-:W-:Y:S01]  /*0610*/  HFMA2 R62, -RZ, RZ, 0, 0 ;  /* 0x00000000ff3e7431 */ /* 0x002fe200000001ff */
[----:B---3--:R-:W-:-:S13]  /*0620*/  ISETP.GE.AND P3, PT, R5, 0x1, PT ;  /* 0x000000010500780c */ /* 0x008fda0003f66270 */
[----:B------:R-:W-:-:S05]  /*0630*/  @P3 IADD3 R65, PT, PT, R5, -0x1, RZ ;  /* 0xffffffff05413810 */ /* 0x000fca0007ffe0ff */
[----:B------:R-:W-:Y:S01]  /*0640*/  @P3 IMAD R66, R65, R2, RZ ;  /* 0x0000000241423224 */ /* 0x000fe200078e02ff */
[----:B------:R-:W-:-:S04]  /*0650*/  SHF.R.S32.HI R65, RZ, 0x1f, R64 ;  /* 0x0000001fff417819 */ /* 0x000fc80000011440 */
[----:B------:R-:W-:Y:S02]  /*0660*/  LEA.HI R4, R65, R64, RZ, 0x3 ;  /* 0x0000004041047211 */ /* 0x000fe400078f18ff */
[----:B------:R-:W-:Y:S02]  /*0670*/  @P3 SHF.R.S32.HI R65, RZ, 0x1f, R66 ;  /* 0x0000001fff413819 */ /* 0x000fe40000011442 */
[----:B0-----:R-:W-:Y:S02]  /*0680*/  LEA.HI.SX32 R4, R4, R3, 0x1d ;  /* 0x0000000304047211 */ /* 0x001fe400078feaff */
[----:B------:R-:W-:-:S04]  /*0690*/  @P3 LEA.HI R66, R65, R66, RZ, 0x3 ;  /* 0x0000004241423211 */ /* 0x000fc800078f18ff */
[----:B------:R-:W-:Y:S01]  /*06a0*/  @P3 LEA.HI.SX32 R62, R66, R3, 0x1d ;  /* 0x00000003423e3211 */ /* 0x000fe200078feaff */
[----:B------:R-:W-:Y:S06]  /*06b0*/  @!P0 BRA `(.L_x_12365) ;  /* 0x0000000400288947 */ /* 0x000fec0003800000 */
[----:B------:R-:W-:-:S04]  /*06c0*/  UISETP.NE.U32.AND UP0, UPT, UR8, URZ, UPT ;  /* 0x000000ff0800728c */ /* 0x000fc8000bf05070 */
[----:B------:R-:W-:Y:S01]  /*06d0*/  UISETP.NE.AND.EX UP0, UPT, UR9, URZ, UPT, UP0 ;  /* 0x000000ff0900728c */ /* 0x000fe2000bf05300 */
[----:B------:R-:W-:Y:S10]  /*06e0*/  @!P3 BRA `(.L_x_12366) ;  /* 0x00000000000cb947 */ /* 0x000ff40003800000 */
[----:B------:R-:W0:Y:S02]  /*06f0*/  LDC.64 R36, c[0x0][0x390] ;  /* 0x0000e400ff247b82 */ /* 0x000e240000000a00 */
[----:B0-----:R-:W-:-:S06]  /*0700*/  IMAD.WIDE.U32 R36, R62, 0x10, R36 ;  /* 0x000000103e247825 */ /* 0x001fcc00078e0024 */
[----:B------:R-:W5:Y:S02]  /*0710*/  LDG.E.128 R36, desc[UR6][R36.64] ;  /* 0x0000000624247981 */ /* 0x000f64000c1e1d00 */
.L_x_12366:
[----:B------:R-:W-:Y:S05]  /*0720*/  BRA.U !UP0, `(.L_x_12367) ;  /* 0x0000000108787547 */ /* 0x000fea000b800000 */
[----:B------:R-:W0:Y:S02]  /*0730*/  LDC.64 R64, c[0x0][0x3a0] ;  /* 0x0000e800ff407b82 */ /* 0x000e240000000a00 */
[----:B0-----:R-:W-:-:S05]  /*0740*/  IMAD.WIDE.U32 R64, R4, 0x20, R64 ;  /* 0x0000002004407825 */ /* 0x001fca00078e0040 */
[----:B------:R-:W2:Y:S04]  /*0750*/  LDG.E.128 R8, desc[UR6][R64.64] ;  /* 0x0000000640087981 */ /* 0x000ea8000c1e1d00 */
[----:B------:R0:W3:Y:S01]  /*0760*/  LDG.E.128 R56, desc[UR6][R64.64+0x10] ;  /* 0x0000100640387981 */ /* 0x0000e2000c1e1d00 */
[----:B------:R-:W-:-:S13]  /*0770*/  ISETP.GT.AND P1, PT, R5, RZ, PT ;  /* 0x000000ff0500720c */ /* 0x000fda0003f24270 */
[----:B------:R-:W2:Y:S01]  /*0780*/  @P1 LDC R66, c[0x0][0x40c] ;  /* 0x00010300ff421b82 */ /* 0x000ea20000000800 */
[----:B-----5:R-:W-:Y:S02]  /*0790*/  @P1 HADD2.F32 R63, -RZ, R36.H0_H0 ;  /* 0x20000024ff3f1230 */ /* 0x020fe40000004100 */
[----:B0-----:R-:W-:-:S03]  /*07a0*/  @P1 HADD2.F32 R64, -RZ, R37.H1_H1 ;  /* 0x30000025ff401230 */ /* 0x001fc60000004100 */
[----:B--2---:R-:W-:Y:S01]  /*07b0*/  @P1 FFMA.FTZ R8, R63, R66, R8 ;  /* 0x000000423f081223 */ /* 0x004fe20000010008 */
[----:B------:R-:W-:Y:S01]  /*07c0*/  @P1 HADD2.F32 R66, -RZ, R36.H1_H1 ;  /* 0x30000024ff421230 */ /* 0x000fe20000004100 */
[----:B------:R-:W0:Y:S04]  /*07d0*/  @P1 LDC R63, c[0x0][0x40c] ;  /* 0x00010300ff3f1b82 */ /* 0x000e280000000800 */
[----:B0-----:R-:W-:Y:S01]  /*07e0*/  @P1 FFMA.FTZ R9, R66, R63, R9 ;  /* 0x0000003f42091223 */ /* 0x001fe20000010009 */
[----:B------:R-:W-:-:S03]  /*07f0*/  @P1 HADD2.F32 R63, -RZ, R37.H0_H0 ;  /* 0x20000025ff3f1230 */ /* 0x000fc60000004100 */
[----:B------:R-:W0:Y:S02]  /*0800*/  @P1 LDC R66, c[0x0][0x40c] ;  /* 0x00010300ff421b82 */ /* 0x000e240000000800 */
[----:B0-----:R-:W-:-:S06]  /*0810*/  @P1 FFMA.FTZ R10, R63, R66, R10 ;  /* 0x000000423f0a1223 */ /* 0x001fcc000001000a */
[----:B------:R-:W0:Y:S02]  /*0820*/  @P1 LDC R63, c[0x0][0x40c] ;  /* 0x00010300ff3f1b82 */ /* 0x000e240000000800 */
[----:B0-----:R-:W-:Y:S01]  /*0830*/  @P1 FFMA.FTZ R11, R64, R63, R11 ;  /* 0x0000003f400b1223 */ /* 0x001fe2000001000b */
[----:B------:R-:W-:-:S05]  /*0840*/  @P1 HADD2.F32 R63, -RZ, R38.H0_H0 ;  /* 0x20000026ff3f1230 */ /* 0x000fca0000004100 */
[----:B------:R-:W3:Y:S02]  /*0850*/  @P1 LDC R64, c[0x0][0x40c] ;  /* 0x00010300ff401b82 */ /* 0x000ee40000000800 */
[----:B---3--:R-:W-:Y:S01]  /*0860*/  @P1 FFMA.FTZ R56, R63, R64, R56 ;  /* 0x000000403f381223 */ /* 0x008fe20000010038 */
[----:B------:R-:W-:-:S05]  /*0870*/  @P1 HADD2.F32 R64, -RZ, R38.H1_H1 ;  /* 0x30000026ff401230 */ /* 0x000fca0000004100 */
[----:B------:R-:W0:Y:S02]  /*0880*/  @P1 LDC R63, c[0x0][0x40c] ;  /* 0x00010300ff3f1b82 */ /* 0x000e240000000800 */
[----:B0-----:R-:W-:Y:S01]  /*0890*/  @P1 FFMA.FTZ R57, R64, R63, R57 ;  /* 0x0000003f40391223 */ /* 0x001fe20000010039 */
[----:B------:R-:W-:-:S05]  /*08a0*/  @P1 HADD2.F32 R63, -RZ, R39.H0_H0 ;  /* 0x20000027ff3f1230 */ /* 0x000fca0000004100 */
[----:B------:R-:W0:Y:S02]  /*08b0*/  @P1 LDC R64, c[0x0][0x40c] ;  /* 0x00010300ff401b82 */ /* 0x000e240000000800 */
[----:B0-----:R-:W-:Y:S01]  /*08c0*/  @P1 FFMA.FTZ R58, R63, R64, R58 ;  /* 0x000000403f3a1223 */ /* 0x001fe2000001003a */
[----:B------:R-:W-:-:S05]  /*08d0*/  @P1 HADD2.F32 R64, -RZ, R39.H1_H1 ;  /* 0x30000027ff401230 */ /* 0x000fca0000004100 */
[----:B------:R-:W0:Y:S02]  /*08e0*/  @P1 LDC R63, c[0x0][0x40c] ;  /* 0x00010300ff3f1b82 */ /* 0x000e240000000800 */
[----:B0-----:R-:W-:Y:S01]  /*08f0*/  @P1 FFMA.FTZ R59, R64, R63, R59 ;  /* 0x0000003f403b1223 */ /* 0x001fe2000001003b */
[----:B------:R-:W-:Y:S06]  /*0900*/  BRA `(.L_x_12368) ;  /* 0x00000000007c7947 */ /* 0x000fec0003800000 */
.L_x_12367:
[----:B------:R-:W0:Y:S01]  /*0910*/  @P3 LDC R11, c[0x0][0x40c] ;  /* 0x00010300ff0b3b82 */ /* 0x000e220000000800 */
[--C-:B-----5:R-:W-:Y:S01]  /*0920*/  @P3 HADD2.F32 R10, -RZ, R36.reuse.H0_H0 ;  /* 0x20000024ff0a3230 */ /* 0x120fe20000004100 */
[----:B------:R-:W-:Y:S01]  /*0930*/  CS2R R8, SRZ ;  /* 0x0000000000087805 */ /* 0x000fe2000001ff00 */
[----:B------:R-:W-:-:S05]  /*0940*/  @P3 HADD2.F32 R56, -RZ, R36.H1_H1 ;  /* 0x30000024ff383230 */ /* 0x000fca0000004100 */
[----:B------:R-:W1:Y:S08]  /*0950*/  @P3 LDC R57, c[0x0][0x40c] ;  /* 0x00010300ff393b82 */ /* 0x000e700000000800 */
[----:B------:R-:W2:Y:S08]  /*0960*/  @P3 LDC R58, c[0x0][0x40c] ;  /* 0x00010300ff3a3b82 */ /* 0x000eb00000000800 */
[----:B------:R-:W3:Y:S01]  /*0970*/  @P3 LDC R59, c[0x0][0x40c] ;  /* 0x00010300ff3b3b82 */ /* 0x000ee20000000800 */
[----:B0-----:R-:W-:Y:S01]  /*0980*/  @P3 FMUL.FTZ R8, R10, R11 ;  /* 0x0000000b0a083220 */ /* 0x001fe20000410000 */
[----:B------:R-:W-:Y:S01]  /*0990*/  @P3 HADD2.F32 R11, -RZ, R37.H0_H0 ;  /* 0x20000025ff0b3230 */ /* 0x000fe20000004100 */
[----:B------:R-:W-:-:S05]  /*09a0*/  MOV R10, RZ ;  /* 0x000000ff000a7202 */ /* 0x000fca0000000f00 */
[----:B------:R-:W0:Y:S01]  /*09b0*/  @P3 LDC R64, c[0x0][0x40c] ;  /* 0x00010300ff403b82 */ /* 0x000e220000000800 */
[----:B-1----:R-:W-:Y:S01]  /*09c0*/  @P3 FMUL.FTZ R9, R56, R57 ;  /* 0x0000003938093220 */ /* 0x002fe20000410000 */
[----:B------:R-:W-:Y:S02]  /*09d0*/  @P3 HADD2.F32 R56, -RZ, R37.H1_H1 ;  /* 0x30000025ff383230 */ /* 0x000fe40000004100 */
[----:B------:R-:W-:-:S04]  /*09e0*/  @P3 HADD2.F32 R57, -RZ, R38.H0_H0 ;  /* 0x20000026ff393230 */ /* 0x000fc80000004100 */
[----:B------:R-:W1:Y:S01]  /*09f0*/  @P3 LDC R63, c[0x0][0x40c] ;  /* 0x00010300ff3f3b82 */ /* 0x000e620000000800 */
[----:B--2---:R-:W-:Y:S01]  /*0a00*/  @P3 FMUL.FTZ R10, R11, R58 ;  /* 0x0000003a0b0a3220 */ /* 0x004fe20000410000 */
[----:B------:R-:W-:Y:S02]  /*0a10*/  HFMA2 R11, -RZ, RZ, 0, 0 ;  /* 0x00000000ff0b7431 */ /* 0x000fe400000001ff */
[----:B------:R-:W-:Y:S02]  /*0a20*/  @P3 HADD2.F32 R58, -RZ, R38.H1_H1 ;  /* 0x30000026ff3a3230 */ /* 0x000fe40000004100 */
[----:B---3--:R-:W-:Y:S02]  /*0a30*/  @P3 FMUL.FTZ R11, R56, R59 ;  /* 0x0000003b380b3220 */ /* 0x008fe40000410000 */
[----:B------:R-:W2:Y:S01]  /*0a40*/  @P3 LDC R66, c[0x0][0x40c] ;  /* 0x00010300ff423b82 */ /* 0x000ea20000000800 */
[----:B------:R-:W-:Y:S01]  /*0a50*/  MOV R56, RZ ;  /* 0x000000ff00387202 */ /* 0x000fe20000000f00 */
[----:B------:R-:W-:-:S02]  /*0a60*/  @P3 HADD2.F32 R59, -RZ, R39.H0_H0 ;  /* 0x20000027ff3b3230 */ /* 0x000fc40000004100 */
[----:B0-----:R-:W-:Y:S01]  /*0a70*/  @P3 FMUL.FTZ R56, R57, R64 ;  /* 0x0000004039383220 */ /* 0x001fe20000410000 */
[----:B------:R-:W-:-:S03]  /*0a80*/  HFMA2 R57, -RZ, RZ, 0, 0 ;  /* 0x00000000ff397431 */ /* 0x000fc600000001ff */
[----:B------:R-:W0:Y:S01]  /*0a90*/  @P3 LDC R64, c[0x0][0x40c] ;  /* 0x00010300ff403b82 */ /* 0x000e220000000800 */
[----:B-1----:R-:W-:Y:S01]  /*0aa0*/  @P3 FMUL.FTZ R57, R58, R63 ;  /* 0x0000003f3a393220 */ /* 0x002fe20000410000 */
[----:B------:R-:W-:Y:S01]  /*0ab0*/  @P3 HADD2.F32 R63, -RZ, R39.H1_H1 ;  /* 0x30000027ff3f3230 */ /* 0x000fe20000004100 */
[----:B------:R-:W-:Y:S01]  /*0ac0*/  MOV R58, RZ ;  /* 0x000000ff003a7202 */ /* 0x000fe20000000f00 */
[----:B--2---:R-:W-:Y:S01]  /*0ad0*/  @P3 FMUL.FTZ R58, R59, R66 ;  /* 0x000000423b3a3220 */ /* 0x004fe20000410000 */
[----:B------:R-:W-:Y:S02]  /*0ae0*/  HFMA2 R59, -RZ, RZ, 0, 0 ;  /* 0x00000000ff3b7431 */ /* 0x000fe400000001ff */
[----:B0-----:R-:W-:-:S07]  /*0af0*/  @P3 FMUL.FTZ R59, R63, R64 ;  /* 0x000000403f3b3220 */ /* 0x001fce0000410000 */
.L_x_12368:
[----:B------:R-:W0:Y:S01]  /*0b00*/  LDC.64 R64, c[0x0][0x3a8] ;  /* 0x0000ea00ff407b82 */ /* 0x000e220000000a00 */
[----:B------:R-:W-:Y:S01]  /*0b10*/  IADD3 R62, PT, PT, R62, 0x100, RZ ;  /* 0x000001003e3e7810 */ /* 0x000fe20007ffe0ff */
[C---:B0-----:R-:W-:Y:S01]  /*0b20*/  IMAD.WIDE.U32 R64, R4.reuse, 0x20, R64 ;  /* 0x0000002004407825 */ /* 0x041fe200078e0040 */
[----:B------:R-:W-:-:S04]  /*0b30*/  IADD3 R4, PT, PT, R4, 0x100, RZ ;  /* 0x0000010004047810 */ /* 0x000fc80007ffe0ff */
[----:B------:R0:W-:Y:S04]  /*0b40*/  STG.E.128 desc[UR6][R64.64], R8 ;  /* 0x0000000840007986 */ /* 0x0001e8000c101d06 */
[----:B------:R0:W-:Y:S02]  /*0b50*/  STG.E.128 desc[UR6][R64.64+0x10], R56 ;  /* 0x0000103840007986 */ /* 0x0001e4000c101d06 */
.L_x_12365:
[----:B------:R-:W-:Y:S05]  /*0b60*/  BSYNC.RECONVERGENT B0 ;  /* 0x0000000000007941 */ /* 0x000fea0003800200 */
.L_x_12364:
        /* <DEDUP_REMOVED lines=9> */
.L_x_12371:
        /* <DEDUP_REMOVED lines=31> */
.L_x_12372:
[----:B------:R-:W1:Y:S01]  /*0df0*/  @P3 LDC R43, c[0x0][0x40c] ;  /* 0x00010300ff2b3b82 */ /* 0x000e620000000800 */
[--C-:B-----5:R-:W-:Y:S01]  /*0e00*/  @P3 HADD2.F32 R42, -RZ, R36.reuse.H0_H0 ;  /* 0x20000024ff2a3230 */ /* 0x120fe20000004100 */
[----:B------:R-:W-:Y:S01]  /*0e10*/  CS2R R40, SRZ ;  /* 0x0000000000287805 */ /* 0x000fe2000001ff00 */
[----:B------:R-:W-:-:S05]  /*0e20*/  @P3 HADD2.F32 R44, -RZ, R36.H1_H1 ;  /* 0x30000024ff2c3230 */ /* 0x000fca0000004100 */
[----:B------:R-:W2:Y:S08]  /*0e30*/  @P3 LDC R45, c[0x0][0x40c] ;  /* 0x00010300ff2d3b82 */ /* 0x000eb00000000800 */
[----:B------:R-:W3:Y:S08]  /*0e40*/  @P3 LDC R46, c[0x0][0x40c] ;  /* 0x00010300ff2e3b82 */ /* 0x000ef00000000800 */
[----:B------:R-:W4:Y:S01]  /*0e50*/  @P3 LDC R47, c[0x0][0x40c] ;  /* 0x00010300ff2f3b82 */ /* 0x000f220000000800 */
[----:B-1----:R-:W-:Y:S01]  /*0e60*/  @P3 FMUL.FTZ R40, R42, R43 ;  /* 0x0000002b2a283220 */ /* 0x002fe20000410000 */
[----:B------:R-:W-:Y:S01]  /*0e70*/  @P3 HADD2.F32 R43, -RZ, R37.H0_H0 ;  /* 0x20000025ff2b3230 */ /* 0x000fe20000004100 */
[----:B------:R-:W-:-:S05]  /*0e80*/  MOV R42, RZ ;  /* 0x000000ff002a7202 */ /* 0x000fca0000000f00 */
[----:B0-----:R-:W0:Y:S01]  /*0e90*/  @P3 LDC R64, c[0x0][0x40c] ;  /* 0x00010300ff403b82 */ /* 0x001e220000000800 */
[----:B--2---:R-:W-:Y:S01]  /*0ea0*/  @P3 FMUL.FTZ R41, R44, R45 ;  /* 0x0000002d2c293220 */ /* 0x004fe20000410000 */
[----:B------:R-:W-:Y:S02]  /*0eb0*/  @P3 HADD2.F32 R44, -RZ, R37.H1_H1 ;  /* 0x30000025ff2c3230 */ /* 0x000fe40000004100 */
[----:B------:R-:W-:-:S04]  /*0ec0*/  @P3 HADD2.F32 R45, -RZ, R38.H0_H0 ;  /* 0x20000026ff2d3230 */ /* 0x000fc80000004100 */
[----:B------:R-:W1:Y:S01]  /*0ed0*/  @P3 LDC R63, c[0x0][0x40c] ;  /* 0x00010300ff3f3b82 */ /* 0x000e620000000800 */
[----:B---3--:R-:W-:Y:S01]  /*0ee0*/  @P3 FMUL.FTZ R42, R43, R46 ;  /* 0x0000002e2b2a3220 */ /* 0x008fe20000410000 */
[----:B------:R-:W-:Y:S02]  /*0ef0*/  HFMA2 R43, -RZ, RZ, 0, 0 ;  /* 0x00000000ff2b7431 */ /* 0x000fe400000001ff */
[----:B------:R-:W-:Y:S02]  /*0f00*/  @P3 HADD2.F32 R46, -RZ, R38.H1_H1 ;  /* 0x30000026ff2e3230 */ /* 0x000fe40000004100 */
[----:B----4-:R-:W-:Y:S02]  /*0f10*/  @P3 FMUL.FTZ R43, R44, R47 ;  /* 0x0000002f2c2b3220 */ /* 0x010fe40000410000 */
        /* <DEDUP_REMOVED lines=12> */
.L_x_12373:
[----:B------:R-:W0:Y:S01]  /*0fe0*/  LDC.64 R64, c[0x0][0x3a8] ;  /* 0x0000ea00ff407b82 */ /* 0x000e220000000a00 */
[----:B------:R-:W-:Y:S01]  /*0ff0*/  IADD3 R62, PT, PT, R62, 0x100, RZ ;  /* 0x000001003e3e7810 */ /* 0x000fe20007ffe0ff */
[C---:B0-----:R-:W-:Y:S01]  /*1000*/  IMAD.WIDE.U32 R64, R4.reuse, 0x20, R64 ;  /* 0x0000002004407825 */ /* 0x041fe200078e0040 */
[----:B------:R-:W-:-:S04]  /*1010*/  IADD3 R4, PT, PT, R4, 0x100, RZ ;  /* 0x0000010004047810 */ /* 0x000fc80007ffe0ff */
[----:B------:R1:W-:Y:S04]  /*1020*/  STG.E.128 desc[UR6][R64.64], R40 ;  /* 0x0000002840007986 */ /* 0x0003e8000c101d06 */
[----:B------:R1:W-:Y:S02]  /*1030*/  STG.E.128 desc[UR6][R64.64+0x10], R44 ;  /* 0x0000102c40007986 */ /* 0x0003e4000c101d06 */
.L_x_12370:
[----:B------:R-:W-:Y:S05]  /*1040*/  BSYNC.RECONVERGENT B0 ;  /* 0x0000000000007941 */ /* 0x000fea0003800200 */
.L_x_12369:
        /* <DEDUP_REMOVED lines=9> */
.L_x_12376:
[----:B------:R-:W-:Y:S05]  /*10e0*/  BRA.U !UP0, `(.L_x_12377) ;  /* 0x0000000108787547 */ /* 0x000fea000b800000 */
[----:B------:R-:W2:Y:S02]  /*10f0*/  LDC.64 R62, c[0x0][0x3a0] ;  /* 0x0000e800ff3e7b82 */ /* 0x000ea40000000a00 */
[----:B--2---:R-:W-:-:S05]  /*1100*/  IMAD.WIDE.U32 R62, R4, 0x20, R62 ;  /* 0x00000020043e7825 */ /* 0x004fca00078e003e */
[----:B------:R-:W2:Y:S04]  /*1110*/  LDG.E.128 R48, desc[UR6][R62.64] ;  /* 0x000000063e307981 */ /* 0x000ea8000c1e1d00 */
[----:B------:R3:W4:Y:S01]  /*1120*/  LDG.E.128 R52, desc[UR6][R62.64+0x10] ;  /* 0x000010063e347981 */ /* 0x000722000c1e1d00 */
[----:B------:R-:W-:-:S13]  /*1130*/  ISETP.GT.AND P3, PT, R5, RZ, PT ;  /* 0x000000ff0500720c */ /* 0x000fda0003f64270 */
[----:B01----:R-:W2:Y:S01]  /*1140*/  @P3 LDC R64, c[0x0][0x40c] ;  /* 0x00010300ff403b82 */ /* 0x003ea20000000800 */
[----:B-----5:R-:W-:Y:S02]  /*1150*/  @P3 HADD2.F32 R5, -RZ, R36.H0_H0 ;  /* 0x20000024ff053230 */ /* 0x020fe40000004100 */
[----:B---3--:R-:W-:-:S05]  /*1160*/  @P3 HADD2.F32 R62, -RZ, R37.H1_H1 ;  /* 0x30000025ff3e3230 */ /* 0x008fca0000004100 */
[----:B------:R-:W0:Y:S08]  /*1170*/  @P3 LDC R65, c[0x0][0x40c] ;  /* 0x00010300ff413b82 */ /* 0x000e300000000800 */
[----:B------:R-:W1:Y:S01]  /*1180*/  @P3 LDC R63, c[0x0][0x40c] ;  /* 0x00010300ff3f3b82 */ /* 0x000e620000000800 */
[----:B--2---:R-:W-:Y:S01]  /*1190*/  @P3 FFMA.FTZ R48, R5, R64, R48 ;  /* 0x0000004005303223 */ /* 0x004fe20000010030 */
[----:B------:R-:W-:-:S02]  /*11a0*/  @P3 HADD2.F32 R64, -RZ, R36.H1_H1 ;  /* 0x30000024ff403230 */ /* 0x000fc40000004100 */
[----:B-1----:R-:W-:Y:S01]  /*11b0*/  @P3 FFMA.FTZ R51, R62, R63, R51 ;  /* 0x0000003f3e333223 */ /* 0x002fe20000010033 */
[----:B------:R-:W-:-:S03]  /*11c0*/  @P3 HADD2.F32 R5, -RZ, R37.H0_H0 ;  /* 0x20000025ff053230 */ /* 0x000fc60000004100 */
[----:B------:R-:W1:Y:S01]  /*11d0*/  @P3 LDC R63, c[0x0][0x40c] ;  /* 0x00010300ff3f3b82 */ /* 0x000e620000000800 */
[----:B------:R-:W-:Y:S02]  /*11e0*/  @P3 HADD2.F32 R62, -RZ, R38.H1_H1 ;  /* 0x30000026ff3e3230 */ /* 0x000fe40000004100 */
[----:B0-----:R-:W-:-:S05]  /*11f0*/  @P3 FFMA.FTZ R49, R64, R65, R49 ;  /* 0x0000004140313223 */ /* 0x001fca0000010031 */
[----:B------:R-:W0:Y:S08]  /*1200*/  @P3 LDC R64, c[0x0][0x40c] ;  /* 0x00010300ff403b82 */ /* 0x000e300000000800 */
[----:B------:R-:W4:Y:S01]  /*1210*/  @P3 LDC R65, c[0x0][0x40c] ;  /* 0x00010300ff413b82 */ /* 0x000f220000000800 */
[----:B0-----:R-:W-:Y:S01]  /*1220*/  @P3 FFMA.FTZ R50, R5, R64, R50 ;  /* 0x0000004005323223 */ /* 0x001fe20000010032 */
[----:B------:R-:W-:-:S06]  /*1230*/  @P3 HADD2.F32 R5, -RZ, R38.H0_H0 ;  /* 0x20000026ff053230 */ /* 0x000fcc0000004100 */
[----:B------:R-:W0:Y:S01]  /*1240*/  @P3 LDC R64, c[0x0][0x40c] ;  /* 0x00010300ff403b82 */ /* 0x000e220000000800 */
[----:B----4-:R-:W-:-:S07]  /*1250*/  @P3 FFMA.FTZ R52, R5, R65, R52 ;  /* 0x0000004105343223 */ /* 0x010fce0000010034 */
[----:B------:R-:W2:Y:S02]  /*1260*/  @P3 LDC R5, c[0x0][0x40c] ;  /* 0x00010300ff053b82 */ /* 0x000ea40000000800 */
[----:B--2---:R-:W-:Y:S01]  /*1270*/  @P3 FFMA.FTZ R53, R62, R5, R53 ;  /* 0x000000053e353223 */ /* 0x004fe20000010035 */
[--C-:B------:R-:W-:Y:S02]  /*1280*/  @P3 HADD2.F32 R5, -RZ, R39.reuse.H0_H0 ;  /* 0x20000027ff053230 */ /* 0x100fe40000004100 */
[----:B------:R-:W-:-:S03]  /*1290*/  @P3 HADD2.F32 R62, -RZ, R39.H1_H1 ;  /* 0x30000027ff3e3230 */ /* 0x000fc60000004100 */
[----:B-1----:R-:W-:Y:S02]  /*12a0*/  @P3 FFMA.FTZ R54, R5, R63, R54 ;  /* 0x0000003f05363223 */ /* 0x002fe40000010036 */
[----:B0-----:R-:W-:Y:S01]  /*12b0*/  @P3 FFMA.FTZ R55, R62, R64, R55 ;  /* 0x000000403e373223 */ /* 0x001fe20000010037 */
[----:B------:R-:W-:Y:S06]  /*12c0*/  BRA `(.L_x_12378) ;  /* 0x0000000000747947 */ /* 0x000fec0003800000 */
.L_x_12377:
[----:B------:R-:W2:Y:S01]  /*12d0*/  @P3 LDC R50, c[0x0][0x40c] ;  /* 0x00010300ff323b82 */ /* 0x000ea20000000800 */
[--C-:B-----5:R-:W-:Y:S01]  /*12e0*/  @P3 HADD2.F32 R5, -RZ, R36.reuse.H0_H0 ;  /* 0x20000024ff053230 */ /* 0x120fe20000004100 */
[----:B------:R-:W-:Y:S01]  /*12f0*/  CS2R R48, SRZ ;  /* 0x0000000000307805 */ /* 0x000fe2000001ff00 */
[----:B------:R-:W-:-:S05]  /*1300*/  @P3 HADD2.F32 R51, -RZ, R36.H1_H1 ;  /* 0x30000024ff333230 */ /* 0x000fca0000004100 */
[----:B------:R-:W3:Y:S08]  /*1310*/  @P3 LDC R54, c[0x0][0x40c] ;  /* 0x00010300ff363b82 */ /* 0x000ef00000000800 */
[----:B------:R-:W4:Y:S08]  /*1320*/  @P3 LDC R52, c[0x0][0x40c] ;  /* 0x00010300ff343b82 */ /* 0x000f300000000800 */
[----:B------:R-:W4:Y:S01]  /*1330*/  @P3 LDC R62, c[0x0][0x40c] ;  /* 0x00010300ff3e3b82 */ /* 0x000f220000000800 */
[----:B--2---:R-:W-:Y:S01]  /*1340*/  @P3 FMUL.FTZ R48, R5, R50 ;  /* 0x0000003205303220 */ /* 0x004fe20000410000 */
[----:B------:R-:W-:Y:S01]  /*1350*/  @P3 HADD2.F32 R5, -RZ, R37.H0_H0 ;  /* 0x20000025ff053230 */ /* 0x000fe20000004100 */
[----:B------:R-:W-:-:S05]  /*1360*/  MOV R50, RZ ;  /* 0x000000ff00327202 */ /* 0x000fca0000000f00 */
[----:B01----:R-:W0:Y:S01]  /*1370*/  @P3 LDC R64, c[0x0][0x40c] ;  /* 0x00010300ff403b82 */ /* 0x003e220000000800 */
[----:B---3--:R-:W-:Y:S01]  /*1380*/  @P3 FMUL.FTZ R50, R5, R54 ;  /* 0x0000003605323220 */ /* 0x008fe20000410000 */
[----:B------:R-:W-:Y:S01]  /*1390*/  @P3 HADD2.F32 R5, -RZ, R37.H1_H1 ;  /* 0x30000025ff053230 */ /* 0x000fe20000004100 */
[----:B------:R-:W-:-:S05]  /*13a0*/  CS2R R54, SRZ ;  /* 0x0000000000367805 */ /* 0x000fca000001ff00 */
[----:B------:R-:W1:Y:S01]  /*13b0*/  @P3 LDC R66, c[0x0][0x40c] ;  /* 0x00010300ff423b82 */ /* 0x000e620000000800 */
[----:B----4-:R-:W-:Y:S01]  /*13c0*/  @P3 FMUL.FTZ R49, R51, R52 ;  /* 0x0000003433313220 */ /* 0x010fe20000410000 */
[----:B------:R-:W-:Y:S01]  /*13d0*/  HFMA2 R51, -RZ, RZ, 0, 0 ;  /* 0x00000000ff337431 */ /* 0x000fe200000001ff */
[----:B------:R-:W-:-:S05]  /*13e0*/  CS2R R52, SRZ ;  /* 0x0000000000347805 */ /* 0x000fca000001ff00 */
[----:B------:R-:W2:Y:S01]  /*13f0*/  @P3 LDC R68, c[0x0][0x40c] ;  /* 0x00010300ff443b82 */ /* 0x000ea20000000800 */
[----:B------:R-:W-:Y:S01]  /*1400*/  @P3 FMUL.FTZ R51, R5, R62 ;  /* 0x0000003e05333220 */ /* 0x000fe20000410000 */
[----:B------:R-:W-:-:S06]  /*1410*/  @P3 HADD2.F32 R5, -RZ, R38.H0_H0 ;  /* 0x20000026ff053230 */ /* 0x000fcc0000004100 */
[----:B------:R-:W3:Y:S01]  /*1420*/  @P3 LDC R62, c[0x0][0x40c] ;  /* 0x00010300ff3e3b82 */ /* 0x000ee20000000800 */
[----:B0-----:R-:W-:Y:S01]  /*1430*/  @P3 FMUL.FTZ R52, R5, R64 ;  /* 0x0000004005343220 */ /* 0x001fe20000410000 */
[----:B------:R-:W-:-:S05]  /*1440*/  @P3 HADD2.F32 R5, -RZ, R38.H1_H1 ;  /* 0x30000026ff053230 */ /* 0x000fca0000004100 */
[----:B-1----:R-:W-:Y:S01]  /*1450*/  @P3 FMUL.FTZ R53, R5, R66 ;  /* 0x0000004205353220 */ /* 0x002fe20000410000 */
[----:B------:R-:W-:-:S05]  /*1460*/  @P3 HADD2.F32 R5, -RZ, R39.H0_H0 ;  /* 0x20000027ff053230 */ /* 0x000fca0000004100 */
[----:B--2---:R-:W-:Y:S01]  /*1470*/  @P3 FMUL.FTZ R54, R5, R68 ;  /* 0x0000004405363220 */ /* 0x004fe20000410000 */
[----:B------:R-:W-:-:S05]  /*1480*/  @P3 HADD2.F32 R5, -RZ, R39.H1_H1 ;  /* 0x30000027ff053230 */ /* 0x000fca0000004100 */
[----:B---3--:R-:W-:-:S07]  /*1490*/  @P3 FMUL.FTZ R55, R5, R62 ;  /* 0x0000003e05373220 */ /* 0x008fce0000410000 */
.L_x_12378:
[----:B------:R-:W0:Y:S02]  /*14a0*/  LDC.64 R62, c[0x0][0x3a8] ;  /* 0x0000ea00ff3e7b82 */ /* 0x000e240000000a00 */
[----:B0-----:R-:W-:-:S05]  /*14b0*/  IMAD.WIDE.U32 R4, R4, 0x20, R62 ;  /* 0x0000002004047825 */ /* 0x001fca00078e003e */
[----:B------:R2:W-:Y:S04]  /*14c0*/  STG.E.128 desc[UR6][R4.64], R48 ;  /* 0x0000003004007986 */ /* 0x0005e8000c101d06 */
[----:B------:R2:W-:Y:S02]  /*14d0*/  STG.E.128 desc[UR6][R4.64+0x10], R52 ;  /* 0x0000103404007986 */ /* 0x0005e4000c101d06 */
.L_x_12375:
[----:B------:R-:W-:Y:S05]  /*14e0*/  BSYNC.RECONVERGENT B0 ;  /* 0x0000000000007941 */ /* 0x000fea0003800200 */
.L_x_12374:
        /* <DEDUP_REMOVED lines=37> */
[----:B0-----:R-:W-:Y:S01]  /*1740*/  FADD.FTZ R62, R66, R67 ;  /* 0x00000043423e7221 */ /* 0x001fe20000010000 */
[----:B------:R-:W-:-:S03]  /*1750*/  LOP3.LUT R67, R3, 0x1f, RZ, 0xc0, !PT ;  /* 0x0000001f03437812 */ /* 0x000fc600078ec0ff */
[----:B----4-:R-:W-:-:S04]  /*1760*/  FMUL.FTZ R62, R7, R62 ;  /* 0x0000003e073e7220 */ /* 0x010fc80000410000 */
        /* <DEDUP_REMOVED lines=69> */
.L_x_12380:
[----:B------:R-:W-:Y:S05]  /*1bc0*/  BSYNC.RECONVERGENT B0 ;  /* 0x0000000000007941 */ /* 0x000fea0003800200 */
.L_x_12379:
[----:B------:R-:W-:Y:S01]  /*1bd0*/  BAR.SYNC.DEFER_BLOCKING 0x0 ;  /* 0x0000000000007b1d */ /* 0x000fe20000010000 */
[----:B0-----:R-:W-:Y:S02]  /*1be0*/  MOV R63, RZ ;  /* 0x000000ff003f7202 */ /* 0x001fe40000000f00 */
[----:B------:R-:W-:-:S03]  /*1bf0*/  CS2R R4, SRZ ;  /* 0x0000000000047805 */ /* 0x000fc6000001ff00 */
        /* <DEDUP_REMOVED lines=10> */
.L_x_12382:
[----:B------:R-:W-:Y:S05]  /*1ca0*/  BSYNC.RECONVERGENT B0 ;  /* 0x0000000000007941 */ /* 0x000fea0003800200 */
.L_x_12381:
        /* <DEDUP_REMOVED lines=12> */
[----:B------:R-:W-:-:S04]  /*1d70*/  FMUL.FTZ R64, R65, R64 ;  /* 0x0000004041407220 */ /* 0x000fc80000410000 */
[----:B------:R-:W-:Y:S02]  /*1d80*/  FFMA.FTZ R67, R67, R4, R64 ;  /* 0x0000000443437223 */ /* 0x000fe40000010040 */
[----:B------:R-:W0:Y:S02]  /*1d90*/  SHFL.DOWN PT, R4, R5, 0x4, 0x1f ;  /* 0x08801f0005047f89 */ /* 0x000e2400000e0000 */
[----:B0-----:R-:W-:Y:S02]  /*1da0*/  FADD.FTZ R65, R4, R5 ;  /* 0x0000000504417221 */ /* 0x001fe40000010000 */
[----:B------:R-:W0:Y:S02]  /*1db0*/  MUFU.RCP R4, R63 ;  /* 0x0000003f00047308 */ /* 0x000e240000001000 */
[C---:B0-----:R-:W-:Y:S01]  /*1dc0*/  FMUL.FTZ R64, R4.reuse, R67 ;  /* 0x0000004304407220 */ /* 0x041fe20000410000 */
[----:B------:R-:W-:Y:S01]  /*1dd0*/  FFMA.FTZ R65, R4, R66, R65 ;  /* 0x0000004204417223 */ /* 0x000fe20000010041 */
        /* <DEDUP_REMOVED lines=9> */
[----:B------:R-:W0:Y:S01]  /*1e70*/  MUFU.RCP R62, R5 ;  /* 0x00000005003e7308 */ /* 0x000e220000001000 */
[----:B------:R-:W-:-:S04]  /*1e80*/  FMUL.FTZ R66, R69, R67 ;  /* 0x0000004345427220 */ /* 0x000fc80000410000 */
[----:B------:R-:W-:Y:S02]  /*1e90*/  FFMA.FTZ R67, R63, R64, R66 ;  /* 0x000000403f437223 */ /* 0x000fe40000010042 */
[----:B------:R-:W1:Y:S02]  /*1ea0*/  SHFL.DOWN PT, R66, R65, 0x2, 0x1f ;  /* 0x08401f0041427f89 */ /* 0x000e6400000e0000 */
[----:B0-----:R-:W-:Y:S02]  /*1eb0*/  FMUL.FTZ R64, R62, R67 ;  /* 0x000000433e407220 */ /* 0x001fe40000410000 */
[----:B------:R-:W0:Y:S04]  /*1ec0*/  SHFL.DOWN PT, R67, R4, 0x1, 0x1f ;  /* 0x08201f0004437f89 */ /* 0x000e2800000e0000 */
[----:B------:R-:W2:Y:S01]  /*1ed0*/  SHFL.DOWN PT, R69, R64, 0x1, 0x1f ;  /* 0x08201f0040457f89 */ /* 0x000ea200000e0000 */
[----:B-1----:R-:W-:-:S04]  /*1ee0*/  FADD.FTZ R63, R65, R66 ;  /* 0x00000042413f7221 */ /* 0x002fc80000010000 */
[----:B------:R-:W-:Y:S01]  /*1ef0*/  FFMA.FTZ R63, R62, R68, R63 ;  /* 0x000000443e3f7223 */ /* 0x000fe2000001003f */
[-C--:B0-----:R-:W-:Y:S02]  /*1f00*/  IADD3 R66, PT, PT, R4, R67.reuse, RZ ;  /* 0x0000004304427210 */ /* 0x081fe40007ffe0ff */
[----:B------:R-:W-:Y:S01]  /*1f10*/  I2FP.F32.S32 R67, R67 ;  /* 0x0000004300437245 */ /* 0x000fe20000201400 */
[----:B--2---:R-:W-:Y:S01]  /*1f20*/  FADD.FTZ R62, R64, -R69 ;  /* 0x80000045403e7221 */ /* 0x004fe20000010000 */
[----:B------:R-:W-:-:S03]  /*1f30*/  I2FP.F32.S32 R66, R66 ;  /* 0x0000004200427245 */ /* 0x000fc60000201400 */
[----:B------:R-:W-:-:S03]  /*1f40*/  FMUL.FTZ R62, R62, R62 ;  /* 0x0000003e3e3e7220 */ /* 0x000fc60000410000 */
[----:B------:R-:W0:Y:S01]  /*1f50*/  MUFU.RCP R66, R66 ;  /* 0x0000004200427308 */ /* 0x000e220000001000 */
[----:B------:R-:W-:-:S04]  /*1f60*/  FMUL.FTZ R62, R5, R62 ;  /* 0x0000003e053e7220 */ /* 0x000fc80000410000 */
[-C--:B------:R-:W-:Y:S01]  /*1f70*/  FMUL.FTZ R65, R62, R67.reuse ;  /* 0x000000433e417220 */ /* 0x080fe20000410000 */
[----:B------:R-:W-:-:S04]  /*1f80*/  FMUL.FTZ R62, R69, R67 ;  /* 0x00000043453e7220 */ /* 0x000fc80000410000 */
[----:B------:R-:W-:Y:S02]  /*1f90*/  FFMA.FTZ R67, R5, R64, R62 ;  /* 0x0000004005437223 */ /* 0x000fe4000001003e */
[----:B------:R-:W1:Y:S02]  /*1fa0*/  SHFL.DOWN PT, R62, R63, 0x1, 0x1f ;  /* 0x08201f003f3e7f89 */ /* 0x000e6400000e0000 */
[C---:B0-----:R-:W-:Y:S01]  /*1fb0*/  FMUL.FTZ R4, R66.reuse, R67 ;  /* 0x0000004342047220 */ /* 0x041fe20000410000 */
[----:B-1----:R-:W-:Y:S02]  /*1fc0*/  FADD.FTZ R5, R63, R62 ;  /* 0x0000003e3f057221 */ /* 0x002fe40000010000 */
[----:B------:R-:W0:Y:S02]  /*1fd0*/  LDC R62, c[0x0][0x448] ;  /* 0x00011200ff3e7b82 */ /* 0x000e240000000800 */
[----:B------:R-:W-:Y:S02]  /*1fe0*/  FFMA.FTZ R67, R66, R65, R5 ;  /* 0x0000004142437223 */ /* 0x000fe40000010005 */
[----:B------:R-:W1:Y:S04]  /*1ff0*/  SHFL.IDX PT, R5, R4, RZ, 0x1f ;  /* 0x00001fff04057589 */ /* 0x000e6800000e0000 */
[----:B------:R-:W0:Y:S01]  /*2000*/  SHFL.IDX PT, R67, R67, RZ, 0x1f ;  /* 0x00001fff43437589 */ /* 0x000e2200000e0000 */
[----:B------:R-:W2:Y:S01]  /*2010*/  @!P4 LDC.64 R64, c[0x0][0x3c0] ;  /* 0x0000f000ff40cb82 */ /* 0x000ea20000000a00 */
[----:B-1----:R-:W-:Y:S01]  /*2020*/  FMUL.FTZ R63, R5, R5 ;  /* 0x00000005053f7220 */ /* 0x002fe20000410000 */
[----:B0-----:R-:W-:-:S04]  /*2030*/  FFMA.FTZ R62, R67, UR11, R62 ;  /* 0x0000000b433e7c23 */ /* 0x001fc8000801003e */
[----:B------:R-:W-:Y:S01]  /*2040*/  FSEL R63, R63, RZ, P3 ;  /* 0x000000ff3f3f7208 */ /* 0x000fe20001800000 */
[----:B--2---:R-:W-:-:S04]  /*2050*/  @!P4 IMAD.WIDE R64, R61, 0x4, R64 ;  /* 0x000000043d40c825 */ /* 0x004fc800078e0240 */
[----:B------:R-:W-:Y:S01]  /*2060*/  FADD.FTZ R66, R62, R63 ;  /* 0x0000003f3e427221 */ /* 0x000fe20000010000 */
[----:B------:R0:W-:Y:S01]  /*2070*/  @!P4 STG.E desc[UR6][R64.64], R5 ;  /* 0x000000054000c986 */ /* 0x0001e2000c101906 */
[----:B------:R-:W1:Y:S02]  /*2080*/  @!P4 LDC.64 R62, c[0x0][0x3c8] ;  /* 0x0000f200ff3ecb82 */ /* 0x000e640000000a00 */
[----:B------:R-:W2:Y:S01]  /*2090*/  MUFU.RSQ R4, R66 ;  /* 0x0000004200047308 */ /* 0x000ea20000001400 */
[----:B-1----:R-:W-:-:S05]  /*20a0*/  @!P4 IMAD.WIDE R62, R61, 0x4, R62 ;  /* 0x000000043d3ec825 */ /* 0x002fca00078e023e */
[----:B--2---:R0:W-:Y:S01]  /*20b0*/  @!P4 STG.E desc[UR6][R62.64], R4 ;  /* 0x000000043e00c986 */ /* 0x0041e2000c101906 */
[----:B-----5:R-:W-:-:S13]  /*20c0*/  ISETP.GE.AND P4, PT, R0, 0x1, PT ;  /* 0x000000010000780c */ /* 0x020fda0003f86270 */
[----:B0-----:R-:W-:Y:S05]  /*20d0*/  @!P4 BRA `(.L_x_12383) ;  /* 0x000000080078c947 */ /* 0x001fea0003800000 */
        /* <DEDUP_REMOVED lines=11> */
[--C-:B------:R-:W-:Y:S02]  /*2190*/  HADD2.F32 R2, -RZ, R16.reuse.H0_H0 ;  /* 0x20000010ff027230 */ /* 0x100fe40000004100 */
[C---:B------:R-:W-:Y:S01]  /*21a0*/  FMUL.FTZ R5, R4.reuse, R5 ;  /* 0x0000000504057220 */ /* 0x040fe20000410000 */
[----:B------:R-:W-:Y:S02]  /*21b0*/  HADD2.F32 R62, -RZ, R16.H1_H1 ;  /* 0x30000010ff3e7230 */ /* 0x000fe40000004100 */
[----:B------:R-:W-:Y:S01]  /*21c0*/  FMUL.FTZ R63, R4, R63 ;  /* 0x0000003f043f7220 */ /* 0x000fe20000410000 */
[----:B------:R-:W-:-:S02]  /*21d0*/  HADD2.F32 R67, -RZ, R17.H1_H1 ;  /* 0x30000011ff437230 */ /* 0x000fc40000004100 */
[----:B------:R-:W-:Y:S01]  /*21e0*/  FFMA.FTZ R64, R5, R64, R2 ;  /* 0x0000004005407223 */ /* 0x000fe20000010002 */
[--C-:B------:R-:W-:Y:S01]  /*21f0*/  FADD.FTZ R5, R9, -R0.reuse ;  /* 0x8000000009057221 */ /* 0x100fe20000010000 */
[----:B------:R-:W-:Y:S02]  /*2200*/  HADD2.F32 R2, -RZ, R12.H1_H1 ;  /* 0x3000000cff027230 */ /* 0x000fe40000004100 */
[----:B------:R-:W-:Y:S01]  /*2210*/  FADD.FTZ R69, R59, -R0 ;  /* 0x800000003b457221 */ /* 0x000fe20000010000 */
[----:B------:R-:W-:Y:S02]  /*2220*/  HADD2.F32 R66, -RZ, R14.H0_H0 ;  /* 0x2000000eff427230 */ /* 0x000fe40000004100 */
[C---:B------:R-:W-:Y:S01]  /*2230*/  FMUL.FTZ R5, R4.reuse, R5 ;  /* 0x0000000504057220 */ /* 0x040fe20000410000 */
[----:B------:R-:W-:Y:S02]  /*2240*/  HADD2.F32 R68, -RZ, R18.H1_H1 ;  /* 0x30000012ff447230 */ /* 0x000fe40000004100 */
[----:B------:R-:W-:Y:S01]  /*2250*/  FMUL.FTZ R69, R4, R69 ;  /* 0x0000004504457220 */ /* 0x000fe20000410000 */
[----:B------:R-:W-:Y:S01]  /*2260*/  FFMA.FTZ R5, R5, R2, R62 ;  /* 0x0000000205057223 */ /* 0x000fe2000001003e */
[----:B------:R-:W-:-:S02]  /*2270*/  HADD2.F32 R2, -RZ, R13.H0_H0 ;  /* 0x2000000dff027230 */ /* 0x000fc40000004100 */
[----:B------:R-:W-:Y:S02]  /*2280*/  HADD2.F32 R62, -RZ, R17.H0_H0 ;  /* 0x20000011ff3e7230 */ /* 0x000fe40000004100 */
[----:B------:R-:W-:-:S03]  /*2290*/  F2FP.F16.F32.PACK_AB R64, R5, R64 ;  /* 0x000000400540723e */ /* 0x000fc600000000ff */
[----:B------:R-:W-:Y:S01]  /*22a0*/  FFMA.FTZ R65, R63, R2, R62 ;  /* 0x000000023f417223 */ /* 0x000fe2000001003e */
[----:B------:R-:W-:Y:S01]  /*22b0*/  FADD.FTZ R63, R11, -R0 ;  /* 0x800000000b3f7221 */ /* 0x000fe20000010000 */
[----:B------:R-:W-:-:S03]  /*22c0*/  HADD2.F32 R62, -RZ, R18.H0_H0 ;  /* 0x20000012ff3e7230 */ /* 0x000fc60000004100 */
[----:B------:R-:W-:Y:S01]  /*22d0*/  FMUL.FTZ R2, R4, R63 ;  /* 0x0000003f04027220 */ /* 0x000fe20000410000 */
[----:B------:R-:W-:-:S05]  /*22e0*/  HADD2.F32 R63, -RZ, R13.H1_H1 ;  /* 0x3000000dff3f7230 */ /* 0x000fca0000004100 */
[----:B------:R-:W-:Y:S01]  /*22f0*/  FFMA.FTZ R2, R2, R63, R67 ;  /* 0x0000003f02027223 */ /* 0x000fe20000010043 */
[--C-:B------:R-:W-:Y:S01]  /*2300*/  FADD.FTZ R63, R56, -R0.reuse ;  /* 0x80000000383f7221 */ /* 0x100fe20000010000 */
[----:B------:R-:W-:-:S03]  /*2310*/  FADD.FTZ R67, R58, -R0 ;  /* 0x800000003a437221 */ /* 0x000fc60000010000 */
[C---:B------:R-:W-:Y:S01]  /*2320*/  FMUL.FTZ R63, R4.reuse, R63 ;  /* 0x0000003f043f7220 */ /* 0x040fe20000410000 */
[----:B------:R-:W-:Y:S01]  /*2330*/  FMUL.FTZ R67, R4, R67 ;  /* 0x0000004304437220 */ /* 0x000fe20000410000 */
[----:B------:R-:W-:Y:S02]  /*2340*/  F2FP.F16.F32.PACK_AB R65, R2, R65 ;  /* 0x000000410241723e */ /* 0x000fe400000000ff */
[----:B------:R-:W-:Y:S01]  /*2350*/  FFMA.FTZ R66, R63, R66, R62 ;  /* 0x000000423f427223 */ /* 0x000fe2000001003e */
[----:B------:R-:W-:Y:S01]  /*2360*/  FADD.FTZ R63, R57, -R0 ;  /* 0x80000000393f7221 */ /* 0x000fe20000010000 */
[----:B------:R-:W-:-:S03]  /*2370*/  HADD2.F32 R62, -RZ, R14.H1_H1 ;  /* 0x3000000eff3e7230 */ /* 0x000fc60000004100 */
[----:B------:R-:W-:-:S04]  /*2380*/  FMUL.FTZ R63, R4, R63 ;  /* 0x0000003f043f7220 */ /* 0x000fc80000410000 */
[----:B------:R-:W-:Y:S01]  /*2390*/  FFMA.FTZ R63, R63, R62, R68 ;  /* 0x0000003e3f3f7223 */ /* 0x000fe20000010044 */
[----:B------:R-:W-:Y:S02]  /*23a0*/  HADD2.F32 R62, -RZ, R15.H0_H0 ;  /* 0x2000000fff3e7230 */ /* 0x000fe40000004100 */
[----:B------:R-:W-:Y:S02]  /*23b0*/  HADD2.F32 R68, -RZ, R19.H0_H0 ;  /* 0x20000013ff447230 */ /* 0x000fe40000004100 */
[----:B------:R-:W-:-:S03]  /*23c0*/  F2FP.F16.F32.PACK_AB R66, R63, R66 ;  /* 0x000000423f42723e */ /* 0x000fc600000000ff */
[----:B------:R-:W-:Y:S01]  /*23d0*/  FFMA.FTZ R67, R67, R62, R68 ;  /* 0x0000003e43437223 */ /* 0x000fe20000010044 */
[----:B------:R-:W-:Y:S02]  /*23e0*/  HADD2.F32 R62, -RZ, R15.H1_H1 ;  /* 0x3000000fff3e7230 */ /* 0x000fe40000004100 */
[----:B------:R-:W-:-:S05]  /*23f0*/  HADD2.F32 R68, -RZ, R19.H1_H1 ;  /* 0x30000013ff447230 */ /* 0x000fca0000004100 */
[----:B------:R-:W-:-:S05]  /*2400*/  FFMA.FTZ R62, R69, R62, R68 ;  /* 0x0000003e453e7223 */ /* 0x000fca0000010044 */
[----:B------:R-:W-:Y:S02]  /*2410*/  F2FP.F16.F32.PACK_AB R67, R62, R67 ;  /* 0x000000433e43723e */ /* 0x000fe400000000ff */
[----:B------:R-:W0:Y:S02]  /*2420*/  LDC.64 R62, c[0x0][0x428] ;  /* 0x00010a00ff3e7b82 */ /* 0x000e240000000a00 */
[C---:B0-----:R-:W-:Y:S01]  /*2430*/  IMAD.WIDE.U32 R62, R3.reuse, 0x10, R62 ;  /* 0x00000010033e7825 */ /* 0x041fe200078e003e */
[----:B------:R-:W-:-:S04]  /*2440*/  IADD3 R3, PT, PT, R3, 0x100, RZ ;  /* 0x0000010003037810 */ /* 0x000fc80007ffe0ff */
[----:B------:R0:W-:Y:S03]  /*2450*/  STG.E.128 desc[UR6][R62.64], R64 ;  /* 0x000000403e007986 */ /* 0x0001e6000c101d06 */
.L_x_12385:
[----:B------:R-:W-:Y:S05]  /*2460*/  BSYNC.RECONVERGENT B0 ;  /* 0x0000000000007941 */ /* 0x000fea0003800200 */
.L_x_12384:
[----:B------:R-:W-:Y:S04]  /*2470*/  BSSY.RECONVERGENT B0, `(.L_x_12386) ;  /* 0x0000032000007945 */ /* 0x000fe80003800200 */
[----:B------:R-:W-:Y:S05]  /*2480*/  @!P1 BRA `(.L_x_12387) ;  /* 0x0000000000c09947 */ /* 0x000fea0003800000 */
[--C-:B------:R-:W-:Y:S01]  /*2490*/  FADD.FTZ R5, R40, -R0.reuse ;  /* 0x8000000028057221 */ /* 0x100fe20000010000 */
[----:B0-----:R-:W-:Y:S02]  /*24a0*/  HADD2.F32 R64, -RZ, R20.H0_H0 ;  /* 0x20000014ff407230 */ /* 0x001fe40000004100 */
        /* <DEDUP_REMOVED lines=46> */
.L_x_12387:
[----:B------:R-:W-:Y:S05]  /*2790*/  BSYNC.RECONVERGENT B0 ;  /* 0x0000000000007941 */ /* 0x000fea0003800200 */
.L_x_12386:
[----:B------:R-:W-:Y:S04]  /*27a0*/  BSSY.RECONVERGENT B0, `(.L_x_12383) ;  /* 0x0000031000007945 */ /* 0x000fe80003800200 */
[----:B------:R-:W-:Y:S05]  /*27b0*/  @!P2 BRA `(.L_x_12388) ;  /* 0x0000000000bca947 */ /* 0x000fea0003800000 */
[--C-:B------:R-:W-:Y:S01]  /*27c0*/  FADD.FTZ R5, R48, -R0.reuse ;  /* 0x8000000030057221 */ /* 0x100fe20000010000 */
[----:B01----:R-:W-:Y:S02]  /*27d0*/  HADD2.F32 R64, -RZ, R28.H0_H0 ;  /* 0x2000001cff407230 */ /* 0x003fe40000004100 */
        /* <DEDUP_REMOVED lines=31> */
[----:B------:R-:W-:Y:S02]  /*29d0*/  HADD2.F32 R62, -RZ, R30.H1_H1 ;  /* 0x3000001eff3e7230 */ /* 0x000fe40000004100 */
[----:B------:R-:W-:Y:S02]  /*29e0*/  HADD2.F32 R0, -RZ, R31.H1_H1 ;  /* 0x3000001fff007230 */ /* 0x000fe40000004100 */
[----:B------:R-:W-:Y:S01]  /*29f0*/  FMUL.FTZ R63, R4, R63 ;  /* 0x0000003f043f7220 */ /* 0x000fe20000410000 */
[----:B------:R-:W-:-:S03]  /*2a00*/  HADD2.F32 R4, -RZ, R35.H1_H1 ;  /* 0x30000023ff047230 */ /* 0x000fc60000004100 */
[----:B------:R-:W-:Y:S01]  /*2a10*/  FFMA.FTZ R63, R63, R62, R68 ;  /* 0x0000003e3f3f7223 */ /* 0x000fe20000010044 */
[----:B------:R-:W-:Y:S02]  /*2a20*/  HADD2.F32 R62, -RZ, R31.H0_H0 ;  /* 0x2000001fff3e7230 */ /* 0x000fe40000004100 */
[----:B------:R-:W-:Y:S01]  /*2a30*/  FFMA.FTZ R0, R69, R0, R4 ;  /* 0x0000000045007223 */ /* 0x000fe20000010004 */
[----:B------:R-:W-:Y:S01]  /*2a40*/  HADD2.F32 R68, -RZ, R35.H0_H0 ;  /* 0x20000023ff447230 */ /* 0x000fe20000004100 */
[----:B------:R-:W-:-:S04]  /*2a50*/  F2FP.F16.F32.PACK_AB R66, R63, R66 ;  /* 0x000000423f42723e */ /* 0x000fc800000000ff */
[----:B------:R-:W-:Y:S02]  /*2a60*/  FFMA.FTZ R67, R67, R62, R68 ;  /* 0x0000003e43437223 */ /* 0x000fe40000010044 */
[----:B------:R-:W0:Y:S03]  /*2a70*/  LDC.64 R62, c[0x0][0x428] ;  /* 0x00010a00ff3e7b82 */ /* 0x000e260000000a00 */
[----:B------:R-:W-:Y:S01]  /*2a80*/  F2FP.F16.F32.PACK_AB R67, R0, R67 ;  /* 0x000000430043723e */ /* 0x000fe200000000ff */
[----:B0-----:R-:W-:-:S05]  /*2a90*/  IMAD.WIDE.U32 R2, R3, 0x10, R62 ;  /* 0x0000001003027825 */ /* 0x001fca00078e003e */
[----:B------:R2:W-:Y:S02]  /*2aa0*/  STG.E.128 desc[UR6][R2.64], R64 ;  /* 0x0000004002007986 */ /* 0x0005e4000c101d06 */
.L_x_12388:
[----:B------:R-:W-:Y:S05]  /*2ab0*/  BSYNC.RECONVERGENT B0 ;  /* 0x0000000000007941 */ /* 0x000fea0003800200 */
.L_x_12383:
[----:B--2---:R-:W2:Y:S01]  /*2ac0*/  LDC.64 R2, c[0x0][0x380] ;  /* 0x0000e000ff027b82 */ /* 0x004ea20000000a00 */
[----:B------:R-:W-:Y:S01]  /*2ad0*/  UPLOP3.LUT UP1, UPT, UPT, UPT, UP1, 0x40, 0x4 ;  /* 0x000000000004789c */ /* 0x000fe20003f2e810 */
[----:B--2---:R-:W-:-:S04]  /*2ae0*/  IADD3 R61, PT, PT, R61, R2, RZ ;  /* 0x000000023d3d7210 */ /* 0x004fc80007ffe0ff */
[----:B------:R-:W-:-:S13]  /*2af0*/  ISETP.GE.AND P0, PT, R61, R3, PT ;  /* 0x000000033d00720c */ /* 0x000fda0003f06270 */
[----:B------:R-:W-:Y:S05]  /*2b00*/  @!P0 BRA `(.L_x_12389) ;  /* 0xffffffd800948947 */ /* 0x000fea000383ffff */
[----:B------:R-:W-:Y:S05]  /*2b10*/  EXIT ;  /* 0x000000000000794d */ /* 0x000fea0003800000 */
.L_x_12390:
        /* <DEDUP_REMOVED lines=14> */
.L_x_21001:


//--------------------- .text._ZN10layer_norm13ln_fwd_kernelINS_13Kernel_traitsI6__halfS2_fS2_fjLj6144ELj1ELj1ELj8ELj16ENS_18Kernel_traits_baseILj6144ES2_S2_fS2_fjLj256EEEEELb0ELb0ELb1ELb1EEEvNS_9FwdParamsE --------------------------
	.section	.text._ZN10layer_norm13ln_fwd_kernelINS_13Kernel_traitsI6__halfS2_fS2_fjLj6144ELj1ELj1ELj8ELj16ENS_18Kernel_traits_baseILj6144ES2_S2_fS2_fjLj256EEEEELb0ELb0ELb1ELb1EEEvNS_9FwdParamsE,"ax",@progbits
	.align	128
        .global         _ZN10layer_norm13ln_fwd_kernelINS_13Kernel_traitsI6__halfS2_fS2_fjLj6144ELj1ELj1ELj8ELj16ENS_18Kernel_traits_baseILj6144ES2_S2_fS2_fjLj256EEEEELb0ELb0ELb1ELb1EEEvNS_9FwdParamsE
        .type           _ZN10layer_norm13ln_fwd_kernelINS_13Kernel_traitsI6__halfS2_fS2_fjLj6144ELj1ELj1ELj8ELj16ENS_18Kernel_traits_baseILj6144ES2_S2_fS2_fjLj256EEEEELb0ELb0ELb1ELb1EEEvNS_9FwdParamsE,@function
        .size           _ZN10layer_norm13ln_fwd_kernelINS_13Kernel_traitsI6__halfS2_fS2_fjLj6144ELj1ELj1ELj8ELj16ENS_18Kernel_traits_baseILj6144ES2_S2_fS2_fjLj256EEEEELb0ELb0ELb1ELb1EEEvNS_9FwdParamsE,(.L_x_21002 - _ZN10layer_norm13ln_fwd_kernelINS_13Kernel_traitsI6__halfS2_fS2_fjLj6144ELj1ELj1ELj8ELj16ENS_18Kernel_traits_baseILj6144ES2_S2_fS2_fjLj256EEEEELb0ELb0ELb1ELb1EEEvNS_9FwdParamsE)
        .other          _ZN10layer_norm13ln_fwd_kernelINS_13Kernel_traitsI6__halfS2_fS2_fjLj6144ELj1ELj1ELj8ELj16ENS_18Kernel_traits_baseILj6144ES2_S2_fS2_fjLj256EEEEELb0ELb0ELb1ELb1EEEvNS_9FwdParamsE,@"STO_CUDA_ENTRY STV_DEFAULT"
_ZN10layer_norm13ln_fwd_kernelINS_13Kernel_traitsI6__halfS2_fS2_fjLj6144ELj1ELj1ELj8ELj16ENS_18Kernel_traits_baseILj6144ES2_S2_fS2_fjLj256EEEEELb0ELb0ELb1ELb1EEEvNS_9FwdParamsE:
.text._ZN10layer_norm13ln_fwd_kernelINS_13Kernel_traitsI6__halfS2_fS2_fjLj6144ELj1ELj1ELj8ELj16ENS_18Kernel_traits_baseILj6144ES2_S2_fS2_fjLj256EEEEELb0ELb0ELb1ELb1EEEvNS_9FwdParamsE:
        /* <DEDUP_REMOVED lines=11> */
[----:B--2---:R-:W5:Y:S04]  /*00b0*/  @P0 LDG.E.128 R24, desc[UR6][R2.64] ;  /* 0x0000000602180981 */ /* 0x004f68000c1e1d00 */
[----:B------:R-:W5:Y:S04]  /*00c0*/  @P0 LDG.E.128 R20, desc[UR6][R2.64+0x1000] ;  /* 0x0010000602140981 */ /* 0x000f68000c1e1d00 */
        /* <DEDUP_REMOVED lines=12> */
[----:B-----5:R-:W-:Y:S02]  /*0190*/  @!P0 CS2R R14, SRZ ;  /* 0x00000000000e8805 */ /* 0x020fe4000001ff00 */
[----:B------:R-:W-:Y:S02]  /*01a0*/  @!P0 CS2R R12, SRZ ;  /* 0x00000000000c8805 */ /* 0x000fe4000001ff00 */
[----:B------:R-:W-:Y:S02]  /*01b0*/  @!P0 CS2R R10, SRZ ;  /* 0x00000000000a8805 */ /* 0x000fe4000001ff00 */
[----:B------:R-:W-:Y:S02]  /*01c0*/  @!P0 CS2R R8, SRZ ;  /* 0x0000000000088805 */ /* 0x000fe4000001ff00 */
[----:B------:R-:W-:Y:S02]  /*01d0*/  @!P0 CS2R R6, SRZ ;  /* 0x0000000000068805 */ /* 0x000fe4000001ff00 */
[----:B------:R-:W-:Y:S01]  /*01e0*/  @!P0 CS2R R4, SRZ ;  /* 0x0000000000048805 */ /* 0x000fe2000001ff00 */
[----:B------:R-:W-:Y:S01]  /*01f0*/  UPLOP3.LUT UP1, UPT, UPT, UPT, UPT, 0x40, 0x4 ;  /* 0x000000000004789c */ /* 0x000fe20003f2e870 */
[----:B------:R-:W0:Y:S01]  /*0200*/  LDCU.U8 UR10, c[0x0][0x410] ;  /* 0x00008200ff0a77ac */ /* 0x000e220008000000 */
[----:B------:R-:W1:Y:S01]  /*0210*/  LDCU UR11, c[0x0][0x400] ;  /* 0x00008000ff0b77ac */ /* 0x000e620008000800 */
[----:B------:R-:W2:Y:S08]  /*0220*/  LDCU.64 UR8, c[0x0][0x3a0] ;  /* 0x00007400ff0877ac */ /* 0x000eb00008000a00 */
.L_x_12403:
[----:B------:R-:W3:Y:S08]  /*0230*/  LDC.64 R32, c[0x0][0x3f0] ;  /* 0x0000fc00ff207b82 */ /* 0x000ef00000000a00 */
[----:B------:R-:W4:Y:S08]  /*0240*/  LDC R3, c[0x0][0x388] ;  /* 0x0000e200ff037b82 */ /* 0x000f300000000800 */
[----:B------:R-:W0:Y:S01]  /*0250*/  LDC.64 R56, c[0x0][0x3f8] ;  /* 0x0000fe00ff387b82 */ /* 0x000e220000000a00 */
[----:B---3--:R-:W-:-:S05]  /*0260*/  IMAD.WIDE R32, R2, 0x4, R32 ;  /* 0x0000000402207825 */ /* 0x008fca00078e0220 */
[----:B------:R-:W3:Y:S01]  /*0270*/  LDG.E R48, desc[UR6][R32.64] ;  /* 0x0000000620307981 */ /* 0x000ee2000c1e1900 */
[----:B------:R-:W-:Y:S02]  /*0280*/  HFMA2 R49, -RZ, RZ, 0, 0 ;  /* 0x00000000ff317431 */ /* 0x000fe400000001ff */
[----:B0-----:R-:W-:-:S06]  /*0290*/  IMAD.WIDE R56, R2, 0x4, R56 ;  /* 0x0000000402387825 */ /* 0x001fcc00078e0238 */
[----:B------:R0:W5:Y:S01]  /*02a0*/  LDG.E R56, desc[UR6][R56.64] ;  /* 0x0000000638387981 */ /* 0x000162000c1e1900 */
[----:B---3--:R-:W-:-:S13]  /*02b0*/  ISETP.GE.AND P0, PT, R48, 0x1, PT ;  /* 0x000000013000780c */ /* 0x008fda0003f06270 */
[----:B------:R-:W3:Y:S01]  /*02c0*/  @P0 LDC.64 R34, c[0x0][0x390] ;  /* 0x0000e400ff220b82 */ /* 0x000ee20000000a00 */
[----:B------:R-:W-:-:S05]  /*02d0*/  @P0 IADD3 R36, PT, PT, R48, -0x1, RZ ;  /* 0xffffffff30240810 */ /* 0x000fca0007ffe0ff */
[----:B----4-:R-:W-:-:S05]  /*02e0*/  @P0 IMAD R36, R36, R3, RZ ;  /* 0x0000000324240224 */ /* 0x010fca00078e02ff */
[----:B------:R-:W-:-:S04]  /*02f0*/  @P0 SHF.R.S32.HI R37, RZ, 0x1f, R36 ;  /* 0x0000001fff250819 */ /* 0x000fc80000011424 */
[----:B------:R-:W-:-:S04]  /*0300*/  @P0 LEA.HI R37, R37, R36, RZ, 0x3 ;  /* 0x0000002425250211 */ /* 0x000fc800078f18ff */
        /* <DEDUP_REMOVED lines=16> */
[--C-:B-----5:R-:W-:Y:S02]  /*0410*/  @P1 HADD2.F32 R43, -RZ, R28.reuse.H0_H0 ;  /* 0x2000001cff2b1230 */ /* 0x120fe40000004100 */
[----:B------:R-:W-:Y:S02]  /*0420*/  @P1 HADD2.F32 R0, -RZ, R28.H1_H1 ;  /* 0x3000001cff001230 */ /* 0x000fe40000004100 */
[--C-:B0-----:R-:W-:Y:S02]  /*0430*/  @P1 HADD2.F32 R41, -RZ, R29.reuse.H0_H0 ;  /* 0x2000001dff291230 */ /* 0x101fe40000004100 */
[----:B------:R-:W-:Y:S01]  /*0440*/  @P1 HADD2.F32 R40, -RZ, R30.H1_H1 ;  /* 0x3000001eff281230 */ /* 0x000fe20000004100 */
[----:B------:R-:W0:Y:S08]  /*0450*/  @P1 LDC R44, c[0x0][0x40c] ;  /* 0x00010300ff2c1b82 */ /* 0x000e300000000800 */
[----:B------:R-:W4:Y:S08]  /*0460*/  @P1 LDC R45, c[0x0][0x40c] ;  /* 0x00010300ff2d1b82 */ /* 0x000f300000000800 */
[----:B------:R-:W1:Y:S08]  /*0470*/  @P1 LDC R46, c[0x0][0x40c] ;  /* 0x00010300ff2e1b82 */ /* 0x000e700000000800 */
[----:B------:R-:W1:Y:S08]  /*0480*/  @P1 LDC R47, c[0x0][0x40c] ;  /* 0x00010300ff2f1b82 */ /* 0x000e700000000800 */
[----:B------:R-:W3:Y:S08]  /*0490*/  @P1 LDC R50, c[0x0][0x40c] ;  /* 0x00010300ff321b82 */ /* 0x000ef00000000800 */
[----:B------:R-:W1:Y:S08]  /*04a0*/  @P1 LDC R52, c[0x0][0x40c] ;  /* 0x00010300ff341b82 */ /* 0x000e700000000800 */
[----:B------:R-:W1:Y:S01]  /*04b0*/  @P1 LDC R53, c[0x0][0x40c] ;  /* 0x00010300ff351b82 */ /* 0x000e620000000800 */
[----:B--2---:R-:W-:Y:S01]  /*04c0*/  @P1 FFMA.FTZ R36, R43, R42, R36 ;  /* 0x0000002a2b241223 */ /* 0x004fe20000010024 */
[----:B0-----:R-:W-:Y:S01]  /*04d0*/  @P1 FFMA.FTZ R37, R0, R44, R37 ;  /* 0x0000002c00251223 */ /* 0x001fe20000010025 */
[----:B----4-:R-:W-:Y:S01]  /*04e0*/  @P1 FFMA.FTZ R38, R41, R45, R38 ;  /* 0x0000002d29261223 */ /* 0x010fe20000010026 */
[----:B------:R-:W-:-:S02]  /*04f0*/  @P1 HADD2.F32 R0, -RZ, R29.H1_H1 ;  /* 0x3000001dff001230 */ /* 0x000fc40000004100 */
[----:B---3--:R-:W-:Y:S01]  /*0500*/  @P1 FFMA.FTZ R33, R40, R50, R33 ;  /* 0x0000003228211223 */ /* 0x008fe20000010021 */
[----:B------:R-:W-:Y:S02]  /*0510*/  @P1 HADD2.F32 R41, -RZ, R30.H0_H0 ;  /* 0x2000001eff291230 */ /* 0x000fe40000004100 */
[--C-:B------:R-:W-:Y:S02]  /*0520*/  @P1 HADD2.F32 R43, -RZ, R31.reuse.H0_H0 ;  /* 0x2000001fff2b1230 */ /* 0x100fe40000004100 */
[----:B-1----:R-:W-:Y:S01]  /*0530*/  @P1 FFMA.FTZ R39, R0, R46, R39 ;  /* 0x0000002e00271223 */ /* 0x002fe20000010027 */
[----:B------:R-:W-:Y:S02]  /*0540*/  @P1 HADD2.F32 R42, -RZ, R31.H1_H1 ;  /* 0x3000001fff2a1230 */ /* 0x000fe40000004100 */
[----:B------:R-:W-:Y:S01]  /*0550*/  @P1 FFMA.FTZ R32, R41, R47, R32 ;  /* 0x0000002f29201223 */ /* 0x000fe20000010020 */
[----:B------:R-:W-:Y:S02]  /*0560*/  @P1 FFMA.FTZ R34, R43, R52, R34 ;  /* 0x000000342b221223 */ /* 0x000fe40000010022 */
[----:B------:R-:W-:Y:S01]  /*0570*/  @P1 FFMA.FTZ R35, R42, R53, R35 ;  /* 0x000000352a231223 */ /* 0x000fe20000010023 */
[----:B------:R-:W-:Y:S06]  /*0580*/  BRA `(.L_x_12392) ;  /* 0x0000000000747947 */ /* 0x000fec0003800000 */
.L_x_12391:
[----:B------:R-:W0:Y:S01]  /*0590*/  @P0 LDC R33, c[0x0][0x40c] ;  /* 0x00010300ff210b82 */ /* 0x000e220000000800 */
[--C-:B-----5:R-:W-:Y:S01]  /*05a0*/  @P0 HADD2.F32 R0, -RZ, R28.reuse.H0_H0 ;  /* 0x2000001cff000230 */ /* 0x120fe20000004100 */
[----:B------:R-:W-:Y:S01]  /*05b0*/  CS2R R36, SRZ ;  /* 0x0000000000247805 */ /* 0x000fe2000001ff00 */
[----:B------:R-:W-:Y:S01]  /*05c0*/  @P0 HADD2.F32 R32, -RZ, R28.H1_H1 ;  /* 0x3000001cff200230 */ /* 0x000fe20000004100 */
[----:B------:R-:W-:Y:S01]  /*05d0*/  MOV R38, RZ ;  /* 0x000000ff00267202 */ /* 0x000fe20000000f00 */
[----:B------:R-:W-:Y:S02]  /*05e0*/  @P0 HADD2.F32 R34, -RZ, R29.H0_H0 ;  /* 0x2000001dff220230 */ /* 0x000fe40000004100 */
[--C-:B------:R-:W-:Y:S01]  /*05f0*/  @P0 HADD2.F32 R40, -RZ, R30.reuse.H0_H0 ;  /* 0x2000001eff280230 */ /* 0x100fe20000004100 */
[----:B------:R-:W2:Y:S01]  /*0600*/  @P0 LDC R35, c[0x0][0x40c] ;  /* 0x00010300ff230b82 */ /* 0x000ea20000000800 */
[----:B------:R-:W-:Y:S02]  /*0610*/  @P0 HADD2.F32 R42, -RZ, R30.H1_H1 ;  /* 0x3000001eff2a0230 */ /* 0x000fe40000004100 */
[----:B------:R-:W-:-:S02]  /*0620*/  @P0 HADD2.F32 R44, -RZ, R31.H0_H0 ;  /* 0x2000001fff2c0230 */ /* 0x000fc40000004100 */
[----:B------:R-:W-:-:S03]  /*0630*/  @P0 HADD2.F32 R46, -RZ, R31.H1_H1 ;  /* 0x3000001fff2e0230 */ /* 0x000fc60000004100 */
[----:B------:R-:W3:Y:S08]  /*0640*/  @P0 LDC R39, c[0x0][0x40c] ;  /* 0x00010300ff270b82 */ /* 0x000ef00000000800 */
[----:B------:R-:W4:Y:S01]  /*0650*/  @P0 LDC R41, c[0x0][0x40c] ;  /* 0x00010300ff290b82 */ /* 0x000f220000000800 */
[----:B0-----:R-:W-:Y:S01]  /*0660*/  @P0 FMUL.FTZ R36, R0, R33 ;  /* 0x0000002100240220 */ /* 0x001fe20000410000 */
[----:B------:R-:W-:-:S06]  /*0670*/  @P0 HADD2.F32 R0, -RZ, R29.H1_H1 ;  /* 0x3000001dff000230 */ /* 0x000fcc0000004100 */
[----:B------:R-:W0:Y:S01]  /*0680*/  @P0 LDC R43, c[0x0][0x40c] ;  /* 0x00010300ff2b0b82 */ /* 0x000e220000000800 */
[----:B--2---:R-:W-:Y:S01]  /*0690*/  @P0 FMUL.FTZ R37, R32, R35 ;  /* 0x0000002320250220 */ /* 0x004fe20000410000 */
[----:B------:R-:W-:-:S06]  /*06a0*/  CS2R R32, SRZ ;  /* 0x0000000000207805 */ /* 0x000fcc000001ff00 */
[----:B------:R-:W2:Y:S01]  /*06b0*/  @P0 LDC R45, c[0x0][0x40c] ;  /* 0x00010300ff2d0b82 */ /* 0x000ea20000000800 */
[----:B---3--:R-:W-:Y:S01]  /*06c0*/  @P0 FMUL.FTZ R38, R34, R39 ;  /* 0x0000002722260220 */ /* 0x008fe20000410000 */
[----:B------:R-:W-:Y:S02]  /*06d0*/  CS2R R34, SRZ ;  /* 0x0000000000227805 */ /* 0x000fe4000001ff00 */
[----:B------:R-:W-:-:S04]  /*06e0*/  MOV R39, RZ ;  /* 0x000000ff00277202 */ /* 0x000fc80000000f00 */
[----:B------:R-:W3:Y:S01]  /*06f0*/  @P0 LDC R47, c[0x0][0x40c] ;  /* 0x00010300ff2f0b82 */ /* 0x000ee20000000800 */
[----:B----4-:R-:W-:-:S07]  /*0700*/  @P0 FMUL.FTZ R39, R0, R41 ;  /* 0x0000002900270220 */ /* 0x010fce0000410000 */
[----:B------:R-:W4:Y:S01]  /*0710*/  @P0 LDC R53, c[0x0][0x40c] ;  /* 0x00010300ff350b82 */ /* 0x000f220000000800 */
[----:B0-----:R-:W-:Y:S01]  /*0720*/  @P0 FMUL.FTZ R32, R40, R43 ;  /* 0x0000002b28200220 */ /* 0x001fe20000410000 */
[----:B--2---:R-:W-:Y:S01]  /*0730*/  @P0 FMUL.FTZ R33, R42, R45 ;  /* 0x0000002d2a210220 */ /* 0x004fe20000410000 */
[----:B---3--:R-:W-:Y:S01]  /*0740*/  @P0 FMUL.FTZ R34, R44, R47 ;  /* 0x0000002f2c220220 */ /* 0x008fe20000410000 */
[----:B----4-:R-:W-:-:S07]  /*0750*/  @P0 FMUL.FTZ R35, R46, R53 ;  /* 0x000000352e230220 */ /* 0x010fce0000410000 */
.L_x_12392:
        /* <DEDUP_REMOVED lines=10> */
[----:B0-----:R-:W-:-:S05]  /*0800*/  IADD3 R41, PT, PT, R51, 0x100, RZ ;  /* 0x0000010033297810 */ /* 0x001fca0007ffe0ff */
[----:B--2---:R-:W-:-:S05]  /*0810*/  IMAD.WIDE.U32 R52, R41, 0x20, R52 ;  /* 0x0000002029347825 */ /* 0x004fca00078e0034 */
[----:B------:R-:W2:Y:S04]  /*0820*/  LDG.E.128 R40, desc[UR6][R52.64] ;  /* 0x0000000634287981 */ /* 0x000ea8000c1e1d00 */
[----:B------:R0:W3:Y:S01]  /*0830*/  LDG.E.128 R44, desc[UR6][R52.64+0x10] ;  /* 0x00001006342c7981 */ /* 0x0000e2000c1e1d00 */
[----:B------:R-:W-:-:S13]  /*0840*/  ISETP.GT.AND P1, PT, R48, RZ, PT ;  /* 0x000000ff3000720c */ /* 0x000fda0003f24270 */
[----:B------:R-:W2:Y:S01]  /*0850*/  @P1 LDC R0, c[0x0][0x40c] ;  /* 0x00010300ff001b82 */ /* 0x000ea20000000800 */
[--C-:B-----5:R-:W-:Y:S02]  /*0860*/  @P1 HADD2.F32 R55, -RZ, R28.reuse.H0_H0 ;  /* 0x2000001cff371230 */ /* 0x120fe40000004100 */
[----:B------:R-:W-:Y:S02]  /*0870*/  @P1 HADD2.F32 R50, -RZ, R28.H1_H1 ;  /* 0x3000001cff321230 */ /* 0x000fe40000004100 */
[----:B0-----:R-:W-:-:S03]  /*0880*/  @P1 HADD2.F32 R53, -RZ, R29.H0_H0 ;  /* 0x2000001dff351230 */ /* 0x001fc60000004100 */
[----:B------:R-:W0:Y:S08]  /*0890*/  @P1 LDC R54, c[0x0][0x40c] ;  /* 0x00010300ff361b82 */ /* 0x000e300000000800 */
[----:B------:R-:W4:Y:S08]  /*08a0*/  @P1 LDC R57, c[0x0][0x40c] ;  /* 0x00010300ff391b82 */ /* 0x000f300000000800 */
[----:B------:R-:W1:Y:S08]  /*08b0*/  @P1 LDC R60, c[0x0][0x40c] ;  /* 0x00010300ff3c1b82 */ /* 0x000e700000000800 */
[----:B------:R-:W3:Y:S08]  /*08c0*/  @P1 LDC R61, c[0x0][0x40c] ;  /* 0x00010300ff3d1b82 */ /* 0x000ef00000000800 */
[----:B------:R-:W3:Y:S01]  /*08d0*/  @P1 LDC R52, c[0x0][0x40c] ;  /* 0x00010300ff341b82 */ /* 0x000ee20000000800 */
[----:B--2---:R-:W-:Y:S01]  /*08e0*/  @P1 FFMA.FTZ R40, R55, R0, R40 ;  /* 0x0000000037281223 */ /* 0x004fe20000010028 */
[----:B0-----:R-:W-:-:S06]  /*08f0*/  @P1 FFMA.FTZ R41, R50, R54, R41 ;  /* 0x0000003632291223 */ /* 0x001fcc0000010029 */
[----:B------:R-:W0:Y:S01]  /*0900*/  @P1 LDC R55, c[0x0][0x40c] ;  /* 0x00010300ff371b82 */ /* 0x000e220000000800 */
[----:B----4-:R-:W-:Y:S01]  /*0910*/  @P1 FFMA.FTZ R42, R53, R57, R42 ;  /* 0x00000039352a1223 */ /* 0x010fe2000001002a */
[----:B------:R-:W-:Y:S02]  /*0920*/  @P1 HADD2.F32 R0, -RZ, R29.H1_H1 ;  /* 0x3000001dff001230 */ /* 0x000fe40000004100 */
[--C-:B------:R-:W-:Y:S02]  /*0930*/  @P1 HADD2.F32 R53, -RZ, R30.reuse.H0_H0 ;  /* 0x2000001eff351230 */ /* 0x100fe40000004100 */
[----:B------:R-:W-:Y:S02]  /*0940*/  @P1 HADD2.F32 R54, -RZ, R31.H1_H1 ;  /* 0x3000001fff361230 */ /* 0x000fe40000004100 */
[----:B-1----:R-:W-:Y:S01]  /*0950*/  @P1 FFMA.FTZ R43, R0, R60, R43 ;  /* 0x0000003c002b1223 */ /* 0x002fe2000001002b */
[----:B------:R-:W1:Y:S01]  /*0960*/  @P1 LDC R50, c[0x0][0x40c] ;  /* 0x00010300ff321b82 */ /* 0x000e620000000800 */
[----:B---3--:R-:W-:Y:S01]  /*0970*/  @P1 FFMA.FTZ R44, R53, R61, R44 ;  /* 0x0000003d352c1223 */ /* 0x008fe2000001002c */
[----:B------:R-:W-:-:S02]  /*0980*/  @P1 HADD2.F32 R0, -RZ, R30.H1_H1 ;  /* 0x3000001eff001230 */ /* 0x000fc40000004100 */
[----:B------:R-:W-:-:S05]  /*0990*/  @P1 HADD2.F32 R53, -RZ, R31.H0_H0 ;  /* 0x2000001fff351230 */ /* 0x000fca0000004100 */
[----:B------:R-:W-:Y:S01]  /*09a0*/  @P1 FFMA.FTZ R46, R53, R52, R46 ;  /* 0x00000034352e1223 */ /* 0x000fe2000001002e */
[----:B0-----:R-:W-:Y:S01]  /*09b0*/  @P1 FFMA.FTZ R47, R54, R55, R47 ;  /* 0x00000037362f1223 */ /* 0x001fe2000001002f */
[----:B-1----:R-:W-:Y:S01]  /*09c0*/  @P1 FFMA.FTZ R45, R0, R50, R45 ;  /* 0x00000032002d1223 */ /* 0x002fe2000001002d */
[----:B------:R-:W-:Y:S06]  /*09d0*/  BRA `(.L_x_12394) ;  /* 0x0000000000707947 */ /* 0x000fec0003800000 */
.L_x_12393:
[----:B------:R-:W2:Y:S01]  /*09e0*/  @P0 LDC R45, c[0x0][0x40c] ;  /* 0x00010300ff2d0b82 */ /* 0x000ea20000000800 */
[--C-:B-----5:R-:W-:Y:S01]  /*09f0*/  @P0 HADD2.F32 R0, -RZ, R28.reuse.H0_H0 ;  /* 0x2000001cff000230 */ /* 0x120fe20000004100 */
[----:B0-----:R-:W-:Y:S01]  /*0a00*/  CS2R R40, SRZ ;  /* 0x0000000000287805 */ /* 0x001fe2000001ff00 */
[--C-:B------:R-:W-:Y:S01]  /*0a10*/  @P0 HADD2.F32 R46, -RZ, R29.reuse.H0_H0 ;  /* 0x2000001dff2e0230 */ /* 0x100fe20000004100 */
[----:B------:R-:W-:Y:S01]  /*0a20*/  CS2R R42, SRZ ;  /* 0x00000000002a7805 */ /* 0x000fe2000001ff00 */
[----:B------:R-:W-:Y:S02]  /*0a30*/  @P0 HADD2.F32 R50, -RZ, R29.H1_H1 ;  /* 0x3000001dff320230 */ /* 0x000fe40000004100 */
[----:B------:R-:W-:Y:S01]  /*0a40*/  @P0 HADD2.F32 R44, -RZ, R28.H1_H1 ;  /* 0x3000001cff2c0230 */ /* 0x000fe20000004100 */
[----:B------:R-:W0:Y:S01]  /*0a50*/  @P0 LDC R53, c[0x0][0x40c] ;  /* 0x00010300ff350b82 */ /* 0x000e220000000800 */
[----:B------:R-:W-:-:S07]  /*0a60*/  @P0 HADD2.F32 R52, -RZ, R31.H0_H0 ;  /* 0x2000001fff340230 */ /* 0x000fce0000004100 */
[----:B------:R-:W3:Y:S08]  /*0a70*/  @P0 LDC R55, c[0x0][0x40c] ;  /* 0x00010300ff370b82 */ /* 0x000ef00000000800 */
[----:B------:R-:W4:Y:S01]  /*0a80*/  @P0 LDC R47, c[0x0][0x40c] ;  /* 0x00010300ff2f0b82 */ /* 0x000f220000000800 */
[----:B--2---:R-:W-:Y:S01]  /*0a90*/  @P0 FMUL.FTZ R40, R0, R45 ;  /* 0x0000002d00280220 */ /* 0x004fe20000410000 */
[----:B------:R-:W-:-:S06]  /*0aa0*/  @P0 HADD2.F32 R0, -RZ, R30.H0_H0 ;  /* 0x2000001eff000230 */ /* 0x000fcc0000004100 */
[----:B------:R-:W2:Y:S01]  /*0ab0*/  @P0 LDC R57, c[0x0][0x40c] ;  /* 0x00010300ff390b82 */ /* 0x000ea20000000800 */
[----:B0-----:R-:W-:Y:S01]  /*0ac0*/  @P0 FMUL.FTZ R42, R46, R53 ;  /* 0x000000352e2a0220 */ /* 0x001fe20000410000 */
[----:B------:R-:W-:-:S06]  /*0ad0*/  @P0 HADD2.F32 R53, -RZ, R31.H1_H1 ;  /* 0x3000001fff350230 */ /* 0x000fcc0000004100 */
[----:B------:R-:W0:Y:S01]  /*0ae0*/  @P0 LDC R61, c[0x0][0x40c] ;  /* 0x00010300ff3d0b82 */ /* 0x000e220000000800 */
[----:B---3--:R-:W-:Y:S01]  /*0af0*/  @P0 FMUL.FTZ R43, R50, R55 ;  /* 0x00000037322b0220 */ /* 0x008fe20000410000 */
[----:B------:R-:W-:-:S06]  /*0b00*/  @P0 HADD2.F32 R50, -RZ, R30.H1_H1 ;  /* 0x3000001eff320230 */ /* 0x000fcc0000004100 */
[----:B------:R-:W3:Y:S01]  /*0b10*/  @P0 LDC R63, c[0x0][0x40c] ;  /* 0x00010300ff3f0b82 */ /* 0x000ee20000000800 */
[----:B----4-:R-:W-:Y:S01]  /*0b20*/  @P0 FMUL.FTZ R41, R44, R47 ;  /* 0x0000002f2c290220 */ /* 0x010fe20000410000 */
[----:B------:R-:W-:Y:S02]  /*0b30*/  CS2R R44, SRZ ;  /* 0x00000000002c7805 */ /* 0x000fe4000001ff00 */
[----:B------:R-:W-:-:S04]  /*0b40*/  CS2R R46, SRZ ;  /* 0x00000000002e7805 */ /* 0x000fc8000001ff00 */
[----:B------:R-:W4:Y:S01]  /*0b50*/  @P0 LDC R54, c[0x0][0x40c] ;  /* 0x00010300ff360b82 */ /* 0x000f220000000800 */
[----:B--2---:R-:W-:Y:S01]  /*0b60*/  @P0 FMUL.FTZ R44, R0, R57 ;  /* 0x00000039002c0220 */ /* 0x004fe20000410000 */
[----:B0-----:R-:W-:Y:S01]  /*0b70*/  @P0 FMUL.FTZ R45, R50, R61 ;  /* 0x0000003d322d0220 */ /* 0x001fe20000410000 */
[----:B---3--:R-:W-:Y:S01]  /*0b80*/  @P0 FMUL.FTZ R46, R52, R63 ;  /* 0x0000003f342e0220 */ /* 0x008fe20000410000 */
[----:B----4-:R-:W-:-:S07]  /*0b90*/  @P0 FMUL.FTZ R47, R53, R54 ;  /* 0x00000036352f0220 */ /* 0x010fce0000410000 */
.L_x_12394:
        /* <DEDUP_REMOVED lines=9> */
.L_x_12395:
[----:B------:R-:W-:Y:S01]  /*0c30*/  IADD3 R57, PT, PT, R51, 0x200, RZ ;  /* 0x0000020033397810 */ /* 0x000fe20007ffe0ff */
[----:B------:R-:W-:Y:S06]  /*0c40*/  BRA.U !UP0, `(.L_x_12396) ;  /* 0x0000000108887547 */ /* 0x000fec000b800000 */
[----:B------:R-:W2:Y:S02]  /*0c50*/  LDC.64 R50, c[0x0][0x3a0] ;  /* 0x0000e800ff327b82 */ /* 0x000ea40000000a00 */
[----:B--2---:R-:W-:-:S05]  /*0c60*/  IMAD.WIDE.U32 R50, R57, 0x20, R50 ;  /* 0x0000002039327825 */ /* 0x004fca00078e0032 */
[----:B------:R-:W2:Y:S04]  /*0c70*/  LDG.E.128 R60, desc[UR6][R50.64] ;  /* 0x00000006323c7981 */ /* 0x000ea8000c1e1d00 */
[----:B0-----:R0:W3:Y:S01]  /*0c80*/  LDG.E.128 R52, desc[UR6][R50.64+0x10] ;  /* 0x0000100632347981 */ /* 0x0010e2000c1e1d00 */
[----:B------:R-:W-:-:S13]  /*0c90*/  ISETP.GT.AND P0, PT, R48, RZ, PT ;  /* 0x000000ff3000720c */ /* 0x000fda0003f04270 */
[----:B------:R-:W4:Y:S01]  /*0ca0*/  @P0 LDC R0, c[0x0][0x40c] ;  /* 0x00010300ff000b82 */ /* 0x000f220000000800 */
[----:B-----5:R-:W-:Y:S02]  /*0cb0*/  @P0 HADD2.F32 R49, -RZ, R28.H0_H0 ;  /* 0x2000001cff310230 */ /* 0x020fe40000004100 */
[----:B0-----:R-:W-:-:S05]  /*0cc0*/  @P0 HADD2.F32 R51, -RZ, R29.H0_H0 ;  /* 0x2000001dff330230 */ /* 0x001fca0000004100 */
[----:B------:R-:W0:Y:S08]  /*0cd0*/  @P0 LDC R65, c[0x0][0x40c] ;  /* 0x00010300ff410b82 */ /* 0x000e300000000800 */
[----:B------:R-:W1:Y:S01]  /*0ce0*/  @P0 LDC R64, c[0x0][0x40c] ;  /* 0x00010300ff400b82 */ /* 0x000e620000000800 */
[----:B--2---:R-:W-:Y:S01]  /*0cf0*/  @!P0 MOV R48, R60 ;  /* 0x0000003c00308202 */ /* 0x004fe20000000f00 */
[----:B----4-:R-:W-:Y:S01]  /*0d00*/  @P0 FFMA.FTZ R48, R49, R0, R60 ;  /* 0x0000000031300223 */ /* 0x010fe2000001003c */
[----:B------:R-:W-:-:S05]  /*0d10*/  @!P0 MOV R50, R62 ;  /* 0x0000003e00328202 */ /* 0x000fca0000000f00 */
[----:B------:R-:W2:Y:S01]  /*0d20*/  @P0 LDC R60, c[0x0][0x40c] ;  /* 0x00010300ff3c0b82 */ /* 0x000ea20000000800 */
[----:B0-----:R-:W-:Y:S01]  /*0d30*/  @P0 FFMA.FTZ R50, R51, R65, R62 ;  /* 0x0000004133320223 */ /* 0x001fe2000001003e */
[----:B------:R-:W-:Y:S01]  /*0d40*/  @P0 HADD2.F32 R0, -RZ, R28.H1_H1 ;  /* 0x3000001cff000230 */ /* 0x000fe20000004100 */
[----:B------:R-:W-:Y:S02]  /*0d50*/  @!P0 MOV R49, R61 ;  /* 0x0000003d00318202 */ /* 0x000fe40000000f00 */
[----:B------:R-:W-:Y:S02]  /*0d60*/  @!P0 MOV R51, R63 ;  /* 0x0000003f00338202 */ /* 0x000fe40000000f00 */
[----:B-1----:R-:W-:Y:S01]  /*0d70*/  @P0 FFMA.FTZ R49, R0, R64, R61 ;  /* 0x0000004000310223 */ /* 0x002fe2000001003d */
[----:B------:R-:W3:Y:S01]  /*0d80*/  @P0 LDC R62, c[0x0][0x40c] ;  /* 0x00010300ff3e0b82 */ /* 0x000ee20000000800 */
[----:B------:R-:W-:Y:S02]  /*0d90*/  @P0 HADD2.F32 R0, -RZ, R29.H1_H1 ;  /* 0x3000001dff000230 */ /* 0x000fe40000004100 */
[----:B------:R-:W-:-:S03]  /*0da0*/  @P0 HADD2.F32 R61, -RZ, R30.H0_H0 ;  /* 0x2000001eff3d0230 */ /* 0x000fc60000004100 */
[----:B--2---:R-:W-:Y:S01]  /*0db0*/  @P0 FFMA.FTZ R51, R0, R60, R63 ;  /* 0x0000003c00330223 */ /* 0x004fe2000001003f */
[----:B------:R-:W-:Y:S01]  /*0dc0*/  @P0 HADD2.F32 R0, -RZ, R30.H1_H1 ;  /* 0x3000001eff000230 */ /* 0x000fe20000004100 */
[----:B------:R-:W0:Y:S01]  /*0dd0*/  @P0 LDC R60, c[0x0][0x40c] ;  /* 0x00010300ff3c0b82 */ /* 0x000e220000000800 */
[----:B---3--:R-:W-:Y:S01]  /*0de0*/  @P0 FFMA.FTZ R52, R61, R62, R52 ;  /* 0x0000003e3d340223 */ /* 0x008fe20000010034 */
[----:B------:R-:W-:-:S06]  /*0df0*/  @P0 HADD2.F32 R61, -RZ, R31.H0_H0 ;  /* 0x2000001fff3d0230 */ /* 0x000fcc0000004100 */
[----:B------:R-:W1:Y:S08]  /*0e00*/  @P0 LDC R63, c[0x0][0x40c] ;  /* 0x00010300ff3f0b82 */ /* 0x000e700000000800 */
[----:B------:R-:W2:Y:S01]  /*0e10*/  @P0 LDC R62, c[0x0][0x40c] ;  /* 0x00010300ff3e0b82 */ /* 0x000ea20000000800 */
[----:B0-----:R-:W-:Y:S01]  /*0e20*/  @P0 FFMA.FTZ R53, R0, R60, R53 ;  /* 0x0000003c00350223 */ /* 0x001fe20000010035 */
[----:B------:R-:W-:-:S02]  /*0e30*/  @P0 HADD2.F32 R0, -RZ, R31.H1_H1 ;  /* 0x3000001fff000230 */ /* 0x000fc40000004100 */
[----:B-1----:R-:W-:-:S03]  /*0e40*/  @P0 FFMA.FTZ R54, R61, R63, R54 ;  /* 0x0000003f3d360223 */ /* 0x002fc60000010036 */
[----:B--2---:R-:W-:Y:S01]  /*0e50*/  @P0 FFMA.FTZ R55, R0, R62, R55 ;  /* 0x0000003e00370223 */ /* 0x004fe20000010037 */
[----:B------:R-:W-:Y:S06]  /*0e60*/  BRA `(.L_x_12397) ;  /* 0x0000000000707947 */ /* 0x000fec0003800000 */
.L_x_12396:
[----:B------:R-:W2:Y:S01]  /*0e70*/  @P0 LDC R51, c[0x0][0x40c] ;  /* 0x00010300ff330b82 */ /* 0x000ea20000000800 */
[--C-:B-----5:R-:W-:Y:S01]  /*0e80*/  @P0 HADD2.F32 R0, -RZ, R28.reuse.H0_H0 ;  /* 0x2000001cff000230 */ /* 0x120fe20000004100 */
[----:B------:R-:W-:Y:S01]  /*0e90*/  CS2R R48, SRZ ;  /* 0x0000000000307805 */ /* 0x000fe2000001ff00 */
[----:B------:R-:W-:Y:S02]  /*0ea0*/  @P0 HADD2.F32 R50, -RZ, R28.H1_H1 ;  /* 0x3000001cff320230 */ /* 0x000fe40000004100 */
[----:B0-----:R-:W-:Y:S02]  /*0eb0*/  @P0 HADD2.F32 R52, -RZ, R29.H1_H1 ;  /* 0x3000001dff340230 */ /* 0x001fe40000004100 */
[----:B------:R-:W-:Y:S01]  /*0ec0*/  @P0 HADD2.F32 R54, -RZ, R30.H1_H1 ;  /* 0x3000001eff360230 */ /* 0x000fe20000004100 */
[----:B------:R-:W0:Y:S01]  /*0ed0*/  @P0 LDC R53, c[0x0][0x40c] ;  /* 0x00010300ff350b82 */ /* 0x000e220000000800 */
[----:B------:R-:W-:-:S07]  /*0ee0*/  @P0 HADD2.F32 R60, -RZ, R31.H1_H1 ;  /* 0x3000001fff3c0230 */ /* 0x000fce0000004100 */
[----:B------:R-:W3:Y:S08]  /*0ef0*/  @P0 LDC R55, c[0x0][0x40c] ;  /* 0x00010300ff370b82 */ /* 0x000ef00000000800 */
[----:B------:R-:W4:Y:S01]  /*0f00*/  @P0 LDC R61, c[0x0][0x40c] ;  /* 0x00010300ff3d0b82 */ /* 0x000f220000000800 */
[----:B--2---:R-:W-:Y:S01]  /*0f10*/  @P0 FMUL.FTZ R48, R0, R51 ;  /* 0x0000003300300220 */ /* 0x004fe20000410000 */
[----:B------:R-:W-:-:S06]  /*0f20*/  @P0 HADD2.F32 R0, -RZ, R29.H0_H0 ;  /* 0x2000001dff000230 */ /* 0x000fcc0000004100 */
[----:B------:R-:W2:Y:S01]  /*0f30*/  @P0 LDC R63, c[0x0][0x40c] ;  /* 0x00010300ff3f0b82 */ /* 0x000ea20000000800 */
[----:B0-----:R-:W-:Y:S01]  /*0f40*/  @P0 FMUL.FTZ R49, R50, R53 ;  /* 0x0000003532310220 */ /* 0x001fe20000410000 */
[----:B------:R-:W-:-:S06]  /*0f50*/  CS2R R50, SRZ ;  /* 0x0000000000327805 */ /* 0x000fcc000001ff00 */
[----:B------:R-:W0:Y:S01]  /*0f60*/  @P0 LDC R65, c[0x0][0x40c] ;  /* 0x00010300ff410b82 */ /* 0x000e220000000800 */
[----:B---3--:R-:W-:Y:S01]  /*0f70*/  @P0 FMUL.FTZ R50, R0, R55 ;  /* 0x0000003700320220 */ /* 0x008fe20000410000 */
[----:B------:R-:W-:-:S06]  /*0f80*/  @P0 HADD2.F32 R0, -RZ, R30.H0_H0 ;  /* 0x2000001eff000230 */ /* 0x000fcc0000004100 */
[----:B------:R-:W3:Y:S01]  /*0f90*/  @P0 LDC R67, c[0x0][0x40c] ;  /* 0x00010300ff430b82 */ /* 0x000ee20000000800 */
[----:B----4-:R-:W-:Y:S01]  /*0fa0*/  @P0 FMUL.FTZ R51, R52, R61 ;  /* 0x0000003d34330220 */ /* 0x010fe20000410000 */
[----:B------:R-:W-:-:S06]  /*0fb0*/  CS2R R52, SRZ ;  /* 0x0000000000347805 */ /* 0x000fcc000001ff00 */
[----:B------:R-:W4:Y:S01]  /*0fc0*/  @P0 LDC R69, c[0x0][0x40c] ;  /* 0x00010300ff450b82 */ /* 0x000f220000000800 */
[----:B--2---:R-:W-:Y:S01]  /*0fd0*/  @P0 FMUL.FTZ R52, R0, R63 ;  /* 0x0000003f00340220 */ /* 0x004fe20000410000 */
[----:B------:R-:W-:Y:S02]  /*0fe0*/  @P0 HADD2.F32 R0, -RZ, R31.H0_H0 ;  /* 0x2000001fff000230 */ /* 0x000fe40000004100 */
[----:B0-----:R-:W-:Y:S01]  /*0ff0*/  @P0 FMUL.FTZ R53, R54, R65 ;  /* 0x0000004136350220 */ /* 0x001fe20000410000 */
[----:B------:R-:W-:Y:S02]  /*1000*/  CS2R R54, SRZ ;  /* 0x0000000000367805 */ /* 0x000fe4000001ff00 */
[----:B---3--:R-:W-:Y:S01]  /*1010*/  @P0 FMUL.FTZ R54, R0, R67 ;  /* 0x0000004300360220 */ /* 0x008fe20000410000 */
[----:B----4-:R-:W-:-:S07]  /*1020*/  @P0 FMUL.FTZ R55, R60, R69 ;  /* 0x000000453c370220 */ /* 0x010fce0000410000 */
.L_x_12397:
        /* <DEDUP_REMOVED lines=109> */
.L_x_12399:
[----:B-1----:R-:W-:Y:S05]  /*1700*/  BSYNC.RECONVERGENT B0 ;  /* 0x0000000000007941 */ /* 0x002fea0003800200 */
.L_x_12398:
        /* <DEDUP_REMOVED lines=13> */
.L_x_12401:
[----:B------:R-:W-:Y:S05]  /*17e0*/  BSYNC.RECONVERGENT B0 ;  /* 0x0000000000007941 */ /* 0x000fea0003800200 */
.L_x_12400:
[----:B------:R-:W0:Y:S01]  /*17f0*/  SHFL.DOWN PT, R62, R61, 0x4, 0x1f ;  /* 0x08801f003d3e7f89 */ /* 0x000e2200000e0000 */
[----:B------:R-:W-:Y:S02]  /*1800*/  ISETP.NE.AND P1, PT, R0, RZ, PT ;  /* 0x000000ff0000720c */ /* 0x000fe40003f25270 */
[----:B------:R-:W-:Y:S01]  /*1810*/  ISETP.NE.AND P0, PT, RZ, UR10, PT ;  /* 0x0000000aff007c0c */ /* 0x000fe2000bf05270 */
[----:B-1----:R-:W1:Y:S01]  /*1820*/  SHFL.DOWN PT, R63, R58, 0x4, 0x1f ;  /* 0x08801f003a3f7f89 */ /* 0x002e6200000e0000 */
[----:B0-----:R-:W-:Y:S02]  /*1830*/  IADD3 R57, PT, PT, R62, R61, RZ ;  /* 0x0000003d3e397210 */ /* 0x001fe40007ffe0ff */
[----:B------:R-:W-:Y:S02]  /*1840*/  I2FP.F32.S32 R66, R62 ;  /* 0x0000003e00427245 */ /* 0x000fe40000201400 */
[----:B------:R-:W-:Y:S01]  /*1850*/  I2FP.F32.S32 R60, R57 ;  /* 0x00000039003c7245 */ /* 0x000fe20000201400 */
[C---:B-1----:R-:W-:Y:S01]  /*1860*/  FADD.FTZ R65, -R63.reuse, R58 ;  /* 0x0000003a3f417221 */ /* 0x042fe20000010100 */
[----:B------:R-:W-:Y:S01]  /*1870*/  I2FP.F32.U32 R62, R61 ;  /* 0x0000003d003e7245 */ /* 0x000fe20000201000 */
[----:B------:R-:W-:Y:S01]  /*1880*/  FMUL.FTZ R63, R63, R66 ;  /* 0x000000423f3f7220 */ /* 0x000fe20000410000 */
[----:B------:R-:W0:Y:S01]  /*1890*/  MUFU.RCP R64, R60 ;  /* 0x0000003c00407308 */ /* 0x000e220000001000 */
[----:B------:R-:W-:-:S02]  /*18a0*/  FMUL.FTZ R65, R65, R65 ;  /* 0x0000004141417220 */ /* 0x000fc40000410000 */
[----:B------:R-:W-:Y:S02]  /*18b0*/  FFMA.FTZ R63, R62, R58, R63 ;  /* 0x0000003a3e3f7223 */ /* 0x000fe4000001003f */
[----:B------:R-:W1:Y:S01]  /*18c0*/  SHFL.DOWN PT, R58, R59, 0x4, 0x1f ;  /* 0x08801f003b3a7f89 */ /* 0x000e6200000e0000 */
[----:B------:R-:W-:-:S03]  /*18d0*/  FMUL.FTZ R65, R65, R62 ;  /* 0x0000003e41417220 */ /* 0x000fc60000410000 */
[----:B------:R-:W2:Y:S01]  /*18e0*/  SHFL.DOWN PT, R62, R57, 0x2, 0x1f ;  /* 0x08401f00393e7f89 */ /* 0x000ea200000e0000 */
[----:B------:R-:W-:Y:S01]  /*18f0*/  FMUL.FTZ R65, R65, R66 ;  /* 0x0000004241417220 */ /* 0x000fe20000410000 */
[----:B0-----:R-:W-:-:S05]  /*1900*/  FMUL.FTZ R63, R64, R63 ;  /* 0x0000003f403f7220 */ /* 0x001fca0000410000 */
[----:B------:R-:W0:Y:S01]  /*1910*/  SHFL.DOWN PT, R66, R63, 0x2, 0x1f ;  /* 0x08401f003f427f89 */ /* 0x000e2200000e0000 */
[----:B-1----:R-:W-:-:S04]  /*1920*/  FADD.FTZ R61, R58, R59 ;  /* 0x0000003b3a3d7221 */ /* 0x002fc80000010000 */
[----:B------:R-:W-:Y:S01]  /*1930*/  FFMA.FTZ R61, R64, R65, R61 ;  /* 0x00000041403d7223 */ /* 0x000fe2000001003d */
[-C--:B--2---:R-:W-:Y:S02]  /*1940*/  IADD3 R64, PT, PT, R57, R62.reuse, RZ ;  /* 0x0000003e39407210 */ /* 0x084fe40007ffe0ff */
[----:B------:R-:W-:Y:S02]  /*1950*/  I2FP.F32.S32 R62, R62 ;  /* 0x0000003e003e7245 */ /* 0x000fe40000201400 */
[----:B------:R-:W-:-:S04]  /*1960*/  I2FP.F32.S32 R57, R64 ;  /* 0x0000004000397245 */ /* 0x000fc80000201400 */
[----:B------:R-:W1:Y:S01]  /*1970*/  MUFU.RCP R59, R57 ;  /* 0x00000039003b7308 */ /* 0x000e620000001000 */
[----:B0-----:R-:W-:Y:S01]  /*1980*/  FADD.FTZ R58, R63, -R66 ;  /* 0x800000423f3a7221 */ /* 0x001fe20000010000 */
[----:B------:R-:W-:-:S03]  /*1990*/  FMUL.FTZ R67, R66, R62 ;  /* 0x0000003e42437220 */ /* 0x000fc60000410000 */
[----:B------:R-:W-:Y:S01]  /*19a0*/  FMUL.FTZ R65, R58, R58 ;  /* 0x0000003a3a417220 */ /* 0x000fe20000410000 */
[C---:B------:R-:W-:Y:S01]  /*19b0*/  FFMA.FTZ R66, R60.reuse, R63, R67 ;  /* 0x0000003f3c427223 */ /* 0x040fe20000010043 */
[----:B------:R-:W0:Y:S02]  /*19c0*/  SHFL.DOWN PT, R58, R61, 0x2, 0x1f ;  /* 0x08401f003d3a7f89 */ /* 0x000e2400000e0000 */
[----:B------:R-:W-:Y:S02]  /*19d0*/  FMUL.FTZ R65, R60, R65 ;  /* 0x000000413c417220 */ /* 0x000fe40000410000 */
[----:B------:R-:W2:Y:S02]  /*19e0*/  SHFL.DOWN PT, R63, R64, 0x1, 0x1f ;  /* 0x08201f00403f7f89 */ /* 0x000ea400000e0000 */
[----:B------:R-:W-:Y:S01]  /*19f0*/  FMUL.FTZ R65, R65, R62 ;  /* 0x0000003e41417220 */ /* 0x000fe20000410000 */
[----:B-1----:R-:W-:-:S05]  /*1a00*/  FMUL.FTZ R66, R59, R66 ;  /* 0x000000423b427220 */ /* 0x002fca0000410000 */
[----:B------:R-:W1:Y:S01]  /*1a10*/  SHFL.DOWN PT, R67, R66, 0x1, 0x1f ;  /* 0x08201f0042437f89 */ /* 0x000e6200000e0000 */
[----:B0-----:R-:W-:-:S04]  /*1a20*/  FADD.FTZ R58, R61, R58 ;  /* 0x0000003a3d3a7221 */ /* 0x001fc80000010000 */
[----:B------:R-:W-:Y:S01]  /*1a30*/  FFMA.FTZ R58, R59, R65, R58 ;  /* 0x000000413b3a7223 */ /* 0x000fe2000001003a */
[-C--:B--2---:R-:W-:Y:S02]  /*1a40*/  IADD3 R59, PT, PT, R64, R63.reuse, RZ ;  /* 0x0000003f403b7210 */ /* 0x084fe40007ffe0ff */
[----:B------:R-:W-:Y:S02]  /*1a50*/  I2FP.F32.S32 R63, R63 ;  /* 0x0000003f003f7245 */ /* 0x000fe40000201400 */
[----:B------:R-:W-:Y:S02]  /*1a60*/  I2FP.F32.S32 R60, R59 ;  /* 0x0000003b003c7245 */ /* 0x000fe40000201400 */
[----:B------:R-:W0:Y:S01]  /*1a70*/  SHFL.DOWN PT, R59, R58, 0x1, 0x1f ;  /* 0x08201f003a3b7f89 */ /* 0x000e2200000e0000 */
[----:B-1----:R-:W-:Y:S01]  /*1a80*/  FADD.FTZ R61, R66, -R67 ;  /* 0x80000043423d7221 */ /* 0x002fe20000010000 */
[----:B------:R-:W-:Y:S02]  /*1a90*/  FMUL.FTZ R64, R67, R63 ;  /* 0x0000003f43407220 */ /* 0x000fe40000410000 */
[----:B------:R-:W1:Y:S01]  /*1aa0*/  MUFU.RCP R60, R60 ;  /* 0x0000003c003c7308 */ /* 0x000e620000001000 */
[----:B------:R-:W-:Y:S01]  /*1ab0*/  FMUL.FTZ R62, R61, R61 ;  /* 0x0000003d3d3e7220 */ /* 0x000fe20000410000 */
[----:B------:R-:W-:-:S03]  /*1ac0*/  FFMA.FTZ R61, R57, R66, R64 ;  /* 0x00000042393d7223 */ /* 0x000fc60000010040 */
[----:B------:R-:W-:-:S04]  /*1ad0*/  FMUL.FTZ R62, R57, R62 ;  /* 0x0000003e393e7220 */ /* 0x000fc80000410000 */
[----:B------:R-:W-:Y:S01]  /*1ae0*/  FMUL.FTZ R62, R62, R63 ;  /* 0x0000003f3e3e7220 */ /* 0x000fe20000410000 */
[----:B-1----:R-:W-:Y:S01]  /*1af0*/  FMUL.FTZ R64, R60, R61 ;  /* 0x0000003d3c407220 */ /* 0x002fe20000410000 */
[----:B0-----:R-:W-:-:S04]  /*1b00*/  FADD.FTZ R59, R58, R59 ;  /* 0x0000003b3a3b7221 */ /* 0x001fc80000010000 */
[----:B------:R-:W0:Y:S01]  /*1b10*/  SHFL.IDX PT, R65, R64, RZ, 0x1f ;  /* 0x00001fff40417589 */ /* 0x000e2200000e0000 */
[----:B------:R-:W-:Y:S02]  /*1b20*/  FFMA.FTZ R57, R60, R62, R59 ;  /* 0x0000003e3c397223 */ /* 0x000fe4000001003b */
[----:B------:R-:W1:Y:S04]  /*1b30*/  LDC R60, c[0x0][0x448] ;  /* 0x00011200ff3c7b82 */ /* 0x000e680000000800 */
[----:B------:R-:W1:Y:S04]  /*1b40*/  SHFL.IDX PT, R57, R57, RZ, 0x1f ;  /* 0x00001fff39397589 */ /* 0x000e6800000e0000 */
[----:B------:R-:W2:Y:S01]  /*1b50*/  @!P1 LDC.64 R62, c[0x0][0x3c8] ;  /* 0x0000f200ff3e9b82 */ /* 0x000ea20000000a00 */
[----:B0-----:R-:W-:-:S05]  /*1b60*/  FMUL.FTZ R58, R65, R65 ;  /* 0x00000041413a7220 */ /* 0x001fca0000410000 */
[----:B------:R-:W-:Y:S01]  /*1b70*/  FSEL R59, R58, RZ, P0 ;  /* 0x000000ff3a3b7208 */ /* 0x000fe20000000000 */
[----:B-1----:R-:W-:Y:S02]  /*1b80*/  FFMA.FTZ R58, R57, UR11, R60 ;  /* 0x0000000b393a7c23 */ /* 0x002fe4000801003c */
[----:B------:R-:W0:Y:S02]  /*1b90*/  @!P1 LDC.64 R60, c[0x0][0x3c0] ;  /* 0x0000f000ff3c9b82 */ /* 0x000e240000000a00 */
[----:B------:R-:W-:Y:S01]  /*1ba0*/  FADD.FTZ R59, R58, R59 ;  /* 0x0000003b3a3b7221 */ /* 0x000fe20000010000 */
[----:B--2---:R-:W-:-:S05]  /*1bb0*/  @!P1 IMAD.WIDE R62, R2, 0x4, R62 ;  /* 0x00000004023e9825 */ /* 0x004fca00078e023e */
[----:B------:R-:W1:Y:S01]  /*1bc0*/  MUFU.RSQ R59, R59 ;  /* 0x0000003b003b7308 */ /* 0x000e620000001400 */
[----:B0-----:R-:W-:-:S05]  /*1bd0*/  @!P1 IMAD.WIDE R60, R2, 0x4, R60 ;  /* 0x00000004023c9825 */ /* 0x001fca00078e023c */
[----:B------:R0:W-:Y:S04]  /*1be0*/  @!P1 STG.E desc[UR6][R60.64], R65 ;  /* 0x000000413c009986 */ /* 0x0001e8000c101906 */
[----:B-1----:R0:W-:Y:S01]  /*1bf0*/  @!P1 STG.E desc[UR6][R62.64], R59 ;  /* 0x0000003b3e009986 */ /* 0x0021e2000c101906 */
[----:B------:R-:W-:-:S13]  /*1c00*/  ISETP.GE.AND P1, PT, R56, 0x1, PT ;  /* 0x000000013800780c */ /* 0x000fda0003f26270 */
[----:B0-----:R-:W-:Y:S05]  /*1c10*/  @!P1 BRA `(.L_x_12402) ;  /* 0x00000008004c9947 */ /* 0x001fea0003800000 */
[----:B------:R-:W-:Y:S01]  /*1c20*/  FSEL R60, R65, RZ, !P0 ;  /* 0x000000ff413c7208 */ /* 0x000fe20004000000 */
[----:B------:R-:W-:Y:S01]  /*1c30*/  HADD2.F32 R57, -RZ, R24.H0_H0 ;  /* 0x20000018ff397230 */ /* 0x000fe20000004100 */
[----:B------:R-:W-:Y:S01]  /*1c40*/  IADD3 R56, PT, PT, R56, -0x1, RZ ;  /* 0xffffffff38387810 */ /* 0x000fe20007ffe0ff */
[----:B------:R-:W-:Y:S02]  /*1c50*/  HADD2.F32 R61, -RZ, R12.H0_H0 ;  /* 0x2000000cff3d7230 */ /* 0x000fe40000004100 */
[C---:B------:R-:W-:Y:S01]  /*1c60*/  FADD.FTZ R36, -R60.reuse, R36 ;  /* 0x000000243c247221 */ /* 0x040fe20000010100 */
[C---:B------:R-:W-:Y:S01]  /*1c70*/  FADD.FTZ R38, -R60.reuse, R38 ;  /* 0x000000263c267221 */ /* 0x040fe20000010100 */
[C---:B------:R-:W-:Y:S01]  /*1c80*/  FADD.FTZ R58, -R60.reuse, R37 ;  /* 0x000000253c3a7221 */ /* 0x040fe20000010100 */
[C---:B------:R-:W-:Y:S01]  /*1c90*/  FADD.FTZ R32, -R60.reuse, R32 ;  /* 0x000000203c207221 */ /* 0x040fe20000010100 */
[C---:B------:R-:W-:Y:S01]  /*1ca0*/  FMUL.FTZ R36, R59.reuse, R36 ;  /* 0x000000243b247220 */ /* 0x040fe20000410000 */
[C---:B------:R-:W-:Y:S01]  /*1cb0*/  FMUL.FTZ R38, R59.reuse, R38 ;  /* 0x000000263b267220 */ /* 0x040fe20000410000 */
[----:B------:R-:W-:Y:S01]  /*1cc0*/  FMUL.FTZ R37, R59, R58 ;  /* 0x0000003a3b257220 */ /* 0x000fe20000410000 */
[----:B------:R-:W-:Y:S01]  /*1cd0*/  FADD.FTZ R58, -R60, R39 ;  /* 0x000000273c3a7221 */ /* 0x000fe20000010100 */
[----:B------:R-:W-:Y:S01]  /*1ce0*/  FFMA.FTZ R36, R36, R57, R61 ;  /* 0x0000003924247223 */ /* 0x000fe2000001003d */
[----:B------:R-:W-:-:S02]  /*1cf0*/  HADD2.F32 R57, -RZ, R25.H0_H0 ;  /* 0x20000019ff397230 */ /* 0x000fc40000004100 */
[C---:B------:R-:W-:Y:S01]  /*1d00*/  FMUL.FTZ R32, R59.reuse, R32 ;  /* 0x000000203b207220 */ /* 0x040fe20000410000 */
[----:B------:R-:W-:Y:S02]  /*1d10*/  HADD2.F32 R61, -RZ, R13.H0_H0 ;  /* 0x2000000dff3d7230 */ /* 0x000fe40000004100 */
[C---:B------:R-:W-:Y:S01]  /*1d20*/  FMUL.FTZ R39, R59.reuse, R58 ;  /* 0x0000003a3b277220 */ /* 0x040fe20000410000 */
[C---:B------:R-:W-:Y:S01]  /*1d30*/  FADD.FTZ R34, -R60.reuse, R34 ;  /* 0x000000223c227221 */ /* 0x040fe20000010100 */
[C---:B------:R-:W-:Y:S01]  /*1d40*/  FADD.FTZ R58, -R60.reuse, R33 ;  /* 0x000000213c3a7221 */ /* 0x040fe20000010100 */
[----:B------:R-:W-:Y:S01]  /*1d50*/  FADD.FTZ R40, -R60, R40 ;  /* 0x000000283c287221 */ /* 0x000fe20000010100 */
[----:B------:R-:W-:Y:S01]  /*1d60*/  FFMA.FTZ R38, R38, R57, R61 ;  /* 0x0000003926267223 */ /* 0x000fe2000001003d */
[----:B------:R-:W-:Y:S02]  /*1d70*/  HADD2.F32 R57, -RZ, R26.H0_H0 ;  /* 0x2000001aff397230 */ /* 0x000fe40000004100 */
[----:B------:R-:W-:Y:S01]  /*1d80*/  FMUL.FTZ R34, R59, R34 ;  /* 0x000000223b227220 */ /* 0x000fe20000410000 */
[----:B------:R-:W-:-:S02]  /*1d90*/  HADD2.F32 R61, -RZ, R14.H0_H0 ;  /* 0x2000000eff3d7230 */ /* 0x000fc40000004100 */
[C---:B------:R-:W-:Y:S01]  /*1da0*/  FMUL.FTZ R33, R59.reuse, R58 ;  /* 0x0000003a3b217220 */ /* 0x040fe20000410000 */
[----:B------:R-:W-:Y:S01]  /*1db0*/  FADD.FTZ R58, -R60, R35 ;  /* 0x000000233c3a7221 */ /* 0x000fe20000010100 */
[----:B------:R-:W-:Y:S01]  /*1dc0*/  FMUL.FTZ R40, R59, R40 ;  /* 0x000000283b287220 */ /* 0x000fe20000410000 */
[----:B------:R-:W-:Y:S02]  /*1dd0*/  HADD2.F32 R62, -RZ, R24.H1_H1 ;  /* 0x30000018ff3e7230 */ /* 0x000fe40000004100 */
[----:B------:R-:W-:Y:S01]  /*1de0*/  FFMA.FTZ R32, R32, R57, R61 ;  /* 0x0000003920207223 */ /* 0x000fe2000001003d */
[----:B------:R-:W-:Y:S02]  /*1df0*/  HADD2.F32 R57, -RZ, R27.H0_H0 ;  /* 0x2000001bff397230 */ /* 0x000fe40000004100 */
[C---:B------:R-:W-:Y:S01]  /*1e00*/  FADD.FTZ R42, -R60.reuse, R42 ;  /* 0x0000002a3c2a7221 */ /* 0x040fe20000010100 */
[----:B------:R-:W-:Y:S02]  /*1e10*/  HADD2.F32 R61, -RZ, R15.H0_H0 ;  /* 0x2000000fff3d7230 */ /* 0x000fe40000004100 */
[----:B------:R-:W-:Y:S01]  /*1e20*/  FADD.FTZ R44, -R60, R44 ;  /* 0x0000002c3c2c7221 */ /* 0x000fe20000010100 */
[----:B------:R-:W-:-:S02]  /*1e30*/  HADD2.F32 R64, -RZ, R12.H1_H1 ;  /* 0x3000000cff407230 */ /* 0x000fc40000004100 */
[C---:B------:R-:W-:Y:S01]  /*1e40*/  FMUL.FTZ R42, R59.reuse, R42 ;  /* 0x0000002a3b2a7220 */ /* 0x040fe20000410000 */
[----:B------:R-:W-:Y:S02]  /*1e50*/  HADD2.F32 R63, -RZ, R22.H0_H0 ;  /* 0x20000016ff3f7230 */ /* 0x000fe40000004100 */
[----:B------:R-:W-:Y:S01]  /*1e60*/  FFMA.FTZ R35, R34, R57, R61 ;  /* 0x0000003922237223 */ /* 0x000fe2000001003d */
[----:B------:R-:W-:Y:S02]  /*1e70*/  HADD2.F32 R57, -RZ, R27.H1_H1 ;  /* 0x3000001bff397230 */ /* 0x000fe40000004100 */
[----:B------:R-:W-:Y:S01]  /*1e80*/  FMUL.FTZ R34, R59, R58 ;  /* 0x0000003a3b227220 */ /* 0x000fe20000410000 */
[----:B------:R-:W-:Y:S02]  /*1e90*/  HADD2.F32 R61, -RZ, R15.H1_H1 ;  /* 0x3000000fff3d7230 */ /* 0x000fe40000004100 */
[----:B------:R-:W-:Y:S01]  /*1ea0*/  FADD.FTZ R58, -R60, R41 ;  /* 0x000000293c3a7221 */ /* 0x000fe20000010100 */
[----:B------:R-:W-:-:S02]  /*1eb0*/  HADD2.F32 R41, -RZ, R20.H1_H1 ;  /* 0x30000014ff297230 */ /* 0x000fc40000004100 */
[----:B------:R-:W-:Y:S01]  /*1ec0*/  FFMA.FTZ R37, R37, R62, R64 ;  /* 0x0000003e25257223 */ /* 0x000fe20000010040 */
[----:B------:R-:W-:Y:S02]  /*1ed0*/  HADD2.F32 R62, -RZ, R25.H1_H1 ;  /* 0x30000019ff3e7230 */ /* 0x000fe40000004100 */
[----:B------:R-:W-:Y:S01]  /*1ee0*/  FFMA.FTZ R34, R34, R57, R61 ;  /* 0x0000003922227223 */ /* 0x000fe2000001003d */
[----:B------:R-:W-:Y:S02]  /*1ef0*/  HADD2.F32 R57, -RZ, R20.H0_H0 ;  /* 0x20000014ff397230 */ /* 0x000fe40000004100 */
[C---:B------:R-:W-:Y:S01]  /*1f00*/  FMUL.FTZ R58, R59.reuse, R58 ;  /* 0x0000003a3b3a7220 */ /* 0x040fe20000410000 */
[----:B------:R-:W-:Y:S02]  /*1f10*/  HADD2.F32 R61, -RZ, R8.H0_H0 ;  /* 0x20000008ff3d7230 */ /* 0x000fe40000004100 */
[----:B------:R-:W-:Y:S01]  /*1f20*/  FMUL.FTZ R44, R59, R44 ;  /* 0x0000002c3b2c7220 */ /* 0x000fe20000410000 */
[----:B------:R-:W-:-:S02]  /*1f30*/  HADD2.F32 R64, -RZ, R13.H1_H1 ;  /* 0x3000000dff407230 */ /* 0x000fc40000004100 */
[----:B------:R-:W-:Y:S01]  /*1f40*/  FADD.FTZ R48, -R60, R48 ;  /* 0x000000303c307221 */ /* 0x000fe20000010100 */
[----:B------:R-:W-:Y:S02]  /*1f50*/  HADD2.F32 R65, -RZ, R23.H0_H0 ;  /* 0x20000017ff417230 */ /* 0x000fe40000004100 */
[----:B------:R-:W-:Y:S01]  /*1f60*/  FFMA.FTZ R57, R40, R57, R61 ;  /* 0x0000003928397223 */ /* 0x000fe2000001003d */
[----:B------:R-:W-:Y:S02]  /*1f70*/  HADD2.F32 R61, -RZ, R8.H1_H1 ;  /* 0x30000008ff3d7230 */ /* 0x000fe40000004100 */
[----:B------:R-:W-:Y:S01]  /*1f80*/  FADD.FTZ R40, -R60, R43 ;  /* 0x0000002b3c287221 */ /* 0x000fe20000010100 */
[----:B------:R-:W-:Y:S01]  /*1f90*/  FFMA.FTZ R39, R39, R62, R64 ;  /* 0x0000003e27277223 */ /* 0x000fe20000010040 */
[----:B------:R-:W-:Y:S02]  /*1fa0*/  HADD2.F32 R62, -RZ, R26.H1_H1 ;  /* 0x3000001aff3e7230 */ /* 0x000fe40000004100 */
[----:B------:R-:W-:Y:S01]  /*1fb0*/  FMUL.FTZ R48, R59, R48 ;  /* 0x000000303b307220 */ /* 0x000fe20000410000 */
[----:B------:R-:W-:Y:S01]  /*1fc0*/  FFMA.FTZ R58, R58, R41, R61 ;  /* 0x000000293a3a7223 */ /* 0x000fe2000001003d */
[----:B------:R-:W-:-:S02]  /*1fd0*/  HADD2.F32 R61, -RZ, R21.H0_H0 ;  /* 0x20000015ff3d7230 */ /* 0x000fc40000004100 */
[----:B------:R-:W-:Y:S01]  /*1fe0*/  FMUL.FTZ R40, R59, R40 ;  /* 0x000000283b287220 */ /* 0x000fe20000410000 */
[--C-:B------:R-:W-:Y:S02]  /*1ff0*/  HADD2.F32 R41, -RZ, R9.reuse.H0_H0 ;  /* 0x20000009ff297230 */ /* 0x100fe40000004100 */
[C---:B------:R-:W-:Y:S01]  /*2000*/  FADD.FTZ R50, -R60.reuse, R50 ;  /* 0x000000323c327221 */ /* 0x040fe20000010100 */
[----:B------:R-:W-:Y:S02]  /*2010*/  HADD2.F32 R64, -RZ, R14.H1_H1 ;  /* 0x3000000eff407230 */ /* 0x000fe40000004100 */
[----:B------:R-:W-:Y:S01]  /*2020*/  FADD.FTZ R52, -R60, R52 ;  /* 0x000000343c347221 */ /* 0x000fe20000010100 */
[----:B------:R-:W-:Y:S02]  /*2030*/  HADD2.F32 R43, -RZ, R9.H1_H1 ;  /* 0x30000009ff2b7230 */ /* 0x000fe40000004100 */
[----:B------:R-:W-:Y:S01]  /*2040*/  FFMA.FTZ R61, R42, R61, R41 ;  /* 0x0000003d2a3d7223 */ /* 0x000fe20000010029 */
[----:B------:R-:W-:-:S02]  /*2050*/  HADD2.F32 R41, -RZ, R21.H1_H1 ;  /* 0x30000015ff297230 */ /* 0x000fc40000004100 */
[----:B------:R-:W-:Y:S01]  /*2060*/  FFMA.FTZ R33, R33, R62, R64 ;  /* 0x0000003e21217223 */ /* 0x000fe20000010040 */
[----:B------:R-:W-:Y:S01]  /*2070*/  FADD.FTZ R42, -R60, R46 ;  /* 0x0000002e3c2a7221 */ /* 0x000fe20000010100 */
[C---:B------:R-:W-:Y:S01]  /*2080*/  FMUL.FTZ R50, R59.reuse, R50 ;  /* 0x000000323b327220 */ /* 0x040fe20000410000 */
[C---:B------:R-:W-:Y:S01]  /*2090*/  FMUL.FTZ R52, R59.reuse, R52 ;  /* 0x000000343b347220 */ /* 0x040fe20000410000 */
[----:B------:R-:W-:Y:S01]  /*20a0*/  FFMA.FTZ R62, R40, R41, R43 ;  /* 0x00000029283e7223 */ /* 0x000fe2000001002b */
[--C-:B------:R-:W-:Y:S02]  /*20b0*/  HADD2.F32 R41, -RZ, R10.reuse.H0_H0 ;  /* 0x2000000aff297230 */ /* 0x100fe40000004100 */
[----:B------:R-:W-:Y:S01]  /*20c0*/  FADD.FTZ R40, -R60, R45 ;  /* 0x0000002d3c287221 */ /* 0x000fe20000010100 */
[----:B------:R-:W-:Y:S02]  /*20d0*/  HADD2.F32 R43, -RZ, R10.H1_H1 ;  /* 0x3000000aff2b7230 */ /* 0x000fe40000004100 */
[----:B------:R-:W-:Y:S01]  /*20e0*/  FMUL.FTZ R42, R59, R42 ;  /* 0x0000002a3b2a7220 */ /* 0x000fe20000410000 */
[----:B------:R-:W-:-:S02]  /*20f0*/  HADD2.F32 R45, -RZ, R5.H1_H1 ;  /* 0x30000005ff2d7230 */ /* 0x000fc40000004100 */
[----:B------:R-:W-:Y:S01]  /*2100*/  FFMA.FTZ R63, R44, R63, R41 ;  /* 0x0000003f2c3f7223 */ /* 0x000fe20000010029 */
[----:B------:R-:W-:Y:S02]  /*2110*/  HADD2.F32 R41, -RZ, R22.H1_H1 ;  /* 0x30000016ff297230 */ /* 0x000fe40000004100 */
[----:B------:R-:W-:Y:S01]  /*2120*/  FMUL.FTZ R40, R59, R40 ;  /* 0x000000283b287220 */ /* 0x000fe20000410000 */
[----:B------:R-:W-:Y:S02]  /*2130*/  IMAD R56, R56, R3, RZ ;  /* 0x0000000338387224 */ /* 0x000fe400078e02ff */
[----:B------:R-:W-:Y:S01]  /*2140*/  FADD.FTZ R54, -R60, R54 ;  /* 0x000000363c367221 */ /* 0x000fe20000010100 */
[----:B------:R-:W-:Y:S02]  /*2150*/  HADD2.F32 R67, -RZ, R7.H1_H1 ;  /* 0x30000007ff437230 */ /* 0x000fe40000004100 */
[----:B------:R-:W-:Y:S01]  /*2160*/  FFMA.FTZ R46, R40, R41, R43 ;  /* 0x00000029282e7223 */ /* 0x000fe2000001002b */
[----:B------:R-:W-:-:S02]  /*2170*/  HADD2.F32 R41, -RZ, R11.H0_H0 ;  /* 0x2000000bff297230 */ /* 0x000fc40000004100 */
[----:B------:R-:W-:Y:S01]  /*2180*/  FADD.FTZ R40, -R60, R47 ;  /* 0x0000002f3c287221 */ /* 0x000fe20000010100 */
[----:B------:R-:W-:Y:S01]  /*2190*/  HADD2.F32 R43, -RZ, R11.H1_H1 ;  /* 0x3000000bff2b7230 */ /* 0x000fe20000004100 */
[----:B------:R-:W-:Y:S01]  /*21a0*/  F2FP.F16.F32.PACK_AB R35, R34, R35 ;  /* 0x000000232223723e */ /* 0x000fe200000000ff */
[--C-:B------:R-:W-:Y:S02]  /*21b0*/  HADD2.F32 R47, -RZ, R16.reuse.H1_H1 ;  /* 0x30000010ff2f7230 */ /* 0x100fe40000004100 */
[----:B------:R-:W-:Y:S01]  /*21c0*/  FFMA.FTZ R65, R42, R65, R41 ;  /* 0x000000412a417223 */ /* 0x000fe20000010029 */
[----:B------:R-:W-:Y:S02]  /*21d0*/  HADD2.F32 R41, -RZ, R23.H1_H1 ;  /* 0x30000017ff297230 */ /* 0x000fe40000004100 */
[C---:B------:R-:W-:Y:S01]  /*21e0*/  FMUL.FTZ R40, R59.reuse, R40 ;  /* 0x000000283b287220 */ /* 0x040fe20000410000 */
[----:B------:R-:W-:Y:S01]  /*21f0*/  FADD.FTZ R42, -R60, R51 ;  /* 0x000000333c2a7221 */ /* 0x000fe20000010100 */
[----:B------:R-:W-:Y:S01]  /*2200*/  FMUL.FTZ R51, R59, R54 ;  /* 0x000000363b337220 */ /* 0x000fe20000410000 */
[----:B------:R-:W-:Y:S01]  /*2210*/  F2FP.F16.F32.PACK_AB R34, R33, R32 ;  /* 0x000000202122723e */ /* 0x000fe200000000ff */
[----:B------:R-:W-:Y:S01]  /*2220*/  FFMA.FTZ R66, R40, R41, R43 ;  /* 0x0000002928427223 */ /* 0x000fe2000001002b */
[----:B------:R-:W-:-:S02]  /*2230*/  HADD2.F32 R41, -RZ, R16.H0_H0 ;  /* 0x20000010ff297230 */ /* 0x000fc40000004100 */
[----:B------:R-:W-:Y:S01]  /*2240*/  FADD.FTZ R40, -R60, R49 ;  /* 0x000000313c287221 */ /* 0x000fe20000010100 */
[--C-:B------:R-:W-:Y:S02]  /*2250*/  HADD2.F32 R43, -RZ, R4.reuse.H0_H0 ;  /* 0x20000004ff2b7230 */ /* 0x100fe40000004100 */
[C---:B------:R-:W-:Y:S01]  /*2260*/  FMUL.FTZ R42, R59.reuse, R42 ;  /* 0x0000002a3b2a7220 */ /* 0x040fe20000410000 */
[----:B------:R-:W-:Y:S02]  /*2270*/  HADD2.F32 R49, -RZ, R17.H1_H1 ;  /* 0x30000011ff317230 */ /* 0x000fe40000004100 */
[----:B------:R-:W-:Y:S01]  /*2280*/  FMUL.FTZ R40, R59, R40 ;  /* 0x000000283b287220 */ /* 0x000fe20000410000 */
[----:B------:R-:W-:Y:S01]  /*2290*/  F2FP.F16.F32.PACK_AB R33, R39, R38 ;  /* 0x000000262721723e */ /* 0x000fe200000000ff */
[----:B------:R-:W-:Y:S01]  /*22a0*/  FFMA.FTZ R48, R48, R41, R43 ;  /* 0x0000002930307223 */ /* 0x000fe2000001002b */
[----:B------:R-:W-:Y:S02]  /*22b0*/  HADD2.F32 R41, -RZ, R4.H1_H1 ;  /* 0x30000004ff297230 */ /* 0x000fe40000004100 */
[----:B------:R-:W-:Y:S01]  /*22c0*/  FFMA.FTZ R49, R42, R49, R45 ;  /* 0x000000312a317223 */ /* 0x000fe2000001002d */
[----:B------:R-:W-:Y:S01]  /*22d0*/  HADD2.F32 R43, -RZ, R5.H0_H0 ;  /* 0x20000005ff2b7230 */ /* 0x000fe20000004100 */
[----:B------:R-:W0:Y:S01]  /*22e0*/  LDC.64 R44, c[0x0][0x428] ;  /* 0x00010a00ff2c7b82 */ /* 0x000e220000000a00 */
[----:B------:R-:W-:-:S02]  /*22f0*/  HADD2.F32 R42, -RZ, R7.H0_H0 ;  /* 0x20000007ff2a7230 */ /* 0x000fc40000004100 */
[----:B------:R-:W-:Y:S01]  /*2300*/  FFMA.FTZ R47, R40, R47, R41 ;  /* 0x0000002f282f7223 */ /* 0x000fe20000010029 */
[----:B------:R-:W-:Y:S02]  /*2310*/  HADD2.F32 R41, -RZ, R17.H0_H0 ;  /* 0x20000011ff297230 */ /* 0x000fe40000004100 */
[C---:B------:R-:W-:Y:S01]  /*2320*/  FADD.FTZ R40, -R60.reuse, R53 ;  /* 0x000000353c287221 */ /* 0x040fe20000010100 */
[----:B------:R-:W-:Y:S01]  /*2330*/  FADD.FTZ R60, -R60, R55 ;  /* 0x000000373c3c7221 */ /* 0x000fe20000010100 */
[----:B------:R-:W-:Y:S01]  /*2340*/  HADD2.F32 R55, -RZ, R19.H1_H1 ;  /* 0x30000013ff377230 */ /* 0x000fe20000004100 */
[----:B------:R-:W-:Y:S01]  /*2350*/  F2FP.F16.F32.PACK_AB R32, R37, R36 ;  /* 0x000000242520723e */ /* 0x000fe200000000ff */
[----:B------:R-:W-:Y:S01]  /*2360*/  FFMA.FTZ R64, R50, R41, R43 ;  /* 0x0000002932407223 */ /* 0x000fe2000001002b */
[----:B------:R-:W-:Y:S02]  /*2370*/  HADD2.F32 R41, -RZ, R18.H0_H0 ;  /* 0x20000012ff297230 */ /* 0x000fe40000004100 */
[----:B------:R-:W-:Y:S01]  /*2380*/  FMUL.FTZ R40, R59, R40 ;  /* 0x000000283b287220 */ /* 0x000fe20000410000 */
[----:B------:R-:W-:-:S02]  /*2390*/  HADD2.F32 R43, -RZ, R6.H0_H0 ;  /* 0x20000006ff2b7230 */ /* 0x000fc40000004100 */
[----:B------:R-:W-:Y:S01]  /*23a0*/  FMUL.FTZ R60, R59, R60 ;  /* 0x0000003c3b3c7220 */ /* 0x000fe20000410000 */
[----:B------:R-:W-:Y:S02]  /*23b0*/  F2FP.F16.F32.PACK_AB R39, R66, R65 ;  /* 0x000000414227723e */ /* 0x000fe400000000ff */
[----:B------:R-:W-:Y:S01]  /*23c0*/  F2FP.F16.F32.PACK_AB R38, R46, R63 ;  /* 0x0000003f2e26723e */ /* 0x000fe200000000ff */
[----:B------:R-:W-:Y:S01]  /*23d0*/  FFMA.FTZ R3, R52, R41, R43 ;  /* 0x0000002934037223 */ /* 0x000fe2000001002b */
[----:B------:R-:W-:Y:S02]  /*23e0*/  HADD2.F32 R41, -RZ, R18.H1_H1 ;  /* 0x30000012ff297230 */ /* 0x000fe40000004100 */
[----:B------:R-:W-:Y:S01]  /*23f0*/  FFMA.FTZ R60, R60, R55, R67 ;  /* 0x000000373c3c7223 */ /* 0x000fe20000010043 */
[----:B------:R-:W-:Y:S01]  /*2400*/  HADD2.F32 R43, -RZ, R6.H1_H1 ;  /* 0x30000006ff2b7230 */ /* 0x000fe20000004100 */
[----:B------:R-:W-:Y:S02]  /*2410*/  F2FP.F16.F32.PACK_AB R37, R62, R61 ;  /* 0x0000003d3e25723e */ /* 0x000fe400000000ff */
[----:B------:R-:W-:-:S02]  /*2420*/  F2FP.F16.F32.PACK_AB R36, R58, R57 ;  /* 0x000000393a24723e */ /* 0x000fc400000000ff */
[----:B------:R-:W-:Y:S01]  /*2430*/  FFMA.FTZ R50, R40, R41, R43 ;  /* 0x0000002928327223 */ /* 0x000fe2000001002b */
[----:B------:R-:W-:Y:S01]  /*2440*/  SHF.R.S32.HI R41, RZ, 0x1f, R56 ;  /* 0x0000001fff297819 */ /* 0x000fe20000011438 */
[----:B------:R-:W-:Y:S01]  /*2450*/  HADD2.F32 R40, -RZ, R19.H0_H0 ;  /* 0x20000013ff287230 */ /* 0x000fe20000004100 */
[----:B------:R-:W-:Y:S02]  /*2460*/  F2FP.F16.F32.PACK_AB R49, R49, R64 ;  /* 0x000000403131723e */ /* 0x000fe400000000ff */
[----:B------:R-:W-:Y:S02]  /*2470*/  LEA.HI R41, R41, R56, RZ, 0x3 ;  /* 0x0000003829297211 */ /* 0x000fe400078f18ff */
[----:B------:R-:W-:Y:S01]  /*2480*/  FFMA.FTZ R51, R51, R40, R42 ;  /* 0x0000002833337223 */ /* 0x000fe2000001002a */
[----:B------:R-:W-:Y:S02]  /*2490*/  F2FP.F16.F32.PACK_AB R50, R50, R3 ;  /* 0x000000033232723e */ /* 0x000fe400000000ff */
[----:B------:R-:W-:-:S02]  /*24a0*/  LEA.HI.SX32 R41, R41, R0, 0x1d ;  /* 0x0000000029297211 */ /* 0x000fc400078feaff */
[----:B------:R-:W-:Y:S02]  /*24b0*/  F2FP.F16.F32.PACK_AB R51, R60, R51 ;  /* 0x000000333c33723e */ /* 0x000fe400000000ff */
[C---:B------:R-:W-:Y:S02]  /*24c0*/  IADD3 R43, PT, PT, R41.reuse, 0x100, RZ ;  /* 0x00000100292b7810 */ /* 0x040fe40007ffe0ff */
[C---:B------:R-:W-:Y:S01]  /*24d0*/  IADD3 R53, PT, PT, R41.reuse, 0x200, RZ ;  /* 0x0000020029357810 */ /* 0x040fe20007ffe0ff */
[----:B0-----:R-:W-:Y:S01]  /*24e0*/  IMAD.WIDE.U32 R40, R41, 0x10, R44 ;  /* 0x0000001029287825 */ /* 0x001fe200078e002c */
[----:B------:R-:W-:-:S03]  /*24f0*/  F2FP.F16.F32.PACK_AB R48, R47, R48 ;  /* 0x000000302f30723e */ /* 0x000fc600000000ff */
[--C-:B------:R-:W-:Y:S01]  /*2500*/  IMAD.WIDE.U32 R42, R43, 0x10, R44.reuse ;  /* 0x000000102b2a7825 */ /* 0x100fe200078e002c */
[----:B------:R0:W-:Y:S03]  /*2510*/  STG.E.128 desc[UR6][R40.64], R32 ;  /* 0x0000002028007986 */ /* 0x0001e6000c101d06 */
[----:B------:R-:W-:Y:S01]  /*2520*/  IMAD.WIDE.U32 R44, R53, 0x10, R44 ;  /* 0x00000010352c7825 */ /* 0x000fe200078e002c */
[----:B------:R0:W-:Y:S04]  /*2530*/  STG.E.128 desc[UR6][R42.64], R36 ;  /* 0x000000242a007986 */ /* 0x0001e8000c101d06 */
[----:B------:R0:W-:Y:S02]  /*2540*/  STG.E.128 desc[UR6][R44.64], R48 ;  /* 0x000000302c007986 */ /* 0x0001e4000c101d06 */
.L_x_12402:
[----:B0-----:R-:W0:Y:S01]  /*2550*/  LDC.64 R32, c[0x0][0x380] ;  /* 0x0000e000ff207b82 */ /* 0x001e220000000a00 */
[----:B------:R-:W-:Y:S01]  /*2560*/  UPLOP3.LUT UP1, UPT, UPT, UPT, UP1, 0x40, 0x4 ;  /* 0x000000000004789c */ /* 0x000fe20003f2e810 */
[----:B0-----:R-:W-:-:S04]  /*2570*/  IADD3 R2, PT, PT, R2, R32, RZ ;  /* 0x0000002002027210 */ /* 0x001fc80007ffe0ff */
[----:B------:R-:W-:-:S13]  /*2580*/  ISETP.GE.AND P0, PT, R2, R33, PT ;  /* 0x000000210200720c */ /* 0x000fda0003f06270 */
[----:B------:R-:W-:Y:S05]  /*2590*/  @!P0 BRA `(.L_x_12403) ;  /* 0xffffffdc00248947 */ /* 0x000fea000383ffff */
[----:B------:R-:W-:Y:S05]  /*25a0*/  EXIT ;  /* 0x000000000000794d */ /* 0x000fea0003800000 */
.L_x_12404:
        /* <DEDUP_REMOVED lines=13> */
.L_x_21002:


//--------------------- .text._ZN10layer_norm13ln_fwd_kernelINS_13Kernel_traitsI6__halfS2_fS2_fjLj6144ELj1ELj1ELj8ELj16ENS_18Kernel_traits_baseILj6144ES2_S2_fS2_fjLj256EEEEELb0ELb1ELb0ELb0EEEvNS_9FwdParamsE --------------------------
	.section	.text._ZN10layer_norm13ln_fwd_kernelINS_13Kernel_traitsI6__halfS2_fS2_fjLj6144ELj1ELj1ELj8ELj16ENS_18Kernel_traits_baseILj6144ES2_S2_fS2_fjLj256EEEEELb0ELb1ELb0ELb0EEEvNS_9FwdParamsE,"ax",@progbits
	.align	128
        .global         _ZN10layer_norm13ln_fwd_kernelINS_13Kernel_traitsI6__halfS2_fS2_fjLj6144ELj1ELj1ELj8ELj16ENS_18Kernel_traits_baseILj6144ES2_S2_fS2_fjLj256EEEEELb0ELb1ELb0ELb0EEEvNS_9FwdParamsE
        .type           _ZN10layer_norm13ln_fwd_kernelINS_13Kernel_traitsI6__halfS2_fS2_fjLj6144ELj1ELj1ELj8ELj16ENS_18Kernel_traits_baseILj6144ES2_S2_fS2_fjLj256EEEEELb0ELb1ELb0ELb0EEEvNS_9FwdParamsE,@function
        .size           _ZN10layer_norm13ln_fwd_kernelINS_13Kernel_traitsI6__halfS2_fS2_fjLj6144ELj1ELj1ELj8ELj16ENS_18Kernel_traits_baseILj6144ES2_S2_fS2_fjLj256EEEEELb0ELb1ELb0ELb0EEEvNS_9FwdParamsE,(.L_x_21003 - _ZN10layer_norm13ln_fwd_kernelINS_13Kernel_traitsI6__halfS2_fS2_fjLj6144ELj1ELj1ELj8ELj16ENS_18Kernel_traits_baseILj6144ES2_S2_fS2_fjLj256EEEEELb0ELb1ELb0ELb0EEEvNS_9FwdParamsE)
        .other          _ZN10layer_norm13ln_fwd_kernelINS_13Kernel_traitsI6__halfS2_fS2_fjLj6144ELj1ELj1ELj8ELj16ENS_18Kernel_traits_baseILj6144ES2_S2_fS2_fjLj256EEEEELb0ELb1ELb0ELb0EEEvNS_9FwdParamsE,@"STO_CUDA_ENTRY STV_DEFAULT"
_ZN10layer_norm13ln_fwd_kernelINS_13Kernel_traitsI6__halfS2_fS2_fjLj6144ELj1ELj1ELj8ELj16ENS_18Kernel_traits_baseILj6144ES2_S2_fS2_fjLj256EEEEELb0ELb1ELb0ELb0EEEvNS_9FwdParamsE:
.text._ZN10layer_norm13ln_fwd_kernelINS_13Kernel_traitsI6__halfS2_fS2_fjLj6144ELj1ELj1ELj8ELj16ENS_18Kernel_traits_baseILj6144ES2_S2_fS2_fjLj256EEEEELb0ELb1ELb0ELb0EEEvNS_9FwdParamsE:
        /* <DEDUP_REMOVED lines=53> */
.L_x_12406:
        /* <DEDUP_REMOVED lines=32> */
.L_x_12407:
[----:B------:R-:W-:Y:S05]  /*0550*/  BSYNC.RECONVERGENT B0 ;  /* 0x0000000000007941 */ /* 0x000fea0003800200 */
.L_x_12405:
        /* <DEDUP_REMOVED lines=23> */
.L_x_12428:
[----:B012---:R-:W0:Y:S02]  /*06d0*/  @P0 LDC.64 R80, c[0x0][0x3e0] ;  /* 0x0000f800ff500b82 */ /* 0x007e240000000a00 */
[----:B0-----:R-:W-:-:S06]  /*06e0*/  @P0 IMAD.WIDE R80, R73, 0x2, R80 ;  /* 0x0000000249500825 */ /* 0x001fcc00078e0250 */
        /* <DEDUP_REMOVED lines=21> */
[--C-:B-----5:R-:W-:Y:S02]  /*0840*/  HADD2.F32 R71, -RZ, R64.reuse.H0_H0 ;  /* 0x20000040ff477230 */ /* 0x120fe40000004100 */
[----:B------:R-:W-:Y:S02]  /*0850*/  HADD2.F32 R79, -RZ, R64.H1_H1 ;  /* 0x30000040ff4f7230 */ /* 0x000fe40000004100 */
[--C-:B------:R-:W-:Y:S02]  /*0860*/  HADD2.F32 R83, -RZ, R65.reuse.H1_H1 ;  /* 0x30000041ff537230 */ /* 0x100fe40000004100 */
[----:B------:R-:W-:Y:S01]  /*0870*/  FMUL.FTZ R71, R71, R0 ;  /* 0x0000000047477220 */ /* 0x000fe20000410000 */
[----:B------:R-:W-:-:S02]  /*0880*/  HADD2.F32 R81, -RZ, R65.H0_H0 ;  /* 0x20000041ff517230 */ /* 0x000fc40000004100 */
[--C-:B------:R-:W-:Y:S02]  /*0890*/  HADD2.F32 R85, -RZ, R66.reuse.H0_H0 ;  /* 0x20000042ff557230 */ /* 0x100fe40000004100 */
[-C--:B------:R-:W-:Y:S01]  /*08a0*/  FMUL.FTZ R78, R83, R0.reuse ;  /* 0x00000000534e7220 */ /* 0x080fe20000410000 */
[----:B------:R-:W-:Y:S02]  /*08b0*/  HADD2.F32 R87, -RZ, R66.H1_H1 ;  /* 0x30000042ff577230 */ /* 0x000fe40000004100 */
[-C--:B------:R-:W-:Y:S01]  /*08c0*/  FMUL.FTZ R66, R79, R0.reuse ;  /* 0x000000004f427220 */ /* 0x080fe20000410000 */
[--C-:B------:R-:W-:Y:S02]  /*08d0*/  HADD2.F32 R89, -RZ, R67.reuse.H0_H0 ;  /* 0x20000043ff597230 */ /* 0x100fe40000004100 */
[-C--:B------:R-:W-:Y:S01]  /*08e0*/  FMUL.FTZ R81, R81, R0.reuse ;  /* 0x0000000051517220 */ /* 0x080fe20000410000 */
[----:B------:R-:W-:Y:S02]  /*08f0*/  HADD2.F32 R91, -RZ, R67.H1_H1 ;  /* 0x30000043ff5b7230 */ /* 0x000fe40000004100 */
[----:B------:R-:W-:Y:S01]  /*0900*/  FMUL.FTZ R85, R85, R0 ;  /* 0x0000000055557220 */ /* 0x000fe20000410000 */
[----:B------:R-:W-:-:S02]  /*0910*/  HADD2.F32 R64, -RZ, R36.H0_H0 ;  /* 0x20000024ff407230 */ /* 0x000fc40000004100 */
[----:B------:R-:W-:Y:S01]  /*0920*/  FMUL.FTZ R89, R89, R0 ;  /* 0x0000000059597220 */ /* 0x000fe20000410000 */
[----:B------:R-:W-:Y:S02]  /*0930*/  HADD2.F32 R65, -RZ, R36.H1_H1 ;  /* 0x30000024ff417230 */ /* 0x000fe40000004100 */
[--C-:B------:R-:W-:Y:S02]  /*0940*/  HADD2.F32 R67, -RZ, R37.reuse.H1_H1 ;  /* 0x30000025ff437230 */ /* 0x100fe40000004100 */
[----:B------:R-:W-:Y:S02]  /*0950*/  HADD2.F32 R70, -RZ, R37.H0_H0 ;  /* 0x20000025ff467230 */ /* 0x000fe40000004100 */
[----:B------:R-:W-:Y:S02]  /*0960*/  HADD2.F32 R79, -RZ, R39.H1_H1 ;  /* 0x30000027ff4f7230 */ /* 0x000fe40000004100 */
[----:B--2---:R-:W-:Y:S01]  /*0970*/  FFMA.FTZ R68, R71, R64, R8 ;  /* 0x0000004047447223 */ /* 0x004fe20000010008 */
[----:B------:R-:W-:Y:S01]  /*0980*/  FFMA.FTZ R69, R66, R65, R9 ;  /* 0x0000004142457223 */ /* 0x000fe20000010009 */
[----:B------:R-:W-:Y:S01]  /*0990*/  FFMA.FTZ R71, R78, R67, R11 ;  /* 0x000000434e477223 */ /* 0x000fe2000001000b */
[----:B------:R-:W-:-:S02]  /*09a0*/  HADD2.F32 R65, -RZ, R38.H1_H1 ;  /* 0x30000026ff417230 */ /* 0x000fc40000004100 */
[-C--:B------:R-:W-:Y:S01]  /*09b0*/  FMUL.FTZ R66, R87, R0.reuse ;  /* 0x0000000057427220 */ /* 0x080fe20000410000 */
[----:B------:R-:W-:Y:S02]  /*09c0*/  HADD2.F32 R67, -RZ, R39.H0_H0 ;  /* 0x20000027ff437230 */ /* 0x000fe40000004100 */
[----:B------:R-:W-:Y:S01]  /*09d0*/  FMUL.FTZ R78, R91, R0 ;  /* 0x000000005b4e7220 */ /* 0x000fe20000410000 */
[----:B------:R-:W-:Y:S02]  /*09e0*/  HADD2.F32 R64, -RZ, R38.H0_H0 ;  /* 0x20000026ff407230 */ /* 0x000fe40000004100 */
[----:B---3--:R-:W-:Y:S01]  /*09f0*/  FFMA.FTZ R65, R66, R65, R5 ;  /* 0x0000004142417223 */ /* 0x008fe20000010005 */
[----:B------:R-:W-:Y:S01]  /*0a00*/  FFMA.FTZ R70, R81, R70, R10 ;  /* 0x0000004651467223 */ /* 0x000fe2000001000a */
[----:B------:R-:W-:Y:S01]  /*0a10*/  FFMA.FTZ R66, R89, R67, R6 ;  /* 0x0000004359427223 */ /* 0x000fe20000010006 */
[----:B------:R-:W-:Y:S01]  /*0a20*/  FFMA.FTZ R67, R78, R79, R7 ;  /* 0x0000004f4e437223 */ /* 0x000fe20000010007 */
[----:B------:R-:W-:Y:S01]  /*0a30*/  FFMA.FTZ R64, R85, R64, R4 ;  /* 0x0000004055407223 */ /* 0x000fe20000010004 */
[----:B------:R-:W-:Y:S06]  /*0a40*/  BRA `(.L_x_12411) ;  /* 0x0000000000807947 */ /* 0x000fec0003800000 */
.L_x_12410:
[--C-:B-----5:R-:W-:Y:S02]  /*0a50*/  HADD2.F32 R69, -RZ, R64.reuse.H0_H0 ;  /* 0x20000040ff457230 */ /* 0x120fe40000004100 */
[----:B------:R-:W-:Y:S02]  /*0a60*/  HADD2.F32 R71, -RZ, R64.H1_H1 ;  /* 0x30000040ff477230 */ /* 0x000fe40000004100 */
[--C-:B------:R-:W-:Y:S02]  /*0a70*/  HADD2.F32 R79, -RZ, R65.reuse.H0_H0 ;  /* 0x20000041ff4f7230 */ /* 0x100fe40000004100 */
        /* <DEDUP_REMOVED lines=9> */
[----:B------:R-:W-:Y:S02]  /*0b10*/  HADD2.F32 R64, -RZ, R36.H1_H1 ;  /* 0x30000024ff407230 */ /* 0x000fe40000004100 */
[----:B------:R-:W-:Y:S01]  /*0b20*/  FMUL.FTZ R81, R81, R0 ;  /* 0x0000000051517220 */ /* 0x000fe20000410000 */
[----:B------:R-:W-:-:S02]  /*0b30*/  HADD2.F32 R66, -RZ, R37.H1_H1 ;  /* 0x30000025ff427230 */ /* 0x000fc40000004100 */
[----:B------:R-:W-:Y:S01]  /*0b40*/  FMUL.FTZ R83, R83, R0 ;  /* 0x0000000053537220 */ /* 0x000fe20000410000 */
[--C-:B------:R-:W-:Y:S02]  /*0b50*/  HADD2.F32 R85, -RZ, R67.reuse.H0_H0 ;  /* 0x20000043ff557230 */ /* 0x100fe40000004100 */
[----:B------:R-:W-:Y:S01]  /*0b60*/  FMUL.FTZ R69, R71, R64 ;  /* 0x0000004047457220 */ /* 0x000fe20000410000 */
[----:B------:R-:W-:Y:S02]  /*0b70*/  HADD2.F32 R67, -RZ, R67.H1_H1 ;  /* 0x30000043ff437230 */ /* 0x000fe40000004100 */
[----:B------:R-:W-:Y:S01]  /*0b80*/  FMUL.FTZ R71, R65, R66 ;  /* 0x0000004241477220 */ /* 0x000fe20000410000 */
[----:B------:R-:W-:Y:S02]  /*0b90*/  HADD2.F32 R66, -RZ, R38.H1_H1 ;  /* 0x30000026ff427230 */ /* 0x000fe40000004100 */
[----:B------:R-:W-:Y:S01]  /*0ba0*/  FMUL.FTZ R85, R85, R0 ;  /* 0x0000000055557220 */ /* 0x000fe20000410000 */
[----:B------:R-:W-:-:S02]  /*0bb0*/  HADD2.F32 R70, -RZ, R37.H0_H0 ;  /* 0x20000025ff467230 */ /* 0x000fc40000004100 */
[----:B------:R-:W-:Y:S01]  /*0bc0*/  FMUL.FTZ R67, R67, R0 ;  /* 0x0000000043437220 */ /* 0x000fe20000410000 */
[----:B------:R-:W-:Y:S02]  /*0bd0*/  HADD2.F32 R64, -RZ, R38.H0_H0 ;  /* 0x20000026ff407230 */ /* 0x000fe40000004100 */
[----:B------:R-:W-:Y:S01]  /*0be0*/  FMUL.FTZ R65, R83, R66 ;  /* 0x0000004253417220 */ /* 0x000fe20000410000 */
[--C-:B------:R-:W-:Y:S02]  /*0bf0*/  HADD2.F32 R78, -RZ, R39.reuse.H0_H0 ;  /* 0x20000027ff4e7230 */ /* 0x100fe40000004100 */
[----:B------:R-:W-:Y:S01]  /*0c00*/  FMUL.FTZ R70, R79, R70 ;  /* 0x000000464f467220 */ /* 0x000fe20000410000 */
[----:B------:R-:W-:Y:S02]  /*0c10*/  HADD2.F32 R80, -RZ, R39.H1_H1 ;  /* 0x30000027ff507230 */ /* 0x000fe40000004100 */
[----:B------:R-:W-:Y:S01]  /*0c20*/  FMUL.FTZ R64, R81, R64 ;  /* 0x0000004051407220 */ /* 0x000fe20000410000 */
[----:B------:R-:W-:-:S02]  /*0c30*/  FMUL.FTZ R66, R85, R78 ;  /* 0x0000004e55427220 */ /* 0x000fc40000410000 */
[----:B------:R-:W-:-:S07]  /*0c40*/  FMUL.FTZ R67, R67, R80 ;  /* 0x0000005043437220 */ /* 0x000fce0000410000 */
.L_x_12411:
[----:B------:R-:W0:Y:S01]  /*0c50*/  LDC.64 R80, c[0x0][0x3a8] ;  /* 0x0000ea00ff507b82 */ /* 0x000e220000000a00 */
[C---:B------:R-:W-:Y:S01]  /*0c60*/  IADD3 R78, PT, PT, R77.reuse, 0x100, RZ ;  /* 0x000001004d4e7810 */ /* 0x040fe20007ffe0ff */
[----:B0-----:R-:W-:-:S05]  /*0c70*/  IMAD.WIDE.U32 R80, R77, 0x20, R80 ;  /* 0x000000204d507825 */ /* 0x001fca00078e0050 */
[----:B------:R0:W-:Y:S04]  /*0c80*/  STG.E.128 desc[UR6][R80.64], R68 ;  /* 0x0000004450007986 */ /* 0x0001e8000c101d06 */
[----:B------:R0:W-:Y:S02]  /*0c90*/  STG.E.128 desc[UR6][R80.64+0x10], R64 ;  /* 0x0000104050007986 */ /* 0x0001e4000c101d06 */
.L_x_12409:
[----:B------:R-:W-:Y:S05]  /*0ca0*/  BSYNC.RECONVERGENT B0 ;  /* 0x0000000000007941 */ /* 0x000fea0003800200 */
.L_x_12408:
        /* <DEDUP_REMOVED lines=13> */
[--C-:B-1---5:R-:W-:Y:S02]  /*0d80*/  HADD2.F32 R61, -RZ, R56.reuse.H0_H0 ;  /* 0x20000038ff3d7230 */ /* 0x122fe40000004100 */
[----:B------:R-:W-:Y:S02]  /*0d90*/  HADD2.F32 R63, -RZ, R56.H1_H1 ;  /* 0x30000038ff3f7230 */ /* 0x000fe40000004100 */
[--C-:B0-----:R-:W-:Y:S02]  /*0da0*/  HADD2.F32 R81, -RZ, R57.reuse.H1_H1 ;  /* 0x30000039ff517230 */ /* 0x101fe40000004100 */
[-C--:B------:R-:W-:Y:S01]  /*0db0*/  FMUL.FTZ R61, R61, R0.reuse ;  /* 0x000000003d3d7220 */ /* 0x080fe20000410000 */
[----:B------:R-:W-:Y:S02]  /*0dc0*/  HADD2.F32 R79, -RZ, R57.H0_H0 ;  /* 0x20000039ff4f7230 */ /* 0x000fe40000004100 */
[----:B------:R-:W-:Y:S01]  /*0dd0*/  FMUL.FTZ R56, R63, R0 ;  /* 0x000000003f387220 */ /* 0x000fe20000410000 */
[----:B------:R-:W-:-:S02]  /*0de0*/  HADD2.F32 R60, -RZ, R24.H0_H0 ;  /* 0x20000018ff3c7230 */ /* 0x000fc40000004100 */
[--C-:B------:R-:W-:Y:S02]  /*0df0*/  HADD2.F32 R87, -RZ, R59.reuse.H0_H0 ;  /* 0x2000003bff577230 */ /* 0x100fe40000004100 */
[----:B------:R-:W-:Y:S01]  /*0e00*/  FMUL.FTZ R79, R79, R0 ;  /* 0x000000004f4f7220 */ /* 0x000fe20000410000 */
[----:B------:R-:W-:Y:S02]  /*0e10*/  HADD2.F32 R89, -RZ, R59.H1_H1 ;  /* 0x3000003bff597230 */ /* 0x000fe40000004100 */
[----:B------:R-:W-:Y:S01]  /*0e20*/  FFMA.FTZ R60, R61, R60, R8 ;  /* 0x0000003c3d3c7223 */ /* 0x000fe20000010008 */
[----:B------:R-:W-:Y:S02]  /*0e30*/  HADD2.F32 R57, -RZ, R24.H1_H1 ;  /* 0x30000018ff397230 */ /* 0x000fe40000004100 */
[-C--:B------:R-:W-:Y:S01]  /*0e40*/  FMUL.FTZ R87, R87, R0.reuse ;  /* 0x0000000057577220 */ /* 0x080fe20000410000 */
[--C-:B------:R-:W-:Y:S02]  /*0e50*/  HADD2.F32 R83, -RZ, R58.reuse.H0_H0 ;  /* 0x2000003aff537230 */ /* 0x100fe40000004100 */
[----:B------:R-:W-:Y:S01]  /*0e60*/  FMUL.FTZ R80, R89, R0 ;  /* 0x0000000059507220 */ /* 0x000fe20000410000 */
[----:B------:R-:W-:-:S02]  /*0e70*/  HADD2.F32 R85, -RZ, R58.H1_H1 ;  /* 0x3000003aff557230 */ /* 0x000fc40000004100 */
[-C--:B------:R-:W-:Y:S01]  /*0e80*/  FMUL.FTZ R58, R81, R0.reuse ;  /* 0x00000000513a7220 */ /* 0x080fe20000410000 */
[--C-:B------:R-:W-:Y:S02]  /*0e90*/  HADD2.F32 R59, -RZ, R25.reuse.H1_H1 ;  /* 0x30000019ff3b7230 */ /* 0x100fe40000004100 */
[----:B------:R-:W-:Y:S01]  /*0ea0*/  FFMA.FTZ R61, R56, R57, R9 ;  /* 0x00000039383d7223 */ /* 0x000fe20000010009 */
[----:B------:R-:W-:Y:S02]  /*0eb0*/  HADD2.F32 R62, -RZ, R25.H0_H0 ;  /* 0x20000019ff3e7230 */ /* 0x000fe40000004100 */
[----:B------:R-:W-:Y:S01]  /*0ec0*/  FMUL.FTZ R83, R83, R0 ;  /* 0x0000000053537220 */ /* 0x000fe20000410000 */
[----:B------:R-:W-:Y:S02]  /*0ed0*/  HADD2.F32 R57, -RZ, R26.H1_H1 ;  /* 0x3000001aff397230 */ /* 0x000fe40000004100 */
[----:B------:R-:W-:Y:S01]  /*0ee0*/  FFMA.FTZ R63, R58, R59, R11 ;  /* 0x0000003b3a3f7223 */ /* 0x000fe2000001000b */
[----:B------:R-:W-:-:S02]  /*0ef0*/  HADD2.F32 R59, -RZ, R27.H0_H0 ;  /* 0x2000001bff3b7230 */ /* 0x000fc40000004100 */
[----:B------:R-:W-:Y:S01]  /*0f00*/  FFMA.FTZ R62, R79, R62, R10 ;  /* 0x0000003e4f3e7223 */ /* 0x000fe2000001000a */
[----:B------:R-:W-:Y:S01]  /*0f10*/  FMUL.FTZ R58, R85, R0 ;  /* 0x00000000553a7220 */ /* 0x000fe20000410000 */
[----:B------:R-:W-:Y:S02]  /*0f20*/  HADD2.F32 R56, -RZ, R26.H0_H0 ;  /* 0x2000001aff387230 */ /* 0x000fe40000004100 */
[----:B------:R-:W-:Y:S02]  /*0f30*/  HADD2.F32 R79, -RZ, R27.H1_H1 ;  /* 0x3000001bff4f7230 */ /* 0x000fe40000004100 */
[----:B------:R-:W-:Y:S01]  /*0f40*/  FFMA.FTZ R57, R58, R57, R5 ;  /* 0x000000393a397223 */ /* 0x000fe20000010005 */
[----:B------:R-:W-:Y:S01]  /*0f50*/  FFMA.FTZ R58, R87, R59, R6 ;  /* 0x0000003b573a7223 */ /* 0x000fe20000010006 */
[----:B------:R-:W-:Y:S01]  /*0f60*/  FFMA.FTZ R56, R83, R56, R4 ;  /* 0x0000003853387223 */ /* 0x000fe20000010004 */
[----:B------:R-:W-:Y:S01]  /*0f70*/  FFMA.FTZ R59, R80, R79, R7 ;  /* 0x0000004f503b7223 */ /* 0x000fe20000010007 */
[----:B------:R-:W-:Y:S06]  /*0f80*/  BRA `(.L_x_12415) ;  /* 0x0000000000807947 */ /* 0x000fec0003800000 */
.L_x_12414:
[--C-:B-1---5:R-:W-:Y:S02]  /*0f90*/  HADD2.F32 R61, -RZ, R56.reuse.H0_H0 ;  /* 0x20000038ff3d7230 */ /* 0x122fe40000004100 */
[----:B------:R-:W-:Y:S02]  /*0fa0*/  HADD2.F32 R63, -RZ, R56.H1_H1 ;  /* 0x30000038ff3f7230 */ /* 0x000fe40000004100 */
[--C-:B------:R-:W-:Y:S02]  /*0fb0*/  HADD2.F32 R79, -RZ, R57.reuse.H0_H0 ;  /* 0x20000039ff4f7230 */ /* 0x100fe40000004100 */
[-C--:B------:R-:W-:Y:S01]  /*0fc0*/  FMUL.FTZ R61, R61, R0.reuse ;  /* 0x000000003d3d7220 */ /* 0x080fe20000410000 */
[----:B------:R-:W-:Y:S02]  /*0fd0*/  HADD2.F32 R57, -RZ, R57.H1_H1 ;  /* 0x30000039ff397230 */ /* 0x000fe40000004100 */
[----:B------:R-:W-:Y:S01]  /*0fe0*/  FMUL.FTZ R63, R63, R0 ;  /* 0x000000003f3f7220 */ /* 0x000fe20000410000 */
[----:B------:R-:W-:-:S02]  /*0ff0*/  HADD2.F32 R60, -RZ, R24.H0_H0 ;  /* 0x20000018ff3c7230 */ /* 0x000fc40000004100 */
[-C--:B------:R-:W-:Y:S01]  /*1000*/  FMUL.FTZ R79, R79, R0.reuse ;  /* 0x000000004f4f7220 */ /* 0x080fe20000410000 */
[--C-:B0-----:R-:W-:Y:S02]  /*1010*/  HADD2.F32 R81, -RZ, R58.reuse.H0_H0 ;  /* 0x2000003aff517230 */ /* 0x101fe40000004100 */
        /* <DEDUP_REMOVED lines=23> */
.L_x_12415:
[----:B------:R-:W0:Y:S02]  /*1190*/  LDC.64 R80, c[0x0][0x3a8] ;  /* 0x0000ea00ff507b82 */ /* 0x000e240000000a00 */
[C---:B0-----:R-:W-:Y:S01]  /*11a0*/  IMAD.WIDE.U32 R80, R78.reuse, 0x20, R80 ;  /* 0x000000204e507825 */ /* 0x041fe200078e0050 */
[----:B------:R-:W-:-:S04]  /*11b0*/  IADD3 R78, PT, PT, R78, 0x100, RZ ;  /* 0x000001004e4e7810 */ /* 0x000fc80007ffe0ff */
[----:B------:R1:W-:Y:S04]  /*11c0*/  STG.E.128 desc[UR6][R80.64], R60 ;  /* 0x0000003c50007986 */ /* 0x0003e8000c101d06 */
[----:B------:R1:W-:Y:S02]  /*11d0*/  STG.E.128 desc[UR6][R80.64+0x10], R56 ;  /* 0x0000103850007986 */ /* 0x0003e4000c101d06 */
.L_x_12413:
[----:B------:R-:W-:Y:S05]  /*11e0*/  BSYNC.RECONVERGENT B0 ;  /* 0x0000000000007941 */ /* 0x000fea0003800200 */
.L_x_12412:
        /* <DEDUP_REMOVED lines=13> */
[--C-:B--2--5:R-:W-:Y:S02]  /*12c0*/  HADD2.F32 R53, -RZ, R48.reuse.H0_H0 ;  /* 0x20000030ff357230 */ /* 0x124fe40000004100 */
[----:B------:R-:W-:Y:S02]  /*12d0*/  HADD2.F32 R55, -RZ, R48.H1_H1 ;  /* 0x30000030ff377230 */ /* 0x000fe40000004100 */
[--C-:B------:R-:W-:Y:S02]  /*12e0*/  HADD2.F32 R79, -RZ, R49.reuse.H0_H0 ;  /* 0x20000031ff4f7230 */ /* 0x100fe40000004100 */
[-C--:B------:R-:W-:Y:S01]  /*12f0*/  FMUL.FTZ R53, R53, R0.reuse ;  /* 0x0000000035357220 */ /* 0x080fe20000410000 */
[----:B01----:R-:W-:Y:S02]  /*1300*/  HADD2.F32 R81, -RZ, R49.H1_H1 ;  /* 0x30000031ff517230 */ /* 0x003fe40000004100 */
[----:B------:R-:W-:Y:S01]  /*1310*/  FMUL.FTZ R48, R55, R0 ;  /* 0x0000000037307220 */ /* 0x000fe20000410000 */
[----:B------:R-:W-:-:S02]  /*1320*/  HADD2.F32 R87, -RZ, R51.H0_H0 ;  /* 0x20000033ff577230 */ /* 0x000fc40000004100 */
[-C--:B------:R-:W-:Y:S01]  /*1330*/  FMUL.FTZ R79, R79, R0.reuse ;  /* 0x000000004f4f7220 */ /* 0x080fe20000410000 */
[----:B------:R-:W-:Y:S02]  /*1340*/  HADD2.F32 R52, -RZ, R12.H0_H0 ;  /* 0x2000000cff347230 */ /* 0x000fe40000004100 */
[--C-:B------:R-:W-:Y:S02]  /*1350*/  HADD2.F32 R83, -RZ, R50.reuse.H0_H0 ;  /* 0x20000032ff537230 */ /* 0x100fe40000004100 */
[----:B------:R-:W-:Y:S01]  /*1360*/  FMUL.FTZ R87, R87, R0 ;  /* 0x0000000057577220 */ /* 0x000fe20000410000 */
[----:B------:R-:W-:Y:S02]  /*1370*/  HADD2.F32 R85, -RZ, R50.H1_H1 ;  /* 0x30000032ff557230 */ /* 0x000fe40000004100 */
[----:B------:R-:W-:Y:S01]  /*1380*/  FFMA.FTZ R52, R53, R52, R8 ;  /* 0x0000003435347223 */ /* 0x000fe20000010008 */
[----:B------:R-:W-:Y:S02]  /*1390*/  HADD2.F32 R51, -RZ, R51.H1_H1 ;  /* 0x30000033ff337230 */ /* 0x000fe40000004100 */
[----:B------:R-:W-:Y:S01]  /*13a0*/  FMUL.FTZ R50, R81, R0 ;  /* 0x0000000051327220 */ /* 0x000fe20000410000 */
[----:B------:R-:W-:-:S02]  /*13b0*/  HADD2.F32 R49, -RZ, R12.H1_H1 ;  /* 0x3000000cff317230 */ /* 0x000fc40000004100 */
[-C--:B------:R-:W-:Y:S01]  /*13c0*/  FMUL.FTZ R83, R83, R0.reuse ;  /* 0x0000000053537220 */ /* 0x080fe20000410000 */
[-C--:B------:R-:W-:Y:S01]  /*13d0*/  FMUL.FTZ R80, R85, R0.reuse ;  /* 0x0000000055507220 */ /* 0x080fe20000410000 */
[----:B------:R-:W-:Y:S01]  /*13e0*/  FMUL.FTZ R82, R51, R0 ;  /* 0x0000000033527220 */ /* 0x000fe20000410000 */
[--C-:B------:R-:W-:Y:S02]  /*13f0*/  HADD2.F32 R55, -RZ, R13.reuse.H1_H1 ;  /* 0x3000000dff377230 */ /* 0x100fe40000004100 */
[----:B------:R-:W-:Y:S01]  /*1400*/  FFMA.FTZ R53, R48, R49, R9 ;  /* 0x0000003130357223 */ /* 0x000fe20000010009 */
[----:B------:R-:W-:Y:S02]  /*1410*/  HADD2.F32 R54, -RZ, R13.H0_H0 ;  /* 0x2000000dff367230 */ /* 0x000fe40000004100 */
[--C-:B------:R-:W-:Y:S02]  /*1420*/  HADD2.F32 R48, -RZ, R14.reuse.H0_H0 ;  /* 0x2000000eff307230 */ /* 0x100fe40000004100 */
[----:B------:R-:W-:Y:S01]  /*1430*/  FFMA.FTZ R55, R50, R55, R11 ;  /* 0x0000003732377223 */ /* 0x000fe2000001000b */
[----:B------:R-:W-:-:S02]  /*1440*/  HADD2.F32 R49, -RZ, R14.H1_H1 ;  /* 0x3000000eff317230 */ /* 0x000fc40000004100 */
[----:B------:R-:W-:Y:S01]  /*1450*/  FFMA.FTZ R54, R79, R54, R10 ;  /* 0x000000364f367223 */ /* 0x000fe2000001000a */
[--C-:B------:R-:W-:Y:S02]  /*1460*/  HADD2.F32 R0, -RZ, R15.reuse.H0_H0 ;  /* 0x2000000fff007230 */ /* 0x100fe40000004100 */
[----:B------:R-:W-:Y:S01]  /*1470*/  FFMA.FTZ R48, R83, R48, R4 ;  /* 0x0000003053307223 */ /* 0x000fe20000010004 */
[----:B------:R-:W-:Y:S02]  /*1480*/  HADD2.F32 R51, -RZ, R15.H1_H1 ;  /* 0x3000000fff337230 */ /* 0x000fe40000004100 */
[----:B------:R-:W-:Y:S01]  /*1490*/  FFMA.FTZ R49, R80, R49, R5 ;  /* 0x0000003150317223 */ /* 0x000fe20000010005 */
[----:B------:R-:W-:Y:S02]  /*14a0*/  FFMA.FTZ R50, R87, R0, R6 ;  /* 0x0000000057327223 */ /* 0x000fe40000010006 */
[----:B------:R-:W-:Y:S01]  /*14b0*/  FFMA.FTZ R51, R82, R51, R7 ;  /* 0x0000003352337223 */ /* 0x000fe20000010007 */
[----:B------:R-:W-:Y:S06]  /*14c0*/  BRA `(.L_x_12419) ;  /* 0x0000000000807947 */ /* 0x000fec0003800000 */
.L_x_12418:
[--C-:B--2--5:R-:W-:Y:S02]  /*14d0*/  HADD2.F32 R53, -RZ, R48.reuse.H0_H0 ;  /* 0x20000030ff357230 */ /* 0x124fe40000004100 */
[----:B------:R-:W-:Y:S02]  /*14e0*/  HADD2.F32 R55, -RZ, R48.H1_H1 ;  /* 0x30000030ff377230 */ /* 0x000fe40000004100 */
[----:B------:R-:W-:Y:S02]  /*14f0*/  HADD2.F32 R79, -RZ, R49.H0_H0 ;  /* 0x20000031ff4f7230 */ /* 0x000fe40000004100 */
[-C--:B------:R-:W-:Y:S01]  /*1500*/  FMUL.FTZ R53, R53, R0.reuse ;  /* 0x0000000035357220 */ /* 0x080fe20000410000 */
[----:B------:R-:W-:Y:S02]  /*1510*/  HADD2.F32 R85, -RZ, R51.H0_H0 ;  /* 0x20000033ff557230 */ /* 0x000fe40000004100 */
[----:B------:R-:W-:Y:S01]  /*1520*/  FMUL.FTZ R55, R55, R0 ;  /* 0x0000000037377220 */ /* 0x000fe20000410000 */
[----:B------:R-:W-:-:S02]  /*1530*/  HADD2.F32 R49, -RZ, R49.H1_H1 ;  /* 0x30000031ff317230 */ /* 0x000fc40000004100 */
[-C--:B------:R-:W-:Y:S01]  /*1540*/  FMUL.FTZ R79, R79, R0.reuse ;  /* 0x000000004f4f7220 */ /* 0x080fe20000410000 */
[--C-:B01----:R-:W-:Y:S02]  /*1550*/  HADD2.F32 R81, -RZ, R50.reuse.H0_H0 ;  /* 0x20000032ff517230 */ /* 0x103fe40000004100 */
[-C--:B------:R-:W-:Y:S01]  /*1560*/  FMUL.FTZ R85, R85, R0.reuse ;  /* 0x0000000055557220 */ /* 0x080fe20000410000 */
[----:B------:R-:W-:Y:S02]  /*1570*/  HADD2.F32 R83, -RZ, R50.H1_H1 ;  /* 0x30000032ff537230 */ /* 0x000fe40000004100 */
[-C--:B------:R-:W-:Y:S01]  /*1580*/  FMUL.FTZ R49, R49, R0.reuse ;  /* 0x0000000031317220 */ /* 0x080fe20000410000 */
[----:B------:R-:W-:Y:S02]  /*1590*/  HADD2.F32 R51, -RZ, R51.H1_H1 ;  /* 0x30000033ff337230 */ /* 0x000fe40000004100 */
[----:B------:R-:W-:Y:S01]  /*15a0*/  FMUL.FTZ R81, R81, R0 ;  /* 0x0000000051517220 */ /* 0x000fe20000410000 */
[----:B------:R-:W-:-:S02]  /*15b0*/  HADD2.F32 R52, -RZ, R12.H0_H0 ;  /* 0x2000000cff347230 */ /* 0x000fc40000004100 */
[-C--:B------:R-:W-:Y:S01]  /*15c0*/  FMUL.FTZ R83, R83, R0.reuse ;  /* 0x0000000053537220 */ /* 0x080fe20000410000 */
[----:B------:R-:W-:Y:S02]  /*15d0*/  HADD2.F32 R48, -RZ, R12.H1_H1 ;  /* 0x3000000cff307230 */ /* 0x000fe40000004100 */
[----:B------:R-:W-:Y:S01]  /*15e0*/  FMUL.FTZ R51, R51, R0 ;  /* 0x0000000033337220 */ /* 0x000fe20000410000 */
[--C-:B------:R-:W-:Y:S02]  /*15f0*/  HADD2.F32 R0, -RZ, R13.reuse.H1_H1 ;  /* 0x3000000dff007230 */ /* 0x100fe40000004100 */
        /* <DEDUP_REMOVED lines=13> */
.L_x_12419:
[----:B------:R-:W0:Y:S02]  /*16d0*/  LDC.64 R80, c[0x0][0x3a8] ;  /* 0x0000ea00ff507b82 */ /* 0x000e240000000a00 */
[----:B0-----:R-:W-:-:S05]  /*16e0*/  IMAD.WIDE.U32 R78, R78, 0x20, R80 ;  /* 0x000000204e4e7825 */ /* 0x001fca00078e0050 */
[----:B------:R2:W-:Y:S04]  /*16f0*/  STG.E.128 desc[UR6][R78.64], R52 ;  /* 0x000000344e007986 */ /* 0x0005e8000c101d06 */
[----:B------:R2:W-:Y:S02]  /*1700*/  STG.E.128 desc[UR6][R78.64+0x10], R48 ;  /* 0x000010304e007986 */ /* 0x0005e4000c101d06 */
.L_x_12417:
[----:B------:R-:W-:Y:S05]  /*1710*/  BSYNC.RECONVERGENT B0 ;  /* 0x0000000000007941 */ /* 0x000fea0003800200 */
.L_x_12416:
[----:B------:R-:W-:Y:S01]  /*1720*/  FADD.FTZ R0, RZ, R68 ;  /* 0x00000044ff007221 */ /* 0x000fe20000010000 */
[C---:B------:R-:W-:Y:S01]  /*1730*/  ISETP.GT.U32.AND P5, PT, R74.reuse, 0x1ff, PT ;  /* 0x000001ff4a00780c */ /* 0x040fe20003fa4070 */
[----:B------:R-:W-:Y:S01]  /*1740*/  BSSY.RECONVERGENT B0, `(.L_x_12420) ;  /* 0x0000073000007945 */ /* 0x000fe20003800200 */
[----:B------:R-:W-:Y:S01]  /*1750*/  ISETP.GT.U32.AND P1, PT, R74, 0x2ff, PT ;  /* 0x000002ff4a00780c */ /* 0x000fe20003f24070 */
[----:B--2---:R-:W-:Y:S01]  /*1760*/  FADD.FTZ R79, R69, R0 ;  /* 0x00000000454f7221 */ /* 0x004fe20000010000 */
        /* <DEDUP_REMOVED lines=112> */
.L_x_12421:
[----:B------:R-:W-:Y:S05]  /*1e70*/  BSYNC.RECONVERGENT B0 ;  /* 0x0000000000007941 */ /* 0x000fea0003800200 */
.L_x_12420:
        /* <DEDUP_REMOVED lines=17> */
[----:B------:R-:W2:Y:S01]  /*1f90*/  SHFL.DOWN PT, R78, R81, 0x4, 0x1f ;  /* 0x08801f00514e7f89 */ /* 0x000ea200000e0000 */
[C---:B0-----:R-:W-:Y:S01]  /*1fa0*/  FMUL.FTZ R84, R83.reuse, R88 ;  /* 0x0000005853547220 */ /* 0x041fe20000410000 */
[----:B------:R-:W-:-:S03]  /*1fb0*/  FADD.FTZ R83, -R83, R80 ;  /* 0x0000005053537221 */ /* 0x000fc60000010100 */
[----:B------:R-:W-:Y:S01]  /*1fc0*/  FFMA.FTZ R87, R79, R80, R84 ;  /* 0x000000504f577223 */ /* 0x000fe20000010054 */
[----:B------:R-:W-:Y:S01]  /*1fd0*/  FMUL.FTZ R83, R83, R83 ;  /* 0x0000005353537220 */ /* 0x000fe20000410000 */
[----:B--2---:R-:W-:Y:S01]  /*1fe0*/  FADD.FTZ R81, R78, R81 ;  /* 0x000000514e517221 */ /* 0x004fe20000010000 */
[----:B------:R-:W-:Y:S01]  /*1ff0*/  I2FP.F32.S32 R80, R82 ;  /* 0x0000005200507245 */ /* 0x000fe20000201400 */
[C---:B-1----:R-:W-:Y:S01]  /*2000*/  FMUL.FTZ R0, R86.reuse, R87 ;  /* 0x0000005756007220 */ /* 0x042fe20000410000 */
[----:B------:R-:W-:Y:S01]  /*2010*/  FMUL.FTZ R83, R83, R79 ;  /* 0x0000004f53537220 */ /* 0x000fe20000410000 */
[----:B------:R-:W0:Y:S03]  /*2020*/  SHFL.DOWN PT, R87, R82, 0x1, 0x1f ;  /* 0x08201f0052577f89 */ /* 0x000e2600000e0000 */
[----:B------:R-:W-:Y:S01]  /*2030*/  FMUL.FTZ R83, R83, R88 ;  /* 0x0000005853537220 */ /* 0x000fe20000410000 */
[----:B------:R-:W1:Y:S03]  /*2040*/  SHFL.DOWN PT, R79, R0, 0x2, 0x1f ;  /* 0x08401f00004f7f89 */ /* 0x000e6600000e0000 */
[----:B------:R-:W-:-:S02]  /*2050*/  FFMA.FTZ R81, R86, R83, R81 ;  /* 0x0000005356517223 */ /* 0x000fc40000010051 */
[----:B------:R-:W2:Y:S03]  /*2060*/  MUFU.RCP R83, R80 ;  /* 0x0000005000537308 */ /* 0x000ea60000001000 */
[----:B------:R-:W3:Y:S01]  /*2070*/  SHFL.DOWN PT, R78, R81, 0x2, 0x1f ;  /* 0x08401f00514e7f89 */ /* 0x000ee200000e0000 */
[-C--:B0-----:R-:W-:Y:S02]  /*2080*/  IADD3 R82, PT, PT, R82, R87.reuse, RZ ;  /* 0x0000005752527210 */ /* 0x081fe40007ffe0ff */
[----:B------:R-:W-:Y:S01]  /*2090*/  I2FP.F32.S32 R87, R87 ;  /* 0x0000005700577245 */ /* 0x000fe20000201400 */
[----:B-1----:R-:W-:Y:S01]  /*20a0*/  FMUL.FTZ R84, R79, R89 ;  /* 0x000000594f547220 */ /* 0x002fe20000410000 */
[----:B------:R-:W-:Y:S01]  /*20b0*/  FADD.FTZ R79, R0, -R79 ;  /* 0x8000004f004f7221 */ /* 0x000fe20000010000 */
[----:B------:R-:W-:Y:S02]  /*20c0*/  I2FP.F32.S32 R82, R82 ;  /* 0x0000005200527245 */ /* 0x000fe40000201400 */
[----:B------:R-:W-:Y:S01]  /*20d0*/  FFMA.FTZ R84, R85, R0, R84 ;  /* 0x0000000055547223 */ /* 0x000fe20000010054 */
[----:B------:R-:W-:-:S03]  /*20e0*/  FMUL.FTZ R0, R79, R79 ;  /* 0x0000004f4f007220 */ /* 0x000fc60000410000 */
[----:B--2---:R-:W-:Y:S01]  /*20f0*/  FMUL.FTZ R79, R83, R84 ;  /* 0x00000054534f7220 */ /* 0x004fe20000410000 */
[----:B------:R-:W-:Y:S01]  /*2100*/  FMUL.FTZ R0, R85, R0 ;  /* 0x0000000055007220 */ /* 0x000fe20000410000 */
[----:B---3--:R-:W-:Y:S01]  /*2110*/  FADD.FTZ R78, R81, R78 ;  /* 0x0000004e514e7221 */ /* 0x008fe20000010000 */
[----:B------:R-:W0:Y:S02]  /*2120*/  MUFU.RCP R82, R82 ;  /* 0x0000005200527308 */ /* 0x000e240000001000 */
[----:B------:R-:W1:Y:S01]  /*2130*/  SHFL.DOWN PT, R84, R79, 0x1, 0x1f ;  /* 0x08201f004f547f89 */ /* 0x000e6200000e0000 */
[----:B------:R-:W-:-:S04]  /*2140*/  FMUL.FTZ R0, R0, R89 ;  /* 0x0000005900007220 */ /* 0x000fc80000410000 */
[----:B------:R-:W-:-:S05]  /*2150*/  FFMA.FTZ R0, R83, R0, R78 ;  /* 0x0000000053007223 */ /* 0x000fca000001004e */
[----:B------:R-:W2:Y:S01]  /*2160*/  SHFL.DOWN PT, R81, R0, 0x1, 0x1f ;  /* 0x08201f0000517f89 */ /* 0x000ea200000e0000 */
[----:B-1----:R-:W-:Y:S01]  /*2170*/  FADD.FTZ R78, R79, -R84 ;  /* 0x800000544f4e7221 */ /* 0x002fe20000010000 */
[----:B------:R-:W-:Y:S02]  /*2180*/  FMUL.FTZ R85, R84, R87 ;  /* 0x0000005754557220 */ /* 0x000fe40000410000 */
[----:B------:R-:W1:Y:S01]  /*2190*/  LDC R84, c[0x0][0x448] ;  /* 0x00011200ff547b82 */ /* 0x000e620000000800 */
[----:B------:R-:W-:Y:S01]  /*21a0*/  FMUL.FTZ R83, R78, R78 ;  /* 0x0000004e4e537220 */ /* 0x000fe20000410000 */
[----:B------:R-:W-:-:S03]  /*21b0*/  FFMA.FTZ R85, R80, R79, R85 ;  /* 0x0000004f50557223 */ /* 0x000fc60000010055 */
[----:B------:R-:W-:Y:S01]  /*21c0*/  FMUL.FTZ R83, R80, R83 ;  /* 0x0000005350537220 */ /* 0x000fe20000410000 */
[----:B0-----:R-:W-:Y:S01]  /*21d0*/  FMUL.FTZ R85, R82, R85 ;  /* 0x0000005552557220 */ /* 0x001fe20000410000 */
[----:B--2---:R-:W-:Y:S02]  /*21e0*/  FADD.FTZ R81, R0, R81 ;  /* 0x0000005100517221 */ /* 0x004fe40000010000 */
[----:B------:R-:W-:-:S03]  /*21f0*/  FMUL.FTZ R83, R83, R87 ;  /* 0x0000005753537220 */ /* 0x000fc60000410000 */
[----:B------:R-:W0:Y:S01]  /*2200*/  SHFL.IDX PT, R85, R85, RZ, 0x1f ;  /* 0x00001fff55557589 */ /* 0x000e2200000e0000 */
[----:B------:R-:W-:Y:S02]  /*2210*/  FFMA.FTZ R78, R82, R83, R81 ;  /* 0x00000053524e7223 */ /* 0x000fe40000010051 */
[----:B------:R-:W2:Y:S03]  /*2220*/  @!P5 LDC.64 R80, c[0x0][0x3c0] ;  /* 0x0000f000ff50db82 */ /* 0x000ea60000000a00 */
[----:B------:R3:W1:Y:S05]  /*2230*/  SHFL.IDX PT, R87, R78, RZ, 0x1f ;  /* 0x00001fff4e577589 */ /* 0x00066a00000e0000 */
[----:B------:R-:W4:Y:S01]  /*2240*/  @!P5 LDC.64 R82, c[0x0][0x3c8] ;  /* 0x0000f200ff52db82 */ /* 0x000f220000000a00 */
[C---:B0-----:R-:W-:Y:S01]  /*2250*/  FMUL.FTZ R0, R85.reuse, R85 ;  /* 0x0000005555007220 */ /* 0x041fe20000410000 */
[----:B---3--:R-:W-:Y:S01]  /*2260*/  FSEL R78, R85, RZ, !P1 ;  /* 0x000000ff554e7208 */ /* 0x008fe20004800000 */
[----:B--2---:R-:W-:-:S03]  /*2270*/  @!P5 IMAD.WIDE R80, R73, 0x4, R80 ;  /* 0x000000044950d825 */ /* 0x004fc600078e0250 */
[----:B------:R-:W-:Y:S01]  /*2280*/  FSEL R79, R0, RZ, P1 ;  /* 0x000000ff004f7208 */ /* 0x000fe20000800000 */
[----:B-1----:R-:W-:Y:S01]  /*2290*/  FFMA.FTZ R0, R87, UR11, R84 ;  /* 0x0000000b57007c23 */ /* 0x002fe20008010054 */
[----:B------:R0:W-:Y:S03]  /*22a0*/  @!P5 STG.E desc[UR6][R80.64], R85 ;  /* 0x000000555000d986 */ /* 0x0001e6000c101906 */
[----:B------:R-:W-:Y:S01]  /*22b0*/  FADD.FTZ R0, R0, R79 ;  /* 0x0000004f00007221 */ /* 0x000fe20000010000 */
[----:B----4-:R-:W-:-:S05]  /*22c0*/  @!P5 IMAD.WIDE R82, R73, 0x4, R82 ;  /* 0x000000044952d825 */ /* 0x010fca00078e0252 */
[----:B------:R-:W1:Y:S02]  /*22d0*/  MUFU.RSQ R0, R0 ;  /* 0x0000000000007308 */ /* 0x000e640000001400 */
[----:B-1----:R0:W-:Y:S01]  /*22e0*/  @!P5 STG.E desc[UR6][R82.64], R0 ;  /* 0x000000005200d986 */ /* 0x0021e2000c101906 */
[----:B------:R-:W-:Y:S05]  /*22f0*/  @!P3 BRA `(.L_x_12423) ;  /* 0x0000000000c0b947 */ /* 0x000fea0003800000 */
[--C-:B------:R-:W-:Y:S01]  /*2300*/  FADD.FTZ R79, R68, -R78.reuse ;  /* 0x8000004e444f7221 */ /* 0x100fe20000010000 */
        /* <DEDUP_REMOVED lines=9> */
[----:B------:R-:W-:Y:S02]  /*23a0*/  HADD2.F32 R82, -RZ, R45.H0_H0 ;  /* 0x2000002dff527230 */ /* 0x000fe40000004100 */
[C---:B------:R-:W-:Y:S01]  /*23b0*/  FMUL.FTZ R83, R0.reuse, R83 ;  /* 0x0000005300537220 */ /* 0x040fe20000410000 */
[----:B------:R-:W-:Y:S01]  /*23c0*/  FADD.FTZ R85, R71, -R78 ;  /* 0x8000004e47557221 */ /* 0x000fe20000010000 */
[----:B------:R-:W-:Y:S01]  /*23d0*/  FFMA.FTZ R79, R81, R84, R86 ;  /* 0x00000054514f7223 */ /* 0x000fe20000010056 */
[----:B------:R-:W-:Y:S02]  /*23e0*/  HADD2.F32 R84, -RZ, R41.H0_H0 ;  /* 0x20000029ff547230 */ /* 0x000fe40000004100 */
[----:B------:R-:W-:Y:S01]  /*23f0*/  FMUL.FTZ R85, R0, R85 ;  /* 0x0000005500557220 */ /* 0x000fe20000410000 */
[----:B------:R-:W-:Y:S01]  /*2400*/  HADD2.F32 R88, -RZ, R42.H1_H1 ;  /* 0x3000002aff587230 */ /* 0x000fe20000004100 */
[----:B------:R-:W-:Y:S01]  /*2410*/  F2FP.F16.F32.PACK_AB R80, R79, R80 ;  /* 0x000000504f50723e */ /* 0x000fe200000000ff */
[----:B------:R-:W-:Y:S01]  /*2420*/  FFMA.FTZ R81, R83, R82, R84 ;  /* 0x0000005253517223 */ /* 0x000fe20000010054 */
[----:B------:R-:W-:-:S02]  /*2430*/  HADD2.F32 R82, -RZ, R45.H1_H1 ;  /* 0x3000002dff527230 */ /* 0x000fc40000004100 */
[----:B------:R-:W-:Y:S01]  /*2440*/  FADD.FTZ R83, R64, -R78 ;  /* 0x8000004e40537221 */ /* 0x000fe20000010000 */
[----:B------:R-:W-:-:S03]  /*2450*/  HADD2.F32 R84, -RZ, R41.H1_H1 ;  /* 0x30000029ff547230 */ /* 0x000fc60000004100 */
[----:B------:R-:W-:Y:S02]  /*2460*/  FMUL.FTZ R83, R0, R83 ;  /* 0x0000005300537220 */ /* 0x000fe40000410000 */
[----:B------:R-:W-:Y:S01]  /*2470*/  FFMA.FTZ R86, R85, R82, R84 ;  /* 0x0000005255567223 */ /* 0x000fe20000010054 */
[----:B------:R-:W-:Y:S02]  /*2480*/  HADD2.F32 R82, -RZ, R46.H0_H0 ;  /* 0x2000002eff527230 */ /* 0x000fe40000004100 */
[----:B------:R-:W-:Y:S01]  /*2490*/  FADD.FTZ R85, R67, -R78 ;  /* 0x8000004e43557221 */ /* 0x000fe20000010000 */
[----:B------:R-:W-:Y:S01]  /*24a0*/  HADD2.F32 R84, -RZ, R42.H0_H0 ;  /* 0x2000002aff547230 */ /* 0x000fe20000004100 */
[----:B------:R-:W-:Y:S02]  /*24b0*/  F2FP.F16.F32.PACK_AB R81, R86, R81 ;  /* 0x000000515651723e */ /* 0x000fe400000000ff */
[----:B------:R-:W-:Y:S02]  /*24c0*/  FMUL.FTZ R85, R0, R85 ;  /* 0x0000005500557220 */ /* 0x000fe40000410000 */
        /* <DEDUP_REMOVED lines=19> */
.L_x_12423:
[----:B------:R-:W-:Y:S05]  /*2600*/  BSYNC.RECONVERGENT B0 ;  /* 0x0000000000007941 */ /* 0x000fea0003800200 */
.L_x_12422:
[----:B------:R-:W-:Y:S04]  /*2610*/  BSSY.RECONVERGENT B0, `(.L_x_12424) ;  /* 0x0000032000007945 */ /* 0x000fe80003800200 */
[----:B------:R-:W-:Y:S05]  /*2620*/  @!P2 BRA `(.L_x_12425) ;  /* 0x0000000000c0a947 */ /* 0x000fea0003800000 */
[--C-:B------:R-:W-:Y:S01]  /*2630*/  FADD.FTZ R79, R60, -R78.reuse ;  /* 0x8000004e3c4f7221 */ /* 0x100fe20000010000 */
        /* <DEDUP_REMOVED lines=47> */
.L_x_12425:
[----:B------:R-:W-:Y:S05]  /*2930*/  BSYNC.RECONVERGENT B0 ;  /* 0x0000000000007941 */ /* 0x000fea0003800200 */
.L_x_12424:
[----:B------:R-:W-:Y:S04]  /*2940*/  BSSY.RECONVERGENT B0, `(.L_x_12426) ;  /* 0x0000031000007945 */ /* 0x000fe80003800200 */
[----:B------:R-:W-:Y:S05]  /*2950*/  @!P4 BRA `(.L_x_12427) ;  /* 0x0000000000bcc947 */ /* 0x000fea0003800000 */
[--C-:B------:R-:W-:Y:S01]  /*2960*/  FADD.FTZ R79, R52, -R78.reuse ;  /* 0x8000004e344f7221 */ /* 0x100fe20000010000 */
[----:B012--5:R-:W-:Y:S02]  /*2970*/  HADD2.F32 R80, -RZ, R20.H0_H0 ;  /* 0x20000014ff507230 */ /* 0x027fe40000004100 */
        /* <DEDUP_REMOVED lines=8> */
[----:B------:R-:W-:Y:S02]  /*2a00*/  HADD2.F32 R80, -RZ, R21.H1_H1 ;  /* 0x30000015ff507230 */ /* 0x000fe40000004100 */
[----:B------:R-:W-:Y:S02]  /*2a10*/  HADD2.F32 R82, -RZ, R17.H1_H1 ;  /* 0x30000011ff527230 */ /* 0x000fe40000004100 */
[----:B------:R-:W-:Y:S01]  /*2a20*/  FMUL.FTZ R79, R0, R79 ;  /* 0x0000004f004f7220 */ /* 0x000fe20000410000 */
[----:B------:R-:W-:Y:S01]  /*2a30*/  FFMA.FTZ R86, R81, R86, R88 ;  /* 0x0000005651567223 */ /* 0x000fe20000010058 */
[----:B------:R-:W-:Y:S01]  /*2a40*/  FADD.FTZ R81, R48, -R78 ;  /* 0x8000004e30517221 */ /* 0x000fe20000010000 */
[----:B------:R-:W-:Y:S02]  /*2a50*/  HADD2.F32 R88, -RZ, R18.H1_H1 ;  /* 0x30000012ff587230 */ /* 0x000fe40000004100 */
[----:B------:R-:W-:Y:S01]  /*2a60*/  FFMA.FTZ R87, R79, R80, R82 ;  /* 0x000000504f577223 */ /* 0x000fe20000010052 */
[----:B------:R-:W-:-:S02]  /*2a70*/  HADD2.F32 R80, -RZ, R22.H0_H0 ;  /* 0x20000016ff507230 */ /* 0x000fc40000004100 */
[C---:B------:R-:W-:Y:S01]  /*2a80*/  FMUL.FTZ R81, R0.reuse, R81 ;  /* 0x0000005100517220 */ /* 0x040fe20000410000 */
[----:B------:R-:W-:Y:S02]  /*2a90*/  HADD2.F32 R82, -RZ, R18.H0_H0 ;  /* 0x20000012ff527230 */ /* 0x000fe40000004100 */
[----:B------:R-:W-:Y:S01]  /*2aa0*/  FADD.FTZ R79, R49, -R78 ;  /* 0x8000004e314f7221 */ /* 0x000fe20000010000 */
[----:B------:R-:W-:Y:S02]  /*2ab0*/  HADD2.F32 R90, -RZ, R19.H1_H1 ;  /* 0x30000013ff5a7230 */ /* 0x000fe40000004100 */
[----:B------:R-:W-:Y:S01]  /*2ac0*/  FFMA.FTZ R82, R81, R80, R82 ;  /* 0x0000005051527223 */ /* 0x000fe20000010052 */
[----:B------:R-:W-:Y:S02]  /*2ad0*/  HADD2.F32 R80, -RZ, R22.H1_H1 ;  /* 0x30000016ff507230 */ /* 0x000fe40000004100 */
        /* <DEDUP_REMOVED lines=9> */
[----:B------:R-:W0:Y:S01]  /*2b70*/  LDC.64 R80, c[0x0][0x428] ;  /* 0x00010a00ff507b82 */ /* 0x000e220000000a00 */
[----:B------:R-:W-:Y:S02]  /*2b80*/  HADD2.F32 R88, -RZ, R23.H1_H1 ;  /* 0x30000017ff587230 */ /* 0x000fe40000004100 */
[----:B------:R-:W-:-:S04]  /*2b90*/  FMUL.FTZ R79, R0, R79 ;  /* 0x0000004f004f7220 */ /* 0x000fc80000410000 */
[----:B------:R-:W-:Y:S01]  /*2ba0*/  FFMA.FTZ R88, R79, R88, R90 ;  /* 0x000000584f587223 */ /* 0x000fe2000001005a */
[----:B------:R-:W-:Y:S01]  /*2bb0*/  FADD.FTZ R79, R53, -R78 ;  /* 0x8000004e354f7221 */ /* 0x000fe20000010000 */
[----:B------:R-:W-:-:S03]  /*2bc0*/  HADD2.F32 R78, -RZ, R16.H1_H1 ;  /* 0x30000010ff4e7230 */ /* 0x000fc60000004100 */
[----:B------:R-:W-:Y:S01]  /*2bd0*/  FMUL.FTZ R79, R0, R79 ;  /* 0x0000004f004f7220 */ /* 0x000fe20000410000 */
[----:B------:R-:W-:Y:S01]  /*2be0*/  HADD2.F32 R0, -RZ, R20.H1_H1 ;  /* 0x30000014ff007230 */ /* 0x000fe20000004100 */
[----:B------:R-:W-:-:S04]  /*2bf0*/  F2FP.F16.F32.PACK_AB R83, R88, R83 ;  /* 0x000000535853723e */ /* 0x000fc800000000ff */
[----:B------:R-:W-:Y:S01]  /*2c00*/  FFMA.FTZ R85, R79, R0, R78 ;  /* 0x000000004f557223 */ /* 0x000fe2000001004e */
[----:B0-----:R-:W-:Y:S01]  /*2c10*/  IMAD.WIDE.U32 R78, R77, 0x10, R80 ;  /* 0x000000104d4e7825 */ /* 0x001fe200078e0050 */
[----:B------:R-:W-:-:S03]  /*2c20*/  F2FP.F16.F32.PACK_AB R81, R87, R86 ;  /* 0x000000565751723e */ /* 0x000fc600000000ff */
[----:B------:R-:W-:-:S05]  /*2c30*/  F2FP.F16.F32.PACK_AB R80, R85, R84 ;  /* 0x000000545550723e */ /* 0x000fca00000000ff */
[----:B------:R3:W-:Y:S02]  /*2c40*/  STG.E.128 desc[UR6][R78.64], R80 ;  /* 0x000000504e007986 */ /* 0x0007e4000c101d06 */
.L_x_12427:
[----:B------:R-:W-:Y:S05]  /*2c50*/  BSYNC.RECONVERGENT B0 ;  /* 0x0000000000007941 */ /* 0x000fea0003800200 */
.L_x_12426:
[----:B---3--:R-:W3:Y:S01]  /*2c60*/  LDC.64 R78, c[0x0][0x380] ;  /* 0x0000e000ff4e7b82 */ /* 0x008ee20000000a00 */
[----:B------:R-:W-:Y:S01]  /*2c70*/  UPLOP3.LUT UP1, UPT, UPT, UPT, UP1, 0x40, 0x4 ;  /* 0x000000000004789c */ /* 0x000fe20003f2e810 */
[----:B---3--:R-:W-:-:S04]  /*2c80*/  IADD3 R73, PT, PT, R73, R78, RZ ;  /* 0x0000004e49497210 */ /* 0x008fc80007ffe0ff */
[----:B------:R-:W-:-:S13]  /*2c90*/  ISETP.GE.AND P1, PT, R73, R79, PT ;  /* 0x0000004f4900720c */ /* 0x000fda0003f26270 */
[----:B------:R-:W-:Y:S05]  /*2ca0*/  @!P1 BRA `(.L_x_12428) ;  /* 0xffffffd800889947 */ /* 0x000fea000383ffff */
[----:B------:R-:W-:Y:S05]  /*2cb0*/  EXIT ;  /* 0x000000000000794d */ /* 0x000fea0003800000 */
.L_x_12429:
        /* <DEDUP_REMOVED lines=12> */
.L_x_21003:


//--------------------- .text._ZN10layer_norm13ln_fwd_kernelINS_13Kernel_traitsI6__halfS2_fS2_fjLj6144ELj1ELj1ELj8ELj16ENS_18Kernel_traits_baseILj6144ES2_S2_fS2_fjLj256EEEEELb0ELb1ELb0ELb1EEEvNS_9FwdParamsE --------------------------
	.section	.text._ZN10layer_norm13ln_fwd_kernelINS_13Kernel_traitsI6__halfS2_fS2_fjLj6144ELj1ELj1ELj8ELj16ENS_18Kernel_traits_baseILj6144ES2_S2_fS2_fjLj256EEEEELb0ELb1ELb0ELb1EEEvNS_9FwdParamsE,"ax",@progbits
	.align	128
        .global         _ZN10layer_norm13ln_fwd_kernelINS_13Kernel_traitsI6__halfS2_fS2_fjLj6144ELj1ELj1ELj8ELj16ENS_18Kernel_traits_baseILj6144ES2_S2_fS2_fjLj256EEEEELb0ELb1ELb0ELb1EEEvNS_9FwdParamsE
        .type           _ZN10layer_norm13ln_fwd_kernelINS_13Kernel_traitsI6__halfS2_fS2_fjLj6144ELj1ELj1ELj8ELj16ENS_18Kernel_traits_baseILj6144ES2_S2_fS2_fjLj256EEEEELb0ELb1ELb0ELb1EEEvNS_9FwdParamsE,@function
        .size           _ZN10layer_norm13ln_fwd_kernelINS_13Kernel_traitsI6__halfS2_fS2_fjLj6144ELj1ELj1ELj8ELj16ENS_18Kernel_traits_baseILj6144ES2_S2_fS2_fjLj256EEEEELb0ELb1ELb0ELb1EEEvNS_9FwdParamsE,(.L_x_21004 - _ZN10layer_norm13ln_fwd_kernelINS_13Kernel_traitsI6__halfS2_fS2_fjLj6144ELj1ELj1ELj8ELj16ENS_18Kernel_traits_baseILj6144ES2_S2_fS2_fjLj256EEEEELb0ELb1ELb0ELb1EEEvNS_9FwdParamsE)
        .other          _ZN10layer_norm13ln_fwd_kernelINS_13Kernel_traitsI6__halfS2_fS2_fjLj6144ELj1ELj1ELj8ELj16ENS_18Kernel_traits_baseILj6144ES2_S2_fS2_fjLj256EEEEELb0ELb1ELb0ELb1EEEvNS_9FwdParamsE,@"STO_CUDA_ENTRY STV_DEFAULT"
_ZN10layer_norm13ln_fwd_kernelINS_13Kernel_traitsI6__halfS2_fS2_fjLj6144ELj1ELj1ELj8ELj16ENS_18Kernel_traits_baseILj6144ES2_S2_fS2_fjLj256EEEEELb0ELb1ELb0ELb1EEEvNS_9FwdParamsE:
.text._ZN10layer_norm13ln_fwd_kernelINS_13Kernel_traitsI6__halfS2_fS2_fjLj6144ELj1ELj1ELj8ELj16ENS_18Kernel_traits_baseILj6144ES2_S2_fS2_fjLj256EEEEELb0ELb1ELb0ELb1EEEvNS_9FwdParamsE:
        /* <DEDUP_REMOVED lines=27> */
[----:B------:R-:W-:Y:S02]  /*01b0*/  @P0 MOV R18, R12 ;  /* 0x0000000c00120202 */ /* 0x000fe40000000f00 */
[----:B------:R-:W-:Y:S02]  /*01c0*/  @P0 MOV R17, R13 ;  /* 0x0000000d00110202 */ /* 0x000fe40000000f00 */
[----:B----4-:R-:W-:Y:S02]  /*01d0*/  @P0 MOV R92, R10 ;  /* 0x0000000a005c0202 */ /* 0x010fe40000000f00 */
[----:B------:R-:W-:Y:S02]  /*01e0*/  @P0 MOV R94, R11 ;  /* 0x0000000b005e0202 */ /* 0x000fe40000000f00 */
[----:B------:R-:W-:-:S02]  /*01f0*/  @!P0 MOV R18, R12 ;  /* 0x0000000c00128202 */ /* 0x000fc40000000f00 */
[----:B------:R-:W-:Y:S02]  /*0200*/  @!P0 MOV R17, R13 ;  /* 0x0000000d00118202 */ /* 0x000fe40000000f00 */
[----:B------:R-:W-:Y:S02]  /*0210*/  @!P0 MOV R92, R10 ;  /* 0x0000000a005c8202 */ /* 0x000fe40000000f00 */
[----:B------:R-:W-:Y:S02]  /*0220*/  @!P0 MOV R94, R11 ;  /* 0x0000000b005e8202 */ /* 0x000fe40000000f00 */
        /* <DEDUP_REMOVED lines=44> */
[C---:B------:R-:W-:Y:S01]  /*04f0*/  LOP3.LUT R96, R23.reuse, 0xe0, RZ, 0xc0, !PT ;  /* 0x000000e017607812 */ /* 0x040fe200078ec0ff */
[----:B------:R-:W-:Y:S01]  /*0500*/  HADD2.F32 R72, -RZ, R71.H0_H0 ;  /* 0x20000047ff487230 */ /* 0x000fe20000004100 */
[----:B------:R-:W-:Y:S01]  /*0510*/  LOP3.LUT R98, R23, 0x1f, RZ, 0xc0, !PT ;  /* 0x0000001f17627812 */ /* 0x000fe200078ec0ff */
[----:B------:R-:W-:Y:S01]  /*0520*/  HADD2.F32 R74, -RZ, R73.H0_H0 ;  /* 0x20000049ff4a7230 */ /* 0x000fe20000004100 */
[----:B------:R-:W-:Y:S01]  /*0530*/  LOP3.LUT R96, R96, 0x1f, R23, 0xf8, !PT ;  /* 0x0000001f60607812 */ /* 0x000fe200078ef817 */
[----:B------:R-:W-:Y:S01]  /*0540*/  HADD2.F32 R76, -RZ, R75.H0_H0 ;  /* 0x2000004bff4c7230 */ /* 0x000fe20000004100 */
[----:B------:R-:W-:Y:S01]  /*0550*/  UPLOP3.LUT UP0, UPT, UPT, UPT, UPT, 0x40, 0x4 ;  /* 0x000000000004789c */ /* 0x000fe20003f0e870 */
[----:B------:R-:W-:Y:S01]  /*0560*/  HADD2.F32 R78, -RZ, R77.H0_H0 ;  /* 0x2000004dff4e7230 */ /* 0x000fe20000004100 */
[----:B------:R-:W1:Y:S01]  /*0570*/  LDCU UR10, c[0x0][0x388] ;  /* 0x00007100ff0a77ac */ /* 0x000e620008000800 */
[----:B------:R-:W-:Y:S02]  /*0580*/  HADD2.F32 R79, -RZ, R82.H0_H0 ;  /* 0x20000052ff4f7230 */ /* 0x000fe40000004100 */
[----:B------:R-:W-:Y:S01]  /*0590*/  HADD2.F32 R83, -RZ, R84.H0_H0 ;  /* 0x20000054ff537230 */ /* 0x000fe20000004100 */
[----:B------:R-:W2:Y:S01]  /*05a0*/  LDCU.U8 UR12, c[0x0][0x410] ;  /* 0x00008200ff0c77ac */ /* 0x000ea20008000000 */
[----:B------:R-:W-:-:S02]  /*05b0*/  HADD2.F32 R85, -RZ, R86.H0_H0 ;  /* 0x20000056ff557230 */ /* 0x000fc40000004100 */
[----:B------:R-:W-:Y:S01]  /*05c0*/  HADD2.F32 R87, -RZ, R88.H0_H0 ;  /* 0x20000058ff577230 */ /* 0x000fe20000004100 */
[----:B------:R-:W3:Y:S01]  /*05d0*/  LDCU UR11, c[0x0][0x400] ;  /* 0x00008000ff0b77ac */ /* 0x000ee20008000800 */
[----:B0-----:R-:W-:Y:S01]  /*05e0*/  ISETP.NE.U32.AND P1, PT, R36, RZ, PT ;  /* 0x000000ff2400720c */ /* 0x001fe20003f25070 */
[----:B------:R-:W-:Y:S02]  /*05f0*/  HADD2.F32 R89, -RZ, R91.H0_H0 ;  /* 0x2000005bff597230 */ /* 0x000fe40000004100 */
[----:B------:R-:W-:Y:S01]  /*0600*/  HADD2.F32 R93, -RZ, R90.H0_H0 ;  /* 0x2000005aff5d7230 */ /* 0x000fe20000004100 */
[----:B------:R-:W-:Y:S01]  /*0610*/  ISETP.NE.AND.EX P0, PT, R37, RZ, PT, P1 ;  /* 0x000000ff2500720c */ /* 0x000fe20003f05310 */
[----:B------:R-:W-:Y:S01]  /*0620*/  HADD2.F32 R95, -RZ, R92.H0_H0 ;  /* 0x2000005cff5f7230 */ /* 0x000fe20000004100 */
[----:B------:R-:W0:Y:S01]  /*0630*/  LDCU.64 UR8, c[0x0][0x3a0] ;  /* 0x00007400ff0877ac */ /* 0x000e220008000a00 */
        /* <DEDUP_REMOVED lines=36> */
[----:B0123--:R-:W-:-:S07]  /*0880*/  HADD2.F32 R94, -RZ, R94.H1_H1 ;  /* 0x3000005eff5e7230 */ /* 0x00ffce0000004100 */
.L_x_12438:
        /* <DEDUP_REMOVED lines=16> */
[----:B0-----:R-:W-:-:S05]  /*0990*/  IMAD.WIDE.U32 R36, R99, 0x20, R36 ;  /* 0x0000002063247825 */ /* 0x001fca00078e0024 */
[----:B------:R-:W2:Y:S04]  /*09a0*/  LDG.E.128 R24, desc[UR6][R36.64] ;  /* 0x0000000624187981 */ /* 0x000ea8000c1e1d00 */
[----:B------:R0:W3:Y:S01]  /*09b0*/  LDG.E.128 R28, desc[UR6][R36.64+0x10] ;  /* 0x00001006241c7981 */ /* 0x0000e2000c1e1d00 */
[--C-:B-----5:R-:W-:Y:S02]  /*09c0*/  HADD2.F32 R41, -RZ, R32.reuse.H1_H1 ;  /* 0x30000020ff297230 */ /* 0x120fe40000004100 */
[--C-:B------:R-:W-:Y:S02]  /*09d0*/  HADD2.F32 R43, -RZ, R33.reuse.H0_H0 ;  /* 0x20000021ff2b7230 */ /* 0x100fe40000004100 */
[----:B------:R-:W-:Y:S02]  /*09e0*/  HADD2.F32 R45, -RZ, R33.H1_H1 ;  /* 0x30000021ff2d7230 */ /* 0x000fe40000004100 */
[----:B------:R-:W-:-:S02]  /*09f0*/  HADD2.F32 R39, -RZ, R32.H0_H0 ;  /* 0x20000020ff277230 */ /* 0x000fc40000004100 */
[-C--:B------:R-:W-:Y:S01]  /*0a00*/  FMUL.FTZ R43, R43, R80.reuse ;  /* 0x000000502b2b7220 */ /* 0x080fe20000410000 */
[--C-:B------:R-:W-:Y:S02]  /*0a10*/  HADD2.F32 R47, -RZ, R34.reuse.H0_H0 ;  /* 0x20000022ff2f7230 */ /* 0x100fe40000004100 */
[-C--:B0-----:R-:W-:Y:S01]  /*0a20*/  FMUL.FTZ R36, R45, R80.reuse ;  /* 0x000000502d247220 */ /* 0x081fe20000410000 */
[----:B------:R-:W-:Y:S02]  /*0a30*/  HADD2.F32 R51, -RZ, R34.H1_H1 ;  /* 0x30000022ff337230 */ /* 0x000fe40000004100 */
[-C--:B------:R-:W-:Y:S01]  /*0a40*/  FMUL.FTZ R34, R41, R80.reuse ;  /* 0x0000005029227220 */ /* 0x080fe20000410000 */
[--C-:B------:R-:W-:Y:S02]  /*0a50*/  HADD2.F32 R53, -RZ, R35.reuse.H0_H0 ;  /* 0x20000023ff357230 */ /* 0x100fe40000004100 */
[----:B------:R-:W-:Y:S01]  /*0a60*/  FMUL.FTZ R39, R39, R80 ;  /* 0x0000005027277220 */ /* 0x000fe20000410000 */
[----:B------:R-:W-:-:S02]  /*0a70*/  HADD2.F32 R55, -RZ, R35.H1_H1 ;  /* 0x30000023ff377230 */ /* 0x000fc40000004100 */
[-C--:B------:R-:W-:Y:S01]  /*0a80*/  FMUL.FTZ R38, R51, R80.reuse ;  /* 0x0000005033267220 */ /* 0x080fe20000410000 */
[--C-:B------:R-:W-:Y:S02]  /*0a90*/  HADD2.F32 R33, -RZ, R22.reuse.H1_H1 ;  /* 0x30000016ff217230 */ /* 0x100fe40000004100 */
[-C--:B------:R-:W-:Y:S01]  /*0aa0*/  FMUL.FTZ R53, R53, R80.reuse ;  /* 0x0000005035357220 */ /* 0x080fe20000410000 */
[--C-:B------:R-:W-:Y:S02]  /*0ab0*/  HADD2.F32 R35, -RZ, R21.reuse.H0_H0 ;  /* 0x20000015ff237230 */ /* 0x100fe40000004100 */
[-C--:B------:R-:W-:Y:S01]  /*0ac0*/  FMUL.FTZ R47, R47, R80.reuse ;  /* 0x000000502f2f7220 */ /* 0x080fe20000410000 */
[----:B------:R-:W-:Y:S02]  /*0ad0*/  HADD2.F32 R37, -RZ, R21.H1_H1 ;  /* 0x30000015ff257230 */ /* 0x000fe40000004100 */
[----:B------:R-:W-:Y:S01]  /*0ae0*/  FMUL.FTZ R40, R55, R80 ;  /* 0x0000005037287220 */ /* 0x000fe20000410000 */
[----:B------:R-:W-:-:S02]  /*0af0*/  HADD2.F32 R32, -RZ, R22.H0_H0 ;  /* 0x20000016ff207230 */ /* 0x000fc40000004100 */
[--C-:B------:R-:W-:Y:S02]  /*0b00*/  HADD2.F32 R41, -RZ, R19.reuse.H1_H1 ;  /* 0x30000013ff297230 */ /* 0x100fe40000004100 */
[----:B--2---:R-:W-:Y:S01]  /*0b10*/  FFMA.FTZ R33, R34, R33, R25 ;  /* 0x0000002122217223 */ /* 0x004fe20000010019 */
[----:B------:R-:W-:Y:S01]  /*0b20*/  FFMA.FTZ R34, R43, R35, R26 ;  /* 0x000000232b227223 */ /* 0x000fe2000001001a */
[----:B------:R-:W-:Y:S01]  /*0b30*/  FFMA.FTZ R35, R36, R37, R27 ;  /* 0x0000002524237223 */ /* 0x000fe2000001001b */
[----:B------:R-:W-:Y:S01]  /*0b40*/  FFMA.FTZ R32, R39, R32, R24 ;  /* 0x0000002027207223 */ /* 0x000fe20000010018 */
[--C-:B------:R-:W-:Y:S02]  /*0b50*/  HADD2.F32 R37, -RZ, R20.reuse.H1_H1 ;  /* 0x30000014ff257230 */ /* 0x100fe40000004100 */
[----:B------:R-:W-:Y:S02]  /*0b60*/  HADD2.F32 R39, -RZ, R19.H0_H0 ;  /* 0x20000013ff277230 */ /* 0x000fe40000004100 */
[----:B------:R-:W-:-:S02]  /*0b70*/  HADD2.F32 R36, -RZ, R20.H0_H0 ;  /* 0x20000014ff247230 */ /* 0x000fc40000004100 */
[----:B---3--:R-:W-:Y:S01]  /*0b80*/  FFMA.FTZ R37, R38, R37, R29 ;  /* 0x0000002526257223 */ /* 0x008fe2000001001d */
[----:B------:R-:W-:Y:S01]  /*0b90*/  FFMA.FTZ R38, R53, R39, R30 ;  /* 0x0000002735267223 */ /* 0x000fe2000001001e */
[----:B------:R-:W-:Y:S01]  /*0ba0*/  FFMA.FTZ R39, R40, R41, R31 ;  /* 0x0000002928277223 */ /* 0x000fe2000001001f */
[----:B------:R-:W-:Y:S01]  /*0bb0*/  FFMA.FTZ R36, R47, R36, R28 ;  /* 0x000000242f247223 */ /* 0x000fe2000001001c */
[----:B------:R-:W-:Y:S06]  /*0bc0*/  BRA `(.L_x_12431) ;  /* 0x0000000000807947 */ /* 0x000fec0003800000 */
.L_x_12430:
[--C-:B-----5:R-:W-:Y:S02]  /*0bd0*/  HADD2.F32 R41, -RZ, R33.reuse.H0_H0 ;  /* 0x20000021ff297230 */ /* 0x120fe40000004100 */
[----:B------:R-:W-:Y:S02]  /*0be0*/  HADD2.F32 R39, -RZ, R32.H1_H1 ;  /* 0x30000020ff277230 */ /* 0x000fe40000004100 */
[----:B------:R-:W-:Y:S02]  /*0bf0*/  HADD2.F32 R33, -RZ, R33.H1_H1 ;  /* 0x30000021ff217230 */ /* 0x000fe40000004100 */
[-C--:B------:R-:W-:Y:S01]  /*0c00*/  FMUL.FTZ R41, R41, R80.reuse ;  /* 0x0000005029297220 */ /* 0x080fe20000410000 */
[--C-:B------:R-:W-:Y:S02]  /*0c10*/  HADD2.F32 R43, -RZ, R34.reuse.H0_H0 ;  /* 0x20000022ff2b7230 */ /* 0x100fe40000004100 */
[----:B------:R-:W-:Y:S01]  /*0c20*/  FMUL.FTZ R39, R39, R80 ;  /* 0x0000005027277220 */ /* 0x000fe20000410000 */
[----:B------:R-:W-:-:S02]  /*0c30*/  HADD2.F32 R45, -RZ, R34.H1_H1 ;  /* 0x30000022ff2d7230 */ /* 0x000fc40000004100 */
[--C-:B------:R-:W-:Y:S02]  /*0c40*/  HADD2.F32 R47, -RZ, R35.reuse.H0_H0 ;  /* 0x20000023ff2f7230 */ /* 0x100fe40000004100 */
        /* <DEDUP_REMOVED lines=8> */
[----:B------:R-:W-:Y:S01]  /*0cd0*/  FMUL.FTZ R33, R39, R34 ;  /* 0x0000002227217220 */ /* 0x000fe20000410000 */
[----:B------:R-:W-:Y:S02]  /*0ce0*/  HADD2.F32 R36, -RZ, R21.H0_H0 ;  /* 0x20000015ff247230 */ /* 0x000fe40000004100 */
[----:B------:R-:W-:Y:S01]  /*0cf0*/  FMUL.FTZ R35, R35, R38 ;  /* 0x0000002623237220 */ /* 0x000fe20000410000 */
[----:B------:R-:W-:Y:S02]  /*0d00*/  HADD2.F32 R32, -RZ, R22.H0_H0 ;  /* 0x20000016ff207230 */ /* 0x000fe40000004100 */
[----:B------:R-:W-:Y:S01]  /*0d10*/  FMUL.FTZ R37, R37, R80 ;  /* 0x0000005025257220 */ /* 0x000fe20000410000 */
[--C-:B------:R-:W-:Y:S02]  /*0d20*/  HADD2.F32 R38, -RZ, R20.reuse.H1_H1 ;  /* 0x30000014ff267230 */ /* 0x100fe40000004100 */
[----:B------:R-:W-:Y:S01]  /*0d30*/  FMUL.FTZ R34, R41, R36 ;  /* 0x0000002429227220 */ /* 0x000fe20000410000 */
[----:B------:R-:W-:-:S02]  /*0d40*/  HADD2.F32 R36, -RZ, R20.H0_H0 ;  /* 0x20000014ff247230 */ /* 0x000fc40000004100 */
[----:B------:R-:W-:Y:S01]  /*0d50*/  FMUL.FTZ R51, R51, R80 ;  /* 0x0000005033337220 */ /* 0x000fe20000410000 */
[--C-:B------:R-:W-:Y:S02]  /*0d60*/  HADD2.F32 R40, -RZ, R19.reuse.H0_H0 ;  /* 0x20000013ff287230 */ /* 0x100fe40000004100 */
[----:B------:R-:W-:Y:S01]  /*0d70*/  FMUL.FTZ R32, R37, R32 ;  /* 0x0000002025207220 */ /* 0x000fe20000410000 */
[----:B------:R-:W-:Y:S02]  /*0d80*/  HADD2.F32 R42, -RZ, R19.H1_H1 ;  /* 0x30000013ff2a7230 */ /* 0x000fe40000004100 */
[----:B------:R-:W-:Y:S01]  /*0d90*/  FMUL.FTZ R37, R45, R38 ;  /* 0x000000262d257220 */ /* 0x000fe20000410000 */
[----:B------:R-:W-:Y:S01]  /*0da0*/  FMUL.FTZ R36, R43, R36 ;  /* 0x000000242b247220 */ /* 0x000fe20000410000 */
[----:B------:R-:W-:Y:S01]  /*0db0*/  FMUL.FTZ R38, R47, R40 ;  /* 0x000000282f267220 */ /* 0x000fe20000410000 */
[----:B------:R-:W-:-:S07]  /*0dc0*/  FMUL.FTZ R39, R51, R42 ;  /* 0x0000002a33277220 */ /* 0x000fce0000410000 */
.L_x_12431:
        /* <DEDUP_REMOVED lines=12> */
[--C-:B0----5:R-:W-:Y:S02]  /*0e90*/  HADD2.F32 R47, -RZ, R40.reuse.H1_H1 ;  /* 0x30000028ff2f7230 */ /* 0x121fe40000004100 */
[----:B------:R-:W-:Y:S02]  /*0ea0*/  HADD2.F32 R45, -RZ, R40.H0_H0 ;  /* 0x20000028ff2d7230 */ /* 0x000fe40000004100 */
        /* <DEDUP_REMOVED lines=11> */
[--C-:B------:R-:W-:Y:S02]  /*0f60*/  HADD2.F32 R41, -RZ, R18.reuse.H1_H1 ;  /* 0x30000012ff297230 */ /* 0x100fe40000004100 */
[----:B------:R-:W-:Y:S01]  /*0f70*/  FMUL.FTZ R105, R105, R80 ;  /* 0x0000005069697220 */ /* 0x000fe20000410000 */
[----:B------:R-:W-:-:S02]  /*0f80*/  HADD2.F32 R40, -RZ, R18.H0_H0 ;  /* 0x20000012ff287230 */ /* 0x000fc40000004100 */
[----:B------:R-:W-:Y:S01]  /*0f90*/  FMUL.FTZ R50, R107, R80 ;  /* 0x000000506b327220 */ /* 0x000fe20000410000 */
[--C-:B------:R-:W-:Y:S02]  /*0fa0*/  HADD2.F32 R43, -RZ, R17.reuse.H0_H0 ;  /* 0x20000011ff2b7230 */ /* 0x100fe40000004100 */
[----:B------:R-:W-:Y:S01]  /*0fb0*/  FFMA.FTZ R41, R42, R41, R25 ;  /* 0x000000292a297223 */ /* 0x000fe20000010019 */
[----:B------:R-:W-:Y:S02]  /*0fc0*/  HADD2.F32 R46, -RZ, R17.H1_H1 ;  /* 0x30000011ff2e7230 */ /* 0x000fe40000004100 */
[----:B------:R-:W-:Y:S01]  /*0fd0*/  FFMA.FTZ R40, R45, R40, R24 ;  /* 0x000000282d287223 */ /* 0x000fe20000010018 */
        /* <DEDUP_REMOVED lines=12> */
.L_x_12432:
[--C-:B-----5:R-:W-:Y:S02]  /*10a0*/  HADD2.F32 R51, -RZ, R41.reuse.H0_H0 ;  /* 0x20000029ff337230 */ /* 0x120fe40000004100 */
[----:B0-----:R-:W-:Y:S02]  /*10b0*/  HADD2.F32 R47, -RZ, R40.H1_H1 ;  /* 0x30000028ff2f7230 */ /* 0x001fe40000004100 */
        /* <DEDUP_REMOVED lines=30> */
.L_x_12433:
        /* <DEDUP_REMOVED lines=11> */
[--C-:B-1---5:R-:W-:Y:S02]  /*1350*/  HADD2.F32 R55, -RZ, R48.reuse.H1_H1 ;  /* 0x30000030ff377230 */ /* 0x122fe40000004100 */
[--C-:B------:R-:W-:Y:S02]  /*1360*/  HADD2.F32 R81, -RZ, R49.reuse.H0_H0 ;  /* 0x20000031ff517230 */ /* 0x100fe40000004100 */
[----:B------:R-:W-:Y:S02]  /*1370*/  HADD2.F32 R53, -RZ, R48.H0_H0 ;  /* 0x20000030ff357230 */ /* 0x000fe40000004100 */
        /* <DEDUP_REMOVED lines=15> */
[----:B------:R-:W-:Y:S01]  /*1470*/  FFMA.FTZ R49, R50, R49, R25 ;  /* 0x0000003132317223 */ /* 0x000fe20000010019 */
[----:B------:R-:W-:Y:S01]  /*1480*/  FMUL.FTZ R102, R115, R80 ;  /* 0x0000005073667220 */ /* 0x000fe20000410000 */
[----:B------:R-:W-:Y:S01]  /*1490*/  FFMA.FTZ R50, R81, R51, R26 ;  /* 0x0000003351327223 */ /* 0x000fe2000001001a */
[----:B------:R-:W-:Y:S02]  /*14a0*/  HADD2.F32 R51, -RZ, R12.H1_H1 ;  /* 0x3000000cff337230 */ /* 0x000fe40000004100 */
[----:B------:R-:W-:Y:S01]  /*14b0*/  FFMA.FTZ R48, R53, R48, R24 ;  /* 0x0000003035307223 */ /* 0x000fe20000010018 */
[--C-:B------:R-:W-:Y:S02]  /*14c0*/  HADD2.F32 R53, -RZ, R11.reuse.H0_H0 ;  /* 0x2000000bff357230 */ /* 0x100fe40000004100 */
        /* <DEDUP_REMOVED lines=9> */
.L_x_12434:
[----:B-1---5:R-:W-:Y:S02]  /*1560*/  HADD2.F32 R55, -RZ, R48.H1_H1 ;  /* 0x30000030ff377230 */ /* 0x022fe40000004100 */
[--C-:B------:R-:W-:Y:S02]  /*1570*/  HADD2.F32 R81, -RZ, R49.reuse.H0_H0 ;  /* 0x20000031ff517230 */ /* 0x100fe40000004100 */
[----:B------:R-:W-:Y:S02]  /*1580*/  HADD2.F32 R49, -RZ, R49.H1_H1 ;  /* 0x30000031ff317230 */ /* 0x000fe40000004100 */
[-C--:B------:R-:W-:Y:S01]  /*1590*/  FMUL.FTZ R55, R55, R80.reuse ;  /* 0x0000005037377220 */ /* 0x080fe20000410000 */
[--C-:B------:R-:W-:Y:S02]  /*15a0*/  HADD2.F32 R107, -RZ, R50.reuse.H0_H0 ;  /* 0x20000032ff6b7230 */ /* 0x100fe40000004100 */
[----:B------:R-:W-:Y:S01]  /*15b0*/  FMUL.FTZ R81, R81, R80 ;  /* 0x0000005051517220 */ /* 0x000fe20000410000 */
[----:B------:R-:W-:-:S02]  /*15c0*/  HADD2.F32 R109, -RZ, R50.H1_H1 ;  /* 0x30000032ff6d7230 */ /* 0x000fc40000004100 */
[----:B------:R-:W-:Y:S02]  /*15d0*/  HADD2.F32 R50, -RZ, R13.H1_H1 ;  /* 0x3000000dff327230 */ /* 0x000fe40000004100 */
[-C--:B------:R-:W-:Y:S01]  /*15e0*/  FMUL.FTZ R107, R107, R80.reuse ;  /* 0x000000506b6b7220 */ /* 0x080fe20000410000 */
[----:B------:R-:W-:Y:S02]  /*15f0*/  HADD2.F32 R52, -RZ, R12.H0_H0 ;  /* 0x2000000cff347230 */ /* 0x000fe40000004100 */
[----:B------:R-:W-:Y:S01]  /*1600*/  FMUL.FTZ R109, R109, R80 ;  /* 0x000000506d6d7220 */ /* 0x000fe20000410000 */
[----:B------:R-:W-:Y:S02]  /*1610*/  HADD2.F32 R53, -RZ, R48.H0_H0 ;  /* 0x20000030ff357230 */ /* 0x000fe40000004100 */
[--C-:B------:R-:W-:Y:S02]  /*1620*/  HADD2.F32 R111, -RZ, R51.reuse.H0_H0 ;  /* 0x20000033ff6f7230 */ /* 0x100fe40000004100 */
[----:B------:R-:W-:-:S02]  /*1630*/  HADD2.F32 R113, -RZ, R51.H1_H1 ;  /* 0x30000033ff717230 */ /* 0x000fc40000004100 */
[----:B------:R-:W-:Y:S01]  /*1640*/  FMUL.FTZ R51, R49, R80 ;  /* 0x0000005031337220 */ /* 0x000fe20000410000 */
[----:B------:R-:W-:Y:S01]  /*1650*/  FMUL.FTZ R49, R55, R50 ;  /* 0x0000003237317220 */ /* 0x000fe20000410000 */
[----:B------:R-:W-:Y:S01]  /*1660*/  FMUL.FTZ R50, R81, R52 ;  /* 0x0000003451327220 */ /* 0x000fe20000410000 */
[----:B------:R-:W-:Y:S02]  /*1670*/  HADD2.F32 R52, -RZ, R12.H1_H1 ;  /* 0x3000000cff347230 */ /* 0x000fe40000004100 */
[-C--:B------:R-:W-:Y:S01]  /*1680*/  FMUL.FTZ R53, R53, R80.reuse ;  /* 0x0000005035357220 */ /* 0x080fe20000410000 */
[----:B------:R-:W-:Y:S02]  /*1690*/  HADD2.F32 R48, -RZ, R13.H0_H0 ;  /* 0x2000000dff307230 */ /* 0x000fe40000004100 */
[-C--:B------:R-:W-:Y:S01]  /*16a0*/  FMUL.FTZ R111, R111, R80.reuse ;  /* 0x000000506f6f7220 */ /* 0x080fe20000410000 */
[----:B------:R-:W-:Y:S01]  /*16b0*/  FMUL.FTZ R113, R113, R80 ;  /* 0x0000005071717220 */ /* 0x000fe20000410000 */
[----:B------:R-:W-:-:S02]  /*16c0*/  HADD2.F32 R54, -RZ, R11.H0_H0 ;  /* 0x2000000bff367230 */ /* 0x000fc40000004100 */
[----:B------:R-:W-:Y:S01]  /*16d0*/  FMUL.FTZ R51, R51, R52 ;  /* 0x0000003433337220 */ /* 0x000fe20000410000 */
[----:B------:R-:W-:Y:S02]  /*16e0*/  HADD2.F32 R80, -RZ, R11.H1_H1 ;  /* 0x3000000bff507230 */ /* 0x000fe40000004100 */
[----:B------:R-:W-:Y:S01]  /*16f0*/  FMUL.FTZ R48, R53, R48 ;  /* 0x0000003035307220 */ /* 0x000fe20000410000 */
[--C-:B------:R-:W-:Y:S02]  /*1700*/  HADD2.F32 R102, -RZ, R10.reuse.H0_H0 ;  /* 0x2000000aff667230 */ /* 0x100fe40000004100 */
[----:B------:R-:W-:Y:S01]  /*1710*/  FMUL.FTZ R52, R107, R54 ;  /* 0x000000366b347220 */ /* 0x000fe20000410000 */
[----:B------:R-:W-:Y:S02]  /*1720*/  HADD2.F32 R104, -RZ, R10.H1_H1 ;  /* 0x3000000aff687230 */ /* 0x000fe40000004100 */
[----:B------:R-:W-:Y:S01]  /*1730*/  FMUL.FTZ R53, R109, R80 ;  /* 0x000000506d357220 */ /* 0x000fe20000410000 */
[----:B------:R-:W-:-:S02]  /*1740*/  FMUL.FTZ R54, R111, R102 ;  /* 0x000000666f367220 */ /* 0x000fc40000410000 */
[----:B------:R-:W-:-:S07]  /*1750*/  FMUL.FTZ R55, R113, R104 ;  /* 0x0000006871377220 */ /* 0x000fce0000410000 */
.L_x_12435:
        /* <DEDUP_REMOVED lines=106> */
.L_x_12437:
[----:B------:R-:W-:Y:S05]  /*1e00*/  BSYNC.RECONVERGENT B0 ;  /* 0x0000000000007941 */ /* 0x000fea0003800200 */
.L_x_12436:
[----:B------:R-:W-:Y:S01]  /*1e10*/  BAR.SYNC.DEFER_BLOCKING 0x0 ;  /* 0x0000000000007b1d */ /* 0x000fe20000010000 */
[----:B------:R-:W-:Y:S01]  /*1e20*/  ISETP.GT.U32.AND P1, PT, R98, 0x7, PT ;  /* 0x000000076200780c */ /* 0x000fe20003f24070 */
[----:B------:R-:W-:Y:S01]  /*1e30*/  HFMA2 R102, -RZ, RZ, 0, 0 ;  /* 0x00000000ff667431 */ /* 0x000fe200000001ff */
[----:B------:R-:W-:Y:S01]  /*1e40*/  PLOP3.LUT P3, PT, PT, PT, UP0, 0x80, 0x8 ;  /* 0x000000000008781c */ /* 0x000fe20003f6f008 */
[----:B------:R-:W-:Y:S01]  /*1e50*/  UPLOP3.LUT UP0, UPT, UPT, UPT, UP0, 0x40, 0x4 ;  /* 0x000000000004789c */ /* 0x000fe20003f0e800 */
[----:B------:R-:W-:-:S09]  /*1e60*/  PLOP3.LUT P2, PT, PT, PT, PT, 0x8, 0x80 ;  /* 0x000000000080781c */ /* 0x000fd20003f4e170 */
[----:B0-----:R-:W0:Y:S01]  /*1e70*/  @!P1 S2R R81, SR_CgaCtaId ;  /* 0x0000000000519919 */ /* 0x001e220000008800 */
[----:B------:R-:W-:Y:S02]  /*1e80*/  @!P1 PLOP3.LUT P2, PT, P3, PT, PT, 0x80, 0x8 ;  /* 0x000000000008981c */ /* 0x000fe40001f4f070 */
[----:B------:R-:W-:Y:S02]  /*1e90*/  @!P1 MOV R80, 0x400 ;  /* 0x0000040000509802 */ /* 0x000fe40000000f00 */
[----:B------:R-:W-:-:S05]  /*1ea0*/  @!P1 MOV R102, 0x300 ;  /* 0x0000030000669802 */ /* 0x000fca0000000f00 */
[----:B------:R-:W1:Y:S01]  /*1eb0*/  SHFL.DOWN PT, R107, R102, 0x4, 0x1f ;  /* 0x08801f00666b7f89 */ /* 0x000e6200000e0000 */
[----:B0-----:R-:W-:Y:S02]  /*1ec0*/  @!P1 LEA R101, R81, R80, 0x18 ;  /* 0x0000005051659211 */ /* 0x001fe400078ec0ff */
[----:B------:R-:W-:Y:S02]  /*1ed0*/  CS2R R80, SRZ ;  /* 0x0000000000507805 */ /* 0x000fe4000001ff00 */
[----:B-1----:R-:W-:Y:S02]  /*1ee0*/  IADD3 R108, PT, PT, R107, R102, RZ ;  /* 0x000000666b6c7210 */ /* 0x002fe40007ffe0ff */
[----:B------:R-:W-:Y:S02]  /*1ef0*/  @P2 IADD3 R101, PT, PT, R101, 0x40, RZ ;  /* 0x0000004065652810 */ /* 0x000fe40007ffe0ff */
[----:B------:R-:W-:Y:S02]  /*1f00*/  I2FP.F32.S32 R100, R108 ;  /* 0x0000006c00647245 */ /* 0x000fe40000201400 */
[----:B------:R-:W-:-:S02]  /*1f10*/  @!P1 LEA R104, R98, R101, 0x3 ;  /* 0x0000006562689211 */ /* 0x000fc400078e18ff */
[----:B------:R-:W0:Y:S01]  /*1f20*/  MUFU.RCP R110, R100 ;  /* 0x00000064006e7308 */ /* 0x000e220000001000 */
[----:B------:R-:W1:Y:S01]  /*1f30*/  SHFL.DOWN PT, R101, R108, 0x2, 0x1f ;  /* 0x08401f006c657f89 */ /* 0x000e6200000e0000 */
[----:B------:R-:W-:-:S03]  /*1f40*/  I2FP.F32.S32 R112, R107 ;  /* 0x0000006b00707245 */ /* 0x000fc60000201400 */
[----:B------:R2:W3:Y:S01]  /*1f50*/  @!P1 LDS.64 R80, [R104] ;  /* 0x0000000068509984 */ /* 0x0004e20000000a00 */
[----:B------:R-:W-:Y:S02]  /*1f60*/  ISETP.NE.AND P1, PT, RZ, UR12, PT ;  /* 0x0000000cff007c0c */ /* 0x000fe4000bf25270 */
[----:B--2---:R-:W-:Y:S02]  /*1f70*/  I2FP.F32.U32 R104, R102 ;  /* 0x0000006600687245 */ /* 0x004fe40000201000 */
[----:B-1----:R-:W-:-:S05]  /*1f80*/  IADD3 R108, PT, PT, R108, R101, RZ ;  /* 0x000000656c6c7210 */ /* 0x002fca0007ffe0ff */
[----:B------:R-:W-:Y:S04]  /*1f90*/  SHFL.DOWN PT, R111, R108, 0x1, 0x1f ;  /* 0x08201f006c6f7f89 */ /* 0x000fe800000e0000 */
[----:B---3--:R-:W1:Y:S04]  /*1fa0*/  SHFL.DOWN PT, R109, R80, 0x4, 0x1f ;  /* 0x08801f00506d7f89 */ /* 0x008e6800000e0000 */
[----:B------:R-:W2:Y:S01]  /*1fb0*/  SHFL.DOWN PT, R106, R81, 0x4, 0x1f ;  /* 0x08801f00516a7f89 */ /* 0x000ea200000e0000 */
[C---:B-1----:R-:W-:Y:S01]  /*1fc0*/  FMUL.FTZ R107, R109.reuse, R112 ;  /* 0x000000706d6b7220 */ /* 0x042fe20000410000 */
[----:B------:R-:W-:-:S03]  /*1fd0*/  FADD.FTZ R109, -R109, R80 ;  /* 0x000000506d6d7221 */ /* 0x000fc60000010100 */
[----:B------:R-:W-:Y:S01]  /*1fe0*/  FFMA.FTZ R107, R104, R80, R107 ;  /* 0x00000050686b7223 */ /* 0x000fe2000001006b */
[----:B------:R-:W-:Y:S01]  /*1ff0*/  FMUL.FTZ R109, R109, R109 ;  /* 0x0000006d6d6d7220 */ /* 0x000fe20000410000 */
[----:B--2---:R-:W-:Y:S01]  /*2000*/  FADD.FTZ R81, R106, R81 ;  /* 0x000000516a517221 */ /* 0x004fe20000010000 */
[----:B------:R-:W-:Y:S01]  /*2010*/  I2FP.F32.S32 R80, R108 ;  /* 0x0000006c00507245 */ /* 0x000fe20000201400 */
[----:B0-----:R-:W-:Y:S01]  /*2020*/  FMUL.FTZ R107, R110, R107 ;  /* 0x0000006b6e6b7220 */ /* 0x001fe20000410000 */
[----:B------:R-:W-:Y:S01]  /*2030*/  FMUL.FTZ R109, R109, R104 ;  /* 0x000000686d6d7220 */ /* 0x000fe20000410000 */
[-C--:B------:R-:W-:Y:S01]  /*2040*/  IADD3 R108, PT, PT, R108, R111.reuse, RZ ;  /* 0x0000006f6c6c7210 */ /* 0x080fe20007ffe0ff */
[----:B------:R-:W0:Y:S01]  /*2050*/  MUFU.RCP R106, R80 ;  /* 0x00000050006a7308 */ /* 0x000e220000001000 */
[----:B------:R-:W-:Y:S01]  /*2060*/  I2FP.F32.S32 R111, R111 ;  /* 0x0000006f006f7245 */ /* 0x000fe20000201400 */
[----:B------:R-:W1:Y:S01]  /*2070*/  SHFL.DOWN PT, R102, R107, 0x2, 0x1f ;  /* 0x08401f006b667f89 */ /* 0x000e6200000e0000 */
[----:B------:R-:W-:Y:S01]  /*2080*/  FMUL.FTZ R109, R109, R112 ;  /* 0x000000706d6d7220 */ /* 0x000fe20000410000 */
[----:B------:R-:W-:-:S03]  /*2090*/  I2FP.F32.S32 R108, R108 ;  /* 0x0000006c006c7245 */ /* 0x000fc60000201400 */
[----:B------:R-:W-:Y:S01]  /*20a0*/  FFMA.FTZ R81, R110, R109, R81 ;  /* 0x0000006d6e517223 */ /* 0x000fe20000010051 */
[----:B------:R-:W-:Y:S02]  /*20b0*/  I2FP.F32.S32 R109, R101 ;  /* 0x00000065006d7245 */ /* 0x000fe40000201400 */
[----:B------:R-:W2:Y:S02]  /*20c0*/  MUFU.RCP R108, R108 ;  /* 0x0000006c006c7308 */ /* 0x000ea40000001000 */
[----:B------:R-:W3:Y:S01]  /*20d0*/  SHFL.DOWN PT, R104, R81, 0x2, 0x1f ;  /* 0x08401f0051687f89 */ /* 0x000ee200000e0000 */
[----:B-1----:R-:W-:Y:S01]  /*20e0*/  FMUL.FTZ R101, R102, R109 ;  /* 0x0000006d66657220 */ /* 0x002fe20000410000 */
[----:B------:R-:W-:-:S03]  /*20f0*/  FADD.FTZ R102, R107, -R102 ;  /* 0x800000666b667221 */ /* 0x000fc60000010000 */
[----:B------:R-:W-:Y:S01]  /*2100*/  FFMA.FTZ R107, R100, R107, R101 ;  /* 0x0000006b646b7223 */ /* 0x000fe20000010065 */
[----:B------:R-:W-:-:S03]  /*2110*/  FMUL.FTZ R101, R102, R102 ;  /* 0x0000006666657220 */ /* 0x000fc60000410000 */
[----:B0-----:R-:W-:Y:S01]  /*2120*/  FMUL.FTZ R107, R106, R107 ;  /* 0x0000006b6a6b7220 */ /* 0x001fe20000410000 */
[----:B------:R-:W-:Y:S01]  /*2130*/  FMUL.FTZ R100, R100, R101 ;  /* 0x0000006564647220 */ /* 0x000fe20000410000 */
[----:B---3--:R-:W-:Y:S02]  /*2140*/  FADD.FTZ R101, R81, R104 ;  /* 0x0000006851657221 */ /* 0x008fe40000010000 */
[----:B------:R-:W0:Y:S01]  /*2150*/  LDC R104, c[0x0][0x448] ;  /* 0x00011200ff687b82 */ /* 0x000e220000000800 */
[----:B------:R-:W1:Y:S01]  /*2160*/  SHFL.DOWN PT, R102, R107, 0x1, 0x1f ;  /* 0x08201f006b667f89 */ /* 0x000e6200000e0000 */
[----:B------:R-:W-:-:S04]  /*2170*/  FMUL.FTZ R100, R100, R109 ;  /* 0x0000006d64647220 */ /* 0x000fc80000410000 */
[----:B------:R-:W-:-:S05]  /*2180*/  FFMA.FTZ R100, R106, R100, R101 ;  /* 0x000000646a647223 */ /* 0x000fca0000010065 */
        /* <DEDUP_REMOVED lines=8> */
[----:B------:R-:W-:-:S03]  /*2210*/  FMUL.FTZ R101, R101, R111 ;  /* 0x0000006f65657220 */ /* 0x000fc60000410000 */
[----:B------:R-:W1:Y:S01]  /*2220*/  SHFL.IDX PT, R80, R80, RZ, 0x1f ;  /* 0x00001fff50507589 */ /* 0x000e6200000e0000 */
[----:B------:R-:W-:-:S06]  /*2230*/  FFMA.FTZ R81, R108, R101, R81 ;  /* 0x000000656c517223 */ /* 0x000fcc0000010051 */
[----:B------:R-:W0:Y:S01]  /*2240*/  SHFL.IDX PT, R81, R81, RZ, 0x1f ;  /* 0x00001fff51517589 */ /* 0x000e2200000e0000 */
[C---:B-1----:R-:W-:Y:S01]  /*2250*/  FMUL.FTZ R102, R80.reuse, R80 ;  /* 0x0000005050667220 */ /* 0x042fe20000410000 */
[----:B------:R-:W-:-:S04]  /*2260*/  FSEL R101, R80, RZ, !P1 ;  /* 0x000000ff50657208 */ /* 0x000fc80004800000 */
[----:B------:R-:W-:Y:S01]  /*2270*/  FSEL R107, R102, RZ, P1 ;  /* 0x000000ff666b7208 */ /* 0x000fe20000800000 */
[----:B------:R-:W-:Y:S01]  /*2280*/  FADD.FTZ R100, -R101, R32 ;  /* 0x0000002065647221 */ /* 0x000fe20000010100 */
[----:B0-----:R-:W-:Y:S01]  /*2290*/  FFMA.FTZ R102, R81, UR11, R104 ;  /* 0x0000000b51667c23 */ /* 0x001fe20008010068 */
[C---:B------:R-:W-:Y:S01]  /*22a0*/  FADD.FTZ R104, -R101.reuse, R33 ;  /* 0x0000002165687221 */ /* 0x040fe20000010100 */
[C---:B------:R-:W-:Y:S01]  /*22b0*/  FADD.FTZ R112, -R101.reuse, R35 ;  /* 0x0000002365707221 */ /* 0x040fe20000010100 */
[----:B------:R-:W0:Y:S01]  /*22c0*/  LDC.64 R32, c[0x0][0x428] ;  /* 0x00010a00ff207b82 */ /* 0x000e220000000a00 */
[----:B------:R-:W-:Y:S01]  /*22d0*/  FADD.FTZ R81, R102, R107 ;  /* 0x0000006b66517221 */ /* 0x000fe20000010000 */
[C---:B------:R-:W-:Y:S01]  /*22e0*/  FADD.FTZ R34, -R101.reuse, R34 ;  /* 0x0000002265227221 */ /* 0x040fe20000010100 */
[C---:B------:R-:W-:Y:S01]  /*22f0*/  FADD.FTZ R35, -R101.reuse, R38 ;  /* 0x0000002665237221 */ /* 0x040fe20000010100 */
[C---:B------:R-:W-:Y:S01]  /*2300*/  FADD.FTZ R39, -R101.reuse, R39 ;  /* 0x0000002765277221 */ /* 0x040fe20000010100 */
[C---:B------:R-:W-:Y:S01]  /*2310*/  FADD.FTZ R122, -R101.reuse, R36 ;  /* 0x00000024657a7221 */ /* 0x040fe20000010100 */
[C---:B------:R-:W-:Y:S01]  /*2320*/  FADD.FTZ R37, -R101.reuse, R37 ;  /* 0x0000002565257221 */ /* 0x040fe20000010100 */
[----:B------:R-:W1:Y:S01]  /*2330*/  MUFU.RSQ R81, R81 ;  /* 0x0000005100517308 */ /* 0x000e620000001400 */
[----:B------:R-:W-:Y:S01]  /*2340*/  FADD.FTZ R106, -R101, R43 ;  /* 0x0000002b656a7221 */ /* 0x000fe20000010100 */
        /* <DEDUP_REMOVED lines=33> */
[----:B------:R-:W-:-:S03]  /*2560*/  F2FP.F16.F32.PACK_AB R35, R54, R35 ;  /* 0x000000233623723e */ /* 0x000fc600000000ff */
[----:B------:R-:W-:Y:S01]  /*2570*/  FMUL.FTZ R114, R81, R114 ;  /* 0x0000007251727220 */ /* 0x000fe20000410000 */
[----:B------:R-:W-:Y:S01]  /*2580*/  F2FP.F16.F32.PACK_AB R34, R39, R34 ;  /* 0x000000222722723e */ /* 0x000fe200000000ff */
[--C-:B------:R-:W-:Y:S01]  /*2590*/  IMAD.WIDE.U32 R48, R103, 0x10, R32.reuse ;  /* 0x0000001067307825 */ /* 0x100fe200078e0020 */
[----:B------:R-:W0:Y:S03]  /*25a0*/  @!P1 LDC.64 R54, c[0x0][0x3c0] ;  /* 0x0000f000ff369b82 */ /* 0x000e260000000a00 */
[C---:B------:R-:W-:Y:S01]  /*25b0*/  FMUL.FTZ R99, R81.reuse, R41 ;  /* 0x0000002951637220 */ /* 0x040fe20000410000 */
[----:B------:R-:W-:Y:S01]  /*25c0*/  FMUL.FTZ R39, R81, R38 ;  /* 0x0000002651277220 */ /* 0x000fe20000410000 */
[----:B------:R-:W-:Y:S01]  /*25d0*/  IMAD.WIDE.U32 R50, R105, 0x10, R32 ;  /* 0x0000001069327825 */ /* 0x000fe200078e0020 */
[----:B------:R-:W-:-:S03]  /*25e0*/  F2FP.F16.F32.PACK_AB R32, R43, R100 ;  /* 0x000000642b20723e */ /* 0x000fc600000000ff */
[C---:B------:R-:W-:Y:S01]  /*25f0*/  FMUL.FTZ R43, R81.reuse, R44 ;  /* 0x0000002c512b7220 */ /* 0x040fe20000410000 */
[----:B------:R-:W-:Y:S01]  /*2600*/  F2FP.F16.F32.PACK_AB R33, R52, R37 ;  /* 0x000000253421723e */ /* 0x000fe200000000ff */
[----:B------:R-:W-:Y:S01]  /*2610*/  FMUL.FTZ R44, R81, R101 ;  /* 0x00000065512c7220 */ /* 0x000fe20000410000 */
[----:B------:R-:W1:Y:S01]  /*2620*/  @!P1 LDC.64 R52, c[0x0][0x3c8] ;  /* 0x0000f200ff349b82 */ /* 0x000e620000000a00 */
[----:B------:R-:W-:Y:S01]  /*2630*/  FFMA.FTZ R38, R43, R85, R56 ;  /* 0x000000552b267223 */ /* 0x000fe20000010038 */
[C---:B------:R-:W-:Y:S01]  /*2640*/  FMUL.FTZ R37, R81.reuse, R40 ;  /* 0x0000002851257220 */ /* 0x040fe20000410000 */
[----:B------:R-:W-:Y:S01]  /*2650*/  FFMA.FTZ R43, R114, R86, R59 ;  /* 0x00000056722b7223 */ /* 0x000fe2000001003b */
[----:B------:R-:W-:Y:S01]  /*2660*/  FMUL.FTZ R45, R81, R120 ;  /* 0x00000078512d7220 */ /* 0x000fe20000410000 */
[----:B------:R-:W-:Y:S01]  /*2670*/  FFMA.FTZ R99, R99, R97, R62 ;  /* 0x0000006163637223 */ /* 0x000fe2000001003e */
[----:B------:R-:W-:Y:S01]  /*2680*/  FFMA.FTZ R44, R44, R94, R65 ;  /* 0x0000005e2c2c7223 */ /* 0x000fe20000010041 */
[----:B------:R-:W-:Y:S01]  /*2690*/  FMUL.FTZ R40, R81, R36 ;  /* 0x0000002451287220 */ /* 0x000fe20000410000 */
[----:B------:R-:W-:Y:S01]  /*26a0*/  FFMA.FTZ R36, R37, R79, R60 ;  /* 0x0000004f25247223 */ /* 0x000fe2000001003c */
[----:B------:R-:W-:Y:S01]  /*26b0*/  FFMA.FTZ R37, R39, R83, R58 ;  /* 0x0000005327257223 */ /* 0x000fe2000001003a */
[----:B------:R-:W-:Y:S01]  /*26c0*/  F2FP.F16.F32.PACK_AB R38, R43, R38 ;  /* 0x000000262b26723e */ /* 0x000fe200000000ff */
[----:B------:R-:W-:Y:S01]  /*26d0*/  FFMA.FTZ R39, R45, R87, R0 ;  /* 0x000000572d277223 */ /* 0x000fe20000010000 */
        /* <DEDUP_REMOVED lines=29> */
[----:B--2---:R-:W-:-:S03]  /*28b0*/  IADD3 R14, PT, PT, R14, R44, RZ ;  /* 0x0000002c0e0e7210 */ /* 0x004fc60007ffe0ff */
[----:B------:R0:W-:Y:S01]  /*28c0*/  STG.E.128 desc[UR6][R46.64], R32 ;  /* 0x000000202e007986 */ /* 0x0001e2000c101d06 */
[----:B------:R-:W-:-:S03]  /*28d0*/  ISETP.GE.AND P1, PT, R14, R45, PT ;  /* 0x0000002d0e00720c */ /* 0x000fc60003f26270 */
[----:B------:R0:W-:Y:S04]  /*28e0*/  STG.E.128 desc[UR6][R48.64], R36 ;  /* 0x0000002430007986 */ /* 0x0001e8000c101d06 */
[----:B------:R0:W-:Y:S06]  /*28f0*/  STG.E.128 desc[UR6][R50.64], R40 ;  /* 0x0000002832007986 */ /* 0x0001ec000c101d06 */
[----:B------:R-:W-:Y:S05]  /*2900*/  @!P1 BRA `(.L_x_12438) ;  /* 0xffffffdc00e09947 */ /* 0x000fea000383ffff */
[----:B------:R-:W-:Y:S05]  /*2910*/  EXIT ;  /* 0x000000000000794d */ /* 0x000fea0003800000 */
.L_x_12439:
        /* <DEDUP_REMOVED lines=14> */
.L_x_21004:


//--------------------- .text._ZN10layer_norm13ln_fwd_kernelINS_13Kernel_traitsI6__halfS2_fS2_fjLj6144ELj1ELj1ELj8ELj16ENS_18Kernel_traits_baseILj6144ES2_S2_fS2_fjLj256EEEEELb0ELb1ELb1ELb0EEEvNS_9FwdParamsE --------------------------
	.section	.text._ZN10layer_norm13ln_fwd_kernelINS_13Kernel_traitsI6__halfS2_fS2_fjLj6144ELj1ELj1ELj8ELj16ENS_18Kernel_traits_baseILj6144ES2_S2_fS2_fjLj256EEEEELb0ELb1ELb1ELb0EEEvNS_9FwdParamsE,"ax",@progbits
	.align	128
        .global         _ZN10layer_norm13ln_fwd_kernelINS_13Kernel_traitsI6__halfS2_fS2_fjLj6144ELj1ELj1ELj8ELj16ENS_18Kernel_traits_baseILj6144ES2_S2_fS2_fjLj256EEEEELb0ELb1ELb1ELb0EEEvNS_9FwdParamsE
        .type           _ZN10layer_norm13ln_fwd_kernelINS_13Kernel_traitsI6__halfS2_fS2_fjLj6144ELj1ELj1ELj8ELj16ENS_18Kernel_traits_baseILj6144ES2_S2_fS2_fjLj256EEEEELb0ELb1ELb1ELb0EEEvNS_9FwdParamsE,@function
        .size           _ZN10layer_norm13ln_fwd_kernelINS_13Kernel_traitsI6__halfS2_fS2_fjLj6144ELj1ELj1ELj8ELj16ENS_18Kernel_traits_baseILj6144ES2_S2_fS2_fjLj256EEEEELb0ELb1ELb1ELb0EEEvNS_9FwdParamsE,(.L_x_21005 - _ZN10layer_norm13ln_fwd_kernelINS_13Kernel_traitsI6__halfS2_fS2_fjLj6144ELj1ELj1ELj8ELj16ENS_18Kernel_traits_baseILj6144ES2_S2_fS2_fjLj256EEEEELb0ELb1ELb1ELb0EEEvNS_9FwdParamsE)
        .other          _ZN10layer_norm13ln_fwd_kernelINS_13Kernel_traitsI6__halfS2_fS2_fjLj6144ELj1ELj1ELj8ELj16ENS_18Kernel_traits_baseILj6144ES2_S2_fS2_fjLj256EEEEELb0ELb1ELb1ELb0EEEvNS_9FwdParamsE,@"STO_CUDA_ENTRY STV_DEFAULT"
_ZN10layer_norm13ln_fwd_kernelINS_13Kernel_traitsI6__halfS2_fS2_fjLj6144ELj1ELj1ELj8ELj16ENS_18Kernel_traits_baseILj6144ES2_S2_fS2_fjLj256EEEEELb0ELb1ELb1ELb0EEEvNS_9FwdParamsE:
.text._ZN10layer_norm13ln_fwd_kernelINS_13Kernel_traitsI6__halfS2_fS2_fjLj6144ELj1ELj1ELj8ELj16ENS_18Kernel_traits_baseILj6144ES2_S2_fS2_fjLj256EEEEELb0ELb1ELb1ELb0EEEvNS_9FwdParamsE:
        /* <DEDUP_REMOVED lines=52> */
.L_x_12441:
        /* <DEDUP_REMOVED lines=31> */
.L_x_12442:
[----:B------:R-:W-:Y:S05]  /*0530*/  BSYNC.RECONVERGENT B0 ;  /* 0x0000000000007941 */ /* 0x000fea0003800200 */
.L_x_12440:
[----:B------:R-:W0:Y:S02]  /*0540*/  LDCU UR4, c[0x0][0x384] ;  /* 0x00007080ff0477ac */ /* 0x000e240008000800 */
[----:B0-----:R-:W-:-:S13]  /*0550*/  ISETP.GE.AND P0, PT, R2, UR4, PT ;  /* 0x0000000402007c0c */ /* 0x001fda000bf06270 */
[----:B------:R-:W-:Y:S05]  /*0560*/  @P0 EXIT ;  /* 0x000000000000094d */ /* 0x000fea0003800000 */
[----:B------:R-:W-:Y:S01]  /*0570*/  SHF.R.S32.HI R21, RZ, 0x3, R21 ;  /* 0x00000003ff157819 */ /* 0x000fe20000011415 */
[----:B------:R-:W0:Y:S03]  /*0580*/  LDCU UR12, c[0x0][0x40c] ;  /* 0x00008180ff0c77ac */ /* 0x000e260008000800 */
[C---:B------:R-:W-:Y:S01]  /*0590*/  LOP3.LUT R5, R21.reuse, 0xff, RZ, 0xc0, !PT ;  /* 0x000000ff15057812 */ /* 0x040fe200078ec0ff */
[----:B------:R-:W1:Y:S01]  /*05a0*/  LDCU.U8 UR10, c[0x0][0x410] ;  /* 0x00008200ff0a77ac */ /* 0x000e620008000000 */
[----:B------:R-:W-:Y:S02]  /*05b0*/  LOP3.LUT R21, R21, 0xffffff00, RZ, 0xc0, !PT ;  /* 0xffffff0015157812 */ /* 0x000fe400078ec0ff */
[----:B------:R-:W-:Y:S01]  /*05c0*/  VIADDMNMX R20, R5, -R20, RZ, !PT ;  /* 0x8000001405147246 */ /* 0x000fe200078001ff */
[----:B------:R-:W-:Y:S01]  /*05d0*/  IMAD R0, R0, -0x20, R5 ;  /* 0xffffffe000007824 */ /* 0x000fe200078e0205 */
[----:B------:R-:W2:Y:S02]  /*05e0*/  LDCU UR11, c[0x0][0x400] ;  /* 0x00008000ff0b77ac */ /* 0x000ea40008000800 */
[----:B------:R-:W-:-:S02]  /*05f0*/  VIMNMX R20, PT, PT, R20, 0x20, PT ;  /* 0x0000002014147848 */ /* 0x000fc40003fe0100 */
[----:B------:R-:W-:Y:S01]  /*0600*/  VIMNMX R0, PT, PT, RZ, R0, !PT ;  /* 0x00000000ff007248 */ /* 0x000fe20007fe0100 */
[----:B------:R-:W3:Y:S01]  /*0610*/  LDCU.64 UR8, c[0x0][0x3a0] ;  /* 0x00007400ff0877ac */ /* 0x000ee20008000a00 */
[-C--:B------:R-:W-:Y:S02]  /*0620*/  LEA R20, R20, R21.reuse, 0x3 ;  /* 0x0000001514147211 */ /* 0x080fe400078e18ff */
[----:B------:R-:W-:Y:S01]  /*0630*/  VIMNMX R0, PT, PT, R0, 0x20, PT ;  /* 0x0000002000007848 */ /* 0x000fe20003fe0100 */
[----:B------:R-:W-:Y:S01]  /*0640*/  UPLOP3.LUT UP1, UPT, UPT, UPT, UPT, 0x40, 0x4 ;  /* 0x000000000004789c */ /* 0x000fe20003f2e870 */
[----:B------:R-:W-:Y:S02]  /*0650*/  I2FP.F32.U32 R20, R20 ;  /* 0x0000001400147245 */ /* 0x000fe40000201000 */
[----:B------:R-:W-:Y:S02]  /*0660*/  LEA R73, R0, R21, 0x3 ;  /* 0x0000001500497211 */ /* 0x000fe400078e18ff */
[----:B-1----:R4:W0:Y:S06]  /*0670*/  MUFU.RCP R72, R20 ;  /* 0x0000001400487308 */ /* 0x00282c0000001000 */
.L_x_12466:
[----:B01----:R-:W1:Y:S08]  /*0680*/  LDC.64 R78, c[0x0][0x3f0] ;  /* 0x0000fc00ff4e7b82 */ /* 0x003e700000000a00 */
        /* <DEDUP_REMOVED lines=9> */
[----:B------:R-:W3:Y:S01]  /*0720*/  S2R R76, SR_TID.X ;  /* 0x00000000004c7919 */ /* 0x000ee20000002100 */
[----:B-1----:R-:W-:Y:S01]  /*0730*/  HFMA2 R78, -RZ, RZ, 0, 0 ;  /* 0x00000000ff4e7431 */ /* 0x002fe200000001ff */
[----:B----4-:R-:W-:-:S13]  /*0740*/  ISETP.GE.AND P1, PT, R0, 0x1, PT ;  /* 0x000000010000780c */ /* 0x010fda0003f26270 */
[----:B------:R-:W-:-:S05]  /*0750*/  @P1 IADD3 R86, PT, PT, R0, -0x1, RZ ;  /* 0xffffffff00561810 */ /* 0x000fca0007ffe0ff */
[----:B------:R-:W-:Y:S01]  /*0760*/  @P1 IMAD R87, R86, R75, RZ ;  /* 0x0000004b56571224 */ /* 0x000fe200078e02ff */
[----:B------:R-:W-:-:S04]  /*0770*/  SHF.R.S32.HI R86, RZ, 0x1f, R77 ;  /* 0x0000001fff567819 */ /* 0x000fc8000001144d */
[----:B------:R-:W-:Y:S02]  /*0780*/  @P1 SHF.R.S32.HI R88, RZ, 0x1f, R87 ;  /* 0x0000001fff581819 */ /* 0x000fe40000011457 */
[----:B------:R-:W-:Y:S02]  /*0790*/  LEA.HI R77, R86, R77, RZ, 0x3 ;  /* 0x0000004d564d7211 */ /* 0x000fe400078f18ff */
[----:B------:R-:W-:Y:S02]  /*07a0*/  @P1 LEA.HI R87, R88, R87, RZ, 0x3 ;  /* 0x0000005758571211 */ /* 0x000fe400078f18ff */
[-C--:B---3--:R-:W-:Y:S02]  /*07b0*/  LEA.HI.SX32 R77, R77, R76.reuse, 0x1d ;  /* 0x0000004c4d4d7211 */ /* 0x088fe400078feaff */
        /* <DEDUP_REMOVED lines=8> */
.L_x_12445:
[----:B------:R-:W-:Y:S05]  /*0840*/  BRA.U !UP0, `(.L_x_12446) ;  /* 0x0000000108d87547 */ /* 0x000fea000b800000 */
[----:B------:R-:W1:Y:S02]  /*0850*/  LDC.64 R20, c[0x0][0x3a0] ;  /* 0x0000e800ff147b82 */ /* 0x000e640000000a00 */
[----:B-1----:R-:W-:-:S05]  /*0860*/  IMAD.WIDE.U32 R20, R77, 0x20, R20 ;  /* 0x000000204d147825 */ /* 0x002fca00078e0014 */
[----:B------:R-:W2:Y:S04]  /*0870*/  LDG.E.128 R32, desc[UR6][R20.64] ;  /* 0x0000000614207981 */ /* 0x000ea8000c1e1d00 */
[----:B------:R1:W3:Y:S01]  /*0880*/  LDG.E.128 R28, desc[UR6][R20.64+0x10] ;  /* 0x00001006141c7981 */ /* 0x0002e2000c1e1d00 */
[----:B------:R-:W-:-:S13]  /*0890*/  ISETP.GT.AND P0, PT, R0, RZ, PT ;  /* 0x000000ff0000720c */ /* 0x000fda0003f04270 */
[----:B------:R-:W4:Y:S01]  /*08a0*/  @P0 LDC R84, c[0x0][0x40c] ;  /* 0x00010300ff540b82 */ /* 0x000f220000000800 */
[----:B-1---5:R-:W-:Y:S02]  /*08b0*/  @P0 HADD2.F32 R21, -RZ, R37.H0_H0 ;  /* 0x20000025ff150230 */ /* 0x022fe40000004100 */
[--C-:B------:R-:W-:Y:S02]  /*08c0*/  @P0 HADD2.F32 R22, -RZ, R36.reuse.H0_H0 ;  /* 0x20000024ff160230 */ /* 0x100fe40000004100 */
[----:B------:R-:W-:Y:S02]  /*08d0*/  @P0 HADD2.F32 R24, -RZ, R36.H1_H1 ;  /* 0x30000024ff180230 */ /* 0x000fe40000004100 */
[----:B------:R-:W-:Y:S01]  /*08e0*/  @P0 HADD2.F32 R20, -RZ, R64.H1_H1 ;  /* 0x30000040ff140230 */ /* 0x000fe20000004100 */
[----:B------:R-:W1:Y:S01]  /*08f0*/  @P0 LDC R23, c[0x0][0x40c] ;  /* 0x00010300ff170b82 */ /* 0x000e620000000800 */
[----:B------:R-:W-:Y:S02]  /*0900*/  @P0 HADD2.F32 R79, -RZ, R39.H0_H0 ;  /* 0x20000027ff4f0230 */ /* 0x000fe40000004100 */
[----:B------:R-:W-:-:S05]  /*0910*/  @P0 HADD2.F32 R85, -RZ, R67.H0_H0 ;  /* 0x20000043ff550230 */ /* 0x000fca0000004100 */
[----:B------:R-:W0:Y:S08]  /*0920*/  @P0 LDC R25, c[0x0][0x40c] ;  /* 0x00010300ff190b82 */ /* 0x000e300000000800 */
[----:B------:R-:W2:Y:S01]  /*0930*/  @P0 LDC R27, c[0x0][0x40c] ;  /* 0x00010300ff1b0b82 */ /* 0x000ea20000000800 */
[----:B----4-:R-:W-:-:S07]  /*0940*/  @P0 FMUL.FTZ R21, R21, R84 ;  /* 0x0000005415150220 */ /* 0x010fce0000410000 */
[----:B------:R-:W4:Y:S01]  /*0950*/  @P0 LDC R86, c[0x0][0x40c] ;  /* 0x00010300ff560b82 */ /* 0x000f220000000800 */
[----:B-1----:R-:W-:Y:S01]  /*0960*/  @P0 FMUL.FTZ R23, R22, R23 ;  /* 0x0000001716170220 */ /* 0x002fe20000410000 */
[----:B------:R-:W-:-:S06]  /*0970*/  @P0 HADD2.F32 R22, -RZ, R64.H0_H0 ;  /* 0x20000040ff160230 */ /* 0x000fcc0000004100 */
[----:B------:R-:W1:Y:S01]  /*0980*/  @P0 LDC R84, c[0x0][0x40c] ;  /* 0x00010300ff540b82 */ /* 0x000e620000000800 */
[----:B0-----:R-:W-:-:S07]  /*0990*/  @P0 FMUL.FTZ R26, R24, R25 ;  /* 0x00000019181a0220 */ /* 0x001fce0000410000 */
[----:B------:R-:W0:Y:S02]  /*09a0*/  @P0 LDC R88, c[0x0][0x40c] ;  /* 0x00010300ff580b82 */ /* 0x000e240000000800 */
[----:B0-----:R-:W-:Y:S01]  /*09b0*/  @P0 FMUL.FTZ R79, R79, R88 ;  /* 0x000000584f4f0220 */ /* 0x001fe20000410000 */
[----:B--2---:R-:W-:Y:S01]  /*09c0*/  MOV R25, R33 ;  /* 0x0000002100197202 */ /* 0x004fe20000000f00 */
[----:B------:R-:W-:Y:S01]  /*09d0*/  @P0 FFMA.FTZ R25, R26, R20, R33 ;  /* 0x000000141a190223 */ /* 0x000fe20000010021 */
[----:B------:R-:W-:Y:S01]  /*09e0*/  @!P0 MOV R24, R32 ;  /* 0x0000002000188202 */ /* 0x000fe20000000f00 */
[----:B------:R-:W-:Y:S02]  /*09f0*/  @P0 HADD2.F32 R20, -RZ, R65.H0_H0 ;  /* 0x20000041ff140230 */ /* 0x000fe40000004100 */
[----:B------:R-:W-:Y:S01]  /*0a00*/  @P0 FFMA.FTZ R24, R23, R22, R32 ;  /* 0x0000001617180223 */ /* 0x000fe20000010020 */
[----:B------:R-:W-:Y:S01]  /*0a10*/  @P0 HADD2.F32 R22, -RZ, R37.H1_H1 ;  /* 0x30000025ff160230 */ /* 0x000fe20000004100 */
[----:B------:R-:W-:Y:S01]  /*0a20*/  MOV R26, R34 ;  /* 0x00000022001a7202 */ /* 0x000fe20000000f00 */
[----:B------:R-:W-:-:S02]  /*0a30*/  @P0 HADD2.F32 R23, -RZ, R38.H1_H1 ;  /* 0x30000026ff170230 */ /* 0x000fc40000004100 */
[----:B------:R-:W-:Y:S01]  /*0a40*/  @P0 FFMA.FTZ R26, R21, R20, R34 ;  /* 0x00000014151a0223 */ /* 0x000fe20000010022 */
[----:B------:R-:W-:Y:S02]  /*0a50*/  @P0 HADD2.F32 R20, -RZ, R65.H1_H1 ;  /* 0x30000041ff140230 */ /* 0x000fe40000004100 */
[----:B------:R-:W-:Y:S01]  /*0a60*/  @P0 FMUL.FTZ R22, R22, R27 ;  /* 0x0000001b16160220 */ /* 0x000fe20000410000 */
[----:B------:R-:W-:Y:S01]  /*0a70*/  @P0 HADD2.F32 R21, -RZ, R38.H0_H0 ;  /* 0x20000026ff150230 */ /* 0x000fe20000004100 */
[----:B------:R-:W-:Y:S01]  /*0a80*/  MOV R27, R35 ;  /* 0x00000023001b7202 */ /* 0x000fe20000000f00 */
[----:B-1----:R-:W-:Y:S01]  /*0a90*/  @P0 FMUL.FTZ R84, R23, R84 ;  /* 0x0000005417540220 */ /* 0x002fe20000410000 */
[----:B------:R-:W-:Y:S01]  /*0aa0*/  @P0 FFMA.FTZ R27, R22, R20, R35 ;  /* 0x00000014161b0223 */ /* 0x000fe20000010023 */
[--C-:B------:R-:W-:Y:S02]  /*0ab0*/  @P0 HADD2.F32 R22, -RZ, R66.reuse.H0_H0 ;  /* 0x20000042ff160230 */ /* 0x100fe40000004100 */
[----:B----4-:R-:W-:Y:S01]  /*0ac0*/  @P0 FMUL.FTZ R21, R21, R86 ;  /* 0x0000005615150220 */ /* 0x010fe20000410000 */
[----:B------:R-:W-:Y:S01]  /*0ad0*/  @P0 HADD2.F32 R23, -RZ, R66.H1_H1 ;  /* 0x30000042ff170230 */ /* 0x000fe20000004100 */
[----:B---3--:R-:W-:-:S02]  /*0ae0*/  MOV R20, R28 ;  /* 0x0000001c00147202 */ /* 0x008fc40000000f00 */
[----:B------:R-:W-:Y:S01]  /*0af0*/  @P0 FFMA.FTZ R20, R21, R22, R28 ;  /* 0x0000001615140223 */ /* 0x000fe2000001001c */
[----:B------:R-:W-:Y:S01]  /*0b00*/  MOV R21, R29 ;  /* 0x0000001d00157202 */ /* 0x000fe20000000f00 */
[----:B------:R-:W-:Y:S01]  /*0b10*/  @P0 FFMA.FTZ R21, R84, R23, R29 ;  /* 0x0000001754150223 */ /* 0x000fe2000001001d */
[----:B------:R-:W-:Y:S01]  /*0b20*/  MOV R22, R30 ;  /* 0x0000001e00167202 */ /* 0x000fe20000000f00 */
[----:B------:R-:W-:Y:S01]  /*0b30*/  @P0 FFMA.FTZ R22, R79, R85, R30 ;  /* 0x000000554f160223 */ /* 0x000fe2000001001e */
[----:B------:R-:W-:Y:S01]  /*0b40*/  MOV R23, R31 ;  /* 0x0000001f00177202 */ /* 0x000fe20000000f00 */
[----:B------:R-:W-:Y:S06]  /*0b50*/  @!P0 BRA `(.L_x_12447) ;  /* 0x0000000000cc8947 */ /* 0x000fec0003800000 */
[----:B------:R-:W-:Y:S02]  /*0b60*/  HADD2.F32 R23, -RZ, R39.H1_H1 ;  /* 0x30000027ff177230 */ /* 0x000fe40000004100 */
[----:B------:R-:W-:-:S03]  /*0b70*/  HADD2.F32 R79, -RZ, R67.H1_H1 ;  /* 0x30000043ff4f7230 */ /* 0x000fc60000004100 */
[----:B------:R-:W-:-:S04]  /*0b80*/  FMUL.FTZ R84, R23, UR12 ;  /* 0x0000000c17547c20 */ /* 0x000fc80008410000 */
[----:B------:R-:W-:Y:S01]  /*0b90*/  FFMA.FTZ R23, R84, R79, R31 ;  /* 0x0000004f54177223 */ /* 0x000fe2000001001f */
[----:B------:R-:W-:Y:S06]  /*0ba0*/  BRA `(.L_x_12447) ;  /* 0x0000000000b87947 */ /* 0x000fec0003800000 */
.L_x_12446:
[----:B------:R-:W1:Y:S01]  /*0bb0*/  @P1 LDC R21, c[0x0][0x40c] ;  /* 0x00010300ff151b82 */ /* 0x000e620000000800 */
[--C-:B-----5:R-:W-:Y:S01]  /*0bc0*/  @P1 HADD2.F32 R20, -RZ, R36.reuse.H0_H0 ;  /* 0x20000024ff141230 */ /* 0x120fe20000004100 */
[----:B------:R-:W-:Y:S01]  /*0bd0*/  CS2R R24, SRZ ;  /* 0x0000000000187805 */ /* 0x000fe2000001ff00 */
[----:B------:R-:W-:Y:S02]  /*0be0*/  @P1 HADD2.F32 R22, -RZ, R36.H1_H1 ;  /* 0x30000024ff161230 */ /* 0x000fe40000004100 */
[----:B------:R-:W-:-:S03]  /*0bf0*/  @P1 HADD2.F32 R27, -RZ, R64.H1_H1 ;  /* 0x30000040ff1b1230 */ /* 0x000fc60000004100 */
[----:B------:R-:W2:Y:S08]  /*0c00*/  @P1 LDC R23, c[0x0][0x40c] ;  /* 0x00010300ff171b82 */ /* 0x000eb00000000800 */
[----:B------:R-:W3:Y:S08]  /*0c10*/  @P1 LDC R79, c[0x0][0x40c] ;  /* 0x00010300ff4f1b82 */ /* 0x000ef00000000800 */
[----:B------:R-:W4:Y:S01]  /*0c20*/  @P1 LDC R85, c[0x0][0x40c] ;  /* 0x00010300ff551b82 */ /* 0x000f220000000800 */
[----:B-1----:R-:W-:Y:S01]  /*0c30*/  @P1 FMUL.FTZ R20, R20, R21 ;  /* 0x0000001514141220 */ /* 0x002fe20000410000 */
[----:B------:R-:W-:-:S05]  /*0c40*/  @P1 HADD2.F32 R21, -RZ, R64.H0_H0 ;  /* 0x20000040ff151230 */ /* 0x000fca0000004100 */
[----:B------:R-:W-:Y:S01]  /*0c50*/  @P1 FMUL.FTZ R24, R20, R21 ;  /* 0x0000001514181220 */ /* 0x000fe20000410000 */
[----:B------:R-:W1:Y:S01]  /*0c60*/  @P1 LDC R87, c[0x0][0x40c] ;  /* 0x00010300ff571b82 */ /* 0x000e620000000800 */
[----:B------:R-:W-:Y:S02]  /*0c70*/  @P1 HADD2.F32 R20, -RZ, R37.H0_H0 ;  /* 0x20000025ff141230 */ /* 0x000fe40000004100 */
[----:B--2---:R-:W-:Y:S01]  /*0c80*/  @P1 FMUL.FTZ R22, R22, R23 ;  /* 0x0000001716161220 */ /* 0x004fe20000410000 */
[----:B------:R-:W-:Y:S02]  /*0c90*/  @P1 HADD2.F32 R21, -RZ, R65.H0_H0 ;  /* 0x20000041ff151230 */ /* 0x000fe40000004100 */
[----:B------:R-:W-:Y:S02]  /*0ca0*/  @P1 HADD2.F32 R23, -RZ, R66.H1_H1 ;  /* 0x30000042ff171230 */ /* 0x000fe40000004100 */
[----:B------:R-:W-:Y:S01]  /*0cb0*/  @P1 FMUL.FTZ R25, R22, R27 ;  /* 0x0000001b16191220 */ /* 0x000fe20000410000 */
[----:B------:R-:W-:Y:S01]  /*0cc0*/  @P1 HADD2.F32 R22, -RZ, R37.H1_H1 ;  /* 0x30000025ff161230 */ /* 0x000fe20000004100 */
[----:B------:R-:W2:Y:S01]  /*0cd0*/  @P1 LDC R84, c[0x0][0x40c] ;  /* 0x00010300ff541b82 */ /* 0x000ea20000000800 */
[----:B---3--:R-:W-:Y:S01]  /*0ce0*/  @P1 FMUL.FTZ R20, R20, R79 ;  /* 0x0000004f14141220 */ /* 0x008fe20000410000 */
[----:B------:R-:W-:-:S03]  /*0cf0*/  CS2R R26, SRZ ;  /* 0x00000000001a7805 */ /* 0x000fc6000001ff00 */
[----:B------:R-:W-:Y:S01]  /*0d00*/  @P1 FMUL.FTZ R26, R20, R21 ;  /* 0x00000015141a1220 */ /* 0x000fe20000410000 */
[----:B------:R-:W-:Y:S02]  /*0d10*/  @P1 HADD2.F32 R21, -RZ, R65.H1_H1 ;  /* 0x30000041ff151230 */ /* 0x000fe40000004100 */
[----:B------:R-:W3:Y:S01]  /*0d20*/  @P1 LDC R79, c[0x0][0x40c] ;  /* 0x00010300ff4f1b82 */ /* 0x000ee20000000800 */
[----:B----4-:R-:W-:Y:S01]  /*0d30*/  @P1 FMUL.FTZ R22, R22, R85 ;  /* 0x0000005516161220 */ /* 0x010fe20000410000 */
[----:B------:R-:W-:-:S03]  /*0d40*/  @P1 HADD2.F32 R20, -RZ, R38.H0_H0 ;  /* 0x20000026ff141230 */ /* 0x000fc60000004100 */
[----:B------:R-:W-:Y:S01]  /*0d50*/  @P1 FMUL.FTZ R27, R22, R21 ;  /* 0x00000015161b1220 */ /* 0x000fe20000410000 */
[----:B------:R-:W-:Y:S02]  /*0d60*/  @P1 HADD2.F32 R22, -RZ, R66.H0_H0 ;  /* 0x20000042ff161230 */ /* 0x000fe40000004100 */
[----:B------:R-:W4:Y:S01]  /*0d70*/  @P1 LDC R86, c[0x0][0x40c] ;  /* 0x00010300ff561b82 */ /* 0x000f220000000800 */
[----:B------:R-:W-:Y:S02]  /*0d80*/  @P1 HADD2.F32 R21, -RZ, R38.H1_H1 ;  /* 0x30000026ff151230 */ /* 0x000fe40000004100 */
[----:B-1----:R-:W-:Y:S01]  /*0d90*/  @P1 FMUL.FTZ R87, R20, R87 ;  /* 0x0000005714571220 */ /* 0x002fe20000410000 */
[----:B------:R-:W-:-:S03]  /*0da0*/  HFMA2 R20, -RZ, RZ, 0, 0 ;  /* 0x00000000ff147431 */ /* 0x000fc600000001ff */
[----:B------:R-:W-:Y:S01]  /*0db0*/  @P1 FMUL.FTZ R20, R87, R22 ;  /* 0x0000001657141220 */ /* 0x000fe20000410000 */
[----:B------:R-:W-:Y:S02]  /*0dc0*/  @P1 HADD2.F32 R22, -RZ, R39.H0_H0 ;  /* 0x20000027ff161230 */ /* 0x000fe40000004100 */
[----:B--2---:R-:W-:Y:S01]  /*0dd0*/  @P1 FMUL.FTZ R84, R21, R84 ;  /* 0x0000005415541220 */ /* 0x004fe20000410000 */
[----:B------:R-:W-:-:S03]  /*0de0*/  MOV R21, RZ ;  /* 0x000000ff00157202 */ /* 0x000fc60000000f00 */
[----:B------:R-:W-:Y:S01]  /*0df0*/  @P1 FMUL.FTZ R21, R84, R23 ;  /* 0x0000001754151220 */ /* 0x000fe20000410000 */
[----:B------:R-:W-:Y:S02]  /*0e00*/  @P1 HADD2.F32 R84, -RZ, R67.H0_H0 ;  /* 0x20000043ff541230 */ /* 0x000fe40000004100 */
[----:B------:R-:W-:Y:S02]  /*0e10*/  @P1 HADD2.F32 R23, -RZ, R39.H1_H1 ;  /* 0x30000027ff171230 */ /* 0x000fe40000004100 */
[----:B---3--:R-:W-:Y:S01]  /*0e20*/  @P1 FMUL.FTZ R79, R22, R79 ;  /* 0x0000004f164f1220 */ /* 0x008fe20000410000 */
[----:B------:R-:W-:-:S03]  /*0e30*/  HFMA2 R22, -RZ, RZ, 0, 0 ;  /* 0x00000000ff167431 */ /* 0x000fc600000001ff */
[----:B------:R-:W-:Y:S01]  /*0e40*/  @P1 FMUL.FTZ R22, R79, R84 ;  /* 0x000000544f161220 */ /* 0x000fe20000410000 */
[----:B------:R-:W-:Y:S02]  /*0e50*/  @P1 HADD2.F32 R79, -RZ, R67.H1_H1 ;  /* 0x30000043ff4f1230 */ /* 0x000fe40000004100 */
[----:B----4-:R-:W-:Y:S01]  /*0e60*/  @P1 FMUL.FTZ R86, R23, R86 ;  /* 0x0000005617561220 */ /* 0x010fe20000410000 */
[----:B------:R-:W-:-:S03]  /*0e70*/  MOV R23, RZ ;  /* 0x000000ff00177202 */ /* 0x000fc60000000f00 */
[----:B------:R-:W-:-:S07]  /*0e80*/  @P1 FMUL.FTZ R23, R86, R79 ;  /* 0x0000004f56171220 */ /* 0x000fce0000410000 */
.L_x_12447:
[----:B------:R-:W1:Y:S01]  /*0e90*/  LDC.64 R84, c[0x0][0x3a8] ;  /* 0x0000ea00ff547b82 */ /* 0x000e620000000a00 */
[----:B------:R-:W-:Y:S01]  /*0ea0*/  IADD3 R78, PT, PT, R78, 0x100, RZ ;  /* 0x000001004e4e7810 */ /* 0x000fe20007ffe0ff */
[C---:B-1----:R-:W-:Y:S01]  /*0eb0*/  IMAD.WIDE.U32 R84, R77.reuse, 0x20, R84 ;  /* 0x000000204d547825 */ /* 0x042fe200078e0054 */
[----:B------:R-:W-:-:S04]  /*0ec0*/  IADD3 R77, PT, PT, R77, 0x100, RZ ;  /* 0x000001004d4d7810 */ /* 0x000fc80007ffe0ff */
[----:B------:R1:W-:Y:S04]  /*0ed0*/  STG.E.128 desc[UR6][R84.64], R24 ;  /* 0x0000001854007986 */ /* 0x0003e8000c101d06 */
[----:B------:R1:W-:Y:S02]  /*0ee0*/  STG.E.128 desc[UR6][R84.64+0x10], R20 ;  /* 0x0000101454007986 */ /* 0x0003e4000c101d06 */
.L_x_12444:
[----:B0-----:R-:W-:Y:S05]  /*0ef0*/  BSYNC.RECONVERGENT B0 ;  /* 0x0000000000007941 */ /* 0x001fea0003800200 */
.L_x_12443:
[----:B------:R-:W-:Y:S01]  /*0f00*/  ISETP.GE.U32.AND P3, PT, R3, 0x200, PT ;  /* 0x000002000300780c */ /* 0x000fe20003f66070 */
[----:B------:R-:W-:-:S12]  /*0f10*/  BSSY.RECONVERGENT B0, `(.L_x_12448) ;  /* 0x0000072000007945 */ /* 0x000fd80003800200 */
[----:B------:R-:W-:Y:S05]  /*0f20*/  @!P3 BRA `(.L_x_12449) ;  /* 0x0000000400c0b947 */ /* 0x000fea0003800000 */
[----:B------:R-:W-:Y:S01]  /*0f30*/  ISETP.NE.U32.AND P0, PT, RZ, UR8, PT ;  /* 0x00000008ff007c0c */ /* 0x000fe2000bf05070 */
[----:B------:R-:W0:Y:S03]  /*0f40*/  @P1 LDC.64 R12, c[0x0][0x390] ;  /* 0x0000e400ff0c1b82 */ /* 0x000e260000000a00 */
[----:B------:R-:W-:-:S13]  /*0f50*/  ISETP.NE.AND.EX P0, PT, RZ, UR9, PT, P0 ;  /* 0x00000009ff007c0c */ /* 0x000fda000bf05300 */
[----:B------:R-:W2:Y:S01]  /*0f60*/  @P0 LDC.64 R14, c[0x0][0x3a0] ;  /* 0x0000e800ff0e0b82 */ /* 0x000ea20000000a00 */
[----:B0-----:R-:W-:-:S05]  /*0f70*/  @P1 IMAD.WIDE.U32 R12, R78, 0x10, R12 ;  /* 0x000000104e0c1825 */ /* 0x001fca00078e000c */
[----:B------:R0:W5:Y:S01]  /*0f80*/  @P1 LDG.E.128 R36, desc[UR6][R12.64] ;  /* 0x000000060c241981 */ /* 0x000162000c1e1d00 */
[----:B--2---:R-:W-:-:S05]  /*0f90*/  @P0 IMAD.WIDE.U32 R14, R77, 0x20, R14 ;  /* 0x000000204d0e0825 */ /* 0x004fca00078e000e */
[----:B------:R0:W5:Y:S04]  /*0fa0*/  @P0 LDG.E.128 R32, desc[UR6][R14.64] ;  /* 0x000000060e200981 */ /* 0x000168000c1e1d00 */
[----:B------:R0:W5:Y:S01]  /*0fb0*/  @P0 LDG.E.128 R28, desc[UR6][R14.64+0x10] ;  /* 0x000010060e1c0981 */ /* 0x000162000c1e1d00 */
[----:B------:R-:W-:Y:S05]  /*0fc0*/  @!P0 BRA `(.L_x_12450) ;  /* 0x0000000000c88947 */ /* 0x000fea0003800000 */
[----:B------:R-:W-:Y:S02]  /*0fd0*/  ISETP.GT.AND P0, PT, R0, RZ, PT ;  /* 0x000000ff0000720c */ /* 0x000fe40003f04270 */
[----:B-----5:R-:W-:-:S11]  /*0fe0*/  MOV R16, R32 ;  /* 0x0000002000107202 */ /* 0x020fd60000000f00 */
[----:B0-----:R-:W0:Y:S01]  /*0ff0*/  @P0 LDC R13, c[0x0][0x40c] ;  /* 0x00010300ff0d0b82 */ /* 0x001e220000000800 */
[--C-:B------:R-:W-:Y:S02]  /*1000*/  @P0 HADD2.F32 R12, -RZ, R36.reuse.H0_H0 ;  /* 0x20000024ff0c0230 */ /* 0x100fe40000004100 */
[----:B------:R-:W-:Y:S02]  /*1010*/  @P0 HADD2.F32 R14, -RZ, R36.H1_H1 ;  /* 0x30000024ff0e0230 */ /* 0x000fe40000004100 */
[----:B------:R-:W-:-:S03]  /*1020*/  @P0 HADD2.F32 R18, -RZ, R37.H0_H0 ;  /* 0x20000025ff120230 */ /* 0x000fc60000004100 */
[----:B------:R-:W2:Y:S08]  /*1030*/  @P0 LDC R17, c[0x0][0x40c] ;  /* 0x00010300ff110b82 */ /* 0x000eb00000000800 */
[----:B------:R-:W3:Y:S08]  /*1040*/  @P0 LDC R19, c[0x0][0x40c] ;  /* 0x00010300ff130b82 */ /* 0x000ef00000000800 */
[----:B------:R-:W4:Y:S01]  /*1050*/  @P0 LDC R79, c[0x0][0x40c] ;  /* 0x00010300ff4f0b82 */ /* 0x000f220000000800 */
[----:B0-----:R-:W-:Y:S01]  /*1060*/  @P0 FMUL.FTZ R15, R12, R13 ;  /* 0x0000000d0c0f0220 */ /* 0x001fe20000410000 */
[----:B------:R-:W-:-:S02]  /*1070*/  @P0 HADD2.F32 R13, -RZ, R52.H0_H0 ;  /* 0x20000034ff0d0230 */ /* 0x000fc40000004100 */
[----:B------:R-:W-:-:S03]  /*1080*/  @P0 HADD2.F32 R12, -RZ, R52.H1_H1 ;  /* 0x30000034ff0c0230 */ /* 0x000fc60000004100 */
[----:B------:R-:W-:Y:S01]  /*1090*/  @P0 FFMA.FTZ R16, R15, R13, R32 ;  /* 0x0000000d0f100223 */ /* 0x000fe20000010020 */
[----:B-1----:R-:W0:Y:S01]  /*10a0*/  @P0 LDC R84, c[0x0][0x40c] ;  /* 0x00010300ff540b82 */ /* 0x002e220000000800 */
[----:B--2---:R-:W-:Y:S01]  /*10b0*/  @P0 FMUL.FTZ R14, R14, R17 ;  /* 0x000000110e0e0220 */ /* 0x004fe20000410000 */
[----:B------:R-:W-:Y:S01]  /*10c0*/  @P0 HADD2.F32 R13, -RZ, R53.H0_H0 ;  /* 0x20000035ff0d0230 */ /* 0x000fe20000004100 */
[----:B------:R-:W-:Y:S02]  /*10d0*/  MOV R17, R33 ;  /* 0x0000002100117202 */ /* 0x000fe40000000f00 */
[----:B------:R-:W-:Y:S01]  /*10e0*/  @P0 FFMA.FTZ R17, R14, R12, R33 ;  /* 0x0000000c0e110223 */ /* 0x000fe20000010021 */
[----:B------:R-:W-:Y:S02]  /*10f0*/  @P0 HADD2.F32 R12, -RZ, R37.H1_H1 ;  /* 0x30000025ff0c0230 */ /* 0x000fe40000004100 */
[----:B------:R-:W1:Y:S01]  /*1100*/  @P0 LDC R88, c[0x0][0x40c] ;  /* 0x00010300ff580b82 */ /* 0x000e620000000800 */
[----:B---3--:R-:W-:Y:S01]  /*1110*/  @P0 FMUL.FTZ R19, R18, R19 ;  /* 0x0000001312130220 */ /* 0x008fe20000410000 */
[----:B------:R-:W-:-:S03]  /*1120*/  MOV R18, R34 ;  /* 0x0000002200127202 */ /* 0x000fc60000000f00 */
[----:B------:R-:W-:Y:S01]  /*1130*/  @P0 FFMA.FTZ R18, R19, R13, R34 ;  /* 0x0000000d13120223 */ /* 0x000fe20000010022 */
[----:B------:R-:W-:Y:S01]  /*1140*/  @P0 HADD2.F32 R13, -RZ, R38.H0_H0 ;  /* 0x20000026ff0d0230 */ /* 0x000fe20000004100 */
[----:B------:R-:W-:Y:S01]  /*1150*/  MOV R19, R35 ;  /* 0x0000002300137202 */ /* 0x000fe20000000f00 */
[----:B------:R-:W2:Y:S01]  /*1160*/  @P0 LDC R85, c[0x0][0x40c] ;  /* 0x00010300ff550b82 */ /* 0x000ea20000000800 */
[----:B----4-:R-:W-:Y:S01]  /*1170*/  @P0 FMUL.FTZ R14, R12, R79 ;  /* 0x0000004f0c0e0220 */ /* 0x010fe20000410000 */
[----:B------:R-:W-:Y:S02]  /*1180*/  @P0 HADD2.F32 R12, -RZ, R53.H1_H1 ;  /* 0x30000035ff0c0230 */ /* 0x000fe40000004100 */
[----:B------:R-:W-:-:S03]  /*1190*/  @P0 HADD2.F32 R79, -RZ, R39.H0_H0 ;  /* 0x20000027ff4f0230 */ /* 0x000fc60000004100 */
[----:B------:R-:W-:Y:S01]  /*11a0*/  @P0 FFMA.FTZ R19, R14, R12, R35 ;  /* 0x0000000c0e130223 */ /* 0x000fe20000010023 */
[----:B0-----:R-:W-:Y:S01]  /*11b0*/  @P0 FMUL.FTZ R15, R13, R84 ;  /* 0x000000540d0f0220 */ /* 0x001fe20000410000 */
[----:B------:R-:W-:Y:S01]  /*11c0*/  @P0 HADD2.F32 R13, -RZ, R54.H0_H0 ;  /* 0x20000036ff0d0230 */ /* 0x000fe20000004100 */
[----:B------:R-:W-:Y:S01]  /*11d0*/  MOV R12, R28 ;  /* 0x0000001c000c7202 */ /* 0x000fe20000000f00 */
[----:B------:R-:W-:Y:S02]  /*11e0*/  @P0 HADD2.F32 R14, -RZ, R38.H1_H1 ;  /* 0x30000026ff0e0230 */ /* 0x000fe40000004100 */
[----:B------:R-:W-:Y:S02]  /*11f0*/  @P0 HADD2.F32 R84, -RZ, R54.H1_H1 ;  /* 0x30000036ff540230 */ /* 0x000fe40000004100 */
[----:B------:R-:W-:Y:S01]  /*1200*/  @P0 FFMA.FTZ R12, R15, R13, R28 ;  /* 0x0000000d0f0c0223 */ /* 0x000fe2000001001c */
[----:B------:R-:W-:Y:S02]  /*1210*/  @P0 HADD2.F32 R15, -RZ, R55.H0_H0 ;  /* 0x20000037ff0f0230 */ /* 0x000fe40000004100 */
[----:B-1----:R-:W-:Y:S01]  /*1220*/  @P0 FMUL.FTZ R79, R79, R88 ;  /* 0x000000584f4f0220 */ /* 0x002fe20000410000 */
[----:B------:R-:W-:Y:S01]  /*1230*/  MOV R13, R29 ;  /* 0x0000001d000d7202 */ /* 0x000fe20000000f00 */
[----:B--2---:R-:W-:Y:S01]  /*1240*/  @P0 FMUL.FTZ R86, R14, R85 ;  /* 0x000000550e560220 */ /* 0x004fe20000410000 */
[----:B------:R-:W-:Y:S01]  /*1250*/  MOV R14, R30 ;  /* 0x0000001e000e7202 */ /* 0x000fe20000000f00 */
[----:B------:R-:W-:Y:S01]  /*1260*/  @P0 FFMA.FTZ R14, R79, R15, R30 ;  /* 0x0000000f4f0e0223 */ /* 0x000fe2000001001e */
[----:B------:R-:W-:Y:S01]  /*1270*/  MOV R15, R31 ;  /* 0x0000001f000f7202 */ /* 0x000fe20000000f00 */
[----:B------:R-:W-:Y:S01]  /*1280*/  @P0 FFMA.FTZ R13, R86, R84, R29 ;  /* 0x00000054560d0223 */ /* 0x000fe2000001001d */
[----:B------:R-:W-:Y:S06]  /*1290*/  @!P0 BRA `(.L_x_12451) ;  /* 0x0000000000cc8947 */ /* 0x000fec0003800000 */
[----:B------:R-:W-:Y:S02]  /*12a0*/  HADD2.F32 R15, -RZ, R39.H1_H1 ;  /* 0x30000027ff0f7230 */ /* 0x000fe40000004100 */
[----:B------:R-:W-:-:S03]  /*12b0*/  HADD2.F32 R84, -RZ, R55.H1_H1 ;  /* 0x30000037ff547230 */ /* 0x000fc60000004100 */
[----:B------:R-:W-:-:S04]  /*12c0*/  FMUL.FTZ R86, R15, UR12 ;  /* 0x0000000c0f567c20 */ /* 0x000fc80008410000 */
[----:B------:R-:W-:Y:S01]  /*12d0*/  FFMA.FTZ R15, R86, R84, R31 ;  /* 0x00000054560f7223 */ /* 0x000fe2000001001f */
[----:B------:R-:W-:Y:S06]  /*12e0*/  BRA `(.L_x_12451) ;  /* 0x0000000000b87947 */ /* 0x000fec0003800000 */
.L_x_12450:
[----:B0-----:R-:W0:Y:S01]  /*12f0*/  @P1 LDC R13, c[0x0][0x40c] ;  /* 0x00010300ff0d1b82 */ /* 0x001e220000000800 */
[--C-:B-----5:R-:W-:Y:S01]  /*1300*/  @P1 HADD2.F32 R12, -RZ, R36.reuse.H0_H0 ;  /* 0x20000024ff0c1230 */ /* 0x120fe20000004100 */
[----:B------:R-:W-:Y:S01]  /*1310*/  CS2R R16, SRZ ;  /* 0x0000000000107805 */ /* 0x000fe2000001ff00 */
[----:B------:R-:W-:Y:S02]  /*1320*/  @P1 HADD2.F32 R14, -RZ, R36.H1_H1 ;  /* 0x30000024ff0e1230 */ /* 0x000fe40000004100 */
[----:B------:R-:W-:-:S03]  /*1330*/  @P1 HADD2.F32 R19, -RZ, R52.H1_H1 ;  /* 0x30000034ff131230 */ /* 0x000fc60000004100 */
[----:B------:R-:W2:Y:S08]  /*1340*/  @P1 LDC R15, c[0x0][0x40c] ;  /* 0x00010300ff0f1b82 */ /* 0x000eb00000000800 */
[----:B------:R-:W3:Y:S08]  /*1350*/  @P1 LDC R79, c[0x0][0x40c] ;  /* 0x00010300ff4f1b82 */ /* 0x000ef00000000800 */
[----:B-1----:R-:W1:Y:S01]  /*1360*/  @P1 LDC R85, c[0x0][0x40c] ;  /* 0x00010300ff551b82 */ /* 0x002e620000000800 */
[----:B0-----:R-:W-:Y:S01]  /*1370*/  @P1 FMUL.FTZ R12, R12, R13 ;  /* 0x0000000d0c0c1220 */ /* 0x001fe20000410000 */
[----:B------:R-:W-:-:S05]  /*1380*/  @P1 HADD2.F32 R13, -RZ, R52.H0_H0 ;  /* 0x20000034ff0d1230 */ /* 0x000fca0000004100 */
[----:B------:R-:W-:Y:S01]  /*1390*/  @P1 FMUL.FTZ R16, R12, R13 ;  /* 0x0000000d0c101220 */ /* 0x000fe20000410000 */
[----:B------:R-:W0:Y:S01]  /*13a0*/  @P1 LDC R87, c[0x0][0x40c] ;  /* 0x00010300ff571b82 */ /* 0x000e220000000800 */
        /* <DEDUP_REMOVED lines=12> */
[----:B-1----:R-:W-:Y:S01]  /*1470*/  @P1 FMUL.FTZ R14, R14, R85 ;  /* 0x000000550e0e1220 */ /* 0x002fe20000410000 */
[----:B------:R-:W-:-:S03]  /*1480*/  @P1 HADD2.F32 R12, -RZ, R38.H0_H0 ;  /* 0x20000026ff0c1230 */ /* 0x000fc60000004100 */
[----:B------:R-:W-:Y:S01]  /*1490*/  @P1 FMUL.FTZ R19, R14, R13 ;  /* 0x0000000d0e131220 */ /* 0x000fe20000410000 */
[----:B------:R-:W-:Y:S02]  /*14a0*/  @P1 HADD2.F32 R14, -RZ, R54.H0_H0 ;  /* 0x20000036ff0e1230 */ /* 0x000fe40000004100 */
[----:B------:R-:W1:Y:S01]  /*14b0*/  @P1 LDC R86, c[0x0][0x40c] ;  /* 0x00010300ff561b82 */ /* 0x000e620000000800 */
[----:B------:R-:W-:Y:S02]  /*14c0*/  @P1 HADD2.F32 R13, -RZ, R38.H1_H1 ;  /* 0x30000026ff0d1230 */ /* 0x000fe40000004100 */
[----:B0-----:R-:W-:Y:S01]  /*14d0*/  @P1 FMUL.FTZ R87, R12, R87 ;  /* 0x000000570c571220 */ /* 0x001fe20000410000 */
        /* <DEDUP_REMOVED lines=12> */
[----:B-1----:R-:W-:Y:S01]  /*15a0*/  @P1 FMUL.FTZ R86, R15, R86 ;  /* 0x000000560f561220 */ /* 0x002fe20000410000 */
[----:B------:R-:W-:-:S03]  /*15b0*/  MOV R15, RZ ;  /* 0x000000ff000f7202 */ /* 0x000fc60000000f00 */
[----:B------:R-:W-:-:S07]  /*15c0*/  @P1 FMUL.FTZ R15, R86, R79 ;  /* 0x0000004f560f1220 */ /* 0x000fce0000410000 */
.L_x_12451:
[----:B------:R-:W0:Y:S01]  /*15d0*/  LDC.64 R84, c[0x0][0x3a8] ;  /* 0x0000ea00ff547b82 */ /* 0x000e220000000a00 */
[----:B------:R-:W-:Y:S01]  /*15e0*/  IADD3 R78, PT, PT, R78, 0x100, RZ ;  /* 0x000001004e4e7810 */ /* 0x000fe20007ffe0ff */
[C---:B0-----:R-:W-:Y:S01]  /*15f0*/  IMAD.WIDE.U32 R84, R77.reuse, 0x20, R84 ;  /* 0x000000204d547825 */ /* 0x041fe200078e0054 */
[----:B------:R-:W-:-:S04]  /*1600*/  IADD3 R77, PT, PT, R77, 0x100, RZ ;  /* 0x000001004d4d7810 */ /* 0x000fc80007ffe0ff */
[----:B------:R0:W-:Y:S04]  /*1610*/  STG.E.128 desc[UR6][R84.64], R16 ;  /* 0x0000001054007986 */ /* 0x0001e8000c101d06 */
[----:B------:R0:W-:Y:S02]  /*1620*/  STG.E.128 desc[UR6][R84.64+0x10], R12 ;  /* 0x0000100c54007986 */ /* 0x0001e4000c101d06 */
.L_x_12449:
[----:B------:R-:W-:Y:S05]  /*1630*/  BSYNC.RECONVERGENT B0 ;  /* 0x0000000000007941 */ /* 0x000fea0003800200 */
.L_x_12448:
        /* <DEDUP_REMOVED lines=8> */
[----:B------:R2:W5:Y:S01]  /*16c0*/  @P1 LDG.E.128 R36, desc[UR6][R78.64] ;  /* 0x000000064e241981 */ /* 0x000562000c1e1d00 */
[----:B---3--:R-:W-:-:S05]  /*16d0*/  @P0 IMAD.WIDE.U32 R4, R77, 0x20, R6 ;  /* 0x000000204d040825 */ /* 0x008fca00078e0006 */
[----:B------:R2:W5:Y:S04]  /*16e0*/  @P0 LDG.E.128 R32, desc[UR6][R4.64] ;  /* 0x0000000604200981 */ /* 0x000568000c1e1d00 */
[----:B------:R2:W5:Y:S01]  /*16f0*/  @P0 LDG.E.128 R28, desc[UR6][R4.64+0x10] ;  /* 0x00001006041c0981 */ /* 0x000562000c1e1d00 */
[----:B------:R-:W-:Y:S05]  /*1700*/  @!P0 BRA `(.L_x_12454) ;  /* 0x0000000000c88947 */ /* 0x000fea0003800000 */
[----:B------:R-:W-:Y:S02]  /*1710*/  ISETP.GT.AND P0, PT, R0, RZ, PT ;  /* 0x000000ff0000720c */ /* 0x000fe40003f04270 */
[----:B-----5:R-:W-:-:S11]  /*1720*/  MOV R8, R32 ;  /* 0x0000002000087202 */ /* 0x020fd60000000f00 */
[----:B------:R-:W3:Y:S01]  /*1730*/  @P0 LDC R7, c[0x0][0x40c] ;  /* 0x00010300ff070b82 */ /* 0x000ee20000000800 */
[----:B------:R-:W-:Y:S02]  /*1740*/  @P0 HADD2.F32 R0, -RZ, R36.H0_H0 ;  /* 0x20000024ff000230 */ /* 0x000fe40000004100 */
[----:B--2---:R-:W-:Y:S02]  /*1750*/  @P0 HADD2.F32 R5, -RZ, R40.H0_H0 ;  /* 0x20000028ff050230 */ /* 0x004fe40000004100 */
[--C-:B------:R-:W-:Y:S02]  /*1760*/  @P0 HADD2.F32 R6, -RZ, R37.reuse.H0_H0 ;  /* 0x20000025ff060230 */ /* 0x100fe40000004100 */
[----:B------:R-:W-:Y:S01]  /*1770*/  @P0 HADD2.F32 R4, -RZ, R36.H1_H1 ;  /* 0x30000024ff040230 */ /* 0x000fe20000004100 */
[----:B------:R-:W2:Y:S01]  /*1780*/  @P0 LDC R11, c[0x0][0x40c] ;  /* 0x00010300ff0b0b82 */ /* 0x000ea20000000800 */
[----:B------:R-:W-:-:S07]  /*1790*/  @P0 HADD2.F32 R10, -RZ, R37.H1_H1 ;  /* 0x30000025ff0a0230 */ /* 0x000fce0000004100 */
[----:B------:R-:W4:Y:S08]  /*17a0*/  @P0 LDC R9, c[0x0][0x40c] ;  /* 0x00010300ff090b82 */ /* 0x000f300000000800 */
[----:B------:R-:W4:Y:S01]  /*17b0*/  @P0 LDC R79, c[0x0][0x40c] ;  /* 0x00010300ff4f0b82 */ /* 0x000f220000000800 */
[----:B---3--:R-:W-:Y:S01]  /*17c0*/  @P0 FMUL.FTZ R7, R0, R7 ;  /* 0x0000000700070220 */ /* 0x008fe20000410000 */
[----:B------:R-:W-:-:S03]  /*17d0*/  @P0 HADD2.F32 R0, -RZ, R40.H1_H1 ;  /* 0x30000028ff000230 */ /* 0x000fc60000004100 */
[----:B------:R-:W-:Y:S01]  /*17e0*/  @P0 FFMA.FTZ R8, R7, R5, R32 ;  /* 0x0000000507080223 */ /* 0x000fe20000010020 */
[----:B------:R-:W-:Y:S02]  /*17f0*/  @P0 HADD2.F32 R5, -RZ, R41.H0_H0 ;  /* 0x20000029ff050230 */ /* 0x000fe40000004100 */
[----:B------:R-:W3:Y:S01]  /*1800*/  @P0 LDC R78, c[0x0][0x40c] ;  /* 0x00010300ff4e0b82 */ /* 0x000ee20000000800 */
[----:B--2---:R-:W-:Y:S01]  /*1810*/  @P0 FMUL.FTZ R11, R6, R11 ;  /* 0x0000000b060b0220 */ /* 0x004fe20000410000 */
[----:B------:R-:W-:-:S06]  /*1820*/  @P0 HADD2.F32 R7, -RZ, R38.H0_H0 ;  /* 0x20000026ff070230 */ /* 0x000fcc0000004100 */
[----:B01----:R-:W0:Y:S01]  /*1830*/  @P0 LDC R84, c[0x0][0x40c] ;  /* 0x00010300ff540b82 */ /* 0x003e220000000800 */
[----:B----4-:R-:W-:Y:S01]  /*1840*/  @P0 FMUL.FTZ R4, R4, R9 ;  /* 0x0000000904040220 */ /* 0x010fe20000410000 */
[----:B------:R-:W-:-:S03]  /*1850*/  MOV R9, R33 ;  /* 0x0000002100097202 */ /* 0x000fc60000000f00 */
[----:B------:R-:W-:Y:S01]  /*1860*/  @P0 FFMA.FTZ R9, R4, R0, R33 ;  /* 0x0000000004090223 */ /* 0x000fe20000010021 */
[----:B------:R-:W-:Y:S01]  /*1870*/  @P0 HADD2.F32 R0, -RZ, R41.H1_H1 ;  /* 0x30000029ff000230 */ /* 0x000fe20000004100 */
[----:B------:R-:W-:Y:S01]  /*1880*/  MOV R4, R28 ;  /* 0x0000001c00047202 */ /* 0x000fe20000000f00 */
[----:B------:R-:W1:Y:S01]  /*1890*/  @P0 LDC R85, c[0x0][0x40c] ;  /* 0x00010300ff550b82 */ /* 0x000e620000000800 */
[----:B------:R-:W-:Y:S01]  /*18a0*/  @P0 FMUL.FTZ R6, R10, R79 ;  /* 0x0000004f0a060220 */ /* 0x000fe20000410000 */
[----:B------:R-:W-:Y:S01]  /*18b0*/  MOV R10, R34 ;  /* 0x00000022000a7202 */ /* 0x000fe20000000f00 */
[----:B------:R-:W-:Y:S01]  /*18c0*/  @P0 FFMA.FTZ R10, R11, R5, R34 ;  /* 0x000000050b0a0223 */ /* 0x000fe20000010022 */
[----:B------:R-:W-:Y:S01]  /*18d0*/  @P0 HADD2.F32 R5, -RZ, R42.H0_H0 ;  /* 0x2000002aff050230 */ /* 0x000fe20000004100 */
[----:B------:R-:W-:Y:S01]  /*18e0*/  MOV R11, R35 ;  /* 0x00000023000b7202 */ /* 0x000fe20000000f00 */
[----:B------:R-:W-:Y:S02]  /*18f0*/  @P0 HADD2.F32 R79, -RZ, R39.H0_H0 ;  /* 0x20000027ff4f0230 */ /* 0x000fe40000004100 */
[----:B------:R-:W-:Y:S01]  /*1900*/  @P0 FFMA.FTZ R11, R6, R0, R35 ;  /* 0x00000000060b0223 */ /* 0x000fe20000010023 */
[----:B---3--:R-:W-:Y:S01]  /*1910*/  @P0 FMUL.FTZ R7, R7, R78 ;  /* 0x0000004e07070220 */ /* 0x008fe20000410000 */
[----:B------:R-:W-:Y:S01]  /*1920*/  @P0 HADD2.F32 R78, -RZ, R38.H1_H1 ;  /* 0x30000026ff4e0230 */ /* 0x000fe20000004100 */
[----:B------:R-:W-:Y:S01]  /*1930*/  MOV R6, R30 ;  /* 0x0000001e00067202 */ /* 0x000fe20000000f00 */
[----:B------:R-:W-:-:S02]  /*1940*/  @P0 HADD2.F32 R0, -RZ, R42.H1_H1 ;  /* 0x3000002aff000230 */ /* 0x000fc40000004100 */
[----:B------:R-:W-:Y:S01]  /*1950*/  @P0 FFMA.FTZ R4, R7, R5, R28 ;  /* 0x0000000507040223 */ /* 0x000fe2000001001c */
[----:B------:R-:W-:Y:S01]  /*1960*/  @P0 HADD2.F32 R7, -RZ, R43.H0_H0 ;  /* 0x2000002bff070230 */ /* 0x000fe20000004100 */
[----:B------:R-:W-:Y:S01]  /*1970*/  MOV R5, R29 ;  /* 0x0000001d00057202 */ /* 0x000fe20000000f00 */
[----:B0-----:R-:W-:-:S04]  /*1980*/  @P0 FMUL.FTZ R79, R79, R84 ;  /* 0x000000544f4f0220 */ /* 0x001fc80000410000 */
[----:B------:R-:W-:Y:S01]  /*1990*/  @P0 FFMA.FTZ R6, R79, R7, R30 ;  /* 0x000000074f060223 */ /* 0x000fe2000001001e */
[----:B------:R-:W-:Y:S01]  /*19a0*/  MOV R7, R31 ;  /* 0x0000001f00077202 */ /* 0x000fe20000000f00 */
[----:B-1----:R-:W-:-:S04]  /*19b0*/  @P0 FMUL.FTZ R78, R78, R85 ;  /* 0x000000554e4e0220 */ /* 0x002fc80000410000 */
[----:B------:R-:W-:Y:S01]  /*19c0*/  @P0 FFMA.FTZ R5, R78, R0, R29 ;  /* 0x000000004e050223 */ /* 0x000fe2000001001d */
[----:B------:R-:W-:Y:S06]  /*19d0*/  @!P0 BRA `(.L_x_12455) ;  /* 0x0000000000c88947 */ /* 0x000fec0003800000 */
[----:B------:R-:W-:Y:S02]  /*19e0*/  HADD2.F32 R7, -RZ, R39.H1_H1 ;  /* 0x30000027ff077230 */ /* 0x000fe40000004100 */
[----:B------:R-:W-:-:S03]  /*19f0*/  HADD2.F32 R0, -RZ, R43.H1_H1 ;  /* 0x3000002bff007230 */ /* 0x000fc60000004100 */
[----:B------:R-:W-:-:S04]  /*1a00*/  FMUL.FTZ R78, R7, UR12 ;  /* 0x0000000c074e7c20 */ /* 0x000fc80008410000 */
[----:B------:R-:W-:Y:S01]  /*1a10*/  FFMA.FTZ R7, R78, R0, R31 ;  /* 0x000000004e077223 */ /* 0x000fe2000001001f */
[----:B------:R-:W-:Y:S06]  /*1a20*/  BRA `(.L_x_12455) ;  /* 0x0000000000b47947 */ /* 0x000fec0003800000 */
.L_x_12454:
[----:B--2---:R-:W2:Y:S01]  /*1a30*/  @P1 LDC R5, c[0x0][0x40c] ;  /* 0x00010300ff051b82 */ /* 0x004ea20000000800 */
[--C-:B-----5:R-:W-:Y:S01]  /*1a40*/  @P1 HADD2.F32 R0, -RZ, R36.reuse.H0_H0 ;  /* 0x20000024ff001230 */ /* 0x120fe20000004100 */
[----:B------:R-:W-:Y:S01]  /*1a50*/  CS2R R8, SRZ ;  /* 0x0000000000087805 */ /* 0x000fe2000001ff00 */
[--C-:B------:R-:W-:Y:S02]  /*1a60*/  @P1 HADD2.F32 R6, -RZ, R37.reuse.H0_H0 ;  /* 0x20000025ff061230 */ /* 0x100fe40000004100 */
[----:B------:R-:W-:Y:S02]  /*1a70*/  @P1 HADD2.F32 R10, -RZ, R37.H1_H1 ;  /* 0x30000025ff0a1230 */ /* 0x000fe40000004100 */
[----:B------:R-:W-:Y:S01]  /*1a80*/  @P1 HADD2.F32 R4, -RZ, R36.H1_H1 ;  /* 0x30000024ff041230 */ /* 0x000fe20000004100 */
[----:B------:R-:W3:Y:S08]  /*1a90*/  @P1 LDC R11, c[0x0][0x40c] ;  /* 0x00010300ff0b1b82 */ /* 0x000ef00000000800 */
[----:B------:R-:W4:Y:S08]  /*1aa0*/  @P1 LDC R79, c[0x0][0x40c] ;  /* 0x00010300ff4f1b82 */ /* 0x000f300000000800 */
[----:B------:R-:W4:Y:S01]  /*1ab0*/  @P1 LDC R7, c[0x0][0x40c] ;  /* 0x00010300ff071b82 */ /* 0x000f220000000800 */
[----:B--2---:R-:W-:Y:S01]  /*1ac0*/  @P1 FMUL.FTZ R0, R0, R5 ;  /* 0x0000000500001220 */ /* 0x004fe20000410000 */
[----:B------:R-:W-:-:S05]  /*1ad0*/  @P1 HADD2.F32 R5, -RZ, R40.H0_H0 ;  /* 0x20000028ff051230 */ /* 0x000fca0000004100 */
[----:B------:R-:W-:Y:S01]  /*1ae0*/  @P1 FMUL.FTZ R8, R0, R5 ;  /* 0x0000000500081220 */ /* 0x000fe20000410000 */
[----:B------:R-:W2:Y:S01]  /*1af0*/  @P1 LDC R78, c[0x0][0x40c] ;  /* 0x00010300ff4e1b82 */ /* 0x000ea20000000800 */
[--C-:B------:R-:W-:Y:S02]  /*1b00*/  @P1 HADD2.F32 R5, -RZ, R41.reuse.H0_H0 ;  /* 0x20000029ff051230 */ /* 0x100fe40000004100 */
[----:B---3--:R-:W-:Y:S01]  /*1b10*/  @P1 FMUL.FTZ R6, R6, R11 ;  /* 0x0000000b06061220 */ /* 0x008fe20000410000 */
[----:B------:R-:W-:-:S04]  /*1b20*/  @P1 HADD2.F32 R0, -RZ, R41.H1_H1 ;  /* 0x30000029ff001230 */ /* 0x000fc80000004100 */
[----:B01----:R-:W0:Y:S01]  /*1b30*/  @P1 LDC R85, c[0x0][0x40c] ;  /* 0x00010300ff551b82 */ /* 0x003e220000000800 */
[----:B----4-:R-:W-:Y:S01]  /*1b40*/  @P1 FMUL.FTZ R79, R10, R79 ;  /* 0x0000004f0a4f1220 */ /* 0x010fe20000410000 */
[----:B------:R-:W-:Y:S02]  /*1b50*/  CS2R R10, SRZ ;  /* 0x00000000000a7805 */ /* 0x000fe4000001ff00 */
[----:B------:R-:W-:Y:S01]  /*1b60*/  @P1 FMUL.FTZ R10, R6, R5 ;  /* 0x00000005060a1220 */ /* 0x000fe20000410000 */
[----:B------:R-:W-:Y:S02]  /*1b70*/  @P1 HADD2.F32 R5, -RZ, R38.H0_H0 ;  /* 0x20000026ff051230 */ /* 0x000fe40000004100 */
[----:B------:R-:W-:Y:S01]  /*1b80*/  @P1 FMUL.FTZ R11, R79, R0 ;  /* 0x000000004f0b1220 */ /* 0x000fe20000410000 */
[----:B------:R-:W-:Y:S01]  /*1b90*/  @P1 HADD2.F32 R0, -RZ, R42.H0_H0 ;  /* 0x2000002aff001230 */ /* 0x000fe20000004100 */
[----:B------:R-:W1:Y:S01]  /*1ba0*/  @P1 LDC R87, c[0x0][0x40c] ;  /* 0x00010300ff571b82 */ /* 0x000e620000000800 */
[----:B------:R-:W-:Y:S01]  /*1bb0*/  @P1 FMUL.FTZ R4, R4, R7 ;  /* 0x0000000704041220 */ /* 0x000fe20000410000 */
[----:B------:R-:W-:-:S02]  /*1bc0*/  @P1 HADD2.F32 R7, -RZ, R40.H1_H1 ;  /* 0x30000028ff071230 */ /* 0x000fc40000004100 */
[----:B------:R-:W-:Y:S02]  /*1bd0*/  @P1 HADD2.F32 R6, -RZ, R38.H1_H1 ;  /* 0x30000026ff061230 */ /* 0x000fe40000004100 */
[----:B------:R-:W-:Y:S02]  /*1be0*/  @P1 HADD2.F32 R79, -RZ, R43.H0_H0 ;  /* 0x2000002bff4f1230 */ /* 0x000fe40000004100 */
[----:B------:R-:W-:Y:S01]  /*1bf0*/  @P1 FMUL.FTZ R9, R4, R7 ;  /* 0x0000000704091220 */ /* 0x000fe20000410000 */
[----:B------:R-:W3:Y:S01]  /*1c00*/  @P1 LDC R89, c[0x0][0x40c] ;  /* 0x00010300ff591b82 */ /* 0x000ee20000000800 */
[----:B--2---:R-:W-:Y:S01]  /*1c10*/  @P1 FMUL.FTZ R5, R5, R78 ;  /* 0x0000004e05051220 */ /* 0x004fe20000410000 */
[----:B------:R-:W-:Y:S02]  /*1c20*/  HFMA2 R4, -RZ, RZ, 0, 0 ;  /* 0x00000000ff047431 */ /* 0x000fe400000001ff */
[--C-:B------:R-:W-:Y:S02]  /*1c30*/  @P1 HADD2.F32 R78, -RZ, R39.reuse.H1_H1 ;  /* 0x30000027ff4e1230 */ /* 0x100fe40000004100 */
[----:B------:R-:W-:Y:S01]  /*1c40*/  @P1 FMUL.FTZ R4, R5, R0 ;  /* 0x0000000005041220 */ /* 0x000fe20000410000 */
[----:B------:R-:W-:Y:S01]  /*1c50*/  @P1 HADD2.F32 R0, -RZ, R39.H0_H0 ;  /* 0x20000027ff001230 */ /* 0x000fe20000004100 */
[----:B------:R-:W-:Y:S01]  /*1c60*/  MOV R5, RZ ;  /* 0x000000ff00057202 */ /* 0x000fe20000000f00 */
[----:B------:R-:W-:-:S02]  /*1c70*/  @P1 HADD2.F32 R7, -RZ, R42.H1_H1 ;  /* 0x3000002aff071230 */ /* 0x000fc40000004100 */
[----:B0-----:R-:W-:Y:S01]  /*1c80*/  @P1 FMUL.FTZ R6, R6, R85 ;  /* 0x0000005506061220 */ /* 0x001fe20000410000 */
[----:B------:R-:W-:-:S03]  /*1c90*/  @P1 HADD2.F32 R85, -RZ, R43.H1_H1 ;  /* 0x3000002bff551230 */ /* 0x000fc60000004100 */
[----:B------:R-:W-:Y:S01]  /*1ca0*/  @P1 FMUL.FTZ R5, R6, R7 ;  /* 0x0000000706051220 */ /* 0x000fe20000410000 */
[----:B------:R-:W-:Y:S01]  /*1cb0*/  CS2R R6, SRZ ;  /* 0x0000000000067805 */ /* 0x000fe2000001ff00 */
[----:B-1----:R-:W-:-:S04]  /*1cc0*/  @P1 FMUL.FTZ R0, R0, R87 ;  /* 0x0000005700001220 */ /* 0x002fc80000410000 */
[----:B------:R-:W-:Y:S01]  /*1cd0*/  @P1 FMUL.FTZ R6, R0, R79 ;  /* 0x0000004f00061220 */ /* 0x000fe20000410000 */
[----:B---3--:R-:W-:-:S04]  /*1ce0*/  @P1 FMUL.FTZ R78, R78, R89 ;  /* 0x000000594e4e1220 */ /* 0x008fc80000410000 */
[----:B------:R-:W-:-:S07]  /*1cf0*/  @P1 FMUL.FTZ R7, R78, R85 ;  /* 0x000000554e071220 */ /* 0x000fce0000410000 */
.L_x_12455:
[----:B------:R-:W0:Y:S02]  /*1d00*/  LDC.64 R78, c[0x0][0x3a8] ;  /* 0x0000ea00ff4e7b82 */ /* 0x000e240000000a00 */
[----:B0-----:R-:W-:-:S05]  /*1d10*/  IMAD.WIDE.U32 R78, R77, 0x20, R78 ;  /* 0x000000204d4e7825 */ /* 0x001fca00078e004e */
[----:B------:R2:W-:Y:S04]  /*1d20*/  STG.E.128 desc[UR6][R78.64], R8 ;  /* 0x000000084e007986 */ /* 0x0005e8000c101d06 */
[----:B------:R2:W-:Y:S02]  /*1d30*/  STG.E.128 desc[UR6][R78.64+0x10], R4 ;  /* 0x000010044e007986 */ /* 0x0005e4000c101d06 */
.L_x_12453:
[----:B------:R-:W-:Y:S05]  /*1d40*/  BSYNC.RECONVERGENT B0 ;  /* 0x0000000000007941 */ /* 0x000fea0003800200 */
.L_x_12452:
        /* <DEDUP_REMOVED lines=89> */
[----:B0-----:R-:W-:Y:S01]  /*22e0*/  FADD.FTZ R84, R77, R0 ;  /* 0x000000004d547221 */ /* 0x001fe20000010000 */
[----:B------:R-:W-:-:S04]  /*22f0*/  HFMA2 R77, -RZ, RZ, 0, 0 ;  /* 0x00000000ff4d7431 */ /* 0x000fc800000001ff */
        /* <DEDUP_REMOVED lines=18> */
.L_x_12457:
[----:B------:R-:W-:Y:S05]  /*2420*/  BSYNC.RECONVERGENT B0 ;  /* 0x0000000000007941 */ /* 0x000fea0003800200 */
.L_x_12456:
        /* <DEDUP_REMOVED lines=12> */
.L_x_12459:
[----:B------:R-:W-:Y:S05]  /*24f0*/  BSYNC.RECONVERGENT B0 ;  /* 0x0000000000007941 */ /* 0x000fea0003800200 */
.L_x_12458:
[----:B0-----:R-:W0:Y:S01]  /*2500*/  SHFL.DOWN PT, R0, R77, 0x4, 0x1f ;  /* 0x08801f004d007f89 */ /* 0x001e2200000e0000 */
[-C--:B------:R-:W-:Y:S02]  /*2510*/  I2FP.F32.S32 R89, R77.reuse ;  /* 0x0000004d00597245 */ /* 0x080fe40000201400 */
[----:B------:R-:W-:Y:S01]  /*2520*/  ISETP.NE.AND P1, PT, R76, RZ, PT ;  /* 0x000000ff4c00720c */ /* 0x000fe20003f25270 */
[----:B-1----:R-:W1:Y:S01]  /*2530*/  SHFL.DOWN PT, R85, R78, 0x4, 0x1f ;  /* 0x08801f004e557f89 */ /* 0x002e6200000e0000 */
[----:B------:R-:W-:Y:S02]  /*2540*/  ISETP.NE.AND P0, PT, RZ, UR10, PT ;  /* 0x0000000aff007c0c */ /* 0x000fe4000bf05270 */
[----:B0-----:R-:W-:Y:S02]  /*2550*/  IADD3 R84, PT, PT, R0, R77, RZ ;  /* 0x0000004d00547210 */ /* 0x001fe40007ffe0ff */
[----:B------:R-:W-:Y:S02]  /*2560*/  I2FP.F32.S32 R88, R0 ;  /* 0x0000000000587245 */ /* 0x000fe40000201400 */
[----:B------:R-:W-:Y:S01]  /*2570*/  I2FP.F32.S32 R86, R84 ;  /* 0x0000005400567245 */ /* 0x000fe20000201400 */
[----:B-1----:R-:W-:-:S02]  /*2580*/  FADD.FTZ R0, -R85, R78 ;  /* 0x0000004e55007221 */ /* 0x002fc40000010100 */
[----:B------:R-:W-:Y:S01]  /*2590*/  FMUL.FTZ R90, R85, R88 ;  /* 0x00000058555a7220 */ /* 0x000fe20000410000 */
[----:B------:R-:W0:Y:S01]  /*25a0*/  MUFU.RCP R87, R86 ;  /* 0x0000005600577308 */ /* 0x000e220000001000 */
[----:B------:R-:W-:Y:S01]  /*25b0*/  FMUL.FTZ R0, R0, R0 ;  /* 0x0000000000007220 */ /* 0x000fe20000410000 */
[----:B------:R-:W1:Y:S01]  /*25c0*/  SHFL.DOWN PT, R85, R84, 0x2, 0x1f ;  /* 0x08401f0054557f89 */ /* 0x000e6200000e0000 */
[----:B------:R-:W-:Y:S02]  /*25d0*/  FFMA.FTZ R90, R89, R78, R90 ;  /* 0x0000004e595a7223 */ /* 0x000fe4000001005a */
[----:B------:R-:W-:Y:S02]  /*25e0*/  FMUL.FTZ R89, R0, R89 ;  /* 0x0000005900597220 */ /* 0x000fe40000410000 */
[----:B------:R-:W2:Y:S02]  /*25f0*/  SHFL.DOWN PT, R0, R79, 0x4, 0x1f ;  /* 0x08801f004f007f89 */ /* 0x000ea400000e0000 */
[----:B------:R-:W-:Y:S01]  /*2600*/  FMUL.FTZ R89, R89, R88 ;  /* 0x0000005859597220 */ /* 0x000fe20000410000 */
[----:B0-----:R-:W-:-:S05]  /*2610*/  FMUL.FTZ R77, R87, R90 ;  /* 0x0000005a574d7220 */ /* 0x001fca0000410000 */
[----:B------:R-:W0:Y:S01]  /*2620*/  SHFL.DOWN PT, R78, R77, 0x2, 0x1f ;  /* 0x08401f004d4e7f89 */ /* 0x000e2200000e0000 */
[-C--:B-1----:R-:W-:Y:S02]  /*2630*/  I2FP.F32.S32 R88, R85.reuse ;  /* 0x0000005500587245 */ /* 0x082fe40000201400 */
[----:B------:R-:W-:Y:S01]  /*2640*/  IADD3 R85, PT, PT, R84, R85, RZ ;  /* 0x0000005554557210 */ /* 0x000fe20007ffe0ff */
[----:B--2---:R-:W-:-:S04]  /*2650*/  FADD.FTZ R0, R0, R79 ;  /* 0x0000004f00007221 */ /* 0x004fc80000010000 */
[----:B------:R-:W-:Y:S01]  /*2660*/  SHFL.DOWN PT, R92, R85, 0x1, 0x1f ;  /* 0x08201f00555c7f89 */ /* 0x000fe200000e0000 */
[----:B------:R-:W-:Y:S01]  /*2670*/  FFMA.FTZ R0, R87, R89, R0 ;  /* 0x0000005957007223 */ /* 0x000fe20000010000 */
[----:B0-----:R-:W-:Y:S01]  /*2680*/  FMUL.FTZ R89, R78, R88 ;  /* 0x000000584e597220 */ /* 0x001fe20000410000 */
[----:B------:R-:W-:Y:S01]  /*2690*/  FADD.FTZ R87, R77, -R78 ;  /* 0x8000004e4d577221 */ /* 0x000fe20000010000 */
[----:B------:R-:W-:Y:S02]  /*26a0*/  I2FP.F32.S32 R78, R85 ;  /* 0x00000055004e7245 */ /* 0x000fe40000201400 */
[C---:B------:R-:W-:Y:S01]  /*26b0*/  FFMA.FTZ R90, R86.reuse, R77, R89 ;  /* 0x0000004d565a7223 */ /* 0x040fe20000010059 */
[----:B------:R-:W-:Y:S01]  /*26c0*/  FMUL.FTZ R87, R87, R87 ;  /* 0x0000005757577220 */ /* 0x000fe20000410000 */
[----:B------:R-:W0:Y:S01]  /*26d0*/  MUFU.RCP R79, R78 ;  /* 0x0000004e004f7308 */ /* 0x000e220000001000 */
[----:B------:R-:W1:Y:S02]  /*26e0*/  SHFL.DOWN PT, R77, R0, 0x2, 0x1f ;  /* 0x08401f00004d7f89 */ /* 0x000e6400000e0000 */
        /* <DEDUP_REMOVED lines=17> */
[----:B------:R-:W0:Y:S01]  /*2800*/  LDC R78, c[0x0][0x448] ;  /* 0x00011200ff4e7b82 */ /* 0x000e220000000800 */
[----:B-1----:R-:W-:Y:S01]  /*2810*/  FADD.FTZ R0, R84, R77 ;  /* 0x0000004d54007221 */ /* 0x002fe20000010000 */
[----:B------:R-:W-:Y:S02]  /*2820*/  FMUL.FTZ R85, R85, R92 ;  /* 0x0000005c55557220 */ /* 0x000fe40000410000 */
[----:B------:R-:W1:Y:S02]  /*2830*/  SHFL.IDX PT, R89, R86, RZ, 0x1f ;  /* 0x00001fff56597589 */ /* 0x000e6400000e0000 */
[----:B------:R-:W-:Y:S02]  /*2840*/  FFMA.FTZ R77, R79, R85, R0 ;  /* 0x000000554f4d7223 */ /* 0x000fe40000010000 */
[----:B------:R-:W2:Y:S04]  /*2850*/  @!P1 LDC.64 R84, c[0x0][0x3c8] ;  /* 0x0000f200ff549b82 */ /* 0x000ea80000000a00 */
[----:B------:R-:W0:Y:S01]  /*2860*/  SHFL.IDX PT, R77, R77, RZ, 0x1f ;  /* 0x00001fff4d4d7589 */ /* 0x000e2200000e0000 */
[----:B-1----:R-:W-:Y:S01]  /*2870*/  FMUL.FTZ R0, R89, R89 ;  /* 0x0000005959007220 */ /* 0x002fe20000410000 */
[----:B--2---:R-:W-:-:S04]  /*2880*/  @!P1 IMAD.WIDE R84, R2, 0x4, R84 ;  /* 0x0000000402549825 */ /* 0x004fc800078e0254 */
[----:B------:R-:W-:Y:S01]  /*2890*/  FSEL R87, R0, RZ, P0 ;  /* 0x000000ff00577208 */ /* 0x000fe20000000000 */
[----:B0-----:R-:W-:Y:S02]  /*28a0*/  FFMA.FTZ R0, R77, UR11, R78 ;  /* 0x0000000b4d007c23 */ /* 0x001fe4000801004e */
[----:B------:R-:W0:Y:S02]  /*28b0*/  @!P1 LDC.64 R78, c[0x0][0x3c0] ;  /* 0x0000f000ff4e9b82 */ /* 0x000e240000000a00 */
[----:B------:R-:W-:-:S06]  /*28c0*/  FADD.FTZ R0, R0, R87 ;  /* 0x0000005700007221 */ /* 0x000fcc0000010000 */
        /* <DEDUP_REMOVED lines=23> */
[----:B------:R-:W-:Y:S02]  /*2a40*/  HADD2.F32 R78, -RZ, R80.H1_H1 ;  /* 0x30000050ff4e7230 */ /* 0x000fe40000004100 */
[--C-:B------:R-:W-:Y:S01]  /*2a50*/  FADD.FTZ R77, R26, -R75.reuse ;  /* 0x8000004b1a4d7221 */ /* 0x100fe20000010000 */
[----:B------:R-:W-:Y:S02]  /*2a60*/  FADD.FTZ R85, R23, -R75 ;  /* 0x8000004b17557221 */ /* 0x000fe40000010000 */
        /* <DEDUP_REMOVED lines=36> */
.L_x_12462:
[----:B------:R-:W-:Y:S05]  /*2cb0*/  BSYNC.RECONVERGENT B0 ;  /* 0x0000000000007941 */ /* 0x000fea0003800200 */
.L_x_12461:
[----:B------:R-:W-:Y:S04]  /*2cc0*/  BSSY.RECONVERGENT B0, `(.L_x_12463) ;  /* 0x0000032000007945 */ /* 0x000fe80003800200 */
[----:B------:R-:W-:Y:S05]  /*2cd0*/  @!P3 BRA `(.L_x_12464) ;  /* 0x0000000000c0b947 */ /* 0x000fea0003800000 */
[--C-:B0-----:R-:W-:Y:S01]  /*2ce0*/  FADD.FTZ R77, R16, -R75.reuse ;  /* 0x8000004b104d7221 */ /* 0x101fe20000010000 */
        /* <DEDUP_REMOVED lines=47> */
.L_x_12464:
[----:B------:R-:W-:Y:S05]  /*2fe0*/  BSYNC.RECONVERGENT B0 ;  /* 0x0000000000007941 */ /* 0x000fea0003800200 */
.L_x_12463:
[----:B------:R-:W-:Y:S04]  /*2ff0*/  BSSY.RECONVERGENT B0, `(.L_x_12460) ;  /* 0x0000031000007945 */ /* 0x000fe80003800200 */
[----:B------:R-:W-:Y:S05]  /*3000*/  @!P4 BRA `(.L_x_12465) ;  /* 0x0000000000bcc947 */ /* 0x000fea0003800000 */
[--C-:B01----:R-:W-:Y:S01]  /*3010*/  FADD.FTZ R77, R8, -R75.reuse ;  /* 0x8000004b084d7221 */ /* 0x103fe20000010000 */
        /* <DEDUP_REMOVED lines=9> */
[----:B------:R-:W-:-:S03]  /*30b0*/  FADD.FTZ R77, R10, -R75 ;  /* 0x8000004b0a4d7221 */ /* 0x000fc60000010000 */
[----:B------:R-:W-:Y:S01]  /*30c0*/  FFMA.FTZ R87, R79, R78, R84 ;  /* 0x0000004e4f577223 */ /* 0x000fe20000010054 */
[----:B------:R-:W-:Y:S02]  /*30d0*/  HADD2.F32 R78, -RZ, R49.H0_H0 ;  /* 0x20000031ff4e7230 */ /* 0x000fe40000004100 */
[----:B------:R-:W-:Y:S01]  /*30e0*/  FMUL.FTZ R77, R0, R77 ;  /* 0x0000004d004d7220 */ /* 0x000fe20000410000 */
[----:B------:R-:W-:Y:S02]  /*30f0*/  HADD2.F32 R84, -RZ, R45.H0_H0 ;  /* 0x2000002dff547230 */ /* 0x000fe40000004100 */
[----:B------:R-:W-:Y:S01]  /*3100*/  FADD.FTZ R79, R11, -R75 ;  /* 0x8000004b0b4f7221 */ /* 0x000fe20000010000 */
[----:B------:R-:W-:Y:S02]  /*3110*/  F2FP.F16.F32.PACK_AB R76, R87, R76 ;  /* 0x0000004c574c723e */ /* 0x000fe400000000ff */
[----:B------:R-:W-:Y:S01]  /*3120*/  FFMA.FTZ R77, R77, R78, R84 ;  /* 0x0000004e4d4d7223 */ /* 0x000fe20000010054 */
[----:B------:R-:W-:-:S02]  /*3130*/  HADD2.F32 R78, -RZ, R49.H1_H1 ;  /* 0x30000031ff4e7230 */ /* 0x000fc40000004100 */
        /* <DEDUP_REMOVED lines=13> */
[--C-:B------:R-:W-:Y:S01]  /*3210*/  FADD.FTZ R79, R6, -R75.reuse ;  /* 0x8000004b064f7221 */ /* 0x100fe20000010000 */
[----:B------:R-:W-:Y:S02]  /*3220*/  HADD2.F32 R84, -RZ, R51.H0_H0 ;  /* 0x20000033ff547230 */ /* 0x000fe40000004100 */
[----:B------:R-:W-:Y:S01]  /*3230*/  FADD.FTZ R75, R7, -R75 ;  /* 0x8000004b074b7221 */ /* 0x000fe20000010000 */
[----:B------:R-:W-:Y:S02]  /*3240*/  HADD2.F32 R88, -RZ, R47.H0_H0 ;  /* 0x2000002fff587230 */ /* 0x000fe40000004100 */
[C---:B------:R-:W-:Y:S01]  /*3250*/  FMUL.FTZ R79, R0.reuse, R79 ;  /* 0x0000004f004f7220 */ /* 0x040fe20000410000 */
[----:B------:R-:W-:Y:S01]  /*3260*/  F2FP.F16.F32.PACK_AB R78, R89, R78 ;  /* 0x0000004e594e723e */ /* 0x000fe200000000ff */
[----:B------:R-:W-:Y:S01]  /*3270*/  FMUL.FTZ R75, R0, R75 ;  /* 0x0000004b004b7220 */ /* 0x000fe20000410000 */
[----:B------:R-:W-:-:S02]  /*3280*/  HADD2.F32 R0, -RZ, R51.H1_H1 ;  /* 0x30000033ff007230 */ /* 0x000fc40000004100 */
[----:B------:R-:W-:Y:S01]  /*3290*/  FFMA.FTZ R79, R79, R84, R88 ;  /* 0x000000544f4f7223 */ /* 0x000fe20000010058 */
[----:B------:R-:W-:Y:S01]  /*32a0*/  HADD2.F32 R88, -RZ, R47.H1_H1 ;  /* 0x3000002fff587230 */ /* 0x000fe20000004100 */
[----:B------:R-:W0:Y:S04]  /*32b0*/  LDC.64 R84, c[0x0][0x428] ;  /* 0x00010a00ff547b82 */ /* 0x000e280000000a00 */
[----:B------:R-:W-:-:S05]  /*32c0*/  FFMA.FTZ R0, R75, R0, R88 ;  /* 0x000000004b007223 */ /* 0x000fca0000010058 */
[----:B------:R-:W-:Y:S01]  /*32d0*/  F2FP.F16.F32.PACK_AB R79, R0, R79 ;  /* 0x0000004f004f723e */ /* 0x000fe200000000ff */
[----:B0-----:R-:W-:-:S05]  /*32e0*/  IMAD.WIDE.U32 R74, R74, 0x10, R84 ;  /* 0x000000104a4a7825 */ /* 0x001fca00078e0054 */
[----:B------:R2:W-:Y:S02]  /*32f0*/  STG.E.128 desc[UR6][R74.64], R76 ;  /* 0x0000004c4a007986 */ /* 0x0005e4000c101d06 */
.L_x_12465:
[----:B------:R-:W-:Y:S05]  /*3300*/  BSYNC.RECONVERGENT B0 ;  /* 0x0000000000007941 */ /* 0x000fea0003800200 */
.L_x_12460:
[----:B--2---:R-:W2:Y:S01]  /*3310*/  LDC.64 R74, c[0x0][0x380] ;  /* 0x0000e000ff4a7b82 */ /* 0x004ea20000000a00 */
[----:B------:R-:W-:Y:S01]  /*3320*/  UPLOP3.LUT UP1, UPT, UPT, UPT, UP1, 0x40, 0x4 ;  /* 0x000000000004789c */ /* 0x000fe20003f2e810 */
[----:B--2---:R-:W-:-:S04]  /*3330*/  IADD3 R2, PT, PT, R2, R74, RZ ;  /* 0x0000004a02027210 */ /* 0x004fc80007ffe0ff */
[----:B------:R-:W-:-:S13]  /*3340*/  ISETP.GE.AND P0, PT, R2, R75, PT ;  /* 0x0000004b0200720c */ /* 0x000fda0003f06270 */
[----:B------:R-:W-:Y:S05]  /*3350*/  @!P0 BRA `(.L_x_12466) ;  /* 0xffffffd000c88947 */ /* 0x000fea000383ffff */
[----:B------:R-:W-:Y:S05]  /*3360*/  EXIT ;  /* 0x000000000000794d */ /* 0x000fea0003800000 */
.L_x_12467:
        /* <DEDUP_REMOVED lines=9> */
.L_x_21005:


//--------------------- .text._ZN10layer_norm13ln_fwd_kernelINS_13Kernel_traitsI6__halfS2_fS2_fjLj6144ELj1ELj1ELj8ELj16ENS_18Kernel_traits_baseILj6144ES2_S2_fS2_fjLj256EEEEELb0ELb1ELb1ELb1EEEvNS_9FwdParamsE --------------------------
	.section	.text._ZN10layer_norm13ln_fwd_kernelINS_13Kernel_traitsI6__halfS2_fS2_fjLj6144ELj1ELj1ELj8ELj16ENS_18Kernel_traits_baseILj6144ES2_S2_fS2_fjLj256EEEEELb0ELb1ELb1ELb1EEEvNS_9FwdParamsE,"ax",@progbits
	.align	128
        .global         _ZN10layer_norm13ln_fwd_kernelINS_13Kernel_traitsI6__halfS2_fS2_fjLj6144ELj1ELj1ELj8ELj16ENS_18Kernel_traits_baseILj6144ES2_S2_fS2_fjLj256EEEEELb0ELb1ELb1ELb1EEEvNS_9FwdParamsE
        .type           _ZN10layer_norm13ln_fwd_kernelINS_13Kernel_traitsI6__halfS2_fS2_fjLj6144ELj1ELj1ELj8ELj16ENS_18Kernel_traits_baseILj6144ES2_S2_fS2_fjLj256EEEEELb0ELb1ELb1ELb1EEEvNS_9FwdParamsE,@function
        .size           _ZN10layer_norm13ln_fwd_kernelINS_13Kernel_traitsI6__halfS2_fS2_fjLj6144ELj1ELj1ELj8ELj16ENS_18Kernel_traits_baseILj6144ES2_S2_fS2_fjLj256EEEEELb0ELb1ELb1ELb1EEEvNS_9FwdParamsE,(.L_x_21006 - _ZN10layer_norm13ln_fwd_kernelINS_13Kernel_traitsI6__halfS2_fS2_fjLj6144ELj1ELj1ELj8ELj16ENS_18Kernel_traits_baseILj6144ES2_S2_fS2_fjLj256EEEEELb0ELb1ELb1ELb1EEEvNS_9FwdParamsE)
        .other          _ZN10layer_norm13ln_fwd_kernelINS_13Kernel_traitsI6__halfS2_fS2_fjLj6144ELj1ELj1ELj8ELj16ENS_18Kernel_traits_baseILj6144ES2_S2_fS2_fjLj256EEEEELb0ELb1ELb1ELb1EEEvNS_9FwdParamsE,@"STO_CUDA_ENTRY STV_DEFAULT"
_ZN10layer_norm13ln_fwd_kernelINS_13Kernel_traitsI6__halfS2_fS2_fjLj6144ELj1ELj1ELj8ELj16ENS_18Kernel_traits_baseILj6144ES2_S2_fS2_fjLj256EEEEELb0ELb1ELb1ELb1EEEvNS_9FwdParamsE:
.text._ZN10layer_norm13ln_fwd_kernelINS_13Kernel_traitsI6__halfS2_fS2_fjLj6144ELj1ELj1ELj8ELj16ENS_18Kernel_traits_baseILj6144ES2_S2_fS2_fjLj256EEEEELb0ELb1ELb1ELb1EEEvNS_9FwdParamsE:
[----:B------:R-:W-:Y:S01]  /*0000*/  LDC R1, c[0x0][0x37c] ;  /* 0x0000df00ff017b82 */ /* 0x000fe20000000800 */
[----:B------:R-:W0:Y:S01]  /*0010*/  LDCU.64 UR4, c[0x0][0x438] ;  /* 0x00008700ff0477ac */ /* 0x000e220008000a00 */
[----:B------:R-:W1:Y:S06]  /*0020*/  S2R R2, SR_TID.X ;  /* 0x0000000000027919 */ /* 0x000e6c0000002100 */
[----:B------:R-:W1:Y:S01]  /*0030*/  LDC.64 R24, c[0x0][0x3d0] ;  /* 0x0000f400ff187b82 */ /* 0x000e620000000a00 */
[----:B------:R-:W2:Y:S07]  /*0040*/  LDCU.64 UR6, c[0x0][0x358] ;  /* 0x00006b00ff0677ac */ /* 0x000eae0008000a00 */
[----:B------:R-:W3:Y:S01]  /*0050*/  LDC.64 R28, c[0x0][0x3e8] ;  /* 0x0000fa00ff1c7b82 */ /* 0x000ee20000000a00 */
[----:B0-----:R-:W-:-:S04]  /*0060*/  ISETP.NE.U32.AND P0, PT, RZ, UR4, PT ;  /* 0x00000004ff007c0c */ /* 0x001fc8000bf05070 */
[----:B------:R-:W-:Y:S01]  /*0070*/  ISETP.NE.AND.EX P0, PT, RZ, UR5, PT, P0 ;  /* 0x00000005ff007c0c */ /* 0x000fe2000bf05300 */
[----:B-1----:R-:W-:-:S04]  /*0080*/  IMAD.WIDE.U32 R24, R2, 0x10, R24 ;  /* 0x0000001002187825 */ /* 0x002fc800078e0018 */
[----:B---3--:R-:W-:-:S08]  /*0090*/  IMAD.WIDE.U32 R28, R2, 0x10, R28 ;  /* 0x00000010021c7825 */ /* 0x008fd000078e001c */
[----:B------:R-:W0:Y:S01]  /*00a0*/  @P0 LDC.64 R26, c[0x0][0x438] ;  /* 0x00010e00ff1a0b82 */ /* 0x000e220000000a00 */
[----:B--2---:R-:W2:Y:S01]  /*00b0*/  LDG.E.128 R32, desc[UR6][R24.64] ;  /* 0x0000000618207981 */ /* 0x004ea2000c1e1d00 */
[----:B------:R-:W1:Y:S03]  /*00c0*/  LDCU UR5, c[0x0][0x384] ;  /* 0x00007080ff0577ac */ /* 0x000e660008000800 */
[----:B------:R-:W3:Y:S04]  /*00d0*/  LDG.E.128 R36, desc[UR6][R28.64] ;  /* 0x000000061c247981 */ /* 0x000ee8000c1e1d00 */
[----:B------:R-:W4:Y:S04]  /*00e0*/  LDG.E.128 R40, desc[UR6][R24.64+0x1000] ;  /* 0x0010000618287981 */ /* 0x000f28000c1e1d00 */
[----:B------:R-:W4:Y:S04]  /*00f0*/  LDG.E.128 R20, desc[UR6][R28.64+0x1000] ;  /* 0x001000061c147981 */ /* 0x000f28000c1e1d00 */
[----:B------:R0:W5:Y:S04]  /*0100*/  LDG.E.128 R68, desc[UR6][R24.64+0x2000] ;  /* 0x0020000618447981 */ /* 0x000168000c1e1d00 */
[----:B------:R0:W5:Y:S02]  /*0110*/  LDG.E.128 R16, desc[UR6][R28.64+0x2000] ;  /* 0x002000061c107981 */ /* 0x000164000c1e1d00 */
[----:B0-----:R-:W-:-:S05]  /*0120*/  @P0 IMAD.WIDE.U32 R26, R2, 0x10, R26 ;  /* 0x00000010021a0825 */ /* 0x001fca00078e001a */
[----:B------:R0:W5:Y:S04]  /*0130*/  @P0 LDG.E.128 R12, desc[UR6][R26.64] ;  /* 0x000000061a0c0981 */ /* 0x000168000c1e1d00 */
[----:B------:R0:W5:Y:S04]  /*0140*/  @P0 LDG.E.128 R8, desc[UR6][R26.64+0x1000] ;  /* 0x001000061a080981 */ /* 0x000168000c1e1d00 */
[----:B------:R0:W5:Y:S01]  /*0150*/  @P0 LDG.E.128 R4, desc[UR6][R26.64+0x2000] ;  /* 0x002000061a040981 */ /* 0x000162000c1e1d00 */
[----:B------:R-:W1:Y:S02]  /*0160*/  S2UR UR4, SR_CTAID.X ;  /* 0x00000000000479c3 */ /* 0x000e640000002500 */
[----:B-1----:R-:W-:-:S04]  /*0170*/  MOV R65, UR4 ;  /* 0x0000000400417c02 */ /* 0x002fc80008000f00 */
[----:B------:R-:W-:Y:S02]  /*0180*/  ISETP.GE.AND P1, PT, R65, UR5, PT ;  /* 0x0000000541007c0c */ /* 0x000fe4000bf26270 */
[----:B--2---:R-:W-:Y:S02]  /*0190*/  @P0 MOV R3, R32 ;  /* 0x0000002000030202 */ /* 0x004fe40000000f00 */
[----:B------:R-:W-:Y:S02]  /*01a0*/  @P0 MOV R52, R33 ;  /* 0x0000002100340202 */ /* 0x000fe40000000f00 */
[----:B------:R-:W-:Y:S02]  /*01b0*/  @P0 MOV R53, R34 ;  /* 0x0000002200350202 */ /* 0x000fe40000000f00 */
[----:B------:R-:W-:Y:S02]  /*01c0*/  @P0 MOV R54, R35 ;  /* 0x0000002300360202 */ /* 0x000fe40000000f00 */
[----:B---3--:R-:W-:-:S02]  /*01d0*/  @P0 MOV R55, R36 ;  /* 0x0000002400370202 */ /* 0x008fc40000000f00 */
[----:B------:R-:W-:Y:S02]  /*01e0*/  @P0 MOV R56, R37 ;  /* 0x0000002500380202 */ /* 0x000fe40000000f00 */
[----:B------:R-:W-:Y:S02]  /*01f0*/  @P0 MOV R57, R38 ;  /* 0x0000002600390202 */ /* 0x000fe40000000f00 */
[----:B------:R-:W-:Y:S02]  /*0200*/  @P0 MOV R58, R39 ;  /* 0x00000027003a0202 */ /* 0x000fe40000000f00 */
[----:B----4-:R-:W-:Y:S02]  /*0210*/  @P0 MOV R59, R40 ;  /* 0x00000028003b0202 */ /* 0x010fe40000000f00 */
        /* <DEDUP_REMOVED lines=23> */
[----:B0-----:R-:W-:Y:S06]  /*0390*/  @P1 EXIT ;  /* 0x000000000000194d */ /* 0x001fec0003800000 */
[----:B-----5:R-:W-:Y:S02]  /*03a0*/  @P0 MOV R72, R16 ;  /* 0x0000001000480202 */ /* 0x020fe40000000f00 */
[----:B------:R-:W-:Y:S02]  /*03b0*/  @!P0 CS2R R14, SRZ ;  /* 0x00000000000e8805 */ /* 0x000fe4000001ff00 */
[----:B------:R-:W-:Y:S02]  /*03c0*/  @P0 MOV R73, R17 ;  /* 0x0000001100490202 */ /* 0x000fe40000000f00 */
[----:B------:R-:W-:Y:S02]  /*03d0*/  @!P0 CS2R R12, SRZ ;  /* 0x00000000000c8805 */ /* 0x000fe4000001ff00 */
[----:B------:R-:W-:Y:S02]  /*03e0*/  @P0 MOV R74, R18 ;  /* 0x00000012004a0202 */ /* 0x000fe40000000f00 */
[----:B------:R-:W-:-:S02]  /*03f0*/  @!P0 CS2R R10, SRZ ;  /* 0x00000000000a8805 */ /* 0x000fc4000001ff00 */
[----:B------:R-:W-:Y:S02]  /*0400*/  @P0 MOV R75, R19 ;  /* 0x00000013004b0202 */ /* 0x000fe40000000f00 */
[----:B------:R-:W-:Y:S02]  /*0410*/  @!P0 CS2R R8, SRZ ;  /* 0x0000000000088805 */ /* 0x000fe4000001ff00 */
[----:B------:R-:W-:Y:S02]  /*0420*/  @!P0 MOV R72, R16 ;  /* 0x0000001000488202 */ /* 0x000fe40000000f00 */
[----:B------:R-:W-:Y:S02]  /*0430*/  @!P0 CS2R R6, SRZ ;  /* 0x0000000000068805 */ /* 0x000fe4000001ff00 */
[----:B------:R-:W-:Y:S02]  /*0440*/  @!P0 MOV R73, R17 ;  /* 0x0000001100498202 */ /* 0x000fe40000000f00 */
[----:B------:R-:W-:-:S02]  /*0450*/  @!P0 CS2R R4, SRZ ;  /* 0x0000000000048805 */ /* 0x000fc4000001ff00 */
[----:B------:R-:W-:Y:S01]  /*0460*/  @!P0 MOV R74, R18 ;  /* 0x00000012004a8202 */ /* 0x000fe20000000f00 */
[----:B------:R-:W-:Y:S01]  /*0470*/  UPLOP3.LUT UP0, UPT, UPT, UPT, UPT, 0x40, 0x4 ;  /* 0x000000000004789c */ /* 0x000fe20003f0e870 */
[----:B------:R-:W-:Y:S01]  /*0480*/  @!P0 MOV R75, R19 ;  /* 0x00000013004b8202 */ /* 0x000fe20000000f00 */
[----:B------:R-:W0:Y:S01]  /*0490*/  LDCU UR12, c[0x0][0x40c] ;  /* 0x00008180ff0c77ac */ /* 0x000e220008000800 */
[----:B------:R-:W1:Y:S01]  /*04a0*/  LDCU.U8 UR10, c[0x0][0x410] ;  /* 0x00008200ff0a77ac */ /* 0x000e620008000000 */
[----:B------:R-:W2:Y:S01]  /*04b0*/  LDCU UR11, c[0x0][0x400] ;  /* 0x00008000ff0b77ac */ /* 0x000ea20008000800 */
[----:B------:R-:W3:Y:S06]  /*04c0*/  LDCU.64 UR8, c[0x0][0x3a0] ;  /* 0x00007400ff0877ac */ /* 0x000eec0008000a00 */
.L_x_12479:
[----:B------:R-:W4:Y:S08]  /*04d0*/  LDC.64 R28, c[0x0][0x3f0] ;  /* 0x0000fc00ff1c7b82 */ /* 0x000f300000000a00 */
[----:B------:R-:W0:Y:S08]  /*04e0*/  LDC R78, c[0x0][0x388] ;  /* 0x0000e200ff4e7b82 */ /* 0x000e300000000800 */
[----:B------:R-:W1:Y:S01]  /*04f0*/  LDC.64 R30, c[0x0][0x3f8] ;  /* 0x0000fe00ff1e7b82 */ /* 0x000e620000000a00 */
[----:B----4-:R-:W-:-:S05]  /*0500*/  IMAD.WIDE R28, R65, 0x4, R28 ;  /* 0x00000004411c7825 */ /* 0x010fca00078e021c */
[----:B------:R1:W4:Y:S01]  /*0510*/  LDG.E R0, desc[UR6][R28.64] ;  /* 0x000000061c007981 */ /* 0x000322000c1e1900 */
[----:B------:R-:W-:Y:S02]  /*0520*/  HFMA2 R44, -RZ, RZ, 0, 0 ;  /* 0x00000000ff2c7431 */ /* 0x000fe400000001ff */
[----:B-1----:R-:W-:-:S05]  /*0530*/  IMAD.WIDE R28, R65, 0x4, R30 ;  /* 0x00000004411c7825 */ /* 0x002fca00078e021e */
[----:B------:R1:W5:Y:S01]  /*0540*/  LDG.E R79, desc[UR6][R28.64] ;  /* 0x000000061c4f7981 */ /* 0x000362000c1e1900 */
        /* <DEDUP_REMOVED lines=9> */
[----:B---3--:R-:W-:Y:S01]  /*05e0*/  ISETP.NE.U32.AND P0, PT, RZ, UR8, PT ;  /* 0x00000008ff007c0c */ /* 0x008fe2000bf05070 */
[----:B------:R-:W-:-:S03]  /*05f0*/  IMAD R32, R65, R78, RZ ;  /* 0x0000004e41207224 */ /* 0x000fc600078e02ff */
[----:B------:R-:W-:Y:S02]  /*0600*/  ISETP.NE.AND.EX P0, PT, RZ, UR9, PT, P0 ;  /* 0x00000009ff007c0c */ /* 0x000fe4000bf05300 */
[----:B------:R-:W-:-:S04]  /*0610*/  SHF.R.S32.HI R33, RZ, 0x1f, R32 ;  /* 0x0000001fff217819 */ /* 0x000fc80000011420 */
[----:B------:R-:W-:-:S04]  /*0620*/  LEA.HI R33, R33, R32, RZ, 0x3 ;  /* 0x0000002021217211 */ /* 0x000fc800078f18ff */
[----:B------:R-:W-:-:S03]  /*0630*/  LEA.HI.SX32 R45, R33, R2, 0x1d ;  /* 0x00000002212d7211 */ /* 0x000fc600078feaff */
[----:B-1----:R-:W-:Y:S05]  /*0640*/  @!P0 BRA `(.L_x_12468) ;  /* 0x0000000000d88947 */ /* 0x002fea0003800000 */
[----:B------:R-:W0:Y:S02]  /*0650*/  LDC.64 R28, c[0x0][0x3a0] ;  /* 0x0000e800ff1c7b82 */ /* 0x000e240000000a00 */
[----:B0-----:R-:W-:-:S05]  /*0660*/  IMAD.WIDE.U32 R28, R45, 0x20, R28 ;  /* 0x000000202d1c7825 */ /* 0x001fca00078e001c */
[----:B------:R-:W3:Y:S04]  /*0670*/  LDG.E.128 R20, desc[UR6][R28.64] ;  /* 0x000000061c147981 */ /* 0x000ee8000c1e1d00 */
[----:B------:R0:W4:Y:S01]  /*0680*/  LDG.E.128 R24, desc[UR6][R28.64+0x10] ;  /* 0x000010061c187981 */ /* 0x000122000c1e1d00 */
[----:B------:R-:W-:-:S13]  /*0690*/  ISETP.GT.AND P2, PT, R0, RZ, PT ;  /* 0x000000ff0000720c */ /* 0x000fda0003f44270 */
[----:B------:R-:W1:Y:S01]  /*06a0*/  @P2 LDC R31, c[0x0][0x40c] ;  /* 0x00010300ff1f2b82 */ /* 0x000e620000000800 */
[--C-:B-----5:R-:W-:Y:S02]  /*06b0*/  @P2 HADD2.F32 R30, -RZ, R16.reuse.H0_H0 ;  /* 0x20000010ff1e2230 */ /* 0x120fe40000004100 */
[----:B------:R-:W-:Y:S02]  /*06c0*/  @P2 HADD2.F32 R32, -RZ, R16.H1_H1 ;  /* 0x30000010ff202230 */ /* 0x000fe40000004100 */
[----:B------:R-:W-:Y:S02]  /*06d0*/  @P2 HADD2.F32 R36, -RZ, R18.H1_H1 ;  /* 0x30000012ff242230 */ /* 0x000fe40000004100 */
[----:B------:R-:W-:Y:S01]  /*06e0*/  @P2 HADD2.F32 R37, -RZ, R19.H0_H0 ;  /* 0x20000013ff252230 */ /* 0x000fe20000004100 */
[----:B------:R-:W2:Y:S01]  /*06f0*/  @P2 LDC R33, c[0x0][0x40c] ;  /* 0x00010300ff212b82 */ /* 0x000ea20000000800 */
[--C-:B0-----:R-:W-:Y:S02]  /*0700*/  @P2 HADD2.F32 R28, -RZ, R17.reuse.H0_H0 ;  /* 0x20000011ff1c2230 */ /* 0x101fe40000004100 */
[----:B------:R-:W-:-:S02]  /*0710*/  @P2 HADD2.F32 R29, -RZ, R17.H1_H1 ;  /* 0x30000011ff1d2230 */ /* 0x000fc40000004100 */
[----:B------:R-:W-:Y:S02]  /*0720*/  @P2 HADD2.F32 R34, -RZ, R18.H0_H0 ;  /* 0x20000012ff222230 */ /* 0x000fe40000004100 */
[----:B------:R-:W-:Y:S01]  /*0730*/  @P2 HADD2.F32 R46, -RZ, R58.H0_H0 ;  /* 0x2000003aff2e2230 */ /* 0x000fe20000004100 */
[----:B------:R-:W0:Y:S08]  /*0740*/  @P2 LDC R41, c[0x0][0x40c] ;  /* 0x00010300ff292b82 */ /* 0x000e300000000800 */
[----:B------:R-:W0:Y:S01]  /*0750*/  @P2 LDC R40, c[0x0][0x40c] ;  /* 0x00010300ff282b82 */ /* 0x000e220000000800 */
[----:B-1----:R-:W-:Y:S01]  /*0760*/  @P2 FMUL.FTZ R31, R30, R31 ;  /* 0x0000001f1e1f2220 */ /* 0x002fe20000410000 */
[----:B------:R-:W-:-:S06]  /*0770*/  @P2 HADD2.F32 R30, -RZ, R55.H0_H0 ;  /* 0x20000037ff1e2230 */ /* 0x000fcc0000004100 */
[----:B------:R-:W1:Y:S01]  /*0780*/  @P2 LDC R35, c[0x0][0x40c] ;  /* 0x00010300ff232b82 */ /* 0x000e620000000800 */
[----:B--2---:R-:W-:Y:S01]  /*0790*/  @P2 FMUL.FTZ R32, R32, R33 ;  /* 0x0000002120202220 */ /* 0x004fe20000410000 */
[----:B------:R-:W-:-:S06]  /*07a0*/  @P2 HADD2.F32 R33, -RZ, R55.H1_H1 ;  /* 0x30000037ff212230 */ /* 0x000fcc0000004100 */
[----:B------:R-:W2:Y:S01]  /*07b0*/  @P2 LDC R38, c[0x0][0x40c] ;  /* 0x00010300ff262b82 */ /* 0x000ea20000000800 */
[----:B0-----:R-:W-:Y:S01]  /*07c0*/  @P2 FMUL.FTZ R42, R36, R41 ;  /* 0x00000029242a2220 */ /* 0x001fe20000410000 */
[----:B------:R-:W-:Y:S02]  /*07d0*/  @P2 HADD2.F32 R36, -RZ, R56.H0_H0 ;  /* 0x20000038ff242230 */ /* 0x000fe40000004100 */
[----:B------:R-:W-:-:S04]  /*07e0*/  @P2 HADD2.F32 R41, -RZ, R57.H1_H1 ;  /* 0x30000039ff292230 */ /* 0x000fc80000004100 */
[----:B------:R-:W0:Y:S01]  /*07f0*/  @P2 LDC R39, c[0x0][0x40c] ;  /* 0x00010300ff272b82 */ /* 0x000e220000000800 */
[----:B------:R-:W-:Y:S01]  /*0800*/  @P2 FMUL.FTZ R43, R37, R40 ;  /* 0x00000028252b2220 */ /* 0x000fe20000410000 */
[----:B------:R-:W-:Y:S02]  /*0810*/  @P2 HADD2.F32 R37, -RZ, R56.H1_H1 ;  /* 0x30000038ff252230 */ /* 0x000fe40000004100 */
[----:B------:R-:W-:Y:S02]  /*0820*/  @P2 HADD2.F32 R40, -RZ, R57.H0_H0 ;  /* 0x20000039ff282230 */ /* 0x000fe40000004100 */
[----:B-1----:R-:W-:Y:S01]  /*0830*/  @P2 FMUL.FTZ R35, R28, R35 ;  /* 0x000000231c232220 */ /* 0x002fe20000410000 */
[----:B--2---:R-:W-:Y:S01]  /*0840*/  @P2 FMUL.FTZ R38, R29, R38 ;  /* 0x000000261d262220 */ /* 0x004fe20000410000 */
[----:B0-----:R-:W-:Y:S01]  /*0850*/  @P2 FMUL.FTZ R39, R34, R39 ;  /* 0x0000002722272220 */ /* 0x001fe20000410000 */
[----:B---3--:R-:W-:Y:S01]  /*0860*/  @!P2 MOV R28, R20 ;  /* 0x00000014001ca202 */ /* 0x008fe20000000f00 */
[----:B------:R-:W-:Y:S01]  /*0870*/  @P2 FFMA.FTZ R28, R31, R30, R20 ;  /* 0x0000001e1f1c2223 */ /* 0x000fe20000010014 */
[----:B------:R-:W-:Y:S01]  /*0880*/  MOV R29, R21 ;  /* 0x00000015001d7202 */ /* 0x000fe20000000f00 */
[----:B------:R-:W-:Y:S01]  /*0890*/  @P2 FFMA.FTZ R29, R32, R33, R21 ;  /* 0x00000021201d2223 */ /* 0x000fe20000010015 */
[----:B------:R-:W-:Y:S01]  /*08a0*/  MOV R30, R22 ;  /* 0x00000016001e7202 */ /* 0x000fe20000000f00 */
[----:B------:R-:W-:Y:S01]  /*08b0*/  @P2 FFMA.FTZ R30, R35, R36, R22 ;  /* 0x00000024231e2223 */ /* 0x000fe20000010016 */
[----:B------:R-:W-:Y:S01]  /*08c0*/  MOV R31, R23 ;  /* 0x00000017001f7202 */ /* 0x000fe20000000f00 */
[----:B------:R-:W-:Y:S01]  /*08d0*/  @P2 FFMA.FTZ R31, R38, R37, R23 ;  /* 0x00000025261f2223 */ /* 0x000fe20000010017 */
[----:B----4-:R-:W-:Y:S01]  /*08e0*/  MOV R32, R24 ;  /* 0x0000001800207202 */ /* 0x010fe20000000f00 */
        /* <DEDUP_REMOVED lines=12> */
.L_x_12468:
[----:B------:R-:W0:Y:S01]  /*09b0*/  @P1 LDC R29, c[0x0][0x40c] ;  /* 0x00010300ff1d1b82 */ /* 0x000e220000000800 */
[----:B-----5:R-:W-:Y:S02]  /*09c0*/  @P1 HADD2.F32 R28, -RZ, R16.H0_H0 ;  /* 0x20000010ff1c1230 */ /* 0x020fe40000004100 */
[--C-:B------:R-:W-:Y:S02]  /*09d0*/  @P1 HADD2.F32 R36, -RZ, R18.reuse.H1_H1 ;  /* 0x30000012ff241230 */ /* 0x100fe40000004100 */
[----:B------:R-:W-:Y:S02]  /*09e0*/  @P1 HADD2.F32 R32, -RZ, R17.H1_H1 ;  /* 0x30000011ff201230 */ /* 0x000fe40000004100 */
[----:B------:R-:W-:Y:S01]  /*09f0*/  @P1 HADD2.F32 R34, -RZ, R18.H0_H0 ;  /* 0x20000012ff221230 */ /* 0x000fe20000004100 */
[----:B------:R-:W1:Y:S01]  /*0a00*/  @P1 LDC R41, c[0x0][0x40c] ;  /* 0x00010300ff291b82 */ /* 0x000e620000000800 */
[--C-:B------:R-:W-:Y:S02]  /*0a10*/  @P1 HADD2.F32 R38, -RZ, R19.reuse.H0_H0 ;  /* 0x20000013ff261230 */ /* 0x100fe40000004100 */
[----:B------:R-:W-:-:S02]  /*0a20*/  @P1 HADD2.F32 R40, -RZ, R19.H1_H1 ;  /* 0x30000013ff281230 */ /* 0x000fc40000004100 */
[--C-:B------:R-:W-:Y:S02]  /*0a30*/  @P1 HADD2.F32 R42, -RZ, R58.reuse.H0_H0 ;  /* 0x2000003aff2a1230 */ /* 0x100fe40000004100 */
[----:B------:R-:W-:Y:S01]  /*0a40*/  @P1 HADD2.F32 R46, -RZ, R58.H1_H1 ;  /* 0x3000003aff2e1230 */ /* 0x000fe20000004100 */
[----:B------:R-:W3:Y:S08]  /*0a50*/  @P1 LDC R30, c[0x0][0x40c] ;  /* 0x00010300ff1e1b82 */ /* 0x000ef00000000800 */
[----:B------:R-:W4:Y:S01]  /*0a60*/  @P1 LDC R37, c[0x0][0x40c] ;  /* 0x00010300ff251b82 */ /* 0x000f220000000800 */
[----:B0-----:R-:W-:Y:S01]  /*0a70*/  @P1 FMUL.FTZ R31, R28, R29 ;  /* 0x0000001d1c1f1220 */ /* 0x001fe20000410000 */
[----:B------:R-:W-:-:S02]  /*0a80*/  @P1 HADD2.F32 R29, -RZ, R17.H0_H0 ;  /* 0x20000011ff1d1230 */ /* 0x000fc40000004100 */
[----:B------:R-:W-:-:S04]  /*0a90*/  @P1 HADD2.F32 R28, -RZ, R16.H1_H1 ;  /* 0x30000010ff1c1230 */ /* 0x000fc80000004100 */
[----:B------:R-:W0:Y:S01]  /*0aa0*/  @P1 LDC R39, c[0x0][0x40c] ;  /* 0x00010300ff271b82 */ /* 0x000e220000000800 */
[----:B-1----:R-:W-:Y:S01]  /*0ab0*/  @P1 FMUL.FTZ R41, R36, R41 ;  /* 0x0000002924291220 */ /* 0x002fe20000410000 */
[----:B------:R-:W-:-:S06]  /*0ac0*/  @P1 HADD2.F32 R36, -RZ, R56.H0_H0 ;  /* 0x20000038ff241230 */ /* 0x000fcc0000004100 */
[----:B------:R-:W1:Y:S01]  /*0ad0*/  @P1 LDC R33, c[0x0][0x40c] ;  /* 0x00010300ff211b82 */ /* 0x000e620000000800 */
[----:B---3--:R-:W-:Y:S01]  /*0ae0*/  @P1 FMUL.FTZ R35, R29, R30 ;  /* 0x0000001e1d231220 */ /* 0x008fe20000410000 */
[----:B------:R-:W-:-:S03]  /*0af0*/  MOV R30, RZ ;  /* 0x000000ff001e7202 */ /* 0x000fc60000000f00 */
[----:B------:R-:W-:Y:S01]  /*0b00*/  @P1 FMUL.FTZ R30, R35, R36 ;  /* 0x00000024231e1220 */ /* 0x000fe20000410000 */
[----:B------:R-:W-:Y:S02]  /*0b10*/  @P1 HADD2.F32 R36, -RZ, R56.H1_H1 ;  /* 0x30000038ff241230 */ /* 0x000fe40000004100 */
[----:B------:R-:W3:Y:S01]  /*0b20*/  @P1 LDC R43, c[0x0][0x40c] ;  /* 0x00010300ff2b1b82 */ /* 0x000ee20000000800 */
[----:B----4-:R-:W-:Y:S01]  /*0b30*/  @P1 FMUL.FTZ R37, R32, R37 ;  /* 0x0000002520251220 */ /* 0x010fe20000410000 */
[----:B------:R-:W-:-:S06]  /*0b40*/  @P1 HADD2.F32 R32, -RZ, R55.H0_H0 ;  /* 0x20000037ff201230 */ /* 0x000fcc0000004100 */
[----:B------:R-:W4:Y:S01]  /*0b50*/  @P1 LDC R47, c[0x0][0x40c] ;  /* 0x00010300ff2f1b82 */ /* 0x000f220000000800 */
[----:B0-----:R-:W-:Y:S01]  /*0b60*/  @P1 FMUL.FTZ R39, R34, R39 ;  /* 0x0000002722271220 */ /* 0x001fe20000410000 */
[----:B------:R-:W-:Y:S02]  /*0b70*/  @P1 HADD2.F32 R34, -RZ, R55.H1_H1 ;  /* 0x30000037ff221230 */ /* 0x000fe40000004100 */
[----:B-1----:R-:W-:Y:S01]  /*0b80*/  @P1 FMUL.FTZ R33, R28, R33 ;  /* 0x000000211c211220 */ /* 0x002fe20000410000 */
[----:B------:R-:W-:Y:S02]  /*0b90*/  CS2R R28, SRZ ;  /* 0x00000000001c7805 */ /* 0x000fe4000001ff00 */
[----:B------:R-:W-:Y:S01]  /*0ba0*/  @P1 FMUL.FTZ R28, R31, R32 ;  /* 0x000000201f1c1220 */ /* 0x000fe20000410000 */
[----:B------:R-:W-:Y:S01]  /*0bb0*/  @P1 FMUL.FTZ R29, R33, R34 ;  /* 0x00000022211d1220 */ /* 0x000fe20000410000 */
[----:B------:R-:W-:Y:S02]  /*0bc0*/  CS2R R32, SRZ ;  /* 0x0000000000207805 */ /* 0x000fe4000001ff00 */
[----:B------:R-:W-:-:S02]  /*0bd0*/  CS2R R34, SRZ ;  /* 0x0000000000227805 */ /* 0x000fc4000001ff00 */
[----:B------:R-:W-:Y:S01]  /*0be0*/  MOV R31, RZ ;  /* 0x000000ff001f7202 */ /* 0x000fe20000000f00 */
[----:B---3--:R-:W-:Y:S01]  /*0bf0*/  @P1 FMUL.FTZ R43, R38, R43 ;  /* 0x0000002b262b1220 */ /* 0x008fe20000410000 */
[--C-:B------:R-:W-:Y:S02]  /*0c00*/  @P1 HADD2.F32 R38, -RZ, R57.reuse.H0_H0 ;  /* 0x20000039ff261230 */ /* 0x100fe40000004100 */
[----:B------:R-:W-:Y:S01]  /*0c10*/  @P1 FMUL.FTZ R31, R37, R36 ;  /* 0x00000024251f1220 */ /* 0x000fe20000410000 */
[----:B------:R-:W-:Y:S02]  /*0c20*/  @P1 FMUL.FTZ R34, R43, R42 ;  /* 0x0000002a2b221220 */ /* 0x000fe40000410000 */
[----:B------:R-:W-:Y:S01]  /*0c30*/  @P1 FMUL.FTZ R32, R39, R38 ;  /* 0x0000002627201220 */ /* 0x000fe20000410000 */
[----:B----4-:R-:W-:Y:S01]  /*0c40*/  @P1 FMUL.FTZ R47, R40, R47 ;  /* 0x0000002f282f1220 */ /* 0x010fe20000410000 */
[----:B------:R-:W-:-:S03]  /*0c50*/  @P1 HADD2.F32 R40, -RZ, R57.H1_H1 ;  /* 0x30000039ff281230 */ /* 0x000fc60000004100 */
[----:B------:R-:W-:Y:S02]  /*0c60*/  @P1 FMUL.FTZ R35, R47, R46 ;  /* 0x0000002e2f231220 */ /* 0x000fe40000410000 */
[----:B------:R-:W-:-:S07]  /*0c70*/  @P1 FMUL.FTZ R33, R41, R40 ;  /* 0x0000002829211220 */ /* 0x000fce0000410000 */
.L_x_12469:
[----:B------:R-:W0:Y:S01]  /*0c80*/  LDC.64 R76, c[0x0][0x3a8] ;  /* 0x0000ea00ff4c7b82 */ /* 0x000e220000000a00 */
[----:B------:R-:W-:Y:S02]  /*0c90*/  @P1 IADD3 R43, PT, PT, R44, 0x100, RZ ;  /* 0x000001002c2b1810 */ /* 0x000fe40007ffe0ff */
[----:B------:R-:W-:-:S05]  /*0ca0*/  @P0 IADD3 R47, PT, PT, R45, 0x100, RZ ;  /* 0x000001002d2f0810 */ /* 0x000fca0007ffe0ff */
[----:B------:R-:W1:Y:S08]  /*0cb0*/  @P1 LDC.64 R38, c[0x0][0x390] ;  /* 0x0000e400ff261b82 */ /* 0x000e700000000a00 */
[----:B------:R-:W3:Y:S01]  /*0cc0*/  @P0 LDC.64 R40, c[0x0][0x3a0] ;  /* 0x0000e800ff280b82 */ /* 0x000ee20000000a00 */
[----:B0-----:R-:W-:-:S05]  /*0cd0*/  IMAD.WIDE.U32 R36, R45, 0x20, R76 ;  /* 0x000000202d247825 */ /* 0x001fca00078e004c */
[----:B------:R0:W-:Y:S01]  /*0ce0*/  STG.E.128 desc[UR6][R36.64], R28 ;  /* 0x0000001c24007986 */ /* 0x0001e2000c101d06 */
[----:B-1----:R-:W-:-:S03]  /*0cf0*/  @P1 IMAD.WIDE.U32 R38, R43, 0x10, R38 ;  /* 0x000000102b261825 */ /* 0x002fc600078e0026 */
[----:B------:R0:W-:Y:S04]  /*0d00*/  STG.E.128 desc[UR6][R36.64+0x10], R32 ;  /* 0x0000102024007986 */ /* 0x0001e8000c101d06 */
[----:B------:R0:W5:Y:S01]  /*0d10*/  @P1 LDG.E.128 R16, desc[UR6][R38.64] ;  /* 0x0000000626101981 */ /* 0x000162000c1e1d00 */
[----:B---3--:R-:W-:-:S05]  /*0d20*/  @P0 IMAD.WIDE.U32 R40, R47, 0x20, R40 ;  /* 0x000000202f280825 */ /* 0x008fca00078e0028 */
[----:B------:R0:W5:Y:S04]  /*0d30*/  @P0 LDG.E.128 R20, desc[UR6][R40.64] ;  /* 0x0000000628140981 */ /* 0x000168000c1e1d00 */
[----:B------:R0:W5:Y:S01]  /*0d40*/  @P0 LDG.E.128 R24, desc[UR6][R40.64+0x10] ;  /* 0x0000100628180981 */ /* 0x000162000c1e1d00 */
[----:B------:R-:W-:Y:S05]  /*0d50*/  @!P0 BRA `(.L_x_12470) ;  /* 0x0000000000c88947 */ /* 0x000fea0003800000 */
[----:B------:R-:W-:-:S13]  /*0d60*/  ISETP.GT.AND P2, PT, R0, RZ, PT ;  /* 0x000000ff0000720c */ /* 0x000fda0003f44270 */
[----:B------:R-:W1:Y:S01]  /*0d70*/  @P2 LDC R43, c[0x0][0x40c] ;  /* 0x00010300ff2b2b82 */ /* 0x000e620000000800 */
[--C-:B-----5:R-:W-:Y:S02]  /*0d80*/  @P2 HADD2.F32 R42, -RZ, R17.reuse.H0_H0 ;  /* 0x20000011ff2a2230 */ /* 0x120fe40000004100 */
[----:B------:R-:W-:Y:S02]  /*0d90*/  @P2 HADD2.F32 R46, -RZ, R17.H1_H1 ;  /* 0x30000011ff2e2230 */ /* 0x000fe40000004100 */
[--C-:B0-----:R-:W-:Y:S02]  /*0da0*/  @P2 HADD2.F32 R38, -RZ, R16.reuse.H1_H1 ;  /* 0x30000010ff262230 */ /* 0x101fe40000004100 */
[----:B------:R-:W-:Y:S01]  /*0db0*/  @P2 HADD2.F32 R36, -RZ, R16.H0_H0 ;  /* 0x20000010ff242230 */ /* 0x000fe20000004100 */
[----:B------:R-:W0:Y:S08]  /*0dc0*/  @P2 LDC R47, c[0x0][0x40c] ;  /* 0x00010300ff2f2b82 */ /* 0x000e300000000800 */
[----:B------:R-:W3:Y:S08]  /*0dd0*/  @P2 LDC R39, c[0x0][0x40c] ;  /* 0x00010300ff272b82 */ /* 0x000ef00000000800 */
[----:B------:R-:W4:Y:S01]  /*0de0*/  @P2 LDC R48, c[0x0][0x40c] ;  /* 0x00010300ff302b82 */ /* 0x000f220000000800 */
[----:B-1----:R-:W-:Y:S01]  /*0df0*/  @P2 FMUL.FTZ R51, R42, R43 ;  /* 0x0000002b2a332220 */ /* 0x002fe20000410000 */
[----:B------:R-:W-:-:S02]  /*0e00*/  @P2 HADD2.F32 R43, -RZ, R18.H1_H1 ;  /* 0x30000012ff2b2230 */ /* 0x000fc40000004100 */
[----:B------:R-:W-:-:S04]  /*0e10*/  @P2 HADD2.F32 R42, -RZ, R18.H0_H0 ;  /* 0x20000012ff2a2230 */ /* 0x000fc80000004100 */
[----:B------:R-:W1:Y:S01]  /*0e20*/  @P2 LDC R37, c[0x0][0x40c] ;  /* 0x00010300ff252b82 */ /* 0x000e620000000800 */
[----:B0-----:R-:W-:Y:S01]  /*0e30*/  @P2 FMUL.FTZ R50, R46, R47 ;  /* 0x0000002f2e322220 */ /* 0x001fe20000410000 */
[----:B------:R-:W-:Y:S02]  /*0e40*/  @P2 HADD2.F32 R46, -RZ, R19.H0_H0 ;  /* 0x20000013ff2e2230 */ /* 0x000fe40000004100 */
[----:B------:R-:W-:-:S04]  /*0e50*/  @P2 HADD2.F32 R47, -RZ, R66.H0_H0 ;  /* 0x20000042ff2f2230 */ /* 0x000fc80000004100 */
[----:B------:R-:W0:Y:S01]  /*0e60*/  @P2 LDC R49, c[0x0][0x40c] ;  /* 0x00010300ff312b82 */ /* 0x000e220000000800 */
[----:B---3--:R-:W-:Y:S01]  /*0e70*/  @P2 FMUL.FTZ R40, R38, R39 ;  /* 0x0000002726282220 */ /* 0x008fe20000410000 */
[--C-:B------:R-:W-:Y:S02]  /*0e80*/  @P2 HADD2.F32 R38, -RZ, R63.reuse.H1_H1 ;  /* 0x3000003fff262230 */ /* 0x100fe40000004100 */
[----:B------:R-:W-:-:S04]  /*0e90*/  @P2 HADD2.F32 R39, -RZ, R63.H0_H0 ;  /* 0x2000003fff272230 */ /* 0x000fc80000004100 */
[----:B------:R-:W3:Y:S01]  /*0ea0*/  @P2 LDC R83, c[0x0][0x40c] ;  /* 0x00010300ff532b82 */ /* 0x000ee20000000800 */
[----:B----4-:R-:W-:Y:S01]  /*0eb0*/  @P2 FMUL.FTZ R80, R43, R48 ;  /* 0x000000302b502220 */ /* 0x010fe20000410000 */
[----:B------:R-:W-:Y:S02]  /*0ec0*/  @P2 HADD2.F32 R43, -RZ, R64.H0_H0 ;  /* 0x20000040ff2b2230 */ /* 0x000fe40000004100 */
[----:B------:R-:W-:Y:S02]  /*0ed0*/  @P2 HADD2.F32 R48, -RZ, R66.H1_H1 ;  /* 0x30000042ff302230 */ /* 0x000fe40000004100 */
[----:B-1----:R-:W-:Y:S01]  /*0ee0*/  @P2 FMUL.FTZ R41, R36, R37 ;  /* 0x0000002524292220 */ /* 0x002fe20000410000 */
[----:B------:R-:W-:Y:S01]  /*0ef0*/  MOV R37, R21 ;  /* 0x0000001500257202 */ /* 0x000fe20000000f00 */
[----:B------:R-:W-:Y:S01]  /*0f00*/  @P2 FFMA.FTZ R37, R40, R38, R21 ;  /* 0x0000002628252223 */ /* 0x000fe20000010015 */
[----:B------:R-:W-:Y:S01]  /*0f10*/  MOV R36, R20 ;  /* 0x0000001400247202 */ /* 0x000fe20000000f00 */
[----:B------:R-:W-:Y:S01]  /*0f20*/  @P2 FFMA.FTZ R36, R41, R39, R20 ;  /* 0x0000002729242223 */ /* 0x000fe20000010014 */
[----:B------:R-:W-:Y:S01]  /*0f30*/  MOV R38, R22 ;  /* 0x0000001600267202 */ /* 0x000fe20000000f00 */
[----:B------:R-:W-:Y:S01]  /*0f40*/  @P2 FFMA.FTZ R38, R51, R43, R22 ;  /* 0x0000002b33262223 */ /* 0x000fe20000010016 */
[----:B------:R-:W-:Y:S01]  /*0f50*/  MOV R39, R23 ;  /* 0x0000001700277202 */ /* 0x000fe20000000f00 */
[----:B0-----:R-:W-:Y:S01]  /*0f60*/  @P2 FMUL.FTZ R81, R42, R49 ;  /* 0x000000312a512220 */ /* 0x001fe20000410000 */
[----:B------:R-:W-:Y:S01]  /*0f70*/  @P2 HADD2.F32 R49, -RZ, R67.H0_H0 ;  /* 0x20000043ff312230 */ /* 0x000fe20000004100 */
[----:B------:R-:W-:-:S02]  /*0f80*/  MOV R40, R24 ;  /* 0x0000001800287202 */ /* 0x000fc40000000f00 */
[----:B------:R-:W-:Y:S01]  /*0f90*/  MOV R41, R25 ;  /* 0x0000001900297202 */ /* 0x000fe20000000f00 */
[----:B------:R-:W-:Y:S01]  /*0fa0*/  @P2 FFMA.FTZ R40, R81, R47, R24 ;  /* 0x0000002f51282223 */ /* 0x000fe20000010018 */
[----:B------:R-:W-:Y:S01]  /*0fb0*/  MOV R42, R26 ;  /* 0x0000001a002a7202 */ /* 0x000fe20000000f00 */
[----:B------:R-:W-:Y:S01]  /*0fc0*/  @P2 FFMA.FTZ R41, R80, R48, R25 ;  /* 0x0000003050292223 */ /* 0x000fe20000010019 */
[----:B---3--:R-:W-:Y:S01]  /*0fd0*/  @P2 FMUL.FTZ R83, R46, R83 ;  /* 0x000000532e532220 */ /* 0x008fe20000410000 */
[----:B------:R-:W-:Y:S01]  /*0fe0*/  @P2 HADD2.F32 R46, -RZ, R64.H1_H1 ;  /* 0x30000040ff2e2230 */ /* 0x000fe20000004100 */
[----:B------:R-:W-:Y:S02]  /*0ff0*/  MOV R43, R27 ;  /* 0x0000001b002b7202 */ /* 0x000fe40000000f00 */
[----:B------:R-:W-:Y:S02]  /*1000*/  @P2 FFMA.FTZ R42, R83, R49, R26 ;  /* 0x00000031532a2223 */ /* 0x000fe4000001001a */
[----:B------:R-:W-:Y:S01]  /*1010*/  @P2 FFMA.FTZ R39, R50, R46, R23 ;  /* 0x0000002e32272223 */ /* 0x000fe20000010017 */
[----:B------:R-:W-:Y:S06]  /*1020*/  @!P2 BRA `(.L_x_12471) ;  /* 0x0000000000c8a947 */ /* 0x000fec0003800000 */
[----:B------:R-:W-:Y:S02]  /*1030*/  HADD2.F32 R43, -RZ, R19.H1_H1 ;  /* 0x30000013ff2b7230 */ /* 0x000fe40000004100 */
[----:B------:R-:W-:-:S03]  /*1040*/  HADD2.F32 R46, -RZ, R67.H1_H1 ;  /* 0x30000043ff2e7230 */ /* 0x000fc60000004100 */
[----:B------:R-:W-:-:S04]  /*1050*/  FMUL.FTZ R48, R43, UR12 ;  /* 0x0000000c2b307c20 */ /* 0x000fc80008410000 */
[----:B------:R-:W-:Y:S01]  /*1060*/  FFMA.FTZ R43, R48, R46, R27 ;  /* 0x0000002e302b7223 */ /* 0x000fe2000001001b */
[----:B------:R-:W-:Y:S06]  /*1070*/  BRA `(.L_x_12471) ;  /* 0x0000000000b47947 */ /* 0x000fec0003800000 */
.L_x_12470:
[----:B0-----:R-:W0:Y:S01]  /*1080*/  @P1 LDC R37, c[0x0][0x40c] ;  /* 0x00010300ff251b82 */ /* 0x001e220000000800 */
        /* <DEDUP_REMOVED lines=19> */
[----:B------:R-:W-:-:S03]  /*11c0*/  HFMA2 R38, -RZ, RZ, 0, 0 ;  /* 0x00000000ff267431 */ /* 0x000fc600000001ff */
        /* <DEDUP_REMOVED lines=24> */
.L_x_12471:
[----:B------:R-:W0:Y:S01]  /*1350*/  @P1 LDC.64 R46, c[0x0][0x390] ;  /* 0x0000e400ff2e1b82 */ /* 0x000e220000000a00 */
[C---:B------:R-:W-:Y:S02]  /*1360*/  IADD3 R83, PT, PT, R45.reuse, 0x100, RZ ;  /* 0x000001002d537810 */ /* 0x040fe40007ffe0ff */
[----:B------:R-:W-:Y:S02]  /*1370*/  @P1 IADD3 R51, PT, PT, R44, 0x200, RZ ;  /* 0x000002002c331810 */ /* 0x000fe40007ffe0ff */
[----:B------:R-:W-:Y:S01]  /*1380*/  IADD3 R81, PT, PT, R45, 0x200, RZ ;  /* 0x000002002d517810 */ /* 0x000fe20007ffe0ff */
[----:B------:R-:W-:Y:S02]  /*1390*/  IMAD.WIDE.U32 R44, R83, 0x20, R76 ;  /* 0x00000020532c7825 */ /* 0x000fe400078e004c */
[----:B------:R-:W1:Y:S03]  /*13a0*/  @P0 LDC.64 R48, c[0x0][0x3a0] ;  /* 0x0000e800ff300b82 */ /* 0x000e660000000a00 */
[----:B------:R3:W-:Y:S04]  /*13b0*/  STG.E.128 desc[UR6][R44.64], R36 ;  /* 0x000000242c007986 */ /* 0x0007e8000c101d06 */
[----:B------:R3:W-:Y:S01]  /*13c0*/  STG.E.128 desc[UR6][R44.64+0x10], R40 ;  /* 0x000010282c007986 */ /* 0x0007e2000c101d06 */
[----:B0-----:R-:W-:-:S05]  /*13d0*/  @P1 IMAD.WIDE.U32 R46, R51, 0x10, R46 ;  /* 0x00000010332e1825 */ /* 0x001fca00078e002e */
[----:B------:R3:W5:Y:S01]  /*13e0*/  @P1 LDG.E.128 R16, desc[UR6][R46.64] ;  /* 0x000000062e101981 */ /* 0x000762000c1e1d00 */
[----:B-1----:R-:W-:-:S05]  /*13f0*/  @P0 IMAD.WIDE.U32 R48, R81, 0x20, R48 ;  /* 0x0000002051300825 */ /* 0x002fca00078e0030 */
[----:B------:R3:W5:Y:S04]  /*1400*/  @P0 LDG.E.128 R20, desc[UR6][R48.64] ;  /* 0x0000000630140981 */ /* 0x000768000c1e1d00 */
[----:B------:R3:W5:Y:S01]  /*1410*/  @P0 LDG.E.128 R24, desc[UR6][R48.64+0x10] ;  /* 0x0000100630180981 */ /* 0x000762000c1e1d00 */
[----:B------:R-:W-:Y:S05]  /*1420*/  @!P0 BRA `(.L_x_12472) ;  /* 0x0000000000c88947 */ /* 0x000fea0003800000 */
[----:B------:R-:W-:-:S13]  /*1430*/  ISETP.GT.AND P0, PT, R0, RZ, PT ;  /* 0x000000ff0000720c */ /* 0x000fda0003f04270 */
[----:B---3--:R-:W0:Y:S01]  /*1440*/  @P0 LDC R47, c[0x0][0x40c] ;  /* 0x00010300ff2f0b82 */ /* 0x008e220000000800 */
[--C-:B-----5:R-:W-:Y:S02]  /*1450*/  @P0 HADD2.F32 R44, -RZ, R16.reuse.H1_H1 ;  /* 0x30000010ff2c0230 */ /* 0x120fe40000004100 */
[----:B------:R-:W-:Y:S02]  /*1460*/  @P0 HADD2.F32 R0, -RZ, R16.H0_H0 ;  /* 0x20000010ff000230 */ /* 0x000fe40000004100 */
[----:B------:R-:W-:Y:S02]  /*1470*/  @P0 HADD2.F32 R48, -RZ, R17.H0_H0 ;  /* 0x20000011ff300230 */ /* 0x000fe40000004100 */
[----:B------:R-:W-:Y:S01]  /*1480*/  @P0 HADD2.F32 R50, -RZ, R18.H0_H0 ;  /* 0x20000012ff320230 */ /* 0x000fe20000004100 */
[----:B------:R-:W1:Y:S01]  /*1490*/  @P0 LDC R45, c[0x0][0x40c] ;  /* 0x00010300ff2d0b82 */ /* 0x000e620000000800 */
[----:B------:R-:W-:-:S07]  /*14a0*/  @P0 HADD2.F32 R82, -RZ, R19.H0_H0 ;  /* 0x20000013ff520230 */ /* 0x000fce0000004100 */
[----:B------:R-:W3:Y:S08]  /*14b0*/  @P0 LDC R51, c[0x0][0x40c] ;  /* 0x00010300ff330b82 */ /* 0x000ef00000000800 */
[----:B------:R-:W4:Y:S01]  /*14c0*/  @P0 LDC R83, c[0x0][0x40c] ;  /* 0x00010300ff530b82 */ /* 0x000f220000000800 */
[----:B0-----:R-:W-:Y:S01]  /*14d0*/  @P0 FMUL.FTZ R46, R44, R47 ;  /* 0x0000002f2c2e0220 */ /* 0x001fe20000410000 */
[----:B------:R-:W-:Y:S01]  /*14e0*/  @P0 HADD2.F32 R47, -RZ, R72.H0_H0 ;  /* 0x20000048ff2f0230 */ /* 0x000fe20000004100 */
[----:B------:R-:W-:-:S05]  /*14f0*/  MOV R44, R20 ;  /* 0x00000014002c7202 */ /* 0x000fca0000000f00 */
[----:B------:R-:W0:Y:S01]  /*1500*/  @P0 LDC R85, c[0x0][0x40c] ;  /* 0x00010300ff550b82 */ /* 0x000e220000000800 */
[----:B-1----:R-:W-:Y:S01]  /*1510*/  @P0 FMUL.FTZ R49, R0, R45 ;  /* 0x0000002d00310220 */ /* 0x002fe20000410000 */
[----:B------:R-:W-:Y:S01]  /*1520*/  @P0 HADD2.F32 R0, -RZ, R72.H1_H1 ;  /* 0x30000048ff000230 */ /* 0x000fe20000004100 */
[----:B------:R-:W-:Y:S02]  /*1530*/  MOV R45, R21 ;  /* 0x00000015002d7202 */ /* 0x000fe40000000f00 */
[----:B------:R-:W-:Y:S01]  /*1540*/  @P0 FFMA.FTZ R44, R49, R47, R20 ;  /* 0x0000002f312c0223 */ /* 0x000fe20000010014 */
[----:B------:R-:W-:Y:S02]  /*1550*/  @P0 HADD2.F32 R49, -RZ, R73.H0_H0 ;  /* 0x20000049ff310230 */ /* 0x000fe40000004100 */
[----:B------:R-:W-:Y:S01]  /*1560*/  @P0 FFMA.FTZ R45, R46, R0, R21 ;  /* 0x000000002e2d0223 */ /* 0x000fe20000010015 */
[----:B------:R-:W1:Y:S01]  /*1570*/  @P0 LDC R87, c[0x0][0x40c] ;  /* 0x00010300ff570b82 */ /* 0x000e620000000800 */
[----:B---3--:R-:W-:Y:S01]  /*1580*/  @P0 FMUL.FTZ R51, R48, R51 ;  /* 0x0000003330330220 */ /* 0x008fe20000410000 */
[----:B------:R-:W-:Y:S01]  /*1590*/  @P0 HADD2.F32 R48, -RZ, R17.H1_H1 ;  /* 0x30000011ff300230 */ /* 0x000fe20000004100 */
[----:B------:R-:W-:Y:S01]  /*15a0*/  MOV R46, R22 ;  /* 0x00000016002e7202 */ /* 0x000fe20000000f00 */
[----:B------:R-:W-:Y:S01]  /*15b0*/  @P0 HADD2.F32 R0, -RZ, R73.H1_H1 ;  /* 0x30000049ff000230 */ /* 0x000fe20000004100 */
[----:B------:R-:W-:Y:S01]  /*15c0*/  MOV R47, R23 ;  /* 0x00000017002f7202 */ /* 0x000fe20000000f00 */
[----:B------:R-:W-:Y:S01]  /*15d0*/  @P0 FFMA.FTZ R46, R51, R49, R22 ;  /* 0x00000031332e0223 */ /* 0x000fe20000010016 */
[----:B------:R-:W-:Y:S01]  /*15e0*/  @P0 HADD2.F32 R51, -RZ, R74.H0_H0 ;  /* 0x2000004aff330230 */ /* 0x000fe20000004100 */
[----:B------:R-:W3:Y:S01]  /*15f0*/  @P0 LDC R89, c[0x0][0x40c] ;  /* 0x00010300ff590b82 */ /* 0x000ee20000000800 */
[----:B----4-:R-:W-:Y:S01]  /*1600*/  @P0 FMUL.FTZ R48, R48, R83 ;  /* 0x0000005330300220 */ /* 0x010fe20000410000 */
[----:B------:R-:W-:Y:S01]  /*1610*/  @P0 HADD2.F32 R83, -RZ, R75.H0_H0 ;  /* 0x2000004bff530230 */ /* 0x000fe20000004100 */
[----:B------:R-:W-:-:S02]  /*1620*/  MOV R49, R25 ;  /* 0x0000001900317202 */ /* 0x000fc40000000f00 */
[----:B------:R-:W-:Y:S01]  /*1630*/  @P0 FFMA.FTZ R47, R48, R0, R23 ;  /* 0x00000000302f0223 */ /* 0x000fe20000010017 */
[----:B------:R-:W-:Y:S01]  /*1640*/  @P0 HADD2.F32 R0, -RZ, R74.H1_H1 ;  /* 0x3000004aff000230 */ /* 0x000fe20000004100 */
[----:B------:R-:W-:Y:S01]  /*1650*/  MOV R48, R24 ;  /* 0x0000001800307202 */ /* 0x000fe20000000f00 */
[----:B0-----:R-:W-:Y:S01]  /*1660*/  @P0 FMUL.FTZ R85, R50, R85 ;  /* 0x0000005532550220 */ /* 0x001fe20000410000 */
[----:B------:R-:W-:-:S03]  /*1670*/  @P0 HADD2.F32 R50, -RZ, R18.H1_H1 ;  /* 0x30000012ff320230 */ /* 0x000fc60000004100 */
[----:B------:R-:W-:Y:S01]  /*1680*/  @P0 FFMA.FTZ R48, R85, R51, R24 ;  /* 0x0000003355300223 */ /* 0x000fe20000010018 */
[----:B------:R-:W-:Y:S01]  /*1690*/  MOV R51, R27 ;  /* 0x0000001b00337202 */ /* 0x000fe20000000f00 */
[----:B-1----:R-:W-:Y:S01]  /*16a0*/  @P0 FMUL.FTZ R80, R50, R87 ;  /* 0x0000005732500220 */ /* 0x002fe20000410000 */
[----:B------:R-:W-:-:S03]  /*16b0*/  MOV R50, R26 ;  /* 0x0000001a00327202 */ /* 0x000fc60000000f00 */
[----:B------:R-:W-:Y:S01]  /*16c0*/  @P0 FFMA.FTZ R49, R80, R0, R25 ;  /* 0x0000000050310223 */ /* 0x000fe20000010019 */
[----:B---3--:R-:W-:-:S04]  /*16d0*/  @P0 FMUL.FTZ R89, R82, R89 ;  /* 0x0000005952590220 */ /* 0x008fc80000410000 */
[----:B------:R-:W-:Y:S01]  /*16e0*/  @P0 FFMA.FTZ R50, R89, R83, R26 ;  /* 0x0000005359320223 */ /* 0x000fe2000001001a */
[----:B------:R-:W-:Y:S06]  /*16f0*/  @!P0 BRA `(.L_x_12473) ;  /* 0x0000000000c48947 */ /* 0x000fec0003800000 */
[----:B------:R-:W-:Y:S02]  /*1700*/  HADD2.F32 R51, -RZ, R19.H1_H1 ;  /* 0x30000013ff337230 */ /* 0x000fe40000004100 */
[----:B------:R-:W-:-:S03]  /*1710*/  HADD2.F32 R0, -RZ, R75.H1_H1 ;  /* 0x3000004bff007230 */ /* 0x000fc60000004100 */
[----:B------:R-:W-:-:S04]  /*1720*/  FMUL.FTZ R80, R51, UR12 ;  /* 0x0000000c33507c20 */ /* 0x000fc80008410000 */
[----:B------:R-:W-:Y:S01]  /*1730*/  FFMA.FTZ R51, R80, R0, R27 ;  /* 0x0000000050337223 */ /* 0x000fe2000001001b */
[----:B------:R-:W-:Y:S06]  /*1740*/  BRA `(.L_x_12473) ;  /* 0x0000000000b07947 */ /* 0x000fec0003800000 */
.L_x_12472:
[----:B---3--:R-:W0:Y:S01]  /*1750*/  @P1 LDC R47, c[0x0][0x40c] ;  /* 0x00010300ff2f1b82 */ /* 0x008e220000000800 */
[--C-:B-----5:R-:W-:Y:S02]  /*1760*/  @P1 HADD2.F32 R44, -RZ, R16.reuse.H1_H1 ;  /* 0x30000010ff2c1230 */ /* 0x120fe40000004100 */
[--C-:B------:R-:W-:Y:S02]  /*1770*/  @P1 HADD2.F32 R48, -RZ, R17.reuse.H0_H0 ;  /* 0x20000011ff301230 */ /* 0x100fe40000004100 */
[----:B------:R-:W-:Y:S02]  /*1780*/  @P1 HADD2.F32 R0, -RZ, R16.H0_H0 ;  /* 0x20000010ff001230 */ /* 0x000fe40000004100 */
[----:B------:R-:W-:Y:S01]  /*1790*/  @P1 HADD2.F32 R50, -RZ, R17.H1_H1 ;  /* 0x30000011ff321230 */ /* 0x000fe20000004100 */
[----:B------:R-:W1:Y:S01]  /*17a0*/  @P1 LDC R49, c[0x0][0x40c] ;  /* 0x00010300ff311b82 */ /* 0x000e620000000800 */
[----:B------:R-:W-:-:S07]  /*17b0*/  @P1 HADD2.F32 R80, -RZ, R18.H0_H0 ;  /* 0x20000012ff501230 */ /* 0x000fce0000004100 */
[----:B------:R-:W3:Y:S08]  /*17c0*/  @P1 LDC R45, c[0x0][0x40c] ;  /* 0x00010300ff2d1b82 */ /* 0x000ef00000000800 */
[----:B------:R-:W4:Y:S01]  /*17d0*/  @P1 LDC R51, c[0x0][0x40c] ;  /* 0x00010300ff331b82 */ /* 0x000f220000000800 */
[----:B0-----:R-:W-:Y:S01]  /*17e0*/  @P1 FMUL.FTZ R46, R44, R47 ;  /* 0x0000002f2c2e1220 */ /* 0x001fe20000410000 */
[----:B------:R-:W-:-:S06]  /*17f0*/  @P1 HADD2.F32 R47, -RZ, R72.H0_H0 ;  /* 0x20000048ff2f1230 */ /* 0x000fcc0000004100 */
[----:B------:R-:W0:Y:S01]  /*1800*/  @P1 LDC R83, c[0x0][0x40c] ;  /* 0x00010300ff531b82 */ /* 0x000e220000000800 */
[----:B-1----:R-:W-:Y:S01]  /*1810*/  @P1 FMUL.FTZ R48, R48, R49 ;  /* 0x0000003130301220 */ /* 0x002fe20000410000 */
[----:B------:R-:W-:-:S06]  /*1820*/  @P1 HADD2.F32 R49, -RZ, R72.H1_H1 ;  /* 0x30000048ff311230 */ /* 0x000fcc0000004100 */
[----:B------:R-:W1:Y:S01]  /*1830*/  @P1 LDC R85, c[0x0][0x40c] ;  /* 0x00010300ff551b82 */ /* 0x000e620000000800 */
[----:B---3--:R-:W-:Y:S01]  /*1840*/  @P1 FMUL.FTZ R0, R0, R45 ;  /* 0x0000002d00001220 */ /* 0x008fe20000410000 */
[----:B------:R-:W-:Y:S02]  /*1850*/  CS2R R44, SRZ ;  /* 0x00000000002c7805 */ /* 0x000fe4000001ff00 */
[----:B------:R-:W-:Y:S01]  /*1860*/  @P1 FMUL.FTZ R45, R46, R49 ;  /* 0x000000312e2d1220 */ /* 0x000fe20000410000 */
[----:B------:R-:W-:Y:S01]  /*1870*/  @P1 FMUL.FTZ R44, R0, R47 ;  /* 0x0000002f002c1220 */ /* 0x000fe20000410000 */
[--C-:B------:R-:W-:Y:S01]  /*1880*/  @P1 HADD2.F32 R49, -RZ, R73.reuse.H0_H0 ;  /* 0x20000049ff311230 */ /* 0x100fe20000004100 */
[----:B------:R-:W-:Y:S01]  /*1890*/  CS2R R46, SRZ ;  /* 0x00000000002e7805 */ /* 0x000fe2000001ff00 */
[----:B------:R-:W3:Y:S01]  /*18a0*/  @P1 LDC R87, c[0x0][0x40c] ;  /* 0x00010300ff571b82 */ /* 0x000ee20000000800 */
[----:B----4-:R-:W-:Y:S01]  /*18b0*/  @P1 FMUL.FTZ R50, R50, R51 ;  /* 0x0000003332321220 */ /* 0x010fe20000410000 */
[----:B------:R-:W-:-:S02]  /*18c0*/  @P1 HADD2.F32 R51, -RZ, R73.H1_H1 ;  /* 0x30000049ff331230 */ /* 0x000fc40000004100 */
[----:B------:R-:W-:Y:S01]  /*18d0*/  @P1 FMUL.FTZ R46, R48, R49 ;  /* 0x00000031302e1220 */ /* 0x000fe20000410000 */
[----:B------:R-:W-:Y:S01]  /*18e0*/  @P1 HADD2.F32 R0, -RZ, R18.H1_H1 ;  /* 0x30000012ff001230 */ /* 0x000fe20000004100 */
[----:B------:R-:W-:Y:S01]  /*18f0*/  CS2R R48, SRZ ;  /* 0x0000000000307805 */ /* 0x000fe2000001ff00 */
[----:B------:R-:W-:Y:S01]  /*1900*/  @P1 FMUL.FTZ R47, R50, R51 ;  /* 0x00000033322f1220 */ /* 0x000fe20000410000 */
[----:B------:R-:W4:Y:S01]  /*1910*/  @P1 LDC R89, c[0x0][0x40c] ;  /* 0x00010300ff591b82 */ /* 0x000f220000000800 */
[--C-:B------:R-:W-:Y:S02]  /*1920*/  @P1 HADD2.F32 R51, -RZ, R74.reuse.H0_H0 ;  /* 0x2000004aff331230 */ /* 0x100fe40000004100 */
[----:B0-----:R-:W-:Y:S01]  /*1930*/  @P1 FMUL.FTZ R80, R80, R83 ;  /* 0x0000005350501220 */ /* 0x001fe20000410000 */
[----:B------:R-:W-:Y:S02]  /*1940*/  @P1 HADD2.F32 R83, -RZ, R74.H1_H1 ;  /* 0x3000004aff531230 */ /* 0x000fe40000004100 */
[----:B------:R-:W-:-:S02]  /*1950*/  @P1 HADD2.F32 R50, -RZ, R19.H0_H0 ;  /* 0x20000013ff321230 */ /* 0x000fc40000004100 */
[----:B------:R-:W-:Y:S01]  /*1960*/  @P1 FMUL.FTZ R48, R80, R51 ;  /* 0x0000003350301220 */ /* 0x000fe20000410000 */
[----:B------:R-:W-:Y:S02]  /*1970*/  @P1 HADD2.F32 R80, -RZ, R19.H1_H1 ;  /* 0x30000013ff501230 */ /* 0x000fe40000004100 */
[----:B-1----:R-:W-:-:S04]  /*1980*/  @P1 FMUL.FTZ R0, R0, R85 ;  /* 0x0000005500001220 */ /* 0x002fc80000410000 */
[----:B------:R-:W-:Y:S01]  /*1990*/  @P1 FMUL.FTZ R49, R0, R83 ;  /* 0x0000005300311220 */ /* 0x000fe20000410000 */
[--C-:B------:R-:W-:Y:S02]  /*19a0*/  @P1 HADD2.F32 R0, -RZ, R75.reuse.H0_H0 ;  /* 0x2000004bff001230 */ /* 0x100fe40000004100 */
[----:B------:R-:W-:Y:S02]  /*19b0*/  @P1 HADD2.F32 R83, -RZ, R75.H1_H1 ;  /* 0x3000004bff531230 */ /* 0x000fe40000004100 */
[----:B---3--:R-:W-:Y:S01]  /*19c0*/  @P1 FMUL.FTZ R87, R50, R87 ;  /* 0x0000005732571220 */ /* 0x008fe20000410000 */
[----:B------:R-:W-:-:S03]  /*19d0*/  CS2R R50, SRZ ;  /* 0x0000000000327805 */ /* 0x000fc6000001ff00 */
[----:B------:R-:W-:Y:S01]  /*19e0*/  @P1 FMUL.FTZ R50, R87, R0 ;  /* 0x0000000057321220 */ /* 0x000fe20000410000 */
[----:B----4-:R-:W-:-:S04]  /*19f0*/  @P1 FMUL.FTZ R80, R80, R89 ;  /* 0x0000005950501220 */ /* 0x010fc80000410000 */
[----:B------:R-:W-:-:S07]  /*1a00*/  @P1 FMUL.FTZ R51, R80, R83 ;  /* 0x0000005350331220 */ /* 0x000fce0000410000 */
.L_x_12473:
        /* <DEDUP_REMOVED lines=108> */
.L_x_12475:
[----:B--2---:R-:W-:Y:S05]  /*20d0*/  BSYNC.RECONVERGENT B0 ;  /* 0x0000000000007941 */ /* 0x004fea0003800200 */
.L_x_12474:
        /* <DEDUP_REMOVED lines=13> */
.L_x_12477:
[----:B------:R-:W-:Y:S05]  /*21b0*/  BSYNC.RECONVERGENT B0 ;  /* 0x0000000000007941 */ /* 0x000fea0003800200 */
.L_x_12476:
        /* <DEDUP_REMOVED lines=65> */
[----:B------:R-:W-:-:S13]  /*25d0*/  ISETP.GE.AND P1, PT, R79, 0x1, PT ;  /* 0x000000014f00780c */ /* 0x000fda0003f26270 */
[----:B0-----:R-:W-:Y:S05]  /*25e0*/  @!P1 BRA `(.L_x_12478) ;  /* 0x00000008004c9947 */ /* 0x001fea0003800000 */
[----:B------:R-:W-:Y:S01]  /*25f0*/  FSEL R76, R83, RZ, !P0 ;  /* 0x000000ff534c7208 */ /* 0x000fe20004000000 */
[----:B------:R-:W-:Y:S01]  /*2600*/  HADD2.F32 R80, -RZ, R12.H1_H1 ;  /* 0x3000000cff507230 */ /* 0x000fe20000004100 */
[----:B------:R-:W-:Y:S01]  /*2610*/  IADD3 R79, PT, PT, R79, -0x1, RZ ;  /* 0xffffffff4f4f7810 */ /* 0x000fe20007ffe0ff */
[----:B------:R-:W-:Y:S02]  /*2620*/  HADD2.F32 R82, -RZ, R52.H0_H0 ;  /* 0x20000034ff527230 */ /* 0x000fe40000004100 */
[C---:B------:R-:W-:Y:S01]  /*2630*/  FADD.FTZ R77, -R76.reuse, R28 ;  /* 0x0000001c4c4d7221 */ /* 0x040fe20000010100 */
[C---:B------:R-:W-:Y:S01]  /*2640*/  FADD.FTZ R29, -R76.reuse, R29 ;  /* 0x0000001d4c1d7221 */ /* 0x040fe20000010100 */
[----:B------:R-:W-:Y:S01]  /*2650*/  FADD.FTZ R83, -R76, R31 ;  /* 0x0000001f4c537221 */ /* 0x000fe20000010100 */
[----:B------:R-:W-:Y:S02]  /*2660*/  HADD2.F32 R84, -RZ, R13.H0_H0 ;  /* 0x2000000dff547230 */ /* 0x000fe40000004100 */
[----:B------:R-:W-:Y:S01]  /*2670*/  FMUL.FTZ R28, R0, R77 ;  /* 0x0000004d001c7220 */ /* 0x000fe20000410000 */
[----:B------:R-:W-:Y:S01]  /*2680*/  FADD.FTZ R77, -R76, R30 ;  /* 0x0000001e4c4d7221 */ /* 0x000fe20000010100 */
[----:B------:R-:W-:-:S02]  /*2690*/  HADD2.F32 R30, -RZ, R3.H1_H1 ;  /* 0x30000003ff1e7230 */ /* 0x000fc40000004100 */
[C---:B------:R-:W-:Y:S01]  /*26a0*/  FMUL.FTZ R29, R0.reuse, R29 ;  /* 0x0000001d001d7220 */ /* 0x040fe20000410000 */
[----:B------:R-:W-:Y:S02]  /*26b0*/  IMAD R78, R79, R78, RZ ;  /* 0x0000004e4f4e7224 */ /* 0x000fe400078e02ff */
[C---:B------:R-:W-:Y:S01]  /*26c0*/  FMUL.FTZ R31, R0.reuse, R77 ;  /* 0x0000004d001f7220 */ /* 0x040fe20000410000 */
[----:B------:R-:W-:Y:S02]  /*26d0*/  HADD2.F32 R81, -RZ, R3.H0_H0 ;  /* 0x20000003ff517230 */ /* 0x000fe40000004100 */
[----:B------:R-:W-:Y:S01]  /*26e0*/  FFMA.FTZ R77, R29, R30, R80 ;  /* 0x0000001e1d4d7223 */ /* 0x000fe20000010050 */
[----:B------:R-:W-:Y:S02]  /*26f0*/  HADD2.F32 R79, -RZ, R12.H0_H0 ;  /* 0x2000000cff4f7230 */ /* 0x000fe40000004100 */
[----:B------:R-:W-:Y:S01]  /*2700*/  FMUL.FTZ R83, R0, R83 ;  /* 0x0000005300537220 */ /* 0x000fe20000410000 */
[----:B------:R-:W-:-:S02]  /*2710*/  HADD2.F32 R86, -RZ, R52.H1_H1 ;  /* 0x30000034ff567230 */ /* 0x000fc40000004100 */
[----:B------:R-:W-:Y:S01]  /*2720*/  FFMA.FTZ R29, R31, R82, R84 ;  /* 0x000000521f1d7223 */ /* 0x000fe20000010054 */
[----:B------:R-:W-:Y:S02]  /*2730*/  HADD2.F32 R88, -RZ, R13.H1_H1 ;  /* 0x3000000dff587230 */ /* 0x000fe40000004100 */
[----:B------:R-:W-:Y:S01]  /*2740*/  FADD.FTZ R31, -R76, R32 ;  /* 0x000000204c1f7221 */ /* 0x000fe20000010100 */
[----:B------:R-:W-:Y:S01]  /*2750*/  FFMA.FTZ R28, R28, R81, R79 ;  /* 0x000000511c1c7223 */ /* 0x000fe2000001004f */
[C---:B------:R-:W-:Y:S01]  /*2760*/  FADD.FTZ R33, -R76.reuse, R33 ;  /* 0x000000214c217221 */ /* 0x040fe20000010100 */
[--C-:B------:R-:W-:Y:S02]  /*2770*/  HADD2.F32 R79, -RZ, R53.reuse.H0_H0 ;  /* 0x20000035ff4f7230 */ /* 0x100fe40000004100 */
[----:B------:R-:W-:Y:S01]  /*2780*/  FFMA.FTZ R80, R83, R86, R88 ;  /* 0x0000005653507223 */ /* 0x000fe20000010058 */
[----:B------:R-:W-:Y:S02]  /*2790*/  HADD2.F32 R81, -RZ, R14.H0_H0 ;  /* 0x2000000eff517230 */ /* 0x000fe40000004100 */
[----:B------:R-:W-:Y:S01]  /*27a0*/  FADD.FTZ R83, -R76, R34 ;  /* 0x000000224c537221 */ /* 0x000fe20000010100 */
[----:B------:R-:W-:Y:S01]  /*27b0*/  FMUL.FTZ R30, R0, R31 ;  /* 0x0000001f001e7220 */ /* 0x000fe20000410000 */
[----:B------:R-:W-:-:S02]  /*27c0*/  HADD2.F32 R82, -RZ, R53.H1_H1 ;  /* 0x30000035ff527230 */ /* 0x000fc40000004100 */
[----:B------:R-:W-:Y:S01]  /*27d0*/  FMUL.FTZ R33, R0, R33 ;  /* 0x0000002100217220 */ /* 0x000fe20000410000 */
[----:B------:R-:W-:Y:S02]  /*27e0*/  HADD2.F32 R84, -RZ, R14.H1_H1 ;  /* 0x3000000eff547230 */ /* 0x000fe40000004100 */
[----:B------:R-:W-:Y:S01]  /*27f0*/  FADD.FTZ R35, -R76, R35 ;  /* 0x000000234c237221 */ /* 0x000fe20000010100 */
[--C-:B------:R-:W-:Y:S02]  /*2800*/  HADD2.F32 R86, -RZ, R54.reuse.H0_H0 ;  /* 0x20000036ff567230 */ /* 0x100fe40000004100 */
[----:B------:R-:W-:Y:S01]  /*2810*/  FMUL.FTZ R31, R0, R83 ;  /* 0x00000053001f7220 */ /* 0x000fe20000410000 */
[----:B------:R-:W-:Y:S02]  /*2820*/  HADD2.F32 R32, -RZ, R15.H0_H0 ;  /* 0x2000000fff207230 */ /* 0x000fe40000004100 */
[----:B------:R-:W-:Y:S01]  /*2830*/  FFMA.FTZ R30, R30, R79, R81 ;  /* 0x0000004f1e1e7223 */ /* 0x000fe20000010051 */
[----:B------:R-:W-:Y:S01]  /*2840*/  FADD.FTZ R37, -R76, R37 ;  /* 0x000000254c257221 */ /* 0x000fe20000010100 */
[----:B------:R-:W-:-:S02]  /*2850*/  HADD2.F32 R79, -RZ, R54.H1_H1 ;  /* 0x30000036ff4f7230 */ /* 0x000fc40000004100 */
[----:B------:R-:W-:Y:S01]  /*2860*/  FADD.FTZ R83, -R76, R36 ;  /* 0x000000244c537221 */ /* 0x000fe20000010100 */
[----:B------:R-:W-:Y:S02]  /*2870*/  HADD2.F32 R81, -RZ, R15.H1_H1 ;  /* 0x3000000fff517230 */ /* 0x000fe40000004100 */
[----:B------:R-:W-:Y:S01]  /*2880*/  FFMA.FTZ R33, R33, R82, R84 ;  /* 0x0000005221217223 */ /* 0x000fe20000010054 */
[C---:B------:R-:W-:Y:S01]  /*2890*/  FMUL.FTZ R34, R0.reuse, R35 ;  /* 0x0000002300227220 */ /* 0x040fe20000410000 */
[----:B------:R-:W-:Y:S02]  /*28a0*/  HADD2.F32 R82, -RZ, R59.H1_H1 ;  /* 0x3000003bff527230 */ /* 0x000fe40000004100 */
[----:B------:R-:W-:Y:S01]  /*28b0*/  FFMA.FTZ R31, R31, R86, R32 ;  /* 0x000000561f1f7223 */ /* 0x000fe20000010020 */
[----:B------:R-:W-:Y:S02]  /*28c0*/  HADD2.F32 R84, -RZ, R8.H1_H1 ;  /* 0x30000008ff547230 */ /* 0x000fe40000004100 */
[----:B------:R-:W-:Y:S01]  /*28d0*/  FMUL.FTZ R37, R0, R37 ;  /* 0x0000002500257220 */ /* 0x000fe20000410000 */
[----:B------:R-:W-:Y:S01]  /*28e0*/  FADD.FTZ R89, -R76, R38 ;  /* 0x000000264c597221 */ /* 0x000fe20000010100 */
[----:B------:R-:W-:Y:S01]  /*28f0*/  FMUL.FTZ R32, R0, R83 ;  /* 0x0000005300207220 */ /* 0x000fe20000410000 */
[----:B------:R-:W-:Y:S01]  /*2900*/  FADD.FTZ R83, -R76, R39 ;  /* 0x000000274c537221 */ /* 0x000fe20000010100 */
[----:B------:R-:W-:Y:S01]  /*2910*/  FFMA.FTZ R34, R34, R79, R81 ;  /* 0x0000004f22227223 */ /* 0x000fe20000010051 */
[----:B------:R-:W-:Y:S01]  /*2920*/  FADD.FTZ R79, -R76, R40 ;  /* 0x000000284c4f7221 */ /* 0x000fe20000010100 */
[----:B------:R-:W-:Y:S01]  /*2930*/  FFMA.FTZ R37, R37, R82, R84 ;  /* 0x0000005225257223 */ /* 0x000fe20000010054 */
[----:B------:R-:W-:-:S02]  /*2940*/  HADD2.F32 R35, -RZ, R60.H0_H0 ;  /* 0x2000003cff237230 */ /* 0x000fc40000004100 */
[C---:B------:R-:W-:Y:S01]  /*2950*/  FMUL.FTZ R36, R0.reuse, R89 ;  /* 0x0000005900247220 */ /* 0x040fe20000410000 */
[--C-:B------:R-:W-:Y:S02]  /*2960*/  HADD2.F32 R39, -RZ, R9.reuse.H0_H0 ;  /* 0x20000009ff277230 */ /* 0x100fe40000004100 */
[C---:B------:R-:W-:Y:S01]  /*2970*/  FMUL.FTZ R83, R0.reuse, R83 ;  /* 0x0000005300537220 */ /* 0x040fe20000410000 */
[----:B------:R-:W-:Y:S02]  /*2980*/  HADD2.F32 R38, -RZ, R60.H1_H1 ;  /* 0x3000003cff267230 */ /* 0x000fe40000004100 */
[----:B------:R-:W-:Y:S01]  /*2990*/  FMUL.FTZ R79, R0, R79 ;  /* 0x0000004f004f7220 */ /* 0x000fe20000410000 */
[----:B------:R-:W-:Y:S02]  /*29a0*/  HADD2.F32 R82, -RZ, R9.H1_H1 ;  /* 0x30000009ff527230 */ /* 0x000fe40000004100 */
[----:B------:R-:W-:Y:S01]  /*29b0*/  FADD.FTZ R41, -R76, R41 ;  /* 0x000000294c297221 */ /* 0x000fe20000010100 */
[----:B------:R-:W-:-:S02]  /*29c0*/  HADD2.F32 R84, -RZ, R61.H0_H0 ;  /* 0x2000003dff547230 */ /* 0x000fc40000004100 */
[----:B------:R-:W-:Y:S01]  /*29d0*/  FADD.FTZ R81, -R76, R42 ;  /* 0x0000002a4c517221 */ /* 0x000fe20000010100 */
[--C-:B------:R-:W-:Y:S02]  /*29e0*/  HADD2.F32 R86, -RZ, R10.reuse.H0_H0 ;  /* 0x2000000aff567230 */ /* 0x100fe40000004100 */
[----:B------:R-:W-:Y:S01]  /*29f0*/  FFMA.FTZ R36, R36, R35, R39 ;  /* 0x0000002324247223 */ /* 0x000fe20000010027 */
[----:B------:R-:W-:Y:S01]  /*2a00*/  FFMA.FTZ R39, R83, R38, R82 ;  /* 0x0000002653277223 */ /* 0x000fe20000010052 */
[----:B------:R-:W-:Y:S02]  /*2a10*/  HADD2.F32 R40, -RZ, R61.H1_H1 ;  /* 0x3000003dff287230 */ /* 0x000fe40000004100 */
[C---:B------:R-:W-:Y:S01]  /*2a20*/  FMUL.FTZ R41, R0.reuse, R41 ;  /* 0x0000002900297220 */ /* 0x040fe20000410000 */
[----:B------:R-:W-:Y:S01]  /*2a30*/  FFMA.FTZ R38, R79, R84, R86 ;  /* 0x000000544f267223 */ /* 0x000fe20000010056 */
[----:B------:R-:W-:Y:S02]  /*2a40*/  HADD2.F32 R42, -RZ, R10.H1_H1 ;  /* 0x3000000aff2a7230 */ /* 0x000fe40000004100 */
[----:B------:R-:W-:Y:S01]  /*2a50*/  FMUL.FTZ R35, R0, R81 ;  /* 0x0000005100237220 */ /* 0x000fe20000410000 */
[----:B------:R-:W-:-:S02]  /*2a60*/  HADD2.F32 R82, -RZ, R62.H0_H0 ;  /* 0x2000003eff527230 */ /* 0x000fc40000004100 */
[C---:B------:R-:W-:Y:S01]  /*2a70*/  FADD.FTZ R45, -R76.reuse, R45 ;  /* 0x0000002d4c2d7221 */ /* 0x040fe20000010100 */
[----:B------:R-:W-:Y:S02]  /*2a80*/  HADD2.F32 R84, -RZ, R11.H0_H0 ;  /* 0x2000000bff547230 */ /* 0x000fe40000004100 */
[C---:B------:R-:W-:Y:S01]  /*2a90*/  FADD.FTZ R83, -R76.reuse, R46 ;  /* 0x0000002e4c537221 */ /* 0x040fe20000010100 */
[----:B------:R-:W-:Y:S02]  /*2aa0*/  HADD2.F32 R85, -RZ, R59.H0_H0 ;  /* 0x2000003bff557230 */ /* 0x000fe40000004100 */
[C---:B------:R-:W-:Y:S01]  /*2ab0*/  FADD.FTZ R81, -R76.reuse, R47 ;  /* 0x0000002f4c517221 */ /* 0x040fe20000010100 */
[----:B------:R-:W-:Y:S02]  /*2ac0*/  HADD2.F32 R87, -RZ, R8.H0_H0 ;  /* 0x20000008ff577230 */ /* 0x000fe40000004100 */
[C---:B------:R-:W-:Y:S01]  /*2ad0*/  FADD.FTZ R43, -R76.reuse, R43 ;  /* 0x0000002b4c2b7221 */ /* 0x040fe20000010100 */
[----:B------:R-:W-:Y:S01]  /*2ae0*/  FADD.FTZ R79, -R76, R44 ;  /* 0x0000002c4c4f7221 */ /* 0x000fe20000010100 */
[----:B------:R-:W-:Y:S01]  /*2af0*/  FFMA.FTZ R47, R41, R40, R42 ;  /* 0x00000028292f7223 */ /* 0x000fe2000001002a */
[----:B------:R-:W-:Y:S01]  /*2b00*/  FFMA.FTZ R35, R35, R82, R84 ;  /* 0x0000005223237223 */ /* 0x000fe20000010054 */
[----:B------:R-:W-:-:S02]  /*2b10*/  HADD2.F32 R40, -RZ, R68.H1_H1 ;  /* 0x30000044ff287230 */ /* 0x000fc40000004100 */
[----:B------:R-:W-:Y:S01]  /*2b20*/  FMUL.FTZ R45, R0, R45 ;  /* 0x0000002d002d7220 */ /* 0x000fe20000410000 */
[----:B------:R-:W-:Y:S02]  /*2b30*/  HADD2.F32 R42, -RZ, R4.H1_H1 ;  /* 0x30000004ff2a7230 */ /* 0x000fe40000004100 */
[----:B------:R-:W-:Y:S01]  /*2b40*/  FFMA.FTZ R32, R32, R85, R87 ;  /* 0x0000005520207223 */ /* 0x000fe20000010057 */
[----:B------:R-:W-:Y:S02]  /*2b50*/  HADD2.F32 R44, -RZ, R69.H0_H0 ;  /* 0x20000045ff2c7230 */ /* 0x000fe40000004100 */
[----:B------:R-:W-:Y:S01]  /*2b60*/  FMUL.FTZ R83, R0, R83 ;  /* 0x0000005300537220 */ /* 0x000fe20000410000 */
[----:B------:R-:W-:Y:S02]  /*2b70*/  HADD2.F32 R82, -RZ, R5.H0_H0 ;  /* 0x20000005ff527230 */ /* 0x000fe40000004100 */
[----:B------:R-:W-:Y:S01]  /*2b80*/  FADD.FTZ R85, -R76, R48 ;  /* 0x000000304c557221 */ /* 0x000fe20000010100 */
[----:B------:R-:W-:-:S02]  /*2b90*/  HADD2.F32 R86, -RZ, R62.H1_H1 ;  /* 0x3000003eff567230 */ /* 0x000fc40000004100 */
[C---:B------:R-:W-:Y:S01]  /*2ba0*/  FMUL.FTZ R43, R0.reuse, R43 ;  /* 0x0000002b002b7220 */ /* 0x040fe20000410000 */
[----:B------:R-:W-:Y:S02]  /*2bb0*/  HADD2.F32 R88, -RZ, R11.H1_H1 ;  /* 0x3000000bff587230 */ /* 0x000fe40000004100 */
[----:B------:R-:W-:Y:S01]  /*2bc0*/  FMUL.FTZ R48, R0, R79 ;  /* 0x0000004f00307220 */ /* 0x000fe20000410000 */
[C---:B------:R-:W-:Y:S01]  /*2bd0*/  FADD.FTZ R79, -R76.reuse, R51 ;  /* 0x000000334c4f7221 */ /* 0x040fe20000010100 */
[----:B------:R-:W-:Y:S01]  /*2be0*/  FFMA.FTZ R51, R45, R40, R42 ;  /* 0x000000282d337223 */ /* 0x000fe2000001002a */
[----:B------:R-:W-:Y:S01]  /*2bf0*/  FFMA.FTZ R82, R83, R44, R82 ;  /* 0x0000002c53527223 */ /* 0x000fe20000010052 */
[----:B------:R-:W-:Y:S01]  /*2c00*/  FFMA.FTZ R46, R43, R86, R88 ;  /* 0x000000562b2e7223 */ /* 0x000fe20000010058 */
[----:B------:R-:W0:Y:S01]  /*2c10*/  LDC.64 R44, c[0x0][0x428] ;  /* 0x00010a00ff2c7b82 */ /* 0x000e220000000a00 */
[----:B------:R-:W-:Y:S02]  /*2c20*/  HADD2.F32 R41, -RZ, R68.H0_H0 ;  /* 0x20000044ff297230 */ /* 0x000fe40000004100 */
[----:B------:R-:W-:Y:S01]  /*2c30*/  FADD.FTZ R49, -R76, R49 ;  /* 0x000000314c317221 */ /* 0x000fe20000010100 */
[----:B------:R-:W-:-:S02]  /*2c40*/  HADD2.F32 R43, -RZ, R4.H0_H0 ;  /* 0x20000004ff2b7230 */ /* 0x000fc40000004100 */
[----:B------:R-:W-:Y:S01]  /*2c50*/  FADD.FTZ R87, -R76, R50 ;  /* 0x000000324c577221 */ /* 0x000fe20000010100 */
[----:B------:R-:W-:Y:S02]  /*2c60*/  HADD2.F32 R40, -RZ, R69.H1_H1 ;  /* 0x30000045ff287230 */ /* 0x000fe40000004100 */
[----:B------:R-:W-:Y:S01]  /*2c70*/  FMUL.FTZ R81, R0, R81 ;  /* 0x0000005100517220 */ /* 0x000fe20000410000 */
[----:B------:R-:W-:Y:S02]  /*2c80*/  HADD2.F32 R42, -RZ, R5.H1_H1 ;  /* 0x30000005ff2a7230 */ /* 0x000fe40000004100 */
[----:B------:R-:W-:Y:S01]  /*2c90*/  FFMA.FTZ R48, R48, R41, R43 ;  /* 0x0000002930307223 */ /* 0x000fe2000001002b */
[----:B------:R-:W-:Y:S01]  /*2ca0*/  SHF.R.S32.HI R41, RZ, 0x1f, R78 ;  /* 0x0000001fff297819 */ /* 0x000fe2000001144e */
[----:B------:R-:W-:Y:S02]  /*2cb0*/  HADD2.F32 R50, -RZ, R70.H0_H0 ;  /* 0x20000046ff327230 */ /* 0x000fe40000004100 */
[C---:B------:R-:W-:Y:S01]  /*2cc0*/  FMUL.FTZ R85, R0.reuse, R85 ;  /* 0x0000005500557220 */ /* 0x040fe20000410000 */
[----:B------:R-:W-:Y:S01]  /*2cd0*/  HADD2.F32 R76, -RZ, R6.H0_H0 ;  /* 0x20000006ff4c7230 */ /* 0x000fe20000004100 */
[----:B------:R-:W-:Y:S01]  /*2ce0*/  LEA.HI R41, R41, R78, RZ, 0x3 ;  /* 0x0000004e29297211 */ /* 0x000fe200078f18ff */
[C---:B------:R-:W-:Y:S01]  /*2cf0*/  FMUL.FTZ R49, R0.reuse, R49 ;  /* 0x0000003100317220 */ /* 0x040fe20000410000 */
[C---:B------:R-:W-:Y:S01]  /*2d00*/  FMUL.FTZ R87, R0.reuse, R87 ;  /* 0x0000005700577220 */ /* 0x040fe20000410000 */
[----:B------:R-:W-:Y:S01]  /*2d10*/  FMUL.FTZ R83, R0, R79 ;  /* 0x0000004f00537220 */ /* 0x000fe20000410000 */
[----:B------:R-:W-:Y:S01]  /*2d20*/  FFMA.FTZ R81, R81, R40, R42 ;  /* 0x0000002851517223 */ /* 0x000fe2000001002a */
[----:B------:R-:W-:Y:S01]  /*2d30*/  FFMA.FTZ R50, R85, R50, R76 ;  /* 0x0000003255327223 */ /* 0x000fe2000001004c */
[----:B------:R-:W-:Y:S01]  /*2d40*/  HADD2.F32 R0, -RZ, R70.H1_H1 ;  /* 0x30000046ff007230 */ /* 0x000fe20000004100 */
[----:B------:R-:W-:Y:S01]  /*2d50*/  LEA.HI.SX32 R41, R41, R2, 0x1d ;  /* 0x0000000229297211 */ /* 0x000fe200078feaff */
[----:B------:R-:W-:Y:S01]  /*2d60*/  HADD2.F32 R40, -RZ, R6.H1_H1 ;  /* 0x30000006ff287230 */ /* 0x000fe20000004100 */
[----:B------:R-:W-:Y:S01]  /*2d70*/  F2FP.F16.F32.PACK_AB R31, R34, R31 ;  /* 0x0000001f221f723e */ /* 0x000fe200000000ff */
[----:B------:R-:W-:Y:S01]  /*2d80*/  HADD2.F32 R42, -RZ, R71.H0_H0 ;  /* 0x20000047ff2a7230 */ /* 0x000fe20000004100 */
[----:B------:R-:W-:Y:S01]  /*2d90*/  IADD3 R43, PT, PT, R41, 0x100, RZ ;  /* 0x00000100292b7810 */ /* 0x000fe20007ffe0ff */
[----:B------:R-:W-:-:S02]  /*2da0*/  HADD2.F32 R76, -RZ, R7.H0_H0 ;  /* 0x20000007ff4c7230 */ /* 0x000fc40000004100 */
[----:B------:R-:W-:Y:S01]  /*2db0*/  FFMA.FTZ R79, R49, R0, R40 ;  /* 0x00000000314f7223 */ /* 0x000fe20000010028 */
[----:B------:R-:W-:Y:S01]  /*2dc0*/  HADD2.F32 R78, -RZ, R71.H1_H1 ;  /* 0x30000047ff4e7230 */ /* 0x000fe20000004100 */
[----:B------:R-:W-:Y:S01]  /*2dd0*/  IADD3 R49, PT, PT, R41, 0x200, RZ ;  /* 0x0000020029317810 */ /* 0x000fe20007ffe0ff */
[----:B------:R-:W-:Y:S02]  /*2de0*/  HADD2.F32 R84, -RZ, R7.H1_H1 ;  /* 0x30000007ff547230 */ /* 0x000fe40000004100 */
[----:B------:R-:W-:Y:S01]  /*2df0*/  FFMA.FTZ R76, R87, R42, R76 ;  /* 0x0000002a574c7223 */ /* 0x000fe2000001004c */
[----:B0-----:R-:W-:Y:S01]  /*2e00*/  IMAD.WIDE.U32 R40, R41, 0x10, R44 ;  /* 0x0000001029287825 */ /* 0x001fe200078e002c */
[----:B------:R-:W-:-:S03]  /*2e10*/  F2FP.F16.F32.PACK_AB R30, R33, R30 ;  /* 0x0000001e211e723e */ /* 0x000fc600000000ff */
[----:B------:R-:W-:Y:S01]  /*2e20*/  FFMA.FTZ R83, R83, R78, R84 ;  /* 0x0000004e53537223 */ /* 0x000fe20000010054 */
        /* <DEDUP_REMOVED lines=8> */
[----:B------:R-:W-:-:S02]  /*2eb0*/  F2FP.F16.F32.PACK_AB R32, R37, R32 ;  /* 0x000000202520723e */ /* 0x000fc400000000ff */
[----:B------:R-:W-:Y:S02]  /*2ec0*/  F2FP.F16.F32.PACK_AB R39, R83, R76 ;  /* 0x0000004c5327723e */ /* 0x000fe400000000ff */
[----:B------:R-:W-:Y:S01]  /*2ed0*/  F2FP.F16.F32.PACK_AB R38, R79, R50 ;  /* 0x000000324f26723e */ /* 0x000fe200000000ff */
[----:B------:R0:W-:Y:S01]  /*2ee0*/  STG.E.128 desc[UR6][R42.64], R32 ;  /* 0x000000202a007986 */ /* 0x0001e2000c101d06 */
[----:B------:R-:W-:Y:S02]  /*2ef0*/  F2FP.F16.F32.PACK_AB R37, R81, R82 ;  /* 0x000000525125723e */ /* 0x000fe400000000ff */
[----:B------:R-:W-:-:S05]  /*2f00*/  F2FP.F16.F32.PACK_AB R36, R51, R48 ;  /* 0x000000303324723e */ /* 0x000fca00000000ff */
[----:B------:R0:W-:Y:S02]  /*2f10*/  STG.E.128 desc[UR6][R44.64], R36 ;  /* 0x000000242c007986 */ /* 0x0001e4000c101d06 */
.L_x_12478:
[----:B0-----:R-:W0:Y:S01]  /*2f20*/  LDC.64 R28, c[0x0][0x380] ;  /* 0x0000e000ff1c7b82 */ /* 0x001e220000000a00 */
[----:B------:R-:W-:Y:S01]  /*2f30*/  UPLOP3.LUT UP0, UPT, UPT, UPT, UP0, 0x40, 0x4 ;  /* 0x000000000004789c */ /* 0x000fe20003f0e800 */
[----:B0-----:R-:W-:-:S04]  /*2f40*/  IADD3 R65, PT, PT, R65, R28, RZ ;  /* 0x0000001c41417210 */ /* 0x001fc80007ffe0ff */
[----:B------:R-:W-:-:S13]  /*2f50*/  ISETP.GE.AND P0, PT, R65, R29, PT ;  /* 0x0000001d4100720c */ /* 0x000fda0003f06270 */
[----:B------:R-:W-:Y:S05]  /*2f60*/  @!P0 BRA `(.L_x_12479) ;  /* 0xffffffd400588947 */ /* 0x000fea000383ffff */
[----:B------:R-:W-:Y:S05]  /*2f70*/  EXIT ;  /* 0x000000000000794d */ /* 0x000fea0003800000 */
.L_x_12480:
        /* <DEDUP_REMOVED lines=16> */
.L_x_21006:


//--------------------- .text._ZN10layer_norm13ln_fwd_kernelINS_13Kernel_traitsI6__halfS2_fS2_fjLj6144ELj1ELj1ELj8ELj16ENS_18Kernel_traits_baseILj6144ES2_S2_fS2_fjLj256EEEEELb1ELb0ELb0ELb0EEEvNS_9FwdParamsE --------------------------
	.section	.text._ZN10layer_norm13ln_fwd_kernelINS_13Kernel_traitsI6__halfS2_fS2_fjLj6144ELj1ELj1ELj8ELj16ENS_18Kernel_traits_baseILj6144ES2_S2_fS2_fjLj256EEEEELb1ELb0ELb0ELb0EEEvNS_9FwdParamsE,"ax",@progbits
	.align	128
        .global         _ZN10layer_norm13ln_fwd_kernelINS_13Kernel_traitsI6__halfS2_fS2_fjLj6144ELj1ELj1ELj8ELj16ENS_18Kernel_traits_baseILj6144ES2_S2_fS2_fjLj256EEEEELb1ELb0ELb0ELb0EEEvNS_9FwdParamsE
        .type           _ZN10layer_norm13ln_fwd_kernelINS_13Kernel_traitsI6__halfS2_fS2_fjLj6144ELj1ELj1ELj8ELj16ENS_18Kernel_traits_baseILj6144ES2_S2_fS2_fjLj256EEEEELb1ELb0ELb0ELb0EEEvNS_9FwdParamsE,@function
        .size           _ZN10layer_norm13ln_fwd_kernelINS_13Kernel_traitsI6__halfS2_fS2_fjLj6144ELj1ELj1ELj8ELj16ENS_18Kernel_traits_baseILj6144ES2_S2_fS2_fjLj256EEEEELb1ELb0ELb0ELb0EEEvNS_9FwdParamsE,(.L_x_21007 - _ZN10layer_norm13ln_fwd_kernelINS_13Kernel_traitsI6__halfS2_fS2_fjLj6144ELj1ELj1ELj8ELj16ENS_18Kernel_traits_baseILj6144ES2_S2_fS2_fjLj256EEEEELb1ELb0ELb0ELb0EEEvNS_9FwdParamsE)
        .other          _ZN10layer_norm13ln_fwd_kernelINS_13Kernel_traitsI6__halfS2_fS2_fjLj6144ELj1ELj1ELj8ELj16ENS_18Kernel_traits_baseILj6144ES2_S2_fS2_fjLj256EEEEELb1ELb0ELb0ELb0EEEvNS_9FwdParamsE,@"STO_CUDA_ENTRY STV_DEFAULT"
_ZN10layer_norm13ln_fwd_kernelINS_13Kernel_traitsI6__halfS2_fS2_fjLj6144ELj1ELj1ELj8ELj16ENS_18Kernel_traits_baseILj6144ES2_S2_fS2_fjLj256EEEEELb1ELb0ELb0ELb0EEEvNS_9FwdParamsE:
.text._ZN10layer_norm13ln_fwd_kernelINS_13Kernel_traitsI6__halfS2_fS2_fjLj6144ELj1ELj1ELj8ELj16ENS_18Kernel_traits_baseILj6144ES2_S2_fS2_fjLj256EEEEELb1ELb0ELb0ELb0EEEvNS_9FwdParamsE:
[----:B------:R-:W0:Y:S01]  /*0000*/  LDC R1, c[0x0][0x37c] ;  /* 0x0000df00ff017b82 */ /* 0x000e220000000800 */
[----:B------:R-:W1:Y:S07]  /*0010*/  LDCU.U8 UR4, c[0x0][0x464] ;  /* 0x00008c80ff0477ac */ /* 0x000e6e0008000000 */
[----:B------:R-:W2:Y:S01]  /*0020*/  LDC R9, c[0x0][0x45c] ;  /* 0x00011700ff097b82 */ /* 0x000ea20000000800 */
[----:B0-----:R-:W-:Y:S01]  /*0030*/  VIADD R1, R1, 0xfffffff8 ;  /* 0xfffffff801017836 */ /* 0x001fe20000000000 */
[----:B------:R-:W0:Y:S01]  /*0040*/  LDCU.64 UR8, c[0x0][0x450] ;  /* 0x00008a00ff0877ac */ /* 0x000e220008000a00 */
[----:B------:R-:W3:Y:S05]  /*0050*/  LDCU.64 UR6, c[0x0][0x358] ;  /* 0x00006b00ff0677ac */ /* 0x000eea0008000a00 */
[----:B------:R-:W4:Y:S01]  /*0060*/  LDC R6, c[0x0][0x458] ;  /* 0x00011600ff067b82 */ /* 0x000f220000000800 */
[----:B------:R-:W5:Y:S07]  /*0070*/  S2R R8, SR_TID.X ;  /* 0x0000000000087919 */ /* 0x000f6e0000002100 */
[----:B------:R-:W5:Y:S01]  /*0080*/  LDC R0, c[0x0][0x388] ;  /* 0x0000e200ff007b82 */ /* 0x000f620000000800 */
[----:B-1----:R-:W-:Y:S01]  /*0090*/  ISETP.NE.AND P0, PT, RZ, UR4, PT ;  /* 0x00000004ff007c0c */ /* 0x002fe2000bf05270 */
[----:B------:R-:W1:Y:S01]  /*00a0*/  LDCU.64 UR4, c[0x0][0x438] ;  /* 0x00008700ff0477ac */ /* 0x000e620008000a00 */
[----:B0-----:R-:W-:Y:S01]  /*00b0*/  IMAD.U32 R2, RZ, RZ, UR8 ;  /* 0x00000008ff027e24 */ /* 0x001fe2000f8e00ff */
[----:B------:R-:W-:-:S10]  /*00c0*/  MOV R3, UR9 ;  /* 0x0000000900037c02 */ /* 0x000fd40008000f00 */
[----:B---3--:R-:W3:Y:S01]  /*00d0*/  @P0 LDG.E.64 R2, desc[UR6][R2.64] ;  /* 0x0000000602020981 */ /* 0x008ee2000c1e1b00 */
[----:B--2---:R-:W-:Y:S01]  /*00e0*/  @P0 IMAD.MOV.U32 R7, RZ, RZ, R9 ;  /* 0x000000ffff070224 */ /* 0x004fe200078e0009 */
[----:B------:R-:W0:Y:S04]  /*00f0*/  @P0 LDC R11, c[0x0][0x460] ;  /* 0x00011800ff0b0b82 */ /* 0x000e280000000800 */
[----:B----4-:R5:W0:Y:S01]  /*0100*/  @P0 LDG.E.64 R4, desc[UR6][R6.64] ;  /* 0x0000000606040981 */ /* 0x010a22000c1e1b00 */
[----:B-1----:R-:W-:Y:S01]  /*0110*/  UISETP.NE.U32.AND UP0, UPT, UR4, URZ, UPT ;  /* 0x000000ff0400728c */ /* 0x002fe2000bf05070 */
[----:B------:R-:W-:Y:S02]  /*0120*/  BSSY.RECONVERGENT B0, `(.L_x_12481) ;  /* 0x0000054000007945 */ /* 0x000fe40003800200 */
[----:B------:R-:W1:Y:S01]  /*0130*/  S2UR UR10, SR_CTAID.X ;  /* 0x00000000000a79c3 */ /* 0x000e620000002500 */
[----:B------:R-:W-:Y:S01]  /*0140*/  UISETP.NE.AND.EX UP0, UPT, UR5, URZ, UPT, UP0 ;  /* 0x000000ff0500728c */ /* 0x000fe2000bf05300 */
[----:B-----5:R-:W-:-:S02]  /*0150*/  LOP3.LUT R7, R8, 0x1f, RZ, 0xc0, !PT ;  /* 0x0000001f08077812 */ /* 0x020fc400078ec0ff */
[----:B---3--:R-:W-:-:S04]  /*0160*/  @P0 R2UR UR8, R2 ;  /* 0x00000000020802ca */ /* 0x008fc800000e0000 */
[----:B------:R-:W1:Y:S01]  /*0170*/  LDC R2, c[0x0][0x360] ;  /* 0x0000d800ff027b82 */ /* 0x000e620000000800 */
[----:B------:R-:W-:Y:S02]  /*0180*/  @P0 R2UR UR9, R3 ;  /* 0x00000000030902ca */ /* 0x000fe400000e0000 */
[----:B0-----:R-:W-:Y:S02]  /*0190*/  @P0 IADD3 R6, P1, PT, R4, R11, RZ ;  /* 0x0000000b04060210 */ /* 0x001fe40007f3e0ff */
[----:B------:R-:W-:-:S03]  /*01a0*/  LOP3.LUT R4, R8, 0xe0, RZ, 0xc0, !PT ;  /* 0x000000e008047812 */ /* 0x000fc600078ec0ff */
[----:B------:R-:W-:Y:S01]  /*01b0*/  @P0 IMAD.X R9, RZ, RZ, R5, P1 ;  /* 0x000000ffff090224 */ /* 0x000fe200008e0605 */
[----:B------:R-:W-:Y:S01]  /*01c0*/  SHF.R.S32.HI R5, RZ, 0x1f, R0 ;  /* 0x0000001fff057819 */ /* 0x000fe20000011400 */
[----:B------:R-:W-:Y:S01]  /*01d0*/  UIADD3 UR15, UPT, UPT, UR8, -0x61c88647, URZ ;  /* 0x9e3779b9080f7890 */ /* 0x000fe2000fffe0ff */
[----:B------:R-:W-:Y:S01]  /*01e0*/  LOP3.LUT R21, R4, 0x1f, R8, 0xf8, !PT ;  /* 0x0000001f04157812 */ /* 0x000fe200078ef808 */
[----:B------:R-:W-:Y:S01]  /*01f0*/  UIADD3 UR19, UPT, UPT, UR8, 0x3c6ef372, URZ ;  /* 0x3c6ef37208137890 */ /* 0x000fe2000fffe0ff */
[----:B------:R-:W-:Y:S01]  /*0200*/  LEA.HI R5, R5, R0, RZ, 0x3 ;  /* 0x0000000005057211 */ /* 0x000fe200078f18ff */
[----:B------:R-:W-:Y:S01]  /*0210*/  UIADD3 UR18, UPT, UPT, UR9, -0x4498517b, URZ ;  /* 0xbb67ae8509127890 */ /* 0x000fe2000fffe0ff */
[----:B------:R-:W-:Y:S01]  /*0220*/  LOP3.LUT R70, R21, 0xff, RZ, 0x3c, !PT ;  /* 0x000000ff15467812 */ /* 0x000fe200078e3cff */
[----:B------:R-:W-:Y:S01]  /*0230*/  UIADD3 UR20, UPT, UPT, UR9, 0x76cf5d0a, URZ ;  /* 0x76cf5d0a09147890 */ /* 0x000fe2000fffe0ff */
[----:B------:R-:W-:Y:S01]  /*0240*/  SHF.R.U32.HI R3, RZ, 0x2, R9 ;  /* 0x00000002ff037819 */ /* 0x000fe20000011609 */
[----:B------:R-:W-:Y:S01]  /*0250*/  UIADD3 UR21, UPT, UPT, UR8, -0x255992d5, URZ ;  /* 0xdaa66d2b08157890 */ /* 0x000fe2000fffe0ff */
[----:B------:R-:W-:Y:S01]  /*0260*/  LEA.HI.SX32 R70, R5, R70, 0x1d ;  /* 0x0000004605467211 */ /* 0x000fe200078feaff */
[----:B------:R-:W-:-:S02]  /*0270*/  UIADD3 UR22, UPT, UPT, UR9, 0x32370b8f, URZ ;  /* 0x32370b8f09167890 */ /* 0x000fc4000fffe0ff */
[----:B------:R-:W-:Y:S01]  /*0280*/  UIADD3 UR23, UPT, UPT, UR8, 0x78dde6e4, URZ ;  /* 0x78dde6e408177890 */ /* 0x000fe2000fffe0ff */
[----:B-1----:R-:W-:Y:S01]  /*0290*/  IMAD R0, R2, UR10, R8 ;  /* 0x0000000a02007c24 */ /* 0x002fe2000f8e0208 */
[----:B------:R-:W-:Y:S01]  /*02a0*/  SHF.R.U64 R2, R6, 0x2, R9 ;  /* 0x0000000206027819 */ /* 0x000fe20000001209 */
        /* <DEDUP_REMOVED lines=37> */
.L_x_12482:
        /* <DEDUP_REMOVED lines=22> */
.L_x_12483:
[----:B------:R-:W-:Y:S05]  /*0660*/  BSYNC.RECONVERGENT B0 ;  /* 0x0000000000007941 */ /* 0x000fea0003800200 */
.L_x_12481:
        /* <DEDUP_REMOVED lines=62> */
[----:B------:R-:W-:Y:S01]  /*0a50*/  IMAD.HI.U32 R5, R12, -0x326172a9, RZ ;  /* 0xcd9e8d570c057827 */ /* 0x000fe200078e00ff */
[C---:B------:R-:W-:Y:S02]  /*0a60*/  LOP3.LUT R11, R15.reuse, 0xff, RZ, 0xc0, !PT ;  /* 0x000000ff0f0b7812 */ /* 0x040fe400078ec0ff */
[----:B------:R-:W-:Y:S01]  /*0a70*/  LOP3.LUT R15, R15, 0xffffff00, RZ, 0xc0, !PT ;  /* 0xffffff000f0f7812 */ /* 0x000fe200078ec0ff */
[----:B------:R-:W-:Y:S01]  /*0a80*/  IMAD R14, R9, -0x2daee0ad, RZ ;  /* 0xd2511f53090e7824 */ /* 0x000fe200078e02ff */
[----:B------:R-:W-:Y:S01]  /*0a90*/  VIADDMNMX R4, R11, -R4, RZ, !PT ;  /* 0x800000040b047246 */ /* 0x000fe200078001ff */
[----:B------:R-:W-:Y:S01]  /*0aa0*/  IMAD R7, R7, -0x20, R11 ;  /* 0xffffffe007077824 */ /* 0x000fe200078e020b */
[----:B------:R-:W-:Y:S01]  /*0ab0*/  LOP3.LUT R8, R8, UR31, R5, 0x96, !PT ;  /* 0x0000001f08087c12 */ /* 0x000fe2000f8e9605 */
[----:B------:R-:W-:Y:S01]  /*0ac0*/  IMAD.HI.U32 R9, R10, -0x2daee0ad, RZ ;  /* 0xd2511f530a097827 */ /* 0x000fe200078e00ff */
[----:B------:R-:W-:-:S02]  /*0ad0*/  VIMNMX R4, PT, PT, R4, 0x20, PT ;  /* 0x0000002004047848 */ /* 0x000fc40003fe0100 */
[----:B------:R-:W-:Y:S01]  /*0ae0*/  VIMNMX R7, PT, PT, RZ, R7, !PT ;  /* 0x00000007ff077248 */ /* 0x000fe20007fe0100 */
[----:B------:R-:W-:Y:S01]  /*0af0*/  IMAD R10, R10, -0x2daee0ad, RZ ;  /* 0xd2511f530a0a7824 */ /* 0x000fe200078e02ff */
[----:B------:R-:W-:Y:S01]  /*0b00*/  LOP3.LUT R9, R14, UR32, R9, 0x96, !PT ;  /* 0x000000200e097c12 */ /* 0x000fe2000f8e9609 */
[----:B------:R-:W-:Y:S01]  /*0b10*/  IMAD.HI.U32 R5, R8, -0x2daee0ad, RZ ;  /* 0xd2511f5308057827 */ /* 0x000fe200078e00ff */
[----:B------:R-:W-:Y:S02]  /*0b20*/  VIMNMX R14, PT, PT, R7, 0x20, PT ;  /* 0x00000020070e7848 */ /* 0x000fe40003fe0100 */
[----:B------:R-:W-:Y:S01]  /*0b30*/  LEA R7, R4, R15, 0x3 ;  /* 0x0000000f04077211 */ /* 0x000fe200078e18ff */
[----:B------:R-:W-:Y:S01]  /*0b40*/  IMAD R12, R12, -0x326172a9, RZ ;  /* 0xcd9e8d570c0c7824 */ /* 0x000fe200078e02ff */
[----:B------:R-:W-:Y:S01]  /*0b50*/  LOP3.LUT R4, R10, UR34, R5, 0x96, !PT ;  /* 0x000000220a047c12 */ /* 0x000fe2000f8e9605 */
[----:B------:R-:W-:Y:S01]  /*0b60*/  IMAD.HI.U32 R11, R9, -0x326172a9, RZ ;  /* 0xcd9e8d57090b7827 */ /* 0x000fe200078e00ff */
[----:B------:R-:W-:-:S03]  /*0b70*/  I2FP.F32.U32 R10, R7 ;  /* 0x00000007000a7245 */ /* 0x000fc60000201000 */
[----:B------:R-:W-:Y:S01]  /*0b80*/  IMAD R77, R14, 0x8, R15 ;  /* 0x000000080e4d7824 */ /* 0x000fe200078e020f */
[----:B------:R-:W1:Y:S01]  /*0b90*/  MUFU.RCP R7, R10 ;  /* 0x0000000a00077308 */ /* 0x000e620000001000 */
[----:B------:R-:W-:Y:S01]  /*0ba0*/  LOP3.LUT R5, R12, UR33, R11, 0x96, !PT ;  /* 0x000000210c057c12 */ /* 0x000fe2000f8e960b */
[----:B------:R-:W-:Y:S02]  /*0bb0*/  IMAD R8, R8, -0x2daee0ad, RZ ;  /* 0xd2511f5308087824 */ /* 0x000fe400078e02ff */
[----:B------:R-:W-:Y:S01]  /*0bc0*/  IMAD R9, R9, -0x326172a9, RZ ;  /* 0xcd9e8d5709097824 */ /* 0x000fe200078e02ff */
[----:B-1----:R1:W-:Y:S02]  /*0bd0*/  STL [R1], R7 ;  /* 0x0000000701007387 */ /* 0x0023e40000100800 */
[----:B01234-:R-:W-:-:S07]  /*0be0*/  IMAD.MOV.U32 R7, RZ, RZ, RZ ;  /* 0x000000ffff077224 */ /* 0x01ffce00078e00ff */
.L_x_12741:
[----:B0-----:R-:W0:Y:S01]  /*0bf0*/  @UP0 LDCU.64 UR4, c[0x0][0x3e0] ;  /* 0x00007c00ff0407ac */ /* 0x001e220008000a00 */
[----:B------:R-:W-:Y:S01]  /*0c00*/  PLOP3.LUT P0, PT, PT, PT, UP0, 0x80, 0x8 ;  /* 0x000000000008781c */ /* 0x000fe20003f0f008 */
[----:B0-----:R-:W-:-:S06]  /*0c10*/  @UP0 UIMAD.WIDE UR4, UR10, 0x2, UR4 ;  /* 0x000000020a0408a5 */ /* 0x001fcc000f8e0204 */
[----:B------:R-:W-:Y:S01]  /*0c20*/  MOV R10, UR4 ;  /* 0x00000004000a7c02 */ /* 0x000fe20008000f00 */
[----:B-1----:R-:W-:-:S05]  /*0c30*/  IMAD.U32 R11, RZ, RZ, UR5 ;  /* 0x00000005ff0b7e24 */ /* 0x002fca000f8e00ff */
[----:B--2---:R-:W2:Y:S01]  /*0c40*/  @P0 LDG.E.U16 R10, desc[UR6][R10.64] ;  /* 0x000000060a0a0981 */ /* 0x004ea2000c1e1500 */
[----:B------:R-:W-:Y:S01]  /*0c50*/  UIMAD UR4, UR10, UR35, URZ ;  /* 0x000000230a0472a4 */ /* 0x000fe2000f8e02ff */
[----:B------:R-:W-:Y:S01]  /*0c60*/  PLOP3.LUT P0, PT, PT, PT, UP0, 0x80, 0x8 ;  /* 0x000000000008781c */ /* 0x000fe20003f0f008 */
[----:B------:R-:W-:Y:S01]  /*0c70*/  BSSY.RECONVERGENT B0, `(.L_x_12484) ;  /* 0x0000537000007945 */ /* 0x000fe20003800200 */
[----:B---3--:R-:W0:Y:S01]  /*0c80*/  S2R R38, SR_TID.X ;  /* 0x0000000000267919 */ /* 0x008e220000002100 */
[----:B------:R-:W-:Y:S01]  /*0c90*/  USHF.R.S32.HI UR5, URZ, 0x1f, UR4 ;  /* 0x0000001fff057899 */ /* 0x000fe20008011404 */
[----:B------:R-:W-:Y:S02]  /*0ca0*/  PLOP3.LUT P1, PT, PT, PT, UP0, 0x80, 0x8 ;  /* 0x000000000008781c */ /* 0x000fe40003f2f008 */
[----:B------:R-:W-:Y:S01]  /*0cb0*/  ISETP.GE.U32.AND P2, PT, R70, 0x100, PT ;  /* 0x000001004600780c */ /* 0x000fe20003f46070 */
[----:B------:R-:W-:-:S03]  /*0cc0*/  ULEA.HI UR5, UR5, UR4, URZ, 0x3 ;  /* 0x0000000405057291 */ /* 0x000fc6000f8f18ff */
[----:B------:R-:W-:Y:S01]  /*0cd0*/  UMOV UR4, 0x3f800000 ;  /* 0x3f80000000047882 */ /* 0x000fe20000000000 */
[----:B------:R-:W-:Y:S02]  /*0ce0*/  P2R R73, PR, RZ, 0x4 ;  /* 0x00000004ff497803 */ /* 0x000fe40000000000 */
[----:B------:R-:W-:Y:S02]  /*0cf0*/  IMAD.U32 R37, RZ, RZ, UR5 ;  /* 0x00000005ff257e24 */ /* 0x000fe4000f8e00ff */
[----:B--2---:R-:W-:-:S03]  /*0d00*/  @P0 HADD2.F32 R36, -RZ, R10.H0_H0 ;  /* 0x2000000aff240230 */ /* 0x004fc60000004100 */
[----:B0-----:R-:W-:Y:S02]  /*0d10*/  LEA.HI.SX32 R10, R37, R38, 0x1d ;  /* 0x00000026250a7211 */ /* 0x001fe400078feaff */
[----:B------:R-:W-:Y:S02]  /*0d20*/  @P1 R2UR UR4, R36 ;  /* 0x00000000240412ca */ /* 0x000fe400000e0000 */
[----:B------:R-:W-:Y:S01]  /*0d30*/  MOV R11, R10 ;  /* 0x0000000a000b7202 */ /* 0x000fe20000000f00 */
[----:B------:R-:W-:-:S12]  /*0d40*/  @!P2 BRA `(.L_x_12485) ;  /* 0x0000005000a4a947 */ /* 0x000fd80003800000 */
        /* <DEDUP_REMOVED lines=9> */
[----:B------:R-:W5:Y:S01]  /*0de0*/  LDG.E.128 R40, desc[UR6][R40.64+0x10] ;  /* 0x0000100628287981 */ /* 0x000f62000c1e1d00 */
        /* <DEDUP_REMOVED lines=11> */
.L_x_20839:
[----:B------:R-:W-:Y:S05]  /*0ea0*/  BRX R64 -0xeb0                                         (*"BRANCH_TARGETS .L_x_20840,.L_x_20841,.L_x_20842"*) ;  /* 0xfffffff040547949 */ /* 0x000fea000383ffff */
.L_x_20842:
[----:B------:R-:W-:Y:S01]  /*0eb0*/  IADD3 R64, PT, PT, R6, 0x1, RZ ;  /* 0x0000000106407810 */ /* 0x000fe20007ffe0ff */
[----:B------:R-:W-:Y:S02]  /*0ec0*/  IMAD.MOV.U32 R11, RZ, RZ, R8 ;  /* 0x000000ffff0b7224 */ /* 0x000fe400078e0008 */
[----:B------:R-:W-:Y:S01]  /*0ed0*/  IMAD.MOV.U32 R65, RZ, RZ, R5 ;  /* 0x000000ffff417224 */ /* 0x000fe200078e0005 */
[----:B------:R-:W-:Y:S06]  /*0ee0*/  BRA `(.L_x_12488) ;  /* 0x0000000000f47947 */ /* 0x000fec0003800000 */
.L_x_20840:
[----:B------:R-:W-:Y:S01]  /*0ef0*/  MOV R11, R8 ;  /* 0x00000008000b7202 */ /* 0x000fe20000000f00 */
[----:B------:R-:W-:Y:S02]  /*0f00*/  IMAD.MOV.U32 R64, RZ, RZ, 0x3 ;  /* 0x00000003ff407424 */ /* 0x000fe400078e00ff */
[----:B------:R-:W-:Y:S01]  /*0f10*/  IMAD.MOV.U32 R65, RZ, RZ, R4 ;  /* 0x000000ffff417224 */ /* 0x000fe200078e0004 */
[----:B------:R-:W-:Y:S06]  /*0f20*/  BRA `(.L_x_12488) ;  /* 0x0000000000e47947 */ /* 0x000fec0003800000 */
.L_x_20841:
        /* <DEDUP_REMOVED lines=13> */
.L_x_12490:
[----:B------:R-:W-:Y:S05]  /*1000*/  BSYNC.RECONVERGENT B2 ;  /* 0x0000000000027941 */ /* 0x000fea0003800200 */
.L_x_12489:
        /* <DEDUP_REMOVED lines=43> */
.L_x_12488:
[----:B------:R-:W-:Y:S05]  /*12c0*/  BSYNC.RECONVERGENT B1 ;  /* 0x0000000000017941 */ /* 0x000fea0003800200 */
.L_x_12487:
[----:B------:R-:W0:Y:S01]  /*12d0*/  LDC R68, c[0x0][0x408] ;  /* 0x00010200ff447b82 */ /* 0x000e220000000800 */
[----:B------:R-:W-:Y:S01]  /*12e0*/  I2FP.F32.U32 R6, R65 ;  /* 0x0000004100067245 */ /* 0x000fe20000201000 */
[----:B-----5:R-:W-:Y:S01]  /*12f0*/  HADD2.F32 R8, -RZ, R36.H0_H0 ;  /* 0x20000024ff087230 */ /* 0x020fe20000004100 */
[----:B------:R-:W-:Y:S01]  /*1300*/  ISETP.NE.AND P1, PT, R64, 0x1, PT ;  /* 0x000000014000780c */ /* 0x000fe20003f25270 */
[----:B------:R-:W-:Y:S01]  /*1310*/  IMAD.MOV.U32 R71, RZ, RZ, 0x2f800000 ;  /* 0x2f800000ff477424 */ /* 0x000fe200078e00ff */
[----:B------:R-:W-:Y:S02]  /*1320*/  BSSY.RECONVERGENT B1, `(.L_x_12491) ;  /* 0x000004e000017945 */ /* 0x000fe40003800200 */
[----:B------:R-:W-:Y:S01]  /*1330*/  FMUL.FTZ R65, R8, UR4 ;  /* 0x0000000408417c20 */ /* 0x000fe20008410000 */
[----:B------:R-:W1:Y:S01]  /*1340*/  LDC R69, c[0x0][0x404] ;  /* 0x00010100ff457b82 */ /* 0x000e620000000800 */
[----:B------:R-:W-:Y:S02]  /*1350*/  FFMA.FTZ R6, R6, R71, 1.1641532182693481445e-10 ;  /* 0x2f00000006067423 */ /* 0x000fe40000010047 */
[----:B0-----:R-:W-:-:S03]  /*1360*/  FMUL.FTZ R65, R65, R68 ;  /* 0x0000004441417220 */ /* 0x001fc60000410000 */
[----:B-1----:R-:W-:Y:S01]  /*1370*/  FSETP.GTU.FTZ.AND P0, PT, R6, R69, PT ;  /* 0x000000450600720b */ /* 0x002fe20003f1c000 */
[----:B------:R-:W-:-:S03]  /*1380*/  IMAD.MOV.U32 R6, RZ, RZ, R9 ;  /* 0x000000ffff067224 */ /* 0x000fc600078e0009 */
[----:B------:R-:W-:Y:S02]  /*1390*/  FSEL R65, R65, RZ, !P0 ;  /* 0x000000ff41417208 */ /* 0x000fe40004000000 */
[----:B------:R-:W-:-:S03]  /*13a0*/  PLOP3.LUT P0, PT, P0, PT, PT, 0x8, 0x80 ;  /* 0x000000000080781c */ /* 0x000fc6000070e170 */
[----:B------:R-:W-:Y:S01]  /*13b0*/  FADD.FTZ R12, R12, R65 ;  /* 0x000000410c0c7221 */ /* 0x000fe20000010000 */
[----:B------:R-:W-:Y:S01]  /*13c0*/  HFMA2 R65, -RZ, RZ, 0, 1.1920928955078125e-07 ;  /* 0x00000002ff417431 */ /* 0x000fe200000001ff */
        /* <DEDUP_REMOVED lines=10> */
.L_x_12493:
        /* <DEDUP_REMOVED lines=13> */
.L_x_12495:
[----:B------:R-:W-:Y:S05]  /*1540*/  BSYNC.RECONVERGENT B2 ;  /* 0x0000000000027941 */ /* 0x000fea0003800200 */
.L_x_12494:
        /* <DEDUP_REMOVED lines=43> */
.L_x_12492:
[----:B------:R-:W-:Y:S05]  /*1800*/  BSYNC.RECONVERGENT B1 ;  /* 0x0000000000017941 */ /* 0x000fea0003800200 */
.L_x_12491:
        /* <DEDUP_REMOVED lines=22> */
.L_x_12498:
        /* <DEDUP_REMOVED lines=13> */
.L_x_12500:
[----:B------:R-:W-:Y:S05]  /*1a40*/  BSYNC.RECONVERGENT B2 ;  /* 0x0000000000027941 */ /* 0x000fea0003800200 */
.L_x_12499:
        /* <DEDUP_REMOVED lines=43> */
.L_x_12497:
[----:B------:R-:W-:Y:S05]  /*1d00*/  BSYNC.RECONVERGENT B1 ;  /* 0x0000000000017941 */ /* 0x000fea0003800200 */
.L_x_12496:
        /* <DEDUP_REMOVED lines=22> */
.L_x_12503:
        /* <DEDUP_REMOVED lines=13> */
.L_x_12505:
[----:B------:R-:W-:Y:S05]  /*1f40*/  BSYNC.RECONVERGENT B2 ;  /* 0x0000000000027941 */ /* 0x000fea0003800200 */
.L_x_12504:
        /* <DEDUP_REMOVED lines=43> */
.L_x_12502:
[----:B------:R-:W-:Y:S05]  /*2200*/  BSYNC.RECONVERGENT B1 ;  /* 0x0000000000017941 */ /* 0x000fea0003800200 */
.L_x_12501:
        /* <DEDUP_REMOVED lines=22> */
.L_x_12508:
        /* <DEDUP_REMOVED lines=13> */
.L_x_12510:
[----:B------:R-:W-:Y:S05]  /*2440*/  BSYNC.RECONVERGENT B2 ;  /* 0x0000000000027941 */ /* 0x000fea0003800200 */
.L_x_12509:
        /* <DEDUP_REMOVED lines=41> */
[----:B------:R-:W-:Y:S02]  /*26e0*/  LOP3.LUT R4, R4, UR34, R37, 0x96, !PT ;  /* 0x0000002204047c12 */ /* 0x000fe4000f8e9625 */
[----:B------:R-:W-:-:S07]  /*26f0*/  MOV R11, R36 ;  /* 0x00000024000b7202 */ /* 0x000fce0000000f00 */
.L_x_12507:
[----:B------:R-:W-:Y:S05]  /*2700*/  BSYNC.RECONVERGENT B1 ;  /* 0x0000000000017941 */ /* 0x000fea0003800200 */
.L_x_12506:
        /* <DEDUP_REMOVED lines=22> */
.L_x_12513:
        /* <DEDUP_REMOVED lines=13> */
.L_x_12515:
[----:B------:R-:W-:Y:S05]  /*2940*/  BSYNC.RECONVERGENT B2 ;  /* 0x0000000000027941 */ /* 0x000fea0003800200 */
.L_x_12514:
        /* <DEDUP_REMOVED lines=40> */
[----:B------:R-:W-:Y:S02]  /*2bd0*/  IMAD.MOV.U32 R11, RZ, RZ, R36 ;  /* 0x000000ffff0b7224 */ /* 0x000fe400078e0024 */
[----:B------:R-:W-:Y:S01]  /*2be0*/  HFMA2 R36, -RZ, RZ, 0, 0 ;  /* 0x00000000ff247431 */ /* 0x000fe200000001ff */
[----:B------:R-:W-:-:S07]  /*2bf0*/  LOP3.LUT R4, R4, UR34, R37, 0x96, !PT ;  /* 0x0000002204047c12 */ /* 0x000fce000f8e9625 */
.L_x_12512:
[----:B------:R-:W-:Y:S05]  /*2c00*/  BSYNC.RECONVERGENT B1 ;  /* 0x0000000000017941 */ /* 0x000fea0003800200 */
.L_x_12511:
[----:B------:R-:W-:Y:S01]  /*2c10*/  I2FP.F32.U32 R6, R6 ;  /* 0x0000000600067245 */ /* 0x000fe20000201000 */
[----:B------:R-:W-:Y:S01]  /*2c20*/  HADD2.F32 R38, -RZ, R38.H1_H1 ;  /* 0x30000026ff267230 */ /* 0x000fe20000004100 */
[----:B------:R-:W-:Y:S01]  /*2c30*/  ISETP.NE.AND P5, PT, R36, 0x1, PT ;  /* 0x000000012400780c */ /* 0x000fe20003fa5270 */
[----:B------:R-:W-:Y:S02]  /*2c40*/  BSSY.RECONVERGENT B1, `(.L_x_12516) ;  /* 0x000004c000017945 */ /* 0x000fe40003800200 */
[----:B------:R-:W-:Y:S01]  /*2c50*/  FFMA.FTZ R6, R6, R71, 1.1641532182693481445e-10 ;  /* 0x2f00000006067423 */ /* 0x000fe20000010047 */
[----:B------:R-:W-:-:S04]  /*2c60*/  FMUL.FTZ R37, R38, UR4 ;  /* 0x0000000426257c20 */ /* 0x000fc80008410000 */
[----:B------:R-:W-:Y:S01]  /*2c70*/  FMUL.FTZ R37, R37, R68 ;  /* 0x0000004425257220 */ /* 0x000fe20000410000 */
[----:B------:R-:W-:-:S04]  /*2c80*/  FSETP.GTU.FTZ.AND P4, PT, R6, R69, PT ;  /* 0x000000450600720b */ /* 0x000fc80003f9c000 */
        /* <DEDUP_REMOVED lines=14> */
.L_x_12518:
        /* <DEDUP_REMOVED lines=13> */
.L_x_12520:
[----:B------:R-:W-:Y:S05]  /*2e40*/  BSYNC.RECONVERGENT B2 ;  /* 0x0000000000027941 */ /* 0x000fea0003800200 */
.L_x_12519:
        /* <DEDUP_REMOVED lines=43> */
.L_x_12517:
[----:B------:R-:W-:Y:S05]  /*3100*/  BSYNC.RECONVERGENT B1 ;  /* 0x0000000000017941 */ /* 0x000fea0003800200 */
.L_x_12516:
[----:B------:R-:W-:Y:S01]  /*3110*/  I2FP.F32.U32 R6, R6 ;  /* 0x0000000600067245 */ /* 0x000fe20000201000 */
[----:B------:R-:W-:Y:S01]  /*3120*/  HADD2.F32 R36, -RZ, R39.H0_H0 ;  /* 0x20000027ff247230 */ /* 0x000fe20000004100 */
[----:B------:R-:W-:Y:S01]  /*3130*/  ISETP.NE.AND P6, PT, R37, 0x1, PT ;  /* 0x000000012500780c */ /* 0x000fe20003fc5270 */
[----:B------:R-:W-:Y:S01]  /*3140*/  BSSY.RECONVERGENT B1, `(.L_x_12521) ;  /* 0x000004e000017945 */ /* 0x000fe20003800200 */
[----:B------:R-:W-:Y:S02]  /*3150*/  IMAD.MOV.U32 R38, RZ, RZ, R9 ;  /* 0x000000ffff267224 */ /* 0x000fe400078e0009 */
[----:B------:R-:W-:Y:S01]  /*3160*/  FFMA.FTZ R6, R6, R71, 1.1641532182693481445e-10 ;  /* 0x2f00000006067423 */ /* 0x000fe20000010047 */
[----:B------:R-:W-:-:S04]  /*3170*/  FMUL.FTZ R65, R36, UR4 ;  /* 0x0000000424417c20 */ /* 0x000fc80008410000 */
        /* <DEDUP_REMOVED lines=15> */
.L_x_12523:
        /* <DEDUP_REMOVED lines=15> */
.L_x_12525:
[----:B------:R-:W-:Y:S05]  /*3360*/  BSYNC.RECONVERGENT B2 ;  /* 0x0000000000027941 */ /* 0x000fea0003800200 */
.L_x_12524:
        /* <DEDUP_REMOVED lines=43> */
.L_x_12522:
[----:B------:R-:W-:Y:S05]  /*3620*/  BSYNC.RECONVERGENT B1 ;  /* 0x0000000000017941 */ /* 0x000fea0003800200 */
.L_x_12521:
[----:B------:R-:W-:Y:S01]  /*3630*/  I2FP.F32.U32 R36, R38 ;  /* 0x0000002600247245 */ /* 0x000fe20000201000 */
[----:B------:R-:W-:-:S04]  /*3640*/  HADD2.F32 R39, -RZ, R39.H1_H1 ;  /* 0x30000027ff277230 */ /* 0x000fc80000004100 */
        /* <DEDUP_REMOVED lines=8> */
.L_x_12486:
        /* <DEDUP_REMOVED lines=16> */
.L_x_12529:
        /* <DEDUP_REMOVED lines=13> */
.L_x_12531:
[----:B------:R-:W-:Y:S05]  /*38a0*/  BSYNC.RECONVERGENT B2 ;  /* 0x0000000000027941 */ /* 0x000fea0003800200 */
.L_x_12530:
        /* <DEDUP_REMOVED lines=41> */
[----:B------:R-:W-:Y:S01]  /*3b40*/  LOP3.LUT R4, R4, UR34, R13, 0x96, !PT ;  /* 0x0000002204047c12 */ /* 0x000fe2000f8e960d */
[----:B------:R-:W-:-:S07]  /*3b50*/  IMAD.MOV.U32 R12, RZ, RZ, R8 ;  /* 0x000000ffff0c7224 */ /* 0x000fce00078e0008 */
.L_x_12528:
[----:B------:R-:W-:Y:S05]  /*3b60*/  BSYNC.RECONVERGENT B1 ;  /* 0x0000000000017941 */ /* 0x000fea0003800200 */
.L_x_12527:
[----:B------:R-:W0:Y:S01]  /*3b70*/  LDC R68, c[0x0][0x404] ;  /* 0x00010100ff447b82 */ /* 0x000e220000000800 */
[----:B------:R-:W-:Y:S01]  /*3b80*/  ISETP.NE.AND P0, PT, R14, 0x1, PT ;  /* 0x000000010e00780c */ /* 0x000fe20003f05270 */
[----:B------:R-:W-:Y:S01]  /*3b90*/  IMAD.MOV.U32 R66, RZ, RZ, 0x2f800000 ;  /* 0x2f800000ff427424 */ /* 0x000fe200078e00ff */
[----:B------:R-:W-:Y:S01]  /*3ba0*/  I2FP.F32.U32 R13, R12 ;  /* 0x0000000c000d7245 */ /* 0x000fe20000201000 */
[----:B-----5:R-:W-:Y:S01]  /*3bb0*/  HADD2.F32 R6, -RZ, R36.H0_H0 ;  /* 0x20000024ff067230 */ /* 0x020fe20000004100 */
[----:B------:R-:W-:Y:S01]  /*3bc0*/  BSSY.RECONVERGENT B1, `(.L_x_12532) ;  /* 0x000004b000017945 */ /* 0x000fe20003800200 */
[----:B------:R-:W-:Y:S02]  /*3bd0*/  IMAD.MOV.U32 R15, RZ, RZ, 0x2 ;  /* 0x00000002ff0f7424 */ /* 0x000fe400078e00ff */
[----:B------:R-:W1:Y:S01]  /*3be0*/  LDC R67, c[0x0][0x408] ;  /* 0x00010200ff437b82 */ /* 0x000e620000000800 */
[----:B------:R-:W-:Y:S01]  /*3bf0*/  FFMA.FTZ R13, R13, R66, 1.1641532182693481445e-10 ;  /* 0x2f0000000d0d7423 */ /* 0x000fe20000010042 */
[----:B------:R-:W-:Y:S01]  /*3c00*/  FMUL.FTZ R12, R6, UR4 ;  /* 0x00000004060c7c20 */ /* 0x000fe20008410000 */
[----:B------:R-:W-:-:S03]  /*3c10*/  MOV R6, R9 ;  /* 0x0000000900067202 */ /* 0x000fc60000000f00 */
        /* <DEDUP_REMOVED lines=12> */
.L_x_12534:
        /* <DEDUP_REMOVED lines=13> */
.L_x_12536:
[----:B------:R-:W-:Y:S05]  /*3db0*/  BSYNC.RECONVERGENT B2 ;  /* 0x0000000000027941 */ /* 0x000fea0003800200 */
.L_x_12535:
        /* <DEDUP_REMOVED lines=43> */
.L_x_12533:
[----:B------:R-:W-:Y:S05]  /*4070*/  BSYNC.RECONVERGENT B1 ;  /* 0x0000000000017941 */ /* 0x000fea0003800200 */
.L_x_12532:
[----:B------:R-:W-:Y:S01]  /*4080*/  ISETP.NE.AND P1, PT, R15, 0x1, PT ;  /* 0x000000010f00780c */ /* 0x000fe20003f25270 */
[----:B------:R-:W-:Y:S01]  /*4090*/  HADD2.F32 R36, -RZ, R36.H1_H1 ;  /* 0x30000024ff247230 */ /* 0x000fe20000004100 */
[----:B------:R-:W-:Y:S01]  /*40a0*/  I2FP.F32.U32 R13, R6 ;  /* 0x00000006000d7245 */ /* 0x000fe20000201000 */
[----:B------:R-:W-:Y:S01]  /*40b0*/  BSSY.RECONVERGENT B1, `(.L_x_12537) ;  /* 0x0000049000017945 */ /* 0x000fe20003800200 */
[----:B------:R-:W-:Y:S02]  /*40c0*/  IMAD.MOV.U32 R40, RZ, RZ, 0x2 ;  /* 0x00000002ff287424 */ /* 0x000fe400078e00ff */
[----:B------:R-:W-:Y:S01]  /*40d0*/  FMUL.FTZ R36, R36, UR4 ;  /* 0x0000000424247c20 */ /* 0x000fe20008410000 */
[----:B------:R-:W-:Y:S01]  /*40e0*/  FFMA.FTZ R13, R13, R66, 1.1641532182693481445e-10 ;  /* 0x2f0000000d0d7423 */ /* 0x000fe20000010042 */
[----:B------:R-:W-:-:S04]  /*40f0*/  IMAD.MOV.U32 R6, RZ, RZ, R9 ;  /* 0x000000ffff067224 */ /* 0x000fc800078e0009 */
        /* <DEDUP_REMOVED lines=11> */
.L_x_12539:
        /* <DEDUP_REMOVED lines=13> */
.L_x_12541:
[----:B------:R-:W-:Y:S05]  /*4280*/  BSYNC.RECONVERGENT B2 ;  /* 0x0000000000027941 */ /* 0x000fea0003800200 */
.L_x_12540:
        /* <DEDUP_REMOVED lines=43> */
.L_x_12538:
[----:B------:R-:W-:Y:S05]  /*4540*/  BSYNC.RECONVERGENT B1 ;  /* 0x0000000000017941 */ /* 0x000fea0003800200 */
.L_x_12537:
[----:B------:R-:W-:Y:S01]  /*4550*/  ISETP.NE.AND P2, PT, R40, 0x1, PT ;  /* 0x000000012800780c */ /* 0x000fe20003f45270 */
[----:B------:R-:W-:Y:S01]  /*4560*/  BSSY.RECONVERGENT B1, `(.L_x_12542) ;  /* 0x000004b000017945 */ /* 0x000fe20003800200 */
[----:B------:R-:W-:Y:S01]  /*4570*/  I2FP.F32.U32 R15, R6 ;  /* 0x00000006000f7245 */ /* 0x000fe20000201000 */
[----:B------:R-:W-:Y:S02]  /*4580*/  HADD2.F32 R6, -RZ, R37.H0_H0 ;  /* 0x20000025ff067230 */ /* 0x000fe40000004100 */
[----:B------:R-:W-:Y:S02]  /*4590*/  HFMA2 R41, -RZ, RZ, 0, 1.1920928955078125e-07 ;  /* 0x00000002ff297431 */ /* 0x000fe400000001ff */
        /* <DEDUP_REMOVED lines=14> */
.L_x_12544:
        /* <DEDUP_REMOVED lines=13> */
.L_x_12546:
[----:B------:R-:W-:Y:S05]  /*4750*/  BSYNC.RECONVERGENT B2 ;  /* 0x0000000000027941 */ /* 0x000fea0003800200 */
.L_x_12545:
        /* <DEDUP_REMOVED lines=43> */
.L_x_12543:
[----:B------:R-:W-:Y:S05]  /*4a10*/  BSYNC.RECONVERGENT B1 ;  /* 0x0000000000017941 */ /* 0x000fea0003800200 */
.L_x_12542:
[----:B------:R-:W-:Y:S01]  /*4a20*/  ISETP.NE.AND P3, PT, R41, 0x1, PT ;  /* 0x000000012900780c */ /* 0x000fe20003f65270 */
[----:B------:R-:W-:Y:S01]  /*4a30*/  HADD2.F32 R37, -RZ, R37.H1_H1 ;  /* 0x30000025ff257230 */ /* 0x000fe20000004100 */
[----:B------:R-:W-:Y:S01]  /*4a40*/  I2FP.F32.U32 R15, R6 ;  /* 0x00000006000f7245 */ /* 0x000fe20000201000 */
[----:B------:R-:W-:Y:S01]  /*4a50*/  BSSY.RECONVERGENT B1, `(.L_x_12547) ;  /* 0x0000049000017945 */ /* 0x000fe20003800200 */
[----:B------:R-:W-:Y:S01]  /*4a60*/  IMAD.MOV.U32 R42, RZ, RZ, 0x2 ;  /* 0x00000002ff2a7424 */ /* 0x000fe200078e00ff */
[----:B------:R-:W-:Y:S01]  /*4a70*/  MOV R6, R9 ;  /* 0x0000000900067202 */ /* 0x000fe20000000f00 */
[----:B------:R-:W-:Y:S01]  /*4a80*/  FMUL.FTZ R36, R37, UR4 ;  /* 0x0000000425247c20 */ /* 0x000fe20008410000 */
[----:B------:R-:W-:-:S05]  /*4a90*/  FFMA.FTZ R15, R15, R66, 1.1641532182693481445e-10 ;  /* 0x2f0000000f0f7423 */ /* 0x000fca0000010042 */
[----:B------:R-:W-:Y:S01]  /*4aa0*/  FSETP.LE.FTZ.AND P2, PT, R15, R68, PT ;  /* 0x000000440f00720b */ /* 0x000fe20003f53000 */
        /* <DEDUP_REMOVED lines=10> */
.L_x_12549:
        /* <DEDUP_REMOVED lines=13> */
.L_x_12551:
[----:B------:R-:W-:Y:S05]  /*4c20*/  BSYNC.RECONVERGENT B2 ;  /* 0x0000000000027941 */ /* 0x000fea0003800200 */
.L_x_12550:
        /* <DEDUP_REMOVED lines=43> */
.L_x_12548:
[----:B------:R-:W-:Y:S05]  /*4ee0*/  BSYNC.RECONVERGENT B1 ;  /* 0x0000000000017941 */ /* 0x000fea0003800200 */
.L_x_12547:
[----:B------:R-:W-:Y:S01]  /*4ef0*/  ISETP.NE.AND P4, PT, R42, 0x1, PT ;  /* 0x000000012a00780c */ /* 0x000fe20003f85270 */
[----:B------:R-:W-:Y:S01]  /*4f00*/  BSSY.RECONVERGENT B1, `(.L_x_12552) ;  /* 0x000004b000017945 */ /* 0x000fe20003800200 */
[----:B------:R-:W-:Y:S01]  /*4f10*/  I2FP.F32.U32 R37, R6 ;  /* 0x0000000600257245 */ /* 0x000fe20000201000 */
[----:B------:R-:W-:Y:S02]  /*4f20*/  HADD2.F32 R6, -RZ, R38.H0_H0 ;  /* 0x20000026ff067230 */ /* 0x000fe40000004100 */
[----:B------:R-:W-:Y:S02]  /*4f30*/  IMAD.MOV.U32 R36, RZ, RZ, 0x2 ;  /* 0x00000002ff247424 */ /* 0x000fe400078e00ff */
        /* <DEDUP_REMOVED lines=14> */
.L_x_12554:
        /* <DEDUP_REMOVED lines=13> */
.L_x_12556:
[----:B------:R-:W-:Y:S05]  /*50f0*/  BSYNC.RECONVERGENT B2 ;  /* 0x0000000000027941 */ /* 0x000fea0003800200 */
.L_x_12555:
        /* <DEDUP_REMOVED lines=43> */
.L_x_12553:
[----:B------:R-:W-:Y:S05]  /*53b0*/  BSYNC.RECONVERGENT B1 ;  /* 0x0000000000017941 */ /* 0x000fea0003800200 */
.L_x_12552:
        /* <DEDUP_REMOVED lines=9> */
[----:B------:R-:W-:Y:S01]  /*5450*/  FSETP.LE.FTZ.AND P4, PT, R37, R68, PT ;  /* 0x000000442500720b */ /* 0x000fe20003f93000 */
        /* <DEDUP_REMOVED lines=9> */
.L_x_12559:
        /* <DEDUP_REMOVED lines=13> */
.L_x_12561:
[----:B------:R-:W-:Y:S05]  /*55c0*/  BSYNC.RECONVERGENT B2 ;  /* 0x0000000000027941 */ /* 0x000fea0003800200 */
.L_x_12560:
        /* <DEDUP_REMOVED lines=43> */
.L_x_12558:
[----:B------:R-:W-:Y:S05]  /*5880*/  BSYNC.RECONVERGENT B1 ;  /* 0x0000000000017941 */ /* 0x000fea0003800200 */
.L_x_12557:
[----:B------:R-:W-:Y:S01]  /*5890*/  ISETP.NE.AND P6, PT, R43, 0x1, PT ;  /* 0x000000012b00780c */ /* 0x000fe20003fc5270 */
[----:B------:R-:W-:Y:S01]  /*58a0*/  BSSY.RECONVERGENT B1, `(.L_x_12562) ;  /* 0x000004d000017945 */ /* 0x000fe20003800200 */
[----:B------:R-:W-:Y:S01]  /*58b0*/  I2FP.F32.U32 R37, R6 ;  /* 0x0000000600257245 */ /* 0x000fe20000201000 */
[----:B------:R-:W-:Y:S01]  /*58c0*/  HADD2.F32 R6, -RZ, R39.H0_H0 ;  /* 0x20000027ff067230 */ /* 0x000fe20000004100 */
[----:B------:R-:W-:-:S03]  /*58d0*/  MOV R42, R9 ;  /* 0x00000009002a7202 */ /* 0x000fc60000000f00 */
        /* <DEDUP_REMOVED lines=14> */
.L_x_12564:
        /* <DEDUP_REMOVED lines=15> */
.L_x_12566:
[----:B------:R-:W-:Y:S05]  /*5ab0*/  BSYNC.RECONVERGENT B2 ;  /* 0x0000000000027941 */ /* 0x000fea0003800200 */
.L_x_12565:
        /* <DEDUP_REMOVED lines=42> */
[----:B------:R-:W-:-:S07]  /*5d60*/  IMAD.MOV.U32 R11, RZ, RZ, R36 ;  /* 0x000000ffff0b7224 */ /* 0x000fce00078e0024 */
.L_x_12563:
[----:B------:R-:W-:Y:S05]  /*5d70*/  BSYNC.RECONVERGENT B1 ;  /* 0x0000000000017941 */ /* 0x000fea0003800200 */
.L_x_12562:
[----:B------:R-:W-:Y:S01]  /*5d80*/  I2FP.F32.U32 R37, R42 ;  /* 0x0000002a00257245 */ /* 0x000fe20000201000 */
[----:B------:R-:W-:Y:S01]  /*5d90*/  HADD2.F32 R39, -RZ, R39.H1_H1 ;  /* 0x30000027ff277230 */ /* 0x000fe20000004100 */
        /* <DEDUP_REMOVED lines=14> */
.L_x_12526:
[----:B------:R-:W0:Y:S01]  /*5e80*/  LDC.64 R38, c[0x0][0x3a8] ;  /* 0x0000ea00ff267b82 */ /* 0x000e220000000a00 */
[----:B------:R-:W-:Y:S02]  /*5e90*/  SEL R36, RZ, 0x1000000, !P6 ;  /* 0x01000000ff247807 */ /* 0x000fe40007000000 */
[----:B------:R-:W-:Y:S02]  /*5ea0*/  ISETP.NE.AND P6, PT, R8, RZ, PT ;  /* 0x000000ff0800720c */ /* 0x000fe40003fc5270 */
[----:B------:R-:W-:Y:S02]  /*5eb0*/  SEL R8, RZ, 0x10000, !P5 ;  /* 0x00010000ff087807 */ /* 0x000fe40006800000 */
[----:B------:R-:W-:Y:S01]  /*5ec0*/  SEL R67, RZ, 0x100, !P4 ;  /* 0x00000100ff437807 */ /* 0x000fe20006000000 */
[----:B------:R-:W1:Y:S01]  /*5ed0*/  LDC.64 R64, c[0x0][0x3b0] ;  /* 0x0000ec00ff407b82 */ /* 0x000e620000000a00 */
[----:B------:R-:W-:Y:S02]  /*5ee0*/  SEL R37, RZ, 0x10000, !P1 ;  /* 0x00010000ff257807 */ /* 0x000fe40004800000 */
[----:B------:R-:W-:-:S02]  /*5ef0*/  LOP3.LUT R67, R67, R36, R8, 0xfe, !PT ;  /* 0x0000002443437212 */ /* 0x000fc400078efe08 */
[----:B------:R-:W-:Y:S02]  /*5f00*/  SEL R36, RZ, 0x1000000, !P2 ;  /* 0x01000000ff247807 */ /* 0x000fe40005000000 */
[----:B------:R-:W-:-:S04]  /*5f10*/  SEL R8, RZ, 0x100, !P0 ;  /* 0x00000100ff087807 */ /* 0x000fc80004000000 */
[----:B------:R-:W-:Y:S02]  /*5f20*/  LOP3.LUT R8, R8, R36, R37, 0xfe, !PT ;  /* 0x0000002408087212 */ /* 0x000fe400078efe25 */
[----:B------:R-:W-:Y:S01]  /*5f30*/  SEL R36, RZ, 0x1, !P3 ;  /* 0x00000001ff247807 */ /* 0x000fe20005800000 */
[----:B0-----:R-:W-:-:S03]  /*5f40*/  IMAD.WIDE.U32 R38, R10, 0x20, R38 ;  /* 0x000000200a267825 */ /* 0x001fc600078e0026 */
[----:B------:R-:W-:Y:S02]  /*5f50*/  LOP3.LUT R37, R67, R36, RZ, 0xfc, !PT ;  /* 0x0000002443257212 */ /* 0x000fe400078efcff */
[----:B------:R-:W-:Y:S01]  /*5f60*/  SEL R67, RZ, 0x1, !P6 ;  /* 0x00000001ff437807 */ /* 0x000fe20007000000 */
[----:B------:R0:W-:Y:S03]  /*5f70*/  STG.E.128 desc[UR6][R38.64], R12 ;  /* 0x0000000c26007986 */ /* 0x0001e6000c101d06 */
[----:B------:R-:W-:Y:S01]  /*5f80*/  LOP3.LUT R36, R8, R67, RZ, 0xfc, !PT ;  /* 0x0000004308247212 */ /* 0x000fe200078efcff */
[C---:B-1----:R-:W-:Y:S01]  /*5f90*/  IMAD.WIDE.U32 R64, R10.reuse, 0x8, R64 ;  /* 0x000000080a407825 */ /* 0x042fe200078e0040 */
[----:B------:R0:W-:Y:S03]  /*5fa0*/  STG.E.128 desc[UR6][R38.64+0x10], R40 ;  /* 0x0000102826007986 */ /* 0x0001e6000c101d06 */
[----:B------:R-:W-:Y:S01]  /*5fb0*/  IMAD.MOV.U32 R8, RZ, RZ, R11 ;  /* 0x000000ffff087224 */ /* 0x000fe200078e000b */
[----:B------:R0:W-:Y:S01]  /*5fc0*/  STG.E.64 desc[UR6][R64.64], R36 ;  /* 0x0000002440007986 */ /* 0x0001e2000c101b06 */
[----:B------:R-:W-:-:S07]  /*5fd0*/  VIADD R11, R10, 0x100 ;  /* 0x000001000a0b7836 */ /* 0x000fce0000000000 */
.L_x_12485:
[----:B------:R-:W-:Y:S05]  /*5fe0*/  BSYNC.RECONVERGENT B0 ;  /* 0x0000000000007941 */ /* 0x000fea0003800200 */
.L_x_12484:
        /* <DEDUP_REMOVED lines=12> */
[----:B------:R0:W5:Y:S04]  /*60b0*/  LDG.E.128 R20, desc[UR6][R36.64] ;  /* 0x0000000624147981 */ /* 0x000168000c1e1d00 */
[----:B------:R-:W5:Y:S01]  /*60c0*/  LDG.E.128 R36, desc[UR6][R36.64+0x10] ;  /* 0x0000100624247981 */ /* 0x000f62000c1e1d00 */
[----:B------:R-:W-:Y:S01]  /*60d0*/  ISETP.NE.AND P0, PT, R6, 0x1, PT ;  /* 0x000000010600780c */ /* 0x000fe20003f05270 */
[----:B------:R-:W-:Y:S01]  /*60e0*/  BSSY.RECONVERGENT B1, `(.L_x_12570) ;  /* 0x0000047000017945 */ /* 0x000fe20003800200 */
[----:B------:R-:W-:Y:S02]  /*60f0*/  HFMA2 R66, -RZ, RZ, 0, 1.1920928955078125e-07 ;  /* 0x00000002ff427431 */ /* 0x000fe400000001ff */
[----:B------:R-:W-:Y:S01]  /*6100*/  IMAD.MOV.U32 R65, RZ, RZ, R9 ;  /* 0x000000ffff417224 */ /* 0x000fe200078e0009 */
[----:B------:R-:W-:-:S08]  /*6110*/  MOV R64, R8 ;  /* 0x0000000800407202 */ /* 0x000fd00000000f00 */
[----:B0-----:R-:W-:Y:S05]  /*6120*/  @!P0 BRA `(.L_x_12571) ;  /* 0x0000000400088947 */ /* 0x001fea0003800000 */
[----:B------:R-:W-:-:S13]  /*6130*/  ISETP.NE.AND P0, PT, R6, 0x3, PT ;  /* 0x000000030600780c */ /* 0x000fda0003f05270 */
[----:B------:R-:W-:Y:S05]  /*6140*/  @!P0 BRA `(.L_x_12572) ;  /* 0x0000000000208947 */ /* 0x000fea0003800000 */
[----:B------:R-:W-:-:S13]  /*6150*/  ISETP.NE.AND P0, PT, R6, 0x2, PT ;  /* 0x000000020600780c */ /* 0x000fda0003f05270 */
[----:B------:R-:W-:Y:S01]  /*6160*/  @!P0 IMAD.MOV.U32 R66, RZ, RZ, 0x3 ;  /* 0x00000003ff428424 */ /* 0x000fe200078e00ff */
[----:B------:R-:W-:Y:S01]  /*6170*/  @!P0 MOV R65, R4 ;  /* 0x0000000400418202 */ /* 0x000fe20000000f00 */
[--C-:B------:R-:W-:Y:S01]  /*6180*/  @!P0 IMAD.MOV.U32 R64, RZ, RZ, R8.reuse ;  /* 0x000000ffff408224 */ /* 0x100fe200078e0008 */
[----:B------:R-:W-:Y:S01]  /*6190*/  @P0 IADD3 R66, PT, PT, R6, 0x1, RZ ;  /* 0x0000000106420810 */ /* 0x000fe20007ffe0ff */
[----:B------:R-:W-:Y:S01]  /*61a0*/  @P0 IMAD.MOV.U32 R64, RZ, RZ, R8 ;  /* 0x000000ffff400224 */ /* 0x000fe200078e0008 */
[----:B------:R-:W-:Y:S01]  /*61b0*/  @P0 MOV R65, R5 ;  /* 0x0000000500410202 */ /* 0x000fe20000000f00 */
[----:B------:R-:W-:Y:S06]  /*61c0*/  BRA `(.L_x_12571) ;  /* 0x0000000000e07947 */ /* 0x000fec0003800000 */
.L_x_12572:
        /* <DEDUP_REMOVED lines=13> */
.L_x_12574:
[----:B------:R-:W-:Y:S05]  /*62a0*/  BSYNC.RECONVERGENT B2 ;  /* 0x0000000000027941 */ /* 0x000fea0003800200 */
.L_x_12573:
        /* <DEDUP_REMOVED lines=39> */
[----:B------:R-:W-:Y:S01]  /*6520*/  HFMA2 R66, -RZ, RZ, 0, 0 ;  /* 0x00000000ff427431 */ /* 0x000fe200000001ff */
[----:B------:R-:W-:Y:S01]  /*6530*/  LOP3.LUT R4, R4, UR34, R65, 0x96, !PT ;  /* 0x0000002204047c12 */ /* 0x000fe2000f8e9641 */
[----:B------:R-:W-:-:S07]  /*6540*/  IMAD.MOV.U32 R65, RZ, RZ, R8 ;  /* 0x000000ffff417224 */ /* 0x000fce00078e0008 */
.L_x_12571:
[----:B------:R-:W-:Y:S05]  /*6550*/  BSYNC.RECONVERGENT B1 ;  /* 0x0000000000017941 */ /* 0x000fea0003800200 */
.L_x_12570:
        /* <DEDUP_REMOVED lines=8> */
[----:B------:R-:W-:Y:S01]  /*65e0*/  FFMA.FTZ R65, R6, R75, 1.1641532182693481445e-10 ;  /* 0x2f00000006417423 */ /* 0x000fe2000001004b */
[----:B------:R-:W-:-:S02]  /*65f0*/  IMAD.MOV.U32 R6, RZ, RZ, R9 ;  /* 0x000000ffff067224 */ /* 0x000fc400078e0009 */
[----:B0-----:R-:W-:Y:S02]  /*6600*/  FMUL.FTZ R8, R8, R71 ;  /* 0x0000004708087220 */ /* 0x001fe40000410000 */
[----:B-1----:R-:W-:-:S04]  /*6610*/  FSETP.GTU.FTZ.AND P0, PT, R65, R74, PT ;  /* 0x0000004a4100720b */ /* 0x002fc80003f1c000 */
[----:B------:R-:W-:Y:S01]  /*6620*/  FSEL R65, R8, RZ, !P0 ;  /* 0x000000ff08417208 */ /* 0x000fe20004000000 */
[----:B------:R-:W-:Y:S01]  /*6630*/  HFMA2 R8, -RZ, RZ, 0, 1.1920928955078125e-07 ;  /* 0x00000002ff087431 */ /* 0x000fe200000001ff */
        /* <DEDUP_REMOVED lines=12> */
.L_x_12577:
        /* <DEDUP_REMOVED lines=13> */
.L_x_12579:
[----:B------:R-:W-:Y:S05]  /*67d0*/  BSYNC.RECONVERGENT B2 ;  /* 0x0000000000027941 */ /* 0x000fea0003800200 */
.L_x_12578:
        /* <DEDUP_REMOVED lines=39> */
[----:B------:R-:W-:Y:S01]  /*6a50*/  IMAD.WIDE.U32 R66, R66, -0x326172a9, RZ ;  /* 0xcd9e8d5742427825 */ /* 0x000fe200078e00ff */
[----:B------:R-:W-:-:S03]  /*6a60*/  LOP3.LUT R4, R4, UR34, R9, 0x96, !PT ;  /* 0x0000002204047c12 */ /* 0x000fc6000f8e9609 */
[----:B------:R-:W-:Y:S01]  /*6a70*/  IMAD.MOV.U32 R9, RZ, RZ, R66 ;  /* 0x000000ffff097224 */ /* 0x000fe200078e0042 */
[----:B------:R-:W-:-:S07]  /*6a80*/  LOP3.LUT R5, R68, UR33, R67, 0x96, !PT ;  /* 0x0000002144057c12 */ /* 0x000fce000f8e9643 */
.L_x_12576:
[----:B------:R-:W-:Y:S05]  /*6a90*/  BSYNC.RECONVERGENT B1 ;  /* 0x0000000000017941 */ /* 0x000fea0003800200 */
.L_x_12575:
[----:B------:R-:W-:Y:S01]  /*6aa0*/  I2FP.F32.U32 R6, R6 ;  /* 0x0000000600067245 */ /* 0x000fe20000201000 */
[----:B------:R-:W-:Y:S01]  /*6ab0*/  HADD2.F32 R24, -RZ, R24.H1_H1 ;  /* 0x30000018ff187230 */ /* 0x000fe20000004100 */
[----:B------:R-:W-:Y:S01]  /*6ac0*/  ISETP.NE.AND P1, PT, R8, 0x1, PT ;  /* 0x000000010800780c */ /* 0x000fe20003f25270 */
[----:B------:R-:W-:Y:S02]  /*6ad0*/  BSSY.RECONVERGENT B1, `(.L_x_12580) ;  /* 0x000004c000017945 */ /* 0x000fe40003800200 */
        /* <DEDUP_REMOVED lines=18> */
.L_x_12582:
        /* <DEDUP_REMOVED lines=13> */
.L_x_12584:
[----:B------:R-:W-:Y:S05]  /*6cd0*/  BSYNC.RECONVERGENT B2 ;  /* 0x0000000000027941 */ /* 0x000fea0003800200 */
.L_x_12583:
        /* <DEDUP_REMOVED lines=40> */
[----:B------:R-:W-:-:S04]  /*6f60*/  MOV R9, R8 ;  /* 0x0000000800097202 */ /* 0x000fc80000000f00 */
[----:B------:R-:W-:Y:S02]  /*6f70*/  LOP3.LUT R4, R4, UR34, R67, 0x96, !PT ;  /* 0x0000002204047c12 */ /* 0x000fe4000f8e9643 */
[----:B------:R-:W-:-:S07]  /*6f80*/  MOV R64, R66 ;  /* 0x0000004200407202 */ /* 0x000fce0000000f00 */
.L_x_12581:
[----:B------:R-:W-:Y:S05]  /*6f90*/  BSYNC.RECONVERGENT B1 ;  /* 0x0000000000017941 */ /* 0x000fea0003800200 */
.L_x_12580:
[----:B------:R-:W-:Y:S01]  /*6fa0*/  I2FP.F32.U32 R6, R6 ;  /* 0x0000000600067245 */ /* 0x000fe20000201000 */
[----:B------:R-:W-:Y:S01]  /*6fb0*/  HADD2.F32 R8, -RZ, R25.H0_H0 ;  /* 0x20000019ff087230 */ /* 0x000fe20000004100 */
[----:B------:R-:W-:Y:S01]  /*6fc0*/  ISETP.NE.AND P2, PT, R24, 0x1, PT ;  /* 0x000000011800780c */ /* 0x000fe20003f45270 */
[----:B------:R-:W-:Y:S02]  /*6fd0*/  BSSY.RECONVERGENT B1, `(.L_x_12585) ;  /* 0x000004c000017945 */ /* 0x000fe40003800200 */
[----:B------:R-:W-:Y:S01]  /*6fe0*/  FFMA.FTZ R67, R6, R75, 1.1641532182693481445e-10 ;  /* 0x2f00000006437423 */ /* 0x000fe2000001004b */
[----:B------:R-:W-:Y:S01]  /*6ff0*/  FMUL.FTZ R8, R8, UR4 ;  /* 0x0000000408087c20 */ /* 0x000fe20008410000 */
[----:B------:R-:W-:-:S03]  /*7000*/  IMAD.MOV.U32 R6, RZ, RZ, R9 ;  /* 0x000000ffff067224 */ /* 0x000fc600078e0009 */
[----:B------:R-:W-:Y:S01]  /*7010*/  FMUL.FTZ R8, R8, R71 ;  /* 0x0000004708087220 */ /* 0x000fe20000410000 */
[----:B------:R-:W-:-:S04]  /*7020*/  FSETP.GTU.FTZ.AND P1, PT, R67, R74, PT ;  /* 0x0000004a4300720b */ /* 0x000fc80003f3c000 */
        /* <DEDUP_REMOVED lines=13> */
.L_x_12587:
        /* <DEDUP_REMOVED lines=13> */
.L_x_12589:
[----:B------:R-:W-:Y:S05]  /*71d0*/  BSYNC.RECONVERGENT B2 ;  /* 0x0000000000027941 */ /* 0x000fea0003800200 */
.L_x_12588:
        /* <DEDUP_REMOVED lines=39> */
[----:B------:R-:W-:Y:S02]  /*7450*/  IMAD.MOV.U32 R9, RZ, RZ, R8 ;  /* 0x000000ffff097224 */ /* 0x000fe400078e0008 */
[----:B------:R-:W-:Y:S01]  /*7460*/  HFMA2 R8, -RZ, RZ, 0, 0 ;  /* 0x00000000ff087431 */ /* 0x000fe200000001ff */
[----:B------:R-:W-:Y:S01]  /*7470*/  LOP3.LUT R4, R4, UR34, R67, 0x96, !PT ;  /* 0x0000002204047c12 */ /* 0x000fe2000f8e9643 */
[----:B------:R-:W-:-:S07]  /*7480*/  IMAD.MOV.U32 R64, RZ, RZ, R66 ;  /* 0x000000ffff407224 */ /* 0x000fce00078e0042 */
.L_x_12586:
[----:B------:R-:W-:Y:S05]  /*7490*/  BSYNC.RECONVERGENT B1 ;  /* 0x0000000000017941 */ /* 0x000fea0003800200 */
.L_x_12585:
        /* <DEDUP_REMOVED lines=22> */
.L_x_12592:
        /* <DEDUP_REMOVED lines=13> */
.L_x_12594:
[----:B------:R-:W-:Y:S05]  /*76d0*/  BSYNC.RECONVERGENT B2 ;  /* 0x0000000000027941 */ /* 0x000fea0003800200 */
.L_x_12593:
        /* <DEDUP_REMOVED lines=43> */
.L_x_12591:
[----:B------:R-:W-:Y:S05]  /*7990*/  BSYNC.RECONVERGENT B1 ;  /* 0x0000000000017941 */ /* 0x000fea0003800200 */
.L_x_12590:
        /* <DEDUP_REMOVED lines=22> */
.L_x_12597:
        /* <DEDUP_REMOVED lines=13> */
.L_x_12599:
[----:B------:R-:W-:Y:S05]  /*7bd0*/  BSYNC.RECONVERGENT B2 ;  /* 0x0000000000027941 */ /* 0x000fea0003800200 */
.L_x_12598:
        /* <DEDUP_REMOVED lines=43> */
.L_x_12596:
[----:B------:R-:W-:Y:S05]  /*7e90*/  BSYNC.RECONVERGENT B1 ;  /* 0x0000000000017941 */ /* 0x000fea0003800200 */
.L_x_12595:
        /* <DEDUP_REMOVED lines=22> */
.L_x_12602:
        /* <DEDUP_REMOVED lines=13> */
.L_x_12604:
[----:B------:R-:W-:Y:S05]  /*80d0*/  BSYNC.RECONVERGENT B2 ;  /* 0x0000000000027941 */ /* 0x000fea0003800200 */
.L_x_12603:
        /* <DEDUP_REMOVED lines=39> */
[----:B------:R-:W-:Y:S02]  /*8350*/  MOV R9, R8 ;  /* 0x0000000800097202 */ /* 0x000fe40000000f00 */
[----:B------:R-:W-:Y:S01]  /*8360*/  MOV R64, R36 ;  /* 0x0000002400407202 */ /* 0x000fe20000000f00 */
[----:B------:R-:W-:Y:S01]  /*8370*/  IMAD.MOV.U32 R36, RZ, RZ, RZ ;  /* 0x000000ffff247224 */ /* 0x000fe200078e00ff */
[----:B------:R-:W-:-:S07]  /*8380*/  LOP3.LUT R4, R4, UR34, R37, 0x96, !PT ;  /* 0x0000002204047c12 */ /* 0x000fce000f8e9625 */
.L_x_12601:
[----:B------:R-:W-:Y:S05]  /*8390*/  BSYNC.RECONVERGENT B1 ;  /* 0x0000000000017941 */ /* 0x000fea0003800200 */
.L_x_12600:
[----:B------:R-:W-:Y:S01]  /*83a0*/  I2FP.F32.U32 R6, R6 ;  /* 0x0000000600067245 */ /* 0x000fe20000201000 */
[----:B------:R-:W-:Y:S01]  /*83b0*/  HADD2.F32 R8, -RZ, R27.H0_H0 ;  /* 0x2000001bff087230 */ /* 0x000fe20000004100 */
        /* <DEDUP_REMOVED lines=20> */
.L_x_12607:
        /* <DEDUP_REMOVED lines=15> */
.L_x_12609:
[----:B------:R-:W-:Y:S05]  /*85f0*/  BSYNC.RECONVERGENT B2 ;  /* 0x0000000000027941 */ /* 0x000fea0003800200 */
.L_x_12608:
        /* <DEDUP_REMOVED lines=40> */
[----:B------:R-:W-:Y:S01]  /*8880*/  MOV R8, R64 ;  /* 0x0000004000087202 */ /* 0x000fe20000000f00 */
[----:B------:R-:W-:Y:S01]  /*8890*/  IMAD.MOV.U32 R64, RZ, RZ, R36 ;  /* 0x000000ffff407224 */ /* 0x000fe200078e0024 */
[----:B------:R-:W-:-:S07]  /*88a0*/  LOP3.LUT R4, R4, UR34, R37, 0x96, !PT ;  /* 0x0000002204047c12 */ /* 0x000fce000f8e9625 */
.L_x_12606:
[----:B------:R-:W-:Y:S05]  /*88b0*/  BSYNC.RECONVERGENT B1 ;  /* 0x0000000000017941 */ /* 0x000fea0003800200 */
.L_x_12605:
        /* <DEDUP_REMOVED lines=10> */
.L_x_12569:
        /* <DEDUP_REMOVED lines=16> */
.L_x_12613:
        /* <DEDUP_REMOVED lines=13> */
.L_x_12615:
[----:B------:R-:W-:Y:S05]  /*8b30*/  BSYNC.RECONVERGENT B2 ;  /* 0x0000000000027941 */ /* 0x000fea0003800200 */
.L_x_12614:
        /* <DEDUP_REMOVED lines=42> */
.L_x_12612:
[----:B------:R-:W-:Y:S05]  /*8de0*/  BSYNC.RECONVERGENT B1 ;  /* 0x0000000000017941 */ /* 0x000fea0003800200 */
.L_x_12611:
[----:B------:R-:W0:Y:S01]  /*8df0*/  LDC R68, c[0x0][0x404] ;  /* 0x00010100ff447b82 */ /* 0x000e220000000800 */
[----:B------:R-:W-:Y:S01]  /*8e00*/  ISETP.NE.AND P0, PT, R22, 0x1, PT ;  /* 0x000000011600780c */ /* 0x000fe20003f05270 */
[----:B------:R-:W-:Y:S01]  /*8e10*/  HFMA2 R66, -RZ, RZ, 0.1171875, 0 ;  /* 0x2f800000ff427431 */ /* 0x000fe200000001ff */
        /* <DEDUP_REMOVED lines=20> */
.L_x_12618:
        /* <DEDUP_REMOVED lines=13> */
.L_x_12620:
[----:B------:R-:W-:Y:S05]  /*9030*/  BSYNC.RECONVERGENT B2 ;  /* 0x0000000000027941 */ /* 0x000fea0003800200 */
.L_x_12619:
        /* <DEDUP_REMOVED lines=43> */
.L_x_12617:
[----:B------:R-:W-:Y:S05]  /*92f0*/  BSYNC.RECONVERGENT B1 ;  /* 0x0000000000017941 */ /* 0x000fea0003800200 */
.L_x_12616:
[----:B------:R-:W-:Y:S01]  /*9300*/  ISETP.NE.AND P1, PT, R8, 0x1, PT ;  /* 0x000000010800780c */ /* 0x000fe20003f25270 */
[----:B------:R-:W-:Y:S01]  /*9310*/  HADD2.F32 R24, -RZ, R24.H1_H1 ;  /* 0x30000018ff187230 */ /* 0x000fe20000004100 */
[----:B------:R-:W-:Y:S01]  /*9320*/  I2FP.F32.U32 R21, R6 ;  /* 0x0000000600157245 */ /* 0x000fe20000201000 */
[----:B------:R-:W-:Y:S01]  /*9330*/  BSSY.RECONVERGENT B1, `(.L_x_12621) ;  /* 0x0000049000017945 */ /* 0x000fe20003800200 */
[----:B------:R-:W-:Y:S02]  /*9340*/  HFMA2 R36, -RZ, RZ, 0, 1.1920928955078125e-07 ;  /* 0x00000002ff247431 */ /* 0x000fe400000001ff */
[----:B------:R-:W-:Y:S02]  /*9350*/  IMAD.MOV.U32 R6, RZ, RZ, R9 ;  /* 0x000000ffff067224 */ /* 0x000fe400078e0009 */
        /* <DEDUP_REMOVED lines=13> */
.L_x_12623:
        /* <DEDUP_REMOVED lines=13> */
.L_x_12625:
[----:B------:R-:W-:Y:S05]  /*9500*/  BSYNC.RECONVERGENT B2 ;  /* 0x0000000000027941 */ /* 0x000fea0003800200 */
.L_x_12624:
        /* <DEDUP_REMOVED lines=43> */
.L_x_12622:
[----:B------:R-:W-:Y:S05]  /*97c0*/  BSYNC.RECONVERGENT B1 ;  /* 0x0000000000017941 */ /* 0x000fea0003800200 */
.L_x_12621:
[----:B------:R-:W-:Y:S01]  /*97d0*/  ISETP.NE.AND P2, PT, R36, 0x1, PT ;  /* 0x000000012400780c */ /* 0x000fe20003f45270 */
[----:B------:R-:W-:Y:S01]  /*97e0*/  BSSY.RECONVERGENT B1, `(.L_x_12626) ;  /* 0x000004b000017945 */ /* 0x000fe20003800200 */
[----:B------:R-:W-:Y:S01]  /*97f0*/  I2FP.F32.U32 R23, R6 ;  /* 0x0000000600177245 */ /* 0x000fe20000201000 */
[----:B------:R-:W-:Y:S02]  /*9800*/  HADD2.F32 R6, -RZ, R25.H0_H0 ;  /* 0x20000019ff067230 */ /* 0x000fe40000004100 */
[----:B------:R-:W-:Y:S02]  /*9810*/  IMAD.MOV.U32 R24, RZ, RZ, 0x2 ;  /* 0x00000002ff187424 */ /* 0x000fe400078e00ff */
[----:B------:R-:W-:Y:S01]  /*9820*/  FFMA.FTZ R23, R23, R66, 1.1641532182693481445e-10 ;  /* 0x2f00000017177423 */ /* 0x000fe20000010042 */
[----:B------:R-:W-:Y:S01]  /*9830*/  FMUL.FTZ R22, R6, UR4 ;  /* 0x0000000406167c20 */ /* 0x000fe20008410000 */
[----:B------:R-:W-:-:S03]  /*9840*/  MOV R6, R9 ;  /* 0x0000000900067202 */ /* 0x000fc60000000f00 */
        /* <DEDUP_REMOVED lines=11> */
.L_x_12628:
        /* <DEDUP_REMOVED lines=13> */
.L_x_12630:
[----:B------:R-:W-:Y:S05]  /*99d0*/  BSYNC.RECONVERGENT B2 ;  /* 0x0000000000027941 */ /* 0x000fea0003800200 */
.L_x_12629:
        /* <DEDUP_REMOVED lines=43> */
.L_x_12627:
[----:B------:R-:W-:Y:S05]  /*9c90*/  BSYNC.RECONVERGENT B1 ;  /* 0x0000000000017941 */ /* 0x000fea0003800200 */
.L_x_12626:
        /* <DEDUP_REMOVED lines=19> */
.L_x_12633:
        /* <DEDUP_REMOVED lines=13> */
.L_x_12635:
[----:B------:R-:W-:Y:S05]  /*9ea0*/  BSYNC.RECONVERGENT B2 ;  /* 0x0000000000027941 */ /* 0x000fea0003800200 */
.L_x_12634:
        /* <DEDUP_REMOVED lines=43> */
.L_x_12632:
[----:B------:R-:W-:Y:S05]  /*a160*/  BSYNC.RECONVERGENT B1 ;  /* 0x0000000000017941 */ /* 0x000fea0003800200 */
.L_x_12631:
        /* <DEDUP_REMOVED lines=19> */
.L_x_12638:
        /* <DEDUP_REMOVED lines=13> */
.L_x_12640:
[----:B------:R-:W-:Y:S05]  /*a370*/  BSYNC.RECONVERGENT B2 ;  /* 0x0000000000027941 */ /* 0x000fea0003800200 */
.L_x_12639:
        /* <DEDUP_REMOVED lines=43> */
.L_x_12637:
[----:B------:R-:W-:Y:S05]  /*a630*/  BSYNC.RECONVERGENT B1 ;  /* 0x0000000000017941 */ /* 0x000fea0003800200 */
.L_x_12636:
        /* <DEDUP_REMOVED lines=19> */
.L_x_12643:
        /* <DEDUP_REMOVED lines=13> */
.L_x_12645:
[----:B------:R-:W-:Y:S05]  /*a840*/  BSYNC.RECONVERGENT B2 ;  /* 0x0000000000027941 */ /* 0x000fea0003800200 */
.L_x_12644:
        /* <DEDUP_REMOVED lines=43> */
.L_x_12642:
[----:B------:R-:W-:Y:S05]  /*ab00*/  BSYNC.RECONVERGENT B1 ;  /* 0x0000000000017941 */ /* 0x000fea0003800200 */
.L_x_12641:
[----:B------:R-:W-:Y:S01]  /*ab10*/  ISETP.NE.AND P6, PT, R36, 0x1, PT ;  /* 0x000000012400780c */ /* 0x000fe20003fc5270 */
[----:B------:R-:W-:Y:S01]  /*ab20*/  HADD2.F32 R8, -RZ, R27.H0_H0 ;  /* 0x2000001bff087230 */ /* 0x000fe20000004100 */
[----:B------:R-:W-:Y:S01]  /*ab30*/  I2FP.F32.U32 R37, R6 ;  /* 0x0000000600257245 */ /* 0x000fe20000201000 */
[----:B------:R-:W-:Y:S01]  /*ab40*/  BSSY.RECONVERGENT B1, `(.L_x_12646) ;  /* 0x000004b000017945 */ /* 0x000fe20003800200 */
[----:B------:R-:W-:Y:S02]  /*ab50*/  IMAD.MOV.U32 R6, RZ, RZ, 0x2 ;  /* 0x00000002ff067424 */ /* 0x000fe400078e00ff */
[----:B------:R-:W-:Y:S01]  /*ab60*/  FMUL.FTZ R8, R8, UR4 ;  /* 0x0000000408087c20 */ /* 0x000fe20008410000 */
[----:B------:R-:W-:-:S03]  /*ab70*/  FFMA.FTZ R37, R37, R66, 1.1641532182693481445e-10 ;  /* 0x2f00000025257423 */ /* 0x000fc60000010042 */
[----:B------:R-:W-:Y:S01]  /*ab80*/  FMUL.FTZ R26, R8, R67 ;  /* 0x00000043081a7220 */ /* 0x000fe20000410000 */
[----:B------:R-:W-:Y:S02]  /*ab90*/  MOV R8, R9 ;  /* 0x0000000900087202 */ /* 0x000fe40000000f00 */
[----:B------:R-:W-:Y:S01]  /*aba0*/  FSETP.LE.FTZ.AND P5, PT, R37, R68, PT ;  /* 0x000000442500720b */ /* 0x000fe20003fb3000 */
        /* <DEDUP_REMOVED lines=9> */
.L_x_12648:
        /* <DEDUP_REMOVED lines=15> */
.L_x_12650:
[----:B------:R-:W-:Y:S05]  /*ad30*/  BSYNC.RECONVERGENT B2 ;  /* 0x0000000000027941 */ /* 0x000fea0003800200 */
.L_x_12649:
        /* <DEDUP_REMOVED lines=43> */
.L_x_12647:
[----:B------:R-:W-:Y:S05]  /*aff0*/  BSYNC.RECONVERGENT B1 ;  /* 0x0000000000017941 */ /* 0x000fea0003800200 */
.L_x_12646:
        /* <DEDUP_REMOVED lines=16> */
.L_x_12610:
        /* <DEDUP_REMOVED lines=18> */
[----:B------:R2:W-:Y:S01]  /*b220*/  STG.E.128 desc[UR6][R38.64+0x10], R24 ;  /* 0x0000101826007986 */ /* 0x0005e2000c101d06 */
[----:B------:R-:W-:Y:S02]  /*b230*/  MOV R8, R64 ;  /* 0x0000004000087202 */ /* 0x000fe40000000f00 */
[----:B------:R-:W-:Y:S01]  /*b240*/  VIADD R11, R11, 0x100 ;  /* 0x000001000b0b7836 */ /* 0x000fe20000000000 */
[----:B------:R2:W-:Y:S06]  /*b250*/  STG.E.64 desc[UR6][R66.64], R36 ;  /* 0x0000002442007986 */ /* 0x0005ec000c101b06 */
.L_x_12568:
[----:B------:R-:W-:Y:S05]  /*b260*/  BSYNC.RECONVERGENT B0 ;  /* 0x0000000000007941 */ /* 0x000fea0003800200 */
.L_x_12567:
[----:B------:R-:W-:Y:S01]  /*b270*/  ISETP.GE.U32.AND P0, PT, R70, 0x300, PT ;  /* 0x000003004600780c */ /* 0x000fe20003f06070 */
[----:B------:R-:W-:Y:S03]  /*b280*/  BSSY.RECONVERGENT B0, `(.L_x_12651) ;  /* 0x0000525000007945 */ /* 0x000fe60003800200 */
[----:B------:R-:W-:-:S09]  /*b290*/  P2R R71, PR, RZ, 0x1 ;  /* 0x00000001ff477803 */ /* 0x000fd20000000000 */
[----:B------:R-:W-:Y:S05]  /*b2a0*/  @!P0 BRA `(.L_x_12652) ;  /* 0x0000005000888947 */ /* 0x000fea0003800000 */
[----:B------:R-:W1:Y:S02]  /*b2b0*/  LDC.64 R28, c[0x0][0x390] ;  /* 0x0000e400ff1c7b82 */ /* 0x000e640000000a00 */
[----:B-1----:R-:W-:-:S05]  /*b2c0*/  IMAD.WIDE.U32 R28, R11, 0x10, R28 ;  /* 0x000000100b1c7825 */ /* 0x002fca00078e001c */
[----:B------:R1:W5:Y:S01]  /*b2d0*/  LDG.E.128 R32, desc[UR6][R28.64] ;  /* 0x000000061c207981 */ /* 0x000362000c1e1d00 */
[----:B------:R-:W-:-:S04]  /*b2e0*/  UISETP.NE.U32.AND UP1, UPT, UR12, URZ, UPT ;  /* 0x000000ff0c00728c */ /* 0x000fc8000bf25070 */
[----:B------:R-:W-:-:S09]  /*b2f0*/  UISETP.NE.AND.EX UP1, UPT, UR13, URZ, UPT, UP1 ;  /* 0x000000ff0d00728c */ /* 0x000fd2000bf25310 */
[----:B-1----:R-:W-:Y:S05]  /*b300*/  BRA.U !UP1, `(.L_x_12653) ;  /* 0x0000002909347547 */ /* 0x002fea000b800000 */
[----:B0-2---:R-:W0:Y:S02]  /*b310*/  LDC.64 R36, c[0x0][0x3a0] ;  /* 0x0000e800ff247b82 */ /* 0x005e240000000a00 */
        /* <DEDUP_REMOVED lines=19> */
.L_x_12656:
        /* <DEDUP_REMOVED lines=13> */
.L_x_12658:
[----:B------:R-:W-:Y:S05]  /*b520*/  BSYNC.RECONVERGENT B2 ;  /* 0x0000000000027941 */ /* 0x000fea0003800200 */
.L_x_12657:
        /* <DEDUP_REMOVED lines=42> */
.L_x_12655:
[----:B------:R-:W-:Y:S05]  /*b7d0*/  BSYNC.RECONVERGENT B1 ;  /* 0x0000000000017941 */ /* 0x000fea0003800200 */
.L_x_12654:
[----:B------:R-:W0:Y:S01]  /*b7e0*/  LDC R74, c[0x0][0x408] ;  /* 0x00010200ff4a7b82 */ /* 0x000e220000000800 */
[----:B------:R-:W-:Y:S01]  /*b7f0*/  I2FP.F32.U32 R65, R65 ;  /* 0x0000004100417245 */ /* 0x000fe20000201000 */
[----:B------:R-:W-:Y:S01]  /*b800*/  IMAD.MOV.U32 R76, RZ, RZ, 0x2f800000 ;  /* 0x2f800000ff4c7424 */ /* 0x000fe200078e00ff */
[----:B------:R-:W-:Y:S01]  /*b810*/  ISETP.NE.AND P1, PT, R66, 0x1, PT ;  /* 0x000000014200780c */ /* 0x000fe20003f25270 */
[----:B-----5:R-:W-:Y:S01]  /*b820*/  HADD2.F32 R8, -RZ, R32.H0_H0 ;  /* 0x20000020ff087230 */ /* 0x020fe20000004100 */
[----:B------:R-:W-:Y:S01]  /*b830*/  BSSY.RECONVERGENT B1, `(.L_x_12659) ;  /* 0x000004e000017945 */ /* 0x000fe20003800200 */
[----:B------:R-:W-:Y:S02]  /*b840*/  FFMA.FTZ R6, R65, R76, 1.1641532182693481445e-10 ;  /* 0x2f00000041067423 */ /* 0x000fe4000001004c */
[----:B------:R-:W1:Y:S01]  /*b850*/  LDC R75, c[0x0][0x404] ;  /* 0x00010100ff4b7b82 */ /* 0x000e620000000800 */
[----:B------:R-:W-:Y:S01]  /*b860*/  FMUL.FTZ R65, R8, UR4 ;  /* 0x0000000408417c20 */ /* 0x000fe20008410000 */
[----:B------:R-:W-:-:S03]  /*b870*/  HFMA2 R8, -RZ, RZ, 0, 1.1920928955078125e-07 ;  /* 0x00000002ff087431 */ /* 0x000fc600000001ff */
        /* <DEDUP_REMOVED lines=16> */
.L_x_12661:
        /* <DEDUP_REMOVED lines=13> */
.L_x_12663:
[----:B------:R-:W-:Y:S05]  /*ba50*/  BSYNC.RECONVERGENT B2 ;  /* 0x0000000000027941 */ /* 0x000fea0003800200 */
.L_x_12662:
        /* <DEDUP_REMOVED lines=43> */
.L_x_12660:
[----:B------:R-:W-:Y:S05]  /*bd10*/  BSYNC.RECONVERGENT B1 ;  /* 0x0000000000017941 */ /* 0x000fea0003800200 */
.L_x_12659:
[----:B------:R-:W-:Y:S01]  /*bd20*/  I2FP.F32.U32 R67, R6 ;  /* 0x0000000600437245 */ /* 0x000fe20000201000 */
[----:B------:R-:W-:Y:S01]  /*bd30*/  HADD2.F32 R32, -RZ, R32.H1_H1 ;  /* 0x30000020ff207230 */ /* 0x000fe20000004100 */
[----:B------:R-:W-:Y:S01]  /*bd40*/  ISETP.NE.AND P1, PT, R8, 0x1, PT ;  /* 0x000000010800780c */ /* 0x000fe20003f25270 */
[----:B------:R-:W-:Y:S02]  /*bd50*/  BSSY.RECONVERGENT B1, `(.L_x_12664) ;  /* 0x000004c000017945 */ /* 0x000fe40003800200 */
        /* <DEDUP_REMOVED lines=18> */
.L_x_12666:
        /* <DEDUP_REMOVED lines=13> */
.L_x_12668:
[----:B------:R-:W-:Y:S05]  /*bf50*/  BSYNC.RECONVERGENT B2 ;  /* 0x0000000000027941 */ /* 0x000fea0003800200 */
.L_x_12667:
        /* <DEDUP_REMOVED lines=43> */
.L_x_12665:
[----:B------:R-:W-:Y:S05]  /*c210*/  BSYNC.RECONVERGENT B1 ;  /* 0x0000000000017941 */ /* 0x000fea0003800200 */
.L_x_12664:
        /* <DEDUP_REMOVED lines=22> */
.L_x_12671:
        /* <DEDUP_REMOVED lines=13> */
.L_x_12673:
[----:B------:R-:W-:Y:S05]  /*c450*/  BSYNC.RECONVERGENT B2 ;  /* 0x0000000000027941 */ /* 0x000fea0003800200 */
.L_x_12672:
        /* <DEDUP_REMOVED lines=43> */
.L_x_12670:
[----:B------:R-:W-:Y:S05]  /*c710*/  BSYNC.RECONVERGENT B1 ;  /* 0x0000000000017941 */ /* 0x000fea0003800200 */
.L_x_12669:
        /* <DEDUP_REMOVED lines=22> */
.L_x_12676:
        /* <DEDUP_REMOVED lines=13> */
.L_x_12678:
[----:B------:R-:W-:Y:S05]  /*c950*/  BSYNC.RECONVERGENT B2 ;  /* 0x0000000000027941 */ /* 0x000fea0003800200 */
.L_x_12677:
        /* <DEDUP_REMOVED lines=43> */
.L_x_12675:
[----:B------:R-:W-:Y:S05]  /*cc10*/  BSYNC.RECONVERGENT B1 ;  /* 0x0000000000017941 */ /* 0x000fea0003800200 */
.L_x_12674:
        /* <DEDUP_REMOVED lines=22> */
.L_x_12681:
        /* <DEDUP_REMOVED lines=13> */
.L_x_12683:
[----:B------:R-:W-:Y:S05]  /*ce50*/  BSYNC.RECONVERGENT B2 ;  /* 0x0000000000027941 */ /* 0x000fea0003800200 */
.L_x_12682:
        /* <DEDUP_REMOVED lines=43> */
.L_x_12680:
[----:B------:R-:W-:Y:S05]  /*d110*/  BSYNC.RECONVERGENT B1 ;  /* 0x0000000000017941 */ /* 0x000fea0003800200 */
.L_x_12679:
        /* <DEDUP_REMOVED lines=22> */
.L_x_12686:
        /* <DEDUP_REMOVED lines=13> */
.L_x_12688:
[----:B------:R-:W-:Y:S05]  /*d350*/  BSYNC.RECONVERGENT B2 ;  /* 0x0000000000027941 */ /* 0x000fea0003800200 */
.L_x_12687:
        /* <DEDUP_REMOVED lines=43> */
.L_x_12685:
[----:B------:R-:W-:Y:S05]  /*d610*/  BSYNC.RECONVERGENT B1 ;  /* 0x0000000000017941 */ /* 0x000fea0003800200 */
.L_x_12684:
        /* <DEDUP_REMOVED lines=22> */
.L_x_12691:
        /* <DEDUP_REMOVED lines=15> */
.L_x_12693:
[----:B------:R-:W-:Y:S05]  /*d870*/  BSYNC.RECONVERGENT B2 ;  /* 0x0000000000027941 */ /* 0x000fea0003800200 */
.L_x_12692:
        /* <DEDUP_REMOVED lines=43> */
.L_x_12690:
[----:B------:R-:W-:Y:S05]  /*db30*/  BSYNC.RECONVERGENT B1 ;  /* 0x0000000000017941 */ /* 0x000fea0003800200 */
.L_x_12689:
        /* <DEDUP_REMOVED lines=10> */
.L_x_12653:
        /* <DEDUP_REMOVED lines=16> */
.L_x_12697:
        /* <DEDUP_REMOVED lines=13> */
.L_x_12699:
[----:B------:R-:W-:Y:S05]  /*ddb0*/  BSYNC.RECONVERGENT B2 ;  /* 0x0000000000027941 */ /* 0x000fea0003800200 */
.L_x_12698:
[----:B------:R-:W-:Y:S01]  /*ddc0*/  IMAD.WIDE.U32 R30, R0, -0x326172a9, RZ ;  /* 0xcd9e8d57001e7825 */ /* 0x000fe200078e00ff */
[----:B------:R-:W-:-:S04]  /*ddd0*/  LOP3.LUT R28, R7, UR9, R5, 0x96, !PT ;  /* 0x00000009071c7c12 */ /* 0x000fc8000f8e9605 */
[----:B--2---:R-:W-:Y:S01]  /*dde0*/  LOP3.LUT R36, R3, UR8, R31, 0x96, !PT ;  /* 0x0000000803247c12 */ /* 0x004fe2000f8e961f */
        /* <DEDUP_REMOVED lines=39> */
.L_x_12696:
[----:B------:R-:W-:Y:S05]  /*e060*/  BSYNC.RECONVERGENT B1 ;  /* 0x0000000000017941 */ /* 0x000fea0003800200 */
.L_x_12695:
[----:B------:R-:W0:Y:S01]  /*e070*/  LDC R68, c[0x0][0x404] ;  /* 0x00010100ff447b82 */ /* 0x000e220000000800 */
[----:B------:R-:W-:Y:S01]  /*e080*/  ISETP.NE.AND P0, PT, R30, 0x1, PT ;  /* 0x000000011e00780c */ /* 0x000fe20003f05270 */
[----:B--2---:R-:W-:Y:S01]  /*e090*/  HFMA2 R66, -RZ, RZ, 0.1171875, 0 ;  /* 0x2f800000ff427431 */ /* 0x004fe200000001ff */
        /* <DEDUP_REMOVED lines=20> */
.L_x_12702:
        /* <DEDUP_REMOVED lines=13> */
.L_x_12704:
[----:B------:R-:W-:Y:S05]  /*e2b0*/  BSYNC.RECONVERGENT B2 ;  /* 0x0000000000027941 */ /* 0x000fea0003800200 */
.L_x_12703:
        /* <DEDUP_REMOVED lines=43> */
.L_x_12701:
[----:B------:R-:W-:Y:S05]  /*e570*/  BSYNC.RECONVERGENT B1 ;  /* 0x0000000000017941 */ /* 0x000fea0003800200 */
.L_x_12700:
        /* <DEDUP_REMOVED lines=19> */
.L_x_12707:
        /* <DEDUP_REMOVED lines=13> */
.L_x_12709:
[----:B------:R-:W-:Y:S05]  /*e780*/  BSYNC.RECONVERGENT B2 ;  /* 0x0000000000027941 */ /* 0x000fea0003800200 */
.L_x_12708:
        /* <DEDUP_REMOVED lines=43> */
.L_x_12706:
[----:B------:R-:W-:Y:S05]  /*ea40*/  BSYNC.RECONVERGENT B1 ;  /* 0x0000000000017941 */ /* 0x000fea0003800200 */
.L_x_12705:
        /* <DEDUP_REMOVED lines=19> */
.L_x_12712:
        /* <DEDUP_REMOVED lines=13> */
.L_x_12714:
[----:B------:R-:W-:Y:S05]  /*ec50*/  BSYNC.RECONVERGENT B2 ;  /* 0x0000000000027941 */ /* 0x000fea0003800200 */
.L_x_12713:
        /* <DEDUP_REMOVED lines=43> */
.L_x_12711:
[----:B------:R-:W-:Y:S05]  /*ef10*/  BSYNC.RECONVERGENT B1 ;  /* 0x0000000000017941 */ /* 0x000fea0003800200 */
.L_x_12710:
        /* <DEDUP_REMOVED lines=19> */
.L_x_12717:
        /* <DEDUP_REMOVED lines=13> */
.L_x_12719:
[----:B------:R-:W-:Y:S05]  /*f120*/  BSYNC.RECONVERGENT B2 ;  /* 0x0000000000027941 */ /* 0x000fea0003800200 */
.L_x_12718:
        /* <DEDUP_REMOVED lines=43> */
.L_x_12716:
[----:B------:R-:W-:Y:S05]  /*f3e0*/  BSYNC.RECONVERGENT B1 ;  /* 0x0000000000017941 */ /* 0x000fea0003800200 */
.L_x_12715:
        /* <DEDUP_REMOVED lines=8> */
[----:B------:R-:W-:Y:S01]  /*f470*/  FMUL.FTZ R32, R32, R67 ;  /* 0x0000004320207220 */ /* 0x000fe20000410000 */
        /* <DEDUP_REMOVED lines=10> */
.L_x_12722:
        /* <DEDUP_REMOVED lines=13> */
.L_x_12724:
[----:B------:R-:W-:Y:S05]  /*f5f0*/  BSYNC.RECONVERGENT B2 ;  /* 0x0000000000027941 */ /* 0x000fea0003800200 */
.L_x_12723:
        /* <DEDUP_REMOVED lines=43> */
.L_x_12721:
[----:B------:R-:W-:Y:S05]  /*f8b0*/  BSYNC.RECONVERGENT B1 ;  /* 0x0000000000017941 */ /* 0x000fea0003800200 */
.L_x_12720:
        /* <DEDUP_REMOVED lines=19> */
.L_x_12727:
        /* <DEDUP_REMOVED lines=13> */
.L_x_12729:
[----:B------:R-:W-:Y:S05]  /*fac0*/  BSYNC.RECONVERGENT B2 ;  /* 0x0000000000027941 */ /* 0x000fea0003800200 */
.L_x_12728:
        /* <DEDUP_REMOVED lines=43> */
.L_x_12726:
[----:B------:R-:W-:Y:S05]  /*fd80*/  BSYNC.RECONVERGENT B1 ;  /* 0x0000000000017941 */ /* 0x000fea0003800200 */
.L_x_12725:
        /* <DEDUP_REMOVED lines=19> */
.L_x_12732:
        /* <DEDUP_REMOVED lines=15> */
.L_x_12734:
[----:B------:R-:W-:Y:S05]  /*ffb0*/  BSYNC.RECONVERGENT B2 ;  /* 0x0000000000027941 */ /* 0x000fea0003800200 */
.L_x_12733:
        /* <DEDUP_REMOVED lines=43> */
.L_x_12731:
[----:B------:R-:W-:Y:S05]  /*10270*/  BSYNC.RECONVERGENT B1 ;  /* 0x0000000000017941 */ /* 0x000fea0003800200 */
.L_x_12730:
        /* <DEDUP_REMOVED lines=16> */
.L_x_12694:
        /* <DEDUP_REMOVED lines=17> */
[----:B-1----:R-:W-:Y:S01]  /*10490*/  IMAD.WIDE.U32 R66, R11, 0x8, R66 ;  /* 0x000000080b427825 */ /* 0x002fe200078e0042 */
[----:B------:R3:W-:Y:S01]  /*104a0*/  STG.E.128 desc[UR6][R38.64+0x10], R32 ;  /* 0x0000102026007986 */ /* 0x0007e2000c101d06 */
[----:B------:R-:W-:-:S03]  /*104b0*/  MOV R8, R64 ;  /* 0x0000004000087202 */ /* 0x000fc60000000f00 */
[----:B------:R3:W-:Y:S04]  /*104c0*/  STG.E.64 desc[UR6][R66.64], R36 ;  /* 0x0000002442007986 */ /* 0x0007e8000c101b06 */
.L_x_12652:
[----:B------:R-:W-:Y:S05]  /*104d0*/  BSYNC.RECONVERGENT B0 ;  /* 0x0000000000007941 */ /* 0x000fea0003800200 */
.L_x_12651:
[----:B--23--:R-:W2:Y:S01]  /*104e0*/  LDL R66, [R1] ;  /* 0x0000000001427983 */ /* 0x00cea20000100800 */
[----:B0-----:R-:W-:Y:S01]  /*104f0*/  FADD.FTZ R36, RZ, R12 ;  /* 0x0000000cff247221 */ /* 0x001fe20000010000 */
[----:B------:R-:W-:Y:S01]  /*10500*/  ISETP.NE.AND P2, PT, R73, RZ, PT ;  /* 0x000000ff4900720c */ /* 0x000fe20003f45270 */
[----:B------:R-:W0:Y:S01]  /*10510*/  S2UR UR5, SR_CgaCtaId ;  /* 0x00000000000579c3 */ /* 0x000e220000008800 */
[C---:B------:R-:W-:Y:S01]  /*10520*/  ISETP.GT.U32.AND P1, PT, R70.reuse, 0x1ff, PT ;  /* 0x000001ff4600780c */ /* 0x040fe20003f24070 */
[----:B------:R-:W-:Y:S01]  /*10530*/  FADD.FTZ R11, R13, R36 ;  /* 0x000000240d0b7221 */ /* 0x000fe20000010000 */
[----:B------:R-:W-:Y:S01]  /*10540*/  ISETP.GT.U32.AND P0, PT, R70, 0x2ff, PT ;  /* 0x000002ff4600780c */ /* 0x000fe20003f04070 */
[----:B------:R-:W1:Y:S01]  /*10550*/  S2R R75, SR_TID.X ;  /* 0x00000000004b7919 */ /* 0x000e620000002100 */
[----:B------:R-:W-:Y:S01]  /*10560*/  UMOV UR4, 0x400 ;  /* 0x0000040000047882 */ /* 0x000fe20000000000 */
[----:B------:R-:W-:Y:S01]  /*10570*/  FADD.FTZ R36, R14, R11 ;  /* 0x0000000b0e247221 */ /* 0x000fe20000010000 */
[----:B------:R-:W-:Y:S03]  /*10580*/  BSSY.RECONVERGENT B0, `(.L_x_12735) ;  /* 0x00000e1000007945 */ /* 0x000fe60003800200 */
        /* <DEDUP_REMOVED lines=34> */
[----:B--2---:R-:W-:-:S04]  /*107b0*/  FMUL.FTZ R36, R66, R36 ;  /* 0x0000002442247220 */ /* 0x004fc80000410000 */
        /* <DEDUP_REMOVED lines=49> */
[----:B-1----:R-:W-:-:S04]  /*10ad0*/  LOP3.LUT P0, RZ, R75, 0x1f, RZ, 0xc0, !PT ;  /* 0x0000001f4bff7812 */ /* 0x002fc8000780c0ff */
        /* <DEDUP_REMOVED lines=10> */
[----:B------:R-:W-:-:S04]  /*10b80*/  LOP3.LUT R39, R75, 0x1f, RZ, 0xc0, !PT ;  /* 0x0000001f4b277812 */ /* 0x000fc800078ec0ff */
[----:B------:R-:W0:Y:S01]  /*10b90*/  SHFL.BFLY PT, R66, R65, 0x10, 0x1f ;  /* 0x0e001f0041427f89 */ /* 0x000e2200000e0000 */
[----:B------:R-:W-:Y:S02]  /*10ba0*/  ISETP.GT.U32.AND P1, PT, R39, 0x7, PT ;  /* 0x000000072700780c */ /* 0x000fe40003f24070 */
[----:B------:R-:W-:-:S11]  /*10bb0*/  CS2R R38, SRZ ;  /* 0x0000000000267805 */ /* 0x000fd6000001ff00 */
[----:B------:R-:W-:-:S05]  /*10bc0*/  @!P1 IMAD.SHL.U32 R64, R75, 0x8, RZ ;  /* 0x000000084b409824 */ /* 0x000fca00078e00ff */
[----:B------:R-:W-:Y:S01]  /*10bd0*/  @!P1 LOP3.LUT R67, R64, 0xf8, RZ, 0xc0, !PT ;  /* 0x000000f840439812 */ /* 0x000fe200078ec0ff */
[----:B0-----:R-:W-:Y:S01]  /*10be0*/  FADD.FTZ R37, R65, R66 ;  /* 0x0000004241257221 */ /* 0x001fe20000010000 */
[----:B------:R-:W-:Y:S02]  /*10bf0*/  HFMA2 R66, -RZ, RZ, 0, 0 ;  /* 0x00000000ff427431 */ /* 0x000fe400000001ff */
[----:B------:R-:W-:Y:S02]  /*10c00*/  @!P1 IMAD.MOV.U32 R66, RZ, RZ, R77 ;  /* 0x000000ffff429224 */ /* 0x000fe400078e004d */
[----:B------:R-:W-:Y:S01]  /*10c10*/  @!P0 STS.64 [R11+UR4], R36 ;  /* 0x000000240b008988 */ /* 0x000fe20008000a04 */
[----:B------:R-:W-:Y:S02]  /*10c20*/  BAR.SYNC.DEFER_BLOCKING 0x0 ;  /* 0x0000000000007b1d */ /* 0x000fe40000010000 */
[----:B------:R-:W-:Y:S02]  /*10c30*/  I2FP.F32.S32 R69, R66 ;  /* 0x0000004200457245 */ /* 0x000fe40000201400 */
[----:B------:R-:W-:-:S02]  /*10c40*/  ISETP.NE.AND P0, PT, RZ, UR11, PT ;  /* 0x0000000bff007c0c */ /* 0x000fc4000bf05270 */
[----:B------:R-:W0:Y:S04]  /*10c50*/  SHFL.DOWN PT, R65, R66, 0x4, 0x1f ;  /* 0x08801f0042417f89 */ /* 0x000e2800000e0000 */
[----:B------:R1:W2:Y:S01]  /*10c60*/  @!P1 LDS.64 R38, [R67+UR4] ;  /* 0x0000000443269984 */ /* 0x0002a20008000a00 */
[----:B------:R-:W-:Y:S02]  /*10c70*/  ISETP.NE.AND P1, PT, R75, RZ, PT ;  /* 0x000000ff4b00720c */ /* 0x000fe40003f25270 */
[----:B0-----:R-:W-:Y:S02]  /*10c80*/  I2FP.F32.S32 R64, R65 ;  /* 0x0000004100407245 */ /* 0x001fe40000201400 */
[----:B------:R-:W-:-:S04]  /*10c90*/  IADD3 R65, PT, PT, R65, R66, RZ ;  /* 0x0000004241417210 */ /* 0x000fc80007ffe0ff */
[----:B------:R-:W-:Y:S01]  /*10ca0*/  I2FP.F32.S32 R11, R65 ;  /* 0x00000041000b7245 */ /* 0x000fe20000201400 */
[----:B------:R-:W-:Y:S03]  /*10cb0*/  SHFL.DOWN PT, R66, R65, 0x2, 0x1f ;  /* 0x08401f0041427f89 */ /* 0x000fe600000e0000 */
[----:B-1----:R-:W0:Y:S01]  /*10cc0*/  MUFU.RCP R67, R11 ;  /* 0x0000000b00437308 */ /* 0x002e220000001000 */
[----:B--2---:R-:W1:Y:S02]  /*10cd0*/  SHFL.DOWN PT, R73, R38, 0x4, 0x1f ;  /* 0x08801f0026497f89 */ /* 0x004e6400000e0000 */
[C---:B-1----:R-:W-:Y:S01]  /*10ce0*/  FMUL.FTZ R68, R73.reuse, R64 ;  /* 0x0000004049447220 */ /* 0x042fe20000410000 */
[----:B------:R-:W-:-:S03]  /*10cf0*/  FADD.FTZ R73, -R73, R38 ;  /* 0x0000002649497221 */ /* 0x000fc60000010100 */
[----:B------:R-:W-:Y:S01]  /*10d00*/  FFMA.FTZ R74, R69, R38, R68 ;  /* 0x00000026454a7223 */ /* 0x000fe20000010044 */
[----:B------:R-:W-:Y:S01]  /*10d10*/  FMUL.FTZ R36, R73, R73 ;  /* 0x0000004949247220 */ /* 0x000fe20000410000 */
[----:B------:R-:W1:Y:S03]  /*10d20*/  SHFL.DOWN PT, R68, R39, 0x4, 0x1f ;  /* 0x08801f0027447f89 */ /* 0x000e6600000e0000 */
[----:B------:R-:W-:Y:S01]  /*10d30*/  FMUL.FTZ R69, R36, R69 ;  /* 0x0000004524457220 */ /* 0x000fe20000410000 */
[----:B0-----:R-:W-:-:S03]  /*10d40*/  FMUL.FTZ R36, R67, R74 ;  /* 0x0000004a43247220 */ /* 0x001fc60000410000 */
[----:B------:R-:W-:Y:S01]  /*10d50*/  FMUL.FTZ R69, R69, R64 ;  /* 0x0000004045457220 */ /* 0x000fe20000410000 */
[----:B------:R-:W-:Y:S01]  /*10d60*/  IMAD.IADD R64, R65, 0x1, R66 ;  /* 0x0000000141407824 */ /* 0x000fe200078e0242 */
[----:B------:R-:W0:Y:S01]  /*10d70*/  SHFL.DOWN PT, R37, R36, 0x2, 0x1f ;  /* 0x08401f0024257f89 */ /* 0x000e2200000e0000 */
[----:B------:R-:W-:-:S03]  /*10d80*/  I2FP.F32.S32 R66, R66 ;  /* 0x0000004200427245 */ /* 0x000fc60000201400 */
[----:B------:R-:W-:Y:S01]  /*10d90*/  I2FP.F32.S32 R38, R64 ;  /* 0x0000004000267245 */ /* 0x000fe20000201400 */
[----:B-1----:R-:W-:-:S03]  /*10da0*/  FADD.FTZ R68, R68, R39 ;  /* 0x0000002744447221 */ /* 0x002fc60000010000 */
[----:B------:R-:W1:Y:S01]  /*10db0*/  MUFU.RCP R39, R38 ;  /* 0x0000002600277308 */ /* 0x000e620000001000 */
[----:B------:R-:W-:Y:S01]  /*10dc0*/  FFMA.FTZ R67, R67, R69, R68 ;  /* 0x0000004543437223 */ /* 0x000fe20000010044 */
[----:B------:R-:W-:Y:S01]  /*10dd0*/  MOV R69, UR10 ;  /* 0x0000000a00457c02 */ /* 0x000fe20008000f00 */
[----:B0-----:R-:W-:-:S03]  /*10de0*/  FMUL.FTZ R74, R37, R66 ;  /* 0x00000042254a7220 */ /* 0x001fc60000410000 */
[----:B------:R-:W0:Y:S01]  /*10df0*/  SHFL.DOWN PT, R68, R67, 0x2, 0x1f ;  /* 0x08401f0043447f89 */ /* 0x000e2200000e0000 */
[----:B------:R-:W-:Y:S01]  /*10e00*/  FADD.FTZ R37, R36, -R37 ;  /* 0x8000002524257221 */ /* 0x000fe20000010000 */
[----:B------:R-:W-:-:S03]  /*10e10*/  FFMA.FTZ R74, R11, R36, R74 ;  /* 0x000000240b4a7223 */ /* 0x000fc6000001004a */
[----:B------:R-:W-:Y:S02]  /*10e20*/  FMUL.FTZ R36, R37, R37 ;  /* 0x0000002525247220 */ /* 0x000fe40000410000 */
[----:B------:R-:W2:Y:S02]  /*10e30*/  SHFL.DOWN PT, R37, R64, 0x1, 0x1f ;  /* 0x08201f0040257f89 */ /* 0x000ea400000e0000 */
[----:B------:R-:W-:Y:S01]  /*10e40*/  FMUL.FTZ R65, R11, R36 ;  /* 0x000000240b417220 */ /* 0x000fe20000410000 */
[----:B-1----:R-:W-:-:S03]  /*10e50*/  FMUL.FTZ R11, R39, R74 ;  /* 0x0000004a270b7220 */ /* 0x002fc60000410000 */
[----:B------:R-:W-:Y:S02]  /*10e60*/  FMUL.FTZ R65, R65, R66 ;  /* 0x0000004241417220 */ /* 0x000fe40000410000 */
[----:B------:R-:W1:Y:S01]  /*10e70*/  SHFL.DOWN PT, R36, R11, 0x1, 0x1f ;  /* 0x08201f000b247f89 */ /* 0x000e6200000e0000 */
[----:B0-----:R-:W-:-:S04]  /*10e80*/  FADD.FTZ R66, R67, R68 ;  /* 0x0000004443427221 */ /* 0x001fc80000010000 */
[----:B------:R-:W-:Y:S01]  /*10e90*/  FFMA.FTZ R66, R39, R65, R66 ;  /* 0x0000004127427223 */ /* 0x000fe20000010042 */
[----:B--2---:R-:W-:-:S04]  /*10ea0*/  IADD3 R65, PT, PT, R64, R37, RZ ;  /* 0x0000002540417210 */ /* 0x004fc80007ffe0ff */
[----:B------:R-:W0:Y:S01]  /*10eb0*/  SHFL.DOWN PT, R39, R66, 0x1, 0x1f ;  /* 0x08201f0042277f89 */ /* 0x000e2200000e0000 */
[----:B------:R-:W-:Y:S02]  /*10ec0*/  I2FP.F32.S32 R64, R37 ;  /* 0x0000002500407245 */ /* 0x000fe40000201400 */
[----:B------:R-:W-:Y:S01]  /*10ed0*/  I2FP.F32.S32 R65, R65 ;  /* 0x0000004100417245 */ /* 0x000fe20000201400 */
[----:B-1----:R-:W-:Y:S02]  /*10ee0*/  FADD.FTZ R37, R11, -R36 ;  /* 0x800000240b257221 */ /* 0x002fe40000010000 */
[----:B------:R-:W-:-:S03]  /*10ef0*/  FMUL.FTZ R67, R36, R64 ;  /* 0x0000004024437220 */ /* 0x000fc60000410000 */
[----:B------:R-:W1:Y:S01]  /*10f00*/  MUFU.RCP R65, R65 ;  /* 0x0000004100417308 */ /* 0x000e620000001000 */
[----:B------:R-:W-:-:S04]  /*10f10*/  FMUL.FTZ R37, R37, R37 ;  /* 0x0000002525257220 */ /* 0x000fc80000410000 */
[C---:B------:R-:W-:Y:S01]  /*10f20*/  FMUL.FTZ R37, R38.reuse, R37 ;  /* 0x0000002526257220 */ /* 0x040fe20000410000 */
[----:B------:R-:W-:Y:S02]  /*10f30*/  FFMA.FTZ R38, R38, R11, R67 ;  /* 0x0000000b26267223 */ /* 0x000fe40000010043 */
[----:B------:R-:W2:Y:S01]  /*10f40*/  LDC R11, c[0x0][0x448] ;  /* 0x00011200ff0b7b82 */ /* 0x000ea20000000800 */
[----:B------:R-:W-:Y:S01]  /*10f50*/  FMUL.FTZ R37, R37, R64 ;  /* 0x0000004025257220 */ /* 0x000fe20000410000 */
[----:B0-----:R-:W-:Y:S01]  /*10f60*/  FADD.FTZ R36, R66, R39 ;  /* 0x0000002742247221 */ /* 0x001fe20000010000 */
[----:B-1----:R-:W-:-:S03]  /*10f70*/  FMUL.FTZ R66, R65, R38 ;  /* 0x0000002641427220 */ /* 0x002fc60000410000 */
[----:B------:R-:W-:Y:S02]  /*10f80*/  FFMA.FTZ R64, R65, R37, R36 ;  /* 0x0000002541407223 */ /* 0x000fe40000010024 */
[----:B------:R-:W0:Y:S01]  /*10f90*/  @!P1 LDC.64 R38, c[0x0][0x3c0] ;  /* 0x0000f000ff269b82 */ /* 0x000e220000000a00 */
[----:B------:R-:W1:Y:S04]  /*10fa0*/  SHFL.IDX PT, R65, R66, RZ, 0x1f ;  /* 0x00001fff42417589 */ /* 0x000e6800000e0000 */
[----:B------:R-:W2:Y:S03]  /*10fb0*/  SHFL.IDX PT, R64, R64, RZ, 0x1f ;  /* 0x00001fff40407589 */ /* 0x000ea600000e0000 */
[----:B------:R-:W3:Y:S01]  /*10fc0*/  @!P1 LDC.64 R36, c[0x0][0x3c8] ;  /* 0x0000f200ff249b82 */ /* 0x000ee20000000a00 */
[C---:B-1----:R-:W-:Y:S01]  /*10fd0*/  FMUL.FTZ R67, R65.reuse, R65 ;  /* 0x0000004141437220 */ /* 0x042fe20000410000 */
[----:B------:R-:W-:Y:S01]  /*10fe0*/  FSEL R66, R65, RZ, !P0 ;  /* 0x000000ff41427208 */ /* 0x000fe20004000000 */
[----:B--2---:R-:W-:-:S03]  /*10ff0*/  FFMA.FTZ R11, R64, UR14, R11 ;  /* 0x0000000e400b7c23 */ /* 0x004fc6000801000b */
[----:B------:R-:W-:Y:S01]  /*11000*/  FSEL R68, R67, RZ, P0 ;  /* 0x000000ff43447208 */ /* 0x000fe20000000000 */
[----:B------:R-:W-:Y:S02]  /*11010*/  IMAD.U32 R67, RZ, RZ, UR10 ;  /* 0x0000000aff437e24 */ /* 0x000fe4000f8e00ff */
[----:B---3--:R-:W-:-:S04]  /*11020*/  @!P1 IMAD.WIDE R36, R69, 0x4, R36 ;  /* 0x0000000445249825 */ /* 0x008fc800078e0224 */
[----:B------:R-:W-:Y:S01]  /*11030*/  FADD.FTZ R11, R11, R68 ;  /* 0x000000440b0b7221 */ /* 0x000fe20000010000 */
[----:B0-----:R-:W-:-:S05]  /*11040*/  @!P1 IMAD.WIDE R38, R67, 0x4, R38 ;  /* 0x0000000443269825 */ /* 0x001fca00078e0226 */
[----:B------:R-:W0:Y:S01]  /*11050*/  MUFU.RSQ R11, R11 ;  /* 0x0000000b000b7308 */ /* 0x000e220000001400 */
[----:B------:R1:W-:Y:S04]  /*11060*/  @!P1 STG.E desc[UR6][R38.64], R65 ;  /* 0x0000004126009986 */ /* 0x0003e8000c101906 */
[----:B0-----:R1:W-:Y:S01]  /*11070*/  @!P1 STG.E desc[UR6][R36.64], R11 ;  /* 0x0000000b24009986 */ /* 0x0013e2000c101906 */
[----:B------:R-:W-:Y:S05]  /*11080*/  @!P2 BRA `(.L_x_12736) ;  /* 0x0000000000c0a947 */ /* 0x000fea0003800000 */
[--C-:B-1----:R-:W-:Y:S01]  /*11090*/  FADD.FTZ R36, R12, -R66.reuse ;  /* 0x800000420c247221 */ /* 0x102fe20000010000 */
[----:B-----5:R-:W-:Y:S02]  /*110a0*/  HADD2.F32 R67, -RZ, R60.H0_H0 ;  /* 0x2000003cff437230 */ /* 0x020fe40000004100 */
[----:B------:R-:W-:Y:S01]  /*110b0*/  FADD.FTZ R38, R13, -R66 ;  /* 0x800000420d267221 */ /* 0x000fe20000010000 */
[--C-:B------:R-:W-:Y:S02]  /*110c0*/  HADD2.F32 R37, -RZ, R48.reuse.H0_H0 ;  /* 0x20000030ff257230 */ /* 0x100fe40000004100 */
[----:B------:R-:W-:Y:S01]  /*110d0*/  FMUL.FTZ R36, R11, R36 ;  /* 0x000000240b247220 */ /* 0x000fe20000410000 */
[----:B------:R-:W-:Y:S02]  /*110e0*/  HADD2.F32 R39, -RZ, R48.H1_H1 ;  /* 0x30000030ff277230 */ /* 0x000fe40000004100 */
[----:B------:R-:W-:Y:S02]  /*110f0*/  HADD2.F32 R64, -RZ, R61.H0_H0 ;  /* 0x2000003dff407230 */ /* 0x000fe40000004100 */
[----:B------:R-:W-:Y:S01]  /*11100*/  FFMA.FTZ R67, R36, R67, R37 ;  /* 0x0000004324437223 */ /* 0x000fe20000010025 */
[----:B------:R-:W-:-:S02]  /*11110*/  HADD2.F32 R37, -RZ, R60.H1_H1 ;  /* 0x3000003cff257230 */ /* 0x000fc40000004100 */
[C---:B------:R-:W-:Y:S01]  /*11120*/  FMUL.FTZ R36, R11.reuse, R38 ;  /* 0x000000260b247220 */ /* 0x040fe20000410000 */
[--C-:B------:R-:W-:Y:S01]  /*11130*/  FADD.FTZ R38, R14, -R66.reuse ;  /* 0x800000420e267221 */ /* 0x100fe20000010000 */
[----:B------:R-:W-:Y:S02]  /*11140*/  HADD2.F32 R68, -RZ, R49.H0_H0 ;  /* 0x20000031ff447230 */ /* 0x000fe40000004100 */
[----:B------:R-:W-:Y:S01]  /*11150*/  FFMA.FTZ R36, R36, R37, R39 ;  /* 0x0000002524247223 */ /* 0x000fe20000010027 */
[----:B------:R-:W-:Y:S01]  /*11160*/  FMUL.FTZ R37, R11, R38 ;  /* 0x000000260b257220 */ /* 0x000fe20000410000 */
[----:B------:R-:W-:Y:S01]  /*11170*/  FADD.FTZ R38, R15, -R66 ;  /* 0x800000420f267221 */ /* 0x000fe20000010000 */
[----:B------:R-:W-:Y:S02]  /*11180*/  HADD2.F32 R39, -RZ, R61.H1_H1 ;  /* 0x3000003dff277230 */ /* 0x000fe40000004100 */
[----:B------:R-:W-:Y:S02]  /*11190*/  HADD2.F32 R65, -RZ, R49.H1_H1 ;  /* 0x30000031ff417230 */ /* 0x000fe40000004100 */
[----:B------:R-:W-:Y:S01]  /*111a0*/  FMUL.FTZ R38, R11, R38 ;  /* 0x000000260b267220 */ /* 0x000fe20000410000 */
[----:B------:R-:W-:Y:S01]  /*111b0*/  FFMA.FTZ R37, R37, R64, R68 ;  /* 0x0000004025257223 */ /* 0x000fe20000010044 */
[----:B------:R-:W-:Y:S01]  /*111c0*/  FADD.FTZ R64, R41, -R66 ;  /* 0x8000004229407221 */ /* 0x000fe20000010000 */
[----:B------:R-:W-:-:S02]  /*111d0*/  HADD2.F32 R69, -RZ, R62.H1_H1 ;  /* 0x3000003eff457230 */ /* 0x000fc40000004100 */
[----:B------:R-:W-:Y:S01]  /*111e0*/  FFMA.FTZ R68, R38, R39, R65 ;  /* 0x0000002726447223 */ /* 0x000fe20000010041 */
[----:B------:R-:W-:Y:S01]  /*111f0*/  FADD.FTZ R38, R40, -R66 ;  /* 0x8000004228267221 */ /* 0x000fe20000010000 */
[----:B------:R-:W-:Y:S02]  /*11200*/  HADD2.F32 R39, -RZ, R62.H0_H0 ;  /* 0x2000003eff277230 */ /* 0x000fe40000004100 */
[C---:B------:R-:W-:Y:S01]  /*11210*/  FMUL.FTZ R64, R11.reuse, R64 ;  /* 0x000000400b407220 */ /* 0x040fe20000410000 */
[----:B------:R-:W-:Y:S02]  /*11220*/  HADD2.F32 R65, -RZ, R50.H0_H0 ;  /* 0x20000032ff417230 */ /* 0x000fe40000004100 */
[----:B------:R-:W-:Y:S01]  /*11230*/  FMUL.FTZ R38, R11, R38 ;  /* 0x000000260b267220 */ /* 0x000fe20000410000 */
[--C-:B------:R-:W-:Y:S01]  /*11240*/  HADD2.F32 R74, -RZ, R51.reuse.H0_H0 ;  /* 0x20000033ff4a7230 */ /* 0x100fe20000004100 */
[----:B------:R-:W-:Y:S01]  /*11250*/  F2FP.F16.F32.PACK_AB R37, R68, R37 ;  /* 0x000000254425723e */ /* 0x000fe200000000ff */
[----:B------:R-:W-:-:S02]  /*11260*/  HADD2.F32 R73, -RZ, R51.H1_H1 ;  /* 0x30000033ff497230 */ /* 0x000fc40000004100 */
[----:B------:R-:W-:Y:S01]  /*11270*/  FFMA.FTZ R38, R38, R39, R65 ;  /* 0x0000002726267223 */ /* 0x000fe20000010041 */
[----:B------:R-:W-:Y:S01]  /*11280*/  HADD2.F32 R39, -RZ, R50.H1_H1 ;  /* 0x30000032ff277230 */ /* 0x000fe20000004100 */
[----:B------:R-:W-:Y:S01]  /*11290*/  F2FP.F16.F32.PACK_AB R36, R36, R67 ;  /* 0x000000432424723e */ /* 0x000fe200000000ff */
[----:B------:R-:W-:-:S03]  /*112a0*/  HADD2.F32 R65, -RZ, R63.H1_H1 ;  /* 0x3000003fff417230 */ /* 0x000fc60000004100 */
[----:B------:R-:W-:Y:S01]  /*112b0*/  FFMA.FTZ R69, R64, R69, R39 ;  /* 0x0000004540457223 */ /* 0x000fe20000010027 */
[----:B------:R-:W-:-:S04]  /*112c0*/  FADD.FTZ R64, R42, -R66 ;  /* 0x800000422a407221 */ /* 0x000fc80000010000 */
[----:B------:R-:W-:Y:S01]  /*112d0*/  FMUL.FTZ R39, R11, R64 ;  /* 0x000000400b277220 */ /* 0x000fe20000410000 */
[----:B------:R-:W-:Y:S01]  /*112e0*/  HADD2.F32 R64, -RZ, R63.H0_H0 ;  /* 0x2000003fff407230 */ /* 0x000fe20000004100 */
[----:B------:R-:W-:-:S04]  /*112f0*/  F2FP.F16.F32.PACK_AB R38, R69, R38 ;  /* 0x000000264526723e */ /* 0x000fc800000000ff */
[----:B------:R-:W-:Y:S01]  /*11300*/  FFMA.FTZ R39, R39, R64, R74 ;  /* 0x0000004027277223 */ /* 0x000fe2000001004a */
[----:B------:R-:W-:-:S04]  /*11310*/  FADD.FTZ R64, R43, -R66 ;  /* 0x800000422b407221 */ /* 0x000fc80000010000 */
[----:B------:R-:W-:-:S04]  /*11320*/  FMUL.FTZ R64, R11, R64 ;  /* 0x000000400b407220 */ /* 0x000fc80000410000 */
[----:B------:R-:W-:-:S05]  /*11330*/  FFMA.FTZ R64, R64, R65, R73 ;  /* 0x0000004140407223 */ /* 0x000fca0000010049 */
[----:B------:R-:W-:Y:S02]  /*11340*/  F2FP.F16.F32.PACK_AB R39, R64, R39 ;  /* 0x000000274027723e */ /* 0x000fe400000000ff */
[----:B------:R-:W0:Y:S02]  /*11350*/  LDC.64 R64, c[0x0][0x428] ;  /* 0x00010a00ff407b82 */ /* 0x000e240000000a00 */
[----:B0-----:R-:W-:-:S04]  /*11360*/  IMAD.WIDE.U32 R64, R10, 0x10, R64 ;  /* 0x000000100a407825 */ /* 0x001fc800078e0040 */
[----:B------:R-:W-:Y:S01]  /*11370*/  VIADD R10, R10, 0x100 ;  /* 0x000001000a0a7836 */ /* 0x000fe20000000000 */
[----:B------:R0:W-:Y:S06]  /*11380*/  STG.E.128 desc[UR6][R64.64], R36 ;  /* 0x0000002440007986 */ /* 0x0001ec000c101d06 */
.L_x_12736:
[----:B------:R-:W-:Y:S05]  /*11390*/  BSYNC.RECONVERGENT B0 ;  /* 0x0000000000007941 */ /* 0x000fea0003800200 */
.L_x_12735:
[----:B------:R-:W-:Y:S01]  /*113a0*/  ISETP.NE.AND P0, PT, R72, RZ, PT ;  /* 0x000000ff4800720c */ /* 0x000fe20003f05270 */
[----:B------:R-:W-:-:S12]  /*113b0*/  BSSY.RECONVERGENT B0, `(.L_x_12737) ;  /* 0x0000032000007945 */ /* 0x000fd80003800200 */
[----:B------:R-:W-:Y:S05]  /*113c0*/  @!P0 BRA `(.L_x_12738) ;  /* 0x0000000000c08947 */ /* 0x000fea0003800000 */
[--C-:B01----:R-:W-:Y:S01]  /*113d0*/  FADD.FTZ R36, R20, -R66.reuse ;  /* 0x8000004214247221 */ /* 0x103fe20000010000 */
[----:B-----5:R-:W-:Y:S02]  /*113e0*/  HADD2.F32 R37, -RZ, R56.H0_H0 ;  /* 0x20000038ff257230 */ /* 0x020fe40000004100 */
[--C-:B------:R-:W-:Y:S01]  /*113f0*/  FADD.FTZ R38, R21, -R66.reuse ;  /* 0x8000004215267221 */ /* 0x100fe20000010000 */
[----:B------:R-:W-:Y:S02]  /*11400*/  HADD2.F32 R39, -RZ, R52.H0_H0 ;  /* 0x20000034ff277230 */ /* 0x000fe40000004100 */
[C---:B------:R-:W-:Y:S01]  /*11410*/  FMUL.FTZ R36, R11.reuse, R36 ;  /* 0x000000240b247220 */ /* 0x040fe20000410000 */
[----:B------:R-:W-:Y:S02]  /*11420*/  HADD2.F32 R67, -RZ, R56.H1_H1 ;  /* 0x30000038ff437230 */ /* 0x000fe40000004100 */
[----:B------:R-:W-:Y:S01]  /*11430*/  FMUL.FTZ R38, R11, R38 ;  /* 0x000000260b267220 */ /* 0x000fe20000410000 */
[----:B------:R-:W-:Y:S01]  /*11440*/  FADD.FTZ R64, R22, -R66 ;  /* 0x8000004216407221 */ /* 0x000fe20000010000 */
[----:B------:R-:W-:Y:S01]  /*11450*/  FFMA.FTZ R36, R36, R37, R39 ;  /* 0x0000002524247223 */ /* 0x000fe20000010027 */
[----:B------:R-:W-:-:S02]  /*11460*/  HADD2.F32 R37, -RZ, R52.H1_H1 ;  /* 0x30000034ff257230 */ /* 0x000fc40000004100 */
[----:B------:R-:W-:Y:S02]  /*11470*/  HADD2.F32 R68, -RZ, R53.H0_H0 ;  /* 0x20000035ff447230 */ /* 0x000fe40000004100 */
[--C-:B------:R-:W-:Y:S02]  /*11480*/  HADD2.F32 R39, -RZ, R57.reuse.H1_H1 ;  /* 0x30000039ff277230 */ /* 0x100fe40000004100 */
[----:B------:R-:W-:Y:S01]  /*11490*/  FFMA.FTZ R67, R38, R67, R37 ;  /* 0x0000004326437223 */ /* 0x000fe20000010025 */
[----:B------:R-:W-:Y:S01]  /*114a0*/  FMUL.FTZ R37, R11, R64 ;  /* 0x000000400b257220 */ /* 0x000fe20000410000 */
[----:B------:R-:W-:Y:S02]  /*114b0*/  HADD2.F32 R38, -RZ, R57.H0_H0 ;  /* 0x20000039ff267230 */ /* 0x000fe40000004100 */
[----:B------:R-:W-:Y:S01]  /*114c0*/  FADD.FTZ R64, R23, -R66 ;  /* 0x8000004217407221 */ /* 0x000fe20000010000 */
[----:B------:R-:W-:Y:S01]  /*114d0*/  HADD2.F32 R65, -RZ, R53.H1_H1 ;  /* 0x30000035ff417230 */ /* 0x000fe20000004100 */
[----:B------:R-:W-:Y:S01]  /*114e0*/  F2FP.F16.F32.PACK_AB R36, R67, R36 ;  /* 0x000000244324723e */ /* 0x000fe200000000ff */
[----:B------:R-:W-:-:S02]  /*114f0*/  HADD2.F32 R69, -RZ, R58.H1_H1 ;  /* 0x3000003aff457230 */ /* 0x000fc40000004100 */
[----:B------:R-:W-:Y:S01]  /*11500*/  FMUL.FTZ R64, R11, R64 ;  /* 0x000000400b407220 */ /* 0x000fe20000410000 */
[----:B------:R-:W-:Y:S01]  /*11510*/  FFMA.FTZ R37, R37, R38, R68 ;  /* 0x0000002625257223 */ /* 0x000fe20000010044 */
[--C-:B------:R-:W-:Y:S01]  /*11520*/  FADD.FTZ R38, R24, -R66.reuse ;  /* 0x8000004218267221 */ /* 0x100fe20000010000 */
[----:B------:R-:W-:Y:S02]  /*11530*/  HADD2.F32 R73, -RZ, R55.H1_H1 ;  /* 0x30000037ff497230 */ /* 0x000fe40000004100 */
[----:B------:R-:W-:Y:S01]  /*11540*/  FFMA.FTZ R68, R64, R39, R65 ;  /* 0x0000002740447223 */ /* 0x000fe20000010041 */
[----:B------:R-:W-:Y:S02]  /*11550*/  HADD2.F32 R39, -RZ, R58.H0_H0 ;  /* 0x2000003aff277230 */ /* 0x000fe40000004100 */
[----:B------:R-:W-:Y:S01]  /*11560*/  FMUL.FTZ R38, R11, R38 ;  /* 0x000000260b267220 */ /* 0x000fe20000410000 */
[----:B------:R-:W-:Y:S02]  /*11570*/  HADD2.F32 R65, -RZ, R54.H0_H0 ;  /* 0x20000036ff417230 */ /* 0x000fe40000004100 */
[----:B------:R-:W-:Y:S01]  /*11580*/  FADD.FTZ R64, R25, -R66 ;  /* 0x8000004219407221 */ /* 0x000fe20000010000 */
[----:B------:R-:W-:-:S02]  /*11590*/  F2FP.F16.F32.PACK_AB R37, R68, R37 ;  /* 0x000000254425723e */ /* 0x000fc400000000ff */
[----:B------:R-:W-:Y:S01]  /*115a0*/  FFMA.FTZ R38, R38, R39, R65 ;  /* 0x0000002726267223 */ /* 0x000fe20000010041 */
[----:B------:R-:W-:Y:S02]  /*115b0*/  HADD2.F32 R39, -RZ, R54.H1_H1 ;  /* 0x30000036ff277230 */ /* 0x000fe40000004100 */
[----:B------:R-:W-:Y:S01]  /*115c0*/  FMUL.FTZ R64, R11, R64 ;  /* 0x000000400b407220 */ /* 0x000fe20000410000 */
[----:B------:R-:W-:-:S03]  /*115d0*/  HADD2.F32 R65, -RZ, R55.H0_H0 ;  /* 0x20000037ff417230 */ /* 0x000fc60000004100 */
        /* <DEDUP_REMOVED lines=9> */
[----:B------:R-:W-:-:S05]  /*11670*/  FFMA.FTZ R64, R64, R65, R73 ;  /* 0x0000004140407223 */ /* 0x000fca0000010049 */
[----:B------:R-:W-:Y:S02]  /*11680*/  F2FP.F16.F32.PACK_AB R39, R64, R39 ;  /* 0x000000274027723e */ /* 0x000fe400000000ff */
[----:B------:R-:W0:Y:S02]  /*11690*/  LDC.64 R64, c[0x0][0x428] ;  /* 0x00010a00ff407b82 */ /* 0x000e240000000a00 */
[C---:B0-----:R-:W-:Y:S01]  /*116a0*/  IMAD.WIDE.U32 R64, R10.reuse, 0x10, R64 ;  /* 0x000000100a407825 */ /* 0x041fe200078e0040 */
[----:B------:R-:W-:-:S04]  /*116b0*/  IADD3 R10, PT, PT, R10, 0x100, RZ ;  /* 0x000001000a0a7810 */ /* 0x000fc80007ffe0ff */
[----:B------:R2:W-:Y:S03]  /*116c0*/  STG.E.128 desc[UR6][R64.64], R36 ;  /* 0x0000002440007986 */ /* 0x0005e6000c101d06 */
.L_x_12738:
[----:B------:R-:W-:Y:S05]  /*116d0*/  BSYNC.RECONVERGENT B0 ;  /* 0x0000000000007941 */ /* 0x000fea0003800200 */
.L_x_12737:
[----:B------:R-:W-:Y:S01]  /*116e0*/  ISETP.NE.AND P0, PT, R71, RZ, PT ;  /* 0x000000ff4700720c */ /* 0x000fe20003f05270 */
[----:B------:R-:W-:-:S12]  /*116f0*/  BSSY.RECONVERGENT B0, `(.L_x_12739) ;  /* 0x0000031000007945 */ /* 0x000fd80003800200 */
[----:B------:R-:W-:Y:S05]  /*11700*/  @!P0 BRA `(.L_x_12740) ;  /* 0x0000000000bc8947 */ /* 0x000fea0003800000 */
[--C-:B012---:R-:W-:Y:S01]  /*11710*/  FADD.FTZ R36, R28, -R66.reuse ;  /* 0x800000421c247221 */ /* 0x107fe20000010000 */
        /* <DEDUP_REMOVED lines=24> */
[--C-:B------:R-:W-:Y:S02]  /*118a0*/  HADD2.F32 R65, -RZ, R18.reuse.H0_H0 ;  /* 0x20000012ff417230 */ /* 0x100fe40000004100 */
[----:B------:R-:W-:Y:S01]  /*118b0*/  FMUL.FTZ R38, R11, R38 ;  /* 0x000000260b267220 */ /* 0x000fe20000410000 */
[--C-:B------:R-:W-:Y:S01]  /*118c0*/  HADD2.F32 R72, -RZ, R19.reuse.H0_H0 ;  /* 0x20000013ff487230 */ /* 0x100fe20000004100 */
[----:B------:R-:W-:Y:S02]  /*118d0*/  F2FP.F16.F32.PACK_AB R37, R68, R37 ;  /* 0x000000254425723e */ /* 0x000fe400000000ff */
[----:B------:R-:W-:Y:S01]  /*118e0*/  FFMA.FTZ R38, R38, R39, R65 ;  /* 0x0000002726267223 */ /* 0x000fe20000010041 */
[----:B------:R-:W-:Y:S01]  /*118f0*/  HADD2.F32 R39, -RZ, R18.H1_H1 ;  /* 0x30000012ff277230 */ /* 0x000fe20000004100 */
[----:B------:R-:W-:Y:S01]  /*11900*/  F2FP.F16.F32.PACK_AB R36, R36, R67 ;  /* 0x000000432424723e */ /* 0x000fe200000000ff */
[----:B------:R-:W-:-:S03]  /*11910*/  HADD2.F32 R65, -RZ, R19.H1_H1 ;  /* 0x30000013ff417230 */ /* 0x000fc60000004100 */
[----:B------:R-:W-:Y:S01]  /*11920*/  FFMA.FTZ R69, R64, R69, R39 ;  /* 0x0000004540457223 */ /* 0x000fe20000010027 */
[--C-:B------:R-:W-:Y:S01]  /*11930*/  FADD.FTZ R64, R34, -R66.reuse ;  /* 0x8000004222407221 */ /* 0x100fe20000010000 */
[----:B------:R-:W-:-:S03]  /*11940*/  FADD.FTZ R66, R35, -R66 ;  /* 0x8000004223427221 */ /* 0x000fc60000010000 */
[C---:B------:R-:W-:Y:S01]  /*11950*/  FMUL.FTZ R39, R11.reuse, R64 ;  /* 0x000000400b277220 */ /* 0x040fe20000410000 */
[----:B------:R-:W-:Y:S01]  /*11960*/  FMUL.FTZ R66, R11, R66 ;  /* 0x000000420b427220 */ /* 0x000fe20000410000 */
[--C-:B------:R-:W-:Y:S01]  /*11970*/  HADD2.F32 R64, -RZ, R47.reuse.H0_H0 ;  /* 0x2000002fff407230 */ /* 0x100fe20000004100 */
[----:B------:R-:W-:Y:S01]  /*11980*/  F2FP.F16.F32.PACK_AB R38, R69, R38 ;  /* 0x000000264526723e */ /* 0x000fe200000000ff */
[----:B------:R-:W-:-:S03]  /*11990*/  HADD2.F32 R11, -RZ, R47.H1_H1 ;  /* 0x3000002fff0b7230 */ /* 0x000fc60000004100 */
[----:B------:R-:W-:Y:S02]  /*119a0*/  FFMA.FTZ R39, R39, R64, R72 ;  /* 0x0000004027277223 */ /* 0x000fe40000010048 */
[----:B------:R-:W-:Y:S02]  /*119b0*/  FFMA.FTZ R66, R66, R11, R65 ;  /* 0x0000000b42427223 */ /* 0x000fe40000010041 */
[----:B------:R-:W0:Y:S03]  /*119c0*/  LDC.64 R64, c[0x0][0x428] ;  /* 0x00010a00ff407b82 */ /* 0x000e260000000a00 */
[----:B------:R-:W-:Y:S01]  /*119d0*/  F2FP.F16.F32.PACK_AB R39, R66, R39 ;  /* 0x000000274227723e */ /* 0x000fe200000000ff */
[----:B0-----:R-:W-:-:S05]  /*119e0*/  IMAD.WIDE.U32 R64, R10, 0x10, R64 ;  /* 0x000000100a407825 */ /* 0x001fca00078e0040 */
[----:B------:R3:W-:Y:S02]  /*119f0*/  STG.E.128 desc[UR6][R64.64], R36 ;  /* 0x0000002440007986 */ /* 0x0007e4000c101d06 */
.L_x_12740:
[----:B------:R-:W-:Y:S05]  /*11a00*/  BSYNC.RECONVERGENT B0 ;  /* 0x0000000000007941 */ /* 0x000fea0003800200 */
.L_x_12739:
[----:B------:R-:W-:Y:S02]  /*11a10*/  UIADD3 UR10, UPT, UPT, UR10, UR16, URZ ;  /* 0x000000100a0a7290 */ /* 0x000fe4000fffe0ff */
[----:B------:R-:W-:Y:S02]  /*11a20*/  UPLOP3.LUT UP2, UPT, UPT, UPT, UP2, 0x40, 0x4 ;  /* 0x000000000004789c */ /* 0x000fe40003f4e820 */
[----:B------:R-:W-:-:S09]  /*11a30*/  UISETP.GE.AND UP1, UPT, UR10, UR17, UPT ;  /* 0x000000110a00728c */ /* 0x000fd2000bf26270 */
[----:B------:R-:W-:Y:S05]  /*11a40*/  BRA.U !UP1, `(.L_x_12741) ;  /* 0xfffffef109687547 */ /* 0x000fea000b83ffff */
[----:B------:R-:W-:Y:S05]  /*11a50*/  EXIT ;  /* 0x000000000000794d */ /* 0x000fea0003800000 */
.L_x_12742:
        /* <DEDUP_REMOVED lines=10> */
.L_x_21007:


//--------------------- .text._ZN10layer_norm13ln_fwd_kernelINS_13Kernel_traitsI6__halfS2_fS2_fjLj6144ELj1ELj1ELj8ELj16ENS_18Kernel_traits_baseILj6144ES2_S2_fS2_fjLj256EEEEELb1ELb0ELb0ELb1EEEvNS_9FwdParamsE --------------------------
	.section	.text._ZN10layer_norm13ln_fwd_kernelINS_13Kernel_traitsI6__halfS2_fS2_fjLj6144ELj1ELj1ELj8ELj16ENS_18Kernel_traits_baseILj6144ES2_S2_fS2_fjLj256EEEEELb1ELb0ELb0ELb1EEEvNS_9FwdParamsE,"ax",@progbits
	.align	128
        .global         _ZN10layer_norm13ln_fwd_kernelINS_13Kernel_traitsI6__halfS2_fS2_fjLj6144ELj1ELj1ELj8ELj16ENS_18Kernel_traits_baseILj6144ES2_S2_fS2_fjLj256EEEEELb1ELb0ELb0ELb1EEEvNS_9FwdParamsE
        .type           _ZN10layer_norm13ln_fwd_kernelINS_13Kernel_traitsI6__halfS2_fS2_fjLj6144ELj1ELj1ELj8ELj16ENS_18Kernel_traits_baseILj6144ES2_S2_fS2_fjLj256EEEEELb1ELb0ELb0ELb1EEEvNS_9FwdParamsE,@function
        .size           _ZN10layer_norm13ln_fwd_kernelINS_13Kernel_traitsI6__halfS2_fS2_fjLj6144ELj1ELj1ELj8ELj16ENS_18Kernel_traits_baseILj6144ES2_S2_fS2_fjLj256EEEEELb1ELb0ELb0ELb1EEEvNS_9FwdParamsE,(.L_x_21008 - _ZN10layer_norm13ln_fwd_kernelINS_13Kernel_traitsI6__halfS2_fS2_fjLj6144ELj1ELj1ELj8ELj16ENS_18Kernel_traits_baseILj6144ES2_S2_fS2_fjLj256EEEEELb1ELb0ELb0ELb1EEEvNS_9FwdParamsE)
        .other          _ZN10layer_norm13ln_fwd_kernelINS_13Kernel_traitsI6__halfS2_fS2_fjLj6144ELj1ELj1ELj8ELj16ENS_18Kernel_traits_baseILj6144ES2_S2_fS2_fjLj256EEEEELb1ELb0ELb0ELb1EEEvNS_9FwdParamsE,@"STO_CUDA_ENTRY STV_DEFAULT"
_ZN10layer_norm13ln_fwd_kernelINS_13Kernel_traitsI6__halfS2_fS2_fjLj6144ELj1ELj1ELj8ELj16ENS_18Kernel_traits_baseILj6144ES2_S2_fS2_fjLj256EEEEELb1ELb0ELb0ELb1EEEvNS_9FwdParamsE:
.text._ZN10layer_norm13ln_fwd_kernelINS_13Kernel_traitsI6__halfS2_fS2_fjLj6144ELj1ELj1ELj8ELj16ENS_18Kernel_traits_baseILj6144ES2_S2_fS2_fjLj256EEEEELb1ELb0ELb0ELb1EEEvNS_9FwdParamsE:
        /* <DEDUP_REMOVED lines=39> */
[----:B------:R-:W-:Y:S01]  /*0270*/  @P0 IMAD.MOV.U32 R57, RZ, RZ, R20 ;  /* 0x000000ffff390224 */ /* 0x000fe200078e0014 */
[----:B------:R-:W-:Y:S01]  /*0280*/  SHF.R.U64 R83, R94, 0x2, R95 ;  /* 0x000000025e537819 */ /* 0x000fe2000000125f */
[----:B------:R-:W-:Y:S01]  /*0290*/  @P0 IMAD.MOV.U32 R54, RZ, RZ, R21 ;  /* 0x000000ffff360224 */ /* 0x000fe200078e0015 */
[----:B------:R-:W-:Y:S01]  /*02a0*/  SHF.R.U32.HI R82, RZ, 0x2, R95 ;  /* 0x00000002ff527819 */ /* 0x000fe2000001165f */
[----:B------:R-:W-:Y:S01]  /*02b0*/  @P0 IMAD.MOV.U32 R56, RZ, RZ, R22 ;  /* 0x000000ffff380224 */ /* 0x000fe200078e0016 */
[----:B------:R-:W-:Y:S01]  /*02c0*/  @P0 MOV R58, R23 ;  /* 0x00000017003a0202 */ /* 0x000fe20000000f00 */
[C---:B------:R-:W-:Y:S01]  /*02d0*/  IMAD.HI.U32 R0, R83.reuse, -0x2daee0ad, RZ ;  /* 0xd2511f5353007827 */ /* 0x040fe200078e00ff */
[----:B------:R-:W-:Y:S01]  /*02e0*/  @P0 MOV R68, R12 ;  /* 0x0000000c00440202 */ /* 0x000fe20000000f00 */
[----:B------:R-:W-:Y:S01]  /*02f0*/  UIADD3 UR21, UPT, UPT, UR12, -0x61c88647, URZ ;  /* 0x9e3779b90c157890 */ /* 0x000fe2000fffe0ff */
[----:B------:R-:W-:Y:S01]  /*0300*/  @P0 MOV R74, R15 ;  /* 0x0000000f004a0202 */ /* 0x000fe20000000f00 */
        /* <DEDUP_REMOVED lines=18> */
[----:B------:R-:W-:Y:S01]  /*0430*/  UIADD3 UR30, UPT, UPT, UR13, -0x56f99767, URZ ;  /* 0xa90668990d1e7890 */ /* 0x000fe2000fffe0ff */
[----:B------:R-:W-:Y:S01]  /*0440*/  @P0 IMAD.MOV.U32 R62, RZ, RZ, R17 ;  /* 0x000000ffff3e0224 */ /* 0x000fe200078e0011 */
[----:B------:R-:W-:Y:S01]  /*0450*/  UIADD3 UR31, UPT, UPT, UR12, -0x4ab325aa, URZ ;  /* 0xb54cda560c1f7890 */ /* 0x000fe2000fffe0ff */
[----:B------:R-:W-:Y:S01]  /*0460*/  LOP3.LUT R2, R29, UR21, R2, 0x96, !PT ;  /* 0x000000151d027c12 */ /* 0x000fe2000f8e9602 */
[C---:B------:R-:W-:Y:S01]  /*0470*/  IMAD.HI.U32 R28, R3.reuse, -0x2daee0ad, RZ ;  /* 0xd2511f53031c7827 */ /* 0x040fe200078e00ff */
[----:B------:R-:W-:Y:S01]  /*0480*/  UIADD3 UR32, UPT, UPT, UR13, 0x646e171e, URZ ;  /* 0x646e171e0d207890 */ /* 0x000fe2000fffe0ff */
[----:B------:R-:W-:Y:S01]  /*0490*/  @!P0 MOV R57, R20 ;  /* 0x0000001400398202 */ /* 0x000fe20000000f00 */
[----:B------:R-:W-:Y:S01]  /*04a0*/  UIADD3 UR33, UPT, UPT, UR12, 0x5384540f, URZ ;  /* 0x5384540f0c217890 */ /* 0x000fe2000fffe0ff */
[----:B------:R-:W-:Y:S01]  /*04b0*/  IMAD R30, R3, -0x2daee0ad, RZ ;  /* 0xd2511f53031e7824 */ /* 0x000fe200078e02ff */
[----:B------:R-:W-:Y:S01]  /*04c0*/  LOP3.LUT R28, R31, UR22, R28, 0x96, !PT ;  /* 0x000000161f1c7c12 */ /* 0x000fe2000f8e961c */
[----:B------:R-:W-:Y:S01]  /*04d0*/  IMAD R3, R0, -0x326172a9, RZ ;  /* 0xcd9e8d5700037824 */ /* 0x000fe200078e02ff */
[----:B------:R-:W-:Y:S01]  /*04e0*/  UIADD3 UR34, UPT, UPT, UR13, 0x1fd5c5a3, URZ ;  /* 0x1fd5c5a30d227890 */ /* 0x000fe2000fffe0ff */
[----:B------:R-:W-:Y:S01]  /*04f0*/  IMAD.HI.U32 R29, R2, -0x2daee0ad, RZ ;  /* 0xd2511f53021d7827 */ /* 0x000fe200078e00ff */
[----:B------:R-:W-:Y:S01]  /*0500*/  UIADD3 UR35, UPT, UPT, UR12, -0xe443238, URZ ;  /* 0xf1bbcdc80c237890 */ /* 0x000fe2000fffe0ff */
[----:B------:R-:W-:Y:S01]  /*0510*/  @!P0 MOV R56, R22 ;  /* 0x0000001600388202 */ /* 0x000fe20000000f00 */
[----:B------:R-:W-:Y:S01]  /*0520*/  UIADD3 UR36, UPT, UPT, UR13, -0x24c28bd8, URZ ;  /* 0xdb3d74280d247890 */ /* 0x000fe2000fffe0ff */
        /* <DEDUP_REMOVED lines=9> */
[----:B------:R-:W-:-:S02]  /*05c0*/  @!P0 MOV R68, R12 ;  /* 0x0000000c00448202 */ /* 0x000fc40000000f00 */
[----:B------:R-:W-:Y:S02]  /*05d0*/  @!P0 CS2R R26, SRZ ;  /* 0x00000000001a8805 */ /* 0x000fe4000001ff00 */
[----:B------:R-:W-:Y:S01]  /*05e0*/  @!P0 MOV R74, R15 ;  /* 0x0000000f004a8202 */ /* 0x000fe20000000f00 */
[----:B------:R-:W-:Y:S01]  /*05f0*/  IMAD.HI.U32 R2, R0, -0x2daee0ad, RZ ;  /* 0xd2511f5300027827 */ /* 0x000fe200078e00ff */
[----:B------:R-:W-:Y:S02]  /*0600*/  LOP3.LUT R3, R28, UR25, R3, 0x96, !PT ;  /* 0x000000191c037c12 */ /* 0x000fe4000f8e9603 */
[----:B------:R-:W-:Y:S01]  /*0610*/  @!P0 CS2R R24, SRZ ;  /* 0x0000000000188805 */ /* 0x000fe2000001ff00 */
[----:B-1----:R-:W-:Y:S01]  /*0620*/  UISETP.NE.U32.AND UP0, UPT, UR4, URZ, UPT ;  /* 0x000000ff0400728c */ /* 0x002fe2000bf05070 */
[----:B------:R-:W-:Y:S01]  /*0630*/  IMAD R29, R29, -0x326172a9, RZ ;  /* 0xcd9e8d571d1d7824 */ /* 0x000fe200078e02ff */
[----:B------:R-:W-:Y:S01]  /*0640*/  LOP3.LUT R2, R31, UR26, R2, 0x96, !PT ;  /* 0x0000001a1f027c12 */ /* 0x000fe2000f8e9602 */
[----:B------:R-:W-:Y:S01]  /*0650*/  IMAD R31, R0, -0x2daee0ad, RZ ;  /* 0xd2511f53001f7824 */ /* 0x000fe200078e02ff */
[----:B------:R-:W-:Y:S01]  /*0660*/  LOP3.LUT R94, R94, 0x3, RZ, 0xc0, !PT ;  /* 0x000000035e5e7812 */ /* 0x000fe200078ec0ff */
[----:B------:R-:W-:Y:S01]  /*0670*/  IMAD.HI.U32 R28, R3, -0x2daee0ad, RZ ;  /* 0xd2511f53031c7827 */ /* 0x000fe200078e00ff */
[----:B------:R-:W-:-:S02]  /*0680*/  UISETP.NE.AND.EX UP0, UPT, UR5, URZ, UPT, UP0 ;  /* 0x000000ff0500728c */ /* 0x000fc4000bf05300 */
[----:B------:R-:W-:Y:S01]  /*0690*/  UPLOP3.LUT UP2, UPT, UPT, UPT, UPT, 0x40, 0x4 ;  /* 0x000000000004789c */ /* 0x000fe20003f4e870 */
[C---:B------:R-:W-:Y:S01]  /*06a0*/  IMAD.HI.U32 R0, R2.reuse, -0x326172a9, RZ ;  /* 0xcd9e8d5702007827 */ /* 0x040fe200078e00ff */
[----:B------:R-:W-:Y:S01]  /*06b0*/  LOP3.LUT R28, R31, UR28, R28, 0x96, !PT ;  /* 0x0000001c1f1c7c12 */ /* 0x000fe2000f8e961c */
[----:B------:R-:W0:Y:S02]  /*06c0*/  LDCU UR8, c[0x0][0x404] ;  /* 0x00008080ff0877ac */ /* 0x000e240008000800 */
        /* <DEDUP_REMOVED lines=30> */
[----:B------:R-:W-:Y:S01]  /*08b0*/  @P0 IMAD.MOV.U32 R64, RZ, RZ, R18 ;  /* 0x000000ffff400224 */ /* 0x000fe200078e0012 */
[----:B------:R-:W-:Y:S01]  /*08c0*/  LOP3.LUT R29, R29, UR35, R0, 0x96, !PT ;  /* 0x000000231d1d7c12 */ /* 0x000fe2000f8e9600 */
[----:B------:R-:W-:Y:S02]  /*08d0*/  IMAD R0, R3, -0x2daee0ad, RZ ;  /* 0xd2511f5303007824 */ /* 0x000fe400078e02ff */
[----:B------:R-:W-:Y:S02]  /*08e0*/  @P0 IMAD.MOV.U32 R66, RZ, RZ, R19 ;  /* 0x000000ffff420224 */ /* 0x000fe400078e0013 */
[----:B------:R-:W-:Y:S02]  /*08f0*/  @P0 IMAD.MOV.U32 R70, RZ, RZ, R13 ;  /* 0x000000ffff460224 */ /* 0x000fe400078e000d */
[----:B------:R-:W-:Y:S02]  /*0900*/  @P0 IMAD.MOV.U32 R72, RZ, RZ, R14 ;  /* 0x000000ffff480224 */ /* 0x000fe400078e000e */
[----:B------:R-:W-:-:S02]  /*0910*/  IMAD R3, R2, -0x326172a9, RZ ;  /* 0xcd9e8d5702037824 */ /* 0x000fc400078e02ff */
[----:B------:R-:W-:-:S04]  /*0920*/  IMAD.HI.U32 R80, R28, -0x326172a9, RZ ;  /* 0xcd9e8d571c507827 */ /* 0x000fc800078e00ff */
[----:B------:R-:W-:Y:S01]  /*0930*/  IMAD.HI.U32 R81, R29, -0x2daee0ad, RZ ;  /* 0xd2511f531d517827 */ /* 0x000fe200078e00ff */
[----:B------:R-:W-:-:S03]  /*0940*/  LOP3.LUT R80, R3, UR37, R80, 0x96, !PT ;  /* 0x0000002503507c12 */ /* 0x000fc6000f8e9650 */
[----:B------:R-:W-:Y:S01]  /*0950*/  @!P0 IMAD.MOV.U32 R54, RZ, RZ, R21 ;  /* 0x000000ffff368224 */ /* 0x000fe200078e0015 */
[----:B------:R-:W-:Y:S01]  /*0960*/  LOP3.LUT R81, R0, UR38, R81, 0x96, !PT ;  /* 0x0000002600517c12 */ /* 0x000fe2000f8e9651 */
[----:B------:R-:W-:Y:S02]  /*0970*/  @!P0 IMAD.MOV.U32 R58, RZ, RZ, R23 ;  /* 0x000000ffff3a8224 */ /* 0x000fe400078e0017 */
[----:B------:R-:W-:Y:S02]  /*0980*/  @!P0 IMAD.MOV.U32 R60, RZ, RZ, R16 ;  /* 0x000000ffff3c8224 */ /* 0x000fe400078e0010 */
[----:B------:R-:W-:Y:S02]  /*0990*/  @!P0 IMAD.MOV.U32 R64, RZ, RZ, R18 ;  /* 0x000000ffff408224 */ /* 0x000fe400078e0012 */
[----:B------:R-:W-:Y:S02]  /*09a0*/  @!P0 IMAD.MOV.U32 R66, RZ, RZ, R19 ;  /* 0x000000ffff428224 */ /* 0x000fe400078e0013 */
[----:B------:R-:W-:-:S02]  /*09b0*/  @!P0 IMAD.MOV.U32 R70, RZ, RZ, R13 ;  /* 0x000000ffff468224 */ /* 0x000fc400078e000d */
[----:B------:R-:W-:Y:S02]  /*09c0*/  @!P0 IMAD.MOV.U32 R72, RZ, RZ, R14 ;  /* 0x000000ffff488224 */ /* 0x000fe400078e000e */
        /* <DEDUP_REMOVED lines=36> */
[----:B------:R-:W-:Y:S02]  /*0c10*/  IMAD.MOV.U32 R76, RZ, RZ, RZ ;  /* 0x000000ffff4c7224 */ /* 0x000fe400078e00ff */
        /* <DEDUP_REMOVED lines=12> */
[----:B------:R-:W-:Y:S02]  /*0ce0*/  IMAD R78, R28, -0x326172a9, RZ ;  /* 0xcd9e8d571c4e7824 */ /* 0x000fe400078e02ff */
[----:B01234-:R-:W-:-:S07]  /*0cf0*/  IMAD R88, R29, -0x2daee0ad, RZ ;  /* 0xd2511f531d587824 */ /* 0x01ffce00078e02ff */
.L_x_12892:
        /* <DEDUP_REMOVED lines=37> */
.L_x_20843:
[----:B------:R-:W-:Y:S05]  /*0f50*/  BRX R30 -0xf60                                         (*"BRANCH_TARGETS .L_x_20844,.L_x_20845,.L_x_20846"*) ;  /* 0xfffffff01e287949 */ /* 0x000fea000383ffff */
.L_x_20846:
[----:B------:R-:W-:Y:S01]  /*0f60*/  VIADD R32, R94, 0x1 ;  /* 0x000000015e207836 */ /* 0x000fe20000000000 */
[----:B------:R-:W-:Y:S01]  /*0f70*/  MOV R96, R88 ;  /* 0x0000005800607202 */ /* 0x000fe20000000f00 */
[----:B------:R-:W-:Y:S01]  /*0f80*/  IMAD.MOV.U32 R33, RZ, RZ, R80 ;  /* 0x000000ffff217224 */ /* 0x000fe200078e0050 */
[----:B------:R-:W-:Y:S06]  /*0f90*/  BRA `(.L_x_12744) ;  /* 0x0000000000e87947 */ /* 0x000fec0003800000 */
.L_x_20844:
[----:B------:R-:W-:Y:S02]  /*0fa0*/  HFMA2 R32, -RZ, RZ, 0, 1.78813934326171875e-07 ;  /* 0x00000003ff207431 */ /* 0x000fe400000001ff */
[----:B------:R-:W-:Y:S02]  /*0fb0*/  IMAD.MOV.U32 R96, RZ, RZ, R88 ;  /* 0x000000ffff607224 */ /* 0x000fe400078e0058 */
[----:B------:R-:W-:Y:S01]  /*0fc0*/  IMAD.MOV.U32 R33, RZ, RZ, R81 ;  /* 0x000000ffff217224 */ /* 0x000fe200078e0051 */
[----:B------:R-:W-:Y:S06]  /*0fd0*/  BRA `(.L_x_12744) ;  /* 0x0000000000d87947 */ /* 0x000fec0003800000 */
.L_x_20845:
        /* <DEDUP_REMOVED lines=12> */
.L_x_12745:
        /* <DEDUP_REMOVED lines=42> */
.L_x_12744:
[----:B0-----:R-:W-:Y:S01]  /*1340*/  I2FP.F32.U32 R30, R33 ;  /* 0x00000021001e7245 */ /* 0x001fe20000201000 */
[----:B-----5:R-:W-:Y:S01]  /*1350*/  HADD2.F32 R31, -RZ, R24.H0_H0 ;  /* 0x20000018ff1f7230 */ /* 0x020fe20000004100 */
[----:B------:R-:W-:Y:S01]  /*1360*/  ISETP.NE.AND P1, PT, R32, 0x1, PT ;  /* 0x000000012000780c */ /* 0x000fe20003f25270 */
[----:B------:R-:W-:Y:S01]  /*1370*/  UMOV UR5, UR9 ;  /* 0x0000000900057c82 */ /* 0x000fe20008000000 */
[----:B------:R-:W-:Y:S01]  /*1380*/  UMOV UR4, UR8 ;  /* 0x0000000800047c82 */ /* 0x000fe20008000000 */
        /* <DEDUP_REMOVED lines=19> */
.L_x_12747:
        /* <DEDUP_REMOVED lines=12> */
.L_x_12748:
        /* <DEDUP_REMOVED lines=43> */
.L_x_12746:
        /* <DEDUP_REMOVED lines=21> */
.L_x_12750:
        /* <DEDUP_REMOVED lines=12> */
.L_x_12751:
        /* <DEDUP_REMOVED lines=43> */
.L_x_12749:
        /* <DEDUP_REMOVED lines=21> */
.L_x_12753:
        /* <DEDUP_REMOVED lines=12> */
.L_x_12754:
        /* <DEDUP_REMOVED lines=43> */
.L_x_12752:
        /* <DEDUP_REMOVED lines=21> */
.L_x_12756:
        /* <DEDUP_REMOVED lines=12> */
.L_x_12757:
        /* <DEDUP_REMOVED lines=43> */
.L_x_12755:
        /* <DEDUP_REMOVED lines=21> */
.L_x_12759:
        /* <DEDUP_REMOVED lines=12> */
.L_x_12760:
        /* <DEDUP_REMOVED lines=43> */
.L_x_12758:
        /* <DEDUP_REMOVED lines=21> */
.L_x_12762:
        /* <DEDUP_REMOVED lines=12> */
.L_x_12763:
        /* <DEDUP_REMOVED lines=43> */
.L_x_12761:
[----:B------:R-:W-:Y:S01]  /*2ff0*/  I2FP.F32.U32 R24, R25 ;  /* 0x0000001900187245 */ /* 0x000fe20000201000 */
[----:B------:R-:W-:Y:S01]  /*3000*/  HADD2.F32 R25, -RZ, R27.H0_H0 ;  /* 0x2000001bff197230 */ /* 0x000fe20000004100 */
        /* <DEDUP_REMOVED lines=19> */
.L_x_12765:
        /* <DEDUP_REMOVED lines=14> */
.L_x_12766:
        /* <DEDUP_REMOVED lines=43> */
.L_x_12764:
[----:B------:R-:W-:Y:S01]  /*34d0*/  I2FP.F32.U32 R24, R26 ;  /* 0x0000001a00187245 */ /* 0x000fe20000201000 */
[----:B------:R-:W-:-:S04]  /*34e0*/  HADD2.F32 R27, -RZ, R27.H1_H1 ;  /* 0x3000001bff1b7230 */ /* 0x000fc80000004100 */
        /* <DEDUP_REMOVED lines=8> */
.L_x_12743:
        /* <DEDUP_REMOVED lines=15> */
.L_x_12769:
        /* <DEDUP_REMOVED lines=12> */
.L_x_12770:
        /* <DEDUP_REMOVED lines=41> */
[----:B------:R-:W-:-:S07]  /*39b0*/  IMAD.MOV.U32 R30, RZ, RZ, R88 ;  /* 0x000000ffff1e7224 */ /* 0x000fce00078e0058 */
.L_x_12768:
[----:B------:R-:W-:Y:S01]  /*39c0*/  ISETP.NE.AND P0, PT, R32, 0x1, PT ;  /* 0x000000012000780c */ /* 0x000fe20003f05270 */
[----:B-----5:R-:W-:Y:S01]  /*39d0*/  HADD2.F32 R31, -RZ, R24.H0_H0 ;  /* 0x20000018ff1f7230 */ /* 0x020fe20000004100 */
[----:B------:R-:W-:Y:S01]  /*39e0*/  I2FP.F32.U32 R30, R30 ;  /* 0x0000001e001e7245 */ /* 0x000fe20000201000 */
[----:B------:R-:W-:Y:S01]  /*39f0*/  UMOV UR4, UR8 ;  /* 0x0000000800047c82 */ /* 0x000fe20008000000 */
[----:B------:R-:W-:Y:S01]  /*3a00*/  UMOV UR5, UR9 ;  /* 0x0000000900057c82 */ /* 0x000fe20008000000 */
[----:B------:R-:W-:Y:S02]  /*3a10*/  HFMA2 R33, -RZ, RZ, 0, 1.1920928955078125e-07 ;  /* 0x00000002ff217431 */ /* 0x000fe400000001ff */
[----:B------:R-:W-:Y:S01]  /*3a20*/  FMUL.FTZ R44, R31, UR6 ;  /* 0x000000061f2c7c20 */ /* 0x000fe20008410000 */
[----:B------:R-:W-:Y:S01]  /*3a30*/  FFMA.FTZ R30, R30, R89, 1.1641532182693481445e-10 ;  /* 0x2f0000001e1e7423 */ /* 0x000fe20000010059 */
[----:B------:R-:W-:Y:S02]  /*3a40*/  IMAD.MOV.U32 R31, RZ, RZ, R78 ;  /* 0x000000ffff1f7224 */ /* 0x000fe400078e004e */
[----:B------:R-:W-:-:S02]  /*3a50*/  FMUL.FTZ R44, R44, UR5 ;  /* 0x000000052c2c7c20 */ /* 0x000fc40008410000 */
        /* <DEDUP_REMOVED lines=11> */
.L_x_12772:
        /* <DEDUP_REMOVED lines=12> */
.L_x_12773:
        /* <DEDUP_REMOVED lines=43> */
.L_x_12771:
[----:B------:R-:W-:Y:S01]  /*3e80*/  ISETP.NE.AND P1, PT, R33, 0x1, PT ;  /* 0x000000012100780c */ /* 0x000fe20003f25270 */
[----:B------:R-:W-:Y:S01]  /*3e90*/  HADD2.F32 R24, -RZ, R24.H1_H1 ;  /* 0x30000018ff187230 */ /* 0x000fe20000004100 */
[----:B------:R-:W-:Y:S01]  /*3ea0*/  I2FP.F32.U32 R30, R31 ;  /* 0x0000001f001e7245 */ /* 0x000fe20000201000 */
[----:B------:R-:W-:-:S03]  /*3eb0*/  IMAD.MOV.U32 R31, RZ, RZ, 0x2 ;  /* 0x00000002ff1f7424 */ /* 0x000fc600078e00ff */
[----:B------:R-:W-:Y:S01]  /*3ec0*/  FMUL.FTZ R45, R24, UR6 ;  /* 0x00000006182d7c20 */ /* 0x000fe20008410000 */
[----:B------:R-:W-:Y:S01]  /*3ed0*/  FFMA.FTZ R30, R30, R89, 1.1641532182693481445e-10 ;  /* 0x2f0000001e1e7423 */ /* 0x000fe20000010059 */
[----:B------:R-:W-:Y:S02]  /*3ee0*/  MOV R24, R78 ;  /* 0x0000004e00187202 */ /* 0x000fe40000000f00 */
[----:B------:R-:W-:Y:S02]  /*3ef0*/  FMUL.FTZ R45, R45, UR5 ;  /* 0x000000052d2d7c20 */ /* 0x000fe40008410000 */
[----:B------:R-:W-:Y:S01]  /*3f00*/  FSETP.LE.FTZ.AND P0, PT, R30, UR4, PT ;  /* 0x000000041e007c0b */ /* 0x000fe2000bf13000 */
        /* <DEDUP_REMOVED lines=9> */
.L_x_12775:
        /* <DEDUP_REMOVED lines=12> */
.L_x_12776:
        /* <DEDUP_REMOVED lines=43> */
.L_x_12774:
[----:B------:R-:W-:Y:S01]  /*4310*/  ISETP.NE.AND P2, PT, R31, 0x1, PT ;  /* 0x000000011f00780c */ /* 0x000fe20003f45270 */
[----:B------:R-:W-:Y:S01]  /*4320*/  HADD2.F32 R30, -RZ, R25.H0_H0 ;  /* 0x20000019ff1e7230 */ /* 0x000fe20000004100 */
[----:B------:R-:W-:Y:S01]  /*4330*/  I2FP.F32.U32 R24, R24 ;  /* 0x0000001800187245 */ /* 0x000fe20000201000 */
[----:B------:R-:W-:-:S03]  /*4340*/  IMAD.MOV.U32 R32, RZ, RZ, 0x2 ;  /* 0x00000002ff207424 */ /* 0x000fc600078e00ff */
[----:B------:R-:W-:Y:S01]  /*4350*/  FMUL.FTZ R30, R30, UR6 ;  /* 0x000000061e1e7c20 */ /* 0x000fe20008410000 */
[----:B------:R-:W-:-:S03]  /*4360*/  FFMA.FTZ R24, R24, R89, 1.1641532182693481445e-10 ;  /* 0x2f00000018187423 */ /* 0x000fc60000010059 */
[----:B------:R-:W-:Y:S02]  /*4370*/  FMUL.FTZ R46, R30, UR5 ;  /* 0x000000051e2e7c20 */ /* 0x000fe40008410000 */
[----:B------:R-:W-:Y:S01]  /*4380*/  FSETP.LE.FTZ.AND P1, PT, R24, UR4, PT ;  /* 0x0000000418007c0b */ /* 0x000fe2000bf33000 */
        /* <DEDUP_REMOVED lines=10> */
.L_x_12778:
        /* <DEDUP_REMOVED lines=12> */
.L_x_12779:
        /* <DEDUP_REMOVED lines=43> */
.L_x_12777:
        /* <DEDUP_REMOVED lines=18> */
.L_x_12781:
        /* <DEDUP_REMOVED lines=12> */
.L_x_12782:
        /* <DEDUP_REMOVED lines=43> */
.L_x_12780:
[----:B------:R-:W-:Y:S01]  /*4c30*/  ISETP.NE.AND P4, PT, R30, 0x1, PT ;  /* 0x000000011e00780c */ /* 0x000fe20003f85270 */
[----:B------:R-:W-:Y:S01]  /*4c40*/  HFMA2 R31, -RZ, RZ, 0, 1.1920928955078125e-07 ;  /* 0x00000002ff1f7431 */ /* 0x000fe200000001ff */
[----:B------:R-:W-:Y:S01]  /*4c50*/  I2FP.F32.U32 R24, R25 ;  /* 0x0000001900187245 */ /* 0x000fe20000201000 */
[----:B------:R-:W-:-:S04]  /*4c60*/  HADD2.F32 R25, -RZ, R26.H0_H0 ;  /* 0x2000001aff197230 */ /* 0x000fc80000004100 */
        /* <DEDUP_REMOVED lines=14> */
.L_x_12784:
        /* <DEDUP_REMOVED lines=12> */
.L_x_12785:
        /* <DEDUP_REMOVED lines=43> */
.L_x_12783:
[----:B------:R-:W-:Y:S01]  /*50c0*/  ISETP.NE.AND P5, PT, R31, 0x1, PT ;  /* 0x000000011f00780c */ /* 0x000fe20003fa5270 */
[----:B------:R-:W-:Y:S01]  /*50d0*/  HADD2.F32 R26, -RZ, R26.H1_H1 ;  /* 0x3000001aff1a7230 */ /* 0x000fe20000004100 */
[----:B------:R-:W-:Y:S01]  /*50e0*/  I2FP.F32.U32 R24, R25 ;  /* 0x0000001900187245 */ /* 0x000fe20000201000 */
[----:B------:R-:W-:Y:S01]  /*50f0*/  IMAD.MOV.U32 R30, RZ, RZ, 0x2 ;  /* 0x00000002ff1e7424 */ /* 0x000fe200078e00ff */
[----:B------:R-:W-:Y:S02]  /*5100*/  MOV R25, R78 ;  /* 0x0000004e00197202 */ /* 0x000fe40000000f00 */
[----:B------:R-:W-:Y:S01]  /*5110*/  FMUL.FTZ R26, R26, UR6 ;  /* 0x000000061a1a7c20 */ /* 0x000fe20008410000 */
[----:B------:R-:W-:-:S03]  /*5120*/  FFMA.FTZ R24, R24, R89, 1.1641532182693481445e-10 ;  /* 0x2f00000018187423 */ /* 0x000fc60000010059 */
        /* <DEDUP_REMOVED lines=11> */
.L_x_12787:
        /* <DEDUP_REMOVED lines=12> */
.L_x_12788:
        /* <DEDUP_REMOVED lines=43> */
.L_x_12786:
        /* <DEDUP_REMOVED lines=18> */
.L_x_12790:
        /* <DEDUP_REMOVED lines=14> */
.L_x_12791:
        /* <DEDUP_REMOVED lines=43> */
.L_x_12789:
        /* <DEDUP_REMOVED lines=16> */
.L_x_12767:
[----:B------:R-:W0:Y:S01]  /*5b00*/  LDC.64 R90, c[0x0][0x3a8] ;  /* 0x0000ea00ff5a7b82 */ /* 0x000e220000000a00 */
[----:B------:R-:W-:Y:S01]  /*5b10*/  SEL R27, RZ, 0x1000000, !P6 ;  /* 0x01000000ff1b7807 */ /* 0x000fe20007000000 */
[----:B------:R-:W-:Y:S01]  /*5b20*/  VIADD R93, R85, 0x100 ;  /* 0x00000100555d7836 */ /* 0x000fe20000000000 */
        /* <DEDUP_REMOVED lines=23> */
[----:B------:R-:W-:Y:S01]  /*5ca0*/  IMAD.MOV.U32 R48, RZ, RZ, R78 ;  /* 0x000000ffff307224 */ /* 0x000fe200078e004e */
[----:B------:R-:W-:Y:S02]  /*5cb0*/  MOV R49, 0x2 ;  /* 0x0000000200317802 */ /* 0x000fe40000000f00 */
[----:B------:R-:W-:Y:S01]  /*5cc0*/  MOV R92, R96 ;  /* 0x00000060005c7202 */ /* 0x000fe20000000f00 */
        /* <DEDUP_REMOVED lines=14> */
.L_x_12794:
[----:B------:R-:W-:-:S04]  /*5db0*/  VIADD R83, R83, 0x1 ;  /* 0x0000000153537836 */ /* 0x000fc80000000000 */
[C---:B------:R-:W-:Y:S01]  /*5dc0*/  IMAD.WIDE.U32 R80, R83.reuse, -0x2daee0ad, RZ ;  /* 0xd2511f5353507825 */ /* 0x040fe200078e00ff */
[----:B------:R-:W-:-:S13]  /*5dd0*/  ISETP.NE.AND P0, PT, R83, RZ, PT ;  /* 0x000000ff5300720c */ /* 0x000fda0003f05270 */
[----:B------:R-:W-:Y:S05]  /*5de0*/  @P0 BRA `(.L_x_12795) ;  /* 0x0000000000200947 */ /* 0x000fea0003800000 */
[----:B------:R-:W-:-:S04]  /*5df0*/  IADD3 R82, PT, PT, R82, 0x1, RZ ;  /* 0x0000000152527810 */ /* 0x000fc80007ffe0ff */
[----:B------:R-:W-:-:S13]  /*5e00*/  ISETP.NE.AND P0, PT, R82, RZ, PT ;  /* 0x000000ff5200720c */ /* 0x000fda0003f05270 */
[----:B------:R-:W-:Y:S01]  /*5e10*/  @!P0 VIADD R84, R84, 0x1 ;  /* 0x0000000154548836 */ /* 0x000fe20000000000 */
[----:B0-----:R-:W-:Y:S02]  /*5e20*/  @!P0 IADD3 R30, PT, PT, R76, 0x1, RZ ;  /* 0x000000014c1e8810 */ /* 0x001fe40007ffe0ff */
[----:B------:R-:W-:Y:S02]  /*5e30*/  @!P0 MOV R82, RZ ;  /* 0x000000ff00528202 */ /* 0x000fe40000000f00 */
[----:B------:R-:W-:-:S13]  /*5e40*/  ISETP.NE.AND P1, PT, R84, RZ, !P0 ;  /* 0x000000ff5400720c */ /* 0x000fda0004725270 */
[----:B------:R-:W-:-:S04]  /*5e50*/  @P1 IMAD.MOV R30, RZ, RZ, R76 ;  /* 0x000000ffff1e1224 */ /* 0x000fc800078e024c */
[----:B------:R-:W-:-:S07]  /*5e60*/  @!P0 IMAD.MOV.U32 R76, RZ, RZ, R30 ;  /* 0x000000ffff4c8224 */ /* 0x000fce00078e001e */
.L_x_12795:
        /* <DEDUP_REMOVED lines=43> */
.L_x_12793:
[----:B0-----:R-:W-:Y:S01]  /*6120*/  I2FP.F32.U32 R30, R48 ;  /* 0x00000030001e7245 */ /* 0x001fe20000201000 */
[----:B-----5:R-:W-:Y:S01]  /*6130*/  HADD2.F32 R31, -RZ, R24.H0_H0 ;  /* 0x20000018ff1f7230 */ /* 0x020fe20000004100 */
        /* <DEDUP_REMOVED lines=20> */
.L_x_12797:
        /* <DEDUP_REMOVED lines=12> */
.L_x_12798:
        /* <DEDUP_REMOVED lines=43> */
.L_x_12796:
        /* <DEDUP_REMOVED lines=21> */
.L_x_12800:
        /* <DEDUP_REMOVED lines=12> */
.L_x_12801:
        /* <DEDUP_REMOVED lines=43> */
.L_x_12799:
        /* <DEDUP_REMOVED lines=21> */
.L_x_12803:
        /* <DEDUP_REMOVED lines=12> */
.L_x_12804:
        /* <DEDUP_REMOVED lines=43> */
.L_x_12802:
        /* <DEDUP_REMOVED lines=21> */
.L_x_12806:
        /* <DEDUP_REMOVED lines=12> */
.L_x_12807:
        /* <DEDUP_REMOVED lines=43> */
.L_x_12805:
        /* <DEDUP_REMOVED lines=21> */
.L_x_12809:
        /* <DEDUP_REMOVED lines=12> */
.L_x_12810:
        /* <DEDUP_REMOVED lines=43> */
.L_x_12808:
[----:B------:R-:W-:Y:S01]  /*78f0*/  I2FP.F32.U32 R24, R25 ;  /* 0x0000001900187245 */ /* 0x000fe20000201000 */
[----:B------:R-:W-:Y:S01]  /*7900*/  HADD2.F32 R26, -RZ, R26.H1_H1 ;  /* 0x3000001aff1a7230 */ /* 0x000fe20000004100 */
        /* <DEDUP_REMOVED lines=19> */
.L_x_12812:
        /* <DEDUP_REMOVED lines=12> */
.L_x_12813:
        /* <DEDUP_REMOVED lines=43> */
.L_x_12811:
        /* <DEDUP_REMOVED lines=21> */
.L_x_12815:
        /* <DEDUP_REMOVED lines=14> */
.L_x_12816:
        /* <DEDUP_REMOVED lines=43> */
.L_x_12814:
        /* <DEDUP_REMOVED lines=10> */
.L_x_12792:
        /* <DEDUP_REMOVED lines=15> */
.L_x_12819:
        /* <DEDUP_REMOVED lines=12> */
.L_x_12820:
        /* <DEDUP_REMOVED lines=43> */
.L_x_12818:
[----:B------:R-:W-:Y:S01]  /*8790*/  ISETP.NE.AND P0, PT, R32, 0x1, PT ;  /* 0x000000012000780c */ /* 0x000fe20003f05270 */
[----:B-----5:R-:W-:Y:S01]  /*87a0*/  HADD2.F32 R31, -RZ, R24.H0_H0 ;  /* 0x20000018ff1f7230 */ /* 0x020fe20000004100 */
[----:B------:R-:W-:Y:S01]  /*87b0*/  I2FP.F32.U32 R30, R30 ;  /* 0x0000001e001e7245 */ /* 0x000fe20000201000 */
[----:B------:R-:W-:-:S03]  /*87c0*/  IMAD.MOV.U32 R33, RZ, RZ, 0x2 ;  /* 0x00000002ff217424 */ /* 0x000fc600078e00ff */
[----:B------:R-:W-:Y:S01]  /*87d0*/  FMUL.FTZ R36, R31, UR6 ;  /* 0x000000061f247c20 */ /* 0x000fe20008410000 */
[----:B------:R-:W-:Y:S01]  /*87e0*/  FFMA.FTZ R30, R30, R89, 1.1641532182693481445e-10 ;  /* 0x2f0000001e1e7423 */ /* 0x000fe20000010059 */
[----:B------:R-:W-:Y:S02]  /*87f0*/  MOV R31, R78 ;  /* 0x0000004e001f7202 */ /* 0x000fe40000000f00 */
[----:B------:R-:W-:Y:S02]  /*8800*/  FMUL.FTZ R36, R36, UR5 ;  /* 0x0000000524247c20 */ /* 0x000fe40008410000 */
        /* <DEDUP_REMOVED lines=11> */
.L_x_12822:
        /* <DEDUP_REMOVED lines=12> */
.L_x_12823:
        /* <DEDUP_REMOVED lines=43> */
.L_x_12821:
[----:B------:R-:W-:Y:S01]  /*8c30*/  ISETP.NE.AND P1, PT, R33, 0x1, PT ;  /* 0x000000012100780c */ /* 0x000fe20003f25270 */
[----:B------:R-:W-:Y:S01]  /*8c40*/  HADD2.F32 R24, -RZ, R24.H1_H1 ;  /* 0x30000018ff187230 */ /* 0x000fe20000004100 */
[----:B------:R-:W-:Y:S01]  /*8c50*/  I2FP.F32.U32 R30, R31 ;  /* 0x0000001f001e7245 */ /* 0x000fe20000201000 */
[----:B------:R-:W-:-:S03]  /*8c60*/  HFMA2 R31, -RZ, RZ, 0, 1.1920928955078125e-07 ;  /* 0x00000002ff1f7431 */ /* 0x000fc600000001ff */
[----:B------:R-:W-:Y:S01]  /*8c70*/  FMUL.FTZ R37, R24, UR6 ;  /* 0x0000000618257c20 */ /* 0x000fe20008410000 */
[----:B------:R-:W-:Y:S01]  /*8c80*/  FFMA.FTZ R30, R30, R89, 1.1641532182693481445e-10 ;  /* 0x2f0000001e1e7423 */ /* 0x000fe20000010059 */
[----:B------:R-:W-:Y:S02]  /*8c90*/  IMAD.MOV.U32 R24, RZ, RZ, R78 ;  /* 0x000000ffff187224 */ /* 0x000fe400078e004e */
[----:B------:R-:W-:Y:S02]  /*8ca0*/  FMUL.FTZ R37, R37, UR5 ;  /* 0x0000000525257c20 */ /* 0x000fe40008410000 */
[----:B------:R-:W-:Y:S01]  /*8cb0*/  FSETP.LE.FTZ.AND P0, PT, R30, UR4, PT ;  /* 0x000000041e007c0b */ /* 0x000fe2000bf13000 */
        /* <DEDUP_REMOVED lines=9> */
.L_x_12825:
        /* <DEDUP_REMOVED lines=12> */
.L_x_12826:
        /* <DEDUP_REMOVED lines=43> */
.L_x_12824:
[----:B------:R-:W-:Y:S01]  /*90c0*/  ISETP.NE.AND P2, PT, R31, 0x1, PT ;  /* 0x000000011f00780c */ /* 0x000fe20003f45270 */
[----:B------:R-:W-:Y:S01]  /*90d0*/  HADD2.F32 R30, -RZ, R25.H0_H0 ;  /* 0x20000019ff1e7230 */ /* 0x000fe20000004100 */
[----:B------:R-:W-:Y:S01]  /*90e0*/  I2FP.F32.U32 R24, R24 ;  /* 0x0000001800187245 */ /* 0x000fe20000201000 */
[----:B------:R-:W-:-:S03]  /*90f0*/  IMAD.MOV.U32 R32, RZ, RZ, 0x2 ;  /* 0x00000002ff207424 */ /* 0x000fc600078e00ff */
[----:B------:R-:W-:Y:S01]  /*9100*/  FMUL.FTZ R30, R30, UR6 ;  /* 0x000000061e1e7c20 */ /* 0x000fe20008410000 */
[----:B------:R-:W-:-:S03]  /*9110*/  FFMA.FTZ R24, R24, R89, 1.1641532182693481445e-10 ;  /* 0x2f00000018187423 */ /* 0x000fc60000010059 */
[----:B------:R-:W-:Y:S02]  /*9120*/  FMUL.FTZ R38, R30, UR5 ;  /* 0x000000051e267c20 */ /* 0x000fe40008410000 */
[----:B------:R-:W-:Y:S02]  /*9130*/  FSETP.LE.FTZ.AND P1, PT, R24, UR4, PT ;  /* 0x0000000418007c0b */ /* 0x000fe4000bf33000 */
        /* <DEDUP_REMOVED lines=10> */
.L_x_12828:
        /* <DEDUP_REMOVED lines=12> */
.L_x_12829:
        /* <DEDUP_REMOVED lines=43> */
.L_x_12827:
        /* <DEDUP_REMOVED lines=18> */
.L_x_12831:
        /* <DEDUP_REMOVED lines=12> */
.L_x_12832:
        /* <DEDUP_REMOVED lines=43> */
.L_x_12830:
[----:B------:R-:W-:Y:S01]  /*99e0*/  ISETP.NE.AND P4, PT, R30, 0x1, PT ;  /* 0x000000011e00780c */ /* 0x000fe20003f85270 */
[----:B------:R-:W-:Y:S01]  /*99f0*/  IMAD.MOV.U32 R31, RZ, RZ, 0x2 ;  /* 0x00000002ff1f7424 */ /* 0x000fe200078e00ff */
[----:B------:R-:W-:Y:S01]  /*9a00*/  I2FP.F32.U32 R24, R25 ;  /* 0x0000001900187245 */ /* 0x000fe20000201000 */
[----:B------:R-:W-:-:S04]  /*9a10*/  HADD2.F32 R25, -RZ, R26.H0_H0 ;  /* 0x2000001aff197230 */ /* 0x000fc80000004100 */
[----:B------:R-:W-:Y:S01]  /*9a20*/  FFMA.FTZ R24, R24, R89, 1.1641532182693481445e-10 ;  /* 0x2f00000018187423 */ /* 0x000fe20000010059 */
[----:B------:R-:W-:Y:S01]  /*9a30*/  FMUL.FTZ R49, R25, UR6 ;  /* 0x0000000619317c20 */ /* 0x000fe20008410000 */
[----:B------:R-:W-:-:S03]  /*9a40*/  MOV R25, R78 ;  /* 0x0000004e00197202 */ /* 0x000fc60000000f00 */
        /* <DEDUP_REMOVED lines=11> */
.L_x_12834:
        /* <DEDUP_REMOVED lines=12> */
.L_x_12835:
        /* <DEDUP_REMOVED lines=43> */
.L_x_12833:
[----:B------:R-:W-:Y:S01]  /*9e70*/  ISETP.NE.AND P5, PT, R31, 0x1, PT ;  /* 0x000000011f00780c */ /* 0x000fe20003fa5270 */
[----:B------:R-:W-:Y:S01]  /*9e80*/  HADD2.F32 R26, -RZ, R26.H1_H1 ;  /* 0x3000001aff1a7230 */ /* 0x000fe20000004100 */
[----:B------:R-:W-:Y:S01]  /*9e90*/  I2FP.F32.U32 R24, R25 ;  /* 0x0000001900187245 */ /* 0x000fe20000201000 */
[----:B------:R-:W-:Y:S02]  /*9ea0*/  HFMA2 R30, -RZ, RZ, 0, 1.1920928955078125e-07 ;  /* 0x00000002ff1e7431 */ /* 0x000fe400000001ff */
[----:B------:R-:W-:Y:S02]  /*9eb0*/  IMAD.MOV.U32 R25, RZ, RZ, R78 ;  /* 0x000000ffff197224 */ /* 0x000fe400078e004e */
        /* <DEDUP_REMOVED lines=13> */
.L_x_12837:
        /* <DEDUP_REMOVED lines=12> */
.L_x_12838:
        /* <DEDUP_REMOVED lines=43> */
.L_x_12836:
        /* <DEDUP_REMOVED lines=18> */
.L_x_12840:
        /* <DEDUP_REMOVED lines=14> */
.L_x_12841:
        /* <DEDUP_REMOVED lines=43> */
.L_x_12839:
        /* <DEDUP_REMOVED lines=16> */
.L_x_12817:
[----:B------:R-:W-:Y:S02]  /*a8b0*/  SEL R27, RZ, 0x1000000, !P6 ;  /* 0x01000000ff1b7807 */ /* 0x000fe40007000000 */
[----:B------:R-:W-:Y:S02]  /*a8c0*/  SEL R30, RZ, 0x10000, !P5 ;  /* 0x00010000ff1e7807 */ /* 0x000fe40006800000 */
[----:B------:R-:W-:Y:S02]  /*a8d0*/  SEL R31, RZ, 0x100, !P4 ;  /* 0x00000100ff1f7807 */ /* 0x000fe40006000000 */
[----:B------:R-:W-:Y:S01]  /*a8e0*/  ISETP.NE.AND P6, PT, R48, RZ, PT ;  /* 0x000000ff3000720c */ /* 0x000fe20003fc5270 */
[----:B------:R-:W-:Y:S01]  /*a8f0*/  IMAD.WIDE.U32 R48, R93, 0x20, R90 ;  /* 0x000000205d307825 */ /* 0x000fe200078e005a */
[----:B------:R-:W-:Y:S02]  /*a900*/  SEL R26, RZ, 0x1000000, !P2 ;  /* 0x01000000ff1a7807 */ /* 0x000fe40005000000 */
[----:B------:R-:W-:-:S02]  /*a910*/  SEL R25, RZ, 0x10000, !P1 ;  /* 0x00010000ff197807 */ /* 0x000fc40004800000 */
[----:B------:R-:W-:Y:S01]  /*a920*/  SEL R24, RZ, 0x100, !P0 ;  /* 0x00000100ff187807 */ /* 0x000fe20004000000 */
[----:B------:R0:W-:Y:S01]  /*a930*/  STG.E.128 desc[UR10][R48.64], R36 ;  /* 0x0000002430007986 */ /* 0x0001e2000c101d0a */
[----:B------:R-:W-:Y:S02]  /*a940*/  LOP3.LUT R31, R31, R27, R30, 0xfe, !PT ;  /* 0x0000001b1f1f7212 */ /* 0x000fe400078efe1e */
[----:B------:R-:W-:Y:S01]  /*a950*/  LOP3.LUT R24, R24, R26, R25, 0xfe, !PT ;  /* 0x0000001a18187212 */ /* 0x000fe200078efe19 */
[----:B------:R0:W-:Y:S01]  /*a960*/  STG.E.128 desc[UR10][R48.64+0x10], R32 ;  /* 0x0000102030007986 */ /* 0x0001e2000c101d0a */
[----:B------:R-:W-:Y:S02]  /*a970*/  SEL R27, RZ, 0x1, !P6 ;  /* 0x00000001ff1b7807 */ /* 0x000fe40007000000 */
[----:B------:R-:W-:Y:S02]  /*a980*/  IADD3 R95, PT, PT, R85, 0x200, RZ ;  /* 0x00000200555f7810 */ /* 0x000fe40007ffe0ff */
[----:B------:R-:W-:-:S02]  /*a990*/  SEL R30, RZ, 0x1, !P3 ;  /* 0x00000001ff1e7807 */ /* 0x000fc40005800000 */
[----:B------:R-:W-:Y:S01]  /*a9a0*/  LOP3.LUT R24, R24, R27, RZ, 0xfc, !PT ;  /* 0x0000001b18187212 */ /* 0x000fe200078efcff */
[----:B------:R-:W-:Y:S01]  /*a9b0*/  IMAD.WIDE.U32 R26, R93, 0x8, R86 ;  /* 0x000000085d1a7825 */ /* 0x000fe200078e0056 */
[----:B------:R-:W-:-:S03]  /*a9c0*/  LOP3.LUT R25, R31, R30, RZ, 0xfc, !PT ;  /* 0x0000001e1f197212 */ /* 0x000fc600078efcff */
[----:B------:R-:W-:Y:S02]  /*a9d0*/  IMAD.WIDE.U32 R28, R95, 0x10, R28 ;  /* 0x000000105f1c7825 */ /* 0x000fe400078e001c */
        /* <DEDUP_REMOVED lines=22> */
.L_x_12844:
        /* <DEDUP_REMOVED lines=12> */
.L_x_12845:
        /* <DEDUP_REMOVED lines=43> */
.L_x_12843:
[----:B------:R-:W-:Y:S01]  /*aeb0*/  I2FP.F32.U32 R92, R99 ;  /* 0x00000063005c7245 */ /* 0x000fe20000201000 */
[----:B-----5:R-:W-:Y:S01]  /*aec0*/  HADD2.F32 R94, -RZ, R28.H0_H0 ;  /* 0x2000001cff5e7230 */ /* 0x020fe20000004100 */
[----:B------:R-:W-:Y:S01]  /*aed0*/  ISETP.NE.AND P1, PT, R98, 0x1, PT ;  /* 0x000000016200780c */ /* 0x000fe20003f25270 */
[----:B0-----:R-:W-:Y:S02]  /*aee0*/  IMAD.MOV.U32 R96, RZ, RZ, 0x2 ;  /* 0x00000002ff607424 */ /* 0x001fe400078e00ff */
        /* <DEDUP_REMOVED lines=18> */
.L_x_12847:
        /* <DEDUP_REMOVED lines=12> */
.L_x_12848:
        /* <DEDUP_REMOVED lines=43> */
.L_x_12846:
        /* <DEDUP_REMOVED lines=21> */
.L_x_12850:
        /* <DEDUP_REMOVED lines=12> */
.L_x_12851:
        /* <DEDUP_REMOVED lines=43> */
.L_x_12849:
        /* <DEDUP_REMOVED lines=21> */
.L_x_12853:
        /* <DEDUP_REMOVED lines=12> */
.L_x_12854:
        /* <DEDUP_REMOVED lines=43> */
.L_x_12852:
        /* <DEDUP_REMOVED lines=21> */
.L_x_12856:
        /* <DEDUP_REMOVED lines=12> */
.L_x_12857:
        /* <DEDUP_REMOVED lines=43> */
.L_x_12855:
        /* <DEDUP_REMOVED lines=21> */
.L_x_12859:
        /* <DEDUP_REMOVED lines=12> */
.L_x_12860:
        /* <DEDUP_REMOVED lines=43> */
.L_x_12858:
        /* <DEDUP_REMOVED lines=21> */
.L_x_12862:
        /* <DEDUP_REMOVED lines=12> */
.L_x_12863:
        /* <DEDUP_REMOVED lines=43> */
.L_x_12861:
[----:B------:R-:W-:Y:S01]  /*cb40*/  I2FP.F32.U32 R28, R29 ;  /* 0x0000001d001c7245 */ /* 0x000fe20000201000 */
[----:B------:R-:W-:Y:S01]  /*cb50*/  HADD2.F32 R29, -RZ, R31.H0_H0 ;  /* 0x2000001fff1d7230 */ /* 0x000fe20000004100 */
        /* <DEDUP_REMOVED lines=19> */
.L_x_12865:
        /* <DEDUP_REMOVED lines=14> */
.L_x_12866:
        /* <DEDUP_REMOVED lines=43> */
.L_x_12864:
        /* <DEDUP_REMOVED lines=10> */
.L_x_12842:
        /* <DEDUP_REMOVED lines=15> */
.L_x_12869:
        /* <DEDUP_REMOVED lines=12> */
.L_x_12870:
        /* <DEDUP_REMOVED lines=43> */
.L_x_12868:
[----:B------:R-:W-:Y:S01]  /*d520*/  ISETP.NE.AND P0, PT, R26, 0x1, PT ;  /* 0x000000011a00780c */ /* 0x000fe20003f05270 */
[----:B-----5:R-:W-:Y:S01]  /*d530*/  HADD2.F32 R25, -RZ, R28.H0_H0 ;  /* 0x2000001cff197230 */ /* 0x020fe20000004100 */
[----:B------:R-:W-:Y:S02]  /*d540*/  I2FP.F32.U32 R24, R24 ;  /* 0x0000001800187245 */ /* 0x000fe40000201000 */
[----:B------:R-:W-:Y:S02]  /*d550*/  MOV R27, 0x2 ;  /* 0x00000002001b7802 */ /* 0x000fe40000000f00 */
        /* <DEDUP_REMOVED lines=15> */
.L_x_12872:
        /* <DEDUP_REMOVED lines=12> */
.L_x_12873:
        /* <DEDUP_REMOVED lines=43> */
.L_x_12871:
        /* <DEDUP_REMOVED lines=18> */
.L_x_12875:
        /* <DEDUP_REMOVED lines=12> */
.L_x_12876:
        /* <DEDUP_REMOVED lines=43> */
.L_x_12874:
        /* <DEDUP_REMOVED lines=18> */
.L_x_12878:
        /* <DEDUP_REMOVED lines=12> */
.L_x_12879:
        /* <DEDUP_REMOVED lines=43> */
.L_x_12877:
        /* <DEDUP_REMOVED lines=18> */
.L_x_12881:
        /* <DEDUP_REMOVED lines=12> */
.L_x_12882:
        /* <DEDUP_REMOVED lines=43> */
.L_x_12880:
        /* <DEDUP_REMOVED lines=18> */
.L_x_12884:
        /* <DEDUP_REMOVED lines=12> */
.L_x_12885:
        /* <DEDUP_REMOVED lines=43> */
.L_x_12883:
        /* <DEDUP_REMOVED lines=18> */
.L_x_12887:
        /* <DEDUP_REMOVED lines=12> */
.L_x_12888:
        /* <DEDUP_REMOVED lines=43> */
.L_x_12886:
        /* <DEDUP_REMOVED lines=18> */
.L_x_12890:
        /* <DEDUP_REMOVED lines=14> */
.L_x_12891:
        /* <DEDUP_REMOVED lines=43> */
.L_x_12889:
        /* <DEDUP_REMOVED lines=16> */
.L_x_12867:
        /* <DEDUP_REMOVED lines=119> */
[----:B------:R-:W-:Y:S02]  /*fdb0*/  @!P0 LOP3.LUT R96, R92, 0xf8, RZ, 0xc0, !PT ;  /* 0x000000f85c608812 */ /* 0x000fe400078ec0ff */
[----:B------:R-:W-:Y:S01]  /*fdc0*/  MOV R92, RZ ;  /* 0x000000ff005c7202 */ /* 0x000fe20000000f00 */
[----:B------:R-:W-:Y:S01]  /*fdd0*/  STG.E.64 desc[UR10][R86.64], R90 ;  /* 0x0000005a56007986 */ /* 0x000fe2000c101b0a */
[----:B------:R-:W-:-:S05]  /*fde0*/  @!P0 IMAD.MOV.U32 R92, RZ, RZ, 0x300 ;  /* 0x00000300ff5c8424 */ /* 0x000fca00078e00ff */
[----:B------:R-:W1:Y:S01]  /*fdf0*/  SHFL.DOWN PT, R97, R92, 0x4, 0x1f ;  /* 0x08801f005c617f89 */ /* 0x000e6200000e0000 */
[----:B0-----:R-:W-:Y:S01]  /*fe00*/  FADD.FTZ R29, R89, R98 ;  /* 0x00000062591d7221 */ /* 0x001fe20000010000 */
[----:B------:R-:W-:Y:S02]  /*fe10*/  @!P4 LOP3.LUT R89, R30, 0x38, RZ, 0xc0, !PT ;  /* 0x000000381e59c812 */ /* 0x000fe400078ec0ff */
[----:B------:R-:W-:-:S03]  /*fe20*/  CS2R R30, SRZ ;  /* 0x00000000001e7805 */ /* 0x000fc6000001ff00 */
[----:B------:R0:W-:Y:S01]  /*fe30*/  @!P4 STS.64 [R89+UR4], R28 ;  /* 0x0000001c5900c988 */ /* 0x0001e20008000a04 */
[----:B------:R-:W-:Y:S01]  /*fe40*/  BAR.SYNC.DEFER_BLOCKING 0x0 ;  /* 0x0000000000007b1d */ /* 0x000fe20000010000 */
[----:B-1----:R-:W-:Y:S02]  /*fe50*/  IADD3 R98, PT, PT, R97, R92, RZ ;  /* 0x0000005c61627210 */ /* 0x002fe40007ffe0ff */
[----:B------:R-:W-:Y:S02]  /*fe60*/  I2FP.F32.S32 R90, R97 ;  /* 0x00000061005a7245 */ /* 0x000fe40000201400 */
[----:B------:R-:W-:Y:S01]  /*fe70*/  I2FP.F32.S32 R100, R98 ;  /* 0x0000006200647245 */ /* 0x000fe20000201400 */
[----:B------:R-:W1:Y:S01]  /*fe80*/  SHFL.DOWN PT, R87, R98, 0x2, 0x1f ;  /* 0x08401f0062577f89 */ /* 0x000e6200000e0000 */
[----:B0-----:R-:W-:Y:S02]  /*fe90*/  I2FP.F32.U32 R28, R92 ;  /* 0x0000005c001c7245 */ /* 0x001fe40000201000 */
[----:B------:R-:W0:Y:S01]  /*fea0*/  MUFU.RCP R101, R100 ;  /* 0x0000006400657308 */ /* 0x000e220000001000 */
[----:B------:R-:W2:Y:S01]  /*feb0*/  @!P0 LDS.64 R30, [R96+UR4] ;  /* 0x00000004601e8984 */ /* 0x000ea20008000a00 */
[----:B------:R-:W-:Y:S01]  /*fec0*/  ISETP.NE.AND P0, PT, R53, RZ, PT ;  /* 0x000000ff3500720c */ /* 0x000fe20003f05270 */
[----:B-1----:R-:W-:Y:S01]  /*fed0*/  IMAD.IADD R98, R98, 0x1, R87 ;  /* 0x0000000162627824 */ /* 0x002fe200078e0257 */
[----:B------:R-:W-:-:S04]  /*fee0*/  I2FP.F32.S32 R87, R87 ;  /* 0x0000005700577245 */ /* 0x000fc80000201400 */
[----:B------:R-:W-:Y:S04]  /*fef0*/  SHFL.DOWN PT, R97, R98, 0x1, 0x1f ;  /* 0x08201f0062617f89 */ /* 0x000fe800000e0000 */
[----:B--2---:R-:W1:Y:S04]  /*ff00*/  SHFL.DOWN PT, R99, R30, 0x4, 0x1f ;  /* 0x08801f001e637f89 */ /* 0x004e6800000e0000 */
[----:B------:R-:W2:Y:S01]  /*ff10*/  SHFL.DOWN PT, R86, R31, 0x4, 0x1f ;  /* 0x08801f001f567f89 */ /* 0x000ea200000e0000 */
[C---:B-1----:R-:W-:Y:S01]  /*ff20*/  FMUL.FTZ R29, R99.reuse, R90 ;  /* 0x0000005a631d7220 */ /* 0x042fe20000410000 */
[----:B------:R-:W-:-:S03]  /*ff30*/  FADD.FTZ R99, -R99, R30 ;  /* 0x0000001e63637221 */ /* 0x000fc60000010100 */
[----:B------:R-:W-:Y:S01]  /*ff40*/  FFMA.FTZ R96, R28, R30, R29 ;  /* 0x0000001e1c607223 */ /* 0x000fe2000001001d */
[----:B------:R-:W-:Y:S01]  /*ff50*/  FMUL.FTZ R99, R99, R99 ;  /* 0x0000006363637220 */ /* 0x000fe20000410000 */
[----:B--2---:R-:W-:Y:S02]  /*ff60*/  FADD.FTZ R86, R86, R31 ;  /* 0x0000001f56567221 */ /* 0x004fe40000010000 */
[----:B0-----:R-:W-:Y:S01]  /*ff70*/  FMUL.FTZ R29, R101, R96 ;  /* 0x00000060651d7220 */ /* 0x001fe20000410000 */
        /* <DEDUP_REMOVED lines=49> */
[----:B------:R-:W2:Y:S01]  /*10290*/  @!P0 LDC.64 R28, c[0x0][0x3c8] ;  /* 0x0000f200ff1c8b82 */ /* 0x000ea20000000a00 */
[C---:B------:R-:W-:Y:S01]  /*102a0*/  FADD.FTZ R108, -R112.reuse, R26 ;  /* 0x0000001a706c7221 */ /* 0x040fe20000010100 */
[C---:B------:R-:W-:Y:S01]  /*102b0*/  FADD.FTZ R106, -R112.reuse, R33 ;  /* 0x00000021706a7221 */ /* 0x040fe20000010100 */
[----:B------:R-:W-:Y:S01]  /*102c0*/  FADD.FTZ R98, -R112, R39 ;  /* 0x0000002770627221 */ /* 0x000fe20000010100 */
[----:B------:R-:W-:Y:S01]  /*102d0*/  MOV R41, UR18 ;  /* 0x0000001200297c02 */ /* 0x000fe20008000f00 */
[----:B------:R-:W-:-:S02]  /*102e0*/  IMAD.U32 R39, RZ, RZ, UR18 ;  /* 0x00000012ff277e24 */ /* 0x000fc4000f8e00ff */
        /* <DEDUP_REMOVED lines=16> */
[----:B0-----:R-:W-:-:S04]  /*103f0*/  @!P0 IMAD.WIDE R38, R39, 0x4, R30 ;  /* 0x0000000427268825 */ /* 0x001fc800078e021e */
[----:B------:R-:W-:Y:S01]  /*10400*/  FFMA.FTZ R30, R33, R69, R22 ;  /* 0x00000045211e7223 */ /* 0x000fe20000010016 */
[----:B------:R-:W-:Y:S01]  /*10410*/  FMUL.FTZ R31, R91, R96 ;  /* 0x000000605b1f7220 */ /* 0x000fe20000410000 */
[----:B------:R-:W-:Y:S01]  /*10420*/  FFMA.FTZ R33, R106, R64, R21 ;  /* 0x000000406a217223 */ /* 0x000fe20000010015 */
[----:B------:R-:W-:Y:S01]  /*10430*/  F2FP.F16.F32.PACK_AB R26, R26, R25 ;  /* 0x000000191a1a723e */ /* 0x000fe200000000ff */
[----:B--2---:R-:W-:-:S04]  /*10440*/  @!P0 IMAD.WIDE R40, R41, 0x4, R28 ;  /* 0x0000000429288825 */ /* 0x004fc800078e021c */
[C---:B------:R-:W-:Y:S01]  /*10450*/  FMUL.FTZ R25, R91.reuse, R86 ;  /* 0x000000565b197220 */ /* 0x040fe20000410000 */
[C---:B------:R-:W-:Y:S01]  /*10460*/  FMUL.FTZ R29, R91.reuse, R46 ;  /* 0x0000002e5b1d7220 */ /* 0x040fe20000410000 */
[C---:B------:R-:W-:Y:S01]  /*10470*/  FMUL.FTZ R28, R91.reuse, R47 ;  /* 0x0000002f5b1c7220 */ /* 0x040fe20000410000 */
[----:B------:R-:W-:Y:S01]  /*10480*/  FMUL.FTZ R35, R91, R110 ;  /* 0x0000006e5b237220 */ /* 0x000fe20000410000 */
[----:B------:R-:W-:Y:S01]  /*10490*/  FFMA.FTZ R24, R25, R55, R2 ;  /* 0x0000003719187223 */ /* 0x000fe20000010002 */
[C---:B------:R-:W-:Y:S01]  /*104a0*/  FADD.FTZ R32, -R112.reuse, R49 ;  /* 0x0000003170207221 */ /* 0x040fe20000010100 */
[C---:B------:R-:W-:Y:S01]  /*104b0*/  FADD.FTZ R50, -R112.reuse, R50 ;  /* 0x0000003270327221 */ /* 0x040fe20000010100 */
[C---:B------:R-:W-:Y:S01]  /*104c0*/  FADD.FTZ R34, -R112.reuse, R51 ;  /* 0x0000003370227221 */ /* 0x040fe20000010100 */
[----:B------:R-:W-:Y:S01]  /*104d0*/  FFMA.FTZ R25, R29, R59, R4 ;  /* 0x0000003b1d197223 */ /* 0x000fe20000010004 */
[----:B------:R-:W-:Y:S01]  /*104e0*/  FADD.FTZ R112, -R112, R27 ;  /* 0x0000001b70707221 */ /* 0x000fe20000010100 */
[----:B------:R-:W-:Y:S01]  /*104f0*/  FFMA.FTZ R28, R28, R54, R3 ;  /* 0x000000361c1c7223 */ /* 0x000fe20000010003 */
[----:B------:R-:W-:Y:S01]  /*10500*/  FFMA.FTZ R29, R31, R67, R20 ;  /* 0x000000431f1d7223 */ /* 0x000fe20000010014 */
        /* <DEDUP_REMOVED lines=33> */
[--C-:B---3--:R-:W-:Y:S01]  /*10720*/  IMAD.WIDE.U32 R42, R85, 0x10, R36.reuse ;  /* 0x00000010552a7825 */ /* 0x108fe200078e0024 */
[----:B------:R-:W-:Y:S01]  /*10730*/  F2FP.F16.F32.PACK_AB R27, R120, R27 ;  /* 0x0000001b781b723e */ /* 0x000fe200000000ff */
[----:B------:R0:W-:Y:S01]  /*10740*/  @!P0 STG.E desc[UR10][R38.64], R87 ;  /* 0x0000005726008986 */ /* 0x0001e2000c10190a */
[----:B------:R-:W-:Y:S01]  /*10750*/  F2FP.F16.F32.PACK_AB R24, R89, R24 ;  /* 0x000000185918723e */ /* 0x000fe200000000ff */
[--C-:B------:R-:W-:Y:S01]  /*10760*/  IMAD.WIDE.U32 R44, R93, 0x10, R36.reuse ;  /* 0x000000105d2c7825 */ /* 0x100fe200078e0024 */
[----:B------:R-:W-:Y:S01]  /*10770*/  F2FP.F16.F32.PACK_AB R31, R114, R31 ;  /* 0x0000001f721f723e */ /* 0x000fe200000000ff */
[----:B------:R0:W-:Y:S01]  /*10780*/  @!P0 STG.E desc[UR10][R40.64], R91 ;  /* 0x0000005b28008986 */ /* 0x0001e2000c10190a */
[----:B------:R-:W-:Y:S01]  /*10790*/  F2FP.F16.F32.PACK_AB R29, R98, R29 ;  /* 0x0000001d621d723e */ /* 0x000fe200000000ff */
[----:B------:R-:W-:Y:S01]  /*107a0*/  IMAD.WIDE.U32 R36, R95, 0x10, R36 ;  /* 0x000000105f247825 */ /* 0x000fe200078e0024 */
[----:B------:R-:W-:Y:S01]  /*107b0*/  F2FP.F16.F32.PACK_AB R28, R33, R28 ;  /* 0x0000001c211c723e */ /* 0x000fe200000000ff */
[----:B------:R0:W-:Y:S01]  /*107c0*/  STG.E.128 desc[UR10][R42.64], R24 ;  /* 0x000000182a007986 */ /* 0x0001e2000c101d0a */
[----:B------:R-:W-:Y:S01]  /*107d0*/  F2FP.F16.F32.PACK_AB R35, R112, R35 ;  /* 0x000000237023723e */ /* 0x000fe200000000ff */
[----:B------:R-:W-:Y:S01]  /*107e0*/  UIADD3 UR18, UPT, UPT, UR18, UR16, URZ ;  /* 0x0000001012127290 */ /* 0x000fe2000fffe0ff */
[----:B------:R-:W-:Y:S01]  /*107f0*/  F2FP.F16.F32.PACK_AB R34, R51, R50 ;  /* 0x000000323322723e */ /* 0x000fe200000000ff */
[----:B------:R0:W-:Y:S01]  /*10800*/  STG.E.128 desc[UR10][R44.64], R28 ;  /* 0x0000001c2c007986 */ /* 0x0001e2000c101d0a */
[----:B------:R-:W-:Y:S01]  /*10810*/  F2FP.F16.F32.PACK_AB R33, R49, R48 ;  /* 0x000000303121723e */ /* 0x000fe200000000ff */
[----:B------:R-:W-:Y:S01]  /*10820*/  UISETP.GE.AND UP1, UPT, UR18, UR17, UPT ;  /* 0x000000111200728c */ /* 0x000fe2000bf26270 */
[----:B------:R-:W-:-:S05]  /*10830*/  F2FP.F16.F32.PACK_AB R32, R47, R32 ;  /* 0x000000202f20723e */ /* 0x000fca00000000ff */
[----:B------:R0:W-:Y:S03]  /*10840*/  STG.E.128 desc[UR10][R36.64], R32 ;  /* 0x0000002024007986 */ /* 0x0001e6000c101d0a */
[----:B------:R-:W-:Y:S05]  /*10850*/  BRA.U !UP1, `(.L_x_12892) ;  /* 0xffffff0509287547 */ /* 0x000fea000b83ffff */
[----:B------:R-:W-:Y:S05]  /*10860*/  EXIT ;  /* 0x000000000000794d */ /* 0x000fea0003800000 */
.L_x_12893:
        /* <DEDUP_REMOVED lines=9> */
.L_x_21008:


//--------------------- .text._ZN10layer_norm13ln_fwd_kernelINS_13Kernel_traitsI6__halfS2_fS2_fjLj6144ELj1ELj1ELj8ELj16ENS_18Kernel_traits_baseILj6144ES2_S2_fS2_fjLj256EEEEELb1ELb0ELb1ELb0EEEvNS_9FwdParamsE --------------------------
	.section	.text._ZN10layer_norm13ln_fwd_kernelINS_13Kernel_traitsI6__halfS2_fS2_fjLj6144ELj1ELj1ELj8ELj16ENS_18Kernel_traits_baseILj6144ES2_S2_fS2_fjLj256EEEEELb1ELb0ELb1ELb0EEEvNS_9FwdParamsE,"ax",@progbits
	.align	128
        .global         _ZN10layer_norm13ln_fwd_kernelINS_13Kernel_traitsI6__halfS2_fS2_fjLj6144ELj1ELj1ELj8ELj16ENS_18Kernel_traits_baseILj6144ES2_S2_fS2_fjLj256EEEEELb1ELb0ELb1ELb0EEEvNS_9FwdParamsE
        .type           _ZN10layer_norm13ln_fwd_kernelINS_13Kernel_traitsI6__halfS2_fS2_fjLj6144ELj1ELj1ELj8ELj16ENS_18Kernel_traits_baseILj6144ES2_S2_fS2_fjLj256EEEEELb1ELb0ELb1ELb0EEEvNS_9FwdParamsE,@function
        .size           _ZN10layer_norm13ln_fwd_kernelINS_13Kernel_traitsI6__halfS2_fS2_fjLj6144ELj1ELj1ELj8ELj16ENS_18Kernel_traits_baseILj6144ES2_S2_fS2_fjLj256EEEEELb1ELb0ELb1ELb0EEEvNS_9FwdParamsE,(.L_x_21009 - _ZN10layer_norm13ln_fwd_kernelINS_13Kernel_traitsI6__halfS2_fS2_fjLj6144ELj1ELj1ELj8ELj16ENS_18Kernel_traits_baseILj6144ES2_S2_fS2_fjLj256EEEEELb1ELb0ELb1ELb0EEEvNS_9FwdParamsE)
        .other          _ZN10layer_norm13ln_fwd_kernelINS_13Kernel_traitsI6__halfS2_fS2_fjLj6144ELj1ELj1ELj8ELj16ENS_18Kernel_traits_baseILj6144ES2_S2_fS2_fjLj256EEEEELb1ELb0ELb1ELb0EEEvNS_9FwdParamsE,@"STO_CUDA_ENTRY STV_DEFAULT"
_ZN10layer_norm13ln_fwd_kernelINS_13Kernel_traitsI6__halfS2_fS2_fjLj6144ELj1ELj1ELj8ELj16ENS_18Kernel_traits_baseILj6144ES2_S2_fS2_fjLj256EEEEELb1ELb0ELb1ELb0EEEvNS_9FwdParamsE:
.text._ZN10layer_norm13ln_fwd_kernelINS_13Kernel_traitsI6__halfS2_fS2_fjLj6144ELj1ELj1ELj8ELj16ENS_18Kernel_traits_baseILj6144ES2_S2_fS2_fjLj256EEEEELb1ELb0ELb1ELb0EEEvNS_9FwdParamsE:
[----:B------:R-:W-:Y:S01]  /*0000*/  LDC R1, c[0x0][0x37c] ;  /* 0x0000df00ff017b82 */ /* 0x000fe20000000800 */
[----:B------:R-:W0:Y:S07]  /*0010*/  LDCU.U8 UR4, c[0x0][0x464] ;  /* 0x00008c80ff0477ac */ /* 0x000e2e0008000000 */
[----:B------:R-:W1:Y:S01]  /*0020*/  LDC R80, c[0x0][0x458] ;  /* 0x00011600ff507b82 */ /* 0x000e620000000800 */
[----:B------:R-:W2:Y:S07]  /*0030*/  LDCU.64 UR6, c[0x0][0x358] ;  /* 0x00006b00ff0677ac */ /* 0x000eae0008000a00 */
[----:B------:R-:W3:Y:S01]  /*0040*/  LDC R81, c[0x0][0x45c] ;  /* 0x00011700ff517b82 */ /* 0x000ee20000000800 */
[----:B------:R-:W4:Y:S01]  /*0050*/  S2R R5, SR_TID.X ;  /* 0x0000000000057919 */ /* 0x000f220000002100 */
[----:B------:R-:W5:Y:S06]  /*0060*/  LDCU.64 UR8, c[0x0][0x438] ;  /* 0x00008700ff0877ac */ /* 0x000f6c0008000a00 */
[----:B------:R-:W5:Y:S01]  /*0070*/  LDC R4, c[0x0][0x388] ;  /* 0x0000e200ff047b82 */ /* 0x000f620000000800 */
        /* <DEDUP_REMOVED lines=11> */
[----:B----4-:R-:W-:Y:S01]  /*0130*/  LOP3.LUT R44, R5, 0xe0, RZ, 0xc0, !PT ;  /* 0x000000e0052c7812 */ /* 0x010fe200078ec0ff */
[----:B------:R-:W-:Y:S01]  /*0140*/  BSSY.RECONVERGENT B0, `(.L_x_12894) ;  /* 0x0000051000007945 */ /* 0x000fe20003800200 */
[----:B-----5:R-:W-:Y:S01]  /*0150*/  SHF.R.S32.HI R47, RZ, 0x1f, R4 ;  /* 0x0000001fff2f7819 */ /* 0x020fe20000011404 */
[----:B------:R-:W-:Y:S01]  /*0160*/  UISETP.NE.U32.AND UP0, UPT, UR8, URZ, UPT ;  /* 0x000000ff0800728c */ /* 0x000fe2000bf05070 */
[----:B------:R-:W-:Y:S02]  /*0170*/  LOP3.LUT R55, R44, 0x1f, R5, 0xf8, !PT ;  /* 0x0000001f2c377812 */ /* 0x000fe400078ef805 */
[----:B------:R-:W-:Y:S01]  /*0180*/  LEA.HI R47, R47, R4, RZ, 0x3 ;  /* 0x000000042f2f7211 */ /* 0x000fe200078f18ff */
[----:B------:R-:W-:Y:S01]  /*0190*/  UISETP.NE.AND.EX UP0, UPT, UR9, URZ, UPT, UP0 ;  /* 0x000000ff0900728c */ /* 0x000fe2000bf05300 */
[----:B------:R-:W-:-:S02]  /*01a0*/  LOP3.LUT R16, R55, 0xff, RZ, 0x3c, !PT ;  /* 0x000000ff37107812 */ /* 0x000fc400078e3cff */
[----:B------:R-:W-:Y:S02]  /*01b0*/  LOP3.LUT R45, R5, 0x1f, RZ, 0xc0, !PT ;  /* 0x0000001f052d7812 */ /* 0x000fe400078ec0ff */
[----:B------:R-:W-:Y:S02]  /*01c0*/  LEA.HI.SX32 R15, R47, R16, 0x1d ;  /* 0x000000102f0f7211 */ /* 0x000fe400078feaff */
[----:B0-----:R-:W-:Y:S02]  /*01d0*/  MOV R0, UR4 ;  /* 0x0000000400007c02 */ /* 0x001fe40008000f00 */
[----:B-1----:R-:W-:-:S03]  /*01e0*/  @P0 IADD3 R80, P1, PT, R2, R7, RZ ;  /* 0x0000000702500210 */ /* 0x002fc60007f3e0ff */
[----:B---3--:R-:W-:Y:S02]  /*01f0*/  IMAD R2, R0, UR5, R5 ;  /* 0x0000000500027c24 */ /* 0x008fe4000f8e0205 */
[----:B------:R-:W-:Y:S02]  /*0200*/  @P0 IMAD.X R81, RZ, RZ, R3, P1 ;  /* 0x000000ffff510224 */ /* 0x000fe400008e0603 */
[C---:B--2---:R-:W-:Y:S01]  /*0210*/  VIADD R54, R18.reuse, 0x9e3779b9 ;  /* 0x9e3779b912367836 */ /* 0x044fe20000000000 */
        /* <DEDUP_REMOVED lines=8> */
[----:B------:R-:W-:Y:S01]  /*02a0*/  IADD3 R12, PT, PT, R18, -0xe443238, RZ ;  /* 0xf1bbcdc8120c7810 */ /* 0x000fe20007ffe0ff */
[C---:B------:R-:W-:Y:S01]  /*02b0*/  VIADD R7, R19.reuse, 0xed9eba14 ;  /* 0xed9eba1413077836 */ /* 0x040fe20000000000 */
[C---:B------:R-:W-:Y:S01]  /*02c0*/  IADD3 R78, PT, PT, R19.reuse, -0x695add53, RZ ;  /* 0x96a522ad134e7810 */ /* 0x040fe20007ffe0ff */
[----:B------:R-:W-:Y:S01]  /*02d0*/  VIADD R8, R19, 0xa9066899 ;  /* 0xa906689913087836 */ /* 0x000fe20000000000 */
[--C-:B------:R-:W-:Y:S01]  /*02e0*/  SHF.R.U64 R16, R80, 0x2, R81.reuse ;  /* 0x0000000250107819 */ /* 0x100fe20000001251 */
[C---:B------:R-:W-:Y:S01]  /*02f0*/  VIADD R46, R18.reuse, 0xb54cda56 ;  /* 0xb54cda56122e7836 */ /* 0x040fe20000000000 */
[----:B------:R-:W-:Y:S01]  /*0300*/  SHF.R.U32.HI R17, RZ, 0x2, R81 ;  /* 0x00000002ff117819 */ /* 0x000fe20000011651 */
[----:B------:R-:W-:-:S02]  /*0310*/  VIADD R10, R18, 0x5384540f ;  /* 0x5384540f120a7836 */ /* 0x000fc40000000000 */
[C---:B------:R-:W-:Y:S02]  /*0320*/  VIADD R11, R19.reuse, 0x1fd5c5a3 ;  /* 0x1fd5c5a3130b7836 */ /* 0x040fe40000000000 */
[----:B------:R-:W-:Y:S02]  /*0330*/  VIADD R13, R19, 0xdb3d7428 ;  /* 0xdb3d7428130d7836 */ /* 0x000fe40000000000 */
        /* <DEDUP_REMOVED lines=27> */
.L_x_12895:
        /* <DEDUP_REMOVED lines=22> */
.L_x_12896:
[----:B------:R-:W-:Y:S05]  /*0650*/  BSYNC.RECONVERGENT B0 ;  /* 0x0000000000007941 */ /* 0x000fea0003800200 */
.L_x_12894:
[----:B------:R-:W0:Y:S02]  /*0660*/  LDCU UR4, c[0x0][0x384] ;  /* 0x00007080ff0477ac */ /* 0x000e240008000800 */
[----:B0-----:R-:W-:-:S13]  /*0670*/  ISETP.GE.AND P0, PT, R0, UR4, PT ;  /* 0x0000000400007c0c */ /* 0x001fda000bf06270 */
[----:B------:R-:W-:Y:S05]  /*0680*/  @P0 EXIT ;  /* 0x000000000000094d */ /* 0x000fea0003800000 */
[----:B------:R-:W-:-:S04]  /*0690*/  IMAD.HI.U32 R49, R16, -0x2daee0ad, RZ ;  /* 0xd2511f5310317827 */ /* 0x000fc800078e00ff */
[----:B------:R-:W-:Y:S01]  /*06a0*/  HFMA2 R81, -RZ, RZ, 0, 0 ;  /* 0x00000000ff517431 */ /* 0x000fe200000001ff */
[----:B------:R-:W-:Y:S01]  /*06b0*/  LOP3.LUT R80, R80, 0x3, RZ, 0xc0, !PT ;  /* 0x0000000350507812 */ /* 0x000fe200078ec0ff */
[----:B------:R-:W0:Y:S01]  /*06c0*/  LDCU UR10, c[0x0][0x404] ;  /* 0x00008080ff0a77ac */ /* 0x000e220008000800 */
[C---:B------:R-:W-:Y:S01]  /*06d0*/  IMAD.HI.U32 R48, R2.reuse, -0x326172a9, RZ ;  /* 0xcd9e8d5702307827 */ /* 0x040fe200078e00ff */
[----:B------:R-:W-:Y:S01]  /*06e0*/  LOP3.LUT R49, R49, R19, RZ, 0x3c, !PT ;  /* 0x0000001331317212 */ /* 0x000fe200078e3cff */
[----:B------:R-:W1:Y:S02]  /*06f0*/  LDCU.U8 UR11, c[0x0][0x410] ;  /* 0x00008200ff0b77ac */ /* 0x000e640008000000 */
[----:B------:R-:W-:Y:S01]  /*0700*/  IMAD R51, R2, -0x326172a9, RZ ;  /* 0xcd9e8d5702337824 */ /* 0x000fe200078e02ff */
[----:B------:R-:W-:Y:S01]  /*0710*/  LOP3.LUT R48, R17, R48, R18, 0x96, !PT ;  /* 0x0000003011307212 */ /* 0x000fe200078e9612 */
[C---:B------:R-:W-:Y:S01]  /*0720*/  IMAD.HI.U32 R50, R49.reuse, -0x326172a9, RZ ;  /* 0xcd9e8d5731327827 */ /* 0x040fe200078e00ff */
[----:B------:R-:W2:Y:S03]  /*0730*/  LDCU UR14, c[0x0][0x400] ;  /* 0x00008000ff0e77ac */ /* 0x000ea60008000800 */
[----:B------:R-:W-:Y:S01]  /*0740*/  IMAD R53, R16, -0x2daee0ad, RZ ;  /* 0xd2511f5310357824 */ /* 0x000fe200078e02ff */
[----:B------:R-:W-:Y:S01]  /*0750*/  LOP3.LUT R50, R54, R51, R50, 0x96, !PT ;  /* 0x0000003336327212 */ /* 0x000fe200078e9632 */
[C---:B------:R-:W-:Y:S01]  /*0760*/  IMAD.HI.U32 R52, R48.reuse, -0x2daee0ad, RZ ;  /* 0xd2511f5330347827 */ /* 0x040fe200078e00ff */
[----:B------:R-:W-:Y:S01]  /*0770*/  SHF.R.S32.HI R54, RZ, 0x3, R47 ;  /* 0x00000003ff367819 */ /* 0x000fe2000001142f */
[----:B------:R-:W3:Y:S02]  /*0780*/  LDCU.64 UR12, c[0x0][0x408] ;  /* 0x00008100ff0c77ac */ /* 0x000ee40008000a00 */
[----:B------:R-:W-:Y:S01]  /*0790*/  IMAD R51, R49, -0x326172a9, RZ ;  /* 0xcd9e8d5731337824 */ /* 0x000fe200078e02ff */
[----:B------:R-:W-:Y:S01]  /*07a0*/  LOP3.LUT R52, R3, R53, R52, 0x96, !PT ;  /* 0x0000003503347212 */ /* 0x000fe200078e9634 */
[----:B------:R-:W-:Y:S01]  /*07b0*/  IMAD R53, R48, -0x2daee0ad, RZ ;  /* 0xd2511f5330357824 */ /* 0x000fe200078e02ff */
[----:B------:R-:W4:Y:S01]  /*07c0*/  LDCU.64 UR8, c[0x0][0x3a0] ;  /* 0x00007400ff0877ac */ /* 0x000f220008000a00 */
[----:B------:R-:W-:Y:S01]  /*07d0*/  IMAD.HI.U32 R48, R50, -0x2daee0ad, RZ ;  /* 0xd2511f5332307827 */ /* 0x000fe200078e00ff */
[----:B------:R-:W-:-:S03]  /*07e0*/  UPLOP3.LUT UP1, UPT, UPT, UPT, UPT, 0x40, 0x4 ;  /* 0x000000000004789c */ /* 0x000fc60003f2e870 */
        /* <DEDUP_REMOVED lines=8> */
[----:B------:R-:W-:Y:S01]  /*0870*/  IMAD.HI.U32 R52, R51, -0x2daee0ad, RZ ;  /* 0xd2511f5333347827 */ /* 0x000fe200078e00ff */
[----:B------:R-:W-:-:S03]  /*0880*/  LOP3.LUT R50, R56, R53, R50, 0x96, !PT ;  /* 0x0000003538327212 */ /* 0x000fc600078e9632 */
[----:B------:R-:W-:Y:S02]  /*0890*/  IMAD R53, R49, -0x2daee0ad, RZ ;  /* 0xd2511f5331357824 */ /* 0x000fe400078e02ff */
[----:B------:R-:W-:Y:S02]  /*08a0*/  IMAD R49, R48, -0x326172a9, RZ ;  /* 0xcd9e8d5730317824 */ /* 0x000fe400078e02ff */
        /* <DEDUP_REMOVED lines=17> */
[C---:B------:R-:W-:Y:S02]  /*09c0*/  LOP3.LUT R52, R54.reuse, 0xff, RZ, 0xc0, !PT ;  /* 0x000000ff36347812 */ /* 0x040fe400078ec0ff */
[----:B------:R-:W-:Y:S01]  /*09d0*/  LOP3.LUT R54, R54, 0xffffff00, RZ, 0xc0, !PT ;  /* 0xffffff0036367812 */ /* 0x000fe200078ec0ff */
[----:B------:R-:W-:Y:S01]  /*09e0*/  IMAD R49, R49, -0x2daee0ad, RZ ;  /* 0xd2511f5331317824 */ /* 0x000fe200078e02ff */
[----:B------:R-:W-:Y:S01]  /*09f0*/  VIADDMNMX R44, R52, -R44, RZ, !PT ;  /* 0x8000002c342c7246 */ /* 0x000fe200078001ff */
[----:B------:R-:W-:Y:S01]  /*0a00*/  IMAD.HI.U32 R50, R46, -0x2daee0ad, RZ ;  /* 0xd2511f532e327827 */ /* 0x000fe200078e00ff */
[----:B------:R-:W-:Y:S02]  /*0a10*/  LOP3.LUT R47, R10, R51, R47, 0x96, !PT ;  /* 0x000000330a2f7212 */ /* 0x000fe400078e962f */
[----:B------:R-:W-:Y:S01]  /*0a20*/  VIMNMX R51, PT, PT, R44, 0x20, PT ;  /* 0x000000202c337848 */ /* 0x000fe20003fe0100 */
[----:B------:R-:W-:Y:S01]  /*0a30*/  IMAD R52, R45, -0x20, R52 ;  /* 0xffffffe02d347824 */ /* 0x000fe200078e0234 */
[----:B------:R-:W-:Y:S01]  /*0a40*/  LOP3.LUT R49, R11, R49, R50, 0x96, !PT ;  /* 0x000000310b317212 */ /* 0x000fe200078e9632 */
[----:B------:R-:W-:-:S02]  /*0a50*/  IMAD R48, R48, -0x326172a9, RZ ;  /* 0xcd9e8d5730307824 */ /* 0x000fc400078e02ff */
[----:B------:R-:W-:Y:S01]  /*0a60*/  IMAD R51, R51, 0x8, R54 ;  /* 0x0000000833337824 */ /* 0x000fe200078e0236 */
[----:B------:R-:W-:Y:S01]  /*0a70*/  VIMNMX R52, PT, PT, RZ, R52, !PT ;  /* 0x00000034ff347248 */ /* 0x000fe20007fe0100 */
[----:B------:R-:W-:-:S03]  /*0a80*/  IMAD.HI.U32 R45, R49, -0x326172a9, RZ ;  /* 0xcd9e8d57312d7827 */ /* 0x000fc600078e00ff */
[----:B------:R-:W-:Y:S01]  /*0a90*/  I2FP.F32.U32 R51, R51 ;  /* 0x0000003300337245 */ /* 0x000fe20000201000 */
[----:B------:R-:W-:Y:S01]  /*0aa0*/  IMAD R46, R46, -0x2daee0ad, RZ ;  /* 0xd2511f532e2e7824 */ /* 0x000fe200078e02ff */
[----:B------:R-:W-:Y:S01]  /*0ab0*/  LOP3.LUT R45, R12, R48, R45, 0x96, !PT ;  /* 0x000000300c2d7212 */ /* 0x000fe200078e962d */
[----:B------:R-:W-:Y:S01]  /*0ac0*/  IMAD.HI.U32 R44, R47, -0x2daee0ad, RZ ;  /* 0xd2511f532f2c7827 */ /* 0x000fe200078e00ff */
[----:B------:R0:W0:Y:S01]  /*0ad0*/  MUFU.RCP R76, R51 ;  /* 0x00000033004c7308 */ /* 0x0000220000001000 */
[----:B------:R-:W-:Y:S02]  /*0ae0*/  VIMNMX R77, PT, PT, R52, 0x20, PT ;  /* 0x00000020344d7848 */ /* 0x000fe40003fe0100 */
[----:B------:R-:W-:Y:S01]  /*0af0*/  IMAD R49, R49, -0x326172a9, RZ ;  /* 0xcd9e8d5731317824 */ /* 0x000fe200078e02ff */
[----:B------:R-:W-:Y:S01]  /*0b00*/  LOP3.LUT R44, R13, R46, R44, 0x96, !PT ;  /* 0x0000002e0d2c7212 */ /* 0x000fe200078e962c */
[----:B------:R-:W-:Y:S02]  /*0b10*/  IMAD R46, R47, -0x2daee0ad, RZ ;  /* 0xd2511f532f2e7824 */ /* 0x000fe400078e02ff */
[----:B------:R-:W-:-:S04]  /*0b20*/  IMAD.HI.U32 R47, R45, -0x2daee0ad, RZ ;  /* 0xd2511f532d2f7827 */ /* 0x000fc800078e00ff */
[----:B------:R-:W-:Y:S01]  /*0b30*/  IMAD.HI.U32 R79, R44, -0x326172a9, RZ ;  /* 0xcd9e8d572c4f7827 */ /* 0x000fe200078e00ff */
[----:B------:R-:W-:-:S03]  /*0b40*/  LOP3.LUT R78, R78, R46, R47, 0x96, !PT ;  /* 0x0000002e4e4e7212 */ /* 0x000fc600078e962f */
[----:B------:R-:W-:Y:S01]  /*0b50*/  IMAD R77, R77, 0x8, R54 ;  /* 0x000000084d4d7824 */ /* 0x000fe200078e0236 */
[----:B------:R-:W-:Y:S01]  /*0b60*/  LOP3.LUT R79, R14, R49, R79, 0x96, !PT ;  /* 0x000000310e4f7212 */ /* 0x000fe200078e964f */
[----:B------:R-:W-:Y:S02]  /*0b70*/  IMAD R82, R45, -0x2daee0ad, RZ ;  /* 0xd2511f532d527824 */ /* 0x000fe400078e02ff */
[----:B01234-:R-:W-:-:S07]  /*0b80*/  IMAD R84, R44, -0x326172a9, RZ ;  /* 0xcd9e8d572c547824 */ /* 0x01ffce00078e02ff */
.L_x_13206:
        /* <DEDUP_REMOVED lines=9> */
[----:B------:R-:W-:Y:S01]  /*0c20*/  IMAD.MOV.U32 R101, RZ, RZ, RZ ;  /* 0x000000ffff657224 */ /* 0x000fe200078e00ff */
[----:B------:R-:W1:Y:S01]  /*0c30*/  S2R R96, SR_TID.X ;  /* 0x0000000000607919 */ /* 0x000e620000002100 */
[----:B---3--:R-:W-:-:S13]  /*0c40*/  ISETP.GE.AND P3, PT, R97, 0x1, PT ;  /* 0x000000016100780c */ /* 0x008fda0003f66270 */
[----:B------:R-:W-:-:S04]  /*0c50*/  @P3 VIADD R92, R97, 0xffffffff ;  /* 0xffffffff615c3836 */ /* 0x000fc80000000000 */
[-C--:B--2---:R-:W-:Y:S02]  /*0c60*/  @P3 IMAD R93, R92, R95.reuse, RZ ;  /* 0x0000005f5c5d3224 */ /* 0x084fe400078e02ff */
[----:B------:R-:W-:-:S03]  /*0c70*/  IMAD R92, R0, R95, RZ ;  /* 0x0000005f005c7224 */ /* 0x000fc600078e02ff */
[----:B------:R-:W-:Y:S02]  /*0c80*/  @P3 SHF.R.S32.HI R98, RZ, 0x1f, R93 ;  /* 0x0000001fff623819 */ /* 0x000fe4000001145d */
[----:B------:R-:W-:Y:S02]  /*0c90*/  SHF.R.S32.HI R73, RZ, 0x1f, R92 ;  /* 0x0000001fff497819 */ /* 0x000fe4000001145c */
[----:B------:R-:W-:Y:S02]  /*0ca0*/  @P3 LEA.HI R93, R98, R93, RZ, 0x3 ;  /* 0x0000005d625d3211 */ /* 0x000fe400078f18ff */
[----:B------:R-:W-:Y:S02]  /*0cb0*/  LEA.HI R73, R73, R92, RZ, 0x3 ;  /* 0x0000005c49497211 */ /* 0x000fe400078f18ff */
[-C--:B-1----:R-:W-:Y:S02]  /*0cc0*/  @P3 LEA.HI.SX32 R101, R93, R96.reuse, 0x1d ;  /* 0x000000605d653211 */ /* 0x082fe400078feaff */
        /* <DEDUP_REMOVED lines=8> */
.L_x_12899:
[----:B------:R-:W-:Y:S05]  /*0d50*/  BRA.U !UP0, `(.L_x_12900) ;  /* 0x0000002d08ac7547 */ /* 0x000fea000b800000 */
[----:B------:R-:W0:Y:S02]  /*0d60*/  LDC.64 R72, c[0x0][0x3a0] ;  /* 0x0000e800ff487b82 */ /* 0x000e240000000a00 */
[----:B0-----:R-:W-:-:S05]  /*0d70*/  IMAD.WIDE.U32 R72, R100, 0x20, R72 ;  /* 0x0000002064487825 */ /* 0x001fca00078e0048 */
[----:B------:R0:W5:Y:S04]  /*0d80*/  LDG.E.128 R48, desc[UR6][R72.64] ;  /* 0x0000000648307981 */ /* 0x000168000c1e1d00 */
[----:B------:R0:W5:Y:S01]  /*0d90*/  LDG.E.128 R52, desc[UR6][R72.64+0x10] ;  /* 0x0000100648347981 */ /* 0x000162000c1e1d00 */
[----:B------:R-:W-:-:S13]  /*0da0*/  ISETP.GT.AND P1, PT, R97, RZ, PT ;  /* 0x000000ff6100720c */ /* 0x000fda0003f24270 */
[----:B------:R-:W-:Y:S01]  /*0db0*/  @!P1 MOV R74, R80 ;  /* 0x00000050004a9202 */ /* 0x000fe20000000f00 */
[----:B------:R-:W-:Y:S01]  /*0dc0*/  @!P1 IMAD.MOV.U32 R92, RZ, RZ, R82 ;  /* 0x000000ffff5c9224 */ /* 0x000fe200078e0052 */
        /* <DEDUP_REMOVED lines=17> */
.L_x_12904:
        /* <DEDUP_REMOVED lines=13> */
.L_x_12906:
[----:B------:R-:W-:Y:S05]  /*0fb0*/  BSYNC.RECONVERGENT B2 ;  /* 0x0000000000027941 */ /* 0x000fea0003800200 */
.L_x_12905:
        /* <DEDUP_REMOVED lines=48> */
.L_x_12903:
[----:B------:R-:W-:Y:S05]  /*12c0*/  BSYNC.RECONVERGENT B1 ;  /* 0x0000000000017941 */ /* 0x000fea0003800200 */
.L_x_12902:
        /* <DEDUP_REMOVED lines=9> */
[----:B------:R-:W-:-:S07]  /*1360*/  FADD.FTZ R48, R48, R73 ;  /* 0x0000004930307221 */ /* 0x000fce0000010000 */
.L_x_12901:
        /* <DEDUP_REMOVED lines=19> */
.L_x_12910:
        /* <DEDUP_REMOVED lines=13> */
.L_x_12912:
[----:B------:R-:W-:Y:S05]  /*1570*/  BSYNC.RECONVERGENT B2 ;  /* 0x0000000000027941 */ /* 0x000fea0003800200 */
.L_x_12911:
[----:B------:R-:W-:Y:S01]  /*1580*/  IMAD.WIDE.U32 R74, R2, -0x326172a9, RZ ;  /* 0xcd9e8d57024a7825 */ /* 0x000fe200078e00ff */
[----:B------:R-:W-:-:S04]  /*1590*/  LOP3.LUT R72, R81, R79, R19, 0x96, !PT ;  /* 0x0000004f51487212 */ /* 0x000fc800078e9613 */
        /* <DEDUP_REMOVED lines=42> */
[----:B------:R-:W-:Y:S02]  /*1840*/  IMAD.MOV.U32 R82, RZ, RZ, R72 ;  /* 0x000000ffff527224 */ /* 0x000fe400078e0048 */
[----:B------:R-:W-:Y:S01]  /*1850*/  HFMA2 R72, -RZ, RZ, 0, 0 ;  /* 0x00000000ff487431 */ /* 0x000fe200000001ff */
[----:B------:R-:W-:Y:S01]  /*1860*/  LOP3.LUT R78, R75, R78, R73, 0x96, !PT ;  /* 0x0000004e4b4e7212 */ /* 0x000fe200078e9649 */
[----:B------:R-:W-:-:S07]  /*1870*/  IMAD.MOV.U32 R73, RZ, RZ, R92 ;  /* 0x000000ffff497224 */ /* 0x000fce00078e005c */
.L_x_12909:
[----:B------:R-:W-:Y:S05]  /*1880*/  BSYNC.RECONVERGENT B1 ;  /* 0x0000000000017941 */ /* 0x000fea0003800200 */
.L_x_12908:
        /* <DEDUP_REMOVED lines=9> */
[----:B------:R-:W-:-:S07]  /*1920*/  FADD.FTZ R49, R49, R74 ;  /* 0x0000004a31317221 */ /* 0x000fce0000010000 */
.L_x_12907:
        /* <DEDUP_REMOVED lines=19> */
.L_x_12916:
        /* <DEDUP_REMOVED lines=13> */
.L_x_12918:
[----:B------:R-:W-:Y:S05]  /*1b30*/  BSYNC.RECONVERGENT B2 ;  /* 0x0000000000027941 */ /* 0x000fea0003800200 */
.L_x_12917:
        /* <DEDUP_REMOVED lines=49> */
.L_x_12915:
[----:B------:R-:W-:Y:S05]  /*1e50*/  BSYNC.RECONVERGENT B1 ;  /* 0x0000000000017941 */ /* 0x000fea0003800200 */
.L_x_12914:
        /* <DEDUP_REMOVED lines=10> */
.L_x_12913:
        /* <DEDUP_REMOVED lines=19> */
.L_x_12922:
        /* <DEDUP_REMOVED lines=13> */
.L_x_12924:
[----:B------:R-:W-:Y:S05]  /*2100*/  BSYNC.RECONVERGENT B2 ;  /* 0x0000000000027941 */ /* 0x000fea0003800200 */
.L_x_12923:
        /* <DEDUP_REMOVED lines=49> */
.L_x_12921:
[----:B------:R-:W-:Y:S05]  /*2420*/  BSYNC.RECONVERGENT B1 ;  /* 0x0000000000017941 */ /* 0x000fea0003800200 */
.L_x_12920:
        /* <DEDUP_REMOVED lines=10> */
.L_x_12919:
        /* <DEDUP_REMOVED lines=19> */
.L_x_12928:
        /* <DEDUP_REMOVED lines=13> */
.L_x_12930:
[----:B------:R-:W-:Y:S05]  /*26d0*/  BSYNC.RECONVERGENT B2 ;  /* 0x0000000000027941 */ /* 0x000fea0003800200 */
.L_x_12929:
        /* <DEDUP_REMOVED lines=43> */
[----:B------:R-:W-:Y:S02]  /*2990*/  MOV R84, R74 ;  /* 0x0000004a00547202 */ /* 0x000fe40000000f00 */
[----:B------:R-:W-:Y:S01]  /*29a0*/  LOP3.LUT R79, R14, R92, R75, 0x96, !PT ;  /* 0x0000005c0e4f7212 */ /* 0x000fe200078e964b */
[----:B------:R-:W-:Y:S01]  /*29b0*/  IMAD.MOV.U32 R80, RZ, RZ, R72 ;  /* 0x000000ffff507224 */ /* 0x000fe200078e0048 */
[----:B------:R-:W-:Y:S01]  /*29c0*/  LOP3.LUT R78, R93, R78, R73, 0x96, !PT ;  /* 0x0000004e5d4e7212 */ /* 0x000fe200078e9649 */
[----:B------:R-:W-:Y:S02]  /*29d0*/  HFMA2 R73, -RZ, RZ, 0, 0 ;  /* 0x00000000ff497431 */ /* 0x000fe400000001ff */
[----:B------:R-:W-:-:S07]  /*29e0*/  IMAD.MOV.U32 R74, RZ, RZ, R82 ;  /* 0x000000ffff4a7224 */ /* 0x000fce00078e0052 */
.L_x_12927:
[----:B------:R-:W-:Y:S05]  /*29f0*/  BSYNC.RECONVERGENT B1 ;  /* 0x0000000000017941 */ /* 0x000fea0003800200 */
.L_x_12926:
        /* <DEDUP_REMOVED lines=10> */
.L_x_12925:
        /* <DEDUP_REMOVED lines=19> */
.L_x_12934:
        /* <DEDUP_REMOVED lines=13> */
.L_x_12936:
[----:B------:R-:W-:Y:S05]  /*2ca0*/  BSYNC.RECONVERGENT B2 ;  /* 0x0000000000027941 */ /* 0x000fea0003800200 */
.L_x_12935:
        /* <DEDUP_REMOVED lines=46> */
[----:B------:R-:W-:Y:S01]  /*2f90*/  IMAD.MOV.U32 R74, RZ, RZ, R80 ;  /* 0x000000ffff4a7224 */ /* 0x000fe200078e0050 */
[----:B------:R-:W-:Y:S01]  /*2fa0*/  LOP3.LUT R78, R89, R78, R73, 0x96, !PT ;  /* 0x0000004e594e7212 */ /* 0x000fe200078e9649 */
[----:B------:R-:W-:-:S07]  /*2fb0*/  IMAD.MOV.U32 R72, RZ, RZ, RZ ;  /* 0x000000ffff487224 */ /* 0x000fce00078e00ff */
.L_x_12933:
[----:B------:R-:W-:Y:S05]  /*2fc0*/  BSYNC.RECONVERGENT B1 ;  /* 0x0000000000017941 */ /* 0x000fea0003800200 */
.L_x_12932:
        /* <DEDUP_REMOVED lines=9> */
[----:B------:R-:W-:-:S07]  /*3060*/  FADD.FTZ R53, R53, R74 ;  /* 0x0000004a35357221 */ /* 0x000fce0000010000 */
.L_x_12931:
        /* <DEDUP_REMOVED lines=19> */
.L_x_12940:
        /* <DEDUP_REMOVED lines=13> */
.L_x_12942:
[----:B------:R-:W-:Y:S05]  /*3270*/  BSYNC.RECONVERGENT B2 ;  /* 0x0000000000027941 */ /* 0x000fea0003800200 */
.L_x_12941:
        /* <DEDUP_REMOVED lines=49> */
.L_x_12939:
[----:B------:R-:W-:Y:S05]  /*3590*/  BSYNC.RECONVERGENT B1 ;  /* 0x0000000000017941 */ /* 0x000fea0003800200 */
.L_x_12938:
        /* <DEDUP_REMOVED lines=10> */
.L_x_12937:
        /* <DEDUP_REMOVED lines=19> */
.L_x_12946:
        /* <DEDUP_REMOVED lines=13> */
.L_x_12948:
[----:B------:R-:W-:Y:S05]  /*3840*/  BSYNC.RECONVERGENT B2 ;  /* 0x0000000000027941 */ /* 0x000fea0003800200 */
.L_x_12947:
        /* <DEDUP_REMOVED lines=43> */
[----:B------:R-:W-:Y:S02]  /*3b00*/  MOV R84, R72 ;  /* 0x0000004800547202 */ /* 0x000fe40000000f00 */
[----:B------:R-:W-:Y:S01]  /*3b10*/  LOP3.LUT R79, R14, R74, R73, 0x96, !PT ;  /* 0x0000004a0e4f7212 */ /* 0x000fe200078e9649 */
[----:B------:R-:W-:Y:S02]  /*3b20*/  VIADD R75, R19, 0x96a522ad ;  /* 0x96a522ad134b7836 */ /* 0x000fe40000000000 */
[----:B------:R-:W-:-:S03]  /*3b30*/  IMAD.MOV.U32 R72, RZ, RZ, R82 ;  /* 0x000000ffff487224 */ /* 0x000fc600078e0052 */
[----:B------:R-:W-:-:S07]  /*3b40*/  LOP3.LUT R78, R75, R78, R99, 0x96, !PT ;  /* 0x0000004e4b4e7212 */ /* 0x000fce00078e9663 */
.L_x_12945:
[----:B------:R-:W-:Y:S05]  /*3b50*/  BSYNC.RECONVERGENT B1 ;  /* 0x0000000000017941 */ /* 0x000fea0003800200 */
.L_x_12944:
        /* <DEDUP_REMOVED lines=9> */
[----:B------:R-:W-:Y:S01]  /*3bf0*/  FADD.FTZ R55, R55, R72 ;  /* 0x0000004837377221 */ /* 0x000fe20000010000 */
[----:B------:R-:W-:Y:S06]  /*3c00*/  BRA `(.L_x_12943) ;  /* 0x0000002800f47947 */ /* 0x000fec0003800000 */
.L_x_12900:
[----:B------:R-:W-:Y:S01]  /*3c10*/  VIADD R103, R18, 0x9e3779b9 ;  /* 0x9e3779b912677836 */ /* 0x000fe20000000000 */
[----:B------:R-:W-:Y:S01]  /*3c20*/  MOV R50, R80 ;  /* 0x0000005000327202 */ /* 0x000fe20000000f00 */
[----:B------:R-:W-:Y:S02]  /*3c30*/  VIADD R99, R19, 0x32370b8f ;  /* 0x32370b8f13637836 */ /* 0x000fe40000000000 */
[----:B------:R-:W-:Y:S02]  /*3c40*/  IMAD.MOV.U32 R98, RZ, RZ, R82 ;  /* 0x000000ffff627224 */ /* 0x000fe400078e0052 */
        /* <DEDUP_REMOVED lines=18> */
.L_x_12952:
        /* <DEDUP_REMOVED lines=13> */
.L_x_12954:
[----:B------:R-:W-:Y:S05]  /*3e40*/  BSYNC.RECONVERGENT B2 ;  /* 0x0000000000027941 */ /* 0x000fea0003800200 */
.L_x_12953:
        /* <DEDUP_REMOVED lines=43> */
[----:B------:R-:W-:Y:S01]  /*4100*/  IMAD.MOV.U32 R98, RZ, RZ, R48 ;  /* 0x000000ffff627224 */ /* 0x000fe200078e0030 */
[----:B------:R-:W-:Y:S01]  /*4110*/  MOV R48, R82 ;  /* 0x0000005200307202 */ /* 0x000fe20000000f00 */
[----:B------:R-:W-:Y:S01]  /*4120*/  IMAD.MOV.U32 R50, RZ, RZ, RZ ;  /* 0x000000ffff327224 */ /* 0x000fe200078e00ff */
[----:B------:R-:W-:-:S07]  /*4130*/  LOP3.LUT R78, R53, R78, R49, 0x96, !PT ;  /* 0x0000004e354e7212 */ /* 0x000fce00078e9631 */
.L_x_12951:
[----:B------:R-:W-:Y:S05]  /*4140*/  BSYNC.RECONVERGENT B1 ;  /* 0x0000000000017941 */ /* 0x000fea0003800200 */
.L_x_12950:
        /* <DEDUP_REMOVED lines=9> */
.L_x_12949:
        /* <DEDUP_REMOVED lines=16> */
.L_x_12958:
        /* <DEDUP_REMOVED lines=13> */
.L_x_12960:
[----:B------:R-:W-:Y:S05]  /*43b0*/  BSYNC.RECONVERGENT B2 ;  /* 0x0000000000027941 */ /* 0x000fea0003800200 */
.L_x_12959:
        /* <DEDUP_REMOVED lines=21> */
[C---:B------:R-:W-:Y:S02]  /*4510*/  VIADD R53, R18.reuse, 0x1715609d ;  /* 0x1715609d12357836 */ /* 0x040fe40000000000 */
        /* <DEDUP_REMOVED lines=24> */
.L_x_12957:
[----:B------:R-:W-:Y:S05]  /*46a0*/  BSYNC.RECONVERGENT B1 ;  /* 0x0000000000017941 */ /* 0x000fea0003800200 */
.L_x_12956:
        /* <DEDUP_REMOVED lines=9> */
.L_x_12955:
        /* <DEDUP_REMOVED lines=16> */
.L_x_12964:
        /* <DEDUP_REMOVED lines=13> */
.L_x_12966:
[----:B------:R-:W-:Y:S05]  /*4910*/  BSYNC.RECONVERGENT B2 ;  /* 0x0000000000027941 */ /* 0x000fea0003800200 */
.L_x_12965:
        /* <DEDUP_REMOVED lines=43> */
[----:B------:R-:W-:Y:S02]  /*4bd0*/  IMAD.MOV.U32 R84, RZ, RZ, R52 ;  /* 0x000000ffff547224 */ /* 0x000fe400078e0034 */
[----:B------:R-:W-:Y:S01]  /*4be0*/  HFMA2 R52, -RZ, RZ, 0, 0 ;  /* 0x00000000ff347431 */ /* 0x000fe200000001ff */
[----:B------:R-:W-:Y:S01]  /*4bf0*/  LOP3.LUT R78, R55, R78, R51, 0x96, !PT ;  /* 0x0000004e374e7212 */ /* 0x000fe200078e9633 */
[----:B------:R-:W-:-:S07]  /*4c00*/  IMAD.MOV.U32 R98, RZ, RZ, R50 ;  /* 0x000000ffff627224 */ /* 0x000fce00078e0032 */
.L_x_12963:
[----:B------:R-:W-:Y:S05]  /*4c10*/  BSYNC.RECONVERGENT B1 ;  /* 0x0000000000017941 */ /* 0x000fea0003800200 */
.L_x_12962:
        /* <DEDUP_REMOVED lines=9> */
.L_x_12961:
        /* <DEDUP_REMOVED lines=16> */
.L_x_12970:
        /* <DEDUP_REMOVED lines=13> */
.L_x_12972:
[----:B------:R-:W-:Y:S05]  /*4e80*/  BSYNC.RECONVERGENT B2 ;  /* 0x0000000000027941 */ /* 0x000fea0003800200 */
.L_x_12971:
        /* <DEDUP_REMOVED lines=47> */
.L_x_12969:
[----:B------:R-:W-:Y:S05]  /*5180*/  BSYNC.RECONVERGENT B1 ;  /* 0x0000000000017941 */ /* 0x000fea0003800200 */
.L_x_12968:
        /* <DEDUP_REMOVED lines=9> */
.L_x_12967:
        /* <DEDUP_REMOVED lines=16> */
.L_x_12976:
        /* <DEDUP_REMOVED lines=13> */
.L_x_12978:
[----:B------:R-:W-:Y:S05]  /*53f0*/  BSYNC.RECONVERGENT B2 ;  /* 0x0000000000027941 */ /* 0x000fea0003800200 */
.L_x_12977:
        /* <DEDUP_REMOVED lines=47> */
.L_x_12975:
[----:B------:R-:W-:Y:S05]  /*56f0*/  BSYNC.RECONVERGENT B1 ;  /* 0x0000000000017941 */ /* 0x000fea0003800200 */
.L_x_12974:
        /* <DEDUP_REMOVED lines=9> */
.L_x_12973:
        /* <DEDUP_REMOVED lines=16> */
.L_x_12982:
        /* <DEDUP_REMOVED lines=13> */
.L_x_12984:
[----:B------:R-:W-:Y:S05]  /*5960*/  BSYNC.RECONVERGENT B2 ;  /* 0x0000000000027941 */ /* 0x000fea0003800200 */
.L_x_12983:
        /* <DEDUP_REMOVED lines=47> */
.L_x_12981:
[----:B------:R-:W-:Y:S05]  /*5c60*/  BSYNC.RECONVERGENT B1 ;  /* 0x0000000000017941 */ /* 0x000fea0003800200 */
.L_x_12980:
        /* <DEDUP_REMOVED lines=9> */
.L_x_12979:
        /* <DEDUP_REMOVED lines=16> */
.L_x_12988:
        /* <DEDUP_REMOVED lines=13> */
.L_x_12990:
[----:B------:R-:W-:Y:S05]  /*5ed0*/  BSYNC.RECONVERGENT B2 ;  /* 0x0000000000027941 */ /* 0x000fea0003800200 */
.L_x_12989:
        /* <DEDUP_REMOVED lines=47> */
.L_x_12987:
[----:B------:R-:W-:Y:S05]  /*61d0*/  BSYNC.RECONVERGENT B1 ;  /* 0x0000000000017941 */ /* 0x000fea0003800200 */
.L_x_12986:
        /* <DEDUP_REMOVED lines=9> */
.L_x_12985:
        /* <DEDUP_REMOVED lines=16> */
.L_x_12993:
        /* <DEDUP_REMOVED lines=13> */
.L_x_12995:
[----:B------:R-:W-:Y:S05]  /*6440*/  BSYNC.RECONVERGENT B2 ;  /* 0x0000000000027941 */ /* 0x000fea0003800200 */
.L_x_12994:
        /* <DEDUP_REMOVED lines=47> */
.L_x_12992:
[----:B------:R-:W-:Y:S05]  /*6740*/  BSYNC.RECONVERGENT B1 ;  /* 0x0000000000017941 */ /* 0x000fea0003800200 */
.L_x_12991:
        /* <DEDUP_REMOVED lines=9> */
.L_x_12943:
[----:B------:R-:W0:Y:S01]  /*67e0*/  LDC.64 R72, c[0x0][0x3a8] ;  /* 0x0000ea00ff487b82 */ /* 0x000e220000000a00 */
[----:B------:R-:W-:Y:S01]  /*67f0*/  MOV R82, R98 ;  /* 0x0000006200527202 */ /* 0x000fe20000000f00 */
        /* <DEDUP_REMOVED lines=24> */
.L_x_12996:
[----:B------:R-:W-:Y:S01]  /*6980*/  IADD3 R100, PT, PT, R100, 0x100, RZ ;  /* 0x0000010064647810 */ /* 0x000fe20007ffe0ff */
[----:B------:R-:W-:-:S07]  /*6990*/  VIADD R101, R101, 0x100 ;  /* 0x0000010065657836 */ /* 0x000fce0000000000 */
.L_x_12898:
[----:B------:R-:W-:Y:S05]  /*69a0*/  BSYNC.RECONVERGENT B0 ;  /* 0x0000000000007941 */ /* 0x000fea0003800200 */
.L_x_12897:
        /* <DEDUP_REMOVED lines=9> */
.L_x_12999:
[----:B------:R-:W-:Y:S05]  /*6a40*/  BRA.U !UP0, `(.L_x_13000) ;  /* 0x0000002d08ac7547 */ /* 0x000fea000b800000 */
[----:B01----:R-:W0:Y:S02]  /*6a50*/  LDC.64 R72, c[0x0][0x3a0] ;  /* 0x0000e800ff487b82 */ /* 0x003e240000000a00 */
        /* <DEDUP_REMOVED lines=23> */
.L_x_13004:
        /* <DEDUP_REMOVED lines=13> */
.L_x_13006:
[----:B------:R-:W-:Y:S05]  /*6ca0*/  BSYNC.RECONVERGENT B2 ;  /* 0x0000000000027941 */ /* 0x000fea0003800200 */
.L_x_13005:
        /* <DEDUP_REMOVED lines=48> */
.L_x_13003:
[----:B------:R-:W-:Y:S05]  /*6fb0*/  BSYNC.RECONVERGENT B1 ;  /* 0x0000000000017941 */ /* 0x000fea0003800200 */
.L_x_13002:
        /* <DEDUP_REMOVED lines=10> */
.L_x_13001:
        /* <DEDUP_REMOVED lines=19> */
.L_x_13010:
        /* <DEDUP_REMOVED lines=13> */
.L_x_13012:
[----:B------:R-:W-:Y:S05]  /*7260*/  BSYNC.RECONVERGENT B2 ;  /* 0x0000000000027941 */ /* 0x000fea0003800200 */
.L_x_13011:
        /* <DEDUP_REMOVED lines=43> */
[----:B------:R-:W-:Y:S02]  /*7520*/  LOP3.LUT R79, R14, R74, R85, 0x96, !PT ;  /* 0x0000004a0e4f7212 */ /* 0x000fe400078e9655 */
[----:B------:R-:W-:Y:S01]  /*7530*/  MOV R82, R72 ;  /* 0x0000004800527202 */ /* 0x000fe20000000f00 */
[----:B------:R-:W-:Y:S01]  /*7540*/  HFMA2 R72, -RZ, RZ, 0, 0 ;  /* 0x00000000ff487431 */ /* 0x000fe200000001ff */
[----:B------:R-:W-:Y:S01]  /*7550*/  LOP3.LUT R78, R75, R78, R73, 0x96, !PT ;  /* 0x0000004e4b4e7212 */ /* 0x000fe200078e9649 */
[----:B------:R-:W-:-:S07]  /*7560*/  IMAD.MOV.U32 R73, RZ, RZ, R92 ;  /* 0x000000ffff497224 */ /* 0x000fce00078e005c */
.L_x_13009:
[----:B------:R-:W-:Y:S05]  /*7570*/  BSYNC.RECONVERGENT B1 ;  /* 0x0000000000017941 */ /* 0x000fea0003800200 */
.L_x_13008:
        /* <DEDUP_REMOVED lines=10> */
.L_x_13007:
        /* <DEDUP_REMOVED lines=19> */
.L_x_13016:
        /* <DEDUP_REMOVED lines=13> */
.L_x_13018:
[----:B------:R-:W-:Y:S05]  /*7820*/  BSYNC.RECONVERGENT B2 ;  /* 0x0000000000027941 */ /* 0x000fea0003800200 */
.L_x_13017:
        /* <DEDUP_REMOVED lines=44> */
[----:B------:R-:W-:Y:S01]  /*7af0*/  VIADD R93, R19, 0x96a522ad ;  /* 0x96a522ad135d7836 */ /* 0x000fe20000000000 */
[----:B------:R-:W-:Y:S01]  /*7b00*/  MOV R74, R82 ;  /* 0x00000052004a7202 */ /* 0x000fe20000000f00 */
[----:B------:R-:W-:-:S03]  /*7b10*/  IMAD.MOV.U32 R80, RZ, RZ, R72 ;  /* 0x000000ffff507224 */ /* 0x000fc600078e0048 */
[----:B------:R-:W-:Y:S01]  /*7b20*/  LOP3.LUT R78, R93, R78, R73, 0x96, !PT ;  /* 0x0000004e5d4e7212 */ /* 0x000fe200078e9649 */
[----:B------:R-:W-:-:S07]  /*7b30*/  IMAD.MOV.U32 R73, RZ, RZ, RZ ;  /* 0x000000ffff497224 */ /* 0x000fce00078e00ff */
.L_x_13015:
[----:B------:R-:W-:Y:S05]  /*7b40*/  BSYNC.RECONVERGENT B1 ;  /* 0x0000000000017941 */ /* 0x000fea0003800200 */
.L_x_13014:
        /* <DEDUP_REMOVED lines=10> */
.L_x_13013:
        /* <DEDUP_REMOVED lines=19> */
.L_x_13022:
        /* <DEDUP_REMOVED lines=13> */
.L_x_13024:
[----:B------:R-:W-:Y:S05]  /*7df0*/  BSYNC.RECONVERGENT B2 ;  /* 0x0000000000027941 */ /* 0x000fea0003800200 */
.L_x_13023:
        /* <DEDUP_REMOVED lines=46> */
[----:B------:R-:W-:Y:S01]  /*80e0*/  HFMA2 R72, -RZ, RZ, 0, 0 ;  /* 0x00000000ff487431 */ /* 0x000fe200000001ff */
[----:B------:R-:W-:Y:S01]  /*80f0*/  LOP3.LUT R78, R87, R78, R73, 0x96, !PT ;  /* 0x0000004e574e7212 */ /* 0x000fe200078e9649 */
[----:B------:R-:W-:-:S07]  /*8100*/  IMAD.MOV.U32 R74, RZ, RZ, R80 ;  /* 0x000000ffff4a7224 */ /* 0x000fce00078e0050 */
.L_x_13021:
[----:B------:R-:W-:Y:S05]  /*8110*/  BSYNC.RECONVERGENT B1 ;  /* 0x0000000000017941 */ /* 0x000fea0003800200 */
.L_x_13020:
        /* <DEDUP_REMOVED lines=10> */
.L_x_13019:
        /* <DEDUP_REMOVED lines=19> */
.L_x_13028:
        /* <DEDUP_REMOVED lines=13> */
.L_x_13030:
[----:B------:R-:W-:Y:S05]  /*83c0*/  BSYNC.RECONVERGENT B2 ;  /* 0x0000000000027941 */ /* 0x000fea0003800200 */
.L_x_13029:
        /* <DEDUP_REMOVED lines=49> */
.L_x_13027:
[----:B------:R-:W-:Y:S05]  /*86e0*/  BSYNC.RECONVERGENT B1 ;  /* 0x0000000000017941 */ /* 0x000fea0003800200 */
.L_x_13026:
        /* <DEDUP_REMOVED lines=10> */
.L_x_13025:
        /* <DEDUP_REMOVED lines=19> */
.L_x_13034:
        /* <DEDUP_REMOVED lines=13> */
.L_x_13036:
[----:B------:R-:W-:Y:S05]  /*8990*/  BSYNC.RECONVERGENT B2 ;  /* 0x0000000000027941 */ /* 0x000fea0003800200 */
.L_x_13035:
        /* <DEDUP_REMOVED lines=49> */
.L_x_13033:
[----:B------:R-:W-:Y:S05]  /*8cb0*/  BSYNC.RECONVERGENT B1 ;  /* 0x0000000000017941 */ /* 0x000fea0003800200 */
.L_x_13032:
        /* <DEDUP_REMOVED lines=10> */
.L_x_13031:
        /* <DEDUP_REMOVED lines=19> */
.L_x_13040:
        /* <DEDUP_REMOVED lines=13> */
.L_x_13042:
[----:B------:R-:W-:Y:S05]  /*8f60*/  BSYNC.RECONVERGENT B2 ;  /* 0x0000000000027941 */ /* 0x000fea0003800200 */
.L_x_13041:
        /* <DEDUP_REMOVED lines=49> */
.L_x_13039:
[----:B------:R-:W-:Y:S05]  /*9280*/  BSYNC.RECONVERGENT B1 ;  /* 0x0000000000017941 */ /* 0x000fea0003800200 */
.L_x_13038:
        /* <DEDUP_REMOVED lines=10> */
.L_x_13037:
        /* <DEDUP_REMOVED lines=19> */
.L_x_13046:
        /* <DEDUP_REMOVED lines=13> */
.L_x_13048:
[----:B------:R-:W-:Y:S05]  /*9530*/  BSYNC.RECONVERGENT B2 ;  /* 0x0000000000027941 */ /* 0x000fea0003800200 */
.L_x_13047:
[----:B------:R-:W-:Y:S01]  /*9540*/  IMAD.WIDE.U32 R74, R2, -0x326172a9, RZ ;  /* 0xcd9e8d57024a7825 */ /* 0x000fe200078e00ff */
[----:B------:R-:W-:-:S03]  /*9550*/  LOP3.LUT R72, R81, R79, R19, 0x96, !PT ;  /* 0x0000004f51487212 */ /* 0x000fc600078e9613 */
[----:B------:R-:W-:Y:S01]  /*9560*/  IMAD.MOV.U32 R80, RZ, RZ, RZ ;  /* 0x000000ffff507224 */ /* 0x000fe200078e00ff */
        /* <DEDUP_REMOVED lines=45> */
.L_x_13045:
[----:B------:R-:W-:Y:S05]  /*9840*/  BSYNC.RECONVERGENT B1 ;  /* 0x0000000000017941 */ /* 0x000fea0003800200 */
.L_x_13044:
        /* <DEDUP_REMOVED lines=11> */
.L_x_13000:
[----:B------:R-:W-:Y:S01]  /*9900*/  VIADD R103, R18, 0x9e3779b9 ;  /* 0x9e3779b912677836 */ /* 0x000fe20000000000 */
[----:B------:R-:W-:Y:S01]  /*9910*/  IADD3 R99, PT, PT, R19, 0x32370b8f, RZ ;  /* 0x32370b8f13637810 */ /* 0x000fe20007ffe0ff */
        /* <DEDUP_REMOVED lines=20> */
.L_x_13052:
        /* <DEDUP_REMOVED lines=13> */
.L_x_13054:
[----:B------:R-:W-:Y:S05]  /*9b30*/  BSYNC.RECONVERGENT B2 ;  /* 0x0000000000027941 */ /* 0x000fea0003800200 */
.L_x_13053:
        /* <DEDUP_REMOVED lines=47> */
.L_x_13051:
[----:B------:R-:W-:Y:S05]  /*9e30*/  BSYNC.RECONVERGENT B1 ;  /* 0x0000000000017941 */ /* 0x000fea0003800200 */
.L_x_13050:
        /* <DEDUP_REMOVED lines=9> */
.L_x_13049:
        /* <DEDUP_REMOVED lines=16> */
.L_x_13058:
        /* <DEDUP_REMOVED lines=13> */
.L_x_13060:
[----:B------:R-:W-:Y:S05]  /*a0a0*/  BSYNC.RECONVERGENT B2 ;  /* 0x0000000000027941 */ /* 0x000fea0003800200 */
.L_x_13059:
        /* <DEDUP_REMOVED lines=46> */
.L_x_13057:
[----:B------:R-:W-:Y:S05]  /*a390*/  BSYNC.RECONVERGENT B1 ;  /* 0x0000000000017941 */ /* 0x000fea0003800200 */
.L_x_13056:
        /* <DEDUP_REMOVED lines=9> */
.L_x_13055:
        /* <DEDUP_REMOVED lines=16> */
.L_x_13064:
        /* <DEDUP_REMOVED lines=13> */
.L_x_13066:
[----:B------:R-:W-:Y:S05]  /*a600*/  BSYNC.RECONVERGENT B2 ;  /* 0x0000000000027941 */ /* 0x000fea0003800200 */
.L_x_13065:
        /* <DEDUP_REMOVED lines=47> */
.L_x_13063:
[----:B------:R-:W-:Y:S05]  /*a900*/  BSYNC.RECONVERGENT B1 ;  /* 0x0000000000017941 */ /* 0x000fea0003800200 */
.L_x_13062:
        /* <DEDUP_REMOVED lines=9> */
.L_x_13061:
        /* <DEDUP_REMOVED lines=16> */
.L_x_13070:
        /* <DEDUP_REMOVED lines=13> */
.L_x_13072:
[----:B------:R-:W-:Y:S05]  /*ab70*/  BSYNC.RECONVERGENT B2 ;  /* 0x0000000000027941 */ /* 0x000fea0003800200 */
.L_x_13071:
[----:B0-----:R-:W-:Y:S01]  /*ab80*/  IMAD.WIDE.U32 R72, R2, -0x326172a9, RZ ;  /* 0xcd9e8d5702487825 */ /* 0x001fe200078e00ff */
        /* <DEDUP_REMOVED lines=46> */
.L_x_13069:
[----:B------:R-:W-:Y:S05]  /*ae70*/  BSYNC.RECONVERGENT B1 ;  /* 0x0000000000017941 */ /* 0x000fea0003800200 */
.L_x_13068:
        /* <DEDUP_REMOVED lines=9> */
.L_x_13067:
        /* <DEDUP_REMOVED lines=16> */
.L_x_13076:
        /* <DEDUP_REMOVED lines=13> */
.L_x_13078:
[----:B------:R-:W-:Y:S05]  /*b0e0*/  BSYNC.RECONVERGENT B2 ;  /* 0x0000000000027941 */ /* 0x000fea0003800200 */
.L_x_13077:
[----:B0-----:R-:W-:Y:S01]  /*b0f0*/  IMAD.WIDE.U32 R72, R2, -0x326172a9, RZ ;  /* 0xcd9e8d5702487825 */ /* 0x001fe200078e00ff */
        /* <DEDUP_REMOVED lines=46> */
.L_x_13075:
[----:B------:R-:W-:Y:S05]  /*b3e0*/  BSYNC.RECONVERGENT B1 ;  /* 0x0000000000017941 */ /* 0x000fea0003800200 */
.L_x_13074:
        /* <DEDUP_REMOVED lines=9> */
.L_x_13073:
        /* <DEDUP_REMOVED lines=16> */
.L_x_13082:
        /* <DEDUP_REMOVED lines=13> */
.L_x_13084:
[----:B------:R-:W-:Y:S05]  /*b650*/  BSYNC.RECONVERGENT B2 ;  /* 0x0000000000027941 */ /* 0x000fea0003800200 */
.L_x_13083:
[----:B-1----:R-:W-:Y:S01]  /*b660*/  IMAD.WIDE.U32 R74, R2, -0x326172a9, RZ ;  /* 0xcd9e8d57024a7825 */ /* 0x002fe200078e00ff */
[----:B------:R-:W-:-:S03]  /*b670*/  LOP3.LUT R62, R81, R79, R19, 0x96, !PT ;  /* 0x0000004f513e7212 */ /* 0x000fc600078e9613 */
[----:B------:R-:W-:Y:S01]  /*b680*/  VIADD R61, R18, 0x78dde6e4 ;  /* 0x78dde6e4123d7836 */ /* 0x000fe20000000000 */
[----:B0-----:R-:W-:Y:S01]  /*b690*/  LOP3.LUT R72, R17, R75, R18, 0x96, !PT ;  /* 0x0000004b11487212 */ /* 0x001fe200078e9612 */
        /* <DEDUP_REMOVED lines=43> */
.L_x_13081:
[----:B------:R-:W-:Y:S05]  /*b950*/  BSYNC.RECONVERGENT B1 ;  /* 0x0000000000017941 */ /* 0x000fea0003800200 */
.L_x_13080:
[----:B------:R-:W-:Y:S01]  /*b960*/  I2FP.F32.U32 R61, R61 ;  /* 0x0000003d003d7245 */ /* 0x000fe20000201000 */
[----:B01---5:R-:W-:Y:S02]  /*b970*/  HADD2.F32 R72, -RZ, R46.H1_H1 ;  /* 0x3000002eff487230 */ /* 0x023fe40000004100 */
[----:B------:R-:W-:-:S03]  /*b980*/  IMAD.MOV.U32 R62, RZ, RZ, 0x2f800000 ;  /* 0x2f800000ff3e7424 */ /* 0x000fc600078e00ff */
[----:B------:R-:W-:Y:S01]  /*b990*/  FMUL.FTZ R72, R72, UR13 ;  /* 0x0000000d48487c20 */ /* 0x000fe20008410000 */
[----:B------:R-:W-:-:S03]  /*b9a0*/  FFMA.FTZ R61, R61, R62, 1.1641532182693481445e-10 ;  /* 0x2f0000003d3d7423 */ /* 0x000fc6000001003e */
[----:B------:R-:W-:Y:S02]  /*b9b0*/  FMUL.FTZ R72, R72, UR12 ;  /* 0x0000000c48487c20 */ /* 0x000fe40008410000 */
[----:B------:R-:W-:-:S04]  /*b9c0*/  FSETP.GTU.FTZ.AND P2, PT, R61, UR10, PT ;  /* 0x0000000a3d007c0b */ /* 0x000fc8000bf5c000 */
[----:B------:R-:W-:Y:S02]  /*b9d0*/  SEL R89, RZ, 0x1, P2 ;  /* 0x00000001ff597807 */ /* 0x000fe40001000000 */
[----:B------:R-:W-:-:S07]  /*b9e0*/  FSEL R61, R72, RZ, !P2 ;  /* 0x000000ff483d7208 */ /* 0x000fce0005000000 */
.L_x_13079:
[----:B01----:R-:W-:Y:S01]  /*b9f0*/  MOV R72, R63 ;  /* 0x0000003f00487202 */ /* 0x003fe20000000f00 */
        /* <DEDUP_REMOVED lines=15> */
.L_x_13088:
        /* <DEDUP_REMOVED lines=13> */
.L_x_13090:
[----:B------:R-:W-:Y:S05]  /*bbc0*/  BSYNC.RECONVERGENT B2 ;  /* 0x0000000000027941 */ /* 0x000fea0003800200 */
.L_x_13089:
        /* <DEDUP_REMOVED lines=47> */
.L_x_13087:
[----:B------:R-:W-:Y:S05]  /*bec0*/  BSYNC.RECONVERGENT B1 ;  /* 0x0000000000017941 */ /* 0x000fea0003800200 */
.L_x_13086:
        /* <DEDUP_REMOVED lines=9> */
.L_x_13085:
        /* <DEDUP_REMOVED lines=16> */
.L_x_13093:
        /* <DEDUP_REMOVED lines=13> */
.L_x_13095:
[----:B------:R-:W-:Y:S05]  /*c130*/  BSYNC.RECONVERGENT B2 ;  /* 0x0000000000027941 */ /* 0x000fea0003800200 */
.L_x_13094:
        /* <DEDUP_REMOVED lines=47> */
.L_x_13092:
[----:B------:R-:W-:Y:S05]  /*c430*/  BSYNC.RECONVERGENT B1 ;  /* 0x0000000000017941 */ /* 0x000fea0003800200 */
.L_x_13091:
        /* <DEDUP_REMOVED lines=9> */
.L_x_13043:
        /* <DEDUP_REMOVED lines=26> */
.L_x_13096:
[----:B------:R-:W-:Y:S01]  /*c670*/  IADD3 R100, PT, PT, R100, 0x100, RZ ;  /* 0x0000010064647810 */ /* 0x000fe20007ffe0ff */
[----:B------:R-:W-:-:S07]  /*c680*/  VIADD R101, R101, 0x100 ;  /* 0x0000010065657836 */ /* 0x000fce0000000000 */
.L_x_12998:
[----:B------:R-:W-:Y:S05]  /*c690*/  BSYNC.RECONVERGENT B0 ;  /* 0x0000000000007941 */ /* 0x000fea0003800200 */
.L_x_12997:
        /* <DEDUP_REMOVED lines=9> */
.L_x_13099:
        /* <DEDUP_REMOVED lines=25> */
.L_x_13104:
        /* <DEDUP_REMOVED lines=13> */
.L_x_13106:
[----:B------:R-:W-:Y:S05]  /*c990*/  BSYNC.RECONVERGENT B2 ;  /* 0x0000000000027941 */ /* 0x000fea0003800200 */
.L_x_13105:
        /* <DEDUP_REMOVED lines=48> */
.L_x_13103:
[----:B------:R-:W-:Y:S05]  /*cca0*/  BSYNC.RECONVERGENT B1 ;  /* 0x0000000000017941 */ /* 0x000fea0003800200 */
.L_x_13102:
        /* <DEDUP_REMOVED lines=10> */
.L_x_13101:
        /* <DEDUP_REMOVED lines=19> */
.L_x_13110:
        /* <DEDUP_REMOVED lines=13> */
.L_x_13112:
[----:B------:R-:W-:Y:S05]  /*cf50*/  BSYNC.RECONVERGENT B2 ;  /* 0x0000000000027941 */ /* 0x000fea0003800200 */
.L_x_13111:
        /* <DEDUP_REMOVED lines=48> */
.L_x_13109:
[----:B------:R-:W-:Y:S05]  /*d260*/  BSYNC.RECONVERGENT B1 ;  /* 0x0000000000017941 */ /* 0x000fea0003800200 */
.L_x_13108:
        /* <DEDUP_REMOVED lines=10> */
.L_x_13107:
        /* <DEDUP_REMOVED lines=19> */
.L_x_13116:
        /* <DEDUP_REMOVED lines=13> */
.L_x_13118:
[----:B------:R-:W-:Y:S05]  /*d510*/  BSYNC.RECONVERGENT B2 ;  /* 0x0000000000027941 */ /* 0x000fea0003800200 */
.L_x_13117:
        /* <DEDUP_REMOVED lines=49> */
.L_x_13115:
[----:B------:R-:W-:Y:S05]  /*d830*/  BSYNC.RECONVERGENT B1 ;  /* 0x0000000000017941 */ /* 0x000fea0003800200 */
.L_x_13114:
        /* <DEDUP_REMOVED lines=10> */
.L_x_13113:
        /* <DEDUP_REMOVED lines=19> */
.L_x_13122:
        /* <DEDUP_REMOVED lines=13> */
.L_x_13124:
[----:B------:R-:W-:Y:S05]  /*dae0*/  BSYNC.RECONVERGENT B2 ;  /* 0x0000000000027941 */ /* 0x000fea0003800200 */
.L_x_13123:
        /* <DEDUP_REMOVED lines=49> */
.L_x_13121:
[----:B------:R-:W-:Y:S05]  /*de00*/  BSYNC.RECONVERGENT B1 ;  /* 0x0000000000017941 */ /* 0x000fea0003800200 */
.L_x_13120:
        /* <DEDUP_REMOVED lines=10> */
.L_x_13119:
        /* <DEDUP_REMOVED lines=19> */
.L_x_13128:
        /* <DEDUP_REMOVED lines=13> */
.L_x_13130:
[----:B------:R-:W-:Y:S05]  /*e0b0*/  BSYNC.RECONVERGENT B2 ;  /* 0x0000000000027941 */ /* 0x000fea0003800200 */
.L_x_13129:
        /* <DEDUP_REMOVED lines=49> */
.L_x_13127:
[----:B------:R-:W-:Y:S05]  /*e3d0*/  BSYNC.RECONVERGENT B1 ;  /* 0x0000000000017941 */ /* 0x000fea0003800200 */
.L_x_13126:
        /* <DEDUP_REMOVED lines=10> */
.L_x_13125:
        /* <DEDUP_REMOVED lines=19> */
.L_x_13134:
        /* <DEDUP_REMOVED lines=13> */
.L_x_13136:
[----:B------:R-:W-:Y:S05]  /*e680*/  BSYNC.RECONVERGENT B2 ;  /* 0x0000000000027941 */ /* 0x000fea0003800200 */
.L_x_13135:
        /* <DEDUP_REMOVED lines=49> */
.L_x_13133:
[----:B------:R-:W-:Y:S05]  /*e9a0*/  BSYNC.RECONVERGENT B1 ;  /* 0x0000000000017941 */ /* 0x000fea0003800200 */
.L_x_13132:
        /* <DEDUP_REMOVED lines=10> */
.L_x_13131:
        /* <DEDUP_REMOVED lines=19> */
.L_x_13140:
        /* <DEDUP_REMOVED lines=13> */
.L_x_13142:
[----:B------:R-:W-:Y:S05]  /*ec50*/  BSYNC.RECONVERGENT B2 ;  /* 0x0000000000027941 */ /* 0x000fea0003800200 */
.L_x_13141:
        /* <DEDUP_REMOVED lines=48> */
.L_x_13139:
[----:B------:R-:W-:Y:S05]  /*ef60*/  BSYNC.RECONVERGENT B1 ;  /* 0x0000000000017941 */ /* 0x000fea0003800200 */
.L_x_13138:
        /* <DEDUP_REMOVED lines=10> */
.L_x_13137:
        /* <DEDUP_REMOVED lines=19> */
.L_x_13146:
        /* <DEDUP_REMOVED lines=13> */
.L_x_13148:
[----:B------:R-:W-:Y:S05]  /*f210*/  BSYNC.RECONVERGENT B2 ;  /* 0x0000000000027941 */ /* 0x000fea0003800200 */
.L_x_13147:
        /* <DEDUP_REMOVED lines=49> */
.L_x_13145:
[----:B------:R-:W-:Y:S05]  /*f530*/  BSYNC.RECONVERGENT B1 ;  /* 0x0000000000017941 */ /* 0x000fea0003800200 */
.L_x_13144:
        /* <DEDUP_REMOVED lines=11> */
.L_x_13100:
        /* <DEDUP_REMOVED lines=22> */
.L_x_13152:
        /* <DEDUP_REMOVED lines=13> */
.L_x_13154:
[----:B------:R-:W-:Y:S05]  /*f820*/  BSYNC.RECONVERGENT B2 ;  /* 0x0000000000027941 */ /* 0x000fea0003800200 */
.L_x_13153:
        /* <DEDUP_REMOVED lines=47> */
.L_x_13151:
[----:B------:R-:W-:Y:S05]  /*fb20*/  BSYNC.RECONVERGENT B1 ;  /* 0x0000000000017941 */ /* 0x000fea0003800200 */
.L_x_13150:
        /* <DEDUP_REMOVED lines=9> */
.L_x_13149:
        /* <DEDUP_REMOVED lines=16> */
.L_x_13158:
        /* <DEDUP_REMOVED lines=13> */
.L_x_13160:
[----:B------:R-:W-:Y:S05]  /*fd90*/  BSYNC.RECONVERGENT B2 ;  /* 0x0000000000027941 */ /* 0x000fea0003800200 */
.L_x_13159:
        /* <DEDUP_REMOVED lines=46> */
.L_x_13157:
[----:B------:R-:W-:Y:S05]  /*10080*/  BSYNC.RECONVERGENT B1 ;  /* 0x0000000000017941 */ /* 0x000fea0003800200 */
.L_x_13156:
        /* <DEDUP_REMOVED lines=9> */
.L_x_13155:
        /* <DEDUP_REMOVED lines=16> */
.L_x_13164:
        /* <DEDUP_REMOVED lines=13> */
.L_x_13166:
[----:B------:R-:W-:Y:S05]  /*102f0*/  BSYNC.RECONVERGENT B2 ;  /* 0x0000000000027941 */ /* 0x000fea0003800200 */
.L_x_13165:
        /* <DEDUP_REMOVED lines=47> */
.L_x_13163:
[----:B------:R-:W-:Y:S05]  /*105f0*/  BSYNC.RECONVERGENT B1 ;  /* 0x0000000000017941 */ /* 0x000fea0003800200 */
.L_x_13162:
        /* <DEDUP_REMOVED lines=9> */
.L_x_13161:
        /* <DEDUP_REMOVED lines=16> */
.L_x_13170:
        /* <DEDUP_REMOVED lines=13> */
.L_x_13172:
[----:B------:R-:W-:Y:S05]  /*10860*/  BSYNC.RECONVERGENT B2 ;  /* 0x0000000000027941 */ /* 0x000fea0003800200 */
.L_x_13171:
        /* <DEDUP_REMOVED lines=47> */
.L_x_13169:
[----:B------:R-:W-:Y:S05]  /*10b60*/  BSYNC.RECONVERGENT B1 ;  /* 0x0000000000017941 */ /* 0x000fea0003800200 */
.L_x_13168:
        /* <DEDUP_REMOVED lines=9> */
.L_x_13167:
        /* <DEDUP_REMOVED lines=16> */
.L_x_13176:
        /* <DEDUP_REMOVED lines=13> */
.L_x_13178:
[----:B------:R-:W-:Y:S05]  /*10dd0*/  BSYNC.RECONVERGENT B2 ;  /* 0x0000000000027941 */ /* 0x000fea0003800200 */
.L_x_13177:
        /* <DEDUP_REMOVED lines=47> */
.L_x_13175:
[----:B------:R-:W-:Y:S05]  /*110d0*/  BSYNC.RECONVERGENT B1 ;  /* 0x0000000000017941 */ /* 0x000fea0003800200 */
.L_x_13174:
        /* <DEDUP_REMOVED lines=9> */
.L_x_13173:
        /* <DEDUP_REMOVED lines=16> */
.L_x_13182:
        /* <DEDUP_REMOVED lines=13> */
.L_x_13184:
[----:B------:R-:W-:Y:S05]  /*11340*/  BSYNC.RECONVERGENT B2 ;  /* 0x0000000000027941 */ /* 0x000fea0003800200 */
.L_x_13183:
        /* <DEDUP_REMOVED lines=47> */
.L_x_13181:
[----:B------:R-:W-:Y:S05]  /*11640*/  BSYNC.RECONVERGENT B1 ;  /* 0x0000000000017941 */ /* 0x000fea0003800200 */
.L_x_13180:
        /* <DEDUP_REMOVED lines=9> */
.L_x_13179:
        /* <DEDUP_REMOVED lines=16> */
.L_x_13188:
        /* <DEDUP_REMOVED lines=13> */
.L_x_13190:
[----:B------:R-:W-:Y:S05]  /*118b0*/  BSYNC.RECONVERGENT B2 ;  /* 0x0000000000027941 */ /* 0x000fea0003800200 */
.L_x_13189:
        /* <DEDUP_REMOVED lines=47> */
.L_x_13187:
[----:B------:R-:W-:Y:S05]  /*11bb0*/  BSYNC.RECONVERGENT B1 ;  /* 0x0000000000017941 */ /* 0x000fea0003800200 */
.L_x_13186:
        /* <DEDUP_REMOVED lines=9> */
.L_x_13185:
        /* <DEDUP_REMOVED lines=20> */
.L_x_13193:
        /* <DEDUP_REMOVED lines=13> */
.L_x_13195:
[----:B------:R-:W-:Y:S05]  /*11e60*/  BSYNC.RECONVERGENT B2 ;  /* 0x0000000000027941 */ /* 0x000fea0003800200 */
.L_x_13194:
        /* <DEDUP_REMOVED lines=47> */
.L_x_13192:
[----:B------:R-:W-:Y:S05]  /*12160*/  BSYNC.RECONVERGENT B1 ;  /* 0x0000000000017941 */ /* 0x000fea0003800200 */
.L_x_13191:
        /* <DEDUP_REMOVED lines=9> */
.L_x_13143:
[----:B------:R-:W0:Y:S02]  /*12200*/  LDC.64 R72, c[0x0][0x3a8] ;  /* 0x0000ea00ff487b82 */ /* 0x000e240000000a00 */
[----:B0-----:R-:W-:-:S05]  /*12210*/  IMAD.WIDE.U32 R72, R100, 0x20, R72 ;  /* 0x0000002064487825 */ /* 0x001fca00078e0048 */
[----:B-----5:R2:W-:Y:S04]  /*12220*/  STG.E.128 desc[UR6][R72.64], R64 ;  /* 0x0000004048007986 */ /* 0x0205e8000c101d06 */
[----:B------:R2:W-:Y:S01]  /*12230*/  STG.E.128 desc[UR6][R72.64+0x10], R68 ;  /* 0x0000104448007986 */ /* 0x0005e2000c101d06 */
[----:B------:R-:W-:Y:S05]  /*12240*/  @!P3 BRA `(.L_x_13098) ;  /* 0x000000000050b947 */ /* 0x000fea0003800000 */
[----:B------:R-:W-:Y:S01]  /*12250*/  SHF.L.U32 R75, R90, 0x10, RZ ;  /* 0x000000105a4b7819 */ /* 0x000fe200000006ff */
[----:B--2---:R-:W0:Y:S01]  /*12260*/  LDC.64 R72, c[0x0][0x3b0] ;  /* 0x0000ec00ff487b82 */ /* 0x004e220000000a00 */
        /* <DEDUP_REMOVED lines=18> */
.L_x_13098:
[----:B------:R-:W-:Y:S05]  /*12390*/  BSYNC.RECONVERGENT B0 ;  /* 0x0000000000007941 */ /* 0x000fea0003800200 */
.L_x_13097:
        /* <DEDUP_REMOVED lines=110> */
.L_x_13197:
[----:B------:R-:W-:Y:S05]  /*12a80*/  BSYNC.RECONVERGENT B0 ;  /* 0x0000000000007941 */ /* 0x000fea0003800200 */
.L_x_13196:
        /* <DEDUP_REMOVED lines=12> */
.L_x_13199:
[----:B------:R-:W-:Y:S05]  /*12b50*/  BSYNC.RECONVERGENT B0 ;  /* 0x0000000000007941 */ /* 0x000fea0003800200 */
.L_x_13198:
        /* <DEDUP_REMOVED lines=84> */
[----:B------:R-:W-:Y:S01]  /*130a0*/  FMUL.FTZ R98, R97, R96 ;  /* 0x0000006061627220 */ /* 0x000fe20000410000 */
[----:B------:R-:W-:Y:S02]  /*130b0*/  HADD2.F32 R105, -RZ, R23.H0_H0 ;  /* 0x20000017ff697230 */ /* 0x000fe40000004100 */
[----:B------:R-:W-:Y:S01]  /*130c0*/  FFMA.FTZ R96, R74, R93, R99 ;  /* 0x0000005d4a607223 */ /* 0x000fe20000010063 */
[----:B------:R-:W-:Y:S02]  /*130d0*/  HADD2.F32 R107, -RZ, R27.H0_H0 ;  /* 0x2000001bff6b7230 */ /* 0x000fe40000004100 */
[----:B------:R-:W-:Y:S01]  /*130e0*/  FFMA.FTZ R103, R92, R101, R103 ;  /* 0x000000655c677223 */ /* 0x000fe20000010067 */
[----:B------:R-:W-:Y:S01]  /*130f0*/  FADD.FTZ R72, R48, -R94 ;  /* 0x8000005e30487221 */ /* 0x000fe20000010000 */
[----:B------:R-:W0:Y:S01]  /*13100*/  LDC.64 R92, c[0x0][0x428] ;  /* 0x00010a00ff5c7b82 */ /* 0x000e220000000a00 */
[----:B------:R-:W-:Y:S02]  /*13110*/  HADD2.F32 R73, -RZ, R20.H0_H0 ;  /* 0x20000014ff497230 */ /* 0x000fe40000004100 */
[----:B------:R-:W-:Y:S01]  /*13120*/  FFMA.FTZ R102, R98, R105, R107 ;  /* 0x0000006962667223 */ /* 0x000fe2000001006b */
[----:B------:R-:W-:-:S02]  /*13130*/  HADD2.F32 R75, -RZ, R24.H0_H0 ;  /* 0x20000018ff4b7230 */ /* 0x000fc40000004100 */
[----:B------:R-:W-:Y:S01]  /*13140*/  FMUL.FTZ R72, R97, R72 ;  /* 0x0000004861487220 */ /* 0x000fe20000410000 */
[--C-:B------:R-:W-:Y:S01]  /*13150*/  FADD.FTZ R98, R51, -R94.reuse ;  /* 0x8000005e33627221 */ /* 0x100fe20000010000 */
[--C-:B------:R-:W-:Y:S01]  /*13160*/  FADD.FTZ R74, R49, -R94.reuse ;  /* 0x8000005e314a7221 */ /* 0x100fe20000010000 */
[--C-:B------:R-:W-:Y:S01]  /*13170*/  FADD.FTZ R100, R53, -R94.reuse ;  /* 0x8000005e35647221 */ /* 0x100fe20000010000 */
[----:B------:R-:W-:Y:S01]  /*13180*/  FADD.FTZ R104, R55, -R94 ;  /* 0x8000005e37687221 */ /* 0x000fe20000010000 */
[----:B------:R-:W-:Y:S01]  /*13190*/  FFMA.FTZ R72, R72, R73, R75 ;  /* 0x0000004948487223 */ /* 0x000fe2000001004b */
        /* <DEDUP_REMOVED lines=9> */
[----:B------:R-:W-:Y:S01]  /*13230*/  FFMA.FTZ R101, R98, R99, R101 ;  /* 0x0000006362657223 */ /* 0x000fe20000010065 */
[----:B------:R-:W-:Y:S02]  /*13240*/  HADD2.F32 R107, -RZ, R26.H1_H1 ;  /* 0x3000001aff6b7230 */ /* 0x000fe40000004100 */
[----:B------:R-:W-:Y:S01]  /*13250*/  FFMA.FTZ R99, R74, R73, R75 ;  /* 0x000000494a637223 */ /* 0x000fe2000001004b */
[----:B------:R-:W-:-:S02]  /*13260*/  HADD2.F32 R109, -RZ, R23.H1_H1 ;  /* 0x30000017ff6d7230 */ /* 0x000fc40000004100 */
        /* <DEDUP_REMOVED lines=10> */
.L_x_13202:
[----:B------:R-:W-:Y:S05]  /*13310*/  BSYNC.RECONVERGENT B0 ;  /* 0x0000000000007941 */ /* 0x000fea0003800200 */
.L_x_13201:
        /* <DEDUP_REMOVED lines=50> */
.L_x_13204:
[----:B------:R-:W-:Y:S05]  /*13640*/  BSYNC.RECONVERGENT B0 ;  /* 0x0000000000007941 */ /* 0x000fea0003800200 */
.L_x_13203:
        /* <DEDUP_REMOVED lines=31> */
[----:B------:R-:W-:Y:S02]  /*13840*/  HADD2.F32 R101, -RZ, R38.H1_H1 ;  /* 0x30000026ff657230 */ /* 0x000fe40000004100 */
[----:B------:R-:W-:Y:S01]  /*13850*/  FFMA.FTZ R99, R100, R97, R99 ;  /* 0x0000006164637223 */ /* 0x000fe20000010063 */
[----:B------:R-:W-:Y:S02]  /*13860*/  HADD2.F32 R105, -RZ, R39.H0_H0 ;  /* 0x20000027ff697230 */ /* 0x000fe40000004100 */
[----:B------:R-:W-:Y:S02]  /*13870*/  HADD2.F32 R107, -RZ, R43.H0_H0 ;  /* 0x2000002bff6b7230 */ /* 0x000fe40000004100 */
[----:B------:R-:W-:Y:S02]  /*13880*/  HADD2.F32 R109, -RZ, R39.H1_H1 ;  /* 0x30000027ff6d7230 */ /* 0x000fe40000004100 */
[----:B------:R-:W-:Y:S02]  /*13890*/  HADD2.F32 R111, -RZ, R43.H1_H1 ;  /* 0x3000002bff6f7230 */ /* 0x000fe40000004100 */
[----:B------:R-:W-:Y:S01]  /*138a0*/  FFMA.FTZ R105, R106, R105, R107 ;  /* 0x000000696a697223 */ /* 0x000fe2000001006b */
[----:B------:R-:W-:-:S02]  /*138b0*/  HADD2.F32 R103, -RZ, R42.H1_H1 ;  /* 0x3000002aff677230 */ /* 0x000fc40000004100 */
        /* <DEDUP_REMOVED lines=10> */
.L_x_13205:
[----:B------:R-:W-:Y:S05]  /*13960*/  BSYNC.RECONVERGENT B0 ;  /* 0x0000000000007941 */ /* 0x000fea0003800200 */
.L_x_13200:
[----:B012---:R-:W0:Y:S01]  /*13970*/  LDC.64 R72, c[0x0][0x380] ;  /* 0x0000e000ff487b82 */ /* 0x007e220000000a00 */
[----:B------:R-:W-:Y:S01]  /*13980*/  UPLOP3.LUT UP1, UPT, UPT, UPT, UP1, 0x40, 0x4 ;  /* 0x000000000004789c */ /* 0x000fe20003f2e810 */
[----:B0-----:R-:W-:-:S04]  /*13990*/  IADD3 R0, PT, PT, R0, R72, RZ ;  /* 0x0000004800007210 */ /* 0x001fc80007ffe0ff */
[----:B------:R-:W-:-:S13]  /*139a0*/  ISETP.GE.AND P0, PT, R0, R73, PT ;  /* 0x000000490000720c */ /* 0x000fda0003f06270 */
[----:B------:R-:W-:Y:S05]  /*139b0*/  @!P0 BRA `(.L_x_13206) ;  /* 0xfffffed000748947 */ /* 0x000fea000383ffff */
[----:B------:R-:W-:Y:S05]  /*139c0*/  EXIT ;  /* 0x000000000000794d */ /* 0x000fea0003800000 */
.L_x_13207:
        /* <DEDUP_REMOVED lines=11> */
.L_x_21009:


//--------------------- .text._ZN10layer_norm13ln_fwd_kernelINS_13Kernel_traitsI6__halfS2_fS2_fjLj6144ELj1ELj1ELj8ELj16ENS_18Kernel_traits_baseILj6144ES2_S2_fS2_fjLj256EEEEELb1ELb0ELb1ELb1EEEvNS_9FwdParamsE --------------------------
	.section	.text._ZN10layer_norm13ln_fwd_kernelINS_13Kernel_traitsI6__halfS2_fS2_fjLj6144ELj1ELj1ELj8ELj16ENS_18Kernel_traits_baseILj6144ES2_S2_fS2_fjLj256EEEEELb1ELb0ELb1ELb1EEEvNS_9FwdParamsE,"ax",@progbits
	.align	128
        .global         _ZN10layer_norm13ln_fwd_kernelINS_13Kernel_traitsI6__halfS2_fS2_fjLj6144ELj1ELj1ELj8ELj16ENS_18Kernel_traits_baseILj6144ES2_S2_fS2_fjLj256EEEEELb1ELb0ELb1ELb1EEEvNS_9FwdParamsE
        .type           _ZN10layer_norm13ln_fwd_kernelINS_13Kernel_traitsI6__halfS2_fS2_fjLj6144ELj1ELj1ELj8ELj16ENS_18Kernel_traits_baseILj6144ES2_S2_fS2_fjLj256EEEEELb1ELb0ELb1ELb1EEEvNS_9FwdParamsE,@function
        .size           _ZN10layer_norm13ln_fwd_kernelINS_13Kernel_traitsI6__halfS2_fS2_fjLj6144ELj1ELj1ELj8ELj16ENS_18Kernel_traits_baseILj6144ES2_S2_fS2_fjLj256EEEEELb1ELb0ELb1ELb1EEEvNS_9FwdParamsE,(.L_x_21010 - _ZN10layer_norm13ln_fwd_kernelINS_13Kernel_traitsI6__halfS2_fS2_fjLj6144ELj1ELj1ELj8ELj16ENS_18Kernel_traits_baseILj6144ES2_S2_fS2_fjLj256EEEEELb1ELb0ELb1ELb1EEEvNS_9FwdParamsE)
        .other          _ZN10layer_norm13ln_fwd_kernelINS_13Kernel_traitsI6__halfS2_fS2_fjLj6144ELj1ELj1ELj8ELj16ENS_18Kernel_traits_baseILj6144ES2_S2_fS2_fjLj256EEEEELb1ELb0ELb1ELb1EEEvNS_9FwdParamsE,@"STO_CUDA_ENTRY STV_DEFAULT"
_ZN10layer_norm13ln_fwd_kernelINS_13Kernel_traitsI6__halfS2_fS2_fjLj6144ELj1ELj1ELj8ELj16ENS_18Kernel_traits_baseILj6144ES2_S2_fS2_fjLj256EEEEELb1ELb0ELb1ELb1EEEvNS_9FwdParamsE:
.text._ZN10layer_norm13ln_fwd_kernelINS_13Kernel_traitsI6__halfS2_fS2_fjLj6144ELj1ELj1ELj8ELj16ENS_18Kernel_traits_baseILj6144ES2_S2_fS2_fjLj256EEEEELb1ELb0ELb1ELb1EEEvNS_9FwdParamsE:
        /* <DEDUP_REMOVED lines=9> */
[----:B------:R-:W1:Y:S04]  /*0090*/  @P0 LDC.64 R10, c[0x0][0x438] ;  /* 0x00010e00ff0a0b82 */ /* 0x000e680000000a00 */
[----:B--2---:R-:W5:Y:S04]  /*00a0*/  @P0 LDG.E.128 R48, desc[UR14][R6.64] ;  /* 0x0000000e06300981 */ /* 0x004f68000c1e1d00 */
[----:B------:R-:W5:Y:S04]  /*00b0*/  @P0 LDG.E.128 R44, desc[UR14][R6.64+0x1000] ;  /* 0x0010000e062c0981 */ /* 0x000f68000c1e1d00 */
[----:B------:R1:W5:Y:S01]  /*00c0*/  @P0 LDG.E.128 R40, desc[UR14][R6.64+0x2000] ;  /* 0x0020000e06280981 */ /* 0x000362000c1e1d00 */
[----:B------:R-:W2:Y:S01]  /*00d0*/  LDC R70, c[0x0][0x458] ;  /* 0x00011600ff467b82 */ /* 0x000ea20000000800 */
[----:B------:R-:W3:Y:S01]  /*00e0*/  LDCU.64 UR12, c[0x0][0x450] ;  /* 0x00008a00ff0c77ac */ /* 0x000ee20008000a00 */
[----:B0-----:R-:W-:-:S06]  /*00f0*/  ISETP.NE.AND P1, PT, RZ, UR4, PT ;  /* 0x00000004ff007c0c */ /* 0x001fcc000bf25270 */
[----:B------:R-:W2:Y:S01]  /*0100*/  LDC R71, c[0x0][0x45c] ;  /* 0x00011700ff477b82 */ /* 0x000ea20000000800 */
[C---:B------:R-:W-:Y:S01]  /*0110*/  @!P0 IMAD.WIDE.U32 R8, R72.reuse, 0x10, R8 ;  /* 0x0000001048088825 */ /* 0x040fe200078e0008 */
[----:B------:R-:W0:Y:S03]  /*0120*/  LDCU UR4, c[0x0][0x384] ;  /* 0x00007080ff0477ac */ /* 0x000e260008000800 */
[----:B-1----:R-:W-:-:S03]  /*0130*/  @P0 IMAD.WIDE.U32 R6, R72, 0x10, R10 ;  /* 0x0000001048060825 */ /* 0x002fc600078e000a */
[----:B------:R-:W0:Y:S02]  /*0140*/  S2UR UR7, SR_CTAID.X ;  /* 0x00000000000779c3 */ /* 0x000e240000002500 */
[----:B------:R1:W5:Y:S01]  /*0150*/  @P0 LDG.E.128 R36, desc[UR14][R6.64] ;  /* 0x0000000e06240981 */ /* 0x000362000c1e1d00 */
[----:B---3--:R-:W-:Y:S02]  /*0160*/  IMAD.U32 R2, RZ, RZ, UR12 ;  /* 0x0000000cff027e24 */ /* 0x008fe4000f8e00ff */
[----:B------:R-:W-:Y:S01]  /*0170*/  IMAD.U32 R3, RZ, RZ, UR13 ;  /* 0x0000000dff037e24 */ /* 0x000fe2000f8e00ff */
[----:B------:R1:W5:Y:S02]  /*0180*/  @P0 LDG.E.128 R32, desc[UR14][R6.64+0x1000] ;  /* 0x0010000e06200981 */ /* 0x000364000c1e1d00 */
[----:B------:R-:W3:Y:S02]  /*0190*/  @P1 LDC R11, c[0x0][0x460] ;  /* 0x00011800ff0b1b82 */ /* 0x000ee40000000800 */
[----:B------:R1:W5:Y:S04]  /*01a0*/  @P0 LDG.E.128 R28, desc[UR14][R6.64+0x2000] ;  /* 0x0020000e061c0981 */ /* 0x000368000c1e1d00 */
[----:B------:R-:W5:Y:S04]  /*01b0*/  @P1 LDG.E.64 R2, desc[UR14][R2.64] ;  /* 0x0000000e02021981 */ /* 0x000f68000c1e1b00 */
[----:B--2---:R1:W5:Y:S04]  /*01c0*/  @P1 LDG.E.64 R4, desc[UR14][R70.64] ;  /* 0x0000000e46041981 */ /* 0x004368000c1e1b00 */
[----:B------:R1:W5:Y:S04]  /*01d0*/  @!P0 LDG.E.128 R48, desc[UR14][R8.64] ;  /* 0x0000000e08308981 */ /* 0x000368000c1e1d00 */
[----:B------:R1:W5:Y:S04]  /*01e0*/  @!P0 LDG.E.128 R44, desc[UR14][R8.64+0x1000] ;  /* 0x0010000e082c8981 */ /* 0x000368000c1e1d00 */
[----:B------:R1:W5:Y:S01]  /*01f0*/  @!P0 LDG.E.128 R40, desc[UR14][R8.64+0x2000] ;  /* 0x0020000e08288981 */ /* 0x000362000c1e1d00 */
[----:B0-----:R-:W-:-:S06]  /*0200*/  UISETP.GE.AND UP0, UPT, UR7, UR4, UPT ;  /* 0x000000040700728c */ /* 0x001fcc000bf06270 */
[----:B------:R-:W-:-:S13]  /*0210*/  PLOP3.LUT P2, PT, PT, PT, UP0, 0x80, 0x8 ;  /* 0x000000000008781c */ /* 0x000fda0003f4f008 */
[----:B-1-3--:R-:W-:Y:S05]  /*0220*/  @P2 EXIT ;  /* 0x000000000000294d */ /* 0x00afea0003800000 */
[----:B------:R-:W0:Y:S01]  /*0230*/  LDC R69, c[0x0][0x360] ;  /* 0x0000d800ff457b82 */ /* 0x000e220000000800 */
[----:B-----5:R-:W-:Y:S01]  /*0240*/  @P1 IADD3 R70, P2, PT, R4, R11, RZ ;  /* 0x0000000b04461210 */ /* 0x020fe20007f5e0ff */
[----:B------:R-:W-:Y:S01]  /*0250*/  IMAD.MOV.U32 R61, RZ, RZ, RZ ;  /* 0x000000ffff3d7224 */ /* 0x000fe200078e00ff */
[----:B------:R-:W-:Y:S02]  /*0260*/  @P1 R2UR UR12, R2 ;  /* 0x00000000020c12ca */ /* 0x000fe400000e0000 */
[----:B------:R-:W-:Y:S02]  /*0270*/  @!P0 CS2R R38, SRZ ;  /* 0x0000000000268805 */ /* 0x000fe4000001ff00 */
[----:B------:R-:W-:Y:S02]  /*0280*/  @P1 IADD3.X R71, PT, PT, RZ, R5, RZ, P2, !PT ;  /* 0x00000005ff471210 */ /* 0x000fe400017fe4ff */
[----:B------:R-:W-:Y:S02]  /*0290*/  @!P0 CS2R R36, SRZ ;  /* 0x0000000000248805 */ /* 0x000fe4000001ff00 */
[----:B------:R-:W-:-:S02]  /*02a0*/  @P1 R2UR UR13, R3 ;  /* 0x00000000030d12ca */ /* 0x000fc400000e0000 */
[----:B------:R-:W-:Y:S02]  /*02b0*/  @!P0 CS2R R34, SRZ ;  /* 0x0000000000228805 */ /* 0x000fe4000001ff00 */
[C-C-:B------:R-:W-:Y:S02]  /*02c0*/  SHF.R.U64 R68, R70.reuse, 0x2, R71.reuse ;  /* 0x0000000246447819 */ /* 0x140fe40000001247 */
[----:B------:R-:W-:Y:S02]  /*02d0*/  @!P0 CS2R R32, SRZ ;  /* 0x0000000000208805 */ /* 0x000fe4000001ff00 */
[----:B------:R-:W-:Y:S02]  /*02e0*/  SHF.R.U32.HI R67, RZ, 0x2, R71 ;  /* 0x00000002ff437819 */ /* 0x000fe40000011647 */
[----:B------:R-:W-:Y:S02]  /*02f0*/  @!P0 CS2R R30, SRZ ;  /* 0x00000000001e8805 */ /* 0x000fe4000001ff00 */
[----:B------:R-:W-:Y:S01]  /*0300*/  LOP3.LUT R70, R70, 0x3, RZ, 0xc0, !PT ;  /* 0x0000000346467812 */ /* 0x000fe200078ec0ff */
[----:B------:R-:W-:Y:S01]  /*0310*/  IMAD.HI.U32 R2, R68, -0x2daee0ad, RZ ;  /* 0xd2511f5344027827 */ /* 0x000fe200078e00ff */
[----:B------:R-:W-:Y:S01]  /*0320*/  @!P0 CS2R R28, SRZ ;  /* 0x00000000001c8805 */ /* 0x000fe2000001ff00 */
[----:B------:R-:W-:-:S02]  /*0330*/  UIADD3 UR26, UPT, UPT, UR12, -0x61c88647, URZ ;  /* 0x9e3779b90c1a7890 */ /* 0x000fc4000fffe0ff */
[----:B------:R-:W-:Y:S01]  /*0340*/  IMAD R6, R68, -0x2daee0ad, RZ ;  /* 0xd2511f5344067824 */ /* 0x000fe200078e02ff */
[----:B------:R-:W-:Y:S01]  /*0350*/  UIADD3 UR28, UPT, UPT, UR12, 0x3c6ef372, URZ ;  /* 0x3c6ef3720c1c7890 */ /* 0x000fe2000fffe0ff */
[----:B------:R-:W-:Y:S01]  /*0360*/  LOP3.LUT R2, R2, UR13, RZ, 0x3c, !PT ;  /* 0x0000000d02027c12 */ /* 0x000fe2000f8e3cff */
[----:B------:R-:W-:Y:S02]  /*0370*/  UIADD3 UR27, UPT, UPT, UR13, -0x4498517b, URZ ;  /* 0xbb67ae850d1b7890 */ /* 0x000fe4000fffe0ff */
[----:B------:R-:W-:Y:S01]  /*0380*/  UIADD3 UR29, UPT, UPT, UR13, 0x76cf5d0a, URZ ;  /* 0x76cf5d0a0d1d7890 */ /* 0x000fe2000fffe0ff */
[----:B0-----:R-:W-:Y:S01]  /*0390*/  IMAD R69, R69, UR7, R72 ;  /* 0x0000000745457c24 */ /* 0x001fe2000f8e0248 */
[----:B------:R-:W-:Y:S01]  /*03a0*/  UIADD3 UR30, UPT, UPT, UR12, -0x255992d5, URZ ;  /* 0xdaa66d2b0c1e7890 */ /* 0x000fe2000fffe0ff */
[----:B------:R-:W-:Y:S01]  /*03b0*/  IMAD.HI.U32 R3, R2, -0x326172a9, RZ ;  /* 0xcd9e8d5702037827 */ /* 0x000fe200078e00ff */
[----:B------:R-:W-:Y:S02]  /*03c0*/  UIADD3 UR31, UPT, UPT, UR13, 0x32370b8f, URZ ;  /* 0x32370b8f0d1f7890 */ /* 0x000fe4000fffe0ff */
[----:B------:R-:W-:Y:S01]  /*03d0*/  UIADD3 UR32, UPT, UPT, UR12, 0x78dde6e4, URZ ;  /* 0x78dde6e40c207890 */ /* 0x000fe2000fffe0ff */
[----:B------:R-:W-:Y:S01]  /*03e0*/  IMAD.HI.U32 R0, R69, -0x326172a9, RZ ;  /* 0xcd9e8d5745007827 */ /* 0x000fe200078e00ff */
[----:B------:R-:W-:-:S02]  /*03f0*/  UIADD3 UR33, UPT, UPT, UR13, -0x126145ec, URZ ;  /* 0xed9eba140d217890 */ /* 0x000fc4000fffe0ff */
[----:B------:R-:W-:Y:S01]  /*0400*/  UIADD3 UR34, UPT, UPT, UR12, 0x1715609d, URZ ;  /* 0x1715609d0c227890 */ /* 0x000fe2000fffe0ff */
[----:B------:R-:W-:Y:S01]  /*0410*/  IMAD R4, R69, -0x326172a9, RZ ;  /* 0xcd9e8d5745047824 */ /* 0x000fe200078e02ff */
[----:B------:R-:W-:Y:S01]  /*0420*/  LOP3.LUT R0, R67, UR12, R0, 0x96, !PT ;  /* 0x0000000c43007c12 */ /* 0x000fe2000f8e9600 */
[----:B------:R-:W-:Y:S01]  /*0430*/  IMAD R7, R2, -0x326172a9, RZ ;  /* 0xcd9e8d5702077824 */ /* 0x000fe200078e02ff */
[----:B------:R-:W-:Y:S02]  /*0440*/  UIADD3 UR35, UPT, UPT, UR13, -0x56f99767, URZ ;  /* 0xa90668990d237890 */ /* 0x000fe4000fffe0ff */
[----:B------:R-:W-:Y:S01]  /*0450*/  LOP3.LUT R3, R4, UR26, R3, 0x96, !PT ;  /* 0x0000001a04037c12 */ /* 0x000fe2000f8e9603 */
[C---:B------:R-:W-:Y:S01]  /*0460*/  IMAD.HI.U32 R5, R0.reuse, -0x2daee0ad, RZ ;  /* 0xd2511f5300057827 */ /* 0x040fe200078e00ff */
[----:B------:R-:W-:Y:S02]  /*0470*/  UIADD3 UR36, UPT, UPT, UR12, -0x4ab325aa, URZ ;  /* 0xb54cda560c247890 */ /* 0x000fe4000fffe0ff */
[----:B------:R-:W-:Y:S01]  /*0480*/  UIADD3 UR37, UPT, UPT, UR13, 0x646e171e, URZ ;  /* 0x646e171e0d257890 */ /* 0x000fe2000fffe0ff */
[----:B------:R-:W-:Y:S01]  /*0490*/  IMAD R9, R0, -0x2daee0ad, RZ ;  /* 0xd2511f5300097824 */ /* 0x000fe200078e02ff */
[----:B------:R-:W-:Y:S01]  /*04a0*/  LOP3.LUT R5, R6, UR27, R5, 0x96, !PT ;  /* 0x0000001b06057c12 */ /* 0x000fe2000f8e9605 */
[----:B------:R-:W-:Y:S01]  /*04b0*/  IMAD.HI.U32 R4, R3, -0x2daee0ad, RZ ;  /* 0xd2511f5303047827 */ /* 0x000fe200078e00ff */
[----:B------:R-:W-:-:S02]  /*04c0*/  UIADD3 UR38, UPT, UPT, UR12, 0x5384540f, URZ ;  /* 0x5384540f0c267890 */ /* 0x000fc4000fffe0ff */
[----:B------:R-:W-:Y:S01]  /*04d0*/  UIADD3 UR39, UPT, UPT, UR13, 0x1fd5c5a3, URZ ;  /* 0x1fd5c5a30d277890 */ /* 0x000fe2000fffe0ff */
[----:B------:R-:W-:Y:S01]  /*04e0*/  IMAD.HI.U32 R0, R5, -0x326172a9, RZ ;  /* 0xcd9e8d5705007827 */ /* 0x000fe200078e00ff */
[----:B------:R-:W-:Y:S01]  /*04f0*/  LOP3.LUT R4, R9, UR29, R4, 0x96, !PT ;  /* 0x0000001d09047c12 */ /* 0x000fe2000f8e9604 */
[----:B------:R-:W-:Y:S02]  /*0500*/  UIADD3 UR40, UPT, UPT, UR12, -0xe443238, URZ ;  /* 0xf1bbcdc80c287890 */ /* 0x000fe4000fffe0ff */
[----:B------:R-:W-:Y:S01]  /*0510*/  IMAD R6, R3, -0x2daee0ad, RZ ;  /* 0xd2511f5303067824 */ /* 0x000fe200078e02ff */
[----:B------:R-:W-:Y:S01]  /*0520*/  LOP3.LUT R0, R7, UR28, R0, 0x96, !PT ;  /* 0x0000001c07007c12 */ /* 0x000fe2000f8e9600 */
[----:B------:R-:W-:Y:S01]  /*0530*/  IMAD R5, R5, -0x326172a9, RZ ;  /* 0xcd9e8d5705057824 */ /* 0x000fe200078e02ff */
[----:B------:R-:W-:Y:S01]  /*0540*/  UIADD3 UR4, UPT, UPT, UR13, -0x24c28bd8, URZ ;  /* 0xdb3d74280d047890 */ /* 0x000fe2000fffe0ff */
[----:B------:R-:W-:Y:S01]  /*0550*/  IMAD.HI.U32 R2, R4, -0x326172a9, RZ ;  /* 0xcd9e8d5704027827 */ /* 0x000fe200078e00ff */
[----:B------:R-:W-:-:S02]  /*0560*/  UIADD3 UR41, UPT, UPT, UR12, -0x700cb87f, URZ ;  /* 0x8ff347810c297890 */ /* 0x000fc4000fffe0ff */
[----:B------:R-:W-:Y:S01]  /*0570*/  UIADD3 UR42, UPT, UPT, UR13, -0x695add53, URZ ;  /* 0x96a522ad0d2a7890 */ /* 0x000fe2000fffe0ff */
[C---:B------:R-:W-:Y:S01]  /*0580*/  IMAD.HI.U32 R3, R0.reuse, -0x2daee0ad, RZ ;  /* 0xd2511f5300037827 */ /* 0x040fe200078e00ff */
[----:B------:R-:W-:Y:S01]  /*0590*/  LOP3.LUT R2, R5, UR30, R2, 0x96, !PT ;  /* 0x0000001e05027c12 */ /* 0x000fe2000f8e9602 */
[----:B------:R-:W-:Y:S02]  /*05a0*/  UPLOP3.LUT UP1, UPT, UPT, UPT, UPT, 0x40, 0x4 ;  /* 0x000000000004789c */ /* 0x000fe40003f2e870 */
        /* <DEDUP_REMOVED lines=14> */
[----:B------:R-:W-:Y:S01]  /*0690*/  IMAD.HI.U32 R2, R0, -0x2daee0ad, RZ ;  /* 0xd2511f5300027827 */ /* 0x000fe200078e00ff */
[----:B------:R-:W-:Y:S01]  /*06a0*/  LOP3.LUT R3, R4, UR34, R3, 0x96, !PT ;  /* 0x0000002204037c12 */ /* 0x000fe2000f8e9603 */
[----:B------:R-:W4:Y:S02]  /*06b0*/  LDCU.64 UR16, c[0x0][0x408] ;  /* 0x00008100ff1077ac */ /* 0x000f240008000a00 */
[----:B------:R-:W-:Y:S01]  /*06c0*/  IMAD R7, R0, -0x2daee0ad, RZ ;  /* 0xd2511f5300077824 */ /* 0x000fe200078e02ff */
[----:B------:R-:W-:Y:S01]  /*06d0*/  LOP3.LUT R2, R5, UR35, R2, 0x96, !PT ;  /* 0x0000002305027c12 */ /* 0x000fe2000f8e9602 */
[----:B------:R-:W-:Y:S01]  /*06e0*/  IMAD.HI.U32 R4, R3, -0x2daee0ad, RZ ;  /* 0xd2511f5303047827 */ /* 0x000fe200078e00ff */
[----:B------:R-:W0:Y:S03]  /*06f0*/  LDCU.128 UR8, c[0x0][0x3f0] ;  /* 0x00007e00ff0877ac */ /* 0x000e260008000c00 */
        /* <DEDUP_REMOVED lines=25> */
[----:B01234-:R-:W-:-:S07]  /*0890*/  IMAD R71, R0, -0x2daee0ad, RZ ;  /* 0xd2511f5300477824 */ /* 0x01ffce00078e02ff */
.L_x_13410:
[----:B------:R-:W-:-:S06]  /*08a0*/  UIMAD.WIDE UR4, UR7, 0x4, UR8 ;  /* 0x00000004070478a5 */ /* 0x000fcc000f8e0208 */
[----:B-1----:R-:W-:Y:S01]  /*08b0*/  IMAD.U32 R10, RZ, RZ, UR4 ;  /* 0x00000004ff0a7e24 */ /* 0x002fe2000f8e00ff */
[----:B------:R-:W-:-:S05]  /*08c0*/  MOV R11, UR5 ;  /* 0x00000005000b7c02 */ /* 0x000fca0008000f00 */
[----:B------:R-:W2:Y:S01]  /*08d0*/  LDG.E R52, desc[UR14][R10.64] ;  /* 0x0000000e0a347981 */ /* 0x000ea2000c1e1900 */
[----:B------:R-:W-:-:S06]  /*08e0*/  UIMAD.WIDE UR4, UR7, 0x4, UR10 ;  /* 0x00000004070478a5 */ /* 0x000fcc000f8e020a */
[----:B------:R-:W-:Y:S01]  /*08f0*/  MOV R13, UR5 ;  /* 0x00000005000d7c02 */ /* 0x000fe20008000f00 */
[----:B------:R-:W-:Y:S01]  /*0900*/  IMAD.MOV.U32 R53, RZ, RZ, RZ ;  /* 0x000000ffff357224 */ /* 0x000fe200078e00ff */
[----:B--2---:R-:W-:-:S13]  /*0910*/  ISETP.GE.AND P0, PT, R52, 0x1, PT ;  /* 0x000000013400780c */ /* 0x004fda0003f06270 */
[----:B0-----:R-:W0:Y:S01]  /*0920*/  @P0 LDC.64 R8, c[0x0][0x390] ;  /* 0x0000e400ff080b82 */ /* 0x001e220000000a00 */
        /* <DEDUP_REMOVED lines=8> */
[----:B------:R0:W5:Y:S01]  /*09b0*/  @P0 LDG.E.128 R24, desc[UR14][R8.64] ;  /* 0x0000000e08180981 */ /* 0x000162000c1e1d00 */
        /* <DEDUP_REMOVED lines=8> */
[----:B--2---:R-:W-:Y:S01]  /*0a40*/  R2UR UR6, R12 ;  /* 0x000000000c0672ca */ /* 0x004fe200000e0000 */
[----:B0-----:R-:W-:-:S14]  /*0a50*/  BRA.U !UP0, `(.L_x_13208) ;  /* 0x00000029084c7547 */ /* 0x001fdc000b800000 */
        /* <DEDUP_REMOVED lines=23> */
.L_x_13211:
        /* <DEDUP_REMOVED lines=12> */
.L_x_13212:
        /* <DEDUP_REMOVED lines=41> */
.L_x_13210:
        /* <DEDUP_REMOVED lines=10> */
.L_x_13209:
        /* <DEDUP_REMOVED lines=18> */
.L_x_13215:
        /* <DEDUP_REMOVED lines=12> */
.L_x_13216:
        /* <DEDUP_REMOVED lines=42> */
.L_x_13214:
        /* <DEDUP_REMOVED lines=10> */
.L_x_13213:
        /* <DEDUP_REMOVED lines=18> */
.L_x_13219:
        /* <DEDUP_REMOVED lines=12> */
.L_x_13220:
        /* <DEDUP_REMOVED lines=42> */
.L_x_13218:
        /* <DEDUP_REMOVED lines=10> */
.L_x_13217:
        /* <DEDUP_REMOVED lines=18> */
.L_x_13223:
        /* <DEDUP_REMOVED lines=12> */
.L_x_13224:
        /* <DEDUP_REMOVED lines=42> */
.L_x_13222:
        /* <DEDUP_REMOVED lines=10> */
.L_x_13221:
        /* <DEDUP_REMOVED lines=18> */
.L_x_13227:
        /* <DEDUP_REMOVED lines=12> */
.L_x_13228:
        /* <DEDUP_REMOVED lines=42> */
.L_x_13226:
        /* <DEDUP_REMOVED lines=10> */
.L_x_13225:
        /* <DEDUP_REMOVED lines=18> */
.L_x_13231:
        /* <DEDUP_REMOVED lines=12> */
.L_x_13232:
        /* <DEDUP_REMOVED lines=42> */
.L_x_13230:
        /* <DEDUP_REMOVED lines=10> */
.L_x_13229:
        /* <DEDUP_REMOVED lines=18> */
.L_x_13235:
        /* <DEDUP_REMOVED lines=12> */
.L_x_13236:
        /* <DEDUP_REMOVED lines=40> */
[----:B------:R-:W-:-:S07]  /*2dc0*/  LOP3.LUT R66, R8, UR42, R57, 0x96, !PT ;  /* 0x0000002a08427c12 */ /* 0x000fce000f8e9639 */
.L_x_13234:
        /* <DEDUP_REMOVED lines=10> */
.L_x_13233:
        /* <DEDUP_REMOVED lines=18> */
.L_x_13239:
        /* <DEDUP_REMOVED lines=12> */
.L_x_13240:
        /* <DEDUP_REMOVED lines=41> */
.L_x_13238:
        /* <DEDUP_REMOVED lines=9> */
[----:B------:R-:W-:Y:S01]  /*3370*/  FADD.FTZ R19, R19, R8 ;  /* 0x0000000813137221 */ /* 0x000fe20000010000 */
[----:B------:R-:W-:Y:S06]  /*3380*/  BRA `(.L_x_13237) ;  /* 0x0000002400cc7947 */ /* 0x000fec0003800000 */
.L_x_13208:
        /* <DEDUP_REMOVED lines=19> */
.L_x_13243:
        /* <DEDUP_REMOVED lines=12> */
.L_x_13244:
        /* <DEDUP_REMOVED lines=40> */
[----:B------:R-:W-:-:S07]  /*3800*/  IMAD.MOV.U32 R8, RZ, RZ, RZ ;  /* 0x000000ffff087224 */ /* 0x000fce00078e00ff */
.L_x_13242:
        /* <DEDUP_REMOVED lines=9> */
.L_x_13241:
        /* <DEDUP_REMOVED lines=15> */
.L_x_13247:
        /* <DEDUP_REMOVED lines=12> */
.L_x_13248:
        /* <DEDUP_REMOVED lines=42> */
.L_x_13246:
        /* <DEDUP_REMOVED lines=9> */
.L_x_13245:
        /* <DEDUP_REMOVED lines=15> */
.L_x_13251:
        /* <DEDUP_REMOVED lines=12> */
.L_x_13252:
        /* <DEDUP_REMOVED lines=42> */
.L_x_13250:
[----:B------:R-:W-:Y:S01]  /*41d0*/  I2FP.F32.U32 R6, R6 ;  /* 0x0000000600067245 */ /* 0x000fe20000201000 */
[----:B-----5:R-:W-:Y:S01]  /*41e0*/  HADD2.F32 R10, -RZ, R25.H0_H0 ;  /* 0x20000019ff0a7230 */ /* 0x020fe20000004100 */
[----:B------:R-:W-:-:S04]  /*41f0*/  MOV R9, 0x2f800000 ;  /* 0x2f80000000097802 */ /* 0x000fc80000000f00 */
[----:B------:R-:W-:Y:S01]  /*4200*/  FMUL.FTZ R10, R10, UR17 ;  /* 0x000000110a0a7c20 */ /* 0x000fe20008410000 */
[----:B------:R-:W-:-:S03]  /*4210*/  FFMA.FTZ R6, R6, R9, 1.1641532182693481445e-10 ;  /* 0x2f00000006067423 */ /* 0x000fc60000010009 */
[----:B------:R-:W-:Y:S02]  /*4220*/  FMUL.FTZ R10, R10, UR16 ;  /* 0x000000100a0a7c20 */ /* 0x000fe40008410000 */
[----:B------:R-:W-:-:S04]  /*4230*/  FSETP.GTU.FTZ.AND P1, PT, R6, UR23, PT ;  /* 0x0000001706007c0b */ /* 0x000fc8000bf3c000 */
[----:B------:R-:W-:Y:S02]  /*4240*/  SEL R6, RZ, 0x1, P1 ;  /* 0x00000001ff067807 */ /* 0x000fe40000800000 */
[----:B------:R-:W-:-:S07]  /*4250*/  FSEL R22, R10, RZ, !P1 ;  /* 0x000000ff0a167208 */ /* 0x000fce0004800000 */
.L_x_13249:
        /* <DEDUP_REMOVED lines=15> */
.L_x_13255:
        /* <DEDUP_REMOVED lines=12> */
.L_x_13256:
        /* <DEDUP_REMOVED lines=42> */
.L_x_13254:
        /* <DEDUP_REMOVED lines=9> */
.L_x_13253:
        /* <DEDUP_REMOVED lines=15> */
.L_x_13259:
        /* <DEDUP_REMOVED lines=12> */
.L_x_13260:
        /* <DEDUP_REMOVED lines=42> */
.L_x_13258:
        /* <DEDUP_REMOVED lines=9> */
.L_x_13257:
        /* <DEDUP_REMOVED lines=15> */
.L_x_13263:
        /* <DEDUP_REMOVED lines=12> */
.L_x_13264:
        /* <DEDUP_REMOVED lines=42> */
.L_x_13262:
        /* <DEDUP_REMOVED lines=9> */
.L_x_13261:
        /* <DEDUP_REMOVED lines=15> */
.L_x_13267:
        /* <DEDUP_REMOVED lines=12> */
.L_x_13268:
        /* <DEDUP_REMOVED lines=42> */
.L_x_13266:
        /* <DEDUP_REMOVED lines=9> */
.L_x_13265:
        /* <DEDUP_REMOVED lines=15> */
.L_x_13270:
        /* <DEDUP_REMOVED lines=12> */
.L_x_13271:
        /* <DEDUP_REMOVED lines=42> */
.L_x_13269:
        /* <DEDUP_REMOVED lines=9> */
.L_x_13237:
[----:B------:R-:W0:Y:S02]  /*5ac0*/  LDC.64 R76, c[0x0][0x3a8] ;  /* 0x0000ea00ff4c7b82 */ /* 0x000e240000000a00 */
[----:B0-----:R-:W-:-:S05]  /*5ad0*/  IMAD.WIDE.U32 R8, R72, 0x20, R76 ;  /* 0x0000002048087825 */ /* 0x001fca00078e004c */
        /* <DEDUP_REMOVED lines=23> */
.L_x_13272:
[----:B------:R-:W-:Y:S05]  /*5c50*/  @!P0 BRA `(.L_x_13273) ;  /* 0x0000000000108947 */ /* 0x000fea0003800000 */
[----:B01----:R-:W0:Y:S01]  /*5c60*/  LDC.64 R8, c[0x0][0x390] ;  /* 0x0000e400ff087b82 */ /* 0x003e220000000a00 */
[----:B------:R-:W-:-:S04]  /*5c70*/  VIADD R11, R53, 0x100 ;  /* 0x00000100350b7836 */ /* 0x000fc80000000000 */
[----:B0-----:R-:W-:-:S05]  /*5c80*/  IMAD.WIDE.U32 R8, R11, 0x10, R8 ;  /* 0x000000100b087825 */ /* 0x001fca00078e0008 */
[----:B------:R2:W5:Y:S02]  /*5c90*/  LDG.E.128 R24, desc[UR14][R8.64] ;  /* 0x0000000e08187981 */ /* 0x000564000c1e1d00 */
.L_x_13273:
[----:B------:R-:W-:Y:S05]  /*5ca0*/  BRA.U !UP0, `(.L_x_13274) ;  /* 0x00000029084c7547 */ /* 0x000fea000b800000 */
[----:B012---:R-:W0:Y:S01]  /*5cb0*/  LDC.64 R8, c[0x0][0x3a0] ;  /* 0x0000e800ff087b82 */ /* 0x007e220000000a00 */
[----:B------:R-:W-:-:S05]  /*5cc0*/  IADD3 R11, PT, PT, R72, 0x100, RZ ;  /* 0x00000100480b7810 */ /* 0x000fca0007ffe0ff */
[----:B0-----:R-:W-:-:S05]  /*5cd0*/  IMAD.WIDE.U32 R8, R11, 0x20, R8 ;  /* 0x000000200b087825 */ /* 0x001fca00078e0008 */
[----:B------:R0:W5:Y:S04]  /*5ce0*/  LDG.E.128 R12, desc[UR14][R8.64] ;  /* 0x0000000e080c7981 */ /* 0x000168000c1e1d00 */
[----:B------:R-:W5:Y:S01]  /*5cf0*/  LDG.E.128 R8, desc[UR14][R8.64+0x10] ;  /* 0x0000100e08087981 */ /* 0x000f62000c1e1d00 */
        /* <DEDUP_REMOVED lines=19> */
.L_x_13277:
        /* <DEDUP_REMOVED lines=12> */
.L_x_13278:
        /* <DEDUP_REMOVED lines=40> */
[----:B------:R-:W-:-:S07]  /*6170*/  HFMA2 R56, -RZ, RZ, 0, 0 ;  /* 0x00000000ff387431 */ /* 0x000fce00000001ff */
.L_x_13276:
        /* <DEDUP_REMOVED lines=10> */
.L_x_13275:
        /* <DEDUP_REMOVED lines=18> */
.L_x_13281:
        /* <DEDUP_REMOVED lines=12> */
.L_x_13282:
        /* <DEDUP_REMOVED lines=42> */
.L_x_13280:
        /* <DEDUP_REMOVED lines=10> */
.L_x_13279:
        /* <DEDUP_REMOVED lines=18> */
.L_x_13285:
        /* <DEDUP_REMOVED lines=12> */
.L_x_13286:
        /* <DEDUP_REMOVED lines=40> */
[----:B------:R-:W-:-:S07]  /*6ba0*/  LOP3.LUT R66, R54, UR42, R65, 0x96, !PT ;  /* 0x0000002a36427c12 */ /* 0x000fce000f8e9641 */
.L_x_13284:
[----:B------:R-:W-:Y:S01]  /*6bb0*/  I2FP.F32.U32 R6, R6 ;  /* 0x0000000600067245 */ /* 0x000fe20000201000 */
[----:B-----5:R-:W-:Y:S01]  /*6bc0*/  HADD2.F32 R54, -RZ, R25.H0_H0 ;  /* 0x20000019ff367230 */ /* 0x020fe20000004100 */
[----:B------:R-:W-:-:S04]  /*6bd0*/  MOV R57, 0x2f800000 ;  /* 0x2f80000000397802 */ /* 0x000fc80000000f00 */
[----:B------:R-:W-:Y:S01]  /*6be0*/  FMUL.FTZ R54, R54, UR17 ;  /* 0x0000001136367c20 */ /* 0x000fe20008410000 */
[----:B------:R-:W-:-:S03]  /*6bf0*/  FFMA.FTZ R6, R6, R57, 1.1641532182693481445e-10 ;  /* 0x2f00000006067423 */ /* 0x000fc60000010039 */
[----:B------:R-:W-:Y:S02]  /*6c00*/  FMUL.FTZ R54, R54, UR16 ;  /* 0x0000001036367c20 */ /* 0x000fe40008410000 */
[----:B------:R-:W-:-:S04]  /*6c10*/  FSETP.GTU.FTZ.AND P2, PT, R6, UR23, PT ;  /* 0x0000001706007c0b */ /* 0x000fc8000bf5c000 */
[----:B------:R-:W-:Y:S02]  /*6c20*/  FSEL R57, R54, RZ, !P2 ;  /* 0x000000ff36397208 */ /* 0x000fe40005000000 */
[----:B------:R-:W-:-:S03]  /*6c30*/  SEL R6, RZ, 0x1, P2 ;  /* 0x00000001ff067807 */ /* 0x000fc60001000000 */
[----:B------:R-:W-:-:S07]  /*6c40*/  FADD.FTZ R14, R14, R57 ;  /* 0x000000390e0e7221 */ /* 0x000fce0000010000 */
.L_x_13283:
        /* <DEDUP_REMOVED lines=18> */
.L_x_13289:
        /* <DEDUP_REMOVED lines=12> */
.L_x_13290:
        /* <DEDUP_REMOVED lines=42> */
.L_x_13288:
        /* <DEDUP_REMOVED lines=10> */
.L_x_13287:
        /* <DEDUP_REMOVED lines=18> */
.L_x_13293:
        /* <DEDUP_REMOVED lines=12> */
.L_x_13294:
        /* <DEDUP_REMOVED lines=41> */
.L_x_13292:
        /* <DEDUP_REMOVED lines=10> */
.L_x_13291:
        /* <DEDUP_REMOVED lines=18> */
.L_x_13297:
        /* <DEDUP_REMOVED lines=12> */
.L_x_13298:
        /* <DEDUP_REMOVED lines=42> */
.L_x_13296:
        /* <DEDUP_REMOVED lines=10> */
.L_x_13295:
        /* <DEDUP_REMOVED lines=18> */
.L_x_13301:
        /* <DEDUP_REMOVED lines=12> */
.L_x_13302:
        /* <DEDUP_REMOVED lines=41> */
.L_x_13300:
        /* <DEDUP_REMOVED lines=10> */
.L_x_13299:
        /* <DEDUP_REMOVED lines=18> */
.L_x_13305:
        /* <DEDUP_REMOVED lines=12> */
.L_x_13306:
        /* <DEDUP_REMOVED lines=42> */
.L_x_13304:
        /* <DEDUP_REMOVED lines=11> */
.L_x_13274:
[----:B012---:R-:W-:Y:S01]  /*85e0*/  IMAD.MOV.U32 R8, RZ, RZ, R55 ;  /* 0x000000ffff087224 */ /* 0x007fe200078e0037 */
        /* <DEDUP_REMOVED lines=18> */
.L_x_13309:
        /* <DEDUP_REMOVED lines=12> */
.L_x_13310:
        /* <DEDUP_REMOVED lines=40> */
[----:B------:R-:W-:Y:S01]  /*8a50*/  LOP3.LUT R66, R10, UR42, R9, 0x96, !PT ;  /* 0x0000002a0a427c12 */ /* 0x000fe2000f8e9609 */
[----:B------:R-:W-:-:S07]  /*8a60*/  IMAD.MOV.U32 R9, RZ, RZ, R54 ;  /* 0x000000ffff097224 */ /* 0x000fce00078e0036 */
.L_x_13308:
        /* <DEDUP_REMOVED lines=9> */
.L_x_13307:
        /* <DEDUP_REMOVED lines=15> */
.L_x_13313:
        /* <DEDUP_REMOVED lines=12> */
.L_x_13314:
        /* <DEDUP_REMOVED lines=42> */
.L_x_13312:
        /* <DEDUP_REMOVED lines=9> */
.L_x_13311:
        /* <DEDUP_REMOVED lines=15> */
.L_x_13317:
        /* <DEDUP_REMOVED lines=12> */
.L_x_13318:
        /* <DEDUP_REMOVED lines=42> */
.L_x_13316:
        /* <DEDUP_REMOVED lines=9> */
.L_x_13315:
        /* <DEDUP_REMOVED lines=15> */
.L_x_13321:
        /* <DEDUP_REMOVED lines=12> */
.L_x_13322:
        /* <DEDUP_REMOVED lines=42> */
.L_x_13320:
        /* <DEDUP_REMOVED lines=9> */
.L_x_13319:
        /* <DEDUP_REMOVED lines=15> */
.L_x_13325:
        /* <DEDUP_REMOVED lines=12> */
.L_x_13326:
        /* <DEDUP_REMOVED lines=42> */
.L_x_13324:
        /* <DEDUP_REMOVED lines=9> */
.L_x_13323:
        /* <DEDUP_REMOVED lines=15> */
.L_x_13329:
        /* <DEDUP_REMOVED lines=12> */
.L_x_13330:
        /* <DEDUP_REMOVED lines=42> */
.L_x_13328:
        /* <DEDUP_REMOVED lines=9> */
.L_x_13327:
        /* <DEDUP_REMOVED lines=15> */
.L_x_13333:
        /* <DEDUP_REMOVED lines=12> */
.L_x_13334:
        /* <DEDUP_REMOVED lines=42> */
.L_x_13332:
        /* <DEDUP_REMOVED lines=9> */
.L_x_13331:
        /* <DEDUP_REMOVED lines=15> */
.L_x_13336:
        /* <DEDUP_REMOVED lines=12> */
.L_x_13337:
        /* <DEDUP_REMOVED lines=42> */
.L_x_13335:
        /* <DEDUP_REMOVED lines=9> */
.L_x_13303:
[----:B------:R-:W-:Y:S01]  /*ad20*/  VIADD R55, R72, 0x100 ;  /* 0x0000010048377836 */ /* 0x000fe20000000000 */
[----:B------:R-:W-:-:S03]  /*ad30*/  IADD3 R64, PT, PT, R53, 0x200, RZ ;  /* 0x0000020035407810 */ /* 0x000fc60007ffe0ff */
[----:B------:R-:W-:-:S05]  /*ad40*/  IMAD.WIDE.U32 R54, R55, 0x20, R76 ;  /* 0x0000002037367825 */ /* 0x000fca00078e004c */
[----:B-----5:R0:W-:Y:S04]  /*ad50*/  STG.E.128 desc[UR14][R54.64], R12 ;  /* 0x0000000c36007986 */ /* 0x0201e8000c101d0e */
[----:B------:R0:W-:Y:S01]  /*ad60*/  STG.E.128 desc[UR14][R54.64+0x10], R8 ;  /* 0x0000100836007986 */ /* 0x0001e2000c101d0e */
[----:B------:R-:W-:Y:S05]  /*ad70*/  @!P0 BRA `(.L_x_13338) ;  /* 0x0000000000548947 */ /* 0x000fea0003800000 */
[----:B0-----:R-:W-:Y:S01]  /*ad80*/  IMAD.U32 R54, R2, 0x10000, RZ ;  /* 0x0001000002367824 */ /* 0x001fe200078e00ff */
[----:B------:R-:W-:Y:S02]  /*ad90*/  LOP3.LUT R58, R5, 0xff, RZ, 0xc0, !PT ;  /* 0x000000ff053a7812 */ /* 0x000fe400078ec0ff */
[----:B------:R-:W-:Y:S02]  /*ada0*/  LOP3.LUT R56, R6, 0xff, RZ, 0xc0, !PT ;  /* 0x000000ff06387812 */ /* 0x000fe400078ec0ff */
[----:B------:R-:W-:Y:S01]  /*adb0*/  LOP3.LUT R55, R54, 0xff0000, RZ, 0xc0, !PT ;  /* 0x00ff000036377812 */ /* 0x000fe200078ec0ff */
[----:B------:R-:W-:Y:S01]  /*adc0*/  IMAD.WIDE.U32 R58, R58, 0x1000000, RZ ;  /* 0x010000003a3a7825 */ /* 0x000fe200078e00ff */
[----:B------:R-:W-:Y:S02]  /*add0*/  LOP3.LUT R54, R0, 0xffff, RZ, 0xc0, !PT ;  /* 0x0000ffff00367812 */ /* 0x000fe400078ec0ff */
[----:B------:R-:W-:Y:S01]  /*ade0*/  IADD3 R53, PT, PT, R53, 0x100, RZ ;  /* 0x0000010035357810 */ /* 0x000fe20007ffe0ff */
[----:B------:R-:W-:Y:S01]  /*adf0*/  IMAD.WIDE.U32 R56, R56, 0x10000, RZ ;  /* 0x0001000038387825 */ /* 0x000fe200078e00ff */
[----:B------:R-:W-:-:S02]  /*ae00*/  PRMT R54, R55, 0x4210, R54 ;  /* 0x0000421037367816 */ /* 0x000fc40000000036 */
[----:B------:R-:W-:-:S04]  /*ae10*/  PRMT R55, R3, 0x7104, RZ ;  /* 0x0000710403377816 */ /* 0x000fc800000000ff */
[----:B------:R-:W-:Y:S02]  /*ae20*/  LOP3.LUT R55, R54, 0xff00, R55, 0xf8, !PT ;  /* 0x0000ff0036377812 */ /* 0x000fe400078ef837 */
[----:B------:R-:W-:Y:S02]  /*ae30*/  LOP3.LUT R54, R7, 0xff, RZ, 0xc0, !PT ;  /* 0x000000ff07367812 */ /* 0x000fe400078ec0ff */
[----:B------:R-:W-:-:S03]  /*ae40*/  LOP3.LUT R71, R55, 0xff, R4, 0xf8, !PT ;  /* 0x000000ff37477812 */ /* 0x000fc600078ef804 */
[----:B------:R-:W-:Y:S01]  /*ae50*/  IMAD.WIDE.U32 R54, R54, 0x100, RZ ;  /* 0x0000010036367825 */ /* 0x000fe200078e00ff */
[----:B------:R-:W-:Y:S02]  /*ae60*/  LOP3.LUT R71, R57, R71, R59, 0xfe, !PT ;  /* 0x0000004739477212 */ /* 0x000fe400078efe3b */
[----:B------:R-:W-:Y:S02]  /*ae70*/  LOP3.LUT R59, R54, R58, R56, 0xfe, !PT ;  /* 0x0000003a363b7212 */ /* 0x000fe400078efe38 */
[----:B------:R-:W0:Y:S01]  /*ae80*/  LDC.64 R56, c[0x0][0x3b0] ;  /* 0x0000ec00ff387b82 */ /* 0x000e220000000a00 */
[----:B------:R-:W-:Y:S02]  /*ae90*/  LOP3.LUT R55, R71, R55, RZ, 0xfc, !PT ;  /* 0x0000003747377212 */ /* 0x000fe400078efcff */
[----:B------:R-:W-:Y:S01]  /*aea0*/  LOP3.LUT R54, R59, 0xff, R60, 0xf8, !PT ;  /* 0x000000ff3b367812 */ /* 0x000fe200078ef83c */
[----:B0-----:R-:W-:-:S05]  /*aeb0*/  IMAD.WIDE.U32 R56, R53, 0x8, R56 ;  /* 0x0000000835387825 */ /* 0x001fca00078e0038 */
[----:B------:R1:W-:Y:S02]  /*aec0*/  STG.E.64 desc[UR14][R56.64], R54 ;  /* 0x0000003638007986 */ /* 0x0003e4000c101b0e */
.L_x_13338:
[----:B------:R-:W-:Y:S05]  /*aed0*/  @!P0 BRA `(.L_x_13339) ;  /* 0x00000000000c8947 */ /* 0x000fea0003800000 */
[----:B------:R-:W2:Y:S02]  /*aee0*/  LDC.64 R24, c[0x0][0x390] ;  /* 0x0000e400ff187b82 */ /* 0x000ea40000000a00 */
[----:B--2---:R-:W-:-:S06]  /*aef0*/  IMAD.WIDE.U32 R24, R64, 0x10, R24 ;  /* 0x0000001040187825 */ /* 0x004fcc00078e0018 */
[----:B------:R-:W5:Y:S02]  /*af00*/  LDG.E.128 R24, desc[UR14][R24.64] ;  /* 0x0000000e18187981 */ /* 0x000f64000c1e1d00 */
.L_x_13339:
[----:B------:R-:W-:Y:S01]  /*af10*/  VIADD R72, R72, 0x200 ;  /* 0x0000020048487836 */ /* 0x000fe20000000000 */
[----:B------:R-:W-:Y:S06]  /*af20*/  BRA.U !UP0, `(.L_x_13340) ;  /* 0x0000002908487547 */ /* 0x000fec000b800000 */
[----:B01----:R-:W0:Y:S01]  /*af30*/  LDC.64 R54, c[0x0][0x3a0] ;  /* 0x0000e800ff367b82 */ /* 0x003e220000000a00 */
[----:B------:R-:W-:Y:S01]  /*af40*/  ISETP.GT.AND P1, PT, R52, RZ, PT ;  /* 0x000000ff3400720c */ /* 0x000fe20003f24270 */
[----:B0-----:R-:W-:-:S05]  /*af50*/  IMAD.WIDE.U32 R54, R72, 0x20, R54 ;  /* 0x0000002048367825 */ /* 0x001fca00078e0036 */
[----:B------:R0:W5:Y:S04]  /*af60*/  LDG.E.128 R56, desc[UR14][R54.64] ;  /* 0x0000000e36387981 */ /* 0x000168000c1e1d00 */
[----:B------:R-:W5:Y:S03]  /*af70*/  LDG.E.128 R52, desc[UR14][R54.64+0x10] ;  /* 0x0000100e36347981 */ /* 0x000f66000c1e1d00 */
[----:B------:R-:W-:Y:S01]  /*af80*/  @!P1 MOV R71, R70 ;  /* 0x0000004600479202 */ /* 0x000fe20000000f00 */
[----:B------:R-:W-:Y:S01]  /*af90*/  @!P1 IMAD.MOV.U32 R73, RZ, RZ, R65 ;  /* 0x000000ffff499224 */ /* 0x000fe200078e0041 */
[----:B0-----:R-:W-:Y:S06]  /*afa0*/  @!P1 BRA `(.L_x_13341) ;  /* 0x00000004003c9947 */ /* 0x001fec0003800000 */
        /* <DEDUP_REMOVED lines=15> */
.L_x_13343:
        /* <DEDUP_REMOVED lines=12> */
.L_x_13344:
        /* <DEDUP_REMOVED lines=42> */
.L_x_13342:
[----:B------:R-:W-:Y:S01]  /*b400*/  I2FP.F32.U32 R60, R60 ;  /* 0x0000003c003c7245 */ /* 0x000fe20000201000 */
[----:B------:R-:W-:-:S04]  /*b410*/  IMAD.MOV.U32 R65, RZ, RZ, 0x2f800000 ;  /* 0x2f800000ff417424 */ /* 0x000fc800078e00ff */
[----:B------:R-:W-:-:S05]  /*b420*/  FFMA.FTZ R60, R60, R65, 1.1641532182693481445e-10 ;  /* 0x2f0000003c3c7423 */ /* 0x000fca0000010041 */
[----:B------:R-:W-:Y:S01]  /*b430*/  FSETP.GTU.FTZ.AND P2, PT, R60, UR23, PT ;  /* 0x000000173c007c0b */ /* 0x000fe2000bf5c000 */
[----:B-----5:R-:W-:-:S05]  /*b440*/  HADD2.F32 R60, -RZ, R24.H0_H0 ;  /* 0x20000018ff3c7230 */ /* 0x020fca0000004100 */
[----:B------:R-:W-:-:S04]  /*b450*/  FMUL.FTZ R60, R60, UR17 ;  /* 0x000000113c3c7c20 */ /* 0x000fc80008410000 */
[----:B------:R-:W-:-:S05]  /*b460*/  FMUL.FTZ R60, R60, UR16 ;  /* 0x000000103c3c7c20 */ /* 0x000fca0008410000 */
[----:B------:R-:W-:Y:S02]  /*b470*/  FSEL R65, R60, RZ, !P2 ;  /* 0x000000ff3c417208 */ /* 0x000fe40005000000 */
[----:B------:R-:W-:-:S03]  /*b480*/  SEL R60, RZ, 0x1, P2 ;  /* 0x00000001ff3c7807 */ /* 0x000fc60001000000 */
[----:B------:R-:W-:-:S07]  /*b490*/  FADD.FTZ R56, R56, R65 ;  /* 0x0000004138387221 */ /* 0x000fce0000010000 */
.L_x_13341:
        /* <DEDUP_REMOVED lines=18> */
.L_x_13347:
        /* <DEDUP_REMOVED lines=12> */
.L_x_13348:
        /* <DEDUP_REMOVED lines=40> */
[----:B------:R-:W-:-:S07]  /*b900*/  LOP3.LUT R63, R74, UR41, R63, 0x96, !PT ;  /* 0x000000294a3f7c12 */ /* 0x000fce000f8e963f */
.L_x_13346:
[----:B------:R-:W-:Y:S02]  /*b910*/  I2FP.F32.U32 R7, R7 ;  /* 0x0000000700077245 */ /* 0x000fe40000201000 */
[----:B------:R-:W-:-:S05]  /*b920*/  MOV R74, 0x2f800000 ;  /* 0x2f800000004a7802 */ /* 0x000fca0000000f00 */
[----:B------:R-:W-:-:S05]  /*b930*/  FFMA.FTZ R7, R7, R74, 1.1641532182693481445e-10 ;  /* 0x2f00000007077423 */ /* 0x000fca000001004a */
[----:B------:R-:W-:Y:S01]  /*b940*/  FSETP.GTU.FTZ.AND P2, PT, R7, UR23, PT ;  /* 0x0000001707007c0b */ /* 0x000fe2000bf5c000 */
[----:B-----5:R-:W-:-:S05]  /*b950*/  HADD2.F32 R7, -RZ, R24.H1_H1 ;  /* 0x30000018ff077230 */ /* 0x020fca0000004100 */
[----:B------:R-:W-:-:S04]  /*b960*/  FMUL.FTZ R7, R7, UR17 ;  /* 0x0000001107077c20 */ /* 0x000fc80008410000 */
[----:B------:R-:W-:-:S05]  /*b970*/  FMUL.FTZ R7, R7, UR16 ;  /* 0x0000001007077c20 */ /* 0x000fca0008410000 */
[----:B------:R-:W-:Y:S02]  /*b980*/  FSEL R74, R7, RZ, !P2 ;  /* 0x000000ff074a7208 */ /* 0x000fe40005000000 */
[----:B------:R-:W-:-:S03]  /*b990*/  SEL R7, RZ, 0x1, P2 ;  /* 0x00000001ff077807 */ /* 0x000fc60001000000 */
[----:B------:R-:W-:-:S07]  /*b9a0*/  FADD.FTZ R57, R57, R74 ;  /* 0x0000004a39397221 */ /* 0x000fce0000010000 */
.L_x_13345:
        /* <DEDUP_REMOVED lines=18> */
.L_x_13351:
        /* <DEDUP_REMOVED lines=12> */
.L_x_13352:
        /* <DEDUP_REMOVED lines=39> */
[----:B------:R-:W-:Y:S01]  /*be00*/  IMAD.WIDE.U32 R62, R6, -0x326172a9, RZ ;  /* 0xcd9e8d57063e7825 */ /* 0x000fe200078e00ff */
[----:B------:R-:W-:-:S04]  /*be10*/  MOV R6, R70 ;  /* 0x0000004600067202 */ /* 0x000fc80000000f00 */
[----:B------:R-:W-:-:S07]  /*be20*/  LOP3.LUT R63, R74, UR41, R63, 0x96, !PT ;  /* 0x000000294a3f7c12 */ /* 0x000fce000f8e963f */
.L_x_13350:
[----:B------:R-:W-:Y:S01]  /*be30*/  I2FP.F32.U32 R6, R6 ;  /* 0x0000000600067245 */ /* 0x000fe20000201000 */
[----:B------:R-:W-:-:S05]  /*be40*/  HFMA2 R65, -RZ, RZ, 0.1171875, 0 ;  /* 0x2f800000ff417431 */ /* 0x000fca00000001ff */
        /* <DEDUP_REMOVED lines=8> */
.L_x_13349:
        /* <DEDUP_REMOVED lines=18> */
.L_x_13355:
        /* <DEDUP_REMOVED lines=12> */
.L_x_13356:
        /* <DEDUP_REMOVED lines=41> */
.L_x_13354:
[----:B------:R-:W-:Y:S01]  /*c340*/  I2FP.F32.U32 R5, R5 ;  /* 0x0000000500057245 */ /* 0x000fe20000201000 */
[----:B------:R-:W-:-:S04]  /*c350*/  IMAD.MOV.U32 R74, RZ, RZ, 0x2f800000 ;  /* 0x2f800000ff4a7424 */ /* 0x000fc800078e00ff */
        /* <DEDUP_REMOVED lines=8> */
.L_x_13353:
        /* <DEDUP_REMOVED lines=18> */
.L_x_13359:
        /* <DEDUP_REMOVED lines=12> */
.L_x_13360:
        /* <DEDUP_REMOVED lines=42> */
.L_x_13358:
        /* <DEDUP_REMOVED lines=10> */
.L_x_13357:
        /* <DEDUP_REMOVED lines=18> */
.L_x_13363:
        /* <DEDUP_REMOVED lines=12> */
.L_x_13364:
        /* <DEDUP_REMOVED lines=41> */
.L_x_13362:
        /* <DEDUP_REMOVED lines=10> */
.L_x_13361:
        /* <DEDUP_REMOVED lines=18> */
.L_x_13367:
        /* <DEDUP_REMOVED lines=12> */
.L_x_13368:
        /* <DEDUP_REMOVED lines=41> */
.L_x_13366:
        /* <DEDUP_REMOVED lines=10> */
.L_x_13365:
        /* <DEDUP_REMOVED lines=18> */
.L_x_13371:
        /* <DEDUP_REMOVED lines=12> */
.L_x_13372:
        /* <DEDUP_REMOVED lines=42> */
.L_x_13370:
[----:B------:R-:W-:Y:S01]  /*d7a0*/  I2FP.F32.U32 R0, R0 ;  /* 0x0000000000007245 */ /* 0x000fe20000201000 */
[----:B------:R-:W-:-:S04]  /*d7b0*/  IMAD.MOV.U32 R65, RZ, RZ, 0x2f800000 ;  /* 0x2f800000ff417424 */ /* 0x000fc800078e00ff */
[----:B------:R-:W-:-:S05]  /*d7c0*/  FFMA.FTZ R0, R0, R65, 1.1641532182693481445e-10 ;  /* 0x2f00000000007423 */ /* 0x000fca0000010041 */
[----:B------:R-:W-:Y:S01]  /*d7d0*/  FSETP.GTU.FTZ.AND P1, PT, R0, UR23, PT ;  /* 0x0000001700007c0b */ /* 0x000fe2000bf3c000 */
[----:B-----5:R-:W-:-:S05]  /*d7e0*/  HADD2.F32 R0, -RZ, R27.H1_H1 ;  /* 0x3000001bff007230 */ /* 0x020fca0000004100 */
[----:B------:R-:W-:-:S04]  /*d7f0*/  FMUL.FTZ R0, R0, UR17 ;  /* 0x0000001100007c20 */ /* 0x000fc80008410000 */
[----:B------:R-:W-:-:S05]  /*d800*/  FMUL.FTZ R0, R0, UR16 ;  /* 0x0000001000007c20 */ /* 0x000fca0008410000 */
[----:B------:R-:W-:-:S05]  /*d810*/  FSEL R0, R0, RZ, !P1 ;  /* 0x000000ff00007208 */ /* 0x000fca0004800000 */
[----:B------:R-:W-:Y:S01]  /*d820*/  FADD.FTZ R55, R55, R0 ;  /* 0x0000000037377221 */ /* 0x000fe20000010000 */
[----:B------:R-:W-:Y:S01]  /*d830*/  SEL R0, RZ, 0x1, P1 ;  /* 0x00000001ff007807 */ /* 0x000fe20000800000 */
[----:B------:R-:W-:Y:S06]  /*d840*/  BRA `(.L_x_13369) ;  /* 0x0000002400d07947 */ /* 0x000fec0003800000 */
.L_x_13340:
[----:B-1----:R-:W-:Y:S01]  /*d850*/  HFMA2 R56, -RZ, RZ, 0, 0 ;  /* 0x00000000ff387431 */ /* 0x002fe200000001ff */
        /* <DEDUP_REMOVED lines=18> */
.L_x_13375:
        /* <DEDUP_REMOVED lines=12> */
.L_x_13376:
        /* <DEDUP_REMOVED lines=42> */
.L_x_13374:
[----:B------:R-:W-:Y:S01]  /*dce0*/  I2FP.F32.U32 R53, R53 ;  /* 0x0000003500357245 */ /* 0x000fe20000201000 */
[----:B0-----:R-:W-:Y:S02]  /*dcf0*/  HFMA2 R54, -RZ, RZ, 0.1171875, 0 ;  /* 0x2f800000ff367431 */ /* 0x001fe400000001ff */
[----:B-----5:R-:W-:-:S03]  /*dd00*/  HADD2.F32 R55, -RZ, R24.H0_H0 ;  /* 0x20000018ff377230 */ /* 0x020fc60000004100 */
[----:B------:R-:W-:Y:S02]  /*dd10*/  FFMA.FTZ R53, R53, R54, 1.1641532182693481445e-10 ;  /* 0x2f00000035357423 */ /* 0x000fe40000010036 */
[----:B------:R-:W-:-:S04]  /*dd20*/  FMUL.FTZ R55, R55, UR17 ;  /* 0x0000001137377c20 */ /* 0x000fc80008410000 */
[----:B------:R-:W-:Y:S01]  /*dd30*/  FMUL.FTZ R55, R55, UR16 ;  /* 0x0000001037377c20 */ /* 0x000fe20008410000 */
[----:B------:R-:W-:-:S04]  /*dd40*/  FSETP.GTU.FTZ.AND P1, PT, R53, UR23, PT ;  /* 0x0000001735007c0b */ /* 0x000fc8000bf3c000 */
[----:B------:R-:W-:Y:S02]  /*dd50*/  SEL R60, RZ, 0x1, P1 ;  /* 0x00000001ff3c7807 */ /* 0x000fe40000800000 */
[----:B------:R-:W-:-:S07]  /*dd60*/  FSEL R56, R55, RZ, !P1 ;  /* 0x000000ff37387208 */ /* 0x000fce0004800000 */
.L_x_13373:
        /* <DEDUP_REMOVED lines=15> */
.L_x_13379:
        /* <DEDUP_REMOVED lines=12> */
.L_x_13380:
[----:B0-----:R-:W-:Y:S01]  /*df20*/  IMAD.WIDE.U32 R54, R69, -0x326172a9, RZ ;  /* 0xcd9e8d5745367825 */ /* 0x001fe200078e00ff */
        /* <DEDUP_REMOVED lines=41> */
.L_x_13378:
[----:B------:R-:W-:Y:S01]  /*e1c0*/  I2FP.F32.U32 R7, R7 ;  /* 0x0000000700077245 */ /* 0x000fe20000201000 */
[----:B0----5:R-:W-:Y:S02]  /*e1d0*/  HADD2.F32 R54, -RZ, R24.H1_H1 ;  /* 0x30000018ff367230 */ /* 0x021fe40000004100 */
[----:B------:R-:W-:-:S03]  /*e1e0*/  IMAD.MOV.U32 R52, RZ, RZ, 0x2f800000 ;  /* 0x2f800000ff347424 */ /* 0x000fc600078e00ff */
[----:B------:R-:W-:Y:S01]  /*e1f0*/  FMUL.FTZ R54, R54, UR17 ;  /* 0x0000001136367c20 */ /* 0x000fe20008410000 */
[----:B------:R-:W-:-:S03]  /*e200*/  FFMA.FTZ R7, R7, R52, 1.1641532182693481445e-10 ;  /* 0x2f00000007077423 */ /* 0x000fc60000010034 */
[----:B------:R-:W-:Y:S02]  /*e210*/  FMUL.FTZ R54, R54, UR16 ;  /* 0x0000001036367c20 */ /* 0x000fe40008410000 */
[----:B------:R-:W-:-:S04]  /*e220*/  FSETP.GTU.FTZ.AND P1, PT, R7, UR23, PT ;  /* 0x0000001707007c0b */ /* 0x000fc8000bf3c000 */
[----:B------:R-:W-:Y:S02]  /*e230*/  SEL R7, RZ, 0x1, P1 ;  /* 0x00000001ff077807 */ /* 0x000fe40000800000 */
[----:B------:R-:W-:-:S07]  /*e240*/  FSEL R57, R54, RZ, !P1 ;  /* 0x000000ff36397208 */ /* 0x000fce0004800000 */
.L_x_13377:
        /* <DEDUP_REMOVED lines=15> */
.L_x_13383:
        /* <DEDUP_REMOVED lines=12> */
.L_x_13384:
[----:B0-----:R-:W-:Y:S01]  /*e400*/  IMAD.WIDE.U32 R54, R69, -0x326172a9, RZ ;  /* 0xcd9e8d5745367825 */ /* 0x001fe200078e00ff */
        /* <DEDUP_REMOVED lines=41> */
.L_x_13382:
[----:B------:R-:W-:Y:S01]  /*e6a0*/  I2FP.F32.U32 R6, R6 ;  /* 0x0000000600067245 */ /* 0x000fe20000201000 */
[----:B0----5:R-:W-:Y:S01]  /*e6b0*/  HADD2.F32 R54, -RZ, R25.H0_H0 ;  /* 0x20000019ff367230 */ /* 0x021fe20000004100 */
[----:B------:R-:W-:-:S04]  /*e6c0*/  MOV R53, 0x2f800000 ;  /* 0x2f80000000357802 */ /* 0x000fc80000000f00 */
[----:B------:R-:W-:Y:S01]  /*e6d0*/  FMUL.FTZ R54, R54, UR17 ;  /* 0x0000001136367c20 */ /* 0x000fe20008410000 */
[----:B------:R-:W-:-:S03]  /*e6e0*/  FFMA.FTZ R6, R6, R53, 1.1641532182693481445e-10 ;  /* 0x2f00000006067423 */ /* 0x000fc60000010035 */
[----:B------:R-:W-:Y:S02]  /*e6f0*/  FMUL.FTZ R54, R54, UR16 ;  /* 0x0000001036367c20 */ /* 0x000fe40008410000 */
[----:B------:R-:W-:-:S04]  /*e700*/  FSETP.GTU.FTZ.AND P1, PT, R6, UR23, PT ;  /* 0x0000001706007c0b */ /* 0x000fc8000bf3c000 */
[----:B------:R-:W-:Y:S02]  /*e710*/  SEL R6, RZ, 0x1, P1 ;  /* 0x00000001ff067807 */ /* 0x000fe40000800000 */
[----:B------:R-:W-:-:S07]  /*e720*/  FSEL R58, R54, RZ, !P1 ;  /* 0x000000ff363a7208 */ /* 0x000fce0004800000 */
.L_x_13381:
        /* <DEDUP_REMOVED lines=15> */
.L_x_13387:
        /* <DEDUP_REMOVED lines=12> */
.L_x_13388:
        /* <DEDUP_REMOVED lines=41> */
[----:B------:R-:W-:-:S07]  /*eb70*/  HFMA2 R53, -RZ, RZ, 0, 0 ;  /* 0x00000000ff357431 */ /* 0x000fce00000001ff */
.L_x_13386:
[----:B------:R-:W-:Y:S01]  /*eb80*/  I2FP.F32.U32 R5, R5 ;  /* 0x0000000500057245 */ /* 0x000fe20000201000 */
[----:B------:R-:W-:-:S04]  /*eb90*/  IMAD.MOV.U32 R52, RZ, RZ, 0x2f800000 ;  /* 0x2f800000ff347424 */ /* 0x000fc800078e00ff */
[----:B------:R-:W-:Y:S01]  /*eba0*/  FFMA.FTZ R5, R5, R52, 1.1641532182693481445e-10 ;  /* 0x2f00000005057423 */ /* 0x000fe20000010034 */
[----:B-----5:R-:W-:-:S04]  /*ebb0*/  HADD2.F32 R52, -RZ, R25.H1_H1 ;  /* 0x30000019ff347230 */ /* 0x020fc80000004100 */
[----:B------:R-:W-:Y:S01]  /*ebc0*/  FSETP.GTU.FTZ.AND P1, PT, R5, UR23, PT ;  /* 0x0000001705007c0b */ /* 0x000fe2000bf3c000 */
[----:B------:R-:W-:-:S03]  /*ebd0*/  FMUL.FTZ R52, R52, UR17 ;  /* 0x0000001134347c20 */ /* 0x000fc60008410000 */
[----:B------:R-:W-:Y:S01]  /*ebe0*/  SEL R5, RZ, 0x1, P1 ;  /* 0x00000001ff057807 */ /* 0x000fe20000800000 */
[----:B------:R-:W-:-:S05]  /*ebf0*/  FMUL.FTZ R52, R52, UR16 ;  /* 0x0000001034347c20 */ /* 0x000fca0008410000 */
[----:B------:R-:W-:-:S07]  /*ec00*/  FSEL R59, R52, RZ, !P1 ;  /* 0x000000ff343b7208 */ /* 0x000fce0004800000 */
.L_x_13385:
[----:B0-----:R-:W-:Y:S01]  /*ec10*/  MOV R54, R53 ;  /* 0x0000003500367202 */ /* 0x001fe20000000f00 */
        /* <DEDUP_REMOVED lines=14> */
.L_x_13391:
        /* <DEDUP_REMOVED lines=12> */
.L_x_13392:
        /* <DEDUP_REMOVED lines=40> */
[----:B------:R-:W-:Y:S01]  /*f040*/  IMAD.MOV.U32 R54, RZ, RZ, RZ ;  /* 0x000000ffff367224 */ /* 0x000fe200078e00ff */
[----:B------:R-:W-:-:S07]  /*f050*/  MOV R71, R52 ;  /* 0x0000003400477202 */ /* 0x000fce0000000f00 */
.L_x_13390:
        /* <DEDUP_REMOVED lines=9> */
.L_x_13389:
        /* <DEDUP_REMOVED lines=15> */
.L_x_13395:
        /* <DEDUP_REMOVED lines=12> */
.L_x_13396:
        /* <DEDUP_REMOVED lines=42> */
.L_x_13394:
[----:B------:R-:W-:Y:S01]  /*f540*/  I2FP.F32.U32 R3, R3 ;  /* 0x0000000300037245 */ /* 0x000fe20000201000 */
[----:B------:R-:W-:-:S04]  /*f550*/  IMAD.MOV.U32 R54, RZ, RZ, 0x2f800000 ;  /* 0x2f800000ff367424 */ /* 0x000fc800078e00ff */
[----:B------:R-:W-:-:S05]  /*f560*/  FFMA.FTZ R3, R3, R54, 1.1641532182693481445e-10 ;  /* 0x2f00000003037423 */ /* 0x000fca0000010036 */
[----:B------:R-:W-:Y:S01]  /*f570*/  FSETP.GTU.FTZ.AND P1, PT, R3, UR23, PT ;  /* 0x0000001703007c0b */ /* 0x000fe2000bf3c000 */
[----:B-----5:R-:W-:-:S05]  /*f580*/  HADD2.F32 R3, -RZ, R26.H1_H1 ;  /* 0x3000001aff037230 */ /* 0x020fca0000004100 */
[----:B------:R-:W-:-:S04]  /*f590*/  FMUL.FTZ R3, R3, UR17 ;  /* 0x0000001103037c20 */ /* 0x000fc80008410000 */
[----:B------:R-:W-:Y:S01]  /*f5a0*/  FMUL.FTZ R53, R3, UR16 ;  /* 0x0000001003357c20 */ /* 0x000fe20008410000 */
[----:B------:R-:W-:-:S04]  /*f5b0*/  SEL R3, RZ, 0x1, P1 ;  /* 0x00000001ff037807 */ /* 0x000fc80000800000 */
[----:B------:R-:W-:-:S07]  /*f5c0*/  FSEL R53, R53, RZ, !P1 ;  /* 0x000000ff35357208 */ /* 0x000fce0004800000 */
.L_x_13393:
        /* <DEDUP_REMOVED lines=15> */
.L_x_13399:
        /* <DEDUP_REMOVED lines=12> */
.L_x_13400:
        /* <DEDUP_REMOVED lines=41> */
[----:B------:R-:W-:-:S07]  /*fa10*/  LOP3.LUT R63, R74, UR41, R63, 0x96, !PT ;  /* 0x000000294a3f7c12 */ /* 0x000fce000f8e963f */
.L_x_13398:
[----:B------:R-:W-:Y:S02]  /*fa20*/  I2FP.F32.U32 R2, R2 ;  /* 0x0000000200027245 */ /* 0x000fe40000201000 */
[----:B------:R-:W-:-:S05]  /*fa30*/  MOV R55, 0x2f800000 ;  /* 0x2f80000000377802 */ /* 0x000fca0000000f00 */
[----:B------:R-:W-:-:S05]  /*fa40*/  FFMA.FTZ R2, R2, R55, 1.1641532182693481445e-10 ;  /* 0x2f00000002027423 */ /* 0x000fca0000010037 */
[----:B------:R-:W-:Y:S01]  /*fa50*/  FSETP.GTU.FTZ.AND P1, PT, R2, UR23, PT ;  /* 0x0000001702007c0b */ /* 0x000fe2000bf3c000 */
[----:B-----5:R-:W-:-:S05]  /*fa60*/  HADD2.F32 R2, -RZ, R27.H0_H0 ;  /* 0x2000001bff027230 */ /* 0x020fca0000004100 */
[----:B------:R-:W-:-:S04]  /*fa70*/  FMUL.FTZ R2, R2, UR17 ;  /* 0x0000001102027c20 */ /* 0x000fc80008410000 */
[----:B------:R-:W-:Y:S01]  /*fa80*/  FMUL.FTZ R54, R2, UR16 ;  /* 0x0000001002367c20 */ /* 0x000fe20008410000 */
[----:B------:R-:W-:-:S04]  /*fa90*/  SEL R2, RZ, 0x1, P1 ;  /* 0x00000001ff027807 */ /* 0x000fc80000800000 */
[----:B------:R-:W-:-:S07]  /*faa0*/  FSEL R54, R54, RZ, !P1 ;  /* 0x000000ff36367208 */ /* 0x000fce0004800000 */
.L_x_13397:
        /* <DEDUP_REMOVED lines=15> */
.L_x_13402:
        /* <DEDUP_REMOVED lines=12> */
.L_x_13403:
[----:B------:R-:W-:Y:S01]  /*fc60*/  LOP3.LUT R62, R61, UR13, R79, 0x96, !PT ;  /* 0x0000000d3d3e7c12 */ /* 0x000fe2000f8e964f */
[----:B------:R-:W-:Y:S01]  /*fc70*/  IMAD.WIDE.U32 R74, R69, -0x326172a9, RZ ;  /* 0xcd9e8d57454a7825 */ /* 0x000fe200078e00ff */
[----:B------:R-:W-:-:S03]  /*fc80*/  MOV R0, R71 ;  /* 0x0000004700007202 */ /* 0x000fc60000000f00 */
        /* <DEDUP_REMOVED lines=38> */
[----:B------:R-:W-:-:S07]  /*fef0*/  LOP3.LUT R63, R74, UR41, R63, 0x96, !PT ;  /* 0x000000294a3f7c12 */ /* 0x000fce000f8e963f */
.L_x_13401:
        /* <DEDUP_REMOVED lines=9> */
.L_x_13369:
[----:B------:R-:W-:-:S05]  /*ff90*/  IMAD.WIDE.U32 R72, R72, 0x20, R76 ;  /* 0x0000002048487825 */ /* 0x000fca00078e004c */
[----:B-----5:R0:W-:Y:S04]  /*ffa0*/  STG.E.128 desc[UR14][R72.64], R56 ;  /* 0x0000003848007986 */ /* 0x0201e8000c101d0e */
[----:B------:R0:W-:Y:S01]  /*ffb0*/  STG.E.128 desc[UR14][R72.64+0x10], R52 ;  /* 0x0000103448007986 */ /* 0x0001e2000c101d0e */
[----:B------:R-:W-:Y:S05]  /*ffc0*/  @!P0 BRA `(.L_x_13404) ;  /* 0x0000000000508947 */ /* 0x000fea0003800000 */
[----:B------:R-:W-:Y:S02]  /*ffd0*/  SHF.L.U32 R65, R2, 0x10, RZ ;  /* 0x0000001002417819 */ /* 0x000fe400000006ff */
[----:B------:R-:W-:Y:S02]  /*ffe0*/  LOP3.LUT R76, R5, 0xff, RZ, 0xc0, !PT ;  /* 0x000000ff054c7812 */ /* 0x000fe400078ec0ff */
[----:B0-----:R-:W-:Y:S02]  /*fff0*/  LOP3.LUT R72, R65, 0xff0000, RZ, 0xc0, !PT ;  /* 0x00ff000041487812 */ /* 0x001fe400078ec0ff */
[----:B------:R-:W-:Y:S01]  /*10000*/  LOP3.LUT R65, R0, 0xffff, RZ, 0xc0, !PT ;  /* 0x0000ffff00417812 */ /* 0x000fe200078ec0ff */
[----:B------:R-:W-:Y:S01]  /*10010*/  IMAD.WIDE.U32 R76, R76, 0x1000000, RZ ;  /* 0x010000004c4c7825 */ /* 0x000fe200078e00ff */
[----:B------:R-:W-:Y:S02]  /*10020*/  LOP3.LUT R74, R6, 0xff, RZ, 0xc0, !PT ;  /* 0x000000ff064a7812 */ /* 0x000fe400078ec0ff */
[----:B------:R-:W-:-:S02]  /*10030*/  PRMT R65, R72, 0x4210, R65 ;  /* 0x0000421048417816 */ /* 0x000fc40000000041 */
[----:B------:R-:W-:Y:S01]  /*10040*/  PRMT R72, R3, 0x7104, RZ ;  /* 0x0000710403487816 */ /* 0x000fe200000000ff */
[----:B------:R-:W-:-:S03]  /*10050*/  IMAD.WIDE.U32 R74, R74, 0x10000, RZ ;  /* 0x000100004a4a7825 */ /* 0x000fc600078e00ff */
        /* <DEDUP_REMOVED lines=11> */
.L_x_13404:
[----:B------:R-:W-:Y:S01]  /*10110*/  FADD.FTZ R64, RZ, R20 ;  /* 0x00000014ff407221 */ /* 0x000fe20000010000 */
        /* <DEDUP_REMOVED lines=25> */
[----:B01----:R-:W-:-:S05]  /*102b0*/  FADD.FTZ R72, R65, R64 ;  /* 0x0000004041487221 */ /* 0x003fca0000010000 */
        /* <DEDUP_REMOVED lines=78> */
.L_x_13406:
[----:B------:R-:W-:Y:S05]  /*107a0*/  BSYNC.RECONVERGENT B0 ;  /* 0x0000000000007941 */ /* 0x000fea0003800200 */
.L_x_13405:
[----:B------:R-:W-:Y:S01]  /*107b0*/  BAR.SYNC.DEFER_BLOCKING 0x0 ;  /* 0x0000000000007b1d */ /* 0x000fe20000010000 */
[----:B------:R-:W-:Y:S01]  /*107c0*/  IMAD.MOV.U32 R78, RZ, RZ, RZ ;  /* 0x000000ffff4e7224 */ /* 0x000fe200078e00ff */
[----:B0-----:R-:W-:-:S04]  /*107d0*/  CS2R R64, SRZ ;  /* 0x0000000000407805 */ /* 0x001fc8000001ff00 */
        /* <DEDUP_REMOVED lines=10> */
.L_x_13408:
[----:B------:R-:W-:Y:S05]  /*10880*/  BSYNC.RECONVERGENT B0 ;  /* 0x0000000000007941 */ /* 0x000fea0003800200 */
.L_x_13407:
        /* <DEDUP_REMOVED lines=17> */
[----:B0-----:R-:W-:Y:S01]  /*109a0*/  I2FP.F32.S32 R79, R78 ;  /* 0x0000004e004f7245 */ /* 0x001fe20000201400 */
[----:B-1----:R-:W-:Y:S02]  /*109b0*/  FADD.FTZ R75, R76, R65 ;  /* 0x000000414c4b7221 */ /* 0x002fe40000010000 */
[----:B------:R-:W0:Y:S02]  /*109c0*/  MUFU.RCP R76, R64 ;  /* 0x00000040004c7308 */ /* 0x000e240000001000 */
[C---:B0-----:R-:W-:Y:S01]  /*109d0*/  FMUL.FTZ R77, R76.reuse, R77 ;  /* 0x0000004d4c4d7220 */ /* 0x041fe20000410000 */
[----:B------:R-:W-:Y:S01]  /*109e0*/  FFMA.FTZ R75, R76, R74, R75 ;  /* 0x0000004a4c4b7223 */ /* 0x000fe2000001004b */
[----:B------:R-:W-:-:S03]  /*109f0*/  IMAD.IADD R74, R73, 0x1, R78 ;  /* 0x00000001494a7824 */ /* 0x000fc600078e024e */
[----:B------:R-:W0:Y:S02]  /*10a00*/  SHFL.DOWN PT, R76, R77, 0x2, 0x1f ;  /* 0x08401f004d4c7f89 */ /* 0x000e2400000e0000 */
[----:B0-----:R-:W-:-:S04]  /*10a10*/  FADD.FTZ R78, R77, -R76 ;  /* 0x8000004c4d4e7221 */ /* 0x001fc80000010000 */
[----:B------:R-:W-:-:S04]  /*10a20*/  FMUL.FTZ R65, R78, R78 ;  /* 0x0000004e4e417220 */ /* 0x000fc80000410000 */
[----:B------:R-:W-:-:S04]  /*10a30*/  FMUL.FTZ R78, R64, R65 ;  /* 0x00000041404e7220 */ /* 0x000fc80000410000 */
[-C--:B------:R-:W-:Y:S01]  /*10a40*/  FMUL.FTZ R65, R78, R79.reuse ;  /* 0x0000004f4e417220 */ /* 0x080fe20000410000 */
[----:B------:R-:W-:-:S04]  /*10a50*/  FMUL.FTZ R79, R76, R79 ;  /* 0x0000004f4c4f7220 */ /* 0x000fc80000410000 */
[----:B------:R-:W-:Y:S02]  /*10a60*/  FFMA.FTZ R76, R64, R77, R79 ;  /* 0x0000004d404c7223 */ /* 0x000fe4000001004f */
[----:B------:R-:W0:Y:S04]  /*10a70*/  SHFL.DOWN PT, R64, R75, 0x2, 0x1f ;  /* 0x08401f004b407f89 */ /* 0x000e2800000e0000 */
[----:B------:R-:W1:Y:S01]  /*10a80*/  SHFL.DOWN PT, R79, R74, 0x1, 0x1f ;  /* 0x08201f004a4f7f89 */ /* 0x000e6200000e0000 */
[----:B0-----:R-:W-:Y:S01]  /*10a90*/  FADD.FTZ R78, R75, R64 ;  /* 0x000000404b4e7221 */ /* 0x001fe20000010000 */
[----:B------:R-:W-:-:S04]  /*10aa0*/  I2FP.F32.S32 R64, R74 ;  /* 0x0000004a00407245 */ /* 0x000fc80000201400 */
[----:B------:R-:W0:Y:S02]  /*10ab0*/  MUFU.RCP R77, R64 ;  /* 0x00000040004d7308 */ /* 0x000e240000001000 */
[C---:B0-----:R-:W-:Y:S01]  /*10ac0*/  FFMA.FTZ R73, R77.reuse, R65, R78 ;  /* 0x000000414d497223 */ /* 0x041fe2000001004e */
[----:B------:R-:W-:Y:S01]  /*10ad0*/  FMUL.FTZ R77, R77, R76 ;  /* 0x0000004c4d4d7220 */ /* 0x000fe20000410000 */
[-C--:B-1----:R-:W-:Y:S02]  /*10ae0*/  IADD3 R65, PT, PT, R74, R79.reuse, RZ ;  /* 0x0000004f4a417210 */ /* 0x082fe40007ffe0ff */
[----:B------:R-:W-:Y:S02]  /*10af0*/  I2FP.F32.S32 R79, R79 ;  /* 0x0000004f004f7245 */ /* 0x000fe40000201400 */
[----:B------:R-:W0:Y:S02]  /*10b00*/  SHFL.DOWN PT, R76, R77, 0x1, 0x1f ;  /* 0x08201f004d4c7f89 */ /* 0x000e2400000e0000 */
[----:B0-----:R-:W-:-:S04]  /*10b10*/  FADD.FTZ R78, R77, -R76 ;  /* 0x8000004c4d4e7221 */ /* 0x001fc80000010000 */
[----:B------:R-:W-:-:S04]  /*10b20*/  FMUL.FTZ R75, R78, R78 ;  /* 0x0000004e4e4b7220 */ /* 0x000fc80000410000 */
[----:B------:R-:W-:-:S04]  /*10b30*/  FMUL.FTZ R78, R64, R75 ;  /* 0x0000004b404e7220 */ /* 0x000fc80000410000 */
[-C--:B------:R-:W-:Y:S01]  /*10b40*/  FMUL.FTZ R75, R78, R79.reuse ;  /* 0x0000004f4e4b7220 */ /* 0x080fe20000410000 */
[----:B------:R-:W-:Y:S01]  /*10b50*/  FMUL.FTZ R79, R76, R79 ;  /* 0x0000004f4c4f7220 */ /* 0x000fe20000410000 */
[----:B------:R-:W-:Y:S01]  /*10b60*/  I2FP.F32.S32 R78, R65 ;  /* 0x00000041004e7245 */ /* 0x000fe20000201400 */
[----:B------:R-:W0:Y:S02]  /*10b70*/  SHFL.DOWN PT, R76, R73, 0x1, 0x1f ;  /* 0x08201f00494c7f89 */ /* 0x000e2400000e0000 */
[----:B------:R-:W-:Y:S01]  /*10b80*/  FFMA.FTZ R64, R64, R77, R79 ;  /* 0x0000004d40407223 */ /* 0x000fe2000001004f */
[----:B------:R-:W-:Y:S02]  /*10b90*/  IMAD.U32 R77, RZ, RZ, UR7 ;  /* 0x00000007ff4d7e24 */ /* 0x000fe4000f8e00ff */
[----:B------:R-:W1:Y:S02]  /*10ba0*/  MUFU.RCP R78, R78 ;  /* 0x0000004e004e7308 */ /* 0x000e640000001000 */
[----:B-1----:R-:W-:Y:S01]  /*10bb0*/  FMUL.FTZ R74, R78, R64 ;  /* 0x000000404e4a7220 */ /* 0x002fe20000410000 */
[----:B0-----:R-:W-:-:S02]  /*10bc0*/  FADD.FTZ R65, R73, R76 ;  /* 0x0000004c49417221 */ /* 0x001fc40000010000 */
[----:B------:R-:W0:Y:S02]  /*10bd0*/  LDC R73, c[0x0][0x448] ;  /* 0x00011200ff497b82 */ /* 0x000e240000000800 */
[----:B------:R-:W-:Y:S01]  /*10be0*/  FFMA.FTZ R75, R78, R75, R65 ;  /* 0x0000004b4e4b7223 */ /* 0x000fe20000010041 */
[----:B------:R-:W-:Y:S04]  /*10bf0*/  SHFL.IDX PT, R74, R74, RZ, 0x1f ;  /* 0x00001fff4a4a7589 */ /* 0x000fe800000e0000 */
[----:B------:R-:W0:Y:S01]  /*10c00*/  SHFL.IDX PT, R76, R75, RZ, 0x1f ;  /* 0x00001fff4b4c7589 */ /* 0x000e2200000e0000 */
[----:B------:R-:W1:Y:S01]  /*10c10*/  @!P0 LDC.64 R64, c[0x0][0x3c0] ;  /* 0x0000f000ff408b82 */ /* 0x000e620000000a00 */
[----:B0-----:R-:W-:Y:S01]  /*10c20*/  FFMA.FTZ R73, R76, UR25, R73 ;  /* 0x000000194c497c23 */ /* 0x001fe20008010049 */
[----:B-1----:R-:W-:-:S04]  /*10c30*/  @!P0 IMAD.WIDE R64, R77, 0x4, R64 ;  /* 0x000000044d408825 */ /* 0x002fc800078e0240 */
[----:B------:R-:W-:Y:S01]  /*10c40*/  FMUL.FTZ R76, R74, R74 ;  /* 0x0000004a4a4c7220 */ /* 0x000fe20000410000 */
[----:B------:R0:W-:Y:S04]  /*10c50*/  @!P0 STG.E desc[UR14][R64.64], R74 ;  /* 0x0000004a40008986 */ /* 0x0001e8000c10190e */
[----:B------:R-:W-:-:S05]  /*10c60*/  FSEL R76, R76, RZ, P1 ;  /* 0x000000ff4c4c7208 */ /* 0x000fca0000800000 */
[----:B------:R-:W-:Y:S01]  /*10c70*/  FADD.FTZ R73, R73, R76 ;  /* 0x0000004c49497221 */ /* 0x000fe20000010000 */
[----:B0-----:R-:W0:Y:S05]  /*10c80*/  @!P0 LDC.64 R64, c[0x0][0x3c8] ;  /* 0x0000f200ff408b82 */ /* 0x001e2a0000000a00 */
[----:B------:R-:W1:Y:S01]  /*10c90*/  MUFU.RSQ R73, R73 ;  /* 0x0000004900497308 */ /* 0x000e620000001400 */
        /* <DEDUP_REMOVED lines=8> */
[C---:B------:R-:W-:Y:S01]  /*10d20*/  FADD.FTZ R22, -R74.reuse, R22 ;  /* 0x000000164a167221 */ /* 0x040fe20000010100 */
[C---:B------:R-:W-:Y:S01]  /*10d30*/  FADD.FTZ R16, -R74.reuse, R16 ;  /* 0x000000104a107221 */ /* 0x040fe20000010100 */
[----:B------:R-:W-:Y:S02]  /*10d40*/  HADD2.F32 R76, -RZ, R38.H1_H1 ;  /* 0x30000026ff4c7230 */ /* 0x000fe40000004100 */
[C---:B------:R-:W-:Y:S01]  /*10d50*/  FMUL.FTZ R20, R73.reuse, R20 ;  /* 0x0000001449147220 */ /* 0x040fe20000410000 */
[C---:B------:R-:W-:Y:S01]  /*10d60*/  FMUL.FTZ R22, R73.reuse, R22 ;  /* 0x0000001649167220 */ /* 0x040fe20000410000 */
[----:B------:R-:W-:Y:S01]  /*10d70*/  FMUL.FTZ R16, R73, R16 ;  /* 0x0000001049107220 */ /* 0x000fe20000410000 */
[----:B------:R-:W-:Y:S01]  /*10d80*/  FADD.FTZ R18, -R74, R18 ;  /* 0x000000124a127221 */ /* 0x000fe20000010100 */
[----:B------:R-:W-:Y:S01]  /*10d90*/  FFMA.FTZ R64, R20, R65, R75 ;  /* 0x0000004114407223 */ /* 0x000fe2000001004b */
[----:B------:R-:W-:Y:S01]  /*10da0*/  FADD.FTZ R20, -R74, R21 ;  /* 0x000000154a147221 */ /* 0x000fe20000010100 */
[----:B------:R-:W-:-:S02]  /*10db0*/  HADD2.F32 R65, -RZ, R48.H1_H1 ;  /* 0x30000030ff417230 */ /* 0x000fc40000004100 */
[C---:B------:R-:W-:Y:S01]  /*10dc0*/  FMUL.FTZ R18, R73.reuse, R18 ;  /* 0x0000001249127220 */ /* 0x040fe20000410000 */
[----:B------:R-:W-:Y:S02]  /*10dd0*/  HADD2.F32 R21, -RZ, R36.H1_H1 ;  /* 0x30000024ff157230 */ /* 0x000fe40000004100 */
[C---:B------:R-:W-:Y:S01]  /*10de0*/  FMUL.FTZ R20, R73.reuse, R20 ;  /* 0x0000001449147220 */ /* 0x040fe20000410000 */
[----:B------:R-:W-:Y:S01]  /*10df0*/  HADD2.F32 R75, -RZ, R37.H0_H0 ;  /* 0x20000025ff4b7230 */ /* 0x000fe20000004100 */
[----:B------:R-:W-:Y:S01]  /*10e00*/  UIMAD UR4, UR4, UR22, URZ ;  /* 0x00000016040472a4 */ /* 0x000fe2000f8e02ff */
[----:B------:R-:W-:Y:S01]  /*10e10*/  FADD.FTZ R14, -R74, R14 ;  /* 0x0000000e4a0e7221 */ /* 0x000fe20000010100 */
[----:B------:R-:W-:Y:S01]  /*10e20*/  FFMA.FTZ R65, R20, R65, R21 ;  /* 0x0000004114417223 */ /* 0x000fe20000010015 */
[--C-:B------:R-:W-:Y:S02]  /*10e30*/  HADD2.F32 R21, -RZ, R49.reuse.H0_H0 ;  /* 0x20000031ff157230 */ /* 0x100fe40000004100 */
[----:B------:R-:W-:Y:S01]  /*10e40*/  FADD.FTZ R20, -R74, R23 ;  /* 0x000000174a147221 */ /* 0x000fe20000010100 */
[----:B------:R-:W-:Y:S01]  /*10e50*/  HADD2.F32 R23, -RZ, R49.H1_H1 ;  /* 0x30000031ff177230 */ /* 0x000fe20000004100 */
[----:B------:R-:W-:Y:S01]  /*10e60*/  USHF.R.S32.HI UR5, URZ, 0x1f, UR4 ;  /* 0x0000001fff057899 */ /* 0x000fe20008011404 */
[----:B------:R-:W-:Y:S01]  /*10e70*/  FMUL.FTZ R14, R73, R14 ;  /* 0x0000000e490e7220 */ /* 0x000fe20000410000 */
[----:B------:R-:W-:Y:S01]  /*10e80*/  FFMA.FTZ R22, R22, R21, R75 ;  /* 0x0000001516167223 */ /* 0x000fe2000001004b */
[----:B------:R-:W-:-:S02]  /*10e90*/  HADD2.F32 R21, -RZ, R37.H1_H1 ;  /* 0x30000025ff157230 */ /* 0x000fc40000004100 */
[C---:B------:R-:W-:Y:S01]  /*10ea0*/  FMUL.FTZ R20, R73.reuse, R20 ;  /* 0x0000001449147220 */ /* 0x040fe20000410000 */
[----:B------:R-:W-:Y:S01]  /*10eb0*/  HADD2.F32 R75, -RZ, R38.H0_H0 ;  /* 0x20000026ff4b7230 */ /* 0x000fe20000004100 */
[----:B------:R-:W-:Y:S01]  /*10ec0*/  ULEA.HI UR5, UR5, UR4, URZ, 0x3 ;  /* 0x0000000405057291 */ /* 0x000fe2000f8f18ff */
[----:B------:R-:W-:Y:S01]  /*10ed0*/  FADD.FTZ R8, -R74, R8 ;  /* 0x000000084a087221 */ /* 0x000fe20000010100 */
[----:B------:R-:W-:Y:S01]  /*10ee0*/  FFMA.FTZ R23, R20, R23, R21 ;  /* 0x0000001714177223 */ /* 0x000fe20000010015 */
[C---:B------:R-:W-:Y:S01]  /*10ef0*/  FADD.FTZ R20, -R74.reuse, R17 ;  /* 0x000000114a147221 */ /* 0x040fe20000010100 */
[--C-:B------:R-:W-:Y:S02]  /*10f00*/  HADD2.F32 R21, -RZ, R50.reuse.H0_H0 ;  /* 0x20000032ff157230 */ /* 0x100fe40000004100 */
[C---:B------:R-:W-:Y:S01]  /*10f10*/  FMUL.FTZ R8, R73.reuse, R8 ;  /* 0x0000000849087220 */ /* 0x040fe20000410000 */
[----:B------:R-:W-:Y:S01]  /*10f20*/  FADD.FTZ R10, -R74, R10 ;  /* 0x0000000a4a0a7221 */ /* 0x000fe20000010100 */
[----:B------:R-:W-:Y:S01]  /*10f30*/  FMUL.FTZ R17, R73, R20 ;  /* 0x0000001449117220 */ /* 0x000fe20000410000 */
[----:B------:R-:W-:-:S02]  /*10f40*/  HADD2.F32 R20, -RZ, R50.H1_H1 ;  /* 0x30000032ff147230 */ /* 0x000fc40000004100 */
[----:B------:R-:W-:Y:S01]  /*10f50*/  FFMA.FTZ R16, R16, R21, R75 ;  /* 0x0000001510107223 */ /* 0x000fe2000001004b */
[----:B------:R-:W-:Y:S02]  /*10f60*/  HADD2.F32 R21, -RZ, R51.H0_H0 ;  /* 0x20000033ff157230 */ /* 0x000fe40000004100 */
[----:B------:R-:W-:Y:S01]  /*10f70*/  FMUL.FTZ R10, R73, R10 ;  /* 0x0000000a490a7220 */ /* 0x000fe20000410000 */
[----:B------:R-:W-:Y:S02]  /*10f80*/  HADD2.F32 R75, -RZ, R39.H0_H0 ;  /* 0x20000027ff4b7230 */ /* 0x000fe40000004100 */
[----:B------:R-:W-:Y:S01]  /*10f90*/  FFMA.FTZ R17, R17, R20, R76 ;  /* 0x0000001411117223 */ /* 0x000fe2000001004c */
[C---:B------:R-:W-:Y:S01]  /*10fa0*/  FADD.FTZ R20, -R74.reuse, R19 ;  /* 0x000000134a147221 */ /* 0x040fe20000010100 */
[----:B------:R-:W-:Y:S02]  /*10fb0*/  HADD2.F32 R19, -RZ, R51.H1_H1 ;  /* 0x30000033ff137230 */ /* 0x000fe40000004100 */
[----:B------:R-:W-:Y:S01]  /*10fc0*/  FADD.FTZ R56, -R74, R56 ;  /* 0x000000384a387221 */ /* 0x000fe20000010100 */
[----:B------:R-:W-:Y:S01]  /*10fd0*/  FFMA.FTZ R18, R18, R21, R75 ;  /* 0x0000001512127223 */ /* 0x000fe2000001004b */
[----:B------:R-:W-:Y:S01]  /*10fe0*/  FMUL.FTZ R20, R73, R20 ;  /* 0x0000001449147220 */ /* 0x000fe20000410000 */
[----:B------:R-:W-:Y:S01]  /*10ff0*/  HADD2.F32 R21, -RZ, R39.H1_H1 ;  /* 0x30000027ff157230 */ /* 0x000fe20000004100 */
[----:B------:R-:W-:Y:S01]  /*11000*/  MOV R75, UR5 ;  /* 0x00000005004b7c02 */ /* 0x000fe20008000f00 */
[C---:B------:R-:W-:Y:S01]  /*11010*/  FADD.FTZ R58, -R74.reuse, R58 ;  /* 0x0000003a4a3a7221 */ /* 0x040fe20000010100 */
[C---:B------:R-:W-:Y:S01]  /*11020*/  FADD.FTZ R52, -R74.reuse, R52 ;  /* 0x000000344a347221 */ /* 0x040fe20000010100 */
[----:B------:R-:W-:Y:S01]  /*11030*/  FADD.FTZ R54, -R74, R54 ;  /* 0x000000364a367221 */ /* 0x000fe20000010100 */
[----:B------:R-:W-:Y:S01]  /*11040*/  FFMA.FTZ R19, R20, R19, R21 ;  /* 0x0000001314137223 */ /* 0x000fe20000010015 */
[----:B------:R-:W-:Y:S01]  /*11050*/  LEA.HI.SX32 R75, R75, R72, 0x1d ;  /* 0x000000484b4b7211 */ /* 0x000fe200078feaff */
[----:B------:R-:W0:Y:S01]  /*11060*/  LDC.64 R20, c[0x0][0x428] ;  /* 0x00010a00ff147b82 */ /* 0x000e220000000a00 */
[----:B------:R-:W-:Y:S01]  /*11070*/  FMUL.FTZ R52, R73, R52 ;  /* 0x0000003449347220 */ /* 0x000fe20000410000 */
[C---:B------:R-:W-:Y:S01]  /*11080*/  FADD.FTZ R12, -R74.reuse, R12 ;  /* 0x0000000c4a0c7221 */ /* 0x040fe20000010100 */
[----:B------:R-:W-:Y:S01]  /*11090*/  F2FP.F16.F32.PACK_AB R19, R19, R18 ;  /* 0x000000121313723e */ /* 0x000fe200000000ff */
[----:B------:R-:W-:Y:S01]  /*110a0*/  FMUL.FTZ R54, R73, R54 ;  /* 0x0000003649367220 */ /* 0x000fe20000410000 */
[----:B------:R-:W-:Y:S01]  /*110b0*/  F2FP.F16.F32.PACK_AB R18, R17, R16 ;  /* 0x000000101112723e */ /* 0x000fe200000000ff */
[----:B------:R-:W-:Y:S01]  /*110c0*/  HADD2.F32 R77, -RZ, R32.H0_H0 ;  /* 0x20000020ff4d7230 */ /* 0x000fe20000004100 */
[----:B------:R-:W-:Y:S01]  /*110d0*/  F2FP.F16.F32.PACK_AB R17, R23, R22 ;  /* 0x000000161711723e */ /* 0x000fe200000000ff */
[--C-:B------:R-:W-:Y:S01]  /*110e0*/  HADD2.F32 R76, -RZ, R44.reuse.H1_H1 ;  /* 0x3000002cff4c7230 */ /* 0x100fe20000004100 */
[----:B------:R-:W-:Y:S01]  /*110f0*/  F2FP.F16.F32.PACK_AB R16, R65, R64 ;  /* 0x000000404110723e */ /* 0x000fe200000000ff */
[----:B------:R-:W-:Y:S01]  /*11100*/  FADD.FTZ R64, -R74, R13 ;  /* 0x0000000d4a407221 */ /* 0x000fe20000010100 */
[----:B------:R-:W-:-:S02]  /*11110*/  HADD2.F32 R65, -RZ, R44.H0_H0 ;  /* 0x2000002cff417230 */ /* 0x000fc40000004100 */
[C---:B------:R-:W-:Y:S01]  /*11120*/  FMUL.FTZ R12, R73.reuse, R12 ;  /* 0x0000000c490c7220 */ /* 0x040fe20000410000 */
[----:B------:R-:W-:Y:S02]  /*11130*/  HADD2.F32 R78, -RZ, R32.H1_H1 ;  /* 0x30000020ff4e7230 */ /* 0x000fe40000004100 */
[----:B------:R-:W-:Y:S01]  /*11140*/  FMUL.FTZ R13, R73, R64 ;  /* 0x00000040490d7220 */ /* 0x000fe20000410000 */
[----:B------:R-:W-:-:S03]  /*11150*/  FFMA.FTZ R12, R12, R65, R77 ;  /* 0x000000410c0c7223 */ /* 0x000fc6000001004d */
[----:B------:R-:W-:Y:S01]  /*11160*/  FFMA.FTZ R13, R13, R76, R78 ;  /* 0x0000004c0d0d7223 */ /* 0x000fe2000001004e */
[----:B0-----:R-:W-:-:S05]  /*11170*/  IMAD.WIDE.U32 R22, R75, 0x10, R20 ;  /* 0x000000104b167825 */ /* 0x001fca00078e0014 */
[----:B------:R0:W-:Y:S02]  /*11180*/  STG.E.128 desc[UR14][R22.64], R16 ;  /* 0x0000001016007986 */ /* 0x0001e4000c101d0e */
[----:B0-----:R-:W-:Y:S02]  /*11190*/  HADD2.F32 R17, -RZ, R45.H0_H0 ;  /* 0x2000002dff117230 */ /* 0x001fe40000004100 */
[C---:B------:R-:W-:Y:S01]  /*111a0*/  FADD.FTZ R16, -R74.reuse, R15 ;  /* 0x0000000f4a107221 */ /* 0x040fe20000010100 */
[----:B------:R-:W-:Y:S02]  /*111b0*/  HADD2.F32 R19, -RZ, R33.H0_H0 ;  /* 0x20000021ff137230 */ /* 0x000fe40000004100 */
[----:B------:R-:W-:Y:S02]  /*111c0*/  HADD2.F32 R18, -RZ, R45.H1_H1 ;  /* 0x3000002dff127230 */ /* 0x000fe40000004100 */
[----:B------:R-:W-:Y:S01]  /*111d0*/  FMUL.FTZ R15, R73, R16 ;  /* 0x00000010490f7220 */ /* 0x000fe20000410000 */
[----:B------:R-:W-:Y:S01]  /*111e0*/  FADD.FTZ R16, -R74, R9 ;  /* 0x000000094a107221 */ /* 0x000fe20000010100 */
[----:B------:R-:W-:Y:S01]  /*111f0*/  FFMA.FTZ R14, R14, R17, R19 ;  /* 0x000000110e0e7223 */ /* 0x000fe20000010013 */
[----:B------:R-:W-:-:S02]  /*11200*/  HADD2.F32 R17, -RZ, R46.H0_H0 ;  /* 0x2000002eff117230 */ /* 0x000fc40000004100 */
[----:B------:R-:W-:Y:S02]  /*11210*/  HADD2.F32 R19, -RZ, R34.H0_H0 ;  /* 0x20000022ff137230 */ /* 0x000fe40000004100 */
[----:B------:R-:W-:Y:S01]  /*11220*/  FMUL.FTZ R9, R73, R16 ;  /* 0x0000001049097220 */ /* 0x000fe20000410000 */
[----:B------:R-:W-:Y:S02]  /*11230*/  HADD2.F32 R22, -RZ, R33.H1_H1 ;  /* 0x30000021ff167230 */ /* 0x000fe40000004100 */
[----:B------:R-:W-:Y:S01]  /*11240*/  FADD.FTZ R16, -R74, R11 ;  /* 0x0000000b4a107221 */ /* 0x000fe20000010100 */
[----:B------:R-:W-:Y:S02]  /*11250*/  HADD2.F32 R23, -RZ, R29.H0_H0 ;  /* 0x2000001dff177230 */ /* 0x000fe40000004100 */
[----:B------:R-:W-:Y:S01]  /*11260*/  FFMA.FTZ R8, R8, R17, R19 ;  /* 0x0000001108087223 */ /* 0x000fe20000010013 */
[----:B------:R-:W-:Y:S02]  /*11270*/  HADD2.F32 R17, -RZ, R47.H0_H0 ;  /* 0x2000002fff117230 */ /* 0x000fe40000004100 */
[----:B------:R-:W-:Y:S01]  /*11280*/  FFMA.FTZ R15, R15, R18, R22 ;  /* 0x000000120f0f7223 */ /* 0x000fe20000010016 */
[----:B------:R-:W-:-:S02]  /*11290*/  HADD2.F32 R19, -RZ, R35.H0_H0 ;  /* 0x20000023ff137230 */ /* 0x000fc40000004100 */
[----:B------:R-:W-:Y:S02]  /*112a0*/  HADD2.F32 R18, -RZ, R46.H1_H1 ;  /* 0x3000002eff127230 */ /* 0x000fe40000004100 */
[----:B------:R-:W-:Y:S02]  /*112b0*/  HADD2.F32 R22, -RZ, R34.H1_H1 ;  /* 0x30000022ff167230 */ /* 0x000fe40000004100 */
[----:B------:R-:W-:Y:S01]  /*112c0*/  FFMA.FTZ R11, R10, R17, R19 ;  /* 0x000000110a0b7223 */ /* 0x000fe20000010013 */
[----:B------:R-:W-:Y:S02]  /*112d0*/  HADD2.F32 R17, -RZ, R47.H1_H1 ;  /* 0x3000002fff117230 */ /* 0x000fe40000004100 */
[----:B------:R-:W-:Y:S01]  /*112e0*/  FMUL.FTZ R10, R73, R16 ;  /* 0x00000010490a7220 */ /* 0x000fe20000410000 */
[----:B------:R-:W-:Y:S02]  /*112f0*/  HADD2.F32 R19, -RZ, R35.H1_H1 ;  /* 0x30000023ff137230 */ /* 0x000fe40000004100 */
[----:B------:R-:W-:Y:S01]  /*11300*/  FFMA.FTZ R9, R9, R18, R22 ;  /* 0x0000001209097223 */ /* 0x000fe20000010016 */
[C---:B------:R-:W-:Y:S01]  /*11310*/  FMUL.FTZ R18, R73.reuse, R56 ;  /* 0x0000003849127220 */ /* 0x040fe20000410000 */
[----:B------:R-:W-:Y:S01]  /*11320*/  FADD.FTZ R16, -R74, R57 ;  /* 0x000000394a107221 */ /* 0x000fe20000010100 */
[----:B------:R-:W-:Y:S01]  /*11330*/  FMUL.FTZ R22, R73, R58 ;  /* 0x0000003a49167220 */ /* 0x000fe20000410000 */
[----:B------:R-:W-:Y:S01]  /*11340*/  FFMA.FTZ R10, R10, R17, R19 ;  /* 0x000000110a0a7223 */ /* 0x000fe20000010013 */
[----:B------:R-:W-:-:S02]  /*11350*/  HADD2.F32 R17, -RZ, R40.H0_H0 ;  /* 0x20000028ff117230 */ /* 0x000fc40000004100 */
[----:B------:R-:W-:Y:S01]  /*11360*/  FMUL.FTZ R16, R73, R16 ;  /* 0x0000001049107220 */ /* 0x000fe20000410000 */
[----:B------:R-:W-:Y:S02]  /*11370*/  HADD2.F32 R19, -RZ, R28.H0_H0 ;  /* 0x2000001cff137230 */ /* 0x000fe40000004100 */
[----:B------:R-:W-:Y:S01]  /*11380*/  HADD2.F32 R57, -RZ, R30.H0_H0 ;  /* 0x2000001eff397230 */ /* 0x000fe20000004100 */
[----:B------:R-:W-:Y:S02]  /*11390*/  F2FP.F16.F32.PACK_AB R11, R10, R11 ;  /* 0x0000000b0a0b723e */ /* 0x000fe400000000ff */
[----:B------:R-:W-:Y:S01]  /*113a0*/  FFMA.FTZ R18, R18, R17, R19 ;  /* 0x0000001112127223 */ /* 0x000fe20000010013 */
[----:B------:R-:W-:Y:S01]  /*113b0*/  HADD2.F32 R19, -RZ, R40.H1_H1 ;  /* 0x30000028ff137230 */ /* 0x000fe20000004100 */
[----:B------:R-:W-:Y:S01]  /*113c0*/  F2FP.F16.F32.PACK_AB R10, R9, R8 ;  /* 0x00000008090a723e */ /* 0x000fe200000000ff */
[----:B------:R-:W-:Y:S01]  /*113d0*/  HADD2.F32 R17, -RZ, R28.H1_H1 ;  /* 0x3000001cff117230 */ /* 0x000fe20000004100 */
[----:B------:R-:W-:-:S02]  /*113e0*/  F2FP.F16.F32.PACK_AB R9, R15, R14 ;  /* 0x0000000e0f09723e */ /* 0x000fc400000000ff */
[----:B------:R-:W-:Y:S02]  /*113f0*/  F2FP.F16.F32.PACK_AB R8, R13, R12 ;  /* 0x0000000c0d08723e */ /* 0x000fe400000000ff */
[----:B------:R-:W-:Y:S01]  /*11400*/  FFMA.FTZ R19, R16, R19, R17 ;  /* 0x0000001310137223 */ /* 0x000fe20000010011 */
[--C-:B------:R-:W-:Y:S02]  /*11410*/  HADD2.F32 R17, -RZ, R41.reuse.H0_H0 ;  /* 0x20000029ff117230 */ /* 0x100fe40000004100 */
[----:B------:R-:W-:Y:S02]  /*11420*/  FADD.FTZ R16, -R74, R59 ;  /* 0x0000003b4a107221 */ /* 0x000fe40000010100 */
[----:B------:R-:W-:Y:S01]  /*11430*/  F2FP.F16.F32.PACK_AB R12, R19, R18 ;  /* 0x00000012130c723e */ /* 0x000fe200000000ff */
[----:B------:R-:W-:Y:S01]  /*11440*/  FFMA.FTZ R22, R22, R17, R23 ;  /* 0x0000001116167223 */ /* 0x000fe20000010017 */
[----:B------:R-:W-:Y:S02]  /*11450*/  HADD2.F32 R23, -RZ, R41.H1_H1 ;  /* 0x30000029ff177230 */ /* 0x000fe40000004100 */
[----:B------:R-:W-:Y:S01]  /*11460*/  FMUL.FTZ R16, R73, R16 ;  /* 0x0000001049107220 */ /* 0x000fe20000410000 */
[----:B------:R-:W-:-:S05]  /*11470*/  HADD2.F32 R17, -RZ, R29.H1_H1 ;  /* 0x3000001dff117230 */ /* 0x000fca0000004100 */
[----:B------:R-:W-:Y:S01]  /*11480*/  FFMA.FTZ R23, R16, R23, R17 ;  /* 0x0000001710177223 */ /* 0x000fe20000010011 */
[--C-:B------:R-:W-:Y:S02]  /*11490*/  HADD2.F32 R17, -RZ, R42.reuse.H0_H0 ;  /* 0x2000002aff117230 */ /* 0x100fe40000004100 */
[C---:B------:R-:W-:Y:S01]  /*114a0*/  FADD.FTZ R16, -R74.reuse, R53 ;  /* 0x000000354a107221 */ /* 0x040fe20000010100 */
[----:B------:R-:W-:Y:S02]  /*114b0*/  HADD2.F32 R53, -RZ, R42.H1_H1 ;  /* 0x3000002aff357230 */ /* 0x000fe40000004100 */
[----:B------:R-:W-:Y:S01]  /*114c0*/  FADD.FTZ R74, -R74, R55 ;  /* 0x000000374a4a7221 */ /* 0x000fe20000010100 */
[----:B------:R-:W-:Y:S02]  /*114d0*/  HADD2.F32 R55, -RZ, R31.H0_H0 ;  /* 0x2000001fff377230 */ /* 0x000fe40000004100 */
[----:B------:R-:W-:Y:S01]  /*114e0*/  FFMA.FTZ R52, R52, R17, R57 ;  /* 0x0000001134347223 */ /* 0x000fe20000010039 */
[----:B------:R-:W-:-:S02]  /*114f0*/  HADD2.F32 R17, -RZ, R30.H1_H1 ;  /* 0x3000001eff117230 */ /* 0x000fc40000004100 */
[C---:B------:R-:W-:Y:S01]  /*11500*/  FMUL.FTZ R16, R73.reuse, R16 ;  /* 0x0000001049107220 */ /* 0x040fe20000410000 */
[----:B------:R-:W-:Y:S02]  /*11510*/  HADD2.F32 R57, -RZ, R31.H1_H1 ;  /* 0x3000001fff397230 */ /* 0x000fe40000004100 */
[----:B------:R-:W-:Y:S01]  /*11520*/  FMUL.FTZ R74, R73, R74 ;  /* 0x0000004a494a7220 */ /* 0x000fe20000410000 */
[----:B------:R-:W-:Y:S01]  /*11530*/  F2FP.F16.F32.PACK_AB R13, R23, R22 ;  /* 0x00000016170d723e */ /* 0x000fe200000000ff */
[----:B------:R-:W-:Y:S01]  /*11540*/  FFMA.FTZ R53, R16, R53, R17 ;  /* 0x0000003510357223 */ /* 0x000fe20000010011 */
[----:B------:R-:W-:-:S04]  /*11550*/  HADD2.F32 R17, -RZ, R43.H0_H0 ;  /* 0x2000002bff117230 */ /* 0x000fc80000004100 */
[----:B------:R-:W-:Y:S01]  /*11560*/  F2FP.F16.F32.PACK_AB R14, R53, R52 ;  /* 0x00000034350e723e */ /* 0x000fe200000000ff */
[----:B------:R-:W-:Y:S01]  /*11570*/  FFMA.FTZ R54, R54, R17, R55 ;  /* 0x0000001136367223 */ /* 0x000fe20000010037 */
[----:B------:R-:W-:Y:S02]  /*11580*/  HADD2.F32 R55, -RZ, R43.H1_H1 ;  /* 0x3000002bff377230 */ /* 0x000fe40000004100 */
[C---:B------:R-:W-:Y:S01]  /*11590*/  VIADD R17, R75.reuse, 0x100 ;  /* 0x000001004b117836 */ /* 0x040fe20000000000 */
[----:B------:R-:W-:Y:S02]  /*115a0*/  IADD3 R75, PT, PT, R75, 0x200, RZ ;  /* 0x000002004b4b7810 */ /* 0x000fe40007ffe0ff */
[----:B------:R-:W-:Y:S01]  /*115b0*/  FFMA.FTZ R55, R74, R55, R57 ;  /* 0x000000374a377223 */ /* 0x000fe20000010039 */
[----:B------:R-:W-:-:S04]  /*115c0*/  IMAD.WIDE.U32 R16, R17, 0x10, R20 ;  /* 0x0000001011107825 */ /* 0x000fc800078e0014 */
[----:B------:R-:W-:Y:S01]  /*115d0*/  IMAD.WIDE.U32 R20, R75, 0x10, R20 ;  /* 0x000000104b147825 */ /* 0x000fe200078e0014 */
[----:B------:R-:W-:Y:S01]  /*115e0*/  F2FP.F16.F32.PACK_AB R15, R55, R54 ;  /* 0x00000036370f723e */ /* 0x000fe200000000ff */
[----:B------:R1:W-:Y:S04]  /*115f0*/  STG.E.128 desc[UR14][R16.64], R8 ;  /* 0x0000000810007986 */ /* 0x0003e8000c101d0e */
[----:B------:R1:W-:Y:S02]  /*11600*/  STG.E.128 desc[UR14][R20.64], R12 ;  /* 0x0000000c14007986 */ /* 0x0003e4000c101d0e */
.L_x_13409:
[----:B------:R-:W-:Y:S02]  /*11610*/  UIADD3 UR7, UPT, UPT, UR7, UR20, URZ ;  /* 0x0000001407077290 */ /* 0x000fe4000fffe0ff */
[----:B------:R-:W-:Y:S02]  /*11620*/  UPLOP3.LUT UP1, UPT, UPT, UPT, UP1, 0x40, 0x4 ;  /* 0x000000000004789c */ /* 0x000fe40003f2e810 */
[----:B------:R-:W-:-:S09]  /*11630*/  UISETP.GE.AND UP0, UPT, UR7, UR21, UPT ;  /* 0x000000150700728c */ /* 0x000fd2000bf06270 */
[----:B------:R-:W-:Y:S05]  /*11640*/  BRA.U !UP0, `(.L_x_13410) ;  /* 0xfffffef108947547 */ /* 0x000fea000b83ffff */
[----:B------:R-:W-:Y:S05]  /*11650*/  EXIT ;  /* 0x000000000000794d */ /* 0x000fea0003800000 */
.L_x_13411:
        /* <DEDUP_REMOVED lines=10> */
.L_x_21010:


//--------------------- .text._ZN10layer_norm13ln_fwd_kernelINS_13Kernel_traitsI6__halfS2_fS2_fjLj6144ELj1ELj1ELj8ELj16ENS_18Kernel_traits_baseILj6144ES2_S2_fS2_fjLj256EEEEELb1ELb1ELb0ELb0EEEvNS_9FwdParamsE --------------------------
	.section	.text._ZN10layer_norm13ln_fwd_kernelINS_13Kernel_traitsI6__halfS2_fS2_fjLj6144ELj1ELj1ELj8ELj16ENS_18Kernel_traits_baseILj6144ES2_S2_fS2_fjLj256EEEEELb1ELb1ELb0ELb0EEEvNS_9FwdParamsE,"ax",@progbits
	.align	128
        .global         _ZN10layer_norm13ln_fwd_kernelINS_13Kernel_traitsI6__halfS2_fS2_fjLj6144ELj1ELj1ELj8ELj16ENS_18Kernel_traits_baseILj6144ES2_S2_fS2_fjLj256EEEEELb1ELb1ELb0ELb0EEEvNS_9FwdParamsE
        .type           _ZN10layer_norm13ln_fwd_kernelINS_13Kernel_traitsI6__halfS2_fS2_fjLj6144ELj1ELj1ELj8ELj16ENS_18Kernel_traits_baseILj6144ES2_S2_fS2_fjLj256EEEEELb1ELb1ELb0ELb0EEEvNS_9FwdParamsE,@function
        .size           _ZN10layer_norm13ln_fwd_kernelINS_13Kernel_traitsI6__halfS2_fS2_fjLj6144ELj1ELj1ELj8ELj16ENS_18Kernel_traits_baseILj6144ES2_S2_fS2_fjLj256EEEEELb1ELb1ELb0ELb0EEEvNS_9FwdParamsE,(.L_x_21011 - _ZN10layer_norm13ln_fwd_kernelINS_13Kernel_traitsI6__halfS2_fS2_fjLj6144ELj1ELj1ELj8ELj16ENS_18Kernel_traits_baseILj6144ES2_S2_fS2_fjLj256EEEEELb1ELb1ELb0ELb0EEEvNS_9FwdParamsE)
        .other          _ZN10layer_norm13ln_fwd_kernelINS_13Kernel_traitsI6__halfS2_fS2_fjLj6144ELj1ELj1ELj8ELj16ENS_18Kernel_traits_baseILj6144ES2_S2_fS2_fjLj256EEEEELb1ELb1ELb0ELb0EEEvNS_9FwdParamsE,@"STO_CUDA_ENTRY STV_DEFAULT"
_ZN10layer_norm13ln_fwd_kernelINS_13Kernel_traitsI6__halfS2_fS2_fjLj6144ELj1ELj1ELj8ELj16ENS_18Kernel_traits_baseILj6144ES2_S2_fS2_fjLj256EEEEELb1ELb1ELb0ELb0EEEvNS_9FwdParamsE:
.text._ZN10layer_norm13ln_fwd_kernelINS_13Kernel_traitsI6__halfS2_fS2_fjLj6144ELj1ELj1ELj8ELj16ENS_18Kernel_traits_baseILj6144ES2_S2_fS2_fjLj256EEEEELb1ELb1ELb0ELb0EEEvNS_9FwdParamsE:
        /* <DEDUP_REMOVED lines=36> */
[----:B------:R-:W-:Y:S01]  /*0240*/  IADD3 R38, PT, PT, R3, -0x24c28bd8, RZ ;  /* 0xdb3d742803267810 */ /* 0x000fe20007ffe0ff */
[----:B------:R-:W-:Y:S01]  /*0250*/  VIADD R39, R2, 0x1715609d ;  /* 0x1715609d02277836 */ /* 0x000fe20000000000 */
[--C-:B------:R-:W-:Y:S01]  /*0260*/  SHF.R.U64 R91, R86, 0x2, R87.reuse ;  /* 0x00000002565b7819 */ /* 0x100fe20000001257 */
[----:B------:R-:W-:Y:S01]  /*0270*/  VIADD R0, R2, 0xb54cda56 ;  /* 0xb54cda5602007836 */ /* 0x000fe20000000000 */
[----:B------:R-:W-:Y:S01]  /*0280*/  SHF.R.U32.HI R75, RZ, 0x2, R87 ;  /* 0x00000002ff4b7819 */ /* 0x000fe20000011657 */
        /* <DEDUP_REMOVED lines=35> */
.L_x_13413:
[C---:B------:R-:W-:Y:S02]  /*04c0*/  ISETP.GE.U32.AND P0, PT, R73.reuse, 0x100, PT ;  /* 0x000001004900780c */ /* 0x040fe40003f06070 */
[C---:B------:R-:W-:Y:S02]  /*04d0*/  ISETP.GE.U32.AND P1, PT, R73.reuse, 0x200, PT ;  /* 0x000002004900780c */ /* 0x040fe40003f26070 */
[----:B------:R-:W-:-:S09]  /*04e0*/  ISETP.GE.U32.AND P2, PT, R73, 0x300, PT ;  /* 0x000003004900780c */ /* 0x000fd20003f46070 */
[----:B------:R-:W0:Y:S08]  /*04f0*/  @P0 LDC.64 R20, c[0x0][0x3d0] ;  /* 0x0000f400ff140b82 */ /* 0x000e300000000a00 */
[----:B------:R-:W1:Y:S08]  /*0500*/  @P0 LDC.64 R44, c[0x0][0x3e8] ;  /* 0x0000fa00ff2c0b82 */ /* 0x000e700000000a00 */
[----:B------:R-:W2:Y:S08]  /*0510*/  @P1 LDC.64 R46, c[0x0][0x3d0] ;  /* 0x0000f400ff2e1b82 */ /* 0x000eb00000000a00 */
[----:B------:R-:W3:Y:S01]  /*0520*/  @P1 LDC.64 R52, c[0x0][0x3e8] ;  /* 0x0000fa00ff341b82 */ /* 0x000ee20000000a00 */
[----:B0-----:R-:W-:-:S07]  /*0530*/  @P0 IMAD.WIDE.U32 R32, R59, 0x10, R20 ;  /* 0x000000103b200825 */ /* 0x001fce00078e0014 */
[----:B------:R-:W0:Y:S01]  /*0540*/  @P2 LDC.64 R54, c[0x0][0x3d0] ;  /* 0x0000f400ff362b82 */ /* 0x000e220000000a00 */
[C---:B-1----:R-:W-:Y:S01]  /*0550*/  @P0 IMAD.WIDE.U32 R48, R59.reuse, 0x10, R44 ;  /* 0x000000103b300825 */ /* 0x042fe200078e002c */
[----:B------:R-:W-:Y:S01]  /*0560*/  @P0 LOP3.LUT R59, R59, 0x100, RZ, 0xfc, !PT ;  /* 0x000001003b3b0812 */ /* 0x000fe200078efcff */
[----:B------:R1:W5:Y:S04]  /*0570*/  @P0 LDG.E.128 R80, desc[UR8][R32.64] ;  /* 0x0000000820500981 */ /* 0x000368000c1e1d00 */
[----:B------:R4:W5:Y:S01]  /*0580*/  @P0 LDG.E.128 R28, desc[UR8][R48.64] ;  /* 0x00000008301c0981 */ /* 0x000962000c1e1d00 */
[----:B------:R-:W1:Y:S01]  /*0590*/  @P2 LDC.64 R56, c[0x0][0x3e8] ;  /* 0x0000fa00ff382b82 */ /* 0x000e620000000a00 */
[----:B--2---:R-:W-:-:S05]  /*05a0*/  @P1 IMAD.WIDE.U32 R50, R59, 0x10, R46 ;  /* 0x000000103b321825 */ /* 0x004fca00078e002e */
[----:B------:R4:W5:Y:S01]  /*05b0*/  @P1 LDG.E.128 R24, desc[UR8][R50.64] ;  /* 0x0000000832181981 */ /* 0x000962000c1e1d00 */
[C---:B---3--:R-:W-:Y:S01]  /*05c0*/  @P1 IMAD.WIDE.U32 R52, R59.reuse, 0x10, R52 ;  /* 0x000000103b341825 */ /* 0x048fe200078e0034 */
[----:B------:R-:W-:-:S04]  /*05d0*/  @P1 IADD3 R59, PT, PT, R59, 0x100, RZ ;  /* 0x000001003b3b1810 */ /* 0x000fc80007ffe0ff */
[----:B------:R4:W5:Y:S01]  /*05e0*/  @P1 LDG.E.128 R16, desc[UR8][R52.64] ;  /* 0x0000000834101981 */ /* 0x000962000c1e1d00 */
[----:B0-----:R-:W-:-:S05]  /*05f0*/  @P2 IMAD.WIDE.U32 R44, R59, 0x10, R54 ;  /* 0x000000103b2c2825 */ /* 0x001fca00078e0036 */
        /* <DEDUP_REMOVED lines=10> */
[----:B----4-:R-:W-:-:S07]  /*06a0*/  @P1 IMAD.MOV.U32 R23, RZ, RZ, RZ ;  /* 0x000000ffff171224 */ /* 0x010fce00078e00ff */
.L_x_13414:
[----:B------:R-:W-:Y:S05]  /*06b0*/  BSYNC.RECONVERGENT B0 ;  /* 0x0000000000007941 */ /* 0x000fea0003800200 */
.L_x_13412:
[----:B------:R-:W0:Y:S02]  /*06c0*/  LDCU UR5, c[0x0][0x384] ;  /* 0x00007080ff0577ac */ /* 0x000e240008000800 */
[----:B0-----:R-:W-:-:S13]  /*06d0*/  ISETP.GE.AND P0, PT, R72, UR5, PT ;  /* 0x0000000548007c0c */ /* 0x001fda000bf06270 */
[----:B------:R-:W-:Y:S05]  /*06e0*/  @P0 EXIT ;  /* 0x000000000000094d */ /* 0x000fea0003800000 */
[----:B------:R-:W0:Y:S01]  /*06f0*/  LDCU UR5, c[0x0][0x360] ;  /* 0x00006c00ff0577ac */ /* 0x000e220008000800 */
[----:B------:R-:W-:Y:S01]  /*0700*/  IMAD.HI.U32 R45, R91, -0x2daee0ad, RZ ;  /* 0xd2511f535b2d7827 */ /* 0x000fe200078e00ff */
[----:B------:R-:W-:Y:S01]  /*0710*/  LOP3.LUT R86, R86, 0x3, RZ, 0xc0, !PT ;  /* 0x0000000356567812 */ /* 0x000fe200078ec0ff */
[----:B------:R-:W-:Y:S02]  /*0720*/  ULOP3.LUT UR6, UR4, 0xff, URZ, 0xc0, !UPT ;  /* 0x000000ff04067892 */ /* 0x000fe4000f8ec0ff */
[----:B------:R-:W-:Y:S01]  /*0730*/  IMAD.MOV.U32 R77, RZ, RZ, RZ ;  /* 0x000000ffff4d7224 */ /* 0x000fe200078e00ff */
[----:B------:R-:W-:Y:S01]  /*0740*/  LOP3.LUT R45, R45, R3, RZ, 0x3c, !PT ;  /* 0x000000032d2d7212 */ /* 0x000fe200078e3cff */
[----:B------:R-:W1:Y:S04]  /*0750*/  LDCU UR13, c[0x0][0x388] ;  /* 0x00007100ff0d77ac */ /* 0x000e680008000800 */
        /* <DEDUP_REMOVED lines=12> */
[----:B------:R-:W-:Y:S02]  /*0820*/  IMAD R47, R91, -0x2daee0ad, RZ ;  /* 0xd2511f535b2f7824 */ /* 0x000fe400078e02ff */
[----:B------:R-:W-:-:S04]  /*0830*/  IMAD.HI.U32 R48, R44, -0x2daee0ad, RZ ;  /* 0xd2511f532c307827 */ /* 0x000fc800078e00ff */
[----:B------:R-:W-:Y:S01]  /*0840*/  IMAD R44, R44, -0x2daee0ad, RZ ;  /* 0xd2511f532c2c7824 */ /* 0x000fe200078e02ff */
[----:B------:R-:W-:Y:S01]  /*0850*/  LOP3.LUT R43, R43, R47, R48, 0x96, !PT ;  /* 0x0000002f2b2b7212 */ /* 0x000fe200078e9630 */
[----:B------:R-:W-:-:S04]  /*0860*/  IMAD.HI.U32 R49, R46, -0x2daee0ad, RZ ;  /* 0xd2511f532e317827 */ /* 0x000fc800078e00ff */
[C---:B------:R-:W-:Y:S01]  /*0870*/  IMAD R48, R43.reuse, -0x326172a9, RZ ;  /* 0xcd9e8d572b307824 */ /* 0x040fe200078e02ff */
[----:B------:R-:W-:Y:S01]  /*0880*/  LOP3.LUT R44, R42, R44, R49, 0x96, !PT ;  /* 0x0000002c2a2c7212 */ /* 0x000fe200078e9631 */
[----:B------:R-:W-:-:S04]  /*0890*/  IMAD.HI.U32 R42, R43, -0x326172a9, RZ ;  /* 0xcd9e8d572b2a7827 */ /* 0x000fc800078e00ff */
[----:B------:R-:W-:Y:S01]  /*08a0*/  IMAD.HI.U32 R43, R44, -0x326172a9, RZ ;  /* 0xcd9e8d572c2b7827 */ /* 0x000fe200078e00ff */
[----:B------:R-:W-:-:S03]  /*08b0*/  LOP3.LUT R41, R41, R45, R42, 0x96, !PT ;  /* 0x0000002d29297212 */ /* 0x000fc600078e962a */
[----:B------:R-:W-:Y:S02]  /*08c0*/  VIADD R47, R2, 0xdaa66d2b ;  /* 0xdaa66d2b022f7836 */ /* 0x000fe40000000000 */
[----:B------:R-:W-:Y:S02]  /*08d0*/  IMAD R45, R46, -0x2daee0ad, RZ ;  /* 0xd2511f532e2d7824 */ /* 0x000fe400078e02ff */
[----:B------:R-:W-:Y:S01]  /*08e0*/  IMAD.HI.U32 R42, R41, -0x2daee0ad, RZ ;  /* 0xd2511f53292a7827 */ /* 0x000fe200078e00ff */
[----:B------:R-:W-:Y:S02]  /*08f0*/  LOP3.LUT R43, R47, R48, R43, 0x96, !PT ;  /* 0x000000302f2b7212 */ /* 0x000fe400078e962b */
[----:B------:R-:W-:Y:S01]  /*0900*/  IADD3 R47, PT, PT, R3, 0x32370b8f, RZ ;  /* 0x32370b8f032f7810 */ /* 0x000fe20007ffe0ff */
        /* <DEDUP_REMOVED lines=9> */
[----:B------:R-:W-:Y:S01]  /*09a0*/  IMAD.HI.U32 R42, R46, -0x326172a9, RZ ;  /* 0xcd9e8d572e2a7827 */ /* 0x000fe200078e00ff */
[----:B------:R-:W-:-:S03]  /*09b0*/  IADD3 R45, PT, PT, R3, 0x646e171e, RZ ;  /* 0x646e171e032d7810 */ /* 0x000fc60007ffe0ff */
[----:B------:R-:W-:Y:S01]  /*09c0*/  IMAD.HI.U32 R41, R40, -0x2daee0ad, RZ ;  /* 0xd2511f5328297827 */ /* 0x000fe200078e00ff */
[----:B------:R-:W-:-:S03]  /*09d0*/  LOP3.LUT R39, R39, R44, R42, 0x96, !PT ;  /* 0x0000002c27277212 */ /* 0x000fc600078e962a */
[----:B------:R-:W-:Y:S02]  /*09e0*/  VIADD R44, R3, 0xa9066899 ;  /* 0xa9066899032c7836 */ /* 0x000fe40000000000 */
        /* <DEDUP_REMOVED lines=10> */
[----:B------:R-:W4:Y:S03]  /*0a90*/  LDC.64 R46, c[0x0][0x3e0] ;  /* 0x0000f800ff2e7b82 */ /* 0x000f260000000a00 */
[----:B------:R-:W-:Y:S02]  /*0aa0*/  VIADD R44, R2, 0x5384540f ;  /* 0x5384540f022c7836 */ /* 0x000fe40000000000 */
[----:B------:R-:W-:Y:S02]  /*0ab0*/  IMAD.MOV R45, RZ, RZ, -R36 ;  /* 0x000000ffff2d7224 */ /* 0x000fe400078e0a24 */
[----:B------:R-:W-:Y:S01]  /*0ac0*/  IMAD R39, R39, -0x2daee0ad, RZ ;  /* 0xd2511f5327277824 */ /* 0x000fe200078e02ff */
[----:B------:R-:W-:Y:S01]  /*0ad0*/  LOP3.LUT R41, R44, R42, R41, 0x96, !PT ;  /* 0x0000002a2c297212 */ /* 0x000fe200078e9629 */
[----:B------:R-:W-:Y:S01]  /*0ae0*/  IMAD.HI.U32 R36, R0, -0x2daee0ad, RZ ;  /* 0xd2511f5300247827 */ /* 0x000fe200078e00ff */
[----:B------:R-:W-:-:S03]  /*0af0*/  IADD3 R42, PT, PT, R3, 0x1fd5c5a3, RZ ;  /* 0x1fd5c5a3032a7810 */ /* 0x000fc60007ffe0ff */
[----:B------:R-:W-:Y:S01]  /*0b00*/  IMAD R0, R0, -0x2daee0ad, RZ ;  /* 0xd2511f5300007824 */ /* 0x000fe200078e02ff */
[----:B------:R-:W-:Y:S01]  /*0b10*/  LOP3.LUT R36, R42, R39, R36, 0x96, !PT ;  /* 0x000000272a247212 */ /* 0x000fe200078e9624 */
[----:B------:R-:W-:Y:S02]  /*0b20*/  IMAD.SHL.U32 R39, R37, 0x20, RZ ;  /* 0x0000002025277824 */ /* 0x000fe400078e00ff */
[----:B------:R-:W-:Y:S02]  /*0b30*/  IMAD.MOV.U32 R42, RZ, RZ, R45 ;  /* 0x000000ffff2a7224 */ /* 0x000fe400078e002d */
[----:B------:R-:W-:Y:S01]  /*0b40*/  IMAD R37, R40, -0x326172a9, RZ ;  /* 0xcd9e8d5728257824 */ /* 0x000fe200078e02ff */
[----:B------:R-:W-:Y:S01]  /*0b50*/  LOP3.LUT R40, R39, 0x3e0, RZ, 0xc0, !PT ;  /* 0x000003e027287812 */ /* 0x000fe200078ec0ff */
[----:B------:R-:W-:Y:S01]  /*0b60*/  IMAD.HI.U32 R43, R41, -0x2daee0ad, RZ ;  /* 0xd2511f53292b7827 */ /* 0x000fe200078e00ff */
[----:B------:R-:W-:Y:S02]  /*0b70*/  VIADDMNMX R39, R42, UR6, RZ, !PT ;  /* 0x000000062a277c46 */ /* 0x000fe4000f8001ff */
[----:B----4-:R-:W-:Y:S01]  /*0b80*/  ISETP.NE.U32.AND P0, PT, R46, RZ, PT ;  /* 0x000000ff2e00720c */ /* 0x010fe20003f05070 */
[----:B------:R-:W-:Y:S01]  /*0b90*/  IMAD.MOV R44, RZ, RZ, -R40 ;  /* 0x000000ffff2c7224 */ /* 0x000fe200078e0a28 */
[----:B------:R-:W-:Y:S01]  /*0ba0*/  VIMNMX R39, PT, PT, R39, 0x20, PT ;  /* 0x0000002027277848 */ /* 0x000fe20003fe0100 */
[----:B------:R-:W-:Y:S01]  /*0bb0*/  IMAD R40, R36, -0x326172a9, RZ ;  /* 0xcd9e8d5724287824 */ /* 0x000fe200078e02ff */
[----:B------:R-:W-:Y:S01]  /*0bc0*/  LOP3.LUT R43, R38, R0, R43, 0x96, !PT ;  /* 0x00000000262b7212 */ /* 0x000fe200078e962b */
[----:B------:R-:W-:Y:S01]  /*0bd0*/  IMAD.HI.U32 R0, R36, -0x326172a9, RZ ;  /* 0xcd9e8d5724007827 */ /* 0x000fe200078e00ff */
[----:B------:R-:W-:-:S02]  /*0be0*/  LEA R39, R39, UR5, 0x3 ;  /* 0x0000000527277c11 */ /* 0x000fc4000f8e18ff */
[----:B------:R-:W-:Y:S01]  /*0bf0*/  IADD3 R38, PT, PT, R2, -0xe443238, RZ ;  /* 0xf1bbcdc802267810 */ /* 0x000fe20007ffe0ff */
[----:B------:R-:W-:Y:S01]  /*0c00*/  IMAD.HI.U32 R79, R43, -0x326172a9, RZ ;  /* 0xcd9e8d572b4f7827 */ /* 0x000fe200078e00ff */
[----:B------:R-:W-:Y:S02]  /*0c10*/  I2FP.F32.U32 R39, R39 ;  /* 0x0000002700277245 */ /* 0x000fe40000201000 */
[----:B------:R-:W-:Y:S01]  /*0c20*/  LOP3.LUT R0, R38, R37, R0, 0x96, !PT ;  /* 0x0000002526007212 */ /* 0x000fe200078e9600 */
[----:B------:R-:W-:Y:S01]  /*0c30*/  VIADD R37, R3, 0x96a522ad ;  /* 0x96a522ad03257836 */ /* 0x000fe20000000000 */
[----:B------:R4:W0:Y:S01]  /*0c40*/  MUFU.RCP R74, R39 ;  /* 0x00000027004a7308 */ /* 0x0008220000001000 */
[----:B------:R-:W-:Y:S01]  /*0c50*/  VIADDMNMX R36, R44, UR6, RZ, !PT ;  /* 0x000000062c247c46 */ /* 0x000fe2000f8001ff */
[----:B------:R-:W-:Y:S01]  /*0c60*/  IMAD R38, R41, -0x2daee0ad, RZ ;  /* 0xd2511f5329267824 */ /* 0x000fe200078e02ff */
[----:B------:R-:W-:Y:S01]  /*0c70*/  IADD3 R42, PT, PT, R2, -0x700cb87f, RZ ;  /* 0x8ff34781022a7810 */ /* 0x000fe20007ffe0ff */
[----:B------:R-:W-:Y:S01]  /*0c80*/  IMAD.HI.U32 R85, R0, -0x2daee0ad, RZ ;  /* 0xd2511f5300557827 */ /* 0x000fe200078e00ff */
[----:B------:R-:W-:-:S02]  /*0c90*/  ISETP.NE.AND.EX P0, PT, R47, RZ, PT, P0 ;  /* 0x000000ff2f00720c */ /* 0x000fc40003f05300 */
[----:B------:R-:W-:Y:S01]  /*0ca0*/  VIMNMX R36, PT, PT, R36, 0x20, PT ;  /* 0x0000002024247848 */ /* 0x000fe20003fe0100 */
[----:B------:R-:W-:Y:S01]  /*0cb0*/  IMAD R84, R43, -0x326172a9, RZ ;  /* 0xcd9e8d572b547824 */ /* 0x000fe200078e02ff */
[----:B------:R-:W-:Y:S01]  /*0cc0*/  LOP3.LUT R79, R42, R40, R79, 0x96, !PT ;  /* 0x000000282a4f7212 */ /* 0x000fe200078e964f */
[----:B------:R-:W-:Y:S01]  /*0cd0*/  IMAD R87, R0, -0x2daee0ad, RZ ;  /* 0xd2511f5300577824 */ /* 0x000fe200078e02ff */
[----:B------:R-:W-:Y:S02]  /*0ce0*/  LOP3.LUT R85, R37, R38, R85, 0x96, !PT ;  /* 0x0000002625557212 */ /* 0x000fe400078e9655 */
[----:B------:R-:W-:Y:S02]  /*0cf0*/  P2R R93, PR, RZ, 0x1 ;  /* 0x00000001ff5d7803 */ /* 0x000fe40000000000 */
[----:B-1234-:R-:W-:-:S07]  /*0d00*/  LEA R76, R36, UR5, 0x3 ;  /* 0x00000005244c7c11 */ /* 0x01efce000f8e18ff */
.L_x_13676:
[----:B------:R-:W-:-:S13]  /*0d10*/  ISETP.NE.AND P1, PT, R93, RZ, PT ;  /* 0x000000ff5d00720c */ /* 0x000fda0003f25270 */
[----:B------:R-:W1:Y:S02]  /*0d20*/  @P1 LDC.64 R70, c[0x0][0x3e0] ;  /* 0x0000f800ff461b82 */ /* 0x000e640000000a00 */
[----:B-1----:R-:W-:-:S06]  /*0d30*/  @P1 IMAD.WIDE R70, R72, 0x2, R70 ;  /* 0x0000000248461825 */ /* 0x002fcc00078e0246 */
[----:B------:R-:W2:Y:S01]  /*0d40*/  @P1 LDG.E.U16 R70, desc[UR8][R70.64] ;  /* 0x0000000846461981 */ /* 0x000ea2000c1e1500 */
[----:B------:R-:W-:Y:S01]  /*0d50*/  IMAD R0, R72, UR13, RZ ;  /* 0x0000000d48007c24 */ /* 0x000fe2000f8e02ff */
[----:B------:R-:W-:Y:S01]  /*0d60*/  ISETP.GE.U32.AND P0, PT, R73, 0x100, PT ;  /* 0x000001004900780c */ /* 0x000fe20003f06070 */
[----:B------:R-:W-:Y:S01]  /*0d70*/  BSSY.RECONVERGENT B0, `(.L_x_13415) ;  /* 0x000065f000007945 */ /* 0x000fe20003800200 */
[----:B------:R-:W1:Y:S02]  /*0d80*/  S2R R68, SR_TID.X ;  /* 0x0000000000447919 */ /* 0x000e640000002100 */
[----:B------:R-:W-:Y:S02]  /*0d90*/  SHF.R.S32.HI R69, RZ, 0x1f, R0 ;  /* 0x0000001fff457819 */ /* 0x000fe40000011400 */
[----:B------:R-:W-:Y:S02]  /*0da0*/  P2R R95, PR, RZ, 0x1 ;  /* 0x00000001ff5f7803 */ /* 0x000fe40000000000 */
[----:B------:R-:W-:Y:S01]  /*0db0*/  LEA.HI R69, R69, R0, RZ, 0x3 ;  /* 0x0000000045457211 */ /* 0x000fe200078f18ff */
[----:B------:R-:W-:-:S03]  /*0dc0*/  IMAD.MOV.U32 R0, RZ, RZ, 0x3f800000 ;  /* 0x3f800000ff007424 */ /* 0x000fc600078e00ff */
[----:B-1----:R-:W-:-:S04]  /*0dd0*/  LEA.HI.SX32 R78, R69, R68, 0x1d ;  /* 0x00000044454e7211 */ /* 0x002fc800078feaff */
[----:B------:R-:W-:Y:S01]  /*0de0*/  MOV R69, R78 ;  /* 0x0000004e00457202 */ /* 0x000fe20000000f00 */
[----:B--2---:R-:W-:Y:S01]  /*0df0*/  @P1 HADD2.F32 R0, -RZ, R70.H0_H0 ;  /* 0x20000046ff001230 */ /* 0x004fe20000004100 */
[----:B------:R-:W-:Y:S06]  /*0e00*/  @!P0 BRA `(.L_x_13416) ;  /* 0x0000006400548947 */ /* 0x000fec0003800000 */
        /* <DEDUP_REMOVED lines=21> */
.L_x_20847:
[----:B------:R-:W-:Y:S05]  /*0f60*/  BRX R44 -0xf70                                         (*"BRANCH_TARGETS .L_x_20848,.L_x_20849,.L_x_20850"*) ;  /* 0xfffffff02c247949 */ /* 0x000fea000383ffff */
.L_x_20850:
[----:B------:R-:W-:Y:S01]  /*0f70*/  IADD3 R46, PT, PT, R86, 0x1, RZ ;  /* 0x00000001562e7810 */ /* 0x000fe20007ffe0ff */
[----:B------:R-:W-:Y:S02]  /*0f80*/  IMAD.MOV.U32 R70, RZ, RZ, R87 ;  /* 0x000000ffff467224 */ /* 0x000fe400078e0057 */
[----:B------:R-:W-:Y:S01]  /*0f90*/  IMAD.MOV.U32 R47, RZ, RZ, R79 ;  /* 0x000000ffff2f7224 */ /* 0x000fe200078e004f */
[----:B------:R-:W-:Y:S06]  /*0fa0*/  BRA `(.L_x_13419) ;  /* 0x0000000400347947 */ /* 0x000fec0003800000 */
.L_x_20848:
[----:B------:R-:W-:Y:S01]  /*0fb0*/  MOV R70, R87 ;  /* 0x0000005700467202 */ /* 0x000fe20000000f00 */
[----:B------:R-:W-:Y:S02]  /*0fc0*/  IMAD.MOV.U32 R46, RZ, RZ, 0x3 ;  /* 0x00000003ff2e7424 */ /* 0x000fe400078e00ff */
[----:B------:R-:W-:Y:S01]  /*0fd0*/  IMAD.MOV.U32 R47, RZ, RZ, R85 ;  /* 0x000000ffff2f7224 */ /* 0x000fe200078e0055 */
[----:B------:R-:W-:Y:S06]  /*0fe0*/  BRA `(.L_x_13419) ;  /* 0x0000000400247947 */ /* 0x000fec0003800000 */
.L_x_20849:
        /* <DEDUP_REMOVED lines=13> */
.L_x_13421:
[----:B------:R-:W-:Y:S05]  /*10c0*/  BSYNC.RECONVERGENT B2 ;  /* 0x0000000000027941 */ /* 0x000fea0003800200 */
.L_x_13420:
        /* <DEDUP_REMOVED lines=9> */
[C---:B------:R-:W-:Y:S02]  /*1160*/  VIADD R69, R2.reuse, 0x3c6ef372 ;  /* 0x3c6ef37202457836 */ /* 0x040fe40000000000 */
        /* <DEDUP_REMOVED lines=48> */
[----:B------:R-:W-:-:S07]  /*1470*/  IMAD.MOV.U32 R46, RZ, RZ, RZ ;  /* 0x000000ffff2e7224 */ /* 0x000fce00078e00ff */
.L_x_13419:
[----:B------:R-:W-:Y:S05]  /*1480*/  BSYNC.RECONVERGENT B1 ;  /* 0x0000000000017941 */ /* 0x000fea0003800200 */
.L_x_13418:
[----:B------:R-:W0:Y:S01]  /*1490*/  LDC R69, c[0x0][0x408] ;  /* 0x00010200ff457b82 */ /* 0x000e220000000800 */
[----:B------:R-:W-:Y:S01]  /*14a0*/  I2FP.F32.U32 R44, R47 ;  /* 0x0000002f002c7245 */ /* 0x000fe20000201000 */
[----:B------:R-:W-:Y:S02]  /*14b0*/  HFMA2 R87, -RZ, RZ, 0.1171875, 0 ;  /* 0x2f800000ff577431 */ /* 0x000fe400000001ff */
[----:B-----5:R-:W-:Y:S01]  /*14c0*/  HADD2.F32 R45, -RZ, R56.H0_H0 ;  /* 0x20000038ff2d7230 */ /* 0x020fe20000004100 */
[----:B------:R-:W-:Y:S01]  /*14d0*/  ISETP.NE.AND P1, PT, R46, 0x1, PT ;  /* 0x000000012e00780c */ /* 0x000fe20003f25270 */
[----:B------:R-:W-:Y:S01]  /*14e0*/  BSSY.RECONVERGENT B1, `(.L_x_13422) ;  /* 0x0000060000017945 */ /* 0x000fe20003800200 */
[----:B------:R-:W-:Y:S01]  /*14f0*/  FFMA.FTZ R44, R44, R87, 1.1641532182693481445e-10 ;  /* 0x2f0000002c2c7423 */ /* 0x000fe20000010057 */
[----:B------:R-:W1:Y:S01]  /*1500*/  LDC R71, c[0x0][0x404] ;  /* 0x00010100ff477b82 */ /* 0x000e620000000800 */
[----:B------:R-:W-:-:S04]  /*1510*/  FMUL.FTZ R86, R45, R0 ;  /* 0x000000002d567220 */ /* 0x000fc80000410000 */
[----:B0-----:R-:W-:Y:S01]  /*1520*/  FMUL.FTZ R86, R86, R69 ;  /* 0x0000004556567220 */ /* 0x001fe20000410000 */
[----:B-1----:R-:W-:Y:S01]  /*1530*/  FSETP.GTU.FTZ.AND P0, PT, R44, R71, PT ;  /* 0x000000472c00720b */ /* 0x002fe20003f1c000 */
[----:B------:R-:W-:-:S03]  /*1540*/  HADD2.F32 R44, -RZ, R28.H0_H0 ;  /* 0x2000001cff2c7230 */ /* 0x000fc60000004100 */
[----:B------:R-:W-:Y:S01]  /*1550*/  FSEL R45, R86, RZ, !P0 ;  /* 0x000000ff562d7208 */ /* 0x000fe20004000000 */
[----:B------:R-:W-:Y:S01]  /*1560*/  IMAD.MOV.U32 R86, RZ, RZ, 0x2 ;  /* 0x00000002ff567424 */ /* 0x000fe200078e00ff */
        /* <DEDUP_REMOVED lines=13> */
.L_x_13424:
        /* <DEDUP_REMOVED lines=13> */
.L_x_13426:
[----:B------:R-:W-:Y:S05]  /*1710*/  BSYNC.RECONVERGENT B2 ;  /* 0x0000000000027941 */ /* 0x000fea0003800200 */
.L_x_13425:
        /* <DEDUP_REMOVED lines=55> */
[----:B------:R-:W-:-:S03]  /*1a90*/  LOP3.LUT R79, R79, R96, R85, 0x96, !PT ;  /* 0x000000604f4f7212 */ /* 0x000fc600078e9655 */
[----:B------:R-:W-:-:S05]  /*1aa0*/  IMAD.WIDE.U32 R46, R46, -0x2daee0ad, RZ ;  /* 0xd2511f532e2e7825 */ /* 0x000fca00078e00ff */
[----:B------:R-:W-:Y:S01]  /*1ab0*/  LOP3.LUT R85, R45, R88, R47, 0x96, !PT ;  /* 0x000000582d557212 */ /* 0x000fe200078e962f */
[----:B------:R-:W-:Y:S01]  /*1ac0*/  IMAD.MOV.U32 R45, RZ, RZ, R70 ;  /* 0x000000ffff2d7224 */ /* 0x000fe200078e0046 */
[----:B------:R-:W-:-:S07]  /*1ad0*/  MOV R70, R46 ;  /* 0x0000002e00467202 */ /* 0x000fce0000000f00 */
.L_x_13423:
[----:B------:R-:W-:Y:S05]  /*1ae0*/  BSYNC.RECONVERGENT B1 ;  /* 0x0000000000017941 */ /* 0x000fea0003800200 */
.L_x_13422:
[----:B------:R-:W-:Y:S01]  /*1af0*/  I2FP.F32.U32 R46, R45 ;  /* 0x0000002d002e7245 */ /* 0x000fe20000201000 */
[----:B------:R-:W-:Y:S01]  /*1b00*/  HADD2.F32 R45, -RZ, R56.H1_H1 ;  /* 0x30000038ff2d7230 */ /* 0x000fe20000004100 */
[----:B------:R-:W-:Y:S01]  /*1b10*/  ISETP.NE.AND P1, PT, R86, 0x1, PT ;  /* 0x000000015600780c */ /* 0x000fe20003f25270 */
[----:B------:R-:W-:Y:S01]  /*1b20*/  BSSY.RECONVERGENT B1, `(.L_x_13427) ;  /* 0x000005e000017945 */ /* 0x000fe20003800200 */
[----:B------:R-:W-:Y:S02]  /*1b30*/  IMAD.MOV.U32 R88, RZ, RZ, 0x2 ;  /* 0x00000002ff587424 */ /* 0x000fe400078e00ff */
[----:B------:R-:W-:Y:S01]  /*1b40*/  FFMA.FTZ R46, R46, R87, 1.1641532182693481445e-10 ;  /* 0x2f0000002e2e7423 */ /* 0x000fe20000010057 */
[----:B------:R-:W-:Y:S01]  /*1b50*/  FMUL.FTZ R56, R45, R0 ;  /* 0x000000002d387220 */ /* 0x000fe20000410000 */
[----:B------:R-:W-:Y:S01]  /*1b60*/  HADD2.F32 R45, -RZ, R28.H1_H1 ;  /* 0x3000001cff2d7230 */ /* 0x000fe20000004100 */
        /* <DEDUP_REMOVED lines=15> */
.L_x_13429:
        /* <DEDUP_REMOVED lines=13> */
.L_x_13431:
[----:B------:R-:W-:Y:S05]  /*1d30*/  BSYNC.RECONVERGENT B2 ;  /* 0x0000000000027941 */ /* 0x000fea0003800200 */
.L_x_13430:
        /* <DEDUP_REMOVED lines=57> */
[----:B------:R-:W-:Y:S01]  /*20d0*/  IMAD.MOV.U32 R47, RZ, RZ, R70 ;  /* 0x000000ffff2f7224 */ /* 0x000fe200078e0046 */
[----:B------:R-:W-:Y:S01]  /*20e0*/  MOV R70, R46 ;  /* 0x0000002e00467202 */ /* 0x000fe20000000f00 */
[----:B------:R-:W-:-:S07]  /*20f0*/  IMAD.MOV.U32 R88, RZ, RZ, RZ ;  /* 0x000000ffff587224 */ /* 0x000fce00078e00ff */
.L_x_13428:
[----:B------:R-:W-:Y:S05]  /*2100*/  BSYNC.RECONVERGENT B1 ;  /* 0x0000000000017941 */ /* 0x000fea0003800200 */
.L_x_13427:
[----:B------:R-:W-:Y:S01]  /*2110*/  I2FP.F32.U32 R46, R47 ;  /* 0x0000002f002e7245 */ /* 0x000fe20000201000 */
[----:B------:R-:W-:Y:S01]  /*2120*/  HADD2.F32 R47, -RZ, R57.H0_H0 ;  /* 0x20000039ff2f7230 */ /* 0x000fe20000004100 */
[----:B------:R-:W-:Y:S01]  /*2130*/  ISETP.NE.AND P2, PT, R88, 0x1, PT ;  /* 0x000000015800780c */ /* 0x000fe20003f45270 */
[----:B------:R-:W-:Y:S01]  /*2140*/  BSSY.RECONVERGENT B1, `(.L_x_13432) ;  /* 0x000005e000017945 */ /* 0x000fe20003800200 */
[----:B------:R-:W-:Y:S02]  /*2150*/  HFMA2 R89, -RZ, RZ, 0, 1.1920928955078125e-07 ;  /* 0x00000002ff597431 */ /* 0x000fe400000001ff */
[----:B------:R-:W-:Y:S01]  /*2160*/  FFMA.FTZ R46, R46, R87, 1.1641532182693481445e-10 ;  /* 0x2f0000002e2e7423 */ /* 0x000fe20000010057 */
[----:B------:R-:W-:-:S04]  /*2170*/  FMUL.FTZ R56, R47, R0 ;  /* 0x000000002f387220 */ /* 0x000fc80000410000 */
[----:B------:R-:W-:Y:S01]  /*2180*/  FMUL.FTZ R56, R56, R69 ;  /* 0x0000004538387220 */ /* 0x000fe20000410000 */
[----:B------:R-:W-:Y:S01]  /*2190*/  FSETP.GTU.FTZ.AND P1, PT, R46, R71, PT ;  /* 0x000000472e00720b */ /* 0x000fe20003f3c000 */
        /* <DEDUP_REMOVED lines=14> */
.L_x_13434:
        /* <DEDUP_REMOVED lines=13> */
.L_x_13436:
[----:B------:R-:W-:Y:S05]  /*2350*/  BSYNC.RECONVERGENT B2 ;  /* 0x0000000000027941 */ /* 0x000fea0003800200 */
.L_x_13435:
        /* <DEDUP_REMOVED lines=57> */
[----:B------:R-:W-:Y:S01]  /*26f0*/  IMAD.MOV.U32 R47, RZ, RZ, R70 ;  /* 0x000000ffff2f7224 */ /* 0x000fe200078e0046 */
[----:B------:R-:W-:Y:S01]  /*2700*/  MOV R70, R88 ;  /* 0x0000005800467202 */ /* 0x000fe20000000f00 */
[----:B------:R-:W-:-:S07]  /*2710*/  IMAD.MOV.U32 R89, RZ, RZ, RZ ;  /* 0x000000ffff597224 */ /* 0x000fce00078e00ff */
.L_x_13433:
[----:B------:R-:W-:Y:S05]  /*2720*/  BSYNC.RECONVERGENT B1 ;  /* 0x0000000000017941 */ /* 0x000fea0003800200 */
.L_x_13432:
[----:B------:R-:W-:Y:S01]  /*2730*/  I2FP.F32.U32 R56, R47 ;  /* 0x0000002f00387245 */ /* 0x000fe20000201000 */
[----:B------:R-:W-:Y:S01]  /*2740*/  HADD2.F32 R57, -RZ, R57.H1_H1 ;  /* 0x30000039ff397230 */ /* 0x000fe20000004100 */
[----:B------:R-:W-:Y:S01]  /*2750*/  ISETP.NE.AND P3, PT, R89, 0x1, PT ;  /* 0x000000015900780c */ /* 0x000fe20003f65270 */
[----:B------:R-:W-:Y:S01]  /*2760*/  HADD2.F32 R47, -RZ, R29.H1_H1 ;  /* 0x3000001dff2f7230 */ /* 0x000fe20000004100 */
[----:B------:R-:W-:Y:S01]  /*2770*/  BSSY.RECONVERGENT B1, `(.L_x_13437) ;  /* 0x000005d000017945 */ /* 0x000fe20003800200 */
[----:B------:R-:W-:Y:S01]  /*2780*/  FFMA.FTZ R56, R56, R87, 1.1641532182693481445e-10 ;  /* 0x2f00000038387423 */ /* 0x000fe20000010057 */
[----:B------:R-:W-:Y:S01]  /*2790*/  FMUL.FTZ R86, R57, R0 ;  /* 0x0000000039567220 */ /* 0x000fe20000410000 */
[----:B------:R-:W-:Y:S02]  /*27a0*/  HFMA2 R88, -RZ, RZ, 0, 1.1920928955078125e-07 ;  /* 0x00000002ff587431 */ /* 0x000fe400000001ff */
[----:B------:R-:W-:Y:S02]  /*27b0*/  IMAD.MOV.U32 R57, RZ, RZ, R84 ;  /* 0x000000ffff397224 */ /* 0x000fe400078e0054 */
        /* <DEDUP_REMOVED lines=14> */
.L_x_13439:
        /* <DEDUP_REMOVED lines=13> */
.L_x_13441:
[----:B------:R-:W-:Y:S05]  /*2970*/  BSYNC.RECONVERGENT B2 ;  /* 0x0000000000027941 */ /* 0x000fea0003800200 */
.L_x_13440:
        /* <DEDUP_REMOVED lines=60> */
.L_x_13438:
[----:B------:R-:W-:Y:S05]  /*2d40*/  BSYNC.RECONVERGENT B1 ;  /* 0x0000000000017941 */ /* 0x000fea0003800200 */
.L_x_13437:
        /* <DEDUP_REMOVED lines=23> */
.L_x_13444:
        /* <DEDUP_REMOVED lines=13> */
.L_x_13446:
[----:B------:R-:W-:Y:S05]  /*2f90*/  BSYNC.RECONVERGENT B2 ;  /* 0x0000000000027941 */ /* 0x000fea0003800200 */
.L_x_13445:
        /* <DEDUP_REMOVED lines=20> */
[----:B------:R-:W-:Y:S01]  /*30e0*/  IMAD.MOV.U32 R86, RZ, RZ, R70 ;  /* 0x000000ffff567224 */ /* 0x000fe200078e0046 */
        /* <DEDUP_REMOVED lines=37> */
[----:B------:R-:W-:Y:S01]  /*3340*/  IMAD.MOV.U32 R89, RZ, RZ, RZ ;  /* 0x000000ffff597224 */ /* 0x000fe200078e00ff */
[----:B------:R-:W-:-:S07]  /*3350*/  MOV R70, R88 ;  /* 0x0000005800467202 */ /* 0x000fce0000000f00 */
.L_x_13443:
[----:B------:R-:W-:Y:S05]  /*3360*/  BSYNC.RECONVERGENT B1 ;  /* 0x0000000000017941 */ /* 0x000fea0003800200 */
.L_x_13442:
[----:B------:R-:W-:Y:S01]  /*3370*/  I2FP.F32.U32 R86, R86 ;  /* 0x0000005600567245 */ /* 0x000fe20000201000 */
[----:B------:R-:W-:Y:S01]  /*3380*/  HADD2.F32 R57, -RZ, R58.H1_H1 ;  /* 0x3000003aff397230 */ /* 0x000fe20000004100 */
[----:B------:R-:W-:Y:S01]  /*3390*/  ISETP.NE.AND P5, PT, R89, 0x1, PT ;  /* 0x000000015900780c */ /* 0x000fe20003fa5270 */
[----:B------:R-:W-:Y:S01]  /*33a0*/  BSSY.RECONVERGENT B1, `(.L_x_13447) ;  /* 0x000005e000017945 */ /* 0x000fe20003800200 */
[----:B------:R-:W-:Y:S02]  /*33b0*/  HFMA2 R96, -RZ, RZ, 0, 1.1920928955078125e-07 ;  /* 0x00000002ff607431 */ /* 0x000fe400000001ff */
[----:B------:R-:W-:Y:S01]  /*33c0*/  FFMA.FTZ R86, R86, R87, 1.1641532182693481445e-10 ;  /* 0x2f00000056567423 */ /* 0x000fe20000010057 */
[----:B------:R-:W-:Y:S01]  /*33d0*/  FMUL.FTZ R58, R57, R0 ;  /* 0x00000000393a7220 */ /* 0x000fe20000410000 */
[----:B------:R-:W-:-:S03]  /*33e0*/  HADD2.F32 R57, -RZ, R30.H1_H1 ;  /* 0x3000001eff397230 */ /* 0x000fc60000004100 */
        /* <DEDUP_REMOVED lines=15> */
.L_x_13449:
        /* <DEDUP_REMOVED lines=13> */
.L_x_13451:
[----:B------:R-:W-:Y:S05]  /*35b0*/  BSYNC.RECONVERGENT B2 ;  /* 0x0000000000027941 */ /* 0x000fea0003800200 */
.L_x_13450:
        /* <DEDUP_REMOVED lines=22> */
[----:B------:R-:W-:Y:S02]  /*3720*/  IMAD.MOV.U32 R86, RZ, RZ, R70 ;  /* 0x000000ffff567224 */ /* 0x000fe400078e0046 */
        /* <DEDUP_REMOVED lines=35> */
[----:B------:R-:W-:Y:S01]  /*3960*/  IMAD.MOV.U32 R96, RZ, RZ, RZ ;  /* 0x000000ffff607224 */ /* 0x000fe200078e00ff */
[----:B------:R-:W-:-:S07]  /*3970*/  MOV R70, R88 ;  /* 0x0000005800467202 */ /* 0x000fce0000000f00 */
.L_x_13448:
[----:B------:R-:W-:Y:S05]  /*3980*/  BSYNC.RECONVERGENT B1 ;  /* 0x0000000000017941 */ /* 0x000fea0003800200 */
.L_x_13447:
[----:B------:R-:W-:Y:S01]  /*3990*/  I2FP.F32.U32 R58, R86 ;  /* 0x00000056003a7245 */ /* 0x000fe20000201000 */
[----:B------:R-:W-:Y:S01]  /*39a0*/  HADD2.F32 R89, -RZ, R59.H0_H0 ;  /* 0x2000003bff597230 */ /* 0x000fe20000004100 */
[----:B------:R-:W-:Y:S01]  /*39b0*/  ISETP.NE.AND P6, PT, R96, 0x1, PT ;  /* 0x000000016000780c */ /* 0x000fe20003fc5270 */
[----:B------:R-:W-:Y:S01]  /*39c0*/  HADD2.F32 R88, -RZ, R31.H0_H0 ;  /* 0x2000001fff587230 */ /* 0x000fe20000004100 */
[----:B------:R-:W-:Y:S01]  /*39d0*/  BSSY.RECONVERGENT B1, `(.L_x_13452) ;  /* 0x000005f000017945 */ /* 0x000fe20003800200 */
[----:B------:R-:W-:Y:S01]  /*39e0*/  FFMA.FTZ R58, R58, R87, 1.1641532182693481445e-10 ;  /* 0x2f0000003a3a7423 */ /* 0x000fe20000010057 */
[----:B------:R-:W-:Y:S01]  /*39f0*/  FMUL.FTZ R86, R89, R0 ;  /* 0x0000000059567220 */ /* 0x000fe20000410000 */
[----:B------:R-:W-:-:S03]  /*3a00*/  IMAD.MOV.U32 R94, RZ, RZ, R84 ;  /* 0x000000ffff5e7224 */ /* 0x000fc600078e0054 */
[----:B------:R-:W-:Y:S01]  /*3a10*/  FMUL.FTZ R86, R86, R69 ;  /* 0x0000004556567220 */ /* 0x000fe20000410000 */
[----:B------:R-:W-:-:S04]  /*3a20*/  FSETP.GTU.FTZ.AND P5, PT, R58, R71, PT ;  /* 0x000000473a00720b */ /* 0x000fc80003fbc000 */
[----:B------:R-:W-:Y:S01]  /*3a30*/  FSEL R89, R86, RZ, !P5 ;  /* 0x000000ff56597208 */ /* 0x000fe20006800000 */
[----:B------:R-:W-:Y:S01]  /*3a40*/  HFMA2 R86, -RZ, RZ, 0, 1.1920928955078125e-07 ;  /* 0x00000002ff567431 */ /* 0x000fe200000001ff */
        /* <DEDUP_REMOVED lines=11> */
.L_x_13454:
        /* <DEDUP_REMOVED lines=15> */
.L_x_13456:
[----:B------:R-:W-:Y:S05]  /*3bf0*/  BSYNC.RECONVERGENT B2 ;  /* 0x0000000000027941 */ /* 0x000fea0003800200 */
.L_x_13455:
        /* <DEDUP_REMOVED lines=58> */
[----:B------:R-:W-:Y:S02]  /*3fa0*/  LOP3.LUT R85, R99, R88, R97, 0x96, !PT ;  /* 0x0000005863557212 */ /* 0x000fe400078e9661 */
[----:B------:R-:W-:-:S07]  /*3fb0*/  MOV R70, R96 ;  /* 0x0000006000467202 */ /* 0x000fce0000000f00 */
.L_x_13453:
[----:B------:R-:W-:Y:S05]  /*3fc0*/  BSYNC.RECONVERGENT B1 ;  /* 0x0000000000017941 */ /* 0x000fea0003800200 */
.L_x_13452:
[----:B------:R-:W-:Y:S01]  /*3fd0*/  I2FP.F32.U32 R88, R94 ;  /* 0x0000005e00587245 */ /* 0x000fe20000201000 */
[----:B------:R-:W-:-:S04]  /*3fe0*/  HADD2.F32 R59, -RZ, R59.H1_H1 ;  /* 0x3000003bff3b7230 */ /* 0x000fc80000004100 */
[----:B------:R-:W-:Y:S01]  /*3ff0*/  FFMA.FTZ R88, R88, R87, 1.1641532182693481445e-10 ;  /* 0x2f00000058587423 */ /* 0x000fe20000010057 */
[----:B------:R-:W-:Y:S01]  /*4000*/  FMUL.FTZ R94, R59, R0 ;  /* 0x000000003b5e7220 */ /* 0x000fe20000410000 */
[----:B------:R-:W-:-:S03]  /*4010*/  HADD2.F32 R59, -RZ, R31.H1_H1 ;  /* 0x3000001fff3b7230 */ /* 0x000fc60000004100 */
[----:B------:R-:W-:Y:S01]  /*4020*/  FMUL.FTZ R94, R94, R69 ;  /* 0x000000455e5e7220 */ /* 0x000fe20000410000 */
[----:B------:R-:W-:-:S04]  /*4030*/  FSETP.GTU.FTZ.AND P6, PT, R88, R71, PT ;  /* 0x000000475800720b */ /* 0x000fc80003fdc000 */
[----:B------:R-:W-:Y:S02]  /*4040*/  FSEL R94, R94, RZ, !P6 ;  /* 0x000000ff5e5e7208 */ /* 0x000fe40007000000 */
[----:B------:R-:W-:-:S03]  /*4050*/  PLOP3.LUT P6, PT, P6, PT, PT, 0x8, 0x80 ;  /* 0x000000000080781c */ /* 0x000fc600037ce170 */
[----:B------:R-:W-:Y:S01]  /*4060*/  FFMA.FTZ R59, R94, R59, R43 ;  /* 0x0000003b5e3b7223 */ /* 0x000fe2000001002b */
[----:B------:R-:W-:Y:S09]  /*4070*/  BRA `(.L_x_13457) ;  /* 0x0000003000607947 */ /* 0x000ff20003800000 */
.L_x_13417:
        /* <DEDUP_REMOVED lines=16> */
.L_x_13460:
        /* <DEDUP_REMOVED lines=13> */
.L_x_13462:
[----:B------:R-:W-:Y:S05]  /*4250*/  BSYNC.RECONVERGENT B2 ;  /* 0x0000000000027941 */ /* 0x000fea0003800200 */
.L_x_13461:
        /* <DEDUP_REMOVED lines=59> */
.L_x_13459:
[----:B------:R-:W-:Y:S05]  /*4610*/  BSYNC.RECONVERGENT B1 ;  /* 0x0000000000017941 */ /* 0x000fea0003800200 */
.L_x_13458:
        /* <DEDUP_REMOVED lines=9> */
[----:B------:R-:W-:Y:S01]  /*46b0*/  FMUL.FTZ R46, R45, R0 ;  /* 0x000000002d2e7220 */ /* 0x000fe20000410000 */
[----:B------:R-:W-:-:S03]  /*46c0*/  HADD2.F32 R45, -RZ, R28.H0_H0 ;  /* 0x2000001cff2d7230 */ /* 0x000fc60000004100 */
        /* <DEDUP_REMOVED lines=16> */
.L_x_13465:
        /* <DEDUP_REMOVED lines=13> */
.L_x_13467:
[----:B------:R-:W-:Y:S05]  /*48a0*/  BSYNC.RECONVERGENT B2 ;  /* 0x0000000000027941 */ /* 0x000fea0003800200 */
.L_x_13466:
        /* <DEDUP_REMOVED lines=57> */
[----:B------:R-:W-:Y:S02]  /*4c40*/  LOP3.LUT R85, R45, R88, R47, 0x96, !PT ;  /* 0x000000582d557212 */ /* 0x000fe400078e962f */
[----:B------:R-:W-:Y:S01]  /*4c50*/  MOV R45, R70 ;  /* 0x00000046002d7202 */ /* 0x000fe20000000f00 */
[----:B------:R-:W-:-:S07]  /*4c60*/  IMAD.MOV.U32 R70, RZ, RZ, R46 ;  /* 0x000000ffff467224 */ /* 0x000fce00078e002e */
.L_x_13464:
[----:B------:R-:W-:Y:S05]  /*4c70*/  BSYNC.RECONVERGENT B1 ;  /* 0x0000000000017941 */ /* 0x000fea0003800200 */
.L_x_13463:
[----:B------:R-:W-:Y:S01]  /*4c80*/  I2FP.F32.U32 R46, R45 ;  /* 0x0000002d002e7245 */ /* 0x000fe20000201000 */
[----:B------:R-:W-:Y:S01]  /*4c90*/  HADD2.F32 R45, -RZ, R56.H1_H1 ;  /* 0x30000038ff2d7230 */ /* 0x000fe20000004100 */
[----:B------:R-:W-:Y:S01]  /*4ca0*/  ISETP.NE.AND P1, PT, R86, 0x1, PT ;  /* 0x000000015600780c */ /* 0x000fe20003f25270 */
[----:B------:R-:W-:Y:S01]  /*4cb0*/  BSSY.RECONVERGENT B1, `(.L_x_13468) ;  /* 0x000005e000017945 */ /* 0x000fe20003800200 */
[----:B------:R-:W-:Y:S02]  /*4cc0*/  IMAD.MOV.U32 R88, RZ, RZ, 0x2 ;  /* 0x00000002ff587424 */ /* 0x000fe400078e00ff */
[----:B------:R-:W-:Y:S01]  /*4cd0*/  FFMA.FTZ R46, R46, R87, 1.1641532182693481445e-10 ;  /* 0x2f0000002e2e7423 */ /* 0x000fe20000010057 */
[----:B------:R-:W-:Y:S01]  /*4ce0*/  FMUL.FTZ R56, R45, R0 ;  /* 0x000000002d387220 */ /* 0x000fe20000410000 */
[----:B------:R-:W-:-:S03]  /*4cf0*/  MOV R47, R84 ;  /* 0x00000054002f7202 */ /* 0x000fc60000000f00 */
[----:B------:R-:W-:Y:S01]  /*4d00*/  FMUL.FTZ R45, R56, R69 ;  /* 0x00000045382d7220 */ /* 0x000fe20000410000 */
[----:B------:R-:W-:Y:S01]  /*4d10*/  FSETP.GTU.FTZ.AND P0, PT, R46, R71, PT ;  /* 0x000000472e00720b */ /* 0x000fe20003f1c000 */
[----:B------:R-:W-:-:S03]  /*4d20*/  HADD2.F32 R46, -RZ, R28.H1_H1 ;  /* 0x3000001cff2e7230 */ /* 0x000fc60000004100 */
        /* <DEDUP_REMOVED lines=12> */
.L_x_13470:
        /* <DEDUP_REMOVED lines=13> */
.L_x_13472:
[----:B------:R-:W-:Y:S05]  /*4ec0*/  BSYNC.RECONVERGENT B2 ;  /* 0x0000000000027941 */ /* 0x000fea0003800200 */
.L_x_13471:
        /* <DEDUP_REMOVED lines=60> */
.L_x_13469:
[----:B------:R-:W-:Y:S05]  /*5290*/  BSYNC.RECONVERGENT B1 ;  /* 0x0000000000017941 */ /* 0x000fea0003800200 */
.L_x_13468:
[----:B------:R-:W-:Y:S01]  /*52a0*/  I2FP.F32.U32 R46, R47 ;  /* 0x0000002f002e7245 */ /* 0x000fe20000201000 */
[----:B------:R-:W-:Y:S01]  /*52b0*/  HADD2.F32 R47, -RZ, R57.H0_H0 ;  /* 0x20000039ff2f7230 */ /* 0x000fe20000004100 */
[----:B------:R-:W-:Y:S01]  /*52c0*/  ISETP.NE.AND P2, PT, R88, 0x1, PT ;  /* 0x000000015800780c */ /* 0x000fe20003f45270 */
[----:B------:R-:W-:Y:S01]  /*52d0*/  BSSY.RECONVERGENT B1, `(.L_x_13473) ;  /* 0x000005e000017945 */ /* 0x000fe20003800200 */
[----:B------:R-:W-:Y:S02]  /*52e0*/  IMAD.MOV.U32 R89, RZ, RZ, 0x2 ;  /* 0x00000002ff597424 */ /* 0x000fe400078e00ff */
[----:B------:R-:W-:Y:S01]  /*52f0*/  FFMA.FTZ R46, R46, R87, 1.1641532182693481445e-10 ;  /* 0x2f0000002e2e7423 */ /* 0x000fe20000010057 */
[----:B------:R-:W-:Y:S01]  /*5300*/  FMUL.FTZ R56, R47, R0 ;  /* 0x000000002f387220 */ /* 0x000fe20000410000 */
[----:B------:R-:W-:-:S03]  /*5310*/  HADD2.F32 R47, -RZ, R29.H0_H0 ;  /* 0x2000001dff2f7230 */ /* 0x000fc60000004100 */
        /* <DEDUP_REMOVED lines=15> */
.L_x_13475:
        /* <DEDUP_REMOVED lines=13> */
.L_x_13477:
[----:B------:R-:W-:Y:S05]  /*54e0*/  BSYNC.RECONVERGENT B2 ;  /* 0x0000000000027941 */ /* 0x000fea0003800200 */
.L_x_13476:
        /* <DEDUP_REMOVED lines=57> */
[----:B------:R-:W-:Y:S01]  /*5880*/  HFMA2 R89, -RZ, RZ, 0, 0 ;  /* 0x00000000ff597431 */ /* 0x000fe200000001ff */
[----:B------:R-:W-:Y:S01]  /*5890*/  MOV R47, R70 ;  /* 0x00000046002f7202 */ /* 0x000fe20000000f00 */
[----:B------:R-:W-:-:S07]  /*58a0*/  IMAD.MOV.U32 R70, RZ, RZ, R88 ;  /* 0x000000ffff467224 */ /* 0x000fce00078e0058 */
.L_x_13474:
[----:B------:R-:W-:Y:S05]  /*58b0*/  BSYNC.RECONVERGENT B1 ;  /* 0x0000000000017941 */ /* 0x000fea0003800200 */
.L_x_13473:
        /* <DEDUP_REMOVED lines=23> */
.L_x_13480:
        /* <DEDUP_REMOVED lines=13> */
.L_x_13482:
[----:B------:R-:W-:Y:S05]  /*5b00*/  BSYNC.RECONVERGENT B2 ;  /* 0x0000000000027941 */ /* 0x000fea0003800200 */
.L_x_13481:
        /* <DEDUP_REMOVED lines=60> */
.L_x_13479:
[----:B------:R-:W-:Y:S05]  /*5ed0*/  BSYNC.RECONVERGENT B1 ;  /* 0x0000000000017941 */ /* 0x000fea0003800200 */
.L_x_13478:
[----:B------:R-:W-:Y:S01]  /*5ee0*/  I2FP.F32.U32 R56, R57 ;  /* 0x0000003900387245 */ /* 0x000fe20000201000 */
[----:B------:R-:W-:Y:S01]  /*5ef0*/  HADD2.F32 R57, -RZ, R58.H0_H0 ;  /* 0x2000003aff397230 */ /* 0x000fe20000004100 */
[----:B------:R-:W-:Y:S01]  /*5f00*/  ISETP.NE.AND P4, PT, R88, 0x1, PT ;  /* 0x000000015800780c */ /* 0x000fe20003f85270 */
[----:B------:R-:W-:Y:S01]  /*5f10*/  HADD2.F32 R89, -RZ, R30.H0_H0 ;  /* 0x2000001eff597230 */ /* 0x000fe20000004100 */
[----:B------:R-:W-:Y:S01]  /*5f20*/  BSSY.RECONVERGENT B1, `(.L_x_13483) ;  /* 0x000005d000017945 */ /* 0x000fe20003800200 */
[----:B------:R-:W-:Y:S01]  /*5f30*/  FFMA.FTZ R56, R56, R87, 1.1641532182693481445e-10 ;  /* 0x2f00000038387423 */ /* 0x000fe20000010057 */
[----:B------:R-:W-:Y:S01]  /*5f40*/  FMUL.FTZ R86, R57, R0 ;  /* 0x0000000039567220 */ /* 0x000fe20000410000 */
[----:B------:R-:W-:Y:S01]  /*5f50*/  IMAD.MOV.U32 R94, RZ, RZ, 0x2 ;  /* 0x00000002ff5e7424 */ /* 0x000fe200078e00ff */
[----:B------:R-:W-:Y:S02]  /*5f60*/  MOV R57, R84 ;  /* 0x0000005400397202 */ /* 0x000fe40000000f00 */
        /* <DEDUP_REMOVED lines=14> */
.L_x_13485:
        /* <DEDUP_REMOVED lines=13> */
.L_x_13487:
[----:B------:R-:W-:Y:S05]  /*6120*/  BSYNC.RECONVERGENT B2 ;  /* 0x0000000000027941 */ /* 0x000fea0003800200 */
.L_x_13486:
        /* <DEDUP_REMOVED lines=57> */
[----:B------:R-:W-:Y:S02]  /*64c0*/  LOP3.LUT R85, R57, R96, R89, 0x96, !PT ;  /* 0x0000006039557212 */ /* 0x000fe400078e9659 */
[----:B------:R-:W-:Y:S01]  /*64d0*/  MOV R57, R70 ;  /* 0x0000004600397202 */ /* 0x000fe20000000f00 */
[----:B------:R-:W-:-:S07]  /*64e0*/  IMAD.MOV.U32 R70, RZ, RZ, R88 ;  /* 0x000000ffff467224 */ /* 0x000fce00078e0058 */
.L_x_13484:
[----:B------:R-:W-:Y:S05]  /*64f0*/  BSYNC.RECONVERGENT B1 ;  /* 0x0000000000017941 */ /* 0x000fea0003800200 */
.L_x_13483:
        /* <DEDUP_REMOVED lines=23> */
.L_x_13490:
        /* <DEDUP_REMOVED lines=13> */
.L_x_13492:
[----:B------:R-:W-:Y:S05]  /*6740*/  BSYNC.RECONVERGENT B2 ;  /* 0x0000000000027941 */ /* 0x000fea0003800200 */
.L_x_13491:
        /* <DEDUP_REMOVED lines=60> */
.L_x_13489:
[----:B------:R-:W-:Y:S05]  /*6b10*/  BSYNC.RECONVERGENT B1 ;  /* 0x0000000000017941 */ /* 0x000fea0003800200 */
.L_x_13488:
[----:B------:R-:W-:Y:S01]  /*6b20*/  I2FP.F32.U32 R58, R58 ;  /* 0x0000003a003a7245 */ /* 0x000fe20000201000 */
[----:B------:R-:W-:Y:S01]  /*6b30*/  HADD2.F32 R89, -RZ, R59.H0_H0 ;  /* 0x2000003bff597230 */ /* 0x000fe20000004100 */
[----:B------:R-:W-:Y:S01]  /*6b40*/  ISETP.NE.AND P6, PT, R96, 0x1, PT ;  /* 0x000000016000780c */ /* 0x000fe20003fc5270 */
[----:B------:R-:W-:Y:S01]  /*6b50*/  BSSY.RECONVERGENT B1, `(.L_x_13493) ;  /* 0x0000060000017945 */ /* 0x000fe20003800200 */
[----:B------:R-:W-:Y:S01]  /*6b60*/  MOV R88, R84 ;  /* 0x0000005400587202 */ /* 0x000fe20000000f00 */
[----:B------:R-:W-:Y:S01]  /*6b70*/  FFMA.FTZ R58, R58, R87, 1.1641532182693481445e-10 ;  /* 0x2f0000003a3a7423 */ /* 0x000fe20000010057 */
[----:B------:R-:W-:Y:S01]  /*6b80*/  FMUL.FTZ R86, R89, R0 ;  /* 0x0000000059567220 */ /* 0x000fe20000410000 */
[----:B------:R-:W-:-:S03]  /*6b90*/  HADD2.F32 R89, -RZ, R31.H0_H0 ;  /* 0x2000001fff597230 */ /* 0x000fc60000004100 */
        /* <DEDUP_REMOVED lines=15> */
.L_x_13495:
        /* <DEDUP_REMOVED lines=15> */
.L_x_13497:
[----:B------:R-:W-:Y:S05]  /*6d80*/  BSYNC.RECONVERGENT B2 ;  /* 0x0000000000027941 */ /* 0x000fea0003800200 */
.L_x_13496:
        /* <DEDUP_REMOVED lines=60> */
.L_x_13494:
[----:B------:R-:W-:Y:S05]  /*7150*/  BSYNC.RECONVERGENT B1 ;  /* 0x0000000000017941 */ /* 0x000fea0003800200 */
.L_x_13493:
[----:B------:R-:W-:Y:S01]  /*7160*/  I2FP.F32.U32 R88, R88 ;  /* 0x0000005800587245 */ /* 0x000fe20000201000 */
[----:B------:R-:W-:-:S04]  /*7170*/  HADD2.F32 R59, -RZ, R59.H1_H1 ;  /* 0x3000003bff3b7230 */ /* 0x000fc80000004100 */
[----:B------:R-:W-:Y:S01]  /*7180*/  FFMA.FTZ R88, R88, R87, 1.1641532182693481445e-10 ;  /* 0x2f00000058587423 */ /* 0x000fe20000010057 */
[----:B------:R-:W-:-:S04]  /*7190*/  FMUL.FTZ R94, R59, R0 ;  /* 0x000000003b5e7220 */ /* 0x000fc80000410000 */
[----:B------:R-:W-:Y:S01]  /*71a0*/  FMUL.FTZ R59, R94, R69 ;  /* 0x000000455e3b7220 */ /* 0x000fe20000410000 */
[----:B------:R-:W-:Y:S01]  /*71b0*/  FSETP.GTU.FTZ.AND P6, PT, R88, R71, PT ;  /* 0x000000475800720b */ /* 0x000fe20003fdc000 */
[----:B------:R-:W-:-:S03]  /*71c0*/  HADD2.F32 R88, -RZ, R31.H1_H1 ;  /* 0x3000001fff587230 */ /* 0x000fc60000004100 */
[----:B------:R-:W-:Y:S02]  /*71d0*/  FSEL R59, R59, RZ, !P6 ;  /* 0x000000ff3b3b7208 */ /* 0x000fe40007000000 */
[----:B------:R-:W-:-:S03]  /*71e0*/  PLOP3.LUT P6, PT, P6, PT, PT, 0x8, 0x80 ;  /* 0x000000000080781c */ /* 0x000fc600037ce170 */
[----:B------:R-:W-:-:S10]  /*71f0*/  FMUL.FTZ R59, R59, R88 ;  /* 0x000000583b3b7220 */ /* 0x000fd40000410000 */
.L_x_13457:
        /* <DEDUP_REMOVED lines=11> */
[----:B------:R-:W-:Y:S02]  /*72b0*/  LOP3.LUT R69, R69, R71, R90, 0xfe, !PT ;  /* 0x0000004745457212 */ /* 0x000fe400078efe5a */
        /* <DEDUP_REMOVED lines=10> */
.L_x_13416:
[----:B0-----:R-:W-:Y:S05]  /*7360*/  BSYNC.RECONVERGENT B0 ;  /* 0x0000000000007941 */ /* 0x001fea0003800200 */
.L_x_13415:
        /* <DEDUP_REMOVED lines=30> */
.L_x_13503:
        /* <DEDUP_REMOVED lines=13> */
.L_x_13505:
[----:B------:R-:W-:Y:S05]  /*7620*/  BSYNC.RECONVERGENT B2 ;  /* 0x0000000000027941 */ /* 0x000fea0003800200 */
.L_x_13504:
        /* <DEDUP_REMOVED lines=60> */
.L_x_13502:
[----:B------:R-:W-:Y:S05]  /*79f0*/  BSYNC.RECONVERGENT B1 ;  /* 0x0000000000017941 */ /* 0x000fea0003800200 */
.L_x_13501:
[----:B------:R-:W0:Y:S01]  /*7a00*/  LDC R71, c[0x0][0x408] ;  /* 0x00010200ff477b82 */ /* 0x000e220000000800 */
[----:B------:R-:W-:Y:S01]  /*7a10*/  I2FP.F32.U32 R49, R48 ;  /* 0x0000003000317245 */ /* 0x000fe20000201000 */
[----:B--2---:R-:W-:Y:S02]  /*7a20*/  HFMA2 R88, -RZ, RZ, 0.1171875, 0 ;  /* 0x2f800000ff587431 */ /* 0x004fe400000001ff */
[----:B-----5:R-:W-:Y:S01]  /*7a30*/  HADD2.F32 R51, -RZ, R60.H0_H0 ;  /* 0x2000003cff337230 */ /* 0x020fe20000004100 */
[----:B------:R-:W-:Y:S01]  /*7a40*/  ISETP.NE.AND P1, PT, R90, 0x1, PT ;  /* 0x000000015a00780c */ /* 0x000fe20003f25270 */
[----:B------:R-:W-:Y:S01]  /*7a50*/  BSSY.RECONVERGENT B1, `(.L_x_13506) ;  /* 0x0000061000017945 */ /* 0x000fe20003800200 */
[----:B------:R-:W-:Y:S02]  /*7a60*/  IMAD.MOV.U32 R86, RZ, RZ, 0x2 ;  /* 0x00000002ff567424 */ /* 0x000fe400078e00ff */
[----:B------:R-:W-:Y:S01]  /*7a70*/  FFMA.FTZ R48, R49, R88, 1.1641532182693481445e-10 ;  /* 0x2f00000031307423 */ /* 0x000fe20000010058 */
[----:B------:R-:W1:Y:S01]  /*7a80*/  LDC R87, c[0x0][0x404] ;  /* 0x00010100ff577b82 */ /* 0x000e620000000800 */
[----:B------:R-:W-:-:S04]  /*7a90*/  FMUL.FTZ R50, R51, R0 ;  /* 0x0000000033327220 */ /* 0x000fc80000410000 */
[----:B0-----:R-:W-:Y:S01]  /*7aa0*/  FMUL.FTZ R50, R50, R71 ;  /* 0x0000004732327220 */ /* 0x001fe20000410000 */
[----:B-1----:R-:W-:Y:S01]  /*7ab0*/  FSETP.GTU.FTZ.AND P0, PT, R48, R87, PT ;  /* 0x000000573000720b */ /* 0x002fe20003f1c000 */
[----:B------:R-:W-:-:S03]  /*7ac0*/  HADD2.F32 R48, -RZ, R16.H0_H0 ;  /* 0x20000010ff307230 */ /* 0x000fc60000004100 */
        /* <DEDUP_REMOVED lines=14> */
.L_x_13508:
        /* <DEDUP_REMOVED lines=13> */
.L_x_13510:
[----:B------:R-:W-:Y:S05]  /*7c80*/  BSYNC.RECONVERGENT B2 ;  /* 0x0000000000027941 */ /* 0x000fea0003800200 */
.L_x_13509:
        /* <DEDUP_REMOVED lines=45> */
[----:B------:R-:W-:Y:S01]  /*7f60*/  VIADD R49, R3, 0x1fd5c5a3 ;  /* 0x1fd5c5a303317836 */ /* 0x000fe20000000000 */
[----:B------:R-:W-:Y:S01]  /*7f70*/  IADD3 R79, PT, PT, R2, -0x700cb87f, RZ ;  /* 0x8ff34781024f7810 */ /* 0x000fe20007ffe0ff */
        /* <DEDUP_REMOVED lines=10> */
[----:B------:R-:W-:-:S03]  /*8020*/  MOV R84, R96 ;  /* 0x0000006000547202 */ /* 0x000fc60000000f00 */
[----:B------:R-:W-:Y:S01]  /*8030*/  IMAD.MOV.U32 R49, RZ, RZ, R70 ;  /* 0x000000ffff317224 */ /* 0x000fe200078e0046 */
[----:B------:R-:W-:Y:S02]  /*8040*/  LOP3.LUT R85, R85, R98, R51, 0x96, !PT ;  /* 0x0000006255557212 */ /* 0x000fe400078e9633 */
[----:B------:R-:W-:-:S07]  /*8050*/  MOV R70, R50 ;  /* 0x0000003200467202 */ /* 0x000fce0000000f00 */
.L_x_13507:
[----:B------:R-:W-:Y:S05]  /*8060*/  BSYNC.RECONVERGENT B1 ;  /* 0x0000000000017941 */ /* 0x000fea0003800200 */
.L_x_13506:
[----:B------:R-:W-:Y:S01]  /*8070*/  I2FP.F32.U32 R49, R49 ;  /* 0x0000003100317245 */ /* 0x000fe20000201000 */
[----:B------:R-:W-:Y:S01]  /*8080*/  HADD2.F32 R51, -RZ, R60.H1_H1 ;  /* 0x3000003cff337230 */ /* 0x000fe20000004100 */
[----:B------:R-:W-:Y:S01]  /*8090*/  ISETP.NE.AND P1, PT, R86, 0x1, PT ;  /* 0x000000015600780c */ /* 0x000fe20003f25270 */
[----:B------:R-:W-:Y:S01]  /*80a0*/  BSSY.RECONVERGENT B1, `(.L_x_13511) ;  /* 0x000005f000017945 */ /* 0x000fe20003800200 */
[----:B------:R-:W-:Y:S02]  /*80b0*/  HFMA2 R90, -RZ, RZ, 0, 1.1920928955078125e-07 ;  /* 0x00000002ff5a7431 */ /* 0x000fe400000001ff */
[----:B------:R-:W-:Y:S01]  /*80c0*/  FFMA.FTZ R50, R49, R88, 1.1641532182693481445e-10 ;  /* 0x2f00000031327423 */ /* 0x000fe20000010058 */
[----:B------:R-:W-:Y:S01]  /*80d0*/  FMUL.FTZ R60, R51, R0 ;  /* 0x00000000333c7220 */ /* 0x000fe20000410000 */
[----:B------:R-:W-:Y:S02]  /*80e0*/  HADD2.F32 R49, -RZ, R16.H1_H1 ;  /* 0x30000010ff317230 */ /* 0x000fe40000004100 */
[----:B------:R-:W-:-:S02]  /*80f0*/  IMAD.MOV.U32 R51, RZ, RZ, R84 ;  /* 0x000000ffff337224 */ /* 0x000fc400078e0054 */
        /* <DEDUP_REMOVED lines=14> */
.L_x_13513:
        /* <DEDUP_REMOVED lines=13> */
.L_x_13515:
[----:B------:R-:W-:Y:S05]  /*82b0*/  BSYNC.RECONVERGENT B2 ;  /* 0x0000000000027941 */ /* 0x000fea0003800200 */
.L_x_13514:
        /* <DEDUP_REMOVED lines=53> */
[----:B------:R-:W-:Y:S01]  /*8610*/  LOP3.LUT R96, R79, R96, R99, 0x96, !PT ;  /* 0x000000604f607212 */ /* 0x000fe200078e9663 */
[----:B------:R-:W-:Y:S01]  /*8620*/  VIADD R79, R2, 0x8ff34781 ;  /* 0x8ff34781024f7836 */ /* 0x000fe20000000000 */
[----:B------:R-:W-:Y:S02]  /*8630*/  LOP3.LUT R85, R85, R98, R51, 0x96, !PT ;  /* 0x0000006255557212 */ /* 0x000fe400078e9633 */
[----:B------:R-:W-:Y:S01]  /*8640*/  MOV R51, R70 ;  /* 0x0000004600337202 */ /* 0x000fe20000000f00 */
[----:B------:R-:W-:-:S04]  /*8650*/  IMAD.WIDE.U32 R96, R96, -0x326172a9, RZ ;  /* 0xcd9e8d5760607825 */ /* 0x000fc800078e00ff */
[----:B------:R-:W-:Y:S01]  /*8660*/  IMAD.MOV.U32 R70, RZ, RZ, R50 ;  /* 0x000000ffff467224 */ /* 0x000fe200078e0032 */
[----:B------:R-:W-:Y:S01]  /*8670*/  LOP3.LUT R79, R79, R84, R97, 0x96, !PT ;  /* 0x000000544f4f7212 */ /* 0x000fe200078e9661 */
[----:B------:R-:W-:-:S07]  /*8680*/  IMAD.MOV.U32 R84, RZ, RZ, R96 ;  /* 0x000000ffff547224 */ /* 0x000fce00078e0060 */
.L_x_13512:
[----:B------:R-:W-:Y:S05]  /*8690*/  BSYNC.RECONVERGENT B1 ;  /* 0x0000000000017941 */ /* 0x000fea0003800200 */
.L_x_13511:
[----:B------:R-:W-:Y:S01]  /*86a0*/  I2FP.F32.U32 R51, R51 ;  /* 0x0000003300337245 */ /* 0x000fe20000201000 */
[----:B------:R-:W-:Y:S01]  /*86b0*/  HADD2.F32 R97, -RZ, R61.H0_H0 ;  /* 0x2000003dff617230 */ /* 0x000fe20000004100 */
[----:B------:R-:W-:Y:S01]  /*86c0*/  ISETP.NE.AND P2, PT, R90, 0x1, PT ;  /* 0x000000015a00780c */ /* 0x000fe20003f45270 */
[----:B------:R-:W-:Y:S01]  /*86d0*/  BSSY.RECONVERGENT B1, `(.L_x_13516) ;  /* 0x000005e000017945 */ /* 0x000fe20003800200 */
[----:B------:R-:W-:Y:S02]  /*86e0*/  IMAD.MOV.U32 R96, RZ, RZ, 0x2 ;  /* 0x00000002ff607424 */ /* 0x000fe400078e00ff */
        /* <DEDUP_REMOVED lines=18> */
.L_x_13518:
        /* <DEDUP_REMOVED lines=13> */
.L_x_13520:
[----:B------:R-:W-:Y:S05]  /*88e0*/  BSYNC.RECONVERGENT B2 ;  /* 0x0000000000027941 */ /* 0x000fea0003800200 */
.L_x_13519:
        /* <DEDUP_REMOVED lines=60> */
.L_x_13517:
[----:B------:R-:W-:Y:S05]  /*8cb0*/  BSYNC.RECONVERGENT B1 ;  /* 0x0000000000017941 */ /* 0x000fea0003800200 */
.L_x_13516:
        /* <DEDUP_REMOVED lines=23> */
.L_x_13523:
        /* <DEDUP_REMOVED lines=13> */
.L_x_13525:
[----:B------:R-:W-:Y:S05]  /*8f00*/  BSYNC.RECONVERGENT B2 ;  /* 0x0000000000027941 */ /* 0x000fea0003800200 */
.L_x_13524:
        /* <DEDUP_REMOVED lines=61> */
.L_x_13522:
[----:B------:R-:W-:Y:S05]  /*92e0*/  BSYNC.RECONVERGENT B1 ;  /* 0x0000000000017941 */ /* 0x000fea0003800200 */
.L_x_13521:
[----:B------:R-:W-:Y:S01]  /*92f0*/  I2FP.F32.U32 R61, R61 ;  /* 0x0000003d003d7245 */ /* 0x000fe20000201000 */
[----:B------:R-:W-:Y:S01]  /*9300*/  HADD2.F32 R97, -RZ, R62.H0_H0 ;  /* 0x2000003eff617230 */ /* 0x000fe20000004100 */
[----:B------:R-:W-:Y:S01]  /*9310*/  ISETP.NE.AND P4, PT, R98, 0x1, PT ;  /* 0x000000016200780c */ /* 0x000fe20003f85270 */
[----:B------:R-:W-:Y:S01]  /*9320*/  HADD2.F32 R90, -RZ, R18.H0_H0 ;  /* 0x20000012ff5a7230 */ /* 0x000fe20000004100 */
[----:B------:R-:W-:Y:S01]  /*9330*/  BSSY.RECONVERGENT B1, `(.L_x_13526) ;  /* 0x000005d000017945 */ /* 0x000fe20003800200 */
[----:B------:R-:W-:Y:S01]  /*9340*/  FFMA.FTZ R60, R61, R88, 1.1641532182693481445e-10 ;  /* 0x2f0000003d3c7423 */ /* 0x000fe20000010058 */
[----:B------:R-:W-:Y:S01]  /*9350*/  FMUL.FTZ R86, R97, R0 ;  /* 0x0000000061567220 */ /* 0x000fe20000410000 */
[----:B------:R-:W-:-:S03]  /*9360*/  HFMA2 R96, -RZ, RZ, 0, 1.1920928955078125e-07 ;  /* 0x00000002ff607431 */ /* 0x000fc600000001ff */
        /* <DEDUP_REMOVED lines=15> */
.L_x_13528:
        /* <DEDUP_REMOVED lines=13> */
.L_x_13530:
[----:B------:R-:W-:Y:S05]  /*9530*/  BSYNC.RECONVERGENT B2 ;  /* 0x0000000000027941 */ /* 0x000fea0003800200 */
.L_x_13529:
        /* <DEDUP_REMOVED lines=60> */
.L_x_13527:
[----:B------:R-:W-:Y:S05]  /*9900*/  BSYNC.RECONVERGENT B1 ;  /* 0x0000000000017941 */ /* 0x000fea0003800200 */
.L_x_13526:
        /* <DEDUP_REMOVED lines=23> */
.L_x_13533:
        /* <DEDUP_REMOVED lines=13> */
.L_x_13535:
[----:B------:R-:W-:Y:S05]  /*9b50*/  BSYNC.RECONVERGENT B2 ;  /* 0x0000000000027941 */ /* 0x000fea0003800200 */
.L_x_13534:
        /* <DEDUP_REMOVED lines=34> */
[----:B------:R-:W-:Y:S01]  /*9d80*/  LOP3.LUT R79, R79, R98, R97, 0x96, !PT ;  /* 0x000000624f4f7212 */ /* 0x000fe200078e9661 */
[----:B------:R-:W-:Y:S02]  /*9d90*/  VIADD R97, R2, 0x5384540f ;  /* 0x5384540f02617836 */ /* 0x000fe40000000000 */
[----:B------:R-:W-:-:S04]  /*9da0*/  IMAD.WIDE.U32 R98, R99, -0x2daee0ad, RZ ;  /* 0xd2511f5363627825 */ /* 0x000fc800078e00ff */
[----:B------:R-:W-:Y:S01]  /*9db0*/  IMAD.WIDE.U32 R100, R79, -0x326172a9, RZ ;  /* 0xcd9e8d574f647825 */ /* 0x000fe200078e00ff */
[----:B------:R-:W-:Y:S02]  /*9dc0*/  IADD3 R79, PT, PT, R2, -0x4ab325aa, RZ ;  /* 0xb54cda56024f7810 */ /* 0x000fe40007ffe0ff */
[----:B------:R-:W-:Y:S02]  /*9dd0*/  LOP3.LUT R85, R85, R96, R99, 0x96, !PT ;  /* 0x0000006055557212 */ /* 0x000fe400078e9663 */
        /* <DEDUP_REMOVED lines=18> */
[----:B------:R-:W-:Y:S01]  /*9f00*/  IMAD.MOV.U32 R98, RZ, RZ, RZ ;  /* 0x000000ffff627224 */ /* 0x000fe200078e00ff */
[----:B------:R-:W-:-:S07]  /*9f10*/  LOP3.LUT R85, R101, R96, R99, 0x96, !PT ;  /* 0x0000006065557212 */ /* 0x000fce00078e9663 */
.L_x_13532:
[----:B------:R-:W-:Y:S05]  /*9f20*/  BSYNC.RECONVERGENT B1 ;  /* 0x0000000000017941 */ /* 0x000fea0003800200 */
.L_x_13531:
        /* <DEDUP_REMOVED lines=23> */
.L_x_13538:
        /* <DEDUP_REMOVED lines=15> */
.L_x_13540:
[----:B------:R-:W-:Y:S05]  /*a190*/  BSYNC.RECONVERGENT B2 ;  /* 0x0000000000027941 */ /* 0x000fea0003800200 */
.L_x_13539:
        /* <DEDUP_REMOVED lines=56> */
[----:B------:R-:W-:-:S04]  /*a520*/  LOP3.LUT R79, R97, R102, R85, 0x96, !PT ;  /* 0x00000066614f7212 */ /* 0x000fc800078e9655 */
[----:B------:R-:W-:Y:S01]  /*a530*/  LOP3.LUT R85, R101, R96, R99, 0x96, !PT ;  /* 0x0000006065557212 */ /* 0x000fe200078e9663 */
[----:B------:R-:W-:Y:S01]  /*a540*/  IMAD.MOV.U32 R96, RZ, RZ, R70 ;  /* 0x000000ffff607224 */ /* 0x000fe200078e0046 */
[----:B------:R-:W-:-:S07]  /*a550*/  MOV R70, R98 ;  /* 0x0000006200467202 */ /* 0x000fce0000000f00 */
.L_x_13537:
[----:B------:R-:W-:Y:S05]  /*a560*/  BSYNC.RECONVERGENT B1 ;  /* 0x0000000000017941 */ /* 0x000fea0003800200 */
.L_x_13536:
        /* <DEDUP_REMOVED lines=11> */
.L_x_13500:
[----:B------:R-:W-:Y:S01]  /*a620*/  ISETP.NE.AND P0, PT, R86, 0x1, PT ;  /* 0x000000015600780c */ /* 0x000fe20003f05270 */
[----:B------:R-:W-:Y:S01]  /*a630*/  BSSY.RECONVERGENT B1, `(.L_x_13542) ;  /* 0x0000059000017945 */ /* 0x000fe20003800200 */
[----:B------:R-:W-:Y:S02]  /*a640*/  HFMA2 R90, -RZ, RZ, 0, 1.1920928955078125e-07 ;  /* 0x00000002ff5a7431 */ /* 0x000fe400000001ff */
[----:B0-----:R-:W-:Y:S01]  /*a650*/  IMAD.MOV.U32 R48, RZ, RZ, R84 ;  /* 0x000000ffff307224 */ /* 0x001fe200078e0054 */
        /* <DEDUP_REMOVED lines=12> */
.L_x_13544:
        /* <DEDUP_REMOVED lines=13> */
.L_x_13546:
[----:B------:R-:W-:Y:S05]  /*a7f0*/  BSYNC.RECONVERGENT B2 ;  /* 0x0000000000027941 */ /* 0x000fea0003800200 */
.L_x_13545:
[----:B------:R-:W-:Y:S01]  /*a800*/  IMAD.WIDE.U32 R70, R92, -0x326172a9, RZ ;  /* 0xcd9e8d575c467825 */ /* 0x000fe200078e00ff */
[----:B------:R-:W-:-:S03]  /*a810*/  LOP3.LUT R48, R77, R51, R3, 0x96, !PT ;  /* 0x000000334d307212 */ /* 0x000fc600078e9603 */
[----:B------:R-:W-:Y:S01]  /*a820*/  HFMA2 R90, -RZ, RZ, 0, 0 ;  /* 0x00000000ff5a7431 */ /* 0x000fe200000001ff */
[----:B------:R-:W-:Y:S02]  /*a830*/  IADD3 R51, PT, PT, R2, -0x61c88647, RZ ;  /* 0x9e3779b902337810 */ /* 0x000fe40007ffe0ff */
        /* <DEDUP_REMOVED lines=56> */
.L_x_13543:
[----:B------:R-:W-:Y:S05]  /*abc0*/  BSYNC.RECONVERGENT B1 ;  /* 0x0000000000017941 */ /* 0x000fea0003800200 */
.L_x_13542:
[----:B------:R-:W0:Y:S01]  /*abd0*/  LDC R71, c[0x0][0x408] ;  /* 0x00010200ff477b82 */ /* 0x000e220000000800 */
[----:B------:R-:W-:Y:S01]  /*abe0*/  I2FP.F32.U32 R49, R48 ;  /* 0x0000003000317245 */ /* 0x000fe20000201000 */
[----:B-----5:R-:W-:Y:S01]  /*abf0*/  HADD2.F32 R51, -RZ, R60.H0_H0 ;  /* 0x2000003cff337230 */ /* 0x020fe20000004100 */
[----:B------:R-:W-:Y:S01]  /*ac00*/  ISETP.NE.AND P1, PT, R90, 0x1, PT ;  /* 0x000000015a00780c */ /* 0x000fe20003f25270 */
[----:B--2---:R-:W-:Y:S01]  /*ac10*/  IMAD.MOV.U32 R88, RZ, RZ, 0x2f800000 ;  /* 0x2f800000ff587424 */ /* 0x004fe200078e00ff */
[----:B------:R-:W-:Y:S01]  /*ac20*/  BSSY.RECONVERGENT B1, `(.L_x_13547) ;  /* 0x0000061000017945 */ /* 0x000fe20003800200 */
[----:B------:R-:W-:Y:S02]  /*ac30*/  HFMA2 R86, -RZ, RZ, 0, 1.1920928955078125e-07 ;  /* 0x00000002ff567431 */ /* 0x000fe400000001ff */
[----:B------:R-:W-:Y:S01]  /*ac40*/  FMUL.FTZ R50, R51, R0 ;  /* 0x0000000033327220 */ /* 0x000fe20000410000 */
[----:B------:R-:W1:Y:S01]  /*ac50*/  LDC R87, c[0x0][0x404] ;  /* 0x00010100ff577b82 */ /* 0x000e620000000800 */
[----:B------:R-:W-:Y:S01]  /*ac60*/  FFMA.FTZ R48, R49, R88, 1.1641532182693481445e-10 ;  /* 0x2f00000031307423 */ /* 0x000fe20000010058 */
[----:B------:R-:W-:-:S02]  /*ac70*/  HADD2.F32 R49, -RZ, R16.H0_H0 ;  /* 0x20000010ff317230 */ /* 0x000fc40000004100 */
[----:B0-----:R-:W-:Y:S02]  /*ac80*/  FMUL.FTZ R50, R50, R71 ;  /* 0x0000004732327220 */ /* 0x001fe40000410000 */
        /* <DEDUP_REMOVED lines=15> */
.L_x_13549:
        /* <DEDUP_REMOVED lines=13> */
.L_x_13551:
[----:B------:R-:W-:Y:S05]  /*ae50*/  BSYNC.RECONVERGENT B2 ;  /* 0x0000000000027941 */ /* 0x000fea0003800200 */
.L_x_13550:
        /* <DEDUP_REMOVED lines=46> */
[----:B------:R-:W-:Y:S01]  /*b140*/  LOP3.LUT R84, R49, R84, R97, 0x96, !PT ;  /* 0x0000005431547212 */ /* 0x000fe200078e9661 */
[C---:B------:R-:W-:Y:S01]  /*b150*/  VIADD R79, R2.reuse, 0x8ff34781 ;  /* 0x8ff34781024f7836 */ /* 0x040fe20000000000 */
[----:B------:R-:W-:Y:S01]  /*b160*/  IADD3 R49, PT, PT, R2, -0xe443238, RZ ;  /* 0xf1bbcdc802317810 */ /* 0x000fe20007ffe0ff */
[----:B------:R-:W-:-:S04]  /*b170*/  IMAD.WIDE.U32 R98, R98, -0x2daee0ad, RZ ;  /* 0xd2511f5362627825 */ /* 0x000fc800078e00ff */
[----:B------:R-:W-:Y:S01]  /*b180*/  IMAD.WIDE.U32 R84, R84, -0x326172a9, RZ ;  /* 0xcd9e8d5754547825 */ /* 0x000fe200078e00ff */
[----:B------:R-:W-:-:S04]  /*b190*/  LOP3.LUT R96, R51, R96, R99, 0x96, !PT ;  /* 0x0000006033607212 */ /* 0x000fc800078e9663 */
[----:B------:R-:W-:Y:S01]  /*b1a0*/  LOP3.LUT R50, R49, R50, R85, 0x96, !PT ;  /* 0x0000003231327212 */ /* 0x000fe200078e9655 */
[----:B------:R-:W-:Y:S01]  /*b1b0*/  IMAD.WIDE.U32 R96, R96, -0x326172a9, RZ ;  /* 0xcd9e8d5760607825 */ /* 0x000fe200078e00ff */
[----:B------:R-:W-:Y:S02]  /*b1c0*/  IADD3 R85, PT, PT, R3, -0x695add53, RZ ;  /* 0x96a522ad03557810 */ /* 0x000fe40007ffe0ff */
[----:B------:R-:W-:Y:S01]  /*b1d0*/  MOV R49, R70 ;  /* 0x0000004600317202 */ /* 0x000fe20000000f00 */
[----:B------:R-:W-:Y:S01]  /*b1e0*/  IMAD.WIDE.U32 R50, R50, -0x2daee0ad, RZ ;  /* 0xd2511f5332327825 */ /* 0x000fe200078e00ff */
[----:B------:R-:W-:-:S03]  /*b1f0*/  LOP3.LUT R79, R79, R84, R97, 0x96, !PT ;  /* 0x000000544f4f7212 */ /* 0x000fc600078e9661 */
[----:B------:R-:W-:Y:S01]  /*b200*/  IMAD.MOV.U32 R84, RZ, RZ, R96 ;  /* 0x000000ffff547224 */ /* 0x000fe200078e0060 */
[----:B------:R-:W-:Y:S01]  /*b210*/  LOP3.LUT R85, R85, R98, R51, 0x96, !PT ;  /* 0x0000006255557212 */ /* 0x000fe200078e9633 */
[----:B------:R-:W-:-:S07]  /*b220*/  IMAD.MOV.U32 R70, RZ, RZ, R50 ;  /* 0x000000ffff467224 */ /* 0x000fce00078e0032 */
.L_x_13548:
[----:B------:R-:W-:Y:S05]  /*b230*/  BSYNC.RECONVERGENT B1 ;  /* 0x0000000000017941 */ /* 0x000fea0003800200 */
.L_x_13547:
        /* <DEDUP_REMOVED lines=23> */
.L_x_13554:
        /* <DEDUP_REMOVED lines=13> */
.L_x_13556:
[----:B------:R-:W-:Y:S05]  /*b480*/  BSYNC.RECONVERGENT B2 ;  /* 0x0000000000027941 */ /* 0x000fea0003800200 */
.L_x_13555:
        /* <DEDUP_REMOVED lines=60> */
[----:B------:R-:W-:-:S07]  /*b850*/  MOV R70, R50 ;  /* 0x0000003200467202 */ /* 0x000fce0000000f00 */
.L_x_13553:
[----:B------:R-:W-:Y:S05]  /*b860*/  BSYNC.RECONVERGENT B1 ;  /* 0x0000000000017941 */ /* 0x000fea0003800200 */
.L_x_13552:
[----:B------:R-:W-:Y:S01]  /*b870*/  I2FP.F32.U32 R51, R51 ;  /* 0x0000003300337245 */ /* 0x000fe20000201000 */
[----:B------:R-:W-:Y:S01]  /*b880*/  HADD2.F32 R97, -RZ, R61.H0_H0 ;  /* 0x2000003dff617230 */ /* 0x000fe20000004100 */
[----:B------:R-:W-:Y:S01]  /*b890*/  ISETP.NE.AND P2, PT, R90, 0x1, PT ;  /* 0x000000015a00780c */ /* 0x000fe20003f45270 */
[----:B------:R-:W-:Y:S01]  /*b8a0*/  BSSY.RECONVERGENT B1, `(.L_x_13557) ;  /* 0x000005e000017945 */ /* 0x000fe20003800200 */
[----:B------:R-:W-:Y:S02]  /*b8b0*/  HFMA2 R96, -RZ, RZ, 0, 1.1920928955078125e-07 ;  /* 0x00000002ff607431 */ /* 0x000fe400000001ff */
        /* <DEDUP_REMOVED lines=18> */
.L_x_13559:
        /* <DEDUP_REMOVED lines=13> */
.L_x_13561:
[----:B------:R-:W-:Y:S05]  /*bab0*/  BSYNC.RECONVERGENT B2 ;  /* 0x0000000000027941 */ /* 0x000fea0003800200 */
.L_x_13560:
        /* <DEDUP_REMOVED lines=60> */
.L_x_13558:
[----:B------:R-:W-:Y:S05]  /*be80*/  BSYNC.RECONVERGENT B1 ;  /* 0x0000000000017941 */ /* 0x000fea0003800200 */
.L_x_13557:
[----:B------:R-:W-:Y:S01]  /*be90*/  I2FP.F32.U32 R51, R51 ;  /* 0x0000003300337245 */ /* 0x000fe20000201000 */
[----:B------:R-:W-:Y:S01]  /*bea0*/  HADD2.F32 R61, -RZ, R61.H1_H1 ;  /* 0x3000003dff3d7230 */ /* 0x000fe20000004100 */
[----:B------:R-:W-:Y:S01]  /*beb0*/  ISETP.NE.AND P3, PT, R96, 0x1, PT ;  /* 0x000000016000780c */ /* 0x000fe20003f65270 */
[----:B------:R-:W-:Y:S01]  /*bec0*/  BSSY.RECONVERGENT B1, `(.L_x_13562) ;  /* 0x000005f000017945 */ /* 0x000fe20003800200 */
[----:B------:R-:W-:Y:S02]  /*bed0*/  HFMA2 R90, -RZ, RZ, 0, 1.1920928955078125e-07 ;  /* 0x00000002ff5a7431 */ /* 0x000fe400000001ff */
[----:B------:R-:W-:Y:S01]  /*bee0*/  FFMA.FTZ R60, R51, R88, 1.1641532182693481445e-10 ;  /* 0x2f000000333c7423 */ /* 0x000fe20000010058 */
[----:B------:R-:W-:Y:S01]  /*bef0*/  FMUL.FTZ R86, R61, R0 ;  /* 0x000000003d567220 */ /* 0x000fe20000410000 */
[----:B------:R-:W-:-:S03]  /*bf00*/  IMAD.MOV.U32 R61, RZ, RZ, R84 ;  /* 0x000000ffff3d7224 */ /* 0x000fc600078e0054 */
        /* <DEDUP_REMOVED lines=15> */
.L_x_13564:
        /* <DEDUP_REMOVED lines=13> */
.L_x_13566:
[----:B------:R-:W-:Y:S05]  /*c0d0*/  BSYNC.RECONVERGENT B2 ;  /* 0x0000000000027941 */ /* 0x000fea0003800200 */
.L_x_13565:
        /* <DEDUP_REMOVED lines=61> */
.L_x_13563:
[----:B------:R-:W-:Y:S05]  /*c4b0*/  BSYNC.RECONVERGENT B1 ;  /* 0x0000000000017941 */ /* 0x000fea0003800200 */
.L_x_13562:
[----:B------:R-:W-:Y:S01]  /*c4c0*/  I2FP.F32.U32 R61, R61 ;  /* 0x0000003d003d7245 */ /* 0x000fe20000201000 */
[----:B------:R-:W-:Y:S01]  /*c4d0*/  HADD2.F32 R97, -RZ, R62.H0_H0 ;  /* 0x2000003eff617230 */ /* 0x000fe20000004100 */
[----:B------:R-:W-:Y:S01]  /*c4e0*/  ISETP.NE.AND P4, PT, R90, 0x1, PT ;  /* 0x000000015a00780c */ /* 0x000fe20003f85270 */
[----:B------:R-:W-:Y:S01]  /*c4f0*/  BSSY.RECONVERGENT B1, `(.L_x_13567) ;  /* 0x000005e000017945 */ /* 0x000fe20003800200 */
[----:B------:R-:W-:Y:S02]  /*c500*/  IMAD.MOV.U32 R96, RZ, RZ, 0x2 ;  /* 0x00000002ff607424 */ /* 0x000fe400078e00ff */
[----:B------:R-:W-:Y:S01]  /*c510*/  FFMA.FTZ R60, R61, R88, 1.1641532182693481445e-10 ;  /* 0x2f0000003d3c7423 */ /* 0x000fe20000010058 */
[----:B------:R-:W-:Y:S01]  /*c520*/  FMUL.FTZ R86, R97, R0 ;  /* 0x0000000061567220 */ /* 0x000fe20000410000 */
[----:B------:R-:W-:Y:S01]  /*c530*/  HADD2.F32 R97, -RZ, R18.H0_H0 ;  /* 0x20000012ff617230 */ /* 0x000fe20000004100 */
        /* <DEDUP_REMOVED lines=15> */
.L_x_13569:
        /* <DEDUP_REMOVED lines=13> */
.L_x_13571:
[----:B------:R-:W-:Y:S05]  /*c700*/  BSYNC.RECONVERGENT B2 ;  /* 0x0000000000027941 */ /* 0x000fea0003800200 */
.L_x_13570:
        /* <DEDUP_REMOVED lines=60> */
.L_x_13568:
[----:B------:R-:W-:Y:S05]  /*cad0*/  BSYNC.RECONVERGENT B1 ;  /* 0x0000000000017941 */ /* 0x000fea0003800200 */
.L_x_13567:
        /* <DEDUP_REMOVED lines=23> */
.L_x_13574:
        /* <DEDUP_REMOVED lines=13> */
.L_x_13576:
[----:B------:R-:W-:Y:S05]  /*cd20*/  BSYNC.RECONVERGENT B2 ;  /* 0x0000000000027941 */ /* 0x000fea0003800200 */
.L_x_13575:
        /* <DEDUP_REMOVED lines=48> */
[----:B------:R-:W-:Y:S02]  /*d030*/  LOP3.LUT R85, R85, R102, R97, 0x96, !PT ;  /* 0x0000006655557212 */ /* 0x000fe400078e9661 */
[----:B------:R-:W-:Y:S01]  /*d040*/  IADD3 R97, PT, PT, R2, -0x700cb87f, RZ ;  /* 0x8ff3478102617810 */ /* 0x000fe20007ffe0ff */
[----:B------:R-:W-:-:S04]  /*d050*/  IMAD.WIDE.U32 R100, R79, -0x326172a9, RZ ;  /* 0xcd9e8d574f647825 */ /* 0x000fc800078e00ff */
[----:B------:R-:W-:-:S05]  /*d060*/  VIADD R79, R2, 0xf1bbcdc8 ;  /* 0xf1bbcdc8024f7836 */ /* 0x000fca0000000000 */
        /* <DEDUP_REMOVED lines=8> */
.L_x_13573:
[----:B------:R-:W-:Y:S05]  /*d0f0*/  BSYNC.RECONVERGENT B1 ;  /* 0x0000000000017941 */ /* 0x000fea0003800200 */
.L_x_13572:
        /* <DEDUP_REMOVED lines=23> */
.L_x_13579:
        /* <DEDUP_REMOVED lines=15> */
.L_x_13581:
[----:B------:R-:W-:Y:S05]  /*d360*/  BSYNC.RECONVERGENT B2 ;  /* 0x0000000000027941 */ /* 0x000fea0003800200 */
.L_x_13580:
        /* <DEDUP_REMOVED lines=58> */
[----:B------:R-:W-:Y:S01]  /*d710*/  IMAD.MOV.U32 R70, RZ, RZ, R98 ;  /* 0x000000ffff467224 */ /* 0x000fe200078e0062 */
[----:B------:R-:W-:-:S07]  /*d720*/  LOP3.LUT R85, R101, R96, R99, 0x96, !PT ;  /* 0x0000006065557212 */ /* 0x000fce00078e9663 */
.L_x_13578:
[----:B------:R-:W-:Y:S05]  /*d730*/  BSYNC.RECONVERGENT B1 ;  /* 0x0000000000017941 */ /* 0x000fea0003800200 */
.L_x_13577:
        /* <DEDUP_REMOVED lines=10> */
.L_x_13541:
[----:B------:R-:W-:Y:S01]  /*d7e0*/  SEL R100, RZ, 0x1000000, !P6 ;  /* 0x01000000ff647807 */ /* 0x000fe20007000000 */
[----:B------:R-:W0:Y:S01]  /*d7f0*/  LDC.64 R96, c[0x0][0x3a8] ;  /* 0x0000ea00ff607b82 */ /* 0x000e220000000a00 */
[----:B------:R-:W-:Y:S02]  /*d800*/  ISETP.NE.AND P6, PT, R89, RZ, PT ;  /* 0x000000ff5900720c */ /* 0x000fe40003fc5270 */
[----:B------:R-:W-:Y:S02]  /*d810*/  SEL R98, RZ, 0x10000, !P5 ;  /* 0x00010000ff627807 */ /* 0x000fe40006800000 */
[----:B------:R-:W-:Y:S02]  /*d820*/  SEL R99, RZ, 0x100, !P4 ;  /* 0x00000100ff637807 */ /* 0x000fe40006000000 */
[----:B------:R-:W-:Y:S01]  /*d830*/  SEL R87, RZ, 0x1000000, !P2 ;  /* 0x01000000ff577807 */ /* 0x000fe20005000000 */
[----:B------:R-:W1:Y:S01]  /*d840*/  LDC.64 R88, c[0x0][0x3b0] ;  /* 0x0000ec00ff587b82 */ /* 0x000e620000000a00 */
[----:B------:R-:W-:-:S02]  /*d850*/  SEL R90, RZ, 0x10000, !P1 ;  /* 0x00010000ff5a7807 */ /* 0x000fc40004800000 */
[----:B------:R-:W-:Y:S02]  /*d860*/  SEL R71, RZ, 0x100, !P0 ;  /* 0x00000100ff477807 */ /* 0x000fe40004000000 */
[----:B------:R-:W-:Y:S02]  /*d870*/  LOP3.LUT R99, R99, R100, R98, 0xfe, !PT ;  /* 0x0000006463637212 */ /* 0x000fe400078efe62 */
[----:B------:R-:W-:Y:S01]  /*d880*/  LOP3.LUT R71, R71, R87, R90, 0xfe, !PT ;  /* 0x0000005747477212 */ /* 0x000fe200078efe5a */
[----:B------:R-:W-:Y:S01]  /*d890*/  IMAD.MOV.U32 R87, RZ, RZ, R70 ;  /* 0x000000ffff577224 */ /* 0x000fe200078e0046 */
[----:B------:R-:W-:Y:S02]  /*d8a0*/  SEL R98, RZ, 0x1, !P3 ;  /* 0x00000001ff627807 */ /* 0x000fe40005800000 */
[----:B------:R-:W-:Y:S02]  /*d8b0*/  SEL R90, RZ, 0x1, !P6 ;  /* 0x00000001ff5a7807 */ /* 0x000fe40007000000 */
[----:B------:R-:W-:-:S02]  /*d8c0*/  LOP3.LUT R99, R99, R98, RZ, 0xfc, !PT ;  /* 0x0000006263637212 */ /* 0x000fc400078efcff */
[----:B------:R-:W-:Y:S01]  /*d8d0*/  LOP3.LUT R98, R71, R90, RZ, 0xfc, !PT ;  /* 0x0000005a47627212 */ /* 0x000fe200078efcff */
[----:B0-----:R-:W-:-:S05]  /*d8e0*/  IMAD.WIDE.U32 R96, R69, 0x20, R96 ;  /* 0x0000002045607825 */ /* 0x001fca00078e0060 */
[----:B------:R0:W-:Y:S01]  /*d8f0*/  STG.E.128 desc[UR8][R96.64], R48 ;  /* 0x0000003060007986 */ /* 0x0001e2000c101d08 */
[----:B-1----:R-:W-:-:S03]  /*d900*/  IMAD.WIDE.U32 R88, R69, 0x8, R88 ;  /* 0x0000000845587825 */ /* 0x002fc600078e0058 */
[----:B------:R0:W-:Y:S01]  /*d910*/  STG.E.128 desc[UR8][R96.64+0x10], R60 ;  /* 0x0000103c60007986 */ /* 0x0001e2000c101d08 */
[----:B------:R-:W-:-:S03]  /*d920*/  IADD3 R69, PT, PT, R69, 0x100, RZ ;  /* 0x0000010045457810 */ /* 0x000fc60007ffe0ff */
[----:B------:R0:W-:Y:S04]  /*d930*/  STG.E.64 desc[UR8][R88.64], R98 ;  /* 0x0000006258007986 */ /* 0x0001e8000c101b08 */
.L_x_13499:
[----:B------:R-:W-:Y:S05]  /*d940*/  BSYNC.RECONVERGENT B0 ;  /* 0x0000000000007941 */ /* 0x000fea0003800200 */
.L_x_13498:
        /* <DEDUP_REMOVED lines=29> */
.L_x_13587:
        /* <DEDUP_REMOVED lines=13> */
.L_x_13589:
[----:B------:R-:W-:Y:S05]  /*dbf0*/  BSYNC.RECONVERGENT B2 ;  /* 0x0000000000027941 */ /* 0x000fea0003800200 */
.L_x_13588:
        /* <DEDUP_REMOVED lines=60> */
.L_x_13586:
[----:B------:R-:W-:Y:S05]  /*dfc0*/  BSYNC.RECONVERGENT B1 ;  /* 0x0000000000017941 */ /* 0x000fea0003800200 */
.L_x_13585:
[----:B0-2---:R-:W0:Y:S01]  /*dfd0*/  LDC R96, c[0x0][0x408] ;  /* 0x00010200ff607b82 */ /* 0x005e220000000800 */
        /* <DEDUP_REMOVED lines=9> */
[----:B------:R-:W-:-:S03]  /*e070*/  MOV R53, R84 ;  /* 0x0000005400357202 */ /* 0x000fc60000000f00 */
[----:B0-----:R-:W-:Y:S01]  /*e080*/  FMUL.FTZ R55, R55, R96 ;  /* 0x0000006037377220 */ /* 0x001fe20000410000 */
[----:B-1----:R-:W-:Y:S01]  /*e090*/  FSETP.GTU.FTZ.AND P1, PT, R52, R97, PT ;  /* 0x000000613400720b */ /* 0x002fe20003f3c000 */
[----:B------:R-:W-:-:S03]  /*e0a0*/  HADD2.F32 R52, -RZ, R4.H0_H0 ;  /* 0x20000004ff347230 */ /* 0x000fc60000004100 */
        /* <DEDUP_REMOVED lines=13> */
.L_x_13592:
        /* <DEDUP_REMOVED lines=13> */
.L_x_13594:
[----:B------:R-:W-:Y:S05]  /*e250*/  BSYNC.RECONVERGENT B2 ;  /* 0x0000000000027941 */ /* 0x000fea0003800200 */
.L_x_13593:
        /* <DEDUP_REMOVED lines=57> */
[----:B------:R-:W-:Y:S01]  /*e5f0*/  HFMA2 R70, -RZ, RZ, 0, 0 ;  /* 0x00000000ff467431 */ /* 0x000fe200000001ff */
[----:B------:R-:W-:Y:S01]  /*e600*/  MOV R53, R90 ;  /* 0x0000005a00357202 */ /* 0x000fe20000000f00 */
[----:B------:R-:W-:-:S07]  /*e610*/  IMAD.MOV.U32 R90, RZ, RZ, R54 ;  /* 0x000000ffff5a7224 */ /* 0x000fce00078e0036 */
.L_x_13591:
[----:B------:R-:W-:Y:S05]  /*e620*/  BSYNC.RECONVERGENT B1 ;  /* 0x0000000000017941 */ /* 0x000fea0003800200 */
.L_x_13590:
[----:B------:R-:W-:Y:S01]  /*e630*/  I2FP.F32.U32 R53, R53 ;  /* 0x0000003500357245 */ /* 0x000fe20000201000 */
[----:B------:R-:W-:Y:S01]  /*e640*/  HADD2.F32 R55, -RZ, R64.H1_H1 ;  /* 0x30000040ff377230 */ /* 0x000fe20000004100 */
[----:B------:R-:W-:Y:S01]  /*e650*/  ISETP.NE.AND P1, PT, R70, 0x1, PT ;  /* 0x000000014600780c */ /* 0x000fe20003f25270 */
[----:B------:R-:W-:Y:S01]  /*e660*/  BSSY.RECONVERGENT B1, `(.L_x_13595) ;  /* 0x0000060000017945 */ /* 0x000fe20003800200 */
[----:B------:R-:W-:Y:S02]  /*e670*/  IMAD.MOV.U32 R64, RZ, RZ, 0x2 ;  /* 0x00000002ff407424 */ /* 0x000fe400078e00ff */
        /* <DEDUP_REMOVED lines=19> */
.L_x_13597:
        /* <DEDUP_REMOVED lines=13> */
.L_x_13599:
[----:B------:R-:W-:Y:S05]  /*e880*/  BSYNC.RECONVERGENT B2 ;  /* 0x0000000000027941 */ /* 0x000fea0003800200 */
.L_x_13598:
        /* <DEDUP_REMOVED lines=50> */
[----:B------:R-:W-:-:S04]  /*ebb0*/  LOP3.LUT R79, R79, R88, R55, 0x96, !PT ;  /* 0x000000584f4f7212 */ /* 0x000fc800078e9637 */
[----:B------:R-:W-:Y:S01]  /*ebc0*/  LOP3.LUT R71, R71, R70, R85, 0x96, !PT ;  /* 0x0000004647477212 */ /* 0x000fe200078e9655 */
[----:B------:R-:W-:Y:S02]  /*ebd0*/  VIADD R85, R3, 0x96a522ad ;  /* 0x96a522ad03557836 */ /* 0x000fe40000000000 */
        /* <DEDUP_REMOVED lines=8> */
.L_x_13596:
[----:B------:R-:W-:Y:S05]  /*ec60*/  BSYNC.RECONVERGENT B1 ;  /* 0x0000000000017941 */ /* 0x000fea0003800200 */
.L_x_13595:
[----:B------:R-:W-:Y:S01]  /*ec70*/  I2FP.F32.U32 R55, R54 ;  /* 0x0000003600377245 */ /* 0x000fe20000201000 */
[----:B------:R-:W-:Y:S01]  /*ec80*/  HADD2.F32 R71, -RZ, R65.H0_H0 ;  /* 0x20000041ff477230 */ /* 0x000fe20000004100 */
        /* <DEDUP_REMOVED lines=8> */
[----:B------:R-:W-:-:S03]  /*ed10*/  HADD2.F32 R54, -RZ, R5.H0_H0 ;  /* 0x20000005ff367230 */ /* 0x000fc60000004100 */
        /* <DEDUP_REMOVED lines=12> */
.L_x_13602:
        /* <DEDUP_REMOVED lines=13> */
.L_x_13604:
[----:B------:R-:W-:Y:S05]  /*eeb0*/  BSYNC.RECONVERGENT B2 ;  /* 0x0000000000027941 */ /* 0x000fea0003800200 */
.L_x_13603:
        /* <DEDUP_REMOVED lines=45> */
[----:B------:R-:W-:Y:S02]  /*f190*/  LOP3.LUT R84, R55, R84, R103, 0x96, !PT ;  /* 0x0000005437547212 */ /* 0x000fe400078e9667 */
        /* <DEDUP_REMOVED lines=8> */
[----:B------:R-:W-:-:S03]  /*f220*/  MOV R55, R90 ;  /* 0x0000005a00377202 */ /* 0x000fc60000000f00 */
[----:B------:R-:W-:Y:S01]  /*f230*/  VIADD R79, R2, 0x8ff34781 ;  /* 0x8ff34781024f7836 */ /* 0x000fe20000000000 */
[----:B------:R-:W-:Y:S01]  /*f240*/  LOP3.LUT R85, R85, R70, R87, 0x96, !PT ;  /* 0x0000004655557212 */ /* 0x000fe200078e9657 */
[----:B------:R-:W-:Y:S02]  /*f250*/  HFMA2 R70, -RZ, RZ, 0, 0 ;  /* 0x00000000ff467431 */ /* 0x000fe400000001ff */
[----:B------:R-:W-:Y:S01]  /*f260*/  IMAD.MOV.U32 R90, RZ, RZ, R86 ;  /* 0x000000ffff5a7224 */ /* 0x000fe200078e0056 */
[----:B------:R-:W-:Y:S01]  /*f270*/  LOP3.LUT R79, R79, R84, R89, 0x96, !PT ;  /* 0x000000544f4f7212 */ /* 0x000fe200078e9659 */
[----:B------:R-:W-:-:S07]  /*f280*/  IMAD.MOV.U32 R84, RZ, RZ, R88 ;  /* 0x000000ffff547224 */ /* 0x000fce00078e0058 */
.L_x_13601:
[----:B------:R-:W-:Y:S05]  /*f290*/  BSYNC.RECONVERGENT B1 ;  /* 0x0000000000017941 */ /* 0x000fea0003800200 */
.L_x_13600:
        /* <DEDUP_REMOVED lines=23> */
.L_x_13607:
        /* <DEDUP_REMOVED lines=13> */
.L_x_13609:
[----:B------:R-:W-:Y:S05]  /*f4e0*/  BSYNC.RECONVERGENT B2 ;  /* 0x0000000000027941 */ /* 0x000fea0003800200 */
.L_x_13608:
        /* <DEDUP_REMOVED lines=51> */
[----:B------:R-:W-:Y:S01]  /*f820*/  LOP3.LUT R71, R71, R70, R85, 0x96, !PT ;  /* 0x0000004647477212 */ /* 0x000fe200078e9655 */
[----:B------:R-:W-:Y:S01]  /*f830*/  IMAD.WIDE.U32 R86, R79, -0x326172a9, RZ ;  /* 0xcd9e8d574f567825 */ /* 0x000fe200078e00ff */
[----:B------:R-:W-:-:S03]  /*f840*/  IADD3 R79, PT, PT, R2, -0x700cb87f, RZ ;  /* 0x8ff34781024f7810 */ /* 0x000fc60007ffe0ff */
[----:B------:R-:W-:Y:S01]  /*f850*/  IMAD.WIDE.U32 R70, R71, -0x2daee0ad, RZ ;  /* 0xd2511f5347467825 */ /* 0x000fe200078e00ff */
[----:B------:R-:W-:Y:S02]  /*f860*/  LOP3.LUT R79, R79, R84, R87, 0x96, !PT ;  /* 0x000000544f4f7212 */ /* 0x000fe400078e9657 */
[----:B------:R-:W-:Y:S01]  /*f870*/  MOV R84, R86 ;  /* 0x0000005600547202 */ /* 0x000fe20000000f00 */
[----:B------:R-:W-:Y:S01]  /*f880*/  VIADD R85, R3, 0x96a522ad ;  /* 0x96a522ad03557836 */ /* 0x000fe20000000000 */
[----:B------:R-:W-:Y:S01]  /*f890*/  MOV R90, R70 ;  /* 0x00000046005a7202 */ /* 0x000fe20000000f00 */
[----:B------:R-:W-:-:S03]  /*f8a0*/  IMAD.MOV.U32 R86, RZ, RZ, RZ ;  /* 0x000000ffff567224 */ /* 0x000fc600078e00ff */
[----:B------:R-:W-:-:S07]  /*f8b0*/  LOP3.LUT R85, R85, R64, R71, 0x96, !PT ;  /* 0x0000004055557212 */ /* 0x000fce00078e9647 */
.L_x_13606:
[----:B------:R-:W-:Y:S05]  /*f8c0*/  BSYNC.RECONVERGENT B1 ;  /* 0x0000000000017941 */ /* 0x000fea0003800200 */
.L_x_13605:
[----:B------:R-:W-:Y:S01]  /*f8d0*/  I2FP.F32.U32 R65, R65 ;  /* 0x0000004100417245 */ /* 0x000fe20000201000 */
[----:B------:R-:W-:Y:S01]  /*f8e0*/  HADD2.F32 R71, -RZ, R66.H0_H0 ;  /* 0x20000042ff477230 */ /* 0x000fe20000004100 */
[----:B------:R-:W-:Y:S01]  /*f8f0*/  ISETP.NE.AND P4, PT, R86, 0x1, PT ;  /* 0x000000015600780c */ /* 0x000fe20003f85270 */
[----:B------:R-:W-:Y:S01]  /*f900*/  BSSY.RECONVERGENT B1, `(.L_x_13610) ;  /* 0x000005f000017945 */ /* 0x000fe20003800200 */
[----:B------:R-:W-:Y:S02]  /*f910*/  HFMA2 R87, -RZ, RZ, 0, 1.1920928955078125e-07 ;  /* 0x00000002ff577431 */ /* 0x000fe400000001ff */
[----:B------:R-:W-:Y:S01]  /*f920*/  FFMA.FTZ R64, R65, R98, 1.1641532182693481445e-10 ;  /* 0x2f00000041407423 */ /* 0x000fe20000010062 */
[----:B------:R-:W-:Y:S01]  /*f930*/  FMUL.FTZ R71, R71, R0 ;  /* 0x0000000047477220 */ /* 0x000fe20000410000 */
[----:B------:R-:W-:Y:S02]  /*f940*/  HADD2.F32 R65, -RZ, R6.H0_H0 ;  /* 0x20000006ff417230 */ /* 0x000fe40000004100 */
        /* <DEDUP_REMOVED lines=15> */
.L_x_13612:
        /* <DEDUP_REMOVED lines=13> */
.L_x_13614:
[----:B------:R-:W-:Y:S05]  /*fb10*/  BSYNC.RECONVERGENT B2 ;  /* 0x0000000000027941 */ /* 0x000fea0003800200 */
.L_x_13613:
        /* <DEDUP_REMOVED lines=53> */
[----:B------:R-:W-:-:S04]  /*fe70*/  IMAD.WIDE.U32 R86, R65, -0x2daee0ad, RZ ;  /* 0xd2511f5341567825 */ /* 0x000fc800078e00ff */
[----:B------:R-:W-:Y:S01]  /*fe80*/  VIADD R79, R2, 0x8ff34781 ;  /* 0x8ff34781024f7836 */ /* 0x000fe20000000000 */
[----:B------:R-:W-:Y:S01]  /*fe90*/  LOP3.LUT R85, R85, R70, R87, 0x96, !PT ;  /* 0x0000004655557212 */ /* 0x000fe200078e9657 */
[----:B------:R-:W-:Y:S01]  /*fea0*/  HFMA2 R87, -RZ, RZ, 0, 0 ;  /* 0x00000000ff577431 */ /* 0x000fe200000001ff */
[----:B------:R-:W-:Y:S01]  /*feb0*/  MOV R70, R90 ;  /* 0x0000005a00467202 */ /* 0x000fe20000000f00 */
[----:B------:R-:W-:Y:S01]  /*fec0*/  IMAD.MOV.U32 R90, RZ, RZ, R86 ;  /* 0x000000ffff5a7224 */ /* 0x000fe200078e0056 */
[----:B------:R-:W-:Y:S01]  /*fed0*/  LOP3.LUT R79, R79, R84, R89, 0x96, !PT ;  /* 0x000000544f4f7212 */ /* 0x000fe200078e9659 */
[----:B------:R-:W-:-:S07]  /*fee0*/  IMAD.MOV.U32 R84, RZ, RZ, R88 ;  /* 0x000000ffff547224 */ /* 0x000fce00078e0058 */
.L_x_13611:
[----:B------:R-:W-:Y:S05]  /*fef0*/  BSYNC.RECONVERGENT B1 ;  /* 0x0000000000017941 */ /* 0x000fea0003800200 */
.L_x_13610:
        /* <DEDUP_REMOVED lines=23> */
.L_x_13617:
        /* <DEDUP_REMOVED lines=13> */
.L_x_13619:
[----:B------:R-:W-:Y:S05]  /*10140*/  BSYNC.RECONVERGENT B2 ;  /* 0x0000000000027941 */ /* 0x000fea0003800200 */
.L_x_13618:
        /* <DEDUP_REMOVED lines=61> */
.L_x_13616:
[----:B------:R-:W-:Y:S05]  /*10520*/  BSYNC.RECONVERGENT B1 ;  /* 0x0000000000017941 */ /* 0x000fea0003800200 */
.L_x_13615:
[----:B------:R-:W-:Y:S01]  /*10530*/  I2FP.F32.U32 R71, R70 ;  /* 0x0000004600477245 */ /* 0x000fe20000201000 */
[----:B------:R-:W-:Y:S01]  /*10540*/  HADD2.F32 R87, -RZ, R67.H0_H0 ;  /* 0x20000043ff577230 */ /* 0x000fe20000004100 */
[----:B------:R-:W-:Y:S01]  /*10550*/  ISETP.NE.AND P6, PT, R88, 0x1, PT ;  /* 0x000000015800780c */ /* 0x000fe20003fc5270 */
[----:B------:R-:W-:Y:S01]  /*10560*/  HADD2.F32 R70, -RZ, R7.H0_H0 ;  /* 0x20000007ff467230 */ /* 0x000fe20000004100 */
        /* <DEDUP_REMOVED lines=19> */
.L_x_13622:
        /* <DEDUP_REMOVED lines=15> */
.L_x_13624:
[----:B------:R-:W-:Y:S05]  /*10790*/  BSYNC.RECONVERGENT B2 ;  /* 0x0000000000027941 */ /* 0x000fea0003800200 */
.L_x_13623:
        /* <DEDUP_REMOVED lines=53> */
[----:B------:R-:W-:Y:S01]  /*10af0*/  IMAD.WIDE.U32 R88, R88, -0x326172a9, RZ ;  /* 0xcd9e8d5758587825 */ /* 0x000fe200078e00ff */
[----:B------:R-:W-:-:S03]  /*10b00*/  MOV R71, R90 ;  /* 0x0000005a00477202 */ /* 0x000fc60000000f00 */
[----:B------:R-:W-:Y:S01]  /*10b10*/  IMAD.WIDE.U32 R86, R86, -0x2daee0ad, RZ ;  /* 0xd2511f5356567825 */ /* 0x000fe200078e00ff */
[----:B------:R-:W-:-:S03]  /*10b20*/  LOP3.LUT R79, R79, R84, R89, 0x96, !PT ;  /* 0x000000544f4f7212 */ /* 0x000fc600078e9659 */
[----:B------:R-:W-:Y:S02]  /*10b30*/  IMAD.MOV.U32 R90, RZ, RZ, R86 ;  /* 0x000000ffff5a7224 */ /* 0x000fe400078e0056 */
[----:B------:R-:W-:Y:S02]  /*10b40*/  HFMA2 R86, -RZ, RZ, 0, 0 ;  /* 0x00000000ff567431 */ /* 0x000fe400000001ff */
[----:B------:R-:W-:Y:S01]  /*10b50*/  IMAD.MOV.U32 R84, RZ, RZ, R88 ;  /* 0x000000ffff547224 */ /* 0x000fe200078e0058 */
[----:B------:R-:W-:-:S07]  /*10b60*/  LOP3.LUT R85, R85, R70, R87, 0x96, !PT ;  /* 0x0000004655557212 */ /* 0x000fce00078e9657 */
.L_x_13621:
[----:B------:R-:W-:Y:S05]  /*10b70*/  BSYNC.RECONVERGENT B1 ;  /* 0x0000000000017941 */ /* 0x000fea0003800200 */
.L_x_13620:
[----:B------:R-:W-:Y:S01]  /*10b80*/  I2FP.F32.U32 R71, R71 ;  /* 0x0000004700477245 */ /* 0x000fe20000201000 */
[----:B------:R-:W-:-:S04]  /*10b90*/  HADD2.F32 R67, -RZ, R67.H1_H1 ;  /* 0x30000043ff437230 */ /* 0x000fc80000004100 */
[----:B------:R-:W-:Y:S01]  /*10ba0*/  FFMA.FTZ R98, R71, R98, 1.1641532182693481445e-10 ;  /* 0x2f00000047627423 */ /* 0x000fe20000010062 */
[----:B------:R-:W-:-:S04]  /*10bb0*/  FMUL.FTZ R67, R67, R0 ;  /* 0x0000000043437220 */ /* 0x000fc80000410000 */
[----:B------:R-:W-:Y:S01]  /*10bc0*/  FMUL.FTZ R67, R67, R96 ;  /* 0x0000006043437220 */ /* 0x000fe20000410000 */
[----:B------:R-:W-:-:S04]  /*10bd0*/  FSETP.GTU.FTZ.AND P6, PT, R98, R97, PT ;  /* 0x000000616200720b */ /* 0x000fc80003fdc000 */
[----:B------:R-:W-:Y:S01]  /*10be0*/  FSEL R0, R67, RZ, !P6 ;  /* 0x000000ff43007208 */ /* 0x000fe20007000000 */
[----:B------:R-:W-:Y:S01]  /*10bf0*/  HADD2.F32 R67, -RZ, R7.H1_H1 ;  /* 0x30000007ff437230 */ /* 0x000fe20000004100 */
[----:B------:R-:W-:-:S04]  /*10c00*/  PLOP3.LUT P6, PT, P6, PT, PT, 0x8, 0x80 ;  /* 0x000000000080781c */ /* 0x000fc800037ce170 */
[----:B------:R-:W-:Y:S01]  /*10c10*/  FFMA.FTZ R67, R0, R67, R43 ;  /* 0x0000004300437223 */ /* 0x000fe2000001002b */
[----:B------:R-:W-:Y:S08]  /*10c20*/  BRA `(.L_x_13625) ;  /* 0x0000003000807947 */ /* 0x000ff00003800000 */
.L_x_13584:
        /* <DEDUP_REMOVED lines=16> */
.L_x_13628:
        /* <DEDUP_REMOVED lines=13> */
.L_x_13630:
[----:B------:R-:W-:Y:S05]  /*10e00*/  BSYNC.RECONVERGENT B2 ;  /* 0x0000000000027941 */ /* 0x000fea0003800200 */
.L_x_13629:
        /* <DEDUP_REMOVED lines=60> */
.L_x_13627:
[----:B------:R-:W-:Y:S05]  /*111d0*/  BSYNC.RECONVERGENT B1 ;  /* 0x0000000000017941 */ /* 0x000fea0003800200 */
.L_x_13626:
        /* <DEDUP_REMOVED lines=27> */
.L_x_13633:
        /* <DEDUP_REMOVED lines=13> */
.L_x_13635:
[----:B------:R-:W-:Y:S05]  /*11460*/  BSYNC.RECONVERGENT B2 ;  /* 0x0000000000027941 */ /* 0x000fea0003800200 */
.L_x_13634:
        /* <DEDUP_REMOVED lines=60> */
.L_x_13632:
[----:B------:R-:W-:Y:S05]  /*11830*/  BSYNC.RECONVERGENT B1 ;  /* 0x0000000000017941 */ /* 0x000fea0003800200 */
.L_x_13631:
[----:B------:R-:W-:Y:S01]  /*11840*/  I2FP.F32.U32 R53, R53 ;  /* 0x0000003500357245 */ /* 0x000fe20000201000 */
[----:B------:R-:W-:Y:S01]  /*11850*/  HADD2.F32 R55, -RZ, R64.H1_H1 ;  /* 0x30000040ff377230 */ /* 0x000fe20000004100 */
[----:B------:R-:W-:Y:S01]  /*11860*/  ISETP.NE.AND P1, PT, R70, 0x1, PT ;  /* 0x000000014600780c */ /* 0x000fe20003f25270 */
[----:B------:R-:W-:Y:S01]  /*11870*/  BSSY.RECONVERGENT B1, `(.L_x_13636) ;  /* 0x0000060000017945 */ /* 0x000fe20003800200 */
[----:B------:R-:W-:Y:S02]  /*11880*/  IMAD.MOV.U32 R64, RZ, RZ, 0x2 ;  /* 0x00000002ff407424 */ /* 0x000fe400078e00ff */
[----:B------:R-:W-:Y:S01]  /*11890*/  FFMA.FTZ R54, R53, R98, 1.1641532182693481445e-10 ;  /* 0x2f00000035367423 */ /* 0x000fe20000010062 */
[----:B------:R-:W-:-:S04]  /*118a0*/  FMUL.FTZ R55, R55, R0 ;  /* 0x0000000037377220 */ /* 0x000fc80000410000 */
[----:B------:R-:W-:Y:S01]  /*118b0*/  FMUL.FTZ R53, R55, R96 ;  /* 0x0000006037357220 */ /* 0x000fe20000410000 */
[----:B------:R-:W-:Y:S01]  /*118c0*/  FSETP.GTU.FTZ.AND P2, PT, R54, R97, PT ;  /* 0x000000613600720b */ /* 0x000fe20003f5c000 */
[----:B------:R-:W-:-:S03]  /*118d0*/  HADD2.F32 R54, -RZ, R4.H1_H1 ;  /* 0x30000004ff367230 */ /* 0x000fc60000004100 */
        /* <DEDUP_REMOVED lines=14> */
.L_x_13638:
        /* <DEDUP_REMOVED lines=13> */
.L_x_13640:
[----:B------:R-:W-:Y:S05]  /*11a90*/  BSYNC.RECONVERGENT B2 ;  /* 0x0000000000027941 */ /* 0x000fea0003800200 */
.L_x_13639:
        /* <DEDUP_REMOVED lines=61> */
.L_x_13637:
[----:B------:R-:W-:Y:S05]  /*11e70*/  BSYNC.RECONVERGENT B1 ;  /* 0x0000000000017941 */ /* 0x000fea0003800200 */
.L_x_13636:
        /* <DEDUP_REMOVED lines=23> */
.L_x_13643:
        /* <DEDUP_REMOVED lines=13> */
.L_x_13645:
[----:B------:R-:W-:Y:S05]  /*120c0*/  BSYNC.RECONVERGENT B2 ;  /* 0x0000000000027941 */ /* 0x000fea0003800200 */
.L_x_13644:
        /* <DEDUP_REMOVED lines=49> */
[----:B------:R-:W-:-:S03]  /*123e0*/  LOP3.LUT R79, R79, R102, R71, 0x96, !PT ;  /* 0x000000664f4f7212 */ /* 0x000fc600078e9647 */
[----:B------:R-:W-:Y:S01]  /*123f0*/  HFMA2 R71, -RZ, RZ, 0, 0 ;  /* 0x00000000ff477431 */ /* 0x000fe200000001ff */
        /* <DEDUP_REMOVED lines=10> */
.L_x_13642:
[----:B------:R-:W-:Y:S05]  /*124a0*/  BSYNC.RECONVERGENT B1 ;  /* 0x0000000000017941 */ /* 0x000fea0003800200 */
.L_x_13641:
        /* <DEDUP_REMOVED lines=23> */
.L_x_13648:
        /* <DEDUP_REMOVED lines=13> */
.L_x_13650:
[----:B------:R-:W-:Y:S05]  /*126f0*/  BSYNC.RECONVERGENT B2 ;  /* 0x0000000000027941 */ /* 0x000fea0003800200 */
.L_x_13649:
        /* <DEDUP_REMOVED lines=61> */
.L_x_13647:
[----:B------:R-:W-:Y:S05]  /*12ad0*/  BSYNC.RECONVERGENT B1 ;  /* 0x0000000000017941 */ /* 0x000fea0003800200 */
.L_x_13646:
        /* <DEDUP_REMOVED lines=23> */
.L_x_13653:
        /* <DEDUP_REMOVED lines=13> */
.L_x_13655:
[----:B------:R-:W-:Y:S05]  /*12d20*/  BSYNC.RECONVERGENT B2 ;  /* 0x0000000000027941 */ /* 0x000fea0003800200 */
.L_x_13654:
        /* <DEDUP_REMOVED lines=57> */
[----:B------:R-:W-:Y:S02]  /*130c0*/  IMAD.MOV.U32 R84, RZ, RZ, R88 ;  /* 0x000000ffff547224 */ /* 0x000fe400078e0058 */
[----:B------:R-:W-:Y:S01]  /*130d0*/  HFMA2 R88, -RZ, RZ, 0, 0 ;  /* 0x00000000ff587431 */ /* 0x000fe200000001ff */
[----:B------:R-:W-:Y:S01]  /*130e0*/  LOP3.LUT R85, R85, R70, R87, 0x96, !PT ;  /* 0x0000004655557212 */ /* 0x000fe200078e9657 */
[----:B------:R-:W-:-:S07]  /*130f0*/  IMAD.MOV.U32 R90, RZ, RZ, R86 ;  /* 0x000000ffff5a7224 */ /* 0x000fce00078e0056 */
.L_x_13652:
[----:B------:R-:W-:Y:S05]  /*13100*/  BSYNC.RECONVERGENT B1 ;  /* 0x0000000000017941 */ /* 0x000fea0003800200 */
.L_x_13651:
        /* <DEDUP_REMOVED lines=23> */
.L_x_13658:
        /* <DEDUP_REMOVED lines=13> */
.L_x_13660:
[----:B------:R-:W-:Y:S05]  /*13350*/  BSYNC.RECONVERGENT B2 ;  /* 0x0000000000027941 */ /* 0x000fea0003800200 */
.L_x_13659:
        /* <DEDUP_REMOVED lines=39> */
[----:B------:R-:W-:Y:S01]  /*135d0*/  IMAD.MOV.U32 R66, RZ, RZ, R90 ;  /* 0x000000ffff427224 */ /* 0x000fe200078e005a */
        /* <DEDUP_REMOVED lines=21> */
.L_x_13657:
[----:B------:R-:W-:Y:S05]  /*13730*/  BSYNC.RECONVERGENT B1 ;  /* 0x0000000000017941 */ /* 0x000fea0003800200 */
.L_x_13656:
        /* <DEDUP_REMOVED lines=23> */
.L_x_13663:
        /* <DEDUP_REMOVED lines=15> */
.L_x_13665:
[----:B------:R-:W-:Y:S05]  /*139a0*/  BSYNC.RECONVERGENT B2 ;  /* 0x0000000000027941 */ /* 0x000fea0003800200 */
.L_x_13664:
        /* <DEDUP_REMOVED lines=58> */
[----:B------:R-:W-:Y:S01]  /*13d50*/  MOV R70, R90 ;  /* 0x0000005a00467202 */ /* 0x000fe20000000f00 */
[----:B------:R-:W-:Y:S02]  /*13d60*/  IMAD.MOV.U32 R90, RZ, RZ, R86 ;  /* 0x000000ffff5a7224 */ /* 0x000fe400078e0056 */
[----:B------:R-:W-:-:S07]  /*13d70*/  HFMA2 R86, -RZ, RZ, 0, 0 ;  /* 0x00000000ff567431 */ /* 0x000fce00000001ff */
.L_x_13662:
[----:B------:R-:W-:Y:S05]  /*13d80*/  BSYNC.RECONVERGENT B1 ;  /* 0x0000000000017941 */ /* 0x000fea0003800200 */
.L_x_13661:
        /* <DEDUP_REMOVED lines=9> */
[----:B------:R-:W-:-:S10]  /*13e20*/  FMUL.FTZ R67, R0, R67 ;  /* 0x0000004300437220 */ /* 0x000fd40000410000 */
.L_x_13625:
        /* <DEDUP_REMOVED lines=9> */
[----:B------:R-:W-:Y:S02]  /*13ec0*/  ISETP.NE.AND P6, PT, R99, RZ, PT ;  /* 0x000000ff6300720c */ /* 0x000fe40003fc5270 */
[----:B------:R-:W-:Y:S02]  /*13ed0*/  LOP3.LUT R0, R0, R96, R87, 0xfe, !PT ;  /* 0x0000006000007212 */ /* 0x000fe400078efe57 */
[----:B------:R-:W-:Y:S02]  /*13ee0*/  LOP3.LUT R97, R97, R101, R98, 0xfe, !PT ;  /* 0x0000006561617212 */ /* 0x000fe400078efe62 */
[----:B------:R-:W-:Y:S02]  /*13ef0*/  SEL R96, RZ, 0x1, !P3 ;  /* 0x00000001ff607807 */ /* 0x000fe40005800000 */
[----:B------:R-:W-:Y:S01]  /*13f00*/  SEL R87, RZ, 0x1, !P6 ;  /* 0x00000001ff577807 */ /* 0x000fe20007000000 */
[----:B0-----:R-:W-:Y:S01]  /*13f10*/  IMAD.WIDE.U32 R88, R69, 0x20, R88 ;  /* 0x0000002045587825 */ /* 0x001fe200078e0058 */
[----:B------:R-:W-:-:S02]  /*13f20*/  LOP3.LUT R97, R97, R96, RZ, 0xfc, !PT ;  /* 0x0000006061617212 */ /* 0x000fc400078efcff */
[----:B------:R-:W-:Y:S01]  /*13f30*/  LOP3.LUT R96, R0, R87, RZ, 0xfc, !PT ;  /* 0x0000005700607212 */ /* 0x000fe200078efcff */
[----:B------:R-:W-:Y:S01]  /*13f40*/  IMAD.MOV.U32 R87, RZ, RZ, R90 ;  /* 0x000000ffff577224 */ /* 0x000fe200078e005a */
[----:B------:R3:W-:Y:S01]  /*13f50*/  STG.E.128 desc[UR8][R88.64], R52 ;  /* 0x0000003458007986 */ /* 0x0007e2000c101d08 */
[----:B-1----:R-:W-:-:S03]  /*13f60*/  IMAD.WIDE.U32 R70, R69, 0x8, R70 ;  /* 0x0000000845467825 */ /* 0x002fc600078e0046 */
[----:B------:R3:W-:Y:S04]  /*13f70*/  STG.E.128 desc[UR8][R88.64+0x10], R64 ;  /* 0x0000104058007986 */ /* 0x0007e8000c101d08 */
[----:B------:R3:W-:Y:S02]  /*13f80*/  STG.E.64 desc[UR8][R70.64], R96 ;  /* 0x0000006046007986 */ /* 0x0007e4000c101b08 */
.L_x_13583:
[----:B------:R-:W-:Y:S05]  /*13f90*/  BSYNC.RECONVERGENT B0 ;  /* 0x0000000000007941 */ /* 0x000fea0003800200 */
.L_x_13582:
[----:B------:R-:W-:Y:S01]  /*13fa0*/  FADD.FTZ R0, RZ, R44 ;  /* 0x0000002cff007221 */ /* 0x000fe20000010000 */
[----:B------:R-:W-:Y:S01]  /*13fb0*/  ISETP.NE.AND P3, PT, R95, RZ, PT ;  /* 0x000000ff5f00720c */ /* 0x000fe20003f65270 */
[----:B------:R-:W-:Y:S01]  /*13fc0*/  BSSY.RECONVERGENT B0, `(.L_x_13666) ;  /* 0x000006d000007945 */ /* 0x000fe20003800200 */
[----:B------:R-:W-:Y:S01]  /*13fd0*/  ISETP.GT.U32.AND P2, PT, R73, 0x1ff, PT ;  /* 0x000001ff4900780c */ /* 0x000fe20003f44070 */
        /* <DEDUP_REMOVED lines=10> */
[----:B---3--:R-:W-:-:S04]  /*14080*/  FADD.FTZ R71, R49, R0 ;  /* 0x0000000031477221 */ /* 0x008fc80000010000 */
        /* <DEDUP_REMOVED lines=17> */
[----:B0-2---:R-:W-:-:S05]  /*141a0*/  FADD.FTZ R88, R71, R0 ;  /* 0x0000000047587221 */ /* 0x005fca0000010000 */
        /* <DEDUP_REMOVED lines=78> */
.L_x_13667:
[----:B------:R-:W-:Y:S05]  /*14690*/  BSYNC.RECONVERGENT B0 ;  /* 0x0000000000007941 */ /* 0x000fea0003800200 */
.L_x_13666:
        /* <DEDUP_REMOVED lines=12> */
.L_x_13669:
[----:B------:R-:W-:Y:S05]  /*14760*/  BSYNC.RECONVERGENT B0 ;  /* 0x0000000000007941 */ /* 0x000fea0003800200 */
.L_x_13668:
[----:B0-----:R-:W0:Y:S01]  /*14770*/  SHFL.DOWN PT, R0, R95, 0x4, 0x1f ;  /* 0x08801f005f007f89 */ /* 0x001e2200000e0000 */
[----:B------:R-:W-:Y:S01]  /*14780*/  ISETP.NE.AND P1, PT, R68, RZ, PT ;  /* 0x000000ff4400720c */ /* 0x000fe20003f25270 */
[----:B------:R-:W-:Y:S01]  /*14790*/  BSSY.RECONVERGENT B0, `(.L_x_13670) ;  /* 0x0000072000007945 */ /* 0x000fe20003800200 */
[----:B------:R-:W-:Y:S01]  /*147a0*/  ISETP.NE.AND P2, PT, RZ, UR7, PT ;  /* 0x00000007ff007c0c */ /* 0x000fe2000bf45270 */
[----:B-1----:R-:W1:Y:S04]  /*147b0*/  SHFL.DOWN PT, R69, R70, 0x4, 0x1f ;  /* 0x08801f0046457f89 */ /* 0x002e6800000e0000 */
[----:B------:R-:W2:Y:S01]  /*147c0*/  SHFL.DOWN PT, R88, R71, 0x4, 0x1f ;  /* 0x08801f0047587f89 */ /* 0x000ea200000e0000 */
[----:B0-----:R-:W-:Y:S01]  /*147d0*/  IMAD.IADD R89, R0, 0x1, R95 ;  /* 0x0000000100597824 */ /* 0x001fe200078e025f */
[----:B------:R-:W-:-:S02]  /*147e0*/  I2FP.F32.S32 R98, R0 ;  /* 0x0000000000627245 */ /* 0x000fc40000201400 */
[----:B------:R-:W-:Y:S02]  /*147f0*/  I2FP.F32.S32 R0, R95 ;  /* 0x0000005f00007245 */ /* 0x000fe40000201400 */
[----:B------:R-:W-:Y:S01]  /*14800*/  I2FP.F32.S32 R90, R89 ;  /* 0x00000059005a7245 */ /* 0x000fe20000201400 */
[----:B------:R-:W0:Y:S01]  /*14810*/  SHFL.DOWN PT, R100, R89, 0x2, 0x1f ;  /* 0x08401f0059647f89 */ /* 0x000e2200000e0000 */
[C---:B-1----:R-:W-:Y:S01]  /*14820*/  FMUL.FTZ R97, R69.reuse, R98 ;  /* 0x0000006245617220 */ /* 0x042fe20000410000 */
[----:B------:R-:W-:Y:S01]  /*14830*/  FADD.FTZ R69, -R69, R70 ;  /* 0x0000004645457221 */ /* 0x000fe20000010100 */
[----:B------:R-:W1:Y:S01]  /*14840*/  MUFU.RCP R96, R90 ;  /* 0x0000005a00607308 */ /* 0x000e620000001000 */
[----:B--2---:R-:W-:Y:S01]  /*14850*/  FADD.FTZ R71, R88, R71 ;  /* 0x0000004758477221 */ /* 0x004fe20000010000 */
        /* <DEDUP_REMOVED lines=21> */
[----:B------:R-:W-:Y:S01]  /*149b0*/  I2FP.F32.S32 R98, R98 ;  /* 0x0000006200627245 */ /* 0x000fe20000201400 */
[----:B------:R-:W0:Y:S01]  /*149c0*/  LDC R90, c[0x0][0x448] ;  /* 0x00011200ff5a7b82 */ /* 0x000e220000000800 */
        /* <DEDUP_REMOVED lines=19> */
[----:B-1----:R-:W-:-:S04]  /*14b00*/  @!P1 IMAD.WIDE R68, R72, 0x4, R68 ;  /* 0x0000000448449825 */ /* 0x002fc800078e0244 */
[----:B--2---:R-:W-:Y:S01]  /*14b10*/  FMUL.FTZ R0, R97, R97 ;  /* 0x0000006161007220 */ /* 0x004fe20000410000 */
[----:B------:R1:W-:Y:S04]  /*14b20*/  @!P1 STG.E desc[UR8][R68.64], R97 ;  /* 0x0000006144009986 */ /* 0x0003e8000c101908 */
[----:B------:R-:W-:Y:S01]  /*14b30*/  FSEL R95, R0, RZ, P2 ;  /* 0x000000ff005f7208 */ /* 0x000fe20001000000 */
[----:B---3--:R-:W-:-:S04]  /*14b40*/  @!P1 IMAD.WIDE R70, R72, 0x4, R70 ;  /* 0x0000000448469825 */ /* 0x008fc800078e0246 */
[----:B0-----:R-:W-:Y:S01]  /*14b50*/  FFMA.FTZ R0, R89, UR12, R90 ;  /* 0x0000000c59007c23 */ /* 0x001fe2000801005a */
[----:B------:R-:W-:-:S03]  /*14b60*/  FSEL R90, R97, RZ, !P2 ;  /* 0x000000ff615a7208 */ /* 0x000fc60005000000 */
[----:B------:R-:W-:-:S06]  /*14b70*/  FADD.FTZ R0, R0, R95 ;  /* 0x0000005f00007221 */ /* 0x000fcc0000010000 */
[----:B------:R-:W0:Y:S02]  /*14b80*/  MUFU.RSQ R0, R0 ;  /* 0x0000000000007308 */ /* 0x000e240000001400 */
[----:B0-----:R1:W-:Y:S01]  /*14b90*/  @!P1 STG.E desc[UR8][R70.64], R0 ;  /* 0x0000000046009986 */ /* 0x0013e2000c101908 */
[----:B------:R-:W-:Y:S05]  /*14ba0*/  @!P3 BRA `(.L_x_13671) ;  /* 0x0000000000c0b947 */ /* 0x000fea0003800000 */
[--C-:B-1----:R-:W-:Y:S01]  /*14bb0*/  FADD.FTZ R69, R44, -R90.reuse ;  /* 0x8000005a2c457221 */ /* 0x102fe20000010000 */
        /* <DEDUP_REMOVED lines=9> */
[----:B------:R-:W-:Y:S01]  /*14c50*/  FFMA.FTZ R68, R68, R71, R89 ;  /* 0x0000004744447223 */ /* 0x000fe20000010059 */
[----:B------:R-:W-:Y:S01]  /*14c60*/  FADD.FTZ R99, R58, -R90 ;  /* 0x8000005a3a637221 */ /* 0x000fe20000010000 */
[----:B------:R-:W-:Y:S02]  /*14c70*/  HADD2.F32 R96, -RZ, R82.H0_H0 ;  /* 0x20000052ff607230 */ /* 0x000fe40000004100 */
        /* <DEDUP_REMOVED lines=35> */
.L_x_13671:
[----:B------:R-:W-:Y:S05]  /*14eb0*/  BSYNC.RECONVERGENT B0 ;  /* 0x0000000000007941 */ /* 0x000fea0003800200 */
.L_x_13670:
[----:B------:R-:W-:Y:S01]  /*14ec0*/  ISETP.NE.AND P1, PT, R94, RZ, PT ;  /* 0x000000ff5e00720c */ /* 0x000fe20003f25270 */
[----:B------:R-:W-:-:S12]  /*14ed0*/  BSSY.RECONVERGENT B0, `(.L_x_13672) ;  /* 0x0000032000007945 */ /* 0x000fd80003800200 */
[----:B------:R-:W-:Y:S05]  /*14ee0*/  @!P1 BRA `(.L_x_13673) ;  /* 0x0000000000c09947 */ /* 0x000fea0003800000 */
[--C-:B0-----:R-:W-:Y:S01]  /*14ef0*/  FADD.FTZ R89, R60, -R90.reuse ;  /* 0x8000005a3c597221 */ /* 0x101fe20000010000 */
[--C-:B-1----:R-:W-:Y:S01]  /*14f00*/  FADD.FTZ R71, R50, -R90.reuse ;  /* 0x8000005a32477221 */ /* 0x102fe20000010000 */
[----:B-----5:R-:W-:Y:S02]  /*14f10*/  HADD2.F32 R88, -RZ, R25.H0_H0 ;  /* 0x20000019ff587230 */ /* 0x020fe40000004100 */
[----:B------:R-:W-:Y:S01]  /*14f20*/  FADD.FTZ R95, R62, -R90 ;  /* 0x8000005a3e5f7221 */ /* 0x000fe20000010000 */
[----:B------:R-:W-:Y:S02]  /*14f30*/  HADD2.F32 R94, -RZ, R21.H0_H0 ;  /* 0x20000015ff5e7230 */ /* 0x000fe40000004100 */
[C---:B------:R-:W-:Y:S01]  /*14f40*/  FMUL.FTZ R89, R0.reuse, R89 ;  /* 0x0000005900597220 */ /* 0x040fe20000410000 */
[----:B------:R-:W-:Y:S02]  /*14f50*/  HADD2.F32 R98, -RZ, R26.H0_H0 ;  /* 0x2000001aff627230 */ /* 0x000fe40000004100 */
[----:B------:R-:W-:Y:S01]  /*14f60*/  FMUL.FTZ R71, R0, R71 ;  /* 0x0000004700477220 */ /* 0x000fe20000410000 */
[----:B------:R-:W-:-:S02]  /*14f70*/  HADD2.F32 R100, -RZ, R22.H0_H0 ;  /* 0x20000016ff647230 */ /* 0x000fc40000004100 */
[----:B------:R-:W-:Y:S01]  /*14f80*/  FADD.FTZ R69, R48, -R90 ;  /* 0x8000005a30457221 */ /* 0x000fe20000010000 */
[----:B------:R-:W-:Y:S02]  /*14f90*/  HADD2.F32 R102, -RZ, R27.H0_H0 ;  /* 0x2000001bff667230 */ /* 0x000fe40000004100 */
[----:B------:R-:W-:Y:S01]  /*14fa0*/  FFMA.FTZ R96, R71, R88, R94 ;  /* 0x0000005847607223 */ /* 0x000fe2000001005e */
[----:B------:R-:W-:Y:S02]  /*14fb0*/  HADD2.F32 R104, -RZ, R23.H0_H0 ;  /* 0x20000017ff687230 */ /* 0x000fe40000004100 */
[----:B------:R-:W-:Y:S01]  /*14fc0*/  FFMA.FTZ R99, R89, R98, R100 ;  /* 0x0000006259637223 */ /* 0x000fe20000010064 */
[----:B------:R-:W-:Y:S01]  /*14fd0*/  HADD2.F32 R68, -RZ, R24.H0_H0 ;  /* 0x20000018ff447230 */ /* 0x000fe20000004100 */
[----:B------:R-:W0:Y:S01]  /*14fe0*/  LDC.64 R88, c[0x0][0x428] ;  /* 0x00010a00ff587b82 */ /* 0x000e220000000a00 */
[----:B------:R-:W-:Y:S02]  /*14ff0*/  HADD2.F32 R70, -RZ, R20.H0_H0 ;  /* 0x20000014ff467230 */ /* 0x000fe40000004100 */
[C---:B------:R-:W-:Y:S01]  /*15000*/  FMUL.FTZ R95, R0.reuse, R95 ;  /* 0x0000005f005f7220 */ /* 0x040fe20000410000 */
[----:B------:R-:W-:Y:S01]  /*15010*/  FMUL.FTZ R69, R0, R69 ;  /* 0x0000004500457220 */ /* 0x000fe20000410000 */
[--C-:B------:R-:W-:Y:S01]  /*15020*/  FADD.FTZ R97, R63, -R90.reuse ;  /* 0x8000005a3f617221 */ /* 0x100fe20000010000 */
[----:B------:R-:W-:Y:S01]  /*15030*/  FADD.FTZ R71, R51, -R90 ;  /* 0x8000005a33477221 */ /* 0x000fe20000010000 */
[----:B------:R-:W-:Y:S01]  /*15040*/  FFMA.FTZ R101, R95, R102, R104 ;  /* 0x000000665f657223 */ /* 0x000fe20000010068 */
[----:B------:R-:W-:Y:S01]  /*15050*/  FFMA.FTZ R68, R69, R68, R70 ;  /* 0x0000004445447223 */ /* 0x000fe20000010046 */
[--C-:B------:R-:W-:Y:S01]  /*15060*/  FADD.FTZ R95, R61, -R90.reuse ;  /* 0x8000005a3d5f7221 */ /* 0x100fe20000010000 */
[----:B------:R-:W-:Y:S01]  /*15070*/  FADD.FTZ R69, R49, -R90 ;  /* 0x8000005a31457221 */ /* 0x000fe20000010000 */
        /* <DEDUP_REMOVED lines=16> */
[----:B0-----:R-:W-:-:S04]  /*15180*/  IMAD.WIDE.U32 R88, R78, 0x10, R88 ;  /* 0x000000104e587825 */ /* 0x001fc800078e0058 */
[----:B------:R-:W-:Y:S01]  /*15190*/  FFMA.FTZ R97, R71, R98, R100 ;  /* 0x0000006247617223 */ /* 0x000fe20000010064 */
[----:B------:R-:W-:Y:S01]  /*151a0*/  F2FP.F16.F32.PACK_AB R71, R106, R101 ;  /* 0x000000656a47723e */ /* 0x000fe200000000ff */
[----:B------:R-:W-:Y:S01]  /*151b0*/  VIADD R78, R78, 0x100 ;  /* 0x000001004e4e7836 */ /* 0x000fe20000000000 */
[----:B------:R-:W-:Y:S02]  /*151c0*/  F2FP.F16.F32.PACK_AB R68, R95, R68 ;  /* 0x000000445f44723e */ /* 0x000fe400000000ff */
[----:B------:R-:W-:-:S05]  /*151d0*/  F2FP.F16.F32.PACK_AB R69, R97, R96 ;  /* 0x000000606145723e */ /* 0x000fca00000000ff */
[----:B------:R2:W-:Y:S02]  /*151e0*/  STG.E.128 desc[UR8][R88.64], R68 ;  /* 0x0000004458007986 */ /* 0x0005e4000c101d08 */
.L_x_13673:
[----:B------:R-:W-:Y:S05]  /*151f0*/  BSYNC.RECONVERGENT B0 ;  /* 0x0000000000007941 */ /* 0x000fea0003800200 */
.L_x_13672:
        /* <DEDUP_REMOVED lines=11> */
[----:B-----5:R-:W-:Y:S02]  /*152b0*/  HADD2.F32 R70, -RZ, R12.H0_H0 ;  /* 0x2000000cff467230 */ /* 0x020fe40000004100 */
        /* <DEDUP_REMOVED lines=29> */
[----:B------:R-:W-:Y:S01]  /*15490*/  FFMA.FTZ R97, R97, R94, R96 ;  /* 0x0000005e61617223 */ /* 0x000fe20000010060 */
[----:B------:R-:W-:Y:S01]  /*154a0*/  F2FP.F16.F32.PACK_AB R71, R108, R71 ;  /* 0x000000476c47723e */ /* 0x000fe200000000ff */
[----:B------:R-:W-:Y:S01]  /*154b0*/  FFMA.FTZ R95, R89, R70, R88 ;  /* 0x00000046595f7223 */ /* 0x000fe20000010058 */
[----:B0-----:R-:W-:Y:S01]  /*154c0*/  IMAD.WIDE.U32 R88, R78, 0x10, R68 ;  /* 0x000000104e587825 */ /* 0x001fe200078e0044 */
[----:B------:R-:W-:Y:S02]  /*154d0*/  F2FP.F16.F32.PACK_AB R70, R101, R98 ;  /* 0x000000626546723e */ /* 0x000fe400000000ff */
[----:B------:R-:W-:-:S02]  /*154e0*/  F2FP.F16.F32.PACK_AB R69, R97, R90 ;  /* 0x0000005a6145723e */ /* 0x000fc400000000ff */
[----:B------:R-:W-:-:S05]  /*154f0*/  F2FP.F16.F32.PACK_AB R68, R95, R0 ;  /* 0x000000005f44723e */ /* 0x000fca00000000ff */
[----:B------:R3:W-:Y:S02]  /*15500*/  STG.E.128 desc[UR8][R88.64], R68 ;  /* 0x0000004458007986 */ /* 0x0007e4000c101d08 */
.L_x_13675:
[----:B------:R-:W-:Y:S05]  /*15510*/  BSYNC.RECONVERGENT B0 ;  /* 0x0000000000007941 */ /* 0x000fea0003800200 */
.L_x_13674:
[----:B0123--:R-:W0:Y:S01]  /*15520*/  LDC.64 R68, c[0x0][0x380] ;  /* 0x0000e000ff447b82 */ /* 0x00fe220000000a00 */
[----:B------:R-:W-:Y:S01]  /*15530*/  UPLOP3.LUT UP1, UPT, UPT, UPT, UP1, 0x40, 0x4 ;  /* 0x000000000004789c */ /* 0x000fe20003f2e810 */
[----:B0-----:R-:W-:-:S04]  /*15540*/  IADD3 R72, PT, PT, R72, R68, RZ ;  /* 0x0000004448487210 */ /* 0x001fc80007ffe0ff */
[----:B------:R-:W-:-:S13]  /*15550*/  ISETP.GE.AND P0, PT, R72, R69, PT ;  /* 0x000000454800720c */ /* 0x000fda0003f06270 */
[----:B------:R-:W-:Y:S05]  /*15560*/  @!P0 BRA `(.L_x_13676) ;  /* 0xfffffeb400e88947 */ /* 0x000fea000383ffff */
[----:B------:R-:W-:Y:S05]  /*15570*/  EXIT ;  /* 0x000000000000794d */ /* 0x000fea0003800000 */
.L_x_13677:
        /* <DEDUP_REMOVED lines=16> */
.L_x_21011:


//--------------------- .text._ZN10layer_norm13ln_fwd_kernelINS_13Kernel_traitsI6__halfS2_fS2_fjLj6144ELj1ELj1ELj8ELj16ENS_18Kernel_traits_baseILj6144ES2_S2_fS2_fjLj256EEEEELb1ELb1ELb0ELb1EEEvNS_9FwdParamsE --------------------------
	.section	.text._ZN10layer_norm13ln_fwd_kernelINS_13Kernel_traitsI6__halfS2_fS2_fjLj6144ELj1ELj1ELj8ELj16ENS_18Kernel_traits_baseILj6144ES2_S2_fS2_fjLj256EEEEELb1ELb1ELb0ELb1EEEvNS_9FwdParamsE,"ax",@progbits
	.align	128
        .global         _ZN10layer_norm13ln_fwd_kernelINS_13Kernel_traitsI6__halfS2_fS2_fjLj6144ELj1ELj1ELj8ELj16ENS_18Kernel_traits_baseILj6144ES2_S2_fS2_fjLj256EEEEELb1ELb1ELb0ELb1EEEvNS_9FwdParamsE
        .type           _ZN10layer_norm13ln_fwd_kernelINS_13Kernel_traitsI6__halfS2_fS2_fjLj6144ELj1ELj1ELj8ELj16ENS_18Kernel_traits_baseILj6144ES2_S2_fS2_fjLj256EEEEELb1ELb1ELb0ELb1EEEvNS_9FwdParamsE,@function
        .size           _ZN10layer_norm13ln_fwd_kernelINS_13Kernel_traitsI6__halfS2_fS2_fjLj6144ELj1ELj1ELj8ELj16ENS_18Kernel_traits_baseILj6144ES2_S2_fS2_fjLj256EEEEELb1ELb1ELb0ELb1EEEvNS_9FwdParamsE,(.L_x_21012 - _ZN10layer_norm13ln_fwd_kernelINS_13Kernel_traitsI6__halfS2_fS2_fjLj6144ELj1ELj1ELj8ELj16ENS_18Kernel_traits_baseILj6144ES2_S2_fS2_fjLj256EEEEELb1ELb1ELb0ELb1EEEvNS_9FwdParamsE)
        .other          _ZN10layer_norm13ln_fwd_kernelINS_13Kernel_traitsI6__halfS2_fS2_fjLj6144ELj1ELj1ELj8ELj16ENS_18Kernel_traits_baseILj6144ES2_S2_fS2_fjLj256EEEEELb1ELb1ELb0ELb1EEEvNS_9FwdParamsE,@"STO_CUDA_ENTRY STV_DEFAULT"
_ZN10layer_norm13ln_fwd_kernelINS_13Kernel_traitsI6__halfS2_fS2_fjLj6144ELj1ELj1ELj8ELj16ENS_18Kernel_traits_baseILj6144ES2_S2_fS2_fjLj256EEEEELb1ELb1ELb0ELb1EEEvNS_9FwdParamsE:
.text._ZN10layer_norm13ln_fwd_kernelINS_13Kernel_traitsI6__halfS2_fS2_fjLj6144ELj1ELj1ELj8ELj16ENS_18Kernel_traits_baseILj6144ES2_S2_fS2_fjLj256EEEEELb1ELb1ELb0ELb1EEEvNS_9FwdParamsE:
        /* <DEDUP_REMOVED lines=54> */
[----:B------:R-:W-:Y:S01]  /*0360*/  @P0 IMAD.MOV.U32 R95, RZ, RZ, R9 ;  /* 0x000000ffff5f0224 */ /* 0x000fe200078e0009 */
[----:B------:R-:W-:Y:S01]  /*0370*/  @!P0 MOV R75, R16 ;  /* 0x00000010004b8202 */ /* 0x000fe20000000f00 */
[----:B------:R-:W-:Y:S01]  /*0380*/  UIADD3 UR5, UPT, UPT, UR11, -0x4498517b, URZ ;  /* 0xbb67ae850b057890 */ /* 0x000fe2000fffe0ff */
[----:B------:R-:W-:Y:S01]  /*0390*/  @P0 IMAD.MOV.U32 R97, RZ, RZ, R10 ;  /* 0x000000ffff610224 */ /* 0x000fe200078e000a */
[----:B------:R-:W-:Y:S01]  /*03a0*/  UIADD3 UR6, UPT, UPT, UR11, 0x76cf5d0a, URZ ;  /* 0x76cf5d0a0b067890 */ /* 0x000fe2000fffe0ff */
[----:B------:R-:W-:Y:S01]  /*03b0*/  @P0 IMAD.MOV.U32 R99, RZ, RZ, R11 ;  /* 0x000000ffff630224 */ /* 0x000fe200078e000b */
[----:B------:R-:W-:Y:S01]  /*03c0*/  @!P0 MOV R81, R18 ;  /* 0x0000001200518202 */ /* 0x000fe20000000f00 */
[----:B0-----:R-:W-:Y:S01]  /*03d0*/  IMAD R57, R0, UR9, R57 ;  /* 0x0000000900397c24 */ /* 0x001fe2000f8e0239 */
[----:B------:R-:W-:Y:S01]  /*03e0*/  @!P0 MOV R95, R9 ;  /* 0x00000009005f8202 */ /* 0x000fe20000000f00 */
[----:B------:R-:W-:Y:S01]  /*03f0*/  IMAD.HI.U32 R0, R58, -0x2daee0ad, RZ ;  /* 0xd2511f533a007827 */ /* 0x000fe200078e00ff */
[----:B------:R-:W-:-:S02]  /*0400*/  @!P0 CS2R R34, SRZ ;  /* 0x0000000000228805 */ /* 0x000fc4000001ff00 */
[----:B------:R-:W-:Y:S02]  /*0410*/  @!P0 CS2R R32, SRZ ;  /* 0x0000000000208805 */ /* 0x000fe4000001ff00 */
[----:B------:R-:W-:Y:S01]  /*0420*/  @!P0 CS2R R30, SRZ ;  /* 0x00000000001e8805 */ /* 0x000fe2000001ff00 */
        /* <DEDUP_REMOVED lines=8> */
[----:B------:R-:W-:Y:S01]  /*04b0*/  @P0 MOV R16, R37 ;  /* 0x0000002500100202 */ /* 0x000fe20000000f00 */
[----:B------:R-:W-:Y:S01]  /*04c0*/  UPLOP3.LUT UP1, UPT, UPT, UPT, UPT, 0x40, 0x4 ;  /* 0x000000000004789c */ /* 0x000fe20003f2e870 */
[----:B------:R-:W-:Y:S01]  /*04d0*/  IMAD.HI.U32 R20, R3, -0x2daee0ad, RZ ;  /* 0xd2511f5303147827 */ /* 0x000fe200078e00ff */
[----:B------:R-:W-:Y:S01]  /*04e0*/  LOP3.LUT R2, R21, UR4, R2, 0x96, !PT ;  /* 0x0000000415027c12 */ /* 0x000fe2000f8e9602 */
[----:B------:R-:W-:Y:S01]  /*04f0*/  UIADD3 UR4, UPT, UPT, UR10, 0x3c6ef372, URZ ;  /* 0x3c6ef3720a047890 */ /* 0x000fe2000fffe0ff */
[----:B------:R-:W-:Y:S01]  /*0500*/  LOP3.LUT R103, R44, 0x3, RZ, 0xc0, !PT ;  /* 0x000000032c677812 */ /* 0x000fe200078ec0ff */
[----:B------:R-:W-:Y:S01]  /*0510*/  IMAD R22, R3, -0x2daee0ad, RZ ;  /* 0xd2511f5303167824 */ /* 0x000fe200078e02ff */
[----:B------:R-:W-:Y:S01]  /*0520*/  LOP3.LUT R20, R23, UR5, R20, 0x96, !PT ;  /* 0x0000000517147c12 */ /* 0x000fe2000f8e9614 */
[----:B------:R-:W-:Y:S01]  /*0530*/  IMAD R3, R0, -0x326172a9, RZ ;  /* 0xcd9e8d5700037824 */ /* 0x000fe200078e02ff */
[----:B------:R-:W-:Y:S01]  /*0540*/  UIADD3 UR5, UPT, UPT, UR10, -0x255992d5, URZ ;  /* 0xdaa66d2b0a057890 */ /* 0x000fe2000fffe0ff */
[----:B------:R-:W-:Y:S01]  /*0550*/  IMAD.HI.U32 R21, R2, -0x2daee0ad, RZ ;  /* 0xd2511f5302157827 */ /* 0x000fe200078e00ff */
[----:B------:R-:W0:Y:S03]  /*0560*/  LDCU UR18, c[0x0][0x388] ;  /* 0x00007100ff1277ac */ /* 0x000e260008000800 */
[----:B------:R-:W-:Y:S01]  /*0570*/  IMAD.HI.U32 R0, R20, -0x326172a9, RZ ;  /* 0xcd9e8d5714007827 */ /* 0x000fe200078e00ff */
[----:B------:R-:W-:Y:S01]  /*0580*/  LOP3.LUT R21, R22, UR6, R21, 0x96, !PT ;  /* 0x0000000616157c12 */ /* 0x000fe2000f8e9615 */
[----:B------:R-:W-:-:S02]  /*0590*/  UIADD3 UR6, UPT, UPT, UR11, 0x1fd5c5a3, URZ ;  /* 0x1fd5c5a30b067890 */ /* 0x000fc4000fffe0ff */
[----:B------:R-:W-:Y:S01]  /*05a0*/  IMAD R23, R2, -0x2daee0ad, RZ ;  /* 0xd2511f5302177824 */ /* 0x000fe200078e02ff */
[----:B------:R-:W-:Y:S01]  /*05b0*/  LOP3.LUT R0, R3, UR4, R0, 0x96, !PT ;  /* 0x0000000403007c12 */ /* 0x000fe2000f8e9600 */
[----:B------:R-:W-:Y:S01]  /*05c0*/  UIADD3 UR4, UPT, UPT, UR11, 0x32370b8f, URZ ;  /* 0x32370b8f0b047890 */ /* 0x000fe2000fffe0ff */
[----:B------:R-:W-:Y:S01]  /*05d0*/  IMAD R20, R20, -0x326172a9, RZ ;  /* 0xcd9e8d5714147824 */ /* 0x000fe200078e02ff */
[----:B------:R-:W1:Y:S01]  /*05e0*/  LDCU.U8 UR19, c[0x0][0x410] ;  /* 0x00008200ff1377ac */ /* 0x000e620008000000 */
[----:B------:R-:W-:Y:S01]  /*05f0*/  IMAD.HI.U32 R3, R21, -0x326172a9, RZ ;  /* 0xcd9e8d5715037827 */ /* 0x000fe200078e00ff */
[----:B------:R-:W2:Y:S03]  /*0600*/  LDCU UR20, c[0x0][0x400] ;  /* 0x00008000ff1477ac */ /* 0x000ea60008000800 */
[----:B------:R-:W-:Y:S01]  /*0610*/  IMAD.HI.U32 R2, R0, -0x2daee0ad, RZ ;  /* 0xd2511f5300027827 */ /* 0x000fe200078e00ff */
[----:B------:R-:W-:Y:S01]  /*0620*/  LOP3.LUT R3, R20, UR5, R3, 0x96, !PT ;  /* 0x0000000514037c12 */ /* 0x000fe2000f8e9603 */
[----:B------:R-:W-:-:S02]  /*0630*/  UIADD3 UR5, UPT, UPT, UR10, 0x78dde6e4, URZ ;  /* 0x78dde6e40a057890 */ /* 0x000fc4000fffe0ff */
[----:B------:R-:W-:Y:S01]  /*0640*/  IMAD R21, R21, -0x326172a9, RZ ;  /* 0xcd9e8d5715157824 */ /* 0x000fe200078e02ff */
[----:B------:R-:W-:Y:S01]  /*0650*/  LOP3.LUT R2, R23, UR4, R2, 0x96, !PT ;  /* 0x0000000417027c12 */ /* 0x000fe2000f8e9602 */
[----:B------:R-:W-:Y:S01]  /*0660*/  UIADD3 UR4, UPT, UPT, UR11, -0x126145ec, URZ ;  /* 0xed9eba140b047890 */ /* 0x000fe2000fffe0ff */
[----:B------:R-:W-:Y:S01]  /*0670*/  IMAD R23, R0, -0x2daee0ad, RZ ;  /* 0xd2511f5300177824 */ /* 0x000fe200078e02ff */
[----:B------:R-:W3:Y:S01]  /*0680*/  LDCU.64 UR14, c[0x0][0x3a0] ;  /* 0x00007400ff0e77ac */ /* 0x000ee20008000a00 */
[----:B------:R-:W-:Y:S01]  /*0690*/  IMAD.HI.U32 R20, R3, -0x2daee0ad, RZ ;  /* 0xd2511f5303147827 */ /* 0x000fe200078e00ff */
[----:B------:R-:W4:Y:S03]  /*06a0*/  LDCU.64 UR16, c[0x0][0x380] ;  /* 0x00007000ff1077ac */ /* 0x000f260008000a00 */
[----:B------:R-:W-:Y:S01]  /*06b0*/  IMAD.HI.U32 R0, R2, -0x326172a9, RZ ;  /* 0xcd9e8d5702007827 */ /* 0x000fe200078e00ff */
[----:B------:R-:W-:Y:S01]  /*06c0*/  LOP3.LUT R20, R23, UR4, R20, 0x96, !PT ;  /* 0x0000000417147c12 */ /* 0x000fe2000f8e9614 */
[----:B------:R-:W-:-:S02]  /*06d0*/  UIADD3 UR4, UPT, UPT, UR10, 0x1715609d, URZ ;  /* 0x1715609d0a047890 */ /* 0x000fc4000fffe0ff */
[----:B------:R-:W-:Y:S01]  /*06e0*/  IMAD R22, R3, -0x2daee0ad, RZ ;  /* 0xd2511f5303167824 */ /* 0x000fe200078e02ff */
[----:B------:R-:W-:Y:S01]  /*06f0*/  LOP3.LUT R0, R21, UR5, R0, 0x96, !PT ;  /* 0x0000000515007c12 */ /* 0x000fe2000f8e9600 */
[----:B------:R-:W-:Y:S01]  /*0700*/  UIADD3 UR5, UPT, UPT, UR11, -0x56f99767, URZ ;  /* 0xa90668990b057890 */ /* 0x000fe2000fffe0ff */
[----:B------:R-:W-:Y:S02]  /*0710*/  IMAD R21, R2, -0x326172a9, RZ ;  /* 0xcd9e8d5702157824 */ /* 0x000fe400078e02ff */
[----:B------:R-:W-:-:S04]  /*0720*/  IMAD.HI.U32 R2, R20, -0x326172a9, RZ ;  /* 0xcd9e8d5714027827 */ /* 0x000fc800078e00ff */
[C---:B------:R-:W-:Y:S01]  /*0730*/  IMAD.HI.U32 R3, R0.reuse, -0x2daee0ad, RZ ;  /* 0xd2511f5300037827 */ /* 0x040fe200078e00ff */
[----:B------:R-:W-:Y:S01]  /*0740*/  LOP3.LUT R2, R21, UR4, R2, 0x96, !PT ;  /* 0x0000000415027c12 */ /* 0x000fe2000f8e9602 */
[----:B------:R-:W-:Y:S02]  /*0750*/  UIADD3 UR4, UPT, UPT, UR10, -0x4ab325aa, URZ ;  /* 0xb54cda560a047890 */ /* 0x000fe4000fffe0ff */
        /* <DEDUP_REMOVED lines=11> */
[----:B------:R-:W-:Y:S01]  /*0810*/  UIADD3 UR4, UPT, UPT, UR10, -0xe443238, URZ ;  /* 0xf1bbcdc80a047890 */ /* 0x000fe2000fffe0ff */
[----:B------:R-:W-:-:S04]  /*0820*/  IMAD.HI.U32 R3, R22, -0x326172a9, RZ ;  /* 0xcd9e8d5716037827 */ /* 0x000fc800078e00ff */
[----:B------:R-:W-:Y:S01]  /*0830*/  IMAD.HI.U32 R2, R0, -0x2daee0ad, RZ ;  /* 0xd2511f5300027827 */ /* 0x000fe200078e00ff */
[----:B------:R-:W-:Y:S01]  /*0840*/  LOP3.LUT R3, R20, UR5, R3, 0x96, !PT ;  /* 0x0000000514037c12 */ /* 0x000fe2000f8e9603 */
[----:B------:R-:W-:Y:S02]  /*0850*/  UIADD3 UR5, UPT, UPT, UR11, -0x24c28bd8, URZ ;  /* 0xdb3d74280b057890 */ /* 0x000fe4000fffe0ff */
[----:B------:R-:W-:Y:S01]  /*0860*/  IMAD R20, R0, -0x2daee0ad, RZ ;  /* 0xd2511f5300147824 */ /* 0x000fe200078e02ff */
[----:B------:R-:W-:Y:S01]  /*0870*/  LOP3.LUT R2, R21, UR6, R2, 0x96, !PT ;  /* 0x0000000615027c12 */ /* 0x000fe2000f8e9602 */
[----:B------:R-:W-:-:S04]  /*0880*/  IMAD.HI.U32 R101, R3, -0x2daee0ad, RZ ;  /* 0xd2511f5303657827 */ /* 0x000fc800078e00ff */
[----:B------:R-:W-:Y:S01]  /*0890*/  IMAD R21, R22, -0x326172a9, RZ ;  /* 0xcd9e8d5716157824 */ /* 0x000fe200078e02ff */
[----:B------:R-:W-:Y:S01]  /*08a0*/  LOP3.LUT R101, R20, UR5, R101, 0x96, !PT ;  /* 0x0000000514657c12 */ /* 0x000fe2000f8e9665 */
[----:B------:R-:W-:Y:S01]  /*08b0*/  IMAD.HI.U32 R0, R2, -0x326172a9, RZ ;  /* 0xcd9e8d5702007827 */ /* 0x000fe200078e00ff */
[----:B------:R-:W-:-:S03]  /*08c0*/  UIADD3 UR5, UPT, UPT, UR11, -0x695add53, URZ ;  /* 0x96a522ad0b057890 */ /* 0x000fc6000fffe0ff */
[----:B------:R-:W-:Y:S01]  /*08d0*/  IMAD R3, R3, -0x2daee0ad, RZ ;  /* 0xd2511f5303037824 */ /* 0x000fe200078e02ff */
[----:B------:R-:W-:Y:S01]  /*08e0*/  LOP3.LUT R102, R21, UR4, R0, 0x96, !PT ;  /* 0x0000000415667c12 */ /* 0x000fe2000f8e9600 */
[----:B------:R-:W-:Y:S01]  /*08f0*/  UIADD3 UR4, UPT, UPT, UR10, -0x700cb87f, URZ ;  /* 0x8ff347810a047890 */ /* 0x000fe2000fffe0ff */
[----:B------:R-:W-:Y:S02]  /*0900*/  IMAD R2, R2, -0x326172a9, RZ ;  /* 0xcd9e8d5702027824 */ /* 0x000fe400078e02ff */
[----:B------:R-:W-:-:S04]  /*0910*/  IMAD.HI.U32 R23, R101, -0x326172a9, RZ ;  /* 0xcd9e8d5765177827 */ /* 0x000fc800078e00ff */
[----:B------:R-:W-:Y:S01]  /*0920*/  IMAD.HI.U32 R22, R102, -0x2daee0ad, RZ ;  /* 0xd2511f5366167827 */ /* 0x000fe200078e00ff */
[----:B------:R-:W-:-:S03]  /*0930*/  LOP3.LUT R23, R2, UR4, R23, 0x96, !PT ;  /* 0x0000000402177c12 */ /* 0x000fc6000f8e9617 */
[----:B------:R-:W-:Y:S01]  /*0940*/  @!P0 IMAD.MOV.U32 R77, RZ, RZ, R17 ;  /* 0x000000ffff4d8224 */ /* 0x000fe200078e0011 */
[----:B------:R-:W-:Y:S01]  /*0950*/  LOP3.LUT R22, R3, UR5, R22, 0x96, !PT ;  /* 0x0000000503167c12 */ /* 0x000fe2000f8e9616 */
[----:B------:R-:W0:Y:S01]  /*0960*/  LDCU.64 UR4, c[0x0][0x3e0] ;  /* 0x00007c00ff0477ac */ /* 0x000e220008000a00 */
        /* <DEDUP_REMOVED lines=12> */
[----:B------:R-:W-:Y:S01]  /*0a30*/  @!P0 MOV R10, R7 ;  /* 0x00000007000a8202 */ /* 0x000fe20000000f00 */
[----:B------:R-:W-:Y:S01]  /*0a40*/  @P0 IMAD.MOV.U32 R12, RZ, RZ, R5 ;  /* 0x000000ffff0c0224 */ /* 0x000fe200078e0005 */
[----:B0-----:R-:W-:Y:S01]  /*0a50*/  UISETP.NE.U32.AND UP0, UPT, UR4, URZ, UPT ;  /* 0x000000ff0400728c */ /* 0x001fe2000bf05070 */
[----:B------:R-:W-:Y:S01]  /*0a60*/  @P0 IMAD.MOV.U32 R11, RZ, RZ, R6 ;  /* 0x000000ffff0b0224 */ /* 0x000fe200078e0006 */
[----:B------:R-:W0:Y:S01]  /*0a70*/  LDCU UR4, c[0x0][0x404] ;  /* 0x00008080ff0477ac */ /* 0x000e220008000800 */
[----:B------:R-:W-:Y:S02]  /*0a80*/  @P0 IMAD.MOV.U32 R21, RZ, RZ, R40 ;  /* 0x000000ffff150224 */ /* 0x000fe400078e0028 */
[----:B------:R-:W-:Y:S01]  /*0a90*/  @P0 IMAD.MOV.U32 R20, RZ, RZ, R41 ;  /* 0x000000ffff140224 */ /* 0x000fe200078e0029 */
[----:B------:R-:W-:Y:S01]  /*0aa0*/  @!P0 MOV R20, R41 ;  /* 0x0000002900148202 */ /* 0x000fe20000000f00 */
[----:B------:R-:W-:Y:S01]  /*0ab0*/  @P0 IMAD.MOV.U32 R19, RZ, RZ, R42 ;  /* 0x000000ffff130224 */ /* 0x000fe200078e002a */
[----:B------:R-:W-:Y:S01]  /*0ac0*/  UISETP.NE.AND.EX UP0, UPT, UR5, URZ, UPT, UP0 ;  /* 0x000000ff0500728c */ /* 0x000fe2000bf05300 */
[----:B------:R-:W-:Y:S01]  /*0ad0*/  @P0 IMAD.MOV.U32 R18, RZ, RZ, R43 ;  /* 0x000000ffff120224 */ /* 0x000fe200078e002b */
[----:B------:R-:W-:Y:S01]  /*0ae0*/  @!P0 MOV R18, R43 ;  /* 0x0000002b00128202 */ /* 0x000fe20000000f00 */
[----:B------:R-:W-:Y:S01]  /*0af0*/  @P0 IMAD.MOV.U32 R17, RZ, RZ, R36 ;  /* 0x000000ffff110224 */ /* 0x000fe200078e0024 */
[----:B------:R-:W-:Y:S01]  /*0b00*/  @!P0 MOV R17, R36 ;  /* 0x0000002400118202 */ /* 0x000fe20000000f00 */
[----:B------:R-:W-:Y:S01]  /*0b10*/  @P0 IMAD.MOV.U32 R15, RZ, RZ, R38 ;  /* 0x000000ffff0f0224 */ /* 0x000fe200078e0026 */
[----:B------:R-:W-:Y:S01]  /*0b20*/  @!P0 MOV R15, R38 ;  /* 0x00000026000f8202 */ /* 0x000fe20000000f00 */
[----:B------:R-:W-:Y:S01]  /*0b30*/  @!P0 IMAD.MOV.U32 R12, RZ, RZ, R5 ;  /* 0x000000ffff0c8224 */ /* 0x000fe200078e0005 */
[----:B------:R-:W0:Y:S01]  /*0b40*/  LDCU UR5, c[0x0][0x408] ;  /* 0x00008100ff0577ac */ /* 0x000e220008000800 */
        /* <DEDUP_REMOVED lines=15> */
[----:B------:R-:W-:Y:S02]  /*0c40*/  @!P0 IMAD.MOV.U32 R16, RZ, RZ, R37 ;  /* 0x000000ffff108224 */ /* 0x000fe400078e0025 */
[----:B------:R-:W-:Y:S02]  /*0c50*/  @!P0 IMAD.MOV.U32 R14, RZ, RZ, R39 ;  /* 0x000000ffff0e8224 */ /* 0x000fe400078e0027 */
        /* <DEDUP_REMOVED lines=24> */
[----:B------:R-:W-:Y:S02]  /*0de0*/  IMAD.MOV.U32 R100, RZ, RZ, RZ ;  /* 0x000000ffff647224 */ /* 0x000fe400078e00ff */
        /* <DEDUP_REMOVED lines=12> */
[----:B------:R-:W-:-:S02]  /*0eb0*/  IMAD R101, R101, -0x326172a9, RZ ;  /* 0xcd9e8d5765657824 */ /* 0x000fc400078e02ff */
[----:B01234-:R-:W-:-:S07]  /*0ec0*/  IMAD R102, R102, -0x2daee0ad, RZ ;  /* 0xd2511f5366667824 */ /* 0x01ffce00078e02ff */
.L_x_13831:
[----:B0-----:R-:W0:Y:S01]  /*0ed0*/  @UP0 LDCU.64 UR6, c[0x0][0x3e0] ;  /* 0x00007c00ff0607ac */ /* 0x001e220008000a00 */
[----:B------:R-:W1:Y:S01]  /*0ee0*/  S2R R107, SR_TID.X ;  /* 0x00000000006b7919 */ /* 0x000e620000002100 */
[----:B------:R-:W-:Y:S01]  /*0ef0*/  PLOP3.LUT P0, PT, PT, PT, UP0, 0x80, 0x8 ;  /* 0x000000000008781c */ /* 0x000fe20003f0f008 */
[----:B------:R-:W2:Y:S01]  /*0f00*/  LDC.64 R52, c[0x0][0x390] ;  /* 0x0000e400ff347b82 */ /* 0x000ea20000000a00 */
[----:B------:R-:W-:Y:S02]  /*0f10*/  UIMAD UR8, UR9, UR18, URZ ;  /* 0x00000012090872a4 */ /* 0x000fe4000f8e02ff */
[----:B0-----:R-:W-:-:S06]  /*0f20*/  @UP0 UIMAD.WIDE UR6, UR9, 0x2, UR6 ;  /* 0x00000002090608a5 */ /* 0x001fcc000f8e0206 */
[----:B------:R-:W-:Y:S01]  /*0f30*/  IMAD.U32 R24, RZ, RZ, UR6 ;  /* 0x00000006ff187e24 */ /* 0x000fe2000f8e00ff */
[----:B------:R-:W-:Y:S01]  /*0f40*/  MOV R25, UR7 ;  /* 0x0000000700197c02 */ /* 0x000fe20008000f00 */
[----:B------:R-:W-:-:S04]  /*0f50*/  USHF.R.S32.HI UR6, URZ, 0x1f, UR8 ;  /* 0x0000001fff067899 */ /* 0x000fc80008011408 */
[----:B------:R2:W3:Y:S01]  /*0f60*/  @P0 LDG.E.U16 R28, desc[UR12][R24.64] ;  /* 0x0000000c181c0981 */ /* 0x0004e2000c1e1500 */
[----:B------:R-:W-:-:S06]  /*0f70*/  ULEA.HI UR6, UR6, UR8, URZ, 0x3 ;  /* 0x0000000806067291 */ /* 0x000fcc000f8f18ff */
[----:B------:R-:W-:-:S05]  /*0f80*/  IMAD.U32 R104, RZ, RZ, UR6 ;  /* 0x00000006ff687e24 */ /* 0x000fca000f8e00ff */
[----:B-1----:R-:W-:-:S05]  /*0f90*/  LEA.HI.SX32 R104, R104, R107, 0x1d ;  /* 0x0000006b68687211 */ /* 0x002fca00078feaff */
[----:B--2---:R-:W-:-:S06]  /*0fa0*/  IMAD.WIDE.U32 R24, R104, 0x10, R52 ;  /* 0x0000001068187825 */ /* 0x004fcc00078e0034 */
[----:B------:R-:W5:Y:S01]  /*0fb0*/  LDG.E.128 R24, desc[UR12][R24.64] ;  /* 0x0000000c18187981 */ /* 0x000f62000c1e1d00 */
[----:B------:R-:W-:Y:S01]  /*0fc0*/  PLOP3.LUT P0, PT, PT, PT, UP0, 0x80, 0x8 ;  /* 0x000000000008781c */ /* 0x000fe20003f0f008 */
[----:B------:R-:W-:Y:S01]  /*0fd0*/  UMOV UR6, 0x3f800000 ;  /* 0x3f80000000067882 */ /* 0x000fe20000000000 */
[----:B------:R-:W-:Y:S01]  /*0fe0*/  PLOP3.LUT P1, PT, PT, PT, UP0, 0x80, 0x8 ;  /* 0x000000000008781c */ /* 0x000fe20003f2f008 */
[----:B------:R-:W-:Y:S01]  /*0ff0*/  UIADD3 UR7, UPT, UPT, UR11, -0x695add53, URZ ;  /* 0x96a522ad0b077890 */ /* 0x000fe2000fffe0ff */
[----:B------:R-:W-:Y:S01]  /*1000*/  IMAD.MOV.U32 R112, RZ, RZ, 0x2f800000 ;  /* 0x2f800000ff707424 */ /* 0x000fe200078e00ff */
[----:B------:R-:W-:Y:S02]  /*1010*/  UIADD3 UR8, UPT, UPT, UR11, -0x126145ec, URZ ;  /* 0xed9eba140b087890 */ /* 0x000fe4000fffe0ff */
[----:B------:R-:W-:Y:S02]  /*1020*/  UIADD3 UR21, UPT, UPT, UR10, 0x78dde6e4, URZ ;  /* 0x78dde6e40a157890 */ /* 0x000fe4000fffe0ff */
[----:B------:R-:W-:-:S02]  /*1030*/  UIADD3 UR22, UPT, UPT, UR10, 0x1715609d, URZ ;  /* 0x1715609d0a167890 */ /* 0x000fc4000fffe0ff */
[----:B------:R-:W-:Y:S02]  /*1040*/  UIADD3 UR23, UPT, UPT, UR10, -0x255992d5, URZ ;  /* 0xdaa66d2b0a177890 */ /* 0x000fe4000fffe0ff */
[----:B------:R-:W-:Y:S02]  /*1050*/  UIADD3 UR24, UPT, UPT, UR11, -0x56f99767, URZ ;  /* 0xa90668990b187890 */ /* 0x000fe4000fffe0ff */
[----:B------:R-:W-:Y:S02]  /*1060*/  UIADD3 UR25, UPT, UPT, UR11, 0x1fd5c5a3, URZ ;  /* 0x1fd5c5a30b197890 */ /* 0x000fe4000fffe0ff */
[----:B------:R-:W-:Y:S02]  /*1070*/  UIADD3 UR26, UPT, UPT, UR11, 0x646e171e, URZ ;  /* 0x646e171e0b1a7890 */ /* 0x000fe4000fffe0ff */
[----:B------:R-:W-:Y:S02]  /*1080*/  UIADD3 UR27, UPT, UPT, UR10, 0x5384540f, URZ ;  /* 0x5384540f0a1b7890 */ /* 0x000fe4000fffe0ff */
[----:B------:R-:W-:-:S02]  /*1090*/  UIADD3 UR28, UPT, UPT, UR11, 0x76cf5d0a, URZ ;  /* 0x76cf5d0a0b1c7890 */ /* 0x000fc4000fffe0ff */
[----:B------:R-:W-:Y:S02]  /*10a0*/  UIADD3 UR29, UPT, UPT, UR10, -0x4ab325aa, URZ ;  /* 0xb54cda560a1d7890 */ /* 0x000fe4000fffe0ff */
[----:B------:R-:W-:Y:S01]  /*10b0*/  UIADD3 UR30, UPT, UPT, UR10, -0x700cb87f, URZ ;  /* 0x8ff347810a1e7890 */ /* 0x000fe2000fffe0ff */
[----:B---3--:R-:W-:Y:S01]  /*10c0*/  @P0 HADD2.F32 R28, -RZ, R28.H0_H0 ;  /* 0x2000001cff1c0230 */ /* 0x008fe20000004100 */
[----:B------:R-:W-:-:S04]  /*10d0*/  ISETP.NE.U32.AND P0, PT, RZ, UR14, PT ;  /* 0x0000000eff007c0c */ /* 0x000fc8000bf05070 */
[----:B------:R-:W-:Y:S02]  /*10e0*/  ISETP.NE.AND.EX P0, PT, RZ, UR15, PT, P0 ;  /* 0x0000000fff007c0c */ /* 0x000fe4000bf05300 */
[----:B------:R-:W-:-:S11]  /*10f0*/  @P1 R2UR UR6, R28 ;  /* 0x000000001c0612ca */ /* 0x000fd600000e0000 */
[----:B------:R-:W-:Y:S05]  /*1100*/  @!P0 BRA `(.L_x_13678) ;  /* 0x00000028009c8947 */ /* 0x000fea0003800000 */
[----:B------:R-:W0:Y:S02]  /*1110*/  LDC.64 R44, c[0x0][0x3a0] ;  /* 0x0000e800ff2c7b82 */ /* 0x000e240000000a00 */
[----:B0-----:R-:W-:-:S05]  /*1120*/  IMAD.WIDE.U32 R44, R104, 0x20, R44 ;  /* 0x00000020682c7825 */ /* 0x001fca00078e002c */
[----:B------:R0:W5:Y:S04]  /*1130*/  LDG.E.128 R48, desc[UR12][R44.64] ;  /* 0x0000000c2c307981 */ /* 0x000168000c1e1d00 */
[----:B------:R-:W5:Y:S01]  /*1140*/  LDG.E.128 R44, desc[UR12][R44.64+0x10] ;  /* 0x0000100c2c2c7981 */ /* 0x000f62000c1e1d00 */
        /* <DEDUP_REMOVED lines=10> */
.L_x_20851:
[----:B------:R-:W-:Y:S05]  /*11f0*/  BRX R28 -0x1200                                        (*"BRANCH_TARGETS .L_x_20852,.L_x_20853,.L_x_20854"*) ;  /* 0xffffffec1c807949 */ /* 0x000fea000383ffff */
.L_x_20854:
[----:B------:R-:W-:Y:S01]  /*1200*/  VIADD R28, R103, 0x1 ;  /* 0x00000001671c7836 */ /* 0x000fe20000000000 */
[----:B------:R-:W-:Y:S01]  /*1210*/  MOV R34, R102 ;  /* 0x0000006600227202 */ /* 0x000fe20000000f00 */
[----:B------:R-:W-:Y:S01]  /*1220*/  IMAD.MOV.U32 R29, RZ, RZ, R23 ;  /* 0x000000ffff1d7224 */ /* 0x000fe200078e0017 */
[----:B------:R-:W-:Y:S06]  /*1230*/  BRA `(.L_x_13679) ;  /* 0x0000000400007947 */ /* 0x000fec0003800000 */
.L_x_20852:
[----:B------:R-:W-:Y:S02]  /*1240*/  HFMA2 R28, -RZ, RZ, 0, 1.78813934326171875e-07 ;  /* 0x00000003ff1c7431 */ /* 0x000fe400000001ff */
[----:B------:R-:W-:Y:S02]  /*1250*/  IMAD.MOV.U32 R34, RZ, RZ, R102 ;  /* 0x000000ffff227224 */ /* 0x000fe400078e0066 */
[----:B------:R-:W-:Y:S01]  /*1260*/  IMAD.MOV.U32 R29, RZ, RZ, R22 ;  /* 0x000000ffff1d7224 */ /* 0x000fe200078e0016 */
[----:B------:R-:W-:Y:S06]  /*1270*/  BRA `(.L_x_13679) ;  /* 0x0000000000f07947 */ /* 0x000fec0003800000 */
.L_x_20853:
        /* <DEDUP_REMOVED lines=12> */
.L_x_13680:
        /* <DEDUP_REMOVED lines=48> */
.L_x_13679:
        /* <DEDUP_REMOVED lines=10> */
[----:B------:R-:W-:Y:S01]  /*16e0*/  MOV R30, 0x2 ;  /* 0x00000002001e7802 */ /* 0x000fe20000000f00 */
        /* <DEDUP_REMOVED lines=12> */
.L_x_13682:
        /* <DEDUP_REMOVED lines=12> */
.L_x_13683:
        /* <DEDUP_REMOVED lines=49> */
.L_x_13681:
        /* <DEDUP_REMOVED lines=23> */
.L_x_13685:
        /* <DEDUP_REMOVED lines=12> */
.L_x_13686:
        /* <DEDUP_REMOVED lines=49> */
.L_x_13684:
        /* <DEDUP_REMOVED lines=22> */
.L_x_13688:
        /* <DEDUP_REMOVED lines=12> */
.L_x_13689:
        /* <DEDUP_REMOVED lines=49> */
.L_x_13687:
        /* <DEDUP_REMOVED lines=22> */
.L_x_13691:
        /* <DEDUP_REMOVED lines=12> */
.L_x_13692:
        /* <DEDUP_REMOVED lines=49> */
.L_x_13690:
        /* <DEDUP_REMOVED lines=9> */
[----:B------:R-:W-:Y:S01]  /*2bb0*/  HFMA2 R24, -RZ, RZ, 0, 1.1920928955078125e-07 ;  /* 0x00000002ff187431 */ /* 0x000fe200000001ff */
        /* <DEDUP_REMOVED lines=12> */
.L_x_13694:
        /* <DEDUP_REMOVED lines=12> */
.L_x_13695:
        /* <DEDUP_REMOVED lines=49> */
.L_x_13693:
        /* <DEDUP_REMOVED lines=22> */
.L_x_13697:
        /* <DEDUP_REMOVED lines=12> */
.L_x_13698:
        /* <DEDUP_REMOVED lines=49> */
.L_x_13696:
[----:B------:R-:W-:Y:S01]  /*3580*/  I2FP.F32.U32 R25, R25 ;  /* 0x0000001900197245 */ /* 0x000fe20000201000 */
[----:B------:R-:W-:Y:S01]  /*3590*/  HADD2.F32 R24, -RZ, R27.H0_H0 ;  /* 0x2000001bff187230 */ /* 0x000fe20000004100 */
[----:B------:R-:W-:Y:S01]  /*35a0*/  ISETP.NE.AND P6, PT, R28, 0x1, PT ;  /* 0x000000011c00780c */ /* 0x000fe20003fc5270 */
[----:B------:R-:W-:Y:S02]  /*35b0*/  HADD2.F32 R38, -RZ, R18.H0_H0 ;  /* 0x20000012ff267230 */ /* 0x000fe40000004100 */
        /* <DEDUP_REMOVED lines=18> */
.L_x_13700:
        /* <DEDUP_REMOVED lines=14> */
.L_x_13701:
        /* <DEDUP_REMOVED lines=49> */
.L_x_13699:
[----:B------:R-:W-:Y:S01]  /*3ad0*/  I2FP.F32.U32 R25, R26 ;  /* 0x0000001a00197245 */ /* 0x000fe20000201000 */
[----:B------:R-:W-:Y:S02]  /*3ae0*/  HADD2.F32 R27, -RZ, R27.H1_H1 ;  /* 0x3000001bff1b7230 */ /* 0x000fe40000004100 */
[----:B------:R-:W-:Y:S02]  /*3af0*/  HADD2.F32 R39, -RZ, R18.H1_H1 ;  /* 0x30000012ff277230 */ /* 0x000fe40000004100 */
        /* <DEDUP_REMOVED lines=8> */
.L_x_13678:
        /* <DEDUP_REMOVED lines=15> */
.L_x_13704:
        /* <DEDUP_REMOVED lines=12> */
.L_x_13705:
        /* <DEDUP_REMOVED lines=48> */
.L_x_13703:
[----:B------:R-:W-:Y:S01]  /*4030*/  I2FP.F32.U32 R29, R28 ;  /* 0x0000001c001d7245 */ /* 0x000fe20000201000 */
[----:B-----5:R-:W-:Y:S01]  /*4040*/  HADD2.F32 R28, -RZ, R24.H0_H0 ;  /* 0x20000018ff1c7230 */ /* 0x020fe20000004100 */
        /* <DEDUP_REMOVED lines=21> */
.L_x_13707:
        /* <DEDUP_REMOVED lines=12> */
.L_x_13708:
        /* <DEDUP_REMOVED lines=49> */
.L_x_13706:
        /* <DEDUP_REMOVED lines=23> */
.L_x_13710:
        /* <DEDUP_REMOVED lines=12> */
.L_x_13711:
        /* <DEDUP_REMOVED lines=49> */
.L_x_13709:
        /* <DEDUP_REMOVED lines=22> */
.L_x_13713:
        /* <DEDUP_REMOVED lines=12> */
.L_x_13714:
        /* <DEDUP_REMOVED lines=49> */
.L_x_13712:
        /* <DEDUP_REMOVED lines=22> */
.L_x_13716:
        /* <DEDUP_REMOVED lines=12> */
.L_x_13717:
        /* <DEDUP_REMOVED lines=49> */
.L_x_13715:
        /* <DEDUP_REMOVED lines=22> */
.L_x_13719:
        /* <DEDUP_REMOVED lines=12> */
.L_x_13720:
        /* <DEDUP_REMOVED lines=49> */
.L_x_13718:
        /* <DEDUP_REMOVED lines=22> */
.L_x_13722:
        /* <DEDUP_REMOVED lines=12> */
.L_x_13723:
        /* <DEDUP_REMOVED lines=49> */
.L_x_13721:
        /* <DEDUP_REMOVED lines=22> */
.L_x_13725:
        /* <DEDUP_REMOVED lines=14> */
.L_x_13726:
        /* <DEDUP_REMOVED lines=49> */
.L_x_13724:
        /* <DEDUP_REMOVED lines=9> */
[----:B------:R-:W-:-:S10]  /*6550*/  FMUL.FTZ R39, R39, R24 ;  /* 0x0000001827277220 */ /* 0x000fd40000410000 */
.L_x_13702:
        /* <DEDUP_REMOVED lines=19> */
[----:B------:R-:W-:Y:S01]  /*6690*/  STG.E.128 desc[UR12][R30.64], R40 ;  /* 0x000000281e007986 */ /* 0x000fe2000c101d0c */
[----:B-1----:R-:W-:-:S03]  /*66a0*/  IMAD.WIDE.U32 R28, R104, 0x8, R108 ;  /* 0x00000008681c7825 */ /* 0x002fc600078e006c */
[----:B------:R0:W-:Y:S04]  /*66b0*/  STG.E.128 desc[UR12][R30.64+0x10], R36 ;  /* 0x000010241e007986 */ /* 0x0001e8000c101d0c */
[----:B------:R1:W-:Y:S01]  /*66c0*/  STG.E.64 desc[UR12][R28.64], R26 ;  /* 0x0000001a1c007986 */ /* 0x0003e2000c101b0c */
[----:B--2---:R-:W-:-:S05]  /*66d0*/  @P0 IMAD.WIDE.U32 R24, R105, 0x20, R24 ;  /* 0x0000002069180825 */ /* 0x004fca00078e0018 */
[----:B------:R2:W5:Y:S04]  /*66e0*/  @P0 LDG.E.128 R48, desc[UR12][R24.64] ;  /* 0x0000000c18300981 */ /* 0x000568000c1e1d00 */
[----:B------:R2:W5:Y:S01]  /*66f0*/  @P0 LDG.E.128 R44, desc[UR12][R24.64+0x10] ;  /* 0x0000100c182c0981 */ /* 0x000562000c1e1d00 */
[----:B0-----:R-:W-:-:S05]  /*6700*/  IMAD.WIDE.U32 R30, R105, 0x10, R52 ;  /* 0x00000010691e7825 */ /* 0x001fca00078e0034 */
[----:B-1----:R2:W5:Y:S01]  /*6710*/  LDG.E.128 R24, desc[UR12][R30.64] ;  /* 0x0000000c1e187981 */ /* 0x002562000c1e1d00 */
[----:B------:R-:W-:Y:S05]  /*6720*/  @!P0 BRA `(.L_x_13727) ;  /* 0x0000002800808947 */ /* 0x000fea0003800000 */
[----:B------:R-:W-:Y:S01]  /*6730*/  ISETP.NE.AND P1, PT, R35, 0x1, PT ;  /* 0x000000012300780c */ /* 0x000fe20003f25270 */
[----:B------:R-:W-:Y:S01]  /*6740*/  IMAD.MOV.U32 R28, RZ, RZ, R101 ;  /* 0x000000ffff1c7224 */ /* 0x000fe200078e0065 */
[----:B--2---:R-:W-:Y:S02]  /*6750*/  MOV R30, 0x2 ;  /* 0x00000002001e7802 */ /* 0x004fe40000000f00 */
        /* <DEDUP_REMOVED lines=12> */
.L_x_13729:
        /* <DEDUP_REMOVED lines=12> */
.L_x_13730:
        /* <DEDUP_REMOVED lines=49> */
.L_x_13728:
        /* <DEDUP_REMOVED lines=23> */
.L_x_13732:
        /* <DEDUP_REMOVED lines=12> */
.L_x_13733:
        /* <DEDUP_REMOVED lines=49> */
.L_x_13731:
        /* <DEDUP_REMOVED lines=23> */
.L_x_13735:
        /* <DEDUP_REMOVED lines=12> */
.L_x_13736:
        /* <DEDUP_REMOVED lines=49> */
.L_x_13734:
        /* <DEDUP_REMOVED lines=22> */
.L_x_13738:
        /* <DEDUP_REMOVED lines=12> */
.L_x_13739:
        /* <DEDUP_REMOVED lines=49> */
.L_x_13737:
        /* <DEDUP_REMOVED lines=22> */
.L_x_13741:
        /* <DEDUP_REMOVED lines=12> */
.L_x_13742:
        /* <DEDUP_REMOVED lines=49> */
.L_x_13740:
        /* <DEDUP_REMOVED lines=22> */
.L_x_13744:
        /* <DEDUP_REMOVED lines=12> */
.L_x_13745:
        /* <DEDUP_REMOVED lines=49> */
.L_x_13743:
        /* <DEDUP_REMOVED lines=22> */
.L_x_13747:
        /* <DEDUP_REMOVED lines=12> */
.L_x_13748:
        /* <DEDUP_REMOVED lines=49> */
.L_x_13746:
        /* <DEDUP_REMOVED lines=22> */
.L_x_13750:
        /* <DEDUP_REMOVED lines=14> */
.L_x_13751:
        /* <DEDUP_REMOVED lines=49> */
.L_x_13749:
        /* <DEDUP_REMOVED lines=11> */
.L_x_13727:
[----:B------:R-:W-:Y:S01]  /*9130*/  ISETP.NE.AND P1, PT, R35, 0x1, PT ;  /* 0x000000012300780c */ /* 0x000fe20003f25270 */
[----:B--2---:R-:W-:Y:S01]  /*9140*/  IMAD.MOV.U32 R30, RZ, RZ, 0x2 ;  /* 0x00000002ff1e7424 */ /* 0x004fe200078e00ff */
        /* <DEDUP_REMOVED lines=13> */
.L_x_13754:
        /* <DEDUP_REMOVED lines=12> */
.L_x_13755:
        /* <DEDUP_REMOVED lines=49> */
.L_x_13753:
        /* <DEDUP_REMOVED lines=23> */
.L_x_13757:
        /* <DEDUP_REMOVED lines=12> */
.L_x_13758:
        /* <DEDUP_REMOVED lines=49> */
.L_x_13756:
        /* <DEDUP_REMOVED lines=23> */
.L_x_13760:
        /* <DEDUP_REMOVED lines=12> */
.L_x_13761:
        /* <DEDUP_REMOVED lines=49> */
.L_x_13759:
        /* <DEDUP_REMOVED lines=22> */
.L_x_13763:
        /* <DEDUP_REMOVED lines=12> */
.L_x_13764:
        /* <DEDUP_REMOVED lines=49> */
.L_x_13762:
        /* <DEDUP_REMOVED lines=8> */
[----:B------:R-:W-:-:S03]  /*a620*/  HFMA2 R29, -RZ, RZ, 0, 1.1920928955078125e-07 ;  /* 0x00000002ff1d7431 */ /* 0x000fc600000001ff */
        /* <DEDUP_REMOVED lines=13> */
.L_x_13766:
        /* <DEDUP_REMOVED lines=12> */
.L_x_13767:
        /* <DEDUP_REMOVED lines=49> */
.L_x_13765:
        /* <DEDUP_REMOVED lines=22> */
.L_x_13769:
        /* <DEDUP_REMOVED lines=12> */
.L_x_13770:
        /* <DEDUP_REMOVED lines=49> */
.L_x_13768:
        /* <DEDUP_REMOVED lines=22> */
.L_x_13772:
        /* <DEDUP_REMOVED lines=12> */
.L_x_13773:
        /* <DEDUP_REMOVED lines=49> */
.L_x_13771:
        /* <DEDUP_REMOVED lines=22> */
.L_x_13775:
        /* <DEDUP_REMOVED lines=14> */
.L_x_13776:
        /* <DEDUP_REMOVED lines=49> */
.L_x_13774:
        /* <DEDUP_REMOVED lines=10> */
.L_x_13752:
[----:B------:R-:W0:Y:S01]  /*bb20*/  @P0 LDC.64 R24, c[0x0][0x3a0] ;  /* 0x0000e800ff180b82 */ /* 0x000e220000000a00 */
[----:B------:R-:W-:Y:S02]  /*bb30*/  SEL R55, RZ, 0x10000, !P5 ;  /* 0x00010000ff377807 */ /* 0x000fe40006800000 */
[----:B------:R-:W-:Y:S02]  /*bb40*/  ISETP.NE.AND P5, PT, R106, RZ, PT ;  /* 0x000000ff6a00720c */ /* 0x000fe40003fa5270 */
[----:B------:R-:W-:Y:S02]  /*bb50*/  SEL R78, RZ, 0x1000000, !P6 ;  /* 0x01000000ff4e7807 */ /* 0x000fe40007000000 */
[----:B------:R-:W-:Y:S02]  /*bb60*/  ISETP.NE.AND P6, PT, R102, RZ, PT ;  /* 0x000000ff6600720c */ /* 0x000fe40003fc5270 */
[----:B------:R-:W-:Y:S02]  /*bb70*/  SEL R102, RZ, 0x100, !P4 ;  /* 0x00000100ff667807 */ /* 0x000fe40006000000 */
[----:B------:R-:W-:-:S02]  /*bb80*/  SEL R54, RZ, 0x1000000, !P2 ;  /* 0x01000000ff367807 */ /* 0x000fc40005000000 */
[----:B------:R-:W-:Y:S02]  /*bb90*/  SEL R27, RZ, 0x10000, !P1 ;  /* 0x00010000ff1b7807 */ /* 0x000fe40004800000 */
[----:B------:R-:W-:Y:S02]  /*bba0*/  SEL R26, RZ, 0x100, !P5 ;  /* 0x00000100ff1a7807 */ /* 0x000fe40006800000 */
[----:B------:R-:W-:Y:S01]  /*bbb0*/  LOP3.LUT R102, R102, R78, R55, 0xfe, !PT ;  /* 0x0000004e66667212 */ /* 0x000fe200078efe37 */
[----:B------:R-:W-:Y:S01]  /*bbc0*/  IMAD.WIDE.U32 R78, R105, 0x20, R110 ;  /* 0x00000020694e7825 */ /* 0x000fe200078e006e */
[----:B------:R-:W-:Y:S02]  /*bbd0*/  LOP3.LUT R26, R26, R54, R27, 0xfe, !PT ;  /* 0x000000361a1a7212 */ /* 0x000fe400078efe1b */
[----:B------:R-:W-:Y:S02]  /*bbe0*/  SEL R55, RZ, 0x1, !P6 ;  /* 0x00000001ff377807 */ /* 0x000fe40007000000 */
[----:B------:R-:W-:Y:S01]  /*bbf0*/  IADD3 R106, PT, PT, R104, 0x200, RZ ;  /* 0x00000200686a7810 */ /* 0x000fe20007ffe0ff */
[----:B------:R-:W-:Y:S01]  /*bc00*/  STG.E.128 desc[UR12][R78.64], R32 ;  /* 0x000000204e007986 */ /* 0x000fe2000c101d0c */
[----:B------:R-:W-:-:S02]  /*bc10*/  SEL R27, RZ, 0x1, !P3 ;  /* 0x00000001ff1b7807 */ /* 0x000fc40005800000 */
[----:B------:R-:W-:Y:S01]  /*bc20*/  LOP3.LUT R26, R26, R55, RZ, 0xfc, !PT ;  /* 0x000000371a1a7212 */ /* 0x000fe200078efcff */
[----:B------:R-:W-:Y:S01]  /*bc30*/  IMAD.WIDE.U32 R54, R105, 0x8, R108 ;  /* 0x0000000869367825 */ /* 0x000fe200078e006c */
[----:B------:R-:W-:Y:S01]  /*bc40*/  LOP3.LUT R27, R102, R27, RZ, 0xfc, !PT ;  /* 0x0000001b661b7212 */ /* 0x000fe200078efcff */
[----:B------:R-:W-:Y:S02]  /*bc50*/  STG.E.128 desc[UR12][R78.64+0x10], R28 ;  /* 0x0000101c4e007986 */ /* 0x000fe4000c101d0c */
[C---:B------:R-:W-:Y:S02]  /*bc60*/  IMAD.WIDE.U32 R52, R106.reuse, 0x10, R52 ;  /* 0x000000106a347825 */ /* 0x040fe400078e0034 */
[----:B------:R1:W-:Y:S02]  /*bc70*/  STG.E.64 desc[UR12][R54.64], R26 ;  /* 0x0000001a36007986 */ /* 0x0003e4000c101b0c */
[----:B0-----:R-:W-:-:S05]  /*bc80*/  @P0 IMAD.WIDE.U32 R24, R106, 0x20, R24 ;  /* 0x000000206a180825 */ /* 0x001fca00078e0018 */
[----:B------:R0:W5:Y:S04]  /*bc90*/  @P0 LDG.E.128 R48, desc[UR12][R24.64] ;  /* 0x0000000c18300981 */ /* 0x000168000c1e1d00 */
[----:B------:R0:W5:Y:S04]  /*bca0*/  @P0 LDG.E.128 R44, desc[UR12][R24.64+0x10] ;  /* 0x0000100c182c0981 */ /* 0x000168000c1e1d00 */
[----:B-1----:R-:W5:Y:S01]  /*bcb0*/  LDG.E.128 R52, desc[UR12][R52.64] ;  /* 0x0000000c34347981 */ /* 0x002f62000c1e1d00 */
        /* <DEDUP_REMOVED lines=16> */
.L_x_13779:
        /* <DEDUP_REMOVED lines=12> */
.L_x_13780:
        /* <DEDUP_REMOVED lines=46> */
[----:B------:R-:W-:Y:S01]  /*c160*/  MOV R102, R24 ;  /* 0x0000001800667202 */ /* 0x000fe20000000f00 */
[----:B------:R-:W-:Y:S01]  /*c170*/  IMAD.MOV.U32 R24, RZ, RZ, R103 ;  /* 0x000000ffff187224 */ /* 0x000fe200078e0067 */
[----:B------:R-:W-:-:S07]  /*c180*/  LOP3.LUT R22, R22, UR7, R25, 0x96, !PT ;  /* 0x0000000716167c12 */ /* 0x000fce000f8e9619 */
.L_x_13778:
        /* <DEDUP_REMOVED lines=23> */
.L_x_13782:
        /* <DEDUP_REMOVED lines=12> */
.L_x_13783:
        /* <DEDUP_REMOVED lines=49> */
.L_x_13781:
        /* <DEDUP_REMOVED lines=22> */
.L_x_13785:
        /* <DEDUP_REMOVED lines=12> */
.L_x_13786:
        /* <DEDUP_REMOVED lines=49> */
.L_x_13784:
        /* <DEDUP_REMOVED lines=22> */
.L_x_13788:
        /* <DEDUP_REMOVED lines=12> */
.L_x_13789:
        /* <DEDUP_REMOVED lines=49> */
.L_x_13787:
        /* <DEDUP_REMOVED lines=22> */
.L_x_13791:
        /* <DEDUP_REMOVED lines=12> */
.L_x_13792:
        /* <DEDUP_REMOVED lines=49> */
.L_x_13790:
        /* <DEDUP_REMOVED lines=22> */
.L_x_13794:
        /* <DEDUP_REMOVED lines=12> */
.L_x_13795:
        /* <DEDUP_REMOVED lines=49> */
.L_x_13793:
        /* <DEDUP_REMOVED lines=22> */
.L_x_13797:
        /* <DEDUP_REMOVED lines=12> */
.L_x_13798:
        /* <DEDUP_REMOVED lines=49> */
.L_x_13796:
[----:B------:R-:W-:Y:S01]  /*e0c0*/  I2FP.F32.U32 R79, R54 ;  /* 0x00000036004f7245 */ /* 0x000fe20000201000 */
[----:B------:R-:W-:Y:S01]  /*e0d0*/  HADD2.F32 R54, -RZ, R55.H0_H0 ;  /* 0x20000037ff367230 */ /* 0x000fe20000004100 */
[----:B------:R-:W-:Y:S01]  /*e0e0*/  ISETP.NE.AND P6, PT, R115, 0x1, PT ;  /* 0x000000017300780c */ /* 0x000fe20003fc5270 */
[----:B------:R-:W-:Y:S01]  /*e0f0*/  HADD2.F32 R78, -RZ, R10.H0_H0 ;  /* 0x2000000aff4e7230 */ /* 0x000fe20000004100 */
        /* <DEDUP_REMOVED lines=18> */
.L_x_13800:
        /* <DEDUP_REMOVED lines=14> */
.L_x_13801:
        /* <DEDUP_REMOVED lines=49> */
.L_x_13799:
[----:B------:R-:W-:Y:S01]  /*e610*/  I2FP.F32.U32 R79, R114 ;  /* 0x00000072004f7245 */ /* 0x000fe20000201000 */
[----:B------:R-:W-:-:S04]  /*e620*/  HADD2.F32 R55, -RZ, R55.H1_H1 ;  /* 0x30000037ff377230 */ /* 0x000fc80000004100 */
[----:B------:R-:W-:Y:S01]  /*e630*/  FFMA.FTZ R79, R79, R112, 1.1641532182693481445e-10 ;  /* 0x2f0000004f4f7423 */ /* 0x000fe20000010070 */
[----:B------:R-:W-:-:S04]  /*e640*/  FMUL.FTZ R55, R55, UR6 ;  /* 0x0000000637377c20 */ /* 0x000fc80008410000 */
[----:B------:R-:W-:Y:S01]  /*e650*/  FMUL.FTZ R55, R55, UR5 ;  /* 0x0000000537377c20 */ /* 0x000fe20008410000 */
[----:B------:R-:W-:-:S04]  /*e660*/  FSETP.GTU.FTZ.AND P6, PT, R79, UR4, PT ;  /* 0x000000044f007c0b */ /* 0x000fc8000bfdc000 */
[----:B------:R-:W-:Y:S01]  /*e670*/  FSEL R78, R55, RZ, !P6 ;  /* 0x000000ff374e7208 */ /* 0x000fe20007000000 */
[----:B------:R-:W-:Y:S01]  /*e680*/  HADD2.F32 R55, -RZ, R10.H1_H1 ;  /* 0x3000000aff377230 */ /* 0x000fe20000004100 */
[----:B------:R-:W-:-:S04]  /*e690*/  PLOP3.LUT P6, PT, P6, PT, PT, 0x8, 0x80 ;  /* 0x000000000080781c */ /* 0x000fc800037ce170 */
[----:B------:R-:W-:Y:S01]  /*e6a0*/  FFMA.FTZ R55, R78, R55, R47 ;  /* 0x000000374e377223 */ /* 0x000fe2000001002f */
[----:B------:R-:W-:Y:S08]  /*e6b0*/  BRA `(.L_x_13802) ;  /* 0x0000002800787947 */ /* 0x000ff00003800000 */
.L_x_13777:
[----:B------:R-:W-:Y:S01]  /*e6c0*/  ISETP.NE.AND P0, PT, R113, 0x1, PT ;  /* 0x000000017100780c */ /* 0x000fe20003f05270 */
[----:B------:R-:W-:Y:S02]  /*e6d0*/  HFMA2 R26, -RZ, RZ, 0, 1.1920928955078125e-07 ;  /* 0x00000002ff1a7431 */ /* 0x000fe400000001ff */
[----:B0-----:R-:W-:Y:S01]  /*e6e0*/  IMAD.MOV.U32 R24, RZ, RZ, R101 ;  /* 0x000000ffff187224 */ /* 0x001fe200078e0065 */
        /* <DEDUP_REMOVED lines=12> */
.L_x_13804:
        /* <DEDUP_REMOVED lines=12> */
.L_x_13805:
        /* <DEDUP_REMOVED lines=49> */
.L_x_13803:
[----:B------:R-:W-:Y:S01]  /*eb80*/  I2FP.F32.U32 R25, R24 ;  /* 0x0000001800197245 */ /* 0x000fe20000201000 */
[----:B-----5:R-:W-:Y:S01]  /*eb90*/  HADD2.F32 R24, -RZ, R52.H0_H0 ;  /* 0x20000034ff187230 */ /* 0x020fe20000004100 */
        /* <DEDUP_REMOVED lines=21> */
.L_x_13807:
        /* <DEDUP_REMOVED lines=12> */
.L_x_13808:
        /* <DEDUP_REMOVED lines=49> */
.L_x_13806:
[----:B------:R-:W-:Y:S01]  /*f0c0*/  I2FP.F32.U32 R25, R25 ;  /* 0x0000001900197245 */ /* 0x000fe20000201000 */
[----:B------:R-:W-:Y:S01]  /*f0d0*/  HADD2.F32 R52, -RZ, R52.H1_H1 ;  /* 0x30000034ff347230 */ /* 0x000fe20000004100 */
[----:B------:R-:W-:Y:S01]  /*f0e0*/  ISETP.NE.AND P1, PT, R78, 0x1, PT ;  /* 0x000000014e00780c */ /* 0x000fe20003f25270 */
[----:B------:R-:W-:Y:S01]  /*f0f0*/  HADD2.F32 R26, -RZ, R13.H1_H1 ;  /* 0x3000000dff1a7230 */ /* 0x000fe20000004100 */
[----:B------:R-:W-:Y:S01]  /*f100*/  MOV R27, R101 ;  /* 0x00000065001b7202 */ /* 0x000fe20000000f00 */
[----:B------:R-:W-:Y:S01]  /*f110*/  FFMA.FTZ R25, R25, R112, 1.1641532182693481445e-10 ;  /* 0x2f00000019197423 */ /* 0x000fe20000010070 */
[----:B------:R-:W-:-:S04]  /*f120*/  FMUL.FTZ R52, R52, UR6 ;  /* 0x0000000634347c20 */ /* 0x000fc80008410000 */
[----:B------:R-:W-:Y:S01]  /*f130*/  FMUL.FTZ R52, R52, UR5 ;  /* 0x0000000534347c20 */ /* 0x000fe20008410000 */
[----:B------:R-:W-:-:S04]  /*f140*/  FSETP.GTU.FTZ.AND P0, PT, R25, UR4, PT ;  /* 0x0000000419007c0b */ /* 0x000fc8000bf1c000 */
        /* <DEDUP_REMOVED lines=13> */
.L_x_13810:
        /* <DEDUP_REMOVED lines=12> */
.L_x_13811:
        /* <DEDUP_REMOVED lines=49> */
.L_x_13809:
        /* <DEDUP_REMOVED lines=22> */
.L_x_13813:
        /* <DEDUP_REMOVED lines=12> */
.L_x_13814:
        /* <DEDUP_REMOVED lines=49> */
.L_x_13812:
        /* <DEDUP_REMOVED lines=22> */
.L_x_13816:
        /* <DEDUP_REMOVED lines=12> */
.L_x_13817:
        /* <DEDUP_REMOVED lines=49> */
.L_x_13815:
        /* <DEDUP_REMOVED lines=22> */
.L_x_13819:
        /* <DEDUP_REMOVED lines=12> */
.L_x_13820:
        /* <DEDUP_REMOVED lines=49> */
.L_x_13818:
        /* <DEDUP_REMOVED lines=22> */
.L_x_13822:
        /* <DEDUP_REMOVED lines=12> */
.L_x_13823:
        /* <DEDUP_REMOVED lines=49> */
.L_x_13821:
        /* <DEDUP_REMOVED lines=22> */
.L_x_13825:
        /* <DEDUP_REMOVED lines=14> */
.L_x_13826:
        /* <DEDUP_REMOVED lines=49> */
.L_x_13824:
        /* <DEDUP_REMOVED lines=10> */
.L_x_13802:
        /* <DEDUP_REMOVED lines=9> */
[----:B------:R-:W-:Y:S01]  /*11130*/  BSSY.RECONVERGENT B0, `(.L_x_13827) ;  /* 0x0000070000007945 */ /* 0x000fe20003800200 */
[----:B------:R-:W-:Y:S02]  /*11140*/  STG.E.128 desc[UR12][R110.64+0x10], R52 ;  /* 0x000010346e007986 */ /* 0x000fe4000c101d0c */
        /* <DEDUP_REMOVED lines=37> */
[----:B------:R-:W-:Y:S01]  /*113a0*/  FADD.FTZ R114, -R78, R42 ;  /* 0x0000002a4e727221 */ /* 0x000fe20000010100 */
[----:B------:R-:W-:Y:S01]  /*113b0*/  SEL R112, RZ, 0x10000, !P1 ;  /* 0x00010000ff707807 */ /* 0x000fe20004800000 */
        /* <DEDUP_REMOVED lines=50> */
[----:B------:R-:W-:Y:S01]  /*116e0*/  SEL R112, RZ, 0x1, !P3 ;  /* 0x00000001ff707807 */ /* 0x000fe20005800000 */
[----:B0-----:R-:W-:Y:S01]  /*116f0*/  FADD.FTZ R113, R114, R113 ;  /* 0x0000007172717221 */ /* 0x001fe20000010000 */
[----:B------:R-:W-:-:S04]  /*11700*/  LOP3.LUT P0, R114, R107, 0x1f, RZ, 0xc0, !PT ;  /* 0x0000001f6b727812 */ /* 0x000fc8000780c0ff */
[----:B------:R-:W0:Y:S02]  /*11710*/  SHFL.BFLY PT, R116, R113, 0x4, 0x1f ;  /* 0x0c801f0071747f89 */ /* 0x000e2400000e0000 */
[----:B0-----:R-:W-:Y:S01]  /*11720*/  FADD.FTZ R116, R113, R116 ;  /* 0x0000007471747221 */ /* 0x001fe20000010000 */
[----:B------:R-:W-:Y:S02]  /*11730*/  LOP3.LUT R113, R119, R112, RZ, 0xfc, !PT ;  /* 0x0000007077717212 */ /* 0x000fe400078efcff */
[----:B------:R-:W-:Y:S02]  /*11740*/  SEL R112, RZ, 0x1, !P6 ;  /* 0x00000001ff707807 */ /* 0x000fe40007000000 */
[----:B------:R-:W0:Y:S02]  /*11750*/  SHFL.BFLY PT, R115, R116, 0x8, 0x1f ;  /* 0x0d001f0074737f89 */ /* 0x000e2400000e0000 */
[----:B------:R-:W-:-:S05]  /*11760*/  LOP3.LUT R112, R79, R112, RZ, 0xfc, !PT ;  /* 0x000000704f707212 */ /* 0x000fca00078efcff */
        /* <DEDUP_REMOVED lines=12> */
.L_x_13828:
[----:B------:R-:W-:Y:S05]  /*11830*/  BSYNC.RECONVERGENT B0 ;  /* 0x0000000000007941 */ /* 0x000fea0003800200 */
.L_x_13827:
        /* <DEDUP_REMOVED lines=14> */
.L_x_13830:
[----:B------:R-:W-:Y:S05]  /*11920*/  BSYNC.RECONVERGENT B0 ;  /* 0x0000000000007941 */ /* 0x000fea0003800200 */
.L_x_13829:
[----:B------:R-:W1:Y:S01]  /*11930*/  SHFL.DOWN PT, R114, R111, 0x4, 0x1f ;  /* 0x08801f006f727f89 */ /* 0x000e6200000e0000 */
[-C--:B------:R-:W-:Y:S01]  /*11940*/  I2FP.F32.U32 R115, R111.reuse ;  /* 0x0000006f00737245 */ /* 0x080fe20000201000 */
[----:B------:R-:W-:Y:S01]  /*11950*/  UPLOP3.LUT UP1, UPT, UPT, UPT, UP1, 0x40, 0x4 ;  /* 0x000000000004789c */ /* 0x000fe20003f2e810 */
[----:B------:R-:W-:Y:S01]  /*11960*/  ISETP.NE.AND P1, PT, RZ, UR19, PT ;  /* 0x00000013ff007c0c */ /* 0x000fe2000bf25270 */
[----:B0-----:R-:W0:Y:S01]  /*11970*/  SHFL.DOWN PT, R113, R78, 0x4, 0x1f ;  /* 0x08801f004e717f89 */ /* 0x001e2200000e0000 */
[----:B------:R-:W-:Y:S02]  /*11980*/  ISETP.NE.AND P0, PT, R107, RZ, PT ;  /* 0x000000ff6b00720c */ /* 0x000fe40003f05270 */
        /* <DEDUP_REMOVED lines=13> */
[----:B-1----:R-:W-:Y:S01]  /*11a60*/  IMAD.IADD R112, R112, 0x1, R109 ;  /* 0x0000000170707824 */ /* 0x002fe200078e026d */
[----:B------:R-:W-:-:S03]  /*11a70*/  I2FP.F32.S32 R115, R109 ;  /* 0x0000006d00737245 */ /* 0x000fc60000201400 */
[----:B------:R-:W0:Y:S01]  /*11a80*/  SHFL.DOWN PT, R118, R111, 0x2, 0x1f ;  /* 0x08401f006f767f89 */ /* 0x000e2200000e0000 */
[----:B--2---:R-:W-:Y:S01]  /*11a90*/  FADD.FTZ R79, R114, R79 ;  /* 0x0000004f724f7221 */ /* 0x004fe20000010000 */
[----:B------:R-:W-:-:S03]  /*11aa0*/  I2FP.F32.S32 R78, R112 ;  /* 0x00000070004e7245 */ /* 0x000fc60000201400 */
[----:B------:R-:W-:Y:S02]  /*11ab0*/  FFMA.FTZ R113, R110, R113, R79 ;  /* 0x000000716e717223 */ /* 0x000fe4000001004f */
[----:B------:R-:W1:Y:S01]  /*11ac0*/  MUFU.RCP R110, R78 ;  /* 0x0000004e006e7308 */ /* 0x000e620000001000 */
[----:B------:R-:W2:Y:S04]  /*11ad0*/  SHFL.DOWN PT, R79, R112, 0x1, 0x1f ;  /* 0x08201f00704f7f89 */ /* 0x000ea800000e0000 */
[----:B------:R-:W3:Y:S01]  /*11ae0*/  SHFL.DOWN PT, R114, R113, 0x2, 0x1f ;  /* 0x08401f0071727f89 */ /* 0x000ee200000e0000 */
[----:B0-----:R-:W-:Y:S01]  /*11af0*/  FMUL.FTZ R109, R118, R115 ;  /* 0x00000073766d7220 */ /* 0x001fe20000410000 */
[----:B------:R-:W-:-:S03]  /*11b00*/  FADD.FTZ R118, R111, -R118 ;  /* 0x800000766f767221 */ /* 0x000fc60000010000 */
[----:B------:R-:W-:Y:S01]  /*11b10*/  FFMA.FTZ R111, R108, R111, R109 ;  /* 0x0000006f6c6f7223 */ /* 0x000fe2000001006d */
[----:B------:R-:W-:-:S04]  /*11b20*/  FMUL.FTZ R109, R118, R118 ;  /* 0x00000076766d7220 */ /* 0x000fc80000410000 */
[----:B------:R-:W-:Y:S01]  /*11b30*/  FMUL.FTZ R108, R108, R109 ;  /* 0x0000006d6c6c7220 */ /* 0x000fe20000410000 */
[----:B-1----:R-:W-:Y:S01]  /*11b40*/  FMUL.FTZ R109, R110, R111 ;  /* 0x0000006f6e6d7220 */ /* 0x002fe20000410000 */
[----:B--2---:R-:W-:Y:S02]  /*11b50*/  IADD3 R111, PT, PT, R112, R79, RZ ;  /* 0x0000004f706f7210 */ /* 0x004fe40007ffe0ff */
[----:B------:R-:W-:Y:S01]  /*11b60*/  FMUL.FTZ R108, R108, R115 ;  /* 0x000000736c6c7220 */ /* 0x000fe20000410000 */
[----:B---3--:R-:W-:Y:S01]  /*11b70*/  FADD.FTZ R113, R113, R114 ;  /* 0x0000007271717221 */ /* 0x008fe20000010000 */
[----:B------:R-:W0:Y:S01]  /*11b80*/  SHFL.DOWN PT, R116, R109, 0x1, 0x1f ;  /* 0x08201f006d747f89 */ /* 0x000e2200000e0000 */
[----:B------:R-:W-:Y:S02]  /*11b90*/  I2FP.F32.S32 R112, R79 ;  /* 0x0000004f00707245 */ /* 0x000fe40000201400 */
        /* <DEDUP_REMOVED lines=12> */
[----:B------:R-:W0:Y:S01]  /*11c60*/  LDC R112, c[0x0][0x448] ;  /* 0x00011200ff707b82 */ /* 0x000e220000000800 */
[----:B------:R-:W1:Y:S01]  /*11c70*/  SHFL.IDX PT, R78, R78, RZ, 0x1f ;  /* 0x00001fff4e4e7589 */ /* 0x000e6200000e0000 */
[----:B------:R-:W-:-:S06]  /*11c80*/  FFMA.FTZ R111, R110, R79, R111 ;  /* 0x0000004f6e6f7223 */ /* 0x000fcc000001006f */
[----:B------:R-:W0:Y:S01]  /*11c90*/  SHFL.IDX PT, R111, R111, RZ, 0x1f ;  /* 0x00001fff6f6f7589 */ /* 0x000e2200000e0000 */
[C---:B-1----:R-:W-:Y:S01]  /*11ca0*/  FSEL R109, R78.reuse, RZ, !P1 ;  /* 0x000000ff4e6d7208 */ /* 0x042fe20004800000 */
[----:B------:R-:W-:-:S04]  /*11cb0*/  FMUL.FTZ R110, R78, R78 ;  /* 0x0000004e4e6e7220 */ /* 0x000fc80000410000 */
[----:B------:R-:W-:Y:S01]  /*11cc0*/  FADD.FTZ R108, -R109, R42 ;  /* 0x0000002a6d6c7221 */ /* 0x000fe20000010100 */
[----:B------:R-:W-:Y:S01]  /*11cd0*/  FSEL R115, R110, RZ, P1 ;  /* 0x000000ff6e737208 */ /* 0x000fe20000800000 */
[----:B0-----:R-:W-:Y:S01]  /*11ce0*/  FFMA.FTZ R42, R111, UR20, R112 ;  /* 0x000000146f2a7c23 */ /* 0x001fe20008010070 */
[C---:B------:R-:W-:Y:S01]  /*11cf0*/  FADD.FTZ R116, -R109.reuse, R28 ;  /* 0x0000001c6d747221 */ /* 0x040fe20000010100 */
[C---:B------:R-:W-:Y:S01]  /*11d00*/  FADD.FTZ R117, -R109.reuse, R29 ;  /* 0x0000001d6d757221 */ /* 0x040fe20000010100 */
[C---:B------:R-:W-:Y:S01]  /*11d10*/  FADD.FTZ R79, -R109.reuse, R40 ;  /* 0x000000286d4f7221 */ /* 0x040fe20000010100 */
[----:B------:R-:W-:Y:S01]  /*11d20*/  FADD.FTZ R42, R42, R115 ;  /* 0x000000732a2a7221 */ /* 0x000fe20000010000 */
[----:B------:R-:W0:Y:S01]  /*11d30*/  @!P0 LDC.64 R28, c[0x0][0x3c8] ;  /* 0x0000f200ff1c8b82 */ /* 0x000e220000000a00 */
[C---:B------:R-:W-:Y:S01]  /*11d40*/  FADD.FTZ R107, -R109.reuse, R41 ;  /* 0x000000296d6b7221 */ /* 0x040fe20000010100 */
[C---:B------:R-:W-:Y:S01]  /*11d50*/  FADD.FTZ R119, -R109.reuse, R30 ;  /* 0x0000001e6d777221 */ /* 0x040fe20000010100 */
[C---:B------:R-:W-:Y:S01]  /*11d60*/  FADD.FTZ R121, -R109.reuse, R31 ;  /* 0x0000001f6d797221 */ /* 0x040fe20000010100 */
[C---:B------:R-:W-:Y:S01]  /*11d70*/  FADD.FTZ R110, -R109.reuse, R36 ;  /* 0x000000246d6e7221 */ /* 0x040fe20000010100 */
[----:B------:R-:W1:Y:S01]  /*11d80*/  MUFU.RSQ R42, R42 ;  /* 0x0000002a002a7308 */ /* 0x000e620000001400 */
[C---:B------:R-:W-:Y:S01]  /*11d90*/  FADD.FTZ R111, -R109.reuse, R37 ;  /* 0x000000256d6f7221 */ /* 0x040fe20000010100 */
[C---:B------:R-:W-:Y:S01]  /*11da0*/  FADD.FTZ R112, -R109.reuse, R38 ;  /* 0x000000266d707221 */ /* 0x040fe20000010100 */
[----:B------:R-:W2:Y:S01]  /*11db0*/  LDC.64 R40, c[0x0][0x428] ;  /* 0x00010a00ff287b82 */ /* 0x000ea20000000a00 */
[C---:B------:R-:W-:Y:S01]  /*11dc0*/  FADD.FTZ R113, -R109.reuse, R39 ;  /* 0x000000276d717221 */ /* 0x040fe20000010100 */
[C---:B------:R-:W-:Y:S01]  /*11dd0*/  FADD.FTZ R34, -R109.reuse, R34 ;  /* 0x000000226d227221 */ /* 0x040fe20000010100 */
[C---:B------:R-:W-:Y:S01]  /*11de0*/  FADD.FTZ R43, -R109.reuse, R43 ;  /* 0x0000002b6d2b7221 */ /* 0x040fe20000010100 */
[C---:B------:R-:W-:Y:S01]  /*11df0*/  FADD.FTZ R32, -R109.reuse, R32 ;  /* 0x000000206d207221 */ /* 0x040fe20000010100 */
[C---:B------:R-:W-:Y:S01]  /*11e00*/  FADD.FTZ R33, -R109.reuse, R33 ;  /* 0x000000216d217221 */ /* 0x040fe20000010100 */
[C---:B------:R-:W-:Y:S01]  /*11e10*/  FADD.FTZ R35, -R109.reuse, R35 ;  /* 0x000000236d237221 */ /* 0x040fe20000010100 */
        /* <DEDUP_REMOVED lines=11> */
[----:B------:R-:W-:Y:S01]  /*11ed0*/  MOV R109, UR9 ;  /* 0x00000009006d7c02 */ /* 0x000fe20008000f00 */
        /* <DEDUP_REMOVED lines=8> */
[----:B0-----:R-:W-:-:S04]  /*11f60*/  @!P0 IMAD.WIDE R110, R109, 0x4, R28 ;  /* 0x000000046d6e8825 */ /* 0x001fc800078e021c */
[C---:B------:R-:W-:Y:S01]  /*11f70*/  FMUL.FTZ R108, R42.reuse, R108 ;  /* 0x0000006c2a6c7220 */ /* 0x040fe20000410000 */
[----:B------:R-:W-:Y:S01]  /*11f80*/  FMUL.FTZ R43, R42, R43 ;  /* 0x0000002b2a2b7220 */ /* 0x000fe20000410000 */
[----:B------:R-:W-:Y:S01]  /*11f90*/  FFMA.FTZ R29, R34, R86, R61 ;  /* 0x00000056221d7223 */ /* 0x000fe2000001003d */
[----:B------:R-:W-:Y:S01]  /*11fa0*/  FFMA.FTZ R34, R35, R87, R64 ;  /* 0x0000005723227223 */ /* 0x000fe20000010040 */
[----:B------:R-:W-:Y:S01]  /*11fb0*/  F2FP.F16.F32.PACK_AB R26, R25, R26 ;  /* 0x0000001a191a723e */ /* 0x000fe200000000ff */
[----:B--2---:R-:W-:Y:S01]  /*11fc0*/  IMAD.WIDE.U32 R36, R105, 0x10, R40 ;  /* 0x0000001069247825 */ /* 0x004fe200078e0028 */
[----:B------:R-:W-:-:S03]  /*11fd0*/  F2FP.F16.F32.PACK_AB R27, R24, R27 ;  /* 0x0000001b181b723e */ /* 0x000fc600000000ff */
[----:B------:R-:W-:Y:S01]  /*11fe0*/  FFMA.FTZ R25, R108, R76, R5 ;  /* 0x0000004c6c197223 */ /* 0x000fe20000010005 */
[----:B------:R-:W-:Y:S01]  /*11ff0*/  FFMA.FTZ R28, R43, R77, R4 ;  /* 0x0000004d2b1c7223 */ /* 0x000fe20000010004 */
[----:B------:R-:W-:Y:S02]  /*12000*/  IMAD.U32 R105, RZ, RZ, UR9 ;  /* 0x00000009ff697e24 */ /* 0x000fe4000f8e00ff */
        /* <DEDUP_REMOVED lines=20> */
[----:B------:R-:W-:Y:S01]  /*12150*/  F2FP.F16.F32.PACK_AB R25, R28, R25 ;  /* 0x000000191c19723e */ /* 0x000fe200000000ff */
[----:B------:R-:W-:-:S04]  /*12160*/  IMAD.WIDE.U32 R40, R106, 0x10, R40 ;  /* 0x000000106a287825 */ /* 0x000fc800078e0028 */
[----:B------:R-:W-:Y:S01]  /*12170*/  FFMA.FTZ R79, R55, R99, R68 ;  /* 0x00000063374f7223 */ /* 0x000fe20000010044 */
[----:B------:R-:W-:Y:S01]  /*12180*/  FFMA.FTZ R106, R121, R91, R60 ;  /* 0x0000005b796a7223 */ /* 0x000fe2000001003c */
[----:B------:R-:W-:Y:S01]  /*12190*/  FFMA.FTZ R117, R117, R89, R62 ;  /* 0x0000005975757223 */ /* 0x000fe2000001003e */
[----:B---3--:R-:W-:-:S04]  /*121a0*/  @!P0 IMAD.WIDE R104, R105, 0x4, R30 ;  /* 0x0000000469688825 */ /* 0x008fc800078e021e */
        /* <DEDUP_REMOVED lines=13> */
[----:B------:R-:W-:Y:S01]  /*12280*/  F2FP.F16.F32.PACK_AB R31, R106, R31 ;  /* 0x0000001f6a1f723e */ /* 0x000fe200000000ff */
[----:B------:R-:W-:Y:S01]  /*12290*/  UIADD3 UR9, UPT, UPT, UR9, UR16, URZ ;  /* 0x0000001009097290 */ /* 0x000fe2000fffe0ff */
[----:B------:R-:W-:Y:S01]  /*122a0*/  F2FP.F16.F32.PACK_AB R30, R117, R30 ;  /* 0x0000001e751e723e */ /* 0x000fe200000000ff */
[----:B------:R0:W-:Y:S01]  /*122b0*/  @!P0 STG.E desc[UR12][R110.64], R42 ;  /* 0x0000002a6e008986 */ /* 0x0001e2000c10190c */
[----:B------:R-:W-:Y:S01]  /*122c0*/  F2FP.F16.F32.PACK_AB R28, R33, R28 ;  /* 0x0000001c211c723e */ /* 0x000fe200000000ff */
[----:B------:R-:W-:Y:S01]  /*122d0*/  UISETP.GE.AND UP2, UPT, UR9, UR17, UPT ;  /* 0x000000110900728c */ /* 0x000fe2000bf46270 */
[----:B------:R-:W-:Y:S01]  /*122e0*/  F2FP.F16.F32.PACK_AB R35, R79, R54 ;  /* 0x000000364f23723e */ /* 0x000fe200000000ff */
[----:B------:R0:W-:Y:S01]  /*122f0*/  STG.E.128 desc[UR12][R38.64], R24 ;  /* 0x0000001826007986 */ /* 0x0001e2000c101d0c */
[----:B------:R-:W-:-:S02]  /*12300*/  F2FP.F16.F32.PACK_AB R34, R55, R52 ;  /* 0x000000343722723e */ /* 0x000fc400000000ff */
[----:B------:R-:W-:Y:S01]  /*12310*/  F2FP.F16.F32.PACK_AB R33, R53, R118 ;  /* 0x000000763521723e */ /* 0x000fe200000000ff */
[----:B------:R0:W-:Y:S01]  /*12320*/  STG.E.128 desc[UR12][R36.64], R28 ;  /* 0x0000001c24007986 */ /* 0x0001e2000c101d0c */
[----:B------:R-:W-:-:S05]  /*12330*/  F2FP.F16.F32.PACK_AB R32, R43, R32 ;  /* 0x000000202b20723e */ /* 0x000fca00000000ff */
[----:B------:R0:W-:Y:S01]  /*12340*/  STG.E.128 desc[UR12][R40.64], R32 ;  /* 0x0000002028007986 */ /* 0x0001e2000c101d0c */
[----:B------:R-:W-:Y:S05]  /*12350*/  BRA.U !UP2, `(.L_x_13831) ;  /* 0xfffffee90adc7547 */ /* 0x000fea000b83ffff */
[----:B------:R-:W-:Y:S05]  /*12360*/  EXIT ;  /* 0x000000000000794d */ /* 0x000fea0003800000 */
.L_x_13832:
        /* <DEDUP_REMOVED lines=9> */
.L_x_21012:


//--------------------- .text._ZN10layer_norm13ln_fwd_kernelINS_13Kernel_traitsI6__halfS2_fS2_fjLj6144ELj1ELj1ELj8ELj16ENS_18Kernel_traits_baseILj6144ES2_S2_fS2_fjLj256EEEEELb1ELb1ELb1ELb0EEEvNS_9FwdParamsE --------------------------
	.section	.text._ZN10layer_norm13ln_fwd_kernelINS_13Kernel_traitsI6__halfS2_fS2_fjLj6144ELj1ELj1ELj8ELj16ENS_18Kernel_traits_baseILj6144ES2_S2_fS2_fjLj256EEEEELb1ELb1ELb1ELb0EEEvNS_9FwdParamsE,"ax",@progbits
	.align	128
        .global         _ZN10layer_norm13ln_fwd_kernelINS_13Kernel_traitsI6__halfS2_fS2_fjLj6144ELj1ELj1ELj8ELj16ENS_18Kernel_traits_baseILj6144ES2_S2_fS2_fjLj256EEEEELb1ELb1ELb1ELb0EEEvNS_9FwdParamsE
        .type           _ZN10layer_norm13ln_fwd_kernelINS_13Kernel_traitsI6__halfS2_fS2_fjLj6144ELj1ELj1ELj8ELj16ENS_18Kernel_traits_baseILj6144ES2_S2_fS2_fjLj256EEEEELb1ELb1ELb1ELb0EEEvNS_9FwdParamsE,@function
        .size           _ZN10layer_norm13ln_fwd_kernelINS_13Kernel_traitsI6__halfS2_fS2_fjLj6144ELj1ELj1ELj8ELj16ENS_18Kernel_traits_baseILj6144ES2_S2_fS2_fjLj256EEEEELb1ELb1ELb1ELb0EEEvNS_9FwdParamsE,(.L_x_21013 - _ZN10layer_norm13ln_fwd_kernelINS_13Kernel_traitsI6__halfS2_fS2_fjLj6144ELj1ELj1ELj8ELj16ENS_18Kernel_traits_baseILj6144ES2_S2_fS2_fjLj256EEEEELb1ELb1ELb1ELb0EEEvNS_9FwdParamsE)
        .other          _ZN10layer_norm13ln_fwd_kernelINS_13Kernel_traitsI6__halfS2_fS2_fjLj6144ELj1ELj1ELj8ELj16ENS_18Kernel_traits_baseILj6144ES2_S2_fS2_fjLj256EEEEELb1ELb1ELb1ELb0EEEvNS_9FwdParamsE,@"STO_CUDA_ENTRY STV_DEFAULT"
_ZN10layer_norm13ln_fwd_kernelINS_13Kernel_traitsI6__halfS2_fS2_fjLj6144ELj1ELj1ELj8ELj16ENS_18Kernel_traits_baseILj6144ES2_S2_fS2_fjLj256EEEEELb1ELb1ELb1ELb0EEEvNS_9FwdParamsE:
.text._ZN10layer_norm13ln_fwd_kernelINS_13Kernel_traitsI6__halfS2_fS2_fjLj6144ELj1ELj1ELj8ELj16ENS_18Kernel_traits_baseILj6144ES2_S2_fS2_fjLj256EEEEELb1ELb1ELb1ELb0EEEvNS_9FwdParamsE:
        /* <DEDUP_REMOVED lines=33> */
[C---:B------:R-:W-:Y:S01]  /*0210*/  IADD3 R49, PT, PT, R96.reuse, 0x1715609d, RZ ;  /* 0x1715609d60317810 */ /* 0x040fe20007ffe0ff */
[C---:B------:R-:W-:Y:S01]  /*0220*/  VIADD R50, R96.reuse, 0xdaa66d2b ;  /* 0xdaa66d2b60327836 */ /* 0x040fe20000000000 */
[C---:B------:R-:W-:Y:S01]  /*0230*/  IADD3 R9, PT, PT, R96.reuse, -0x700cb87f, RZ ;  /* 0x8ff3478160097810 */ /* 0x040fe20007ffe0ff */
[----:B------:R-:W-:Y:S01]  /*0240*/  VIADD R48, R96, 0x5384540f ;  /* 0x5384540f60307836 */ /* 0x000fe20000000000 */
        /* <DEDUP_REMOVED lines=40> */
.L_x_13834:
        /* <DEDUP_REMOVED lines=31> */
.L_x_13835:
[----:B------:R-:W-:Y:S05]  /*06c0*/  BSYNC.RECONVERGENT B0 ;  /* 0x0000000000007941 */ /* 0x000fea0003800200 */
.L_x_13833:
[----:B------:R-:W0:Y:S02]  /*06d0*/  LDCU UR5, c[0x0][0x384] ;  /* 0x00007080ff0577ac */ /* 0x000e240008000800 */
[----:B0-----:R-:W-:-:S13]  /*06e0*/  ISETP.GE.AND P0, PT, R0, UR5, PT ;  /* 0x0000000500007c0c */ /* 0x001fda000bf06270 */
[----:B------:R-:W-:Y:S05]  /*06f0*/  @P0 EXIT ;  /* 0x000000000000094d */ /* 0x000fea0003800000 */
[----:B------:R-:W0:Y:S01]  /*0700*/  LDCU UR5, c[0x0][0x360] ;  /* 0x00006c00ff0577ac */ /* 0x000e220008000800 */
[----:B------:R-:W-:Y:S01]  /*0710*/  IMAD.HI.U32 R53, R3, -0x2daee0ad, RZ ;  /* 0xd2511f5303357827 */ /* 0x000fe200078e00ff */
[----:B-1----:R-:W-:Y:S01]  /*0720*/  IADD3 R58, PT, PT, R97, -0x4498517b, RZ ;  /* 0xbb67ae85613a7810 */ /* 0x002fe20007ffe0ff */
        /* <DEDUP_REMOVED lines=30> */
[----:B------:R-:W-:Y:S02]  /*0910*/  VIADD R54, R97, 0x32370b8f ;  /* 0x32370b8f61367836 */ /* 0x000fe40000000000 */
[----:B------:R-:W-:Y:S02]  /*0920*/  IMAD R56, R51, -0x2daee0ad, RZ ;  /* 0xd2511f5333387824 */ /* 0x000fe400078e02ff */
[----:B------:R-:W-:Y:S01]  /*0930*/  IMAD.HI.U32 R51, R50, -0x2daee0ad, RZ ;  /* 0xd2511f5332337827 */ /* 0x000fe200078e00ff */
[----:B------:R-:W-:-:S03]  /*0940*/  LOP3.LUT R52, R54, R55, R52, 0x96, !PT ;  /* 0x0000003736347212 */ /* 0x000fc600078e9634 */
[----:B------:R-:W-:Y:S02]  /*0950*/  VIADD R57, R97, 0xed9eba14 ;  /* 0xed9eba1461397836 */ /* 0x000fe40000000000 */
[----:B------:R-:W-:Y:S01]  /*0960*/  IMAD R54, R53, -0x326172a9, RZ ;  /* 0xcd9e8d5735367824 */ /* 0x000fe200078e02ff */
[----:B------:R-:W-:Y:S01]  /*0970*/  IADD3 R53, PT, PT, R96, 0x78dde6e4, RZ ;  /* 0x78dde6e460357810 */ /* 0x000fe20007ffe0ff */
[C---:B------:R-:W-:Y:S01]  /*0980*/  IMAD R55, R52.reuse, -0x326172a9, RZ ;  /* 0xcd9e8d5734377824 */ /* 0x040fe200078e02ff */
[----:B------:R-:W-:Y:S01]  /*0990*/  LOP3.LUT R56, R57, R56, R51, 0x96, !PT ;  /* 0x0000003839387212 */ /* 0x000fe200078e9633 */
[----:B------:R-:W-:-:S04]  /*09a0*/  IMAD.HI.U32 R51, R52, -0x326172a9, RZ ;  /* 0xcd9e8d5734337827 */ /* 0x000fc800078e00ff */
[----:B------:R-:W-:Y:S01]  /*09b0*/  IMAD.HI.U32 R52, R56, -0x326172a9, RZ ;  /* 0xcd9e8d5738347827 */ /* 0x000fe200078e00ff */
[----:B------:R-:W-:-:S03]  /*09c0*/  LOP3.LUT R51, R53, R54, R51, 0x96, !PT ;  /* 0x0000003635337212 */ /* 0x000fc600078e9633 */
        /* <DEDUP_REMOVED lines=8> */
[----:B------:R-:W-:Y:S02]  /*0a50*/  VIADD R55, R97, 0x646e171e ;  /* 0x646e171e61377836 */ /* 0x000fe40000000000 */
[----:B------:R-:W-:-:S02]  /*0a60*/  IMAD R56, R56, -0x326172a9, RZ ;  /* 0xcd9e8d5738387824 */ /* 0x000fc400078e02ff */
[----:B------:R-:W-:Y:S01]  /*0a70*/  IMAD R49, R49, -0x2daee0ad, RZ ;  /* 0xd2511f5331317824 */ /* 0x000fe200078e02ff */
[----:B------:R-:W-:Y:S01]  /*0a80*/  LOP3.LUT R54, R55, R54, R51, 0x96, !PT ;  /* 0x0000003637367212 */ /* 0x000fe200078e9633 */
[----:B------:R-:W-:-:S04]  /*0a90*/  IMAD.HI.U32 R51, R50, -0x326172a9, RZ ;  /* 0xcd9e8d5732337827 */ /* 0x000fc800078e00ff */
[----:B------:R-:W-:Y:S01]  /*0aa0*/  IMAD R50, R50, -0x326172a9, RZ ;  /* 0xcd9e8d5732327824 */ /* 0x000fe200078e02ff */
[----:B------:R-:W-:Y:S01]  /*0ab0*/  LOP3.LUT R51, R52, R56, R51, 0x96, !PT ;  /* 0x0000003834337212 */ /* 0x000fe200078e9633 */
[----:B------:R-:W-:-:S04]  /*0ac0*/  IMAD.HI.U32 R53, R54, -0x326172a9, RZ ;  /* 0xcd9e8d5736357827 */ /* 0x000fc800078e00ff */
[----:B------:R-:W-:Y:S01]  /*0ad0*/  IMAD.SHL.U32 R52, R7, 0x20, RZ ;  /* 0x0000002007347824 */ /* 0x000fe200078e00ff */
[----:B------:R-:W-:Y:S01]  /*0ae0*/  LOP3.LUT R48, R48, R50, R53, 0x96, !PT ;  /* 0x0000003230307212 */ /* 0x000fe200078e9635 */
[----:B------:R-:W-:Y:S01]  /*0af0*/  VIADD R7, R97, 0x1fd5c5a3 ;  /* 0x1fd5c5a361077836 */ /* 0x000fe20000000000 */
[----:B------:R-:W-:Y:S01]  /*0b00*/  MOV R53, R6 ;  /* 0x0000000600357202 */ /* 0x000fe20000000f00 */
[----:B------:R-:W-:Y:S01]  /*0b10*/  IMAD.HI.U32 R6, R51, -0x2daee0ad, RZ ;  /* 0xd2511f5333067827 */ /* 0x000fe200078e00ff */
[----:B------:R-:W-:-:S03]  /*0b20*/  LOP3.LUT R52, R52, 0x3e0, RZ, 0xc0, !PT ;  /* 0x000003e034347812 */ /* 0x000fc600078ec0ff */
[----:B------:R-:W-:Y:S01]  /*0b30*/  IMAD R51, R51, -0x2daee0ad, RZ ;  /* 0xd2511f5333337824 */ /* 0x000fe200078e02ff */
[----:B------:R-:W-:Y:S01]  /*0b40*/  LOP3.LUT R6, R7, R49, R6, 0x96, !PT ;  /* 0x0000003107067212 */ /* 0x000fe200078e9606 */
[----:B------:R-:W-:Y:S01]  /*0b50*/  IMAD.HI.U32 R50, R48, -0x2daee0ad, RZ ;  /* 0xd2511f5330327827 */ /* 0x000fe200078e00ff */
[----:B------:R-:W-:-:S03]  /*0b60*/  VIADDMNMX R7, R53, UR6, RZ, !PT ;  /* 0x0000000635077c46 */ /* 0x000fc6000f8001ff */
[----:B------:R-:W-:Y:S01]  /*0b70*/  IMAD R54, R54, -0x326172a9, RZ ;  /* 0xcd9e8d5736367824 */ /* 0x000fe200078e02ff */
[----:B------:R-:W-:Y:S01]  /*0b80*/  VIMNMX R49, PT, PT, R7, 0x20, PT ;  /* 0x0000002007317848 */ /* 0x000fe20003fe0100 */
[----:B------:R-:W-:Y:S01]  /*0b90*/  IMAD.HI.U32 R7, R6, -0x326172a9, RZ ;  /* 0xcd9e8d5706077827 */ /* 0x000fe200078e00ff */
[----:B------:R-:W-:Y:S02]  /*0ba0*/  LOP3.LUT R50, R11, R51, R50, 0x96, !PT ;  /* 0x000000330b327212 */ /* 0x000fe400078e9632 */
[----:B------:R-:W-:Y:S01]  /*0bb0*/  LEA R49, R49, UR5, 0x3 ;  /* 0x0000000531317c11 */ /* 0x000fe2000f8e18ff */
[----:B------:R-:W-:Y:S01]  /*0bc0*/  IMAD.MOV R51, RZ, RZ, -R52 ;  /* 0x000000ffff337224 */ /* 0x000fe200078e0a34 */
[----:B------:R-:W-:Y:S01]  /*0bd0*/  IADD3 R11, PT, PT, R96, -0xe443238, RZ ;  /* 0xf1bbcdc8600b7810 */ /* 0x000fe20007ffe0ff */
[----:B------:R-:W-:Y:S01]  /*0be0*/  IMAD.HI.U32 R52, R50, -0x326172a9, RZ ;  /* 0xcd9e8d5732347827 */ /* 0x000fe200078e00ff */
[----:B------:R-:W-:Y:S02]  /*0bf0*/  I2FP.F32.U32 R49, R49 ;  /* 0x0000003100317245 */ /* 0x000fe40000201000 */
[----:B------:R-:W-:Y:S01]  /*0c00*/  LOP3.LUT R54, R11, R54, R7, 0x96, !PT ;  /* 0x000000360b367212 */ /* 0x000fe200078e9607 */
[----:B------:R-:W-:-:S02]  /*0c10*/  IMAD.MOV.U32 R11, RZ, RZ, R51 ;  /* 0x000000ffff0b7224 */ /* 0x000fc400078e0033 */
[----:B------:R-:W-:Y:S02]  /*0c20*/  IMAD R7, R6, -0x326172a9, RZ ;  /* 0xcd9e8d5706077824 */ /* 0x000fe400078e02ff */
[----:B------:R0:W0:Y:S01]  /*0c30*/  MUFU.RCP R6, R49 ;  /* 0x0000003100067308 */ /* 0x0000220000001000 */
[----:B------:R-:W-:Y:S01]  /*0c40*/  VIADDMNMX R11, R11, UR6, RZ, !PT ;  /* 0x000000060b0b7c46 */ /* 0x000fe2000f8001ff */
[----:B------:R-:W-:Y:S01]  /*0c50*/  IMAD R48, R48, -0x2daee0ad, RZ ;  /* 0xd2511f5330307824 */ /* 0x000fe200078e02ff */
[----:B------:R-:W-:Y:S01]  /*0c60*/  LOP3.LUT R7, R9, R7, R52, 0x96, !PT ;  /* 0x0000000709077212 */ /* 0x000fe200078e9634 */
[----:B------:R-:W-:Y:S01]  /*0c70*/  IMAD.HI.U32 R51, R54, -0x2daee0ad, RZ ;  /* 0xd2511f5336337827 */ /* 0x000fe200078e00ff */
[----:B------:R-:W-:Y:S02]  /*0c80*/  VIMNMX R11, PT, PT, R11, 0x20, PT ;  /* 0x000000200b0b7848 */ /* 0x000fe40003fe0100 */
[----:B------:R-:W-:Y:S01]  /*0c90*/  LOP3.LUT R9, R10, 0x3, RZ, 0xc0, !PT ;  /* 0x000000030a097812 */ /* 0x000fe200078ec0ff */
[----:B------:R-:W-:Y:S01]  /*0ca0*/  IMAD.MOV.U32 R10, RZ, RZ, RZ ;  /* 0x000000ffff0a7224 */ /* 0x000fe200078e00ff */
[----:B------:R-:W-:Y:S01]  /*0cb0*/  LOP3.LUT R8, R8, R48, R51, 0x96, !PT ;  /* 0x0000003008087212 */ /* 0x000fe200078e9633 */
[----:B------:R-:W-:Y:S01]  /*0cc0*/  IMAD R88, R50, -0x326172a9, RZ ;  /* 0xcd9e8d5732587824 */ /* 0x000fe200078e02ff */
[----:B------:R-:W-:Y:S01]  /*0cd0*/  LEA R11, R11, UR5, 0x3 ;  /* 0x000000050b0b7c11 */ /* 0x000fe2000f8e18ff */
[----:B-1234-:R-:W-:-:S07]  /*0ce0*/  IMAD R90, R54, -0x2daee0ad, RZ ;  /* 0xd2511f53365a7824 */ /* 0x01efce00078e02ff */
.L_x_14143:
        /* <DEDUP_REMOVED lines=9> */
[----:B------:R-:W-:Y:S01]  /*0d80*/  IMAD.MOV.U32 R107, RZ, RZ, RZ ;  /* 0x000000ffff6b7224 */ /* 0x000fe200078e00ff */
[----:B------:R-:W2:Y:S01]  /*0d90*/  S2R R106, SR_TID.X ;  /* 0x00000000006a7919 */ /* 0x000ea20000002100 */
[----:B----4-:R-:W-:-:S13]  /*0da0*/  ISETP.GE.AND P3, PT, R109, 0x1, PT ;  /* 0x000000016d00780c */ /* 0x010fda0003f66270 */
[----:B------:R-:W-:-:S05]  /*0db0*/  @P3 IADD3 R100, PT, PT, R109, -0x1, RZ ;  /* 0xffffffff6d643810 */ /* 0x000fca0007ffe0ff */
[-C--:B---3--:R-:W-:Y:S02]  /*0dc0*/  @P3 IMAD R101, R100, R105.reuse, RZ ;  /* 0x0000006964653224 */ /* 0x088fe400078e02ff */
[----:B------:R-:W-:-:S03]  /*0dd0*/  IMAD R100, R0, R105, RZ ;  /* 0x0000006900647224 */ /* 0x000fc600078e02ff */
[----:B------:R-:W-:Y:S02]  /*0de0*/  @P3 SHF.R.S32.HI R102, RZ, 0x1f, R101 ;  /* 0x0000001fff663819 */ /* 0x000fe40000011465 */
[----:B------:R-:W-:Y:S02]  /*0df0*/  SHF.R.S32.HI R85, RZ, 0x1f, R100 ;  /* 0x0000001fff557819 */ /* 0x000fe40000011464 */
[----:B------:R-:W-:Y:S02]  /*0e00*/  @P3 LEA.HI R101, R102, R101, RZ, 0x3 ;  /* 0x0000006566653211 */ /* 0x000fe400078f18ff */
[----:B------:R-:W-:Y:S02]  /*0e10*/  LEA.HI R85, R85, R100, RZ, 0x3 ;  /* 0x0000006455557211 */ /* 0x000fe400078f18ff */
[-C--:B--2---:R-:W-:Y:S02]  /*0e20*/  @P3 LEA.HI.SX32 R107, R101, R106.reuse, 0x1d ;  /* 0x0000006a656b3211 */ /* 0x084fe400078feaff */
[----:B------:R-:W-:Y:S01]  /*0e30*/  LEA.HI.SX32 R108, R85, R106, 0x1d ;  /* 0x0000006a556c7211 */ /* 0x000fe200078feaff */
[----:B-1----:R-:W-:Y:S06]  /*0e40*/  @!P2 BRA `(.L_x_13837) ;  /* 0x000000680074a947 */ /* 0x002fec0003800000 */
[----:B------:R-:W-:-:S04]  /*0e50*/  UISETP.NE.U32.AND UP0, UPT, UR10, URZ, UPT ;  /* 0x000000ff0a00728c */ /* 0x000fc8000bf05070 */
[----:B------:R-:W-:Y:S01]  /*0e60*/  UISETP.NE.AND.EX UP0, UPT, UR11, URZ, UPT, UP0 ;  /* 0x000000ff0b00728c */ /* 0x000fe2000bf05300 */
[----:B------:R-:W-:Y:S10]  /*0e70*/  @!P3 BRA `(.L_x_13838) ;  /* 0x00000000000cb947 */ /* 0x000ff40003800000 */
[----:B0-----:R-:W0:Y:S02]  /*0e80*/  LDC.64 R48, c[0x0][0x390] ;  /* 0x0000e400ff307b82 */ /* 0x001e240000000a00 */
[----:B0-----:R-:W-:-:S06]  /*0e90*/  IMAD.WIDE.U32 R48, R107, 0x10, R48 ;  /* 0x000000106b307825 */ /* 0x001fcc00078e0030 */
[----:B------:R-:W5:Y:S02]  /*0ea0*/  LDG.E.128 R48, desc[UR8][R48.64] ;  /* 0x0000000830307981 */ /* 0x000f64000c1e1d00 */
.L_x_13838:
[----:B------:R-:W-:Y:S05]  /*0eb0*/  BRA.U !UP0, `(.L_x_13839) ;  /* 0x0000003508007547 */ /* 0x000fea000b800000 */
[----:B------:R-:W1:Y:S02]  /*0ec0*/  LDC.64 R62, c[0x0][0x3a0] ;  /* 0x0000e800ff3e7b82 */ /* 0x000e640000000a00 */
[----:B-1----:R-:W-:-:S05]  /*0ed0*/  IMAD.WIDE.U32 R62, R108, 0x20, R62 ;  /* 0x000000206c3e7825 */ /* 0x002fca00078e003e */
[----:B------:R-:W2:Y:S04]  /*0ee0*/  LDG.E.128 R52, desc[UR8][R62.64] ;  /* 0x000000083e347981 */ /* 0x000ea8000c1e1d00 */
[----:B------:R1:W5:Y:S01]  /*0ef0*/  LDG.E.128 R56, desc[UR8][R62.64+0x10] ;  /* 0x000010083e387981 */ /* 0x000362000c1e1d00 */
[----:B------:R-:W-:-:S13]  /*0f00*/  ISETP.GT.AND P0, PT, R109, RZ, PT ;  /* 0x000000ff6d00720c */ /* 0x000fda0003f04270 */
[----:B------:R-:W-:Y:S01]  /*0f10*/  @!P0 MOV R64, R9 ;  /* 0x0000000900408202 */ /* 0x000fe20000000f00 */
[----:B------:R-:W-:Y:S01]  /*0f20*/  @!P0 IMAD.MOV.U32 R102, RZ, RZ, R90 ;  /* 0x000000ffff668224 */ /* 0x000fe200078e005a */
[----:B--2---:R-:W-:Y:S01]  /*0f30*/  @!P0 MOV R60, R52 ;  /* 0x00000034003c8202 */ /* 0x004fe20000000f00 */
        /* <DEDUP_REMOVED lines=17> */
.L_x_13843:
        /* <DEDUP_REMOVED lines=13> */
.L_x_13845:
[----:B0-----:R-:W-:Y:S05]  /*1120*/  BSYNC.RECONVERGENT B2 ;  /* 0x0000000000027941 */ /* 0x001fea0003800200 */
.L_x_13844:
        /* <DEDUP_REMOVED lines=45> */
[----:B------:R-:W-:Y:S01]  /*1400*/  LOP3.LUT R62, R9, R62, R67, 0x96, !PT ;  /* 0x0000003e093e7212 */ /* 0x000fe200078e9643 */
[----:B------:R-:W-:Y:S01]  /*1410*/  HFMA2 R64, -RZ, RZ, 0, 0 ;  /* 0x00000000ff407431 */ /* 0x000fe200000001ff */
        /* <DEDUP_REMOVED lines=11> */
[----:B------:R-:W-:-:S07]  /*14d0*/  LOP3.LUT R8, R9, R8, R103, 0x96, !PT ;  /* 0x0000000809087212 */ /* 0x000fce00078e9667 */
.L_x_13842:
[----:B0-----:R-:W-:Y:S05]  /*14e0*/  BSYNC.RECONVERGENT B1 ;  /* 0x0000000000017941 */ /* 0x001fea0003800200 */
.L_x_13841:
        /* <DEDUP_REMOVED lines=10> */
[----:B------:R-:W-:-:S07]  /*1590*/  FFMA.FTZ R60, R9, R61, R52 ;  /* 0x0000003d093c7223 */ /* 0x000fce0000010034 */
.L_x_13840:
        /* <DEDUP_REMOVED lines=16> */
.L_x_13849:
        /* <DEDUP_REMOVED lines=13> */
.L_x_13851:
[----:B0-----:R-:W-:Y:S05]  /*1770*/  BSYNC.RECONVERGENT B2 ;  /* 0x0000000000027941 */ /* 0x001fea0003800200 */
.L_x_13850:
        /* <DEDUP_REMOVED lines=56> */
[----:B------:R-:W-:Y:S02]  /*1b00*/  HFMA2 R9, -RZ, RZ, 0, 0 ;  /* 0x00000000ff097431 */ /* 0x000fe400000001ff */
[----:B------:R-:W-:Y:S01]  /*1b10*/  IMAD.MOV.U32 R88, RZ, RZ, R66 ;  /* 0x000000ffff587224 */ /* 0x000fe200078e0042 */
[----:B------:R-:W-:Y:S02]  /*1b20*/  LOP3.LUT R8, R61, R8, R63, 0x96, !PT ;  /* 0x000000083d087212 */ /* 0x000fe400078e963f */
[----:B------:R-:W-:Y:S01]  /*1b30*/  MOV R61, R102 ;  /* 0x00000066003d7202 */ /* 0x000fe20000000f00 */
[----:B------:R-:W-:-:S07]  /*1b40*/  IMAD.MOV.U32 R102, RZ, RZ, R62 ;  /* 0x000000ffff667224 */ /* 0x000fce00078e003e */
.L_x_13848:
[----:B0-----:R-:W-:Y:S05]  /*1b50*/  BSYNC.RECONVERGENT B1 ;  /* 0x0000000000017941 */ /* 0x001fea0003800200 */
.L_x_13847:
        /* <DEDUP_REMOVED lines=11> */
.L_x_13846:
        /* <DEDUP_REMOVED lines=16> */
.L_x_13855:
        /* <DEDUP_REMOVED lines=13> */
.L_x_13857:
[----:B0-----:R-:W-:Y:S05]  /*1de0*/  BSYNC.RECONVERGENT B2 ;  /* 0x0000000000027941 */ /* 0x001fea0003800200 */
.L_x_13856:
        /* <DEDUP_REMOVED lines=61> */
.L_x_13854:
[----:B0-----:R-:W-:Y:S05]  /*21c0*/  BSYNC.RECONVERGENT B1 ;  /* 0x0000000000017941 */ /* 0x001fea0003800200 */
.L_x_13853:
        /* <DEDUP_REMOVED lines=11> */
.L_x_13852:
        /* <DEDUP_REMOVED lines=16> */
.L_x_13861:
        /* <DEDUP_REMOVED lines=13> */
.L_x_13863:
[----:B0-----:R-:W-:Y:S05]  /*2450*/  BSYNC.RECONVERGENT B2 ;  /* 0x0000000000027941 */ /* 0x001fea0003800200 */
.L_x_13862:
        /* <DEDUP_REMOVED lines=61> */
.L_x_13860:
[----:B0-----:R-:W-:Y:S05]  /*2830*/  BSYNC.RECONVERGENT B1 ;  /* 0x0000000000017941 */ /* 0x001fea0003800200 */
.L_x_13859:
        /* <DEDUP_REMOVED lines=11> */
.L_x_13858:
[----:B------:R-:W-:Y:S01]  /*28f0*/  MOV R66, R9 ;  /* 0x0000000900427202 */ /* 0x000fe20000000f00 */
[----:B-----5:R-:W-:Y:S01]  /*2900*/  IMAD.MOV.U32 R64, RZ, RZ, R56 ;  /* 0x000000ffff407224 */ /* 0x020fe200078e0038 */
        /* <DEDUP_REMOVED lines=14> */
.L_x_13867:
        /* <DEDUP_REMOVED lines=13> */
.L_x_13869:
[----:B0-----:R-:W-:Y:S05]  /*2ac0*/  BSYNC.RECONVERGENT B2 ;  /* 0x0000000000027941 */ /* 0x001fea0003800200 */
.L_x_13868:
        /* <DEDUP_REMOVED lines=61> */
.L_x_13866:
[----:B0-----:R-:W-:Y:S05]  /*2ea0*/  BSYNC.RECONVERGENT B1 ;  /* 0x0000000000017941 */ /* 0x001fea0003800200 */
.L_x_13865:
[----:B------:R-:W-:Y:S01]  /*2eb0*/  I2FP.F32.U32 R9, R65 ;  /* 0x0000004100097245 */ /* 0x000fe20000201000 */
[----:B------:R-:W-:Y:S02]  /*2ec0*/  HADD2.F32 R64, -RZ, R50.H0_H0 ;  /* 0x20000032ff407230 */ /* 0x000fe40000004100 */
        /* <DEDUP_REMOVED lines=9> */
.L_x_13864:
        /* <DEDUP_REMOVED lines=16> */
.L_x_13873:
        /* <DEDUP_REMOVED lines=13> */
.L_x_13875:
[----:B0-----:R-:W-:Y:S05]  /*3130*/  BSYNC.RECONVERGENT B2 ;  /* 0x0000000000027941 */ /* 0x001fea0003800200 */
.L_x_13874:
        /* <DEDUP_REMOVED lines=57> */
[----:B------:R-:W-:Y:S01]  /*34d0*/  IMAD.MOV.U32 R88, RZ, RZ, R84 ;  /* 0x000000ffff587224 */ /* 0x000fe200078e0054 */
[----:B------:R-:W-:Y:S01]  /*34e0*/  LOP3.LUT R8, R9, R8, R67, 0x96, !PT ;  /* 0x0000000809087212 */ /* 0x000fe200078e9643 */
[----:B------:R-:W-:Y:S02]  /*34f0*/  HFMA2 R9, -RZ, RZ, 0, 0 ;  /* 0x00000000ff097431 */ /* 0x000fe400000001ff */
[----:B------:R-:W-:-:S07]  /*3500*/  IMAD.MOV.U32 R102, RZ, RZ, R66 ;  /* 0x000000ffff667224 */ /* 0x000fce00078e0042 */
.L_x_13872:
[----:B0-----:R-:W-:Y:S05]  /*3510*/  BSYNC.RECONVERGENT B1 ;  /* 0x0000000000017941 */ /* 0x001fea0003800200 */
.L_x_13871:
[----:B------:R-:W-:Y:S01]  /*3520*/  I2FP.F32.U32 R65, R65 ;  /* 0x0000004100417245 */ /* 0x000fe20000201000 */
[----:B------:R-:W-:Y:S02]  /*3530*/  HADD2.F32 R66, -RZ, R50.H1_H1 ;  /* 0x30000032ff427230 */ /* 0x000fe40000004100 */
        /* <DEDUP_REMOVED lines=9> */
.L_x_13870:
        /* <DEDUP_REMOVED lines=16> */
.L_x_13879:
        /* <DEDUP_REMOVED lines=13> */
.L_x_13881:
[----:B0-----:R-:W-:Y:S05]  /*37a0*/  BSYNC.RECONVERGENT B2 ;  /* 0x0000000000027941 */ /* 0x001fea0003800200 */
.L_x_13880:
        /* <DEDUP_REMOVED lines=61> */
.L_x_13878:
[----:B0-----:R-:W-:Y:S05]  /*3b80*/  BSYNC.RECONVERGENT B1 ;  /* 0x0000000000017941 */ /* 0x001fea0003800200 */
.L_x_13877:
        /* <DEDUP_REMOVED lines=11> */
.L_x_13876:
        /* <DEDUP_REMOVED lines=16> */
.L_x_13885:
        /* <DEDUP_REMOVED lines=13> */
.L_x_13887:
[----:B0-----:R-:W-:Y:S05]  /*3e10*/  BSYNC.RECONVERGENT B2 ;  /* 0x0000000000027941 */ /* 0x001fea0003800200 */
.L_x_13886:
        /* <DEDUP_REMOVED lines=52> */
[----:B------:R-:W-:Y:S01]  /*4160*/  IMAD.WIDE.U32 R86, R86, -0x326172a9, RZ ;  /* 0xcd9e8d5756567825 */ /* 0x000fe200078e00ff */
[----:B------:R-:W-:-:S03]  /*4170*/  MOV R67, R102 ;  /* 0x0000006600437202 */ /* 0x000fc60000000f00 */
[----:B------:R-:W-:-:S04]  /*4180*/  IMAD.WIDE.U32 R84, R84, -0x2daee0ad, RZ ;  /* 0xd2511f5354547825 */ /* 0x000fc800078e00ff */
[----:B------:R-:W-:Y:S01]  /*4190*/  VIADD R7, R96, 0x8ff34781 ;  /* 0x8ff3478160077836 */ /* 0x000fe20000000000 */
[----:B------:R-:W-:Y:S01]  /*41a0*/  LOP3.LUT R8, R9, R8, R85, 0x96, !PT ;  /* 0x0000000809087212 */ /* 0x000fe200078e9655 */
[----:B------:R-:W-:Y:S02]  /*41b0*/  HFMA2 R9, -RZ, RZ, 0, 0 ;  /* 0x00000000ff097431 */ /* 0x000fe400000001ff */
[----:B------:R-:W-:Y:S01]  /*41c0*/  IMAD.MOV.U32 R88, RZ, RZ, R86 ;  /* 0x000000ffff587224 */ /* 0x000fe200078e0056 */
[----:B------:R-:W-:Y:S01]  /*41d0*/  LOP3.LUT R7, R7, R100, R87, 0x96, !PT ;  /* 0x0000006407077212 */ /* 0x000fe200078e9657 */
[----:B------:R-:W-:-:S07]  /*41e0*/  IMAD.MOV.U32 R102, RZ, RZ, R84 ;  /* 0x000000ffff667224 */ /* 0x000fce00078e0054 */
.L_x_13884:
[----:B0-----:R-:W-:Y:S05]  /*41f0*/  BSYNC.RECONVERGENT B1 ;  /* 0x0000000000017941 */ /* 0x001fea0003800200 */
.L_x_13883:
        /* <DEDUP_REMOVED lines=10> */
[----:B------:R-:W-:Y:S01]  /*42a0*/  FFMA.FTZ R67, R84, R67, R59 ;  /* 0x0000004354437223 */ /* 0x000fe2000001003b */
[----:B------:R-:W-:Y:S06]  /*42b0*/  BRA `(.L_x_13882) ;  /* 0x0000003000e87947 */ /* 0x000fec0003800000 */
.L_x_13839:
        /* <DEDUP_REMOVED lines=20> */
.L_x_13891:
        /* <DEDUP_REMOVED lines=13> */
.L_x_13893:
[----:B0-----:R-:W-:Y:S05]  /*44d0*/  BSYNC.RECONVERGENT B2 ;  /* 0x0000000000027941 */ /* 0x001fea0003800200 */
.L_x_13892:
        /* <DEDUP_REMOVED lines=59> */
.L_x_13890:
[----:B0-----:R-:W-:Y:S05]  /*4890*/  BSYNC.RECONVERGENT B1 ;  /* 0x0000000000017941 */ /* 0x001fea0003800200 */
.L_x_13889:
        /* <DEDUP_REMOVED lines=10> */
[----:B------:R-:W-:-:S07]  /*4940*/  FMUL.FTZ R60, R60, R9 ;  /* 0x000000093c3c7220 */ /* 0x000fce0000410000 */
.L_x_13888:
[----:B------:R-:W-:Y:S01]  /*4950*/  MOV R9, R62 ;  /* 0x0000003e00097202 */ /* 0x000fe20000000f00 */
[----:B------:R-:W-:Y:S01]  /*4960*/  IMAD.MOV.U32 R61, RZ, RZ, RZ ;  /* 0x000000ffff3d7224 */ /* 0x000fe200078e00ff */
        /* <DEDUP_REMOVED lines=14> */
.L_x_13897:
        /* <DEDUP_REMOVED lines=13> */
.L_x_13899:
[----:B0-----:R-:W-:Y:S05]  /*4b20*/  BSYNC.RECONVERGENT B2 ;  /* 0x0000000000027941 */ /* 0x001fea0003800200 */
.L_x_13898:
        /* <DEDUP_REMOVED lines=61> */
.L_x_13896:
[----:B0-----:R-:W-:Y:S05]  /*4f00*/  BSYNC.RECONVERGENT B1 ;  /* 0x0000000000017941 */ /* 0x001fea0003800200 */
.L_x_13895:
        /* <DEDUP_REMOVED lines=10> */
[----:B------:R-:W-:-:S07]  /*4fb0*/  FMUL.FTZ R61, R61, R62 ;  /* 0x0000003e3d3d7220 */ /* 0x000fce0000410000 */
.L_x_13894:
        /* <DEDUP_REMOVED lines=16> */
.L_x_13903:
        /* <DEDUP_REMOVED lines=13> */
.L_x_13905:
[----:B0-----:R-:W-:Y:S05]  /*5190*/  BSYNC.RECONVERGENT B2 ;  /* 0x0000000000027941 */ /* 0x001fea0003800200 */
.L_x_13904:
        /* <DEDUP_REMOVED lines=61> */
.L_x_13902:
[----:B0-----:R-:W-:Y:S05]  /*5570*/  BSYNC.RECONVERGENT B1 ;  /* 0x0000000000017941 */ /* 0x001fea0003800200 */
.L_x_13901:
        /* <DEDUP_REMOVED lines=11> */
.L_x_13900:
        /* <DEDUP_REMOVED lines=16> */
.L_x_13909:
        /* <DEDUP_REMOVED lines=13> */
.L_x_13911:
[----:B0-----:R-:W-:Y:S05]  /*5800*/  BSYNC.RECONVERGENT B2 ;  /* 0x0000000000027941 */ /* 0x001fea0003800200 */
.L_x_13910:
        /* <DEDUP_REMOVED lines=61> */
.L_x_13908:
[----:B0-----:R-:W-:Y:S05]  /*5be0*/  BSYNC.RECONVERGENT B1 ;  /* 0x0000000000017941 */ /* 0x001fea0003800200 */
.L_x_13907:
        /* <DEDUP_REMOVED lines=11> */
.L_x_13906:
        /* <DEDUP_REMOVED lines=16> */
.L_x_13915:
        /* <DEDUP_REMOVED lines=13> */
.L_x_13917:
[----:B0-----:R-:W-:Y:S05]  /*5e70*/  BSYNC.RECONVERGENT B2 ;  /* 0x0000000000027941 */ /* 0x001fea0003800200 */
.L_x_13916:
        /* <DEDUP_REMOVED lines=61> */
.L_x_13914:
[----:B0-----:R-:W-:Y:S05]  /*6250*/  BSYNC.RECONVERGENT B1 ;  /* 0x0000000000017941 */ /* 0x001fea0003800200 */
.L_x_13913:
        /* <DEDUP_REMOVED lines=11> */
.L_x_13912:
        /* <DEDUP_REMOVED lines=16> */
.L_x_13921:
        /* <DEDUP_REMOVED lines=13> */
.L_x_13923:
[----:B0-----:R-:W-:Y:S05]  /*64e0*/  BSYNC.RECONVERGENT B2 ;  /* 0x0000000000027941 */ /* 0x001fea0003800200 */
.L_x_13922:
        /* <DEDUP_REMOVED lines=61> */
.L_x_13920:
[----:B0-----:R-:W-:Y:S05]  /*68c0*/  BSYNC.RECONVERGENT B1 ;  /* 0x0000000000017941 */ /* 0x001fea0003800200 */
.L_x_13919:
        /* <DEDUP_REMOVED lines=11> */
.L_x_13918:
        /* <DEDUP_REMOVED lines=16> */
.L_x_13927:
        /* <DEDUP_REMOVED lines=13> */
.L_x_13929:
[----:B0-----:R-:W-:Y:S05]  /*6b50*/  BSYNC.RECONVERGENT B2 ;  /* 0x0000000000027941 */ /* 0x001fea0003800200 */
.L_x_13928:
        /* <DEDUP_REMOVED lines=61> */
.L_x_13926:
[----:B0-----:R-:W-:Y:S05]  /*6f30*/  BSYNC.RECONVERGENT B1 ;  /* 0x0000000000017941 */ /* 0x001fea0003800200 */
.L_x_13925:
        /* <DEDUP_REMOVED lines=11> */
.L_x_13924:
        /* <DEDUP_REMOVED lines=16> */
.L_x_13932:
        /* <DEDUP_REMOVED lines=13> */
.L_x_13934:
[----:B0-----:R-:W-:Y:S05]  /*71c0*/  BSYNC.RECONVERGENT B2 ;  /* 0x0000000000027941 */ /* 0x001fea0003800200 */
.L_x_13933:
        /* <DEDUP_REMOVED lines=61> */
.L_x_13931:
[----:B0-----:R-:W-:Y:S05]  /*75a0*/  BSYNC.RECONVERGENT B1 ;  /* 0x0000000000017941 */ /* 0x001fea0003800200 */
.L_x_13930:
        /* <DEDUP_REMOVED lines=11> */
.L_x_13882:
[----:B------:R-:W1:Y:S01]  /*7660*/  LDC.64 R84, c[0x0][0x3a8] ;  /* 0x0000ea00ff547b82 */ /* 0x000e620000000a00 */
[----:B------:R-:W-:Y:S01]  /*7670*/  MOV R90, R102 ;  /* 0x00000066005a7202 */ /* 0x000fe20000000f00 */
[----:B-1----:R-:W-:-:S05]  /*7680*/  IMAD.WIDE.U32 R84, R108, 0x20, R84 ;  /* 0x000000206c547825 */ /* 0x002fca00078e0054 */
[----:B------:R1:W-:Y:S04]  /*7690*/  STG.E.128 desc[UR8][R84.64], R60 ;  /* 0x0000003c54007986 */ /* 0x0003e8000c101d08 */
[----:B------:R1:W-:Y:S01]  /*76a0*/  STG.E.128 desc[UR8][R84.64+0x10], R64 ;  /* 0x0000104054007986 */ /* 0x0003e2000c101d08 */
[----:B------:R-:W-:Y:S05]  /*76b0*/  @!P3 BRA `(.L_x_13935) ;  /* 0x000000000050b947 */ /* 0x000fea0003800000 */
[----:B------:R-:W-:Y:S01]  /*76c0*/  IMAD.U32 R87, R98, 0x10000, RZ ;  /* 0x0001000062577824 */ /* 0x000fe200078e00ff */
[----:B-1----:R-:W1:Y:S01]  /*76d0*/  LDC.64 R84, c[0x0][0x3b0] ;  /* 0x0000ec00ff547b82 */ /* 0x002e620000000a00 */
        /* <DEDUP_REMOVED lines=18> */
.L_x_13935:
[----:B------:R-:W-:Y:S01]  /*7800*/  IADD3 R108, PT, PT, R108, 0x100, RZ ;  /* 0x000001006c6c7810 */ /* 0x000fe20007ffe0ff */
[----:B------:R-:W-:-:S07]  /*7810*/  VIADD R107, R107, 0x100 ;  /* 0x000001006b6b7836 */ /* 0x000fce0000000000 */
.L_x_13837:
[----:B0-----:R-:W-:Y:S05]  /*7820*/  BSYNC.RECONVERGENT B0 ;  /* 0x0000000000007941 */ /* 0x001fea0003800200 */
.L_x_13836:
        /* <DEDUP_REMOVED lines=34> */
.L_x_13942:
        /* <DEDUP_REMOVED lines=13> */
.L_x_13944:
[----:B------:R-:W-:Y:S05]  /*7b20*/  BSYNC.RECONVERGENT B2 ;  /* 0x0000000000027941 */ /* 0x000fea0003800200 */
.L_x_13943:
        /* <DEDUP_REMOVED lines=59> */
.L_x_13941:
[----:B------:R-:W-:Y:S05]  /*7ee0*/  BSYNC.RECONVERGENT B1 ;  /* 0x0000000000017941 */ /* 0x000fea0003800200 */
.L_x_13940:
        /* <DEDUP_REMOVED lines=11> */
.L_x_13939:
        /* <DEDUP_REMOVED lines=16> */
.L_x_13948:
        /* <DEDUP_REMOVED lines=13> */
.L_x_13950:
[----:B------:R-:W-:Y:S05]  /*8170*/  BSYNC.RECONVERGENT B2 ;  /* 0x0000000000027941 */ /* 0x000fea0003800200 */
.L_x_13949:
        /* <DEDUP_REMOVED lines=42> */
[----:B-12---:R-:W-:Y:S01]  /*8420*/  IMAD.WIDE.U32 R84, R7, -0x2daee0ad, RZ ;  /* 0xd2511f5307547825 */ /* 0x006fe200078e00ff */
        /* <DEDUP_REMOVED lines=18> */
.L_x_13947:
[----:B------:R-:W-:Y:S05]  /*8550*/  BSYNC.RECONVERGENT B1 ;  /* 0x0000000000017941 */ /* 0x000fea0003800200 */
.L_x_13946:
        /* <DEDUP_REMOVED lines=11> */
.L_x_13945:
        /* <DEDUP_REMOVED lines=16> */
.L_x_13954:
        /* <DEDUP_REMOVED lines=13> */
.L_x_13956:
[----:B------:R-:W-:Y:S05]  /*87e0*/  BSYNC.RECONVERGENT B2 ;  /* 0x0000000000027941 */ /* 0x000fea0003800200 */
.L_x_13955:
        /* <DEDUP_REMOVED lines=61> */
.L_x_13953:
[----:B------:R-:W-:Y:S05]  /*8bc0*/  BSYNC.RECONVERGENT B1 ;  /* 0x0000000000017941 */ /* 0x000fea0003800200 */
.L_x_13952:
        /* <DEDUP_REMOVED lines=11> */
.L_x_13951:
        /* <DEDUP_REMOVED lines=16> */
.L_x_13960:
        /* <DEDUP_REMOVED lines=13> */
.L_x_13962:
[----:B------:R-:W-:Y:S05]  /*8e50*/  BSYNC.RECONVERGENT B2 ;  /* 0x0000000000027941 */ /* 0x000fea0003800200 */
.L_x_13961:
[----:B------:R-:W-:Y:S01]  /*8e60*/  IMAD.WIDE.U32 R72, R5, -0x326172a9, RZ ;  /* 0xcd9e8d5705487825 */ /* 0x000fe200078e00ff */
[----:B------:R-:W-:Y:S02]  /*8e70*/  LOP3.LUT R74, R10, R9, R97, 0x96, !PT ;  /* 0x000000090a4a7212 */ /* 0x000fe400078e9661 */
[----:B------:R-:W-:Y:S01]  /*8e80*/  IADD3 R9, PT, PT, R97, -0x4498517b, RZ ;  /* 0xbb67ae8561097810 */ /* 0x000fe20007ffe0ff */
[----:B------:R-:W-:Y:S01]  /*8e90*/  VIADD R7, R96, 0x9e3779b9 ;  /* 0x9e3779b960077836 */ /* 0x000fe20000000000 */
[----:B-12---:R-:W-:Y:S01]  /*8ea0*/  LOP3.LUT R84, R4, R73, R96, 0x96, !PT ;  /* 0x0000004904547212 */ /* 0x006fe200078e9660 */
        /* <DEDUP_REMOVED lines=56> */
.L_x_13959:
[----:B------:R-:W-:Y:S05]  /*9230*/  BSYNC.RECONVERGENT B1 ;  /* 0x0000000000017941 */ /* 0x000fea0003800200 */
.L_x_13958:
        /* <DEDUP_REMOVED lines=11> */
.L_x_13957:
        /* <DEDUP_REMOVED lines=16> */
.L_x_13966:
        /* <DEDUP_REMOVED lines=13> */
.L_x_13968:
[----:B------:R-:W-:Y:S05]  /*94c0*/  BSYNC.RECONVERGENT B2 ;  /* 0x0000000000027941 */ /* 0x000fea0003800200 */
.L_x_13967:
        /* <DEDUP_REMOVED lines=61> */
.L_x_13965:
[----:B------:R-:W-:Y:S05]  /*98a0*/  BSYNC.RECONVERGENT B1 ;  /* 0x0000000000017941 */ /* 0x000fea0003800200 */
.L_x_13964:
        /* <DEDUP_REMOVED lines=11> */
.L_x_13963:
        /* <DEDUP_REMOVED lines=16> */
.L_x_13972:
        /* <DEDUP_REMOVED lines=13> */
.L_x_13974:
[----:B------:R-:W-:Y:S05]  /*9b30*/  BSYNC.RECONVERGENT B2 ;  /* 0x0000000000027941 */ /* 0x000fea0003800200 */
.L_x_13973:
[----:B--2---:R-:W-:Y:S01]  /*9b40*/  IMAD.WIDE.U32 R86, R5, -0x326172a9, RZ ;  /* 0xcd9e8d5705567825 */ /* 0x004fe200078e00ff */
[----:B------:R-:W-:Y:S02]  /*9b50*/  LOP3.LUT R74, R10, R9, R97, 0x96, !PT ;  /* 0x000000090a4a7212 */ /* 0x000fe400078e9661 */
[----:B------:R-:W-:Y:S01]  /*9b60*/  IADD3 R9, PT, PT, R97, -0x4498517b, RZ ;  /* 0xbb67ae8561097810 */ /* 0x000fe20007ffe0ff */
[----:B------:R-:W-:Y:S01]  /*9b70*/  VIADD R7, R96, 0x9e3779b9 ;  /* 0x9e3779b960077836 */ /* 0x000fe20000000000 */
[----:B-1----:R-:W-:Y:S01]  /*9b80*/  LOP3.LUT R84, R4, R87, R96, 0x96, !PT ;  /* 0x0000005704547212 */ /* 0x002fe200078e9660 */
        /* <DEDUP_REMOVED lines=56> */
.L_x_13971:
[----:B------:R-:W-:Y:S05]  /*9f10*/  BSYNC.RECONVERGENT B1 ;  /* 0x0000000000017941 */ /* 0x000fea0003800200 */
.L_x_13970:
        /* <DEDUP_REMOVED lines=11> */
.L_x_13969:
[----:B-12---:R-:W-:Y:S01]  /*9fd0*/  MOV R84, R9 ;  /* 0x0000000900547202 */ /* 0x006fe20000000f00 */
        /* <DEDUP_REMOVED lines=15> */
.L_x_13978:
        /* <DEDUP_REMOVED lines=13> */
.L_x_13980:
[----:B------:R-:W-:Y:S05]  /*a1a0*/  BSYNC.RECONVERGENT B2 ;  /* 0x0000000000027941 */ /* 0x000fea0003800200 */
.L_x_13979:
        /* <DEDUP_REMOVED lines=61> */
.L_x_13977:
[----:B------:R-:W-:Y:S05]  /*a580*/  BSYNC.RECONVERGENT B1 ;  /* 0x0000000000017941 */ /* 0x000fea0003800200 */
.L_x_13976:
        /* <DEDUP_REMOVED lines=11> */
.L_x_13975:
        /* <DEDUP_REMOVED lines=16> */
.L_x_13984:
        /* <DEDUP_REMOVED lines=13> */
.L_x_13986:
[----:B------:R-:W-:Y:S05]  /*a810*/  BSYNC.RECONVERGENT B2 ;  /* 0x0000000000027941 */ /* 0x000fea0003800200 */
.L_x_13985:
        /* <DEDUP_REMOVED lines=61> */
.L_x_13983:
[----:B------:R-:W-:Y:S05]  /*abf0*/  BSYNC.RECONVERGENT B1 ;  /* 0x0000000000017941 */ /* 0x000fea0003800200 */
.L_x_13982:
        /* <DEDUP_REMOVED lines=12> */
.L_x_13938:
        /* <DEDUP_REMOVED lines=20> */
.L_x_13990:
        /* <DEDUP_REMOVED lines=13> */
.L_x_13992:
[----:B------:R-:W-:Y:S05]  /*aed0*/  BSYNC.RECONVERGENT B2 ;  /* 0x0000000000027941 */ /* 0x000fea0003800200 */
.L_x_13991:
        /* <DEDUP_REMOVED lines=59> */
.L_x_13989:
[----:B------:R-:W-:Y:S05]  /*b290*/  BSYNC.RECONVERGENT B1 ;  /* 0x0000000000017941 */ /* 0x000fea0003800200 */
.L_x_13988:
        /* <DEDUP_REMOVED lines=11> */
.L_x_13987:
        /* <DEDUP_REMOVED lines=16> */
.L_x_13996:
        /* <DEDUP_REMOVED lines=13> */
.L_x_13998:
[----:B------:R-:W-:Y:S05]  /*b520*/  BSYNC.RECONVERGENT B2 ;  /* 0x0000000000027941 */ /* 0x000fea0003800200 */
.L_x_13997:
        /* <DEDUP_REMOVED lines=61> */
.L_x_13995:
[----:B------:R-:W-:Y:S05]  /*b900*/  BSYNC.RECONVERGENT B1 ;  /* 0x0000000000017941 */ /* 0x000fea0003800200 */
.L_x_13994:
        /* <DEDUP_REMOVED lines=11> */
.L_x_13993:
        /* <DEDUP_REMOVED lines=16> */
.L_x_14002:
        /* <DEDUP_REMOVED lines=13> */
.L_x_14004:
[----:B------:R-:W-:Y:S05]  /*bb90*/  BSYNC.RECONVERGENT B2 ;  /* 0x0000000000027941 */ /* 0x000fea0003800200 */
.L_x_14003:
        /* <DEDUP_REMOVED lines=61> */
.L_x_14001:
[----:B------:R-:W-:Y:S05]  /*bf70*/  BSYNC.RECONVERGENT B1 ;  /* 0x0000000000017941 */ /* 0x000fea0003800200 */
.L_x_14000:
        /* <DEDUP_REMOVED lines=11> */
.L_x_13999:
        /* <DEDUP_REMOVED lines=16> */
.L_x_14008:
        /* <DEDUP_REMOVED lines=13> */
.L_x_14010:
[----:B------:R-:W-:Y:S05]  /*c200*/  BSYNC.RECONVERGENT B2 ;  /* 0x0000000000027941 */ /* 0x000fea0003800200 */
.L_x_14009:
        /* <DEDUP_REMOVED lines=61> */
.L_x_14007:
[----:B------:R-:W-:Y:S05]  /*c5e0*/  BSYNC.RECONVERGENT B1 ;  /* 0x0000000000017941 */ /* 0x000fea0003800200 */
.L_x_14006:
        /* <DEDUP_REMOVED lines=11> */
.L_x_14005:
        /* <DEDUP_REMOVED lines=16> */
.L_x_14014:
        /* <DEDUP_REMOVED lines=13> */
.L_x_14016:
[----:B------:R-:W-:Y:S05]  /*c870*/  BSYNC.RECONVERGENT B2 ;  /* 0x0000000000027941 */ /* 0x000fea0003800200 */
.L_x_14015:
        /* <DEDUP_REMOVED lines=61> */
.L_x_14013:
[----:B------:R-:W-:Y:S05]  /*cc50*/  BSYNC.RECONVERGENT B1 ;  /* 0x0000000000017941 */ /* 0x000fea0003800200 */
.L_x_14012:
        /* <DEDUP_REMOVED lines=11> */
.L_x_14011:
        /* <DEDUP_REMOVED lines=16> */
.L_x_14020:
        /* <DEDUP_REMOVED lines=13> */
.L_x_14022:
[----:B------:R-:W-:Y:S05]  /*cee0*/  BSYNC.RECONVERGENT B2 ;  /* 0x0000000000027941 */ /* 0x000fea0003800200 */
.L_x_14021:
        /* <DEDUP_REMOVED lines=61> */
.L_x_14019:
[----:B------:R-:W-:Y:S05]  /*d2c0*/  BSYNC.RECONVERGENT B1 ;  /* 0x0000000000017941 */ /* 0x000fea0003800200 */
.L_x_14018:
        /* <DEDUP_REMOVED lines=11> */
.L_x_14017:
[----:B-12---:R-:W-:Y:S01]  /*d380*/  MOV R84, R9 ;  /* 0x0000000900547202 */ /* 0x006fe20000000f00 */
        /* <DEDUP_REMOVED lines=15> */
.L_x_14026:
        /* <DEDUP_REMOVED lines=13> */
.L_x_14028:
[----:B------:R-:W-:Y:S05]  /*d550*/  BSYNC.RECONVERGENT B2 ;  /* 0x0000000000027941 */ /* 0x000fea0003800200 */
.L_x_14027:
        /* <DEDUP_REMOVED lines=61> */
.L_x_14025:
[----:B------:R-:W-:Y:S05]  /*d930*/  BSYNC.RECONVERGENT B1 ;  /* 0x0000000000017941 */ /* 0x000fea0003800200 */
.L_x_14024:
        /* <DEDUP_REMOVED lines=11> */
.L_x_14023:
        /* <DEDUP_REMOVED lines=16> */
.L_x_14031:
        /* <DEDUP_REMOVED lines=13> */
.L_x_14033:
[----:B------:R-:W-:Y:S05]  /*dbc0*/  BSYNC.RECONVERGENT B2 ;  /* 0x0000000000027941 */ /* 0x000fea0003800200 */
.L_x_14032:
        /* <DEDUP_REMOVED lines=61> */
.L_x_14030:
[----:B------:R-:W-:Y:S05]  /*dfa0*/  BSYNC.RECONVERGENT B1 ;  /* 0x0000000000017941 */ /* 0x000fea0003800200 */
.L_x_14029:
        /* <DEDUP_REMOVED lines=11> */
.L_x_13981:
[----:B------:R-:W0:Y:S01]  /*e060*/  LDC.64 R84, c[0x0][0x3a8] ;  /* 0x0000ea00ff547b82 */ /* 0x000e220000000a00 */
[----:B------:R-:W-:Y:S01]  /*e070*/  MOV R90, R102 ;  /* 0x00000066005a7202 */ /* 0x000fe20000000f00 */
[----:B0-----:R-:W-:-:S05]  /*e080*/  IMAD.WIDE.U32 R84, R108, 0x20, R84 ;  /* 0x000000206c547825 */ /* 0x001fca00078e0054 */
[----:B------:R0:W-:Y:S04]  /*e090*/  STG.E.128 desc[UR8][R84.64], R68 ;  /* 0x0000004454007986 */ /* 0x0001e8000c101d08 */
        /* <DEDUP_REMOVED lines=22> */
.L_x_14034:
[----:B------:R-:W-:Y:S01]  /*e200*/  IADD3 R108, PT, PT, R108, 0x100, RZ ;  /* 0x000001006c6c7810 */ /* 0x000fe20007ffe0ff */
[----:B------:R-:W-:-:S07]  /*e210*/  VIADD R107, R107, 0x100 ;  /* 0x000001006b6b7836 */ /* 0x000fce0000000000 */
.L_x_13937:
[----:B------:R-:W-:Y:S05]  /*e220*/  BSYNC.RECONVERGENT B0 ;  /* 0x0000000000007941 */ /* 0x000fea0003800200 */
.L_x_13936:
        /* <DEDUP_REMOVED lines=34> */
.L_x_14041:
        /* <DEDUP_REMOVED lines=13> */
.L_x_14043:
[----:B------:R-:W-:Y:S05]  /*e520*/  BSYNC.RECONVERGENT B2 ;  /* 0x0000000000027941 */ /* 0x000fea0003800200 */
.L_x_14042:
        /* <DEDUP_REMOVED lines=50> */
[----:B------:R-:W-:Y:S01]  /*e850*/  HFMA2 R78, -RZ, RZ, 0, 0 ;  /* 0x00000000ff4e7431 */ /* 0x000fe200000001ff */
[----:B------:R-:W-:Y:S02]  /*e860*/  LOP3.LUT R7, R7, R8, R81, 0x96, !PT ;  /* 0x0000000807077212 */ /* 0x000fe400078e9651 */
[----:B------:R-:W-:Y:S01]  /*e870*/  IADD3 R77, PT, PT, R97, -0x695add53, RZ ;  /* 0x96a522ad614d7810 */ /* 0x000fe20007ffe0ff */
[----:B------:R-:W-:-:S04]  /*e880*/  IMAD.WIDE.U32 R88, R9, -0x326172a9, RZ ;  /* 0xcd9e8d5709587825 */ /* 0x000fc800078e00ff */
[----:B------:R-:W-:-:S04]  /*e890*/  IMAD.WIDE.U32 R102, R7, -0x2daee0ad, RZ ;  /* 0xd2511f5307667825 */ /* 0x000fc800078e00ff */
[----:B------:R-:W-:Y:S01]  /*e8a0*/  VIADD R9, R96, 0x8ff34781 ;  /* 0x8ff3478160097836 */ /* 0x000fe20000000000 */
[----:B------:R-:W-:Y:S01]  /*e8b0*/  LOP3.LUT R8, R77, R76, R103, 0x96, !PT ;  /* 0x0000004c4d087212 */ /* 0x000fe200078e9667 */
[----:B------:R-:W-:-:S03]  /*e8c0*/  IMAD.MOV.U32 R76, RZ, RZ, R90 ;  /* 0x000000ffff4c7224 */ /* 0x000fc600078e005a */
[----:B------:R-:W-:-:S07]  /*e8d0*/  LOP3.LUT R7, R9, R80, R89, 0x96, !PT ;  /* 0x0000005009077212 */ /* 0x000fce00078e9659 */
.L_x_14040:
[----:B------:R-:W-:Y:S05]  /*e8e0*/  BSYNC.RECONVERGENT B1 ;  /* 0x0000000000017941 */ /* 0x000fea0003800200 */
.L_x_14039:
        /* <DEDUP_REMOVED lines=11> */
.L_x_14038:
        /* <DEDUP_REMOVED lines=16> */
.L_x_14047:
        /* <DEDUP_REMOVED lines=13> */
.L_x_14049:
[----:B------:R-:W-:Y:S05]  /*eb70*/  BSYNC.RECONVERGENT B2 ;  /* 0x0000000000027941 */ /* 0x000fea0003800200 */
.L_x_14048:
        /* <DEDUP_REMOVED lines=42> */
[----:B012---:R-:W-:Y:S01]  /*ee20*/  IMAD.WIDE.U32 R84, R7, -0x2daee0ad, RZ ;  /* 0xd2511f5307547825 */ /* 0x007fe200078e00ff */
[----:B------:R-:W-:Y:S02]  /*ee30*/  IADD3 R7, PT, PT, R97, 0x1fd5c5a3, RZ ;  /* 0x1fd5c5a361077810 */ /* 0x000fe40007ffe0ff */
        /* <DEDUP_REMOVED lines=17> */
.L_x_14046:
[----:B------:R-:W-:Y:S05]  /*ef50*/  BSYNC.RECONVERGENT B1 ;  /* 0x0000000000017941 */ /* 0x000fea0003800200 */
.L_x_14045:
        /* <DEDUP_REMOVED lines=11> */
.L_x_14044:
        /* <DEDUP_REMOVED lines=16> */
.L_x_14053:
        /* <DEDUP_REMOVED lines=13> */
.L_x_14055:
[----:B------:R-:W-:Y:S05]  /*f1e0*/  BSYNC.RECONVERGENT B2 ;  /* 0x0000000000027941 */ /* 0x000fea0003800200 */
.L_x_14054:
        /* <DEDUP_REMOVED lines=41> */
[----:B012---:R-:W-:Y:S01]  /*f480*/  IMAD.WIDE.U32 R84, R7, -0x2daee0ad, RZ ;  /* 0xd2511f5307547825 */ /* 0x007fe200078e00ff */
        /* <DEDUP_REMOVED lines=15> */
[----:B------:R-:W-:Y:S01]  /*f580*/  LOP3.LUT R8, R9, R8, R79, 0x96, !PT ;  /* 0x0000000809087212 */ /* 0x000fe200078e964f */
[----:B------:R-:W-:Y:S01]  /*f590*/  IMAD.MOV.U32 R88, RZ, RZ, R82 ;  /* 0x000000ffff587224 */ /* 0x000fe200078e0052 */
[----:B------:R-:W-:Y:S01]  /*f5a0*/  MOV R79, R102 ;  /* 0x00000066004f7202 */ /* 0x000fe20000000f00 */
[----:B------:R-:W-:-:S07]  /*f5b0*/  IMAD.MOV.U32 R102, RZ, RZ, R78 ;  /* 0x000000ffff667224 */ /* 0x000fce00078e004e */
.L_x_14052:
[----:B------:R-:W-:Y:S05]  /*f5c0*/  BSYNC.RECONVERGENT B1 ;  /* 0x0000000000017941 */ /* 0x000fea0003800200 */
.L_x_14051:
        /* <DEDUP_REMOVED lines=11> */
.L_x_14050:
        /* <DEDUP_REMOVED lines=16> */
.L_x_14059:
        /* <DEDUP_REMOVED lines=13> */
.L_x_14061:
[----:B------:R-:W-:Y:S05]  /*f850*/  BSYNC.RECONVERGENT B2 ;  /* 0x0000000000027941 */ /* 0x000fea0003800200 */
.L_x_14060:
[----:B------:R-:W-:Y:S01]  /*f860*/  IMAD.WIDE.U32 R82, R5, -0x326172a9, RZ ;  /* 0xcd9e8d5705527825 */ /* 0x000fe200078e00ff */
[----:B------:R-:W-:Y:S02]  /*f870*/  LOP3.LUT R8, R10, R81, R97, 0x96, !PT ;  /* 0x000000510a087212 */ /* 0x000fe400078e9661 */
[----:B------:R-:W-:Y:S01]  /*f880*/  IADD3 R79, PT, PT, R97, -0x4498517b, RZ ;  /* 0xbb67ae85614f7810 */ /* 0x000fe20007ffe0ff */
[----:B------:R-:W-:Y:S01]  /*f890*/  VIADD R7, R96, 0x9e3779b9 ;  /* 0x9e3779b960077836 */ /* 0x000fe20000000000 */
[----:B012---:R-:W-:Y:S01]  /*f8a0*/  LOP3.LUT R84, R4, R83, R96, 0x96, !PT ;  /* 0x0000005304547212 */ /* 0x007fe200078e9660 */
        /* <DEDUP_REMOVED lines=56> */
.L_x_14058:
[----:B------:R-:W-:Y:S05]  /*fc30*/  BSYNC.RECONVERGENT B1 ;  /* 0x0000000000017941 */ /* 0x000fea0003800200 */
.L_x_14057:
        /* <DEDUP_REMOVED lines=11> */
.L_x_14056:
        /* <DEDUP_REMOVED lines=16> */
.L_x_14065:
        /* <DEDUP_REMOVED lines=13> */
.L_x_14067:
[----:B------:R-:W-:Y:S05]  /*fec0*/  BSYNC.RECONVERGENT B2 ;  /* 0x0000000000027941 */ /* 0x000fea0003800200 */
.L_x_14066:
        /* <DEDUP_REMOVED lines=61> */
.L_x_14064:
[----:B------:R-:W-:Y:S05]  /*102a0*/  BSYNC.RECONVERGENT B1 ;  /* 0x0000000000017941 */ /* 0x000fea0003800200 */
.L_x_14063:
        /* <DEDUP_REMOVED lines=11> */
.L_x_14062:
        /* <DEDUP_REMOVED lines=16> */
.L_x_14071:
        /* <DEDUP_REMOVED lines=13> */
.L_x_14073:
[----:B------:R-:W-:Y:S05]  /*10530*/  BSYNC.RECONVERGENT B2 ;  /* 0x0000000000027941 */ /* 0x000fea0003800200 */
.L_x_14072:
[----:B------:R-:W-:Y:S01]  /*10540*/  IMAD.WIDE.U32 R82, R5, -0x326172a9, RZ ;  /* 0xcd9e8d5705527825 */ /* 0x000fe200078e00ff */
[----:B012---:R-:W-:Y:S02]  /*10550*/  LOP3.LUT R84, R10, R9, R97, 0x96, !PT ;  /* 0x000000090a547212 */ /* 0x007fe400078e9661 */
        /* <DEDUP_REMOVED lines=59> */
.L_x_14070:
[----:B------:R-:W-:Y:S05]  /*10910*/  BSYNC.RECONVERGENT B1 ;  /* 0x0000000000017941 */ /* 0x000fea0003800200 */
.L_x_14069:
        /* <DEDUP_REMOVED lines=11> */
.L_x_14068:
[----:B012---:R-:W-:Y:S01]  /*109d0*/  MOV R84, R9 ;  /* 0x0000000900547202 */ /* 0x007fe20000000f00 */
        /* <DEDUP_REMOVED lines=15> */
.L_x_14077:
        /* <DEDUP_REMOVED lines=13> */
.L_x_14079:
[----:B------:R-:W-:Y:S05]  /*10ba0*/  BSYNC.RECONVERGENT B2 ;  /* 0x0000000000027941 */ /* 0x000fea0003800200 */
.L_x_14078:
        /* <DEDUP_REMOVED lines=61> */
.L_x_14076:
[----:B------:R-:W-:Y:S05]  /*10f80*/  BSYNC.RECONVERGENT B1 ;  /* 0x0000000000017941 */ /* 0x000fea0003800200 */
.L_x_14075:
        /* <DEDUP_REMOVED lines=11> */
.L_x_14074:
[----:B------:R-:W-:Y:S01]  /*11040*/  MOV R9, R84 ;  /* 0x0000005400097202 */ /* 0x000fe20000000f00 */
        /* <DEDUP_REMOVED lines=19> */
.L_x_14083:
        /* <DEDUP_REMOVED lines=13> */
.L_x_14085:
[----:B------:R-:W-:Y:S05]  /*11250*/  BSYNC.RECONVERGENT B2 ;  /* 0x0000000000027941 */ /* 0x000fea0003800200 */
.L_x_14084:
        /* <DEDUP_REMOVED lines=50> */
[----:B------:R-:W-:Y:S01]  /*11580*/  IMAD.MOV.U32 R83, RZ, RZ, R102 ;  /* 0x000000ffff537224 */ /* 0x000fe200078e0066 */
        /* <DEDUP_REMOVED lines=9> */
[----:B------:R-:W-:-:S07]  /*11620*/  MOV R90, R84 ;  /* 0x00000054005a7202 */ /* 0x000fce0000000f00 */
.L_x_14082:
[----:B------:R-:W-:Y:S05]  /*11630*/  BSYNC.RECONVERGENT B1 ;  /* 0x0000000000017941 */ /* 0x000fea0003800200 */
.L_x_14081:
        /* <DEDUP_REMOVED lines=12> */
.L_x_14037:
        /* <DEDUP_REMOVED lines=20> */
.L_x_14089:
        /* <DEDUP_REMOVED lines=13> */
.L_x_14091:
[----:B------:R-:W-:Y:S05]  /*11910*/  BSYNC.RECONVERGENT B2 ;  /* 0x0000000000027941 */ /* 0x000fea0003800200 */
.L_x_14090:
        /* <DEDUP_REMOVED lines=59> */
.L_x_14088:
[----:B------:R-:W-:Y:S05]  /*11cd0*/  BSYNC.RECONVERGENT B1 ;  /* 0x0000000000017941 */ /* 0x000fea0003800200 */
.L_x_14087:
        /* <DEDUP_REMOVED lines=11> */
.L_x_14086:
        /* <DEDUP_REMOVED lines=16> */
.L_x_14095:
        /* <DEDUP_REMOVED lines=13> */
.L_x_14097:
[----:B------:R-:W-:Y:S05]  /*11f60*/  BSYNC.RECONVERGENT B2 ;  /* 0x0000000000027941 */ /* 0x000fea0003800200 */
.L_x_14096:
        /* <DEDUP_REMOVED lines=61> */
.L_x_14094:
[----:B------:R-:W-:Y:S05]  /*12340*/  BSYNC.RECONVERGENT B1 ;  /* 0x0000000000017941 */ /* 0x000fea0003800200 */
.L_x_14093:
        /* <DEDUP_REMOVED lines=11> */
.L_x_14092:
        /* <DEDUP_REMOVED lines=16> */
.L_x_14101:
        /* <DEDUP_REMOVED lines=13> */
.L_x_14103:
[----:B------:R-:W-:Y:S05]  /*125d0*/  BSYNC.RECONVERGENT B2 ;  /* 0x0000000000027941 */ /* 0x000fea0003800200 */
.L_x_14102:
        /* <DEDUP_REMOVED lines=61> */
.L_x_14100:
[----:B------:R-:W-:Y:S05]  /*129b0*/  BSYNC.RECONVERGENT B1 ;  /* 0x0000000000017941 */ /* 0x000fea0003800200 */
.L_x_14099:
        /* <DEDUP_REMOVED lines=11> */
.L_x_14098:
        /* <DEDUP_REMOVED lines=16> */
.L_x_14107:
        /* <DEDUP_REMOVED lines=13> */
.L_x_14109:
[----:B------:R-:W-:Y:S05]  /*12c40*/  BSYNC.RECONVERGENT B2 ;  /* 0x0000000000027941 */ /* 0x000fea0003800200 */
.L_x_14108:
        /* <DEDUP_REMOVED lines=61> */
.L_x_14106:
[----:B------:R-:W-:Y:S05]  /*13020*/  BSYNC.RECONVERGENT B1 ;  /* 0x0000000000017941 */ /* 0x000fea0003800200 */
.L_x_14105:
        /* <DEDUP_REMOVED lines=11> */
.L_x_14104:
        /* <DEDUP_REMOVED lines=16> */
.L_x_14113:
        /* <DEDUP_REMOVED lines=13> */
.L_x_14115:
[----:B------:R-:W-:Y:S05]  /*132b0*/  BSYNC.RECONVERGENT B2 ;  /* 0x0000000000027941 */ /* 0x000fea0003800200 */
.L_x_14114:
        /* <DEDUP_REMOVED lines=61> */
.L_x_14112:
[----:B------:R-:W-:Y:S05]  /*13690*/  BSYNC.RECONVERGENT B1 ;  /* 0x0000000000017941 */ /* 0x000fea0003800200 */
.L_x_14111:
        /* <DEDUP_REMOVED lines=11> */
.L_x_14110:
        /* <DEDUP_REMOVED lines=16> */
.L_x_14119:
        /* <DEDUP_REMOVED lines=13> */
.L_x_14121:
[----:B------:R-:W-:Y:S05]  /*13920*/  BSYNC.RECONVERGENT B2 ;  /* 0x0000000000027941 */ /* 0x000fea0003800200 */
.L_x_14120:
        /* <DEDUP_REMOVED lines=61> */
.L_x_14118:
[----:B------:R-:W-:Y:S05]  /*13d00*/  BSYNC.RECONVERGENT B1 ;  /* 0x0000000000017941 */ /* 0x000fea0003800200 */
.L_x_14117:
        /* <DEDUP_REMOVED lines=11> */
.L_x_14116:
[----:B012---:R-:W-:Y:S01]  /*13dc0*/  MOV R84, R9 ;  /* 0x0000000900547202 */ /* 0x007fe20000000f00 */
        /* <DEDUP_REMOVED lines=15> */
.L_x_14125:
        /* <DEDUP_REMOVED lines=13> */
.L_x_14127:
[----:B------:R-:W-:Y:S05]  /*13f90*/  BSYNC.RECONVERGENT B2 ;  /* 0x0000000000027941 */ /* 0x000fea0003800200 */
.L_x_14126:
        /* <DEDUP_REMOVED lines=61> */
.L_x_14124:
[----:B------:R-:W-:Y:S05]  /*14370*/  BSYNC.RECONVERGENT B1 ;  /* 0x0000000000017941 */ /* 0x000fea0003800200 */
.L_x_14123:
        /* <DEDUP_REMOVED lines=11> */
.L_x_14122:
        /* <DEDUP_REMOVED lines=20> */
.L_x_14130:
        /* <DEDUP_REMOVED lines=13> */
.L_x_14132:
[----:B------:R-:W-:Y:S05]  /*14640*/  BSYNC.RECONVERGENT B2 ;  /* 0x0000000000027941 */ /* 0x000fea0003800200 */
.L_x_14131:
        /* <DEDUP_REMOVED lines=61> */
.L_x_14129:
[----:B------:R-:W-:Y:S05]  /*14a20*/  BSYNC.RECONVERGENT B1 ;  /* 0x0000000000017941 */ /* 0x000fea0003800200 */
.L_x_14128:
        /* <DEDUP_REMOVED lines=11> */
.L_x_14080:
[----:B------:R-:W0:Y:S02]  /*14ae0*/  LDC.64 R84, c[0x0][0x3a8] ;  /* 0x0000ea00ff547b82 */ /* 0x000e240000000a00 */
[----:B0-----:R-:W-:-:S05]  /*14af0*/  IMAD.WIDE.U32 R84, R108, 0x20, R84 ;  /* 0x000000206c547825 */ /* 0x001fca00078e0054 */
[----:B------:R3:W-:Y:S04]  /*14b00*/  STG.E.128 desc[UR8][R84.64], R76 ;  /* 0x0000004c54007986 */ /* 0x0007e8000c101d08 */
[----:B------:R3:W-:Y:S01]  /*14b10*/  STG.E.128 desc[UR8][R84.64+0x10], R80 ;  /* 0x0000105054007986 */ /* 0x0007e2000c101d08 */
[----:B------:R-:W-:Y:S05]  /*14b20*/  @!P3 BRA `(.L_x_14036) ;  /* 0x000000000050b947 */ /* 0x000fea0003800000 */
[----:B------:R-:W-:Y:S01]  /*14b30*/  SHF.L.U32 R87, R98, 0x10, RZ ;  /* 0x0000001062577819 */ /* 0x000fe200000006ff */
[----:B---3--:R-:W0:Y:S01]  /*14b40*/  LDC.64 R84, c[0x0][0x3b0] ;  /* 0x0000ec00ff547b82 */ /* 0x008e220000000a00 */
        /* <DEDUP_REMOVED lines=18> */
.L_x_14036:
[----:B------:R-:W-:Y:S05]  /*14c70*/  BSYNC.RECONVERGENT B0 ;  /* 0x0000000000007941 */ /* 0x000fea0003800200 */
.L_x_14035:
        /* <DEDUP_REMOVED lines=110> */
.L_x_14134:
[----:B------:R-:W-:Y:S05]  /*15360*/  BSYNC.RECONVERGENT B0 ;  /* 0x0000000000007941 */ /* 0x000fea0003800200 */
.L_x_14133:
        /* <DEDUP_REMOVED lines=12> */
.L_x_14136:
[----:B------:R-:W-:Y:S05]  /*15430*/  BSYNC.RECONVERGENT B0 ;  /* 0x0000000000007941 */ /* 0x000fea0003800200 */
.L_x_14135:
        /* <DEDUP_REMOVED lines=85> */
[----:B------:R-:W-:Y:S02]  /*15990*/  HADD2.F32 R87, -RZ, R14.H0_H0 ;  /* 0x2000000eff577230 */ /* 0x000fe40000004100 */
[--C-:B------:R-:W-:Y:S01]  /*159a0*/  FADD.FTZ R104, R66, -R100.reuse ;  /* 0x8000006442687221 */ /* 0x100fe20000010000 */
[----:B------:R-:W-:Y:S01]  /*159b0*/  FADD.FTZ R106, R67, -R100 ;  /* 0x80000064436a7221 */ /* 0x000fe20000010000 */
[----:B------:R-:W-:Y:S01]  /*159c0*/  FFMA.FTZ R85, R86, R103, R107 ;  /* 0x0000006756557223 */ /* 0x000fe2000001006b */
[----:B------:R-:W-:Y:S02]  /*159d0*/  HADD2.F32 R103, -RZ, R18.H0_H0 ;  /* 0x20000012ff677230 */ /* 0x000fe40000004100 */
[C---:B------:R-:W-:Y:S01]  /*159e0*/  FMUL.FTZ R86, R101.reuse, R102 ;  /* 0x0000006665567220 */ /* 0x040fe20000410000 */
[----:B------:R-:W-:Y:S02]  /*159f0*/  HADD2.F32 R107, -RZ, R15.H0_H0 ;  /* 0x2000000fff6b7230 */ /* 0x000fe40000004100 */
[----:B------:R-:W-:Y:S01]  /*15a00*/  FMUL.FTZ R104, R101, R104 ;  /* 0x0000006865687220 */ /* 0x000fe20000410000 */
[----:B------:R-:W-:-:S02]  /*15a10*/  HADD2.F32 R109, -RZ, R19.H0_H0 ;  /* 0x20000013ff6d7230 */ /* 0x000fc40000004100 */
[----:B------:R-:W-:Y:S01]  /*15a20*/  FFMA.FTZ R86, R86, R87, R103 ;  /* 0x0000005756567223 */ /* 0x000fe20000010067 */
[----:B------:R-:W-:Y:S01]  /*15a30*/  HADD2.F32 R111, -RZ, R15.H1_H1 ;  /* 0x3000000fff6f7230 */ /* 0x000fe20000004100 */
[----:B------:R-:W0:Y:S01]  /*15a40*/  LDC.64 R102, c[0x0][0x428] ;  /* 0x00010a00ff667b82 */ /* 0x000e220000000a00 */
[----:B------:R-:W-:Y:S02]  /*15a50*/  HADD2.F32 R113, -RZ, R19.H1_H1 ;  /* 0x30000013ff717230 */ /* 0x000fe40000004100 */
[----:B------:R-:W-:Y:S01]  /*15a60*/  FMUL.FTZ R106, R101, R106 ;  /* 0x0000006a656a7220 */ /* 0x000fe20000410000 */
[----:B------:R-:W-:Y:S01]  /*15a70*/  FFMA.FTZ R110, R104, R107, R109 ;  /* 0x0000006b686e7223 */ /* 0x000fe2000001006d */
[--C-:B------:R-:W-:Y:S01]  /*15a80*/  FADD.FTZ R104, R61, -R100.reuse ;  /* 0x800000643d687221 */ /* 0x100fe20000010000 */
[--C-:B------:R-:W-:Y:S01]  /*15a90*/  FADD.FTZ R108, R65, -R100.reuse ;  /* 0x80000064416c7221 */ /* 0x100fe20000010000 */
[----:B------:R-:W-:Y:S01]  /*15aa0*/  FFMA.FTZ R117, R106, R111, R113 ;  /* 0x0000006f6a757223 */ /* 0x000fe20000010071 */
[----:B------:R-:W-:Y:S01]  /*15ab0*/  FADD.FTZ R106, R63, -R100 ;  /* 0x800000643f6a7221 */ /* 0x000fe20000010000 */
[----:B------:R-:W-:-:S02]  /*15ac0*/  HADD2.F32 R87, -RZ, R12.H1_H1 ;  /* 0x3000000cff577230 */ /* 0x000fc40000004100 */
[C---:B------:R-:W-:Y:S01]  /*15ad0*/  FMUL.FTZ R108, R101.reuse, R108 ;  /* 0x0000006c656c7220 */ /* 0x040fe20000410000 */
[----:B------:R-:W-:Y:S02]  /*15ae0*/  HADD2.F32 R109, -RZ, R13.H1_H1 ;  /* 0x3000000dff6d7230 */ /* 0x000fe40000004100 */
[C---:B------:R-:W-:Y:S01]  /*15af0*/  FMUL.FTZ R106, R101.reuse, R106 ;  /* 0x0000006a656a7220 */ /* 0x040fe20000410000 */
[----:B------:R-:W-:Y:S02]  /*15b00*/  HADD2.F32 R111, -RZ, R17.H1_H1 ;  /* 0x30000011ff6f7230 */ /* 0x000fe40000004100 */
[----:B------:R-:W-:Y:S01]  /*15b10*/  FMUL.FTZ R104, R101, R104 ;  /* 0x0000006865687220 */ /* 0x000fe20000410000 */
[----:B------:R-:W-:Y:S02]  /*15b20*/  HADD2.F32 R113, -RZ, R14.H1_H1 ;  /* 0x3000000eff717230 */ /* 0x000fe40000004100 */
[----:B------:R-:W-:Y:S02]  /*15b30*/  HADD2.F32 R115, -RZ, R18.H1_H1 ;  /* 0x30000012ff737230 */ /* 0x000fe40000004100 */
[----:B------:R-:W-:Y:S01]  /*15b40*/  FFMA.FTZ R106, R106, R109, R111 ;  /* 0x0000006d6a6a7223 */ /* 0x000fe2000001006f */
[----:B------:R-:W-:-:S02]  /*15b50*/  HADD2.F32 R107, -RZ, R16.H1_H1 ;  /* 0x30000010ff6b7230 */ /* 0x000fc40000004100 */
[----:B------:R-:W-:Y:S02]  /*15b60*/  FFMA.FTZ R113, R108, R113, R115 ;  /* 0x000000716c717223 */ /* 0x000fe40000010073 */
[----:B------:R-:W-:Y:S01]  /*15b70*/  F2FP.F16.F32.PACK_AB R85, R106, R85 ;  /* 0x000000556a55723e */ /* 0x000fe200000000ff */
[----:B------:R-:W-:Y:S01]  /*15b80*/  FFMA.FTZ R107, R104, R87, R107 ;  /* 0x00000057686b7223 */ /* 0x000fe2000001006b */
[----:B------:R-:W-:Y:S01]  /*15b90*/  F2FP.F16.F32.PACK_AB R87, R117, R110 ;  /* 0x0000006e7557723e */ /* 0x000fe200000000ff */
[----:B0-----:R-:W-:Y:S01]  /*15ba0*/  IMAD.WIDE.U32 R102, R105, 0x10, R102 ;  /* 0x0000001069667825 */ /* 0x001fe200078e0066 */
[----:B------:R-:W-:Y:S02]  /*15bb0*/  F2FP.F16.F32.PACK_AB R86, R113, R86 ;  /* 0x000000567156723e */ /* 0x000fe400000000ff */
[----:B------:R-:W-:Y:S02]  /*15bc0*/  F2FP.F16.F32.PACK_AB R84, R107, R84 ;  /* 0x000000546b54723e */ /* 0x000fe400000000ff */
[----:B------:R-:W-:-:S03]  /*15bd0*/  IADD3 R105, PT, PT, R105, 0x100, RZ ;  /* 0x0000010069697810 */ /* 0x000fc60007ffe0ff */
[----:B------:R0:W-:Y:S04]  /*15be0*/  STG.E.128 desc[UR8][R102.64], R84 ;  /* 0x0000005466007986 */ /* 0x0001e8000c101d08 */
.L_x_14139:
[----:B------:R-:W-:Y:S05]  /*15bf0*/  BSYNC.RECONVERGENT B0 ;  /* 0x0000000000007941 */ /* 0x000fea0003800200 */
.L_x_14138:
        /* <DEDUP_REMOVED lines=47> */
[----:B------:R-:W-:Y:S01]  /*15ef0*/  F2FP.F16.F32.PACK_AB R84, R107, R84 ;  /* 0x000000546b54723e */ /* 0x000fe200000000ff */
[----:B------:R-:W-:-:S04]  /*15f00*/  VIADD R105, R105, 0x100 ;  /* 0x0000010069697836 */ /* 0x000fc80000000000 */
[----:B------:R1:W-:Y:S03]  /*15f10*/  STG.E.128 desc[UR8][R102.64], R84 ;  /* 0x0000005466007986 */ /* 0x0003e6000c101d08 */
.L_x_14141:
[----:B------:R-:W-:Y:S05]  /*15f20*/  BSYNC.RECONVERGENT B0 ;  /* 0x0000000000007941 */ /* 0x000fea0003800200 */
.L_x_14140:
[----:B------:R-:W-:Y:S04]  /*15f30*/  BSSY.RECONVERGENT B0, `(.L_x_14137) ;  /* 0x0000031000007945 */ /* 0x000fe80003800200 */
[----:B------:R-:W-:Y:S05]  /*15f40*/  @!P4 BRA `(.L_x_14142) ;  /* 0x0000000000bcc947 */ /* 0x000fea0003800000 */
[--C-:B01----:R-:W-:Y:S01]  /*15f50*/  FADD.FTZ R84, R76, -R100.reuse ;  /* 0x800000644c547221 */ /* 0x103fe20000010000 */
[----:B------:R-:W-:Y:S02]  /*15f60*/  HADD2.F32 R85, -RZ, R36.H0_H0 ;  /* 0x20000024ff557230 */ /* 0x000fe40000004100 */
[--C-:B------:R-:W-:Y:S01]  /*15f70*/  FADD.FTZ R104, R78, -R100.reuse ;  /* 0x800000644e687221 */ /* 0x100fe20000010000 */
[----:B------:R-:W-:Y:S02]  /*15f80*/  HADD2.F32 R87, -RZ, R40.H0_H0 ;  /* 0x20000028ff577230 */ /* 0x000fe40000004100 */
[----:B------:R-:W-:Y:S01]  /*15f90*/  FMUL.FTZ R84, R101, R84 ;  /* 0x0000005465547220 */ /* 0x000fe20000410000 */
[--C-:B------:R-:W-:Y:S01]  /*15fa0*/  FADD.FTZ R112, R80, -R100.reuse ;  /* 0x8000006450707221 */ /* 0x100fe20000010000 */
[----:B------:R-:W-:Y:S01]  /*15fb0*/  FADD.FTZ R116, R82, -R100 ;  /* 0x8000006452747221 */ /* 0x000fe20000010000 */
[----:B------:R-:W-:Y:S02]  /*15fc0*/  HADD2.F32 R106, -RZ, R37.H0_H0 ;  /* 0x20000025ff6a7230 */ /* 0x000fe40000004100 */
[----:B------:R-:W-:Y:S01]  /*15fd0*/  FFMA.FTZ R102, R84, R85, R87 ;  /* 0x0000005554667223 */ /* 0x000fe20000010057 */
[----:B------:R-:W-:Y:S01]  /*15fe0*/  HADD2.F32 R108, -RZ, R41.H0_H0 ;  /* 0x20000029ff6c7230 */ /* 0x000fe20000004100 */
[----:B------:R-:W0:Y:S01]  /*15ff0*/  LDC.64 R84, c[0x0][0x428] ;  /* 0x00010a00ff547b82 */ /* 0x000e220000000a00 */
[----:B------:R-:W-:-:S02]  /*16000*/  HADD2.F32 R107, -RZ, R38.H0_H0 ;  /* 0x20000026ff6b7230 */ /* 0x000fc40000004100 */
[--C-:B------:R-:W-:Y:S01]  /*16010*/  FADD.FTZ R86, R77, -R100.reuse ;  /* 0x800000644d567221 */ /* 0x100fe20000010000 */
[----:B------:R-:W-:Y:S02]  /*16020*/  HADD2.F32 R109, -RZ, R42.H0_H0 ;  /* 0x2000002aff6d7230 */ /* 0x000fe40000004100 */
[--C-:B------:R-:W-:Y:S01]  /*16030*/  FADD.FTZ R110, R79, -R100.reuse ;  /* 0x800000644f6e7221 */ /* 0x100fe20000010000 */
[----:B------:R-:W-:Y:S02]  /*16040*/  HADD2.F32 R111, -RZ, R39.H0_H0 ;  /* 0x20000027ff6f7230 */ /* 0x000fe40000004100 */
[--C-:B------:R-:W-:Y:S01]  /*16050*/  FADD.FTZ R114, R81, -R100.reuse ;  /* 0x8000006451727221 */ /* 0x100fe20000010000 */
[----:B------:R-:W-:Y:S02]  /*16060*/  HADD2.F32 R113, -RZ, R43.H0_H0 ;  /* 0x2000002bff717230 */ /* 0x000fe40000004100 */
[----:B------:R-:W-:Y:S01]  /*16070*/  FADD.FTZ R118, R83, -R100 ;  /* 0x8000006453767221 */ /* 0x000fe20000010000 */
        /* <DEDUP_REMOVED lines=10> */
[----:B------:R-:W-:-:S02]  /*16120*/  HADD2.F32 R101, -RZ, R36.H1_H1 ;  /* 0x30000024ff657230 */ /* 0x000fc40000004100 */
[----:B------:R-:W-:Y:S02]  /*16130*/  HADD2.F32 R104, -RZ, R37.H1_H1 ;  /* 0x30000025ff687230 */ /* 0x000fe40000004100 */
[----:B------:R-:W-:Y:S02]  /*16140*/  HADD2.F32 R111, -RZ, R38.H1_H1 ;  /* 0x30000026ff6f7230 */ /* 0x000fe40000004100 */
[----:B------:R-:W-:Y:S02]  /*16150*/  HADD2.F32 R115, -RZ, R39.H1_H1 ;  /* 0x30000027ff737230 */ /* 0x000fe40000004100 */
[----:B------:R-:W-:Y:S02]  /*16160*/  HADD2.F32 R117, -RZ, R43.H1_H1 ;  /* 0x3000002bff757230 */ /* 0x000fe40000004100 */
        /* <DEDUP_REMOVED lines=13> */
.L_x_14142:
[----:B------:R-:W-:Y:S05]  /*16240*/  BSYNC.RECONVERGENT B0 ;  /* 0x0000000000007941 */ /* 0x000fea0003800200 */
.L_x_14137:
[----:B012---:R-:W0:Y:S01]  /*16250*/  LDC.64 R84, c[0x0][0x380] ;  /* 0x0000e000ff547b82 */ /* 0x007e220000000a00 */
[----:B------:R-:W-:Y:S01]  /*16260*/  UPLOP3.LUT UP1, UPT, UPT, UPT, UP1, 0x40, 0x4 ;  /* 0x000000000004789c */ /* 0x000fe20003f2e810 */
[----:B0-----:R-:W-:-:S04]  /*16270*/  IADD3 R0, PT, PT, R0, R84, RZ ;  /* 0x0000005400007210 */ /* 0x001fc80007ffe0ff */
[----:B------:R-:W-:-:S13]  /*16280*/  ISETP.GE.AND P0, PT, R0, R85, PT ;  /* 0x000000550000720c */ /* 0x000fda0003f06270 */
[----:B------:R-:W-:Y:S05]  /*16290*/  @!P0 BRA `(.L_x_14143) ;  /* 0xfffffea800948947 */ /* 0x000fea000383ffff */
[----:B------:R-:W-:Y:S05]  /*162a0*/  EXIT ;  /* 0x000000000000794d */ /* 0x000fea0003800000 */
.L_x_14144:
        /* <DEDUP_REMOVED lines=13> */
.L_x_21013:


//--------------------- .text._ZN10layer_norm13ln_fwd_kernelINS_13Kernel_traitsI6__halfS2_fS2_fjLj6144ELj1ELj1ELj8ELj16ENS_18Kernel_traits_baseILj6144ES2_S2_fS2_fjLj256EEEEELb1ELb1ELb1ELb1EEEvNS_9FwdParamsE --------------------------
	.section	.text._ZN10layer_norm13ln_fwd_kernelINS_13Kernel_traitsI6__halfS2_fS2_fjLj6144ELj1ELj1ELj8ELj16ENS_18Kernel_traits_baseILj6144ES2_S2_fS2_fjLj256EEEEELb1ELb1ELb1ELb1EEEvNS_9FwdParamsE,"ax",@progbits
	.align	128
        .global         _ZN10layer_norm13ln_fwd_kernelINS_13Kernel_traitsI6__halfS2_fS2_fjLj6144ELj1ELj1ELj8ELj16ENS_18Kernel_traits_baseILj6144ES2_S2_fS2_fjLj256EEEEELb1ELb1ELb1ELb1EEEvNS_9FwdParamsE
        .type           _ZN10layer_norm13ln_fwd_kernelINS_13Kernel_traitsI6__halfS2_fS2_fjLj6144ELj1ELj1ELj8ELj16ENS_18Kernel_traits_baseILj6144ES2_S2_fS2_fjLj256EEEEELb1ELb1ELb1ELb1EEEvNS_9FwdParamsE,@function
        .size           _ZN10layer_norm13ln_fwd_kernelINS_13Kernel_traitsI6__halfS2_fS2_fjLj6144ELj1ELj1ELj8ELj16ENS_18Kernel_traits_baseILj6144ES2_S2_fS2_fjLj256EEEEELb1ELb1ELb1ELb1EEEvNS_9FwdParamsE,(.L_x_21014 - _ZN10layer_norm13ln_fwd_kernelINS_13Kernel_traitsI6__halfS2_fS2_fjLj6144ELj1ELj1ELj8ELj16ENS_18Kernel_traits_baseILj6144ES2_S2_fS2_fjLj256EEEEELb1ELb1ELb1ELb1EEEvNS_9FwdParamsE)
        .other          _ZN10layer_norm13ln_fwd_kernelINS_13Kernel_traitsI6__halfS2_fS2_fjLj6144ELj1ELj1ELj8ELj16ENS_18Kernel_traits_baseILj6144ES2_S2_fS2_fjLj256EEEEELb1ELb1ELb1ELb1EEEvNS_9FwdParamsE,@"STO_CUDA_ENTRY STV_DEFAULT"
_ZN10layer_norm13ln_fwd_kernelINS_13Kernel_traitsI6__halfS2_fS2_fjLj6144ELj1ELj1ELj8ELj16ENS_18Kernel_traits_baseILj6144ES2_S2_fS2_fjLj256EEEEELb1ELb1ELb1ELb1EEEvNS_9FwdParamsE:
.text._ZN10layer_norm13ln_fwd_kernelINS_13Kernel_traitsI6__halfS2_fS2_fjLj6144ELj1ELj1ELj8ELj16ENS_18Kernel_traits_baseILj6144ES2_S2_fS2_fjLj256EEEEELb1ELb1ELb1ELb1EEEvNS_9FwdParamsE:
        /* <DEDUP_REMOVED lines=38> */
[C---:B------:R-:W-:Y:S01]  /*0260*/  VIADD R48, R74.reuse, 0x9e3779b9 ;  /* 0x9e3779b94a307836 */ /* 0x040fe20000000000 */
[C---:B------:R-:W-:Y:S01]  /*0270*/  IADD3 R10, PT, PT, R75.reuse, -0x4498517b, RZ ;  /* 0xbb67ae854b0a7810 */ /* 0x040fe20007ffe0ff */
[----:B------:R-:W-:Y:S01]  /*0280*/  VIADD R98, R75, 0xdb3d7428 ;  /* 0xdb3d74284b627836 */ /* 0x000fe20000000000 */
[----:B------:R-:W-:Y:S01]  /*0290*/  IADD3 R100, PT, PT, R74, -0xe443238, RZ ;  /* 0xf1bbcdc84a647810 */ /* 0x000fe20007ffe0ff */
[----:B------:R-:W-:Y:S01]  /*02a0*/  @P1 IMAD.X R105, RZ, RZ, R3, P2 ;  /* 0x000000ffff691224 */ /* 0x000fe200010e0603 */
[----:B------:R-:W-:Y:S01]  /*02b0*/  @P0 MOV R69, R42 ;  /* 0x0000002a00450202 */ /* 0x000fe20000000f00 */
        /* <DEDUP_REMOVED lines=11> */
[----:B------:R-:W-:Y:S01]  /*0370*/  @!P0 MOV R69, R42 ;  /* 0x0000002a00458202 */ /* 0x000fe20000000f00 */
[----:B0-----:R-:W-:Y:S01]  /*0380*/  IMAD R3, R0, UR4, R11 ;  /* 0x0000000400037c24 */ /* 0x001fe2000f8e020b */
[----:B------:R-:W-:Y:S01]  /*0390*/  LOP3.LUT R7, R7, R75, RZ, 0x3c, !PT ;  /* 0x0000004b07077212 */ /* 0x000fe200078e3cff */
[----:B------:R-:W-:Y:S01]  /*03a0*/  IMAD R11, R2, -0x2daee0ad, RZ ;  /* 0xd2511f53020b7824 */ /* 0x000fe200078e02ff */
[----:B------:R-:W-:Y:S01]  /*03b0*/  @!P0 MOV R70, R43 ;  /* 0x0000002b00468202 */ /* 0x000fe20000000f00 */
[----:B------:R-:W-:Y:S01]  /*03c0*/  IMAD.HI.U32 R5, R3, -0x326172a9, RZ ;  /* 0xcd9e8d5703057827 */ /* 0x000fe200078e00ff */
[----:B------:R-:W-:Y:S02]  /*03d0*/  @!P0 MOV R72, R33 ;  /* 0x0000002100488202 */ /* 0x000fe40000000f00 */
[----:B------:R-:W-:-:S02]  /*03e0*/  @!P0 CS2R R28, SRZ ;  /* 0x00000000001c8805 */ /* 0x000fc4000001ff00 */
[----:B------:R-:W-:Y:S01]  /*03f0*/  @!P0 MOV R73, R34 ;  /* 0x0000002200498202 */ /* 0x000fe20000000f00 */
[----:B------:R-:W-:Y:S01]  /*0400*/  IMAD R9, R3, -0x326172a9, RZ ;  /* 0xcd9e8d5703097824 */ /* 0x000fe200078e02ff */
[----:B------:R-:W-:Y:S01]  /*0410*/  LOP3.LUT R5, R4, R5, R74, 0x96, !PT ;  /* 0x0000000504057212 */ /* 0x000fe200078e964a */
[----:B------:R-:W-:Y:S01]  /*0420*/  IMAD.HI.U32 R6, R7, -0x326172a9, RZ ;  /* 0xcd9e8d5707067827 */ /* 0x000fe200078e00ff */
[----:B------:R-:W-:Y:S02]  /*0430*/  LOP3.LUT R104, R104, 0x3, RZ, 0xc0, !PT ;  /* 0x0000000368687812 */ /* 0x000fe400078ec0ff */
[----:B------:R-:W-:Y:S02]  /*0440*/  @!P0 CS2R R26, SRZ ;  /* 0x00000000001a8805 */ /* 0x000fe4000001ff00 */
[----:B------:R-:W-:Y:S01]  /*0450*/  @!P0 CS2R R24, SRZ ;  /* 0x0000000000188805 */ /* 0x000fe2000001ff00 */
[----:B------:R-:W-:Y:S01]  /*0460*/  IMAD.HI.U32 R8, R5, -0x2daee0ad, RZ ;  /* 0xd2511f5305087827 */ /* 0x000fe200078e00ff */
[----:B------:R-:W-:-:S02]  /*0470*/  LOP3.LUT R6, R48, R9, R6, 0x96, !PT ;  /* 0x0000000930067212 */ /* 0x000fc400078e9606 */
[----:B------:R-:W-:Y:S02]  /*0480*/  @!P0 CS2R R22, SRZ ;  /* 0x0000000000168805 */ /* 0x000fe4000001ff00 */
[----:B------:R-:W-:Y:S01]  /*0490*/  @!P0 CS2R R20, SRZ ;  /* 0x0000000000148805 */ /* 0x000fe2000001ff00 */
[----:B------:R-:W-:Y:S01]  /*04a0*/  IMAD R48, R5, -0x2daee0ad, RZ ;  /* 0xd2511f5305307824 */ /* 0x000fe200078e02ff */
[----:B------:R-:W-:Y:S01]  /*04b0*/  LOP3.LUT R8, R10, R11, R8, 0x96, !PT ;  /* 0x0000000b0a087212 */ /* 0x000fe200078e9608 */
[----:B------:R-:W-:Y:S01]  /*04c0*/  IMAD R10, R7, -0x326172a9, RZ ;  /* 0xcd9e8d57070a7824 */ /* 0x000fe200078e02ff */
[----:B------:R-:W-:Y:S01]  /*04d0*/  IADD3 R7, PT, PT, R74, 0x3c6ef372, RZ ;  /* 0x3c6ef3724a077810 */ /* 0x000fe20007ffe0ff */
[----:B------:R-:W-:Y:S01]  /*04e0*/  VIADD R11, R75, 0x76cf5d0a ;  /* 0x76cf5d0a4b0b7836 */ /* 0x000fe20000000000 */
[----:B------:R-:W-:Y:S01]  /*04f0*/  UPLOP3.LUT UP0, UPT, UPT, UPT, UPT, 0x40, 0x4 ;  /* 0x000000000004789c */ /* 0x000fe20003f0e870 */
[----:B------:R-:W-:Y:S01]  /*0500*/  IMAD.HI.U32 R5, R8, -0x326172a9, RZ ;  /* 0xcd9e8d5708057827 */ /* 0x000fe200078e00ff */
[----:B------:R-:W0:Y:S03]  /*0510*/  LDCU UR10, c[0x0][0x404] ;  /* 0x00008080ff0a77ac */ /* 0x000e260008000800 */
[----:B------:R-:W-:Y:S01]  /*0520*/  IMAD.HI.U32 R9, R6, -0x2daee0ad, RZ ;  /* 0xd2511f5306097827 */ /* 0x000fe200078e00ff */
[----:B------:R-:W-:Y:S01]  /*0530*/  LOP3.LUT R5, R7, R10, R5, 0x96, !PT ;  /* 0x0000000a07057212 */ /* 0x000fe200078e9605 */
[----:B------:R-:W1:Y:S02]  /*0540*/  LDCU.U8 UR11, c[0x0][0x410] ;  /* 0x00008200ff0b77ac */ /* 0x000e640008000000 */
[----:B------:R-:W-:Y:S01]  /*0550*/  VIADD R10, R74, 0xdaa66d2b ;  /* 0xdaa66d2b4a0a7836 */ /* 0x000fe20000000000 */
[----:B------:R-:W-:Y:S01]  /*0560*/  LOP3.LUT R9, R11, R48, R9, 0x96, !PT ;  /* 0x000000300b097212 */ /* 0x000fe200078e9609 */
[----:B------:R-:W-:Y:S01]  /*0570*/  IMAD R11, R6, -0x2daee0ad, RZ ;  /* 0xd2511f53060b7824 */ /* 0x000fe200078e02ff */
[----:B------:R-:W-:Y:S01]  /*0580*/  IADD3 R48, PT, PT, R75, 0x32370b8f, RZ ;  /* 0x32370b8f4b307810 */ /* 0x000fe20007ffe0ff */
[----:B------:R-:W-:Y:S01]  /*0590*/  IMAD.HI.U32 R6, R5, -0x2daee0ad, RZ ;  /* 0xd2511f5305067827 */ /* 0x000fe200078e00ff */
[----:B------:R-:W2:Y:S03]  /*05a0*/  LDCU UR14, c[0x0][0x400] ;  /* 0x00008000ff0e77ac */ /* 0x000ea60008000800 */
[----:B------:R-:W-:Y:S01]  /*05b0*/  IMAD R8, R8, -0x326172a9, RZ ;  /* 0xcd9e8d5708087824 */ /* 0x000fe200078e02ff */
[----:B------:R-:W-:Y:S01]  /*05c0*/  LOP3.LUT R6, R48, R11, R6, 0x96, !PT ;  /* 0x0000000b30067212 */ /* 0x000fe200078e9606 */
[----:B------:R-:W-:Y:S01]  /*05d0*/  IMAD.HI.U32 R7, R9, -0x326172a9, RZ ;  /* 0xcd9e8d5709077827 */ /* 0x000fe200078e00ff */
[----:B------:R-:W3:Y:S03]  /*05e0*/  LDCU.64 UR12, c[0x0][0x408] ;  /* 0x00008100ff0c77ac */ /* 0x000ee60008000a00 */
[----:B------:R-:W-:Y:S01]  /*05f0*/  IMAD R11, R5, -0x2daee0ad, RZ ;  /* 0xd2511f53050b7824 */ /* 0x000fe200078e02ff */
[----:B------:R-:W-:Y:S01]  /*0600*/  LOP3.LUT R7, R10, R8, R7, 0x96, !PT ;  /* 0x000000080a077212 */ /* 0x000fe200078e9607 */
[----:B------:R-:W-:Y:S01]  /*0610*/  IMAD R8, R9, -0x326172a9, RZ ;  /* 0xcd9e8d5709087824 */ /* 0x000fe200078e02ff */
[----:B------:R-:W-:Y:S01]  /*0620*/  IADD3 R9, PT, PT, R74, 0x78dde6e4, RZ ;  /* 0x78dde6e44a097810 */ /* 0x000fe20007ffe0ff */
[----:B------:R-:W-:Y:S01]  /*0630*/  IMAD.HI.U32 R5, R6, -0x326172a9, RZ ;  /* 0xcd9e8d5706057827 */ /* 0x000fe200078e00ff */
[----:B------:R-:W4:Y:S03]  /*0640*/  LDCU.64 UR8, c[0x0][0x3a0] ;  /* 0x00007400ff0877ac */ /* 0x000f260008000a00 */
[----:B------:R-:W-:Y:S01]  /*0650*/  VIADD R48, R75, 0xed9eba14 ;  /* 0xed9eba144b307836 */ /* 0x000fe20000000000 */
[----:B------:R-:W-:Y:S01]  /*0660*/  LOP3.LUT R5, R9, R8, R5, 0x96, !PT ;  /* 0x0000000809057212 */ /* 0x000fe200078e9605 */
[----:B------:R-:W-:-:S04]  /*0670*/  IMAD.HI.U32 R10, R7, -0x2daee0ad, RZ ;  /* 0xd2511f53070a7827 */ /* 0x000fc800078e00ff */
[----:B------:R-:W-:Y:S01]  /*0680*/  IMAD R8, R7, -0x2daee0ad, RZ ;  /* 0xd2511f5307087824 */ /* 0x000fe200078e02ff */
[----:B------:R-:W-:Y:S01]  /*0690*/  LOP3.LUT R10, R48, R11, R10, 0x96, !PT ;  /* 0x0000000b300a7212 */ /* 0x000fe200078e960a */
[----:B------:R-:W-:Y:S01]  /*06a0*/  IMAD.HI.U32 R7, R5, -0x2daee0ad, RZ ;  /* 0xd2511f5305077827 */ /* 0x000fe200078e00ff */
[----:B------:R-:W-:-:S03]  /*06b0*/  IADD3 R11, PT, PT, R75, -0x56f99767, RZ ;  /* 0xa90668994b0b7810 */ /* 0x000fc60007ffe0ff */
[----:B------:R-:W-:Y:S01]  /*06c0*/  IMAD R9, R6, -0x326172a9, RZ ;  /* 0xcd9e8d5706097824 */ /* 0x000fe200078e02ff */
[----:B------:R-:W-:Y:S01]  /*06d0*/  LOP3.LUT R7, R11, R8, R7, 0x96, !PT ;  /* 0x000000080b077212 */ /* 0x000fe200078e9607 */
[C---:B------:R-:W-:Y:S01]  /*06e0*/  VIADD R48, R74.reuse, 0x1715609d ;  /* 0x1715609d4a307836 */ /* 0x040fe20000000000 */
[----:B------:R-:W-:Y:S01]  /*06f0*/  IADD3 R8, PT, PT, R74, -0x4ab325aa, RZ ;  /* 0xb54cda564a087810 */ /* 0x000fe20007ffe0ff */
[----:B------:R-:W-:-:S04]  /*0700*/  IMAD.HI.U32 R6, R10, -0x326172a9, RZ ;  /* 0xcd9e8d570a067827 */ /* 0x000fc800078e00ff */
[----:B------:R-:W-:Y:S01]  /*0710*/  IMAD R10, R10, -0x326172a9, RZ ;  /* 0xcd9e8d570a0a7824 */ /* 0x000fe200078e02ff */
[----:B------:R-:W-:Y:S01]  /*0720*/  LOP3.LUT R6, R48, R9, R6, 0x96, !PT ;  /* 0x0000000930067212 */ /* 0x000fe200078e9606 */
[----:B------:R-:W-:Y:S02]  /*0730*/  IMAD R48, R5, -0x2daee0ad, RZ ;  /* 0xd2511f5305307824 */ /* 0x000fe400078e02ff */
[----:B------:R-:W-:-:S04]  /*0740*/  IMAD.HI.U32 R5, R7, -0x326172a9, RZ ;  /* 0xcd9e8d5707057827 */ /* 0x000fc800078e00ff */
[----:B------:R-:W-:Y:S01]  /*0750*/  VIADD R11, R75, 0x646e171e ;  /* 0x646e171e4b0b7836 */ /* 0x000fe20000000000 */
[----:B------:R-:W-:Y:S01]  /*0760*/  LOP3.LUT R5, R8, R10, R5, 0x96, !PT ;  /* 0x0000000a08057212 */ /* 0x000fe200078e9605 */
[----:B------:R-:W-:-:S04]  /*0770*/  IMAD.HI.U32 R9, R6, -0x2daee0ad, RZ ;  /* 0xd2511f5306097827 */ /* 0x000fc800078e00ff */
[----:B------:R-:W-:Y:S01]  /*0780*/  IMAD R8, R7, -0x326172a9, RZ ;  /* 0xcd9e8d5707087824 */ /* 0x000fe200078e02ff */
[----:B------:R-:W-:Y:S01]  /*0790*/  LOP3.LUT R9, R11, R48, R9, 0x96, !PT ;  /* 0x000000300b097212 */ /* 0x000fe200078e9609 */
[----:B------:R-:W-:Y:S01]  /*07a0*/  IMAD R11, R6, -0x2daee0ad, RZ ;  /* 0xd2511f53060b7824 */ /* 0x000fe200078e02ff */
[----:B------:R-:W-:Y:S01]  /*07b0*/  IADD3 R48, PT, PT, R75, 0x1fd5c5a3, RZ ;  /* 0x1fd5c5a34b307810 */ /* 0x000fe20007ffe0ff */
[----:B------:R-:W-:-:S04]  /*07c0*/  IMAD.HI.U32 R6, R5, -0x2daee0ad, RZ ;  /* 0xd2511f5305067827 */ /* 0x000fc800078e00ff */
[----:B------:R-:W-:Y:S01]  /*07d0*/  VIADD R10, R74, 0x5384540f ;  /* 0x5384540f4a0a7836 */ /* 0x000fe20000000000 */
[----:B------:R-:W-:Y:S01]  /*07e0*/  LOP3.LUT R6, R48, R11, R6, 0x96, !PT ;  /* 0x0000000b30067212 */ /* 0x000fe200078e9606 */
[----:B------:R-:W-:Y:S01]  /*07f0*/  IMAD.HI.U32 R7, R9, -0x326172a9, RZ ;  /* 0xcd9e8d5709077827 */ /* 0x000fe200078e00ff */
[----:B------:R-:W-:-:S03]  /*0800*/  IADD3 R48, PT, PT, R75, -0x695add53, RZ ;  /* 0x96a522ad4b307810 */ /* 0x000fc60007ffe0ff */
        /* <DEDUP_REMOVED lines=9> */
[----:B------:R-:W-:-:S03]  /*08a0*/  @P0 MOV R7, R13 ;  /* 0x0000000d00070202 */ /* 0x000fc60000000f00 */
[----:B------:R-:W-:Y:S01]  /*08b0*/  IMAD R11, R6, -0x326172a9, RZ ;  /* 0xcd9e8d57060b7824 */ /* 0x000fe200078e02ff */
[----:B------:R-:W-:Y:S01]  /*08c0*/  LOP3.LUT R8, R48, R9, R8, 0x96, !PT ;  /* 0x0000000930087212 */ /* 0x000fe200078e9608 */
[----:B------:R-:W-:Y:S01]  /*08d0*/  VIADD R10, R74, 0x8ff34781 ;  /* 0x8ff347814a0a7836 */ /* 0x000fe20000000000 */
[-C--:B------:R-:W-:Y:S01]  /*08e0*/  @P0 MOV R9, R14.reuse ;  /* 0x0000000e00090202 */ /* 0x080fe20000000f00 */
[----:B------:R-:W-:Y:S01]  /*08f0*/  IMAD.HI.U32 R6, R98, -0x326172a9, RZ ;  /* 0xcd9e8d5762067827 */ /* 0x000fe200078e00ff */
[----:B------:R-:W-:Y:S02]  /*0900*/  @!P0 MOV R9, R14 ;  /* 0x0000000e00098202 */ /* 0x000fe40000000f00 */
[----:B------:R-:W-:Y:S01]  /*0910*/  @P0 MOV R14, R19 ;  /* 0x00000013000e0202 */ /* 0x000fe20000000f00 */
[----:B------:R-:W-:Y:S01]  /*0920*/  @P0 IMAD.MOV.U32 R5, RZ, RZ, R12 ;  /* 0x000000ffff050224 */ /* 0x000fe200078e000c */
[----:B------:R-:W-:Y:S01]  /*0930*/  LOP3.LUT R6, R10, R11, R6, 0x96, !PT ;  /* 0x0000000b0a067212 */ /* 0x000fe200078e9606 */
[----:B------:R-:W-:Y:S01]  /*0940*/  @!P0 IMAD.MOV.U32 R5, RZ, RZ, R12 ;  /* 0x000000ffff058224 */ /* 0x000fe200078e000c */
[-C--:B------:R-:W-:Y:S01]  /*0950*/  @P0 MOV R10, R15.reuse ;  /* 0x0000000f000a0202 */ /* 0x080fe20000000f00 */
[----:B------:R-:W-:Y:S01]  /*0960*/  @!P0 IMAD.MOV.U32 R7, RZ, RZ, R13 ;  /* 0x000000ffff078224 */ /* 0x000fe200078e000d */
[-C--:B------:R-:W-:Y:S01]  /*0970*/  @P0 MOV R13, R18.reuse ;  /* 0x00000012000d0202 */ /* 0x080fe20000000f00 */
[--C-:B------:R-:W-:Y:S01]  /*0980*/  @P0 IMAD.MOV.U32 R11, RZ, RZ, R16.reuse ;  /* 0x000000ffff0b0224 */ /* 0x100fe200078e0010 */
[----:B------:R-:W-:Y:S01]  /*0990*/  @!P0 MOV R10, R15 ;  /* 0x0000000f000a8202 */ /* 0x000fe20000000f00 */
[--C-:B------:R-:W-:Y:S01]  /*09a0*/  @P0 IMAD.MOV.U32 R12, RZ, RZ, R17.reuse ;  /* 0x000000ffff0c0224 */ /* 0x100fe200078e0011 */
[----:B------:R-:W-:Y:S01]  /*09b0*/  @!P0 MOV R13, R18 ;  /* 0x00000012000d8202 */ /* 0x000fe20000000f00 */
[----:B------:R-:W-:Y:S01]  /*09c0*/  @!P0 IMAD.MOV.U32 R11, RZ, RZ, R16 ;  /* 0x000000ffff0b8224 */ /* 0x000fe200078e0010 */
[----:B------:R-:W-:Y:S01]  /*09d0*/  @!P0 MOV R14, R19 ;  /* 0x00000013000e8202 */ /* 0x000fe20000000f00 */
[----:B------:R-:W-:Y:S01]  /*09e0*/  @!P0 IMAD.MOV.U32 R12, RZ, RZ, R17 ;  /* 0x000000ffff0c8224 */ /* 0x000fe200078e0011 */
[-C--:B------:R-:W-:Y:S01]  /*09f0*/  @P0 MOV R17, R46.reuse ;  /* 0x0000002e00110202 */ /* 0x080fe20000000f00 */
[----:B------:R-:W-:Y:S01]  /*0a00*/  @P0 IMAD.MOV.U32 R15, RZ, RZ, R44 ;  /* 0x000000ffff0f0224 */ /* 0x000fe200078e002c */
[-C--:B------:R-:W-:Y:S01]  /*0a10*/  @P0 MOV R18, R47.reuse ;  /* 0x0000002f00120202 */ /* 0x080fe20000000f00 */
[----:B------:R-:W-:Y:S01]  /*0a20*/  @P0 IMAD.MOV.U32 R16, RZ, RZ, R45 ;  /* 0x000000ffff100224 */ /* 0x000fe200078e002d */
[----:B------:R-:W-:Y:S01]  /*0a30*/  @!P0 MOV R17, R46 ;  /* 0x0000002e00118202 */ /* 0x000fe20000000f00 */
        /* <DEDUP_REMOVED lines=15> */
[----:B------:R-:W-:Y:S02]  /*0b30*/  IMAD.MOV.U32 R97, RZ, RZ, RZ ;  /* 0x000000ffff617224 */ /* 0x000fe400078e00ff */
[----:B------:R-:W-:Y:S02]  /*0b40*/  IMAD R98, R98, -0x326172a9, RZ ;  /* 0xcd9e8d5762627824 */ /* 0x000fe400078e02ff */
[----:B01234-:R-:W-:-:S07]  /*0b50*/  IMAD R100, R100, -0x2daee0ad, RZ ;  /* 0xd2511f5364647824 */ /* 0x01ffce00078e02ff */
.L_x_14345:
        /* <DEDUP_REMOVED lines=23> */
[----:B------:R-:W-:Y:S01]  /*0cd0*/  VIADD R109, R74, 0x78dde6e4 ;  /* 0x78dde6e44a6d7836 */ /* 0x000fe20000000000 */
[----:B------:R-:W-:Y:S02]  /*0ce0*/  IADD3 R106, PT, PT, R75, 0x1fd5c5a3, RZ ;  /* 0x1fd5c5a34b6a7810 */ /* 0x000fe40007ffe0ff */
        /* <DEDUP_REMOVED lines=8> */
[----:B------:R-:W-:Y:S01]  /*0d70*/  @!P2 IMAD.MOV.U32 R64, RZ, RZ, R100 ;  /* 0x000000ffff40a224 */ /* 0x000fe200078e0064 */
[----:B--2---:R-:W-:Y:S01]  /*0d80*/  @!P2 MOV R44, R36 ;  /* 0x00000024002ca202 */ /* 0x004fe20000000f00 */
        /* <DEDUP_REMOVED lines=16> */
.L_x_14148:
        /* <DEDUP_REMOVED lines=12> */
.L_x_14149:
        /* <DEDUP_REMOVED lines=56> */
[----:B------:R-:W-:Y:S01]  /*12d0*/  IMAD.MOV.U32 R48, RZ, RZ, RZ ;  /* 0x000000ffff307224 */ /* 0x000fe200078e00ff */
[----:B------:R-:W-:-:S07]  /*12e0*/  MOV R44, R100 ;  /* 0x00000064002c7202 */ /* 0x000fce0000000f00 */
.L_x_14147:
        /* <DEDUP_REMOVED lines=11> */
.L_x_14146:
        /* <DEDUP_REMOVED lines=15> */
.L_x_14152:
        /* <DEDUP_REMOVED lines=12> */
.L_x_14153:
        /* <DEDUP_REMOVED lines=59> */
.L_x_14151:
        /* <DEDUP_REMOVED lines=10> */
[----:B------:R-:W-:-:S07]  /*19a0*/  FFMA.FTZ R45, R46, R45, R37 ;  /* 0x0000002d2e2d7223 */ /* 0x000fce0000010025 */
.L_x_14150:
        /* <DEDUP_REMOVED lines=15> */
.L_x_14156:
        /* <DEDUP_REMOVED lines=12> */
.L_x_14157:
        /* <DEDUP_REMOVED lines=59> */
.L_x_14155:
        /* <DEDUP_REMOVED lines=11> */
.L_x_14154:
        /* <DEDUP_REMOVED lines=15> */
.L_x_14160:
        /* <DEDUP_REMOVED lines=12> */
.L_x_14161:
        /* <DEDUP_REMOVED lines=59> */
.L_x_14159:
        /* <DEDUP_REMOVED lines=11> */
.L_x_14158:
[----:B------:R-:W-:Y:S01]  /*25d0*/  IMAD.MOV.U32 R50, RZ, RZ, R49 ;  /* 0x000000ffff327224 */ /* 0x000fe200078e0031 */
[----:B-----5:R-:W-:Y:S01]  /*25e0*/  MOV R48, R40 ;  /* 0x0000002800307202 */ /* 0x020fe20000000f00 */
        /* <DEDUP_REMOVED lines=13> */
.L_x_14164:
        /* <DEDUP_REMOVED lines=12> */
.L_x_14165:
        /* <DEDUP_REMOVED lines=59> */
.L_x_14163:
        /* <DEDUP_REMOVED lines=11> */
.L_x_14162:
        /* <DEDUP_REMOVED lines=15> */
.L_x_14168:
        /* <DEDUP_REMOVED lines=12> */
.L_x_14169:
        /* <DEDUP_REMOVED lines=59> */
.L_x_14167:
[----:B------:R-:W-:Y:S01]  /*3140*/  I2FP.F32.U32 R49, R49 ;  /* 0x0000003100317245 */ /* 0x000fe20000201000 */
[----:B------:R-:W-:Y:S02]  /*3150*/  HFMA2 R52, -RZ, RZ, 0.1171875, 0 ;  /* 0x2f800000ff347431 */ /* 0x000fe400000001ff */
[----:B------:R-:W-:-:S03]  /*3160*/  HADD2.F32 R50, -RZ, R34.H1_H1 ;  /* 0x30000022ff327230 */ /* 0x000fc60000004100 */
        /* <DEDUP_REMOVED lines=8> */
.L_x_14166:
        /* <DEDUP_REMOVED lines=15> */
.L_x_14172:
        /* <DEDUP_REMOVED lines=12> */
.L_x_14173:
        /* <DEDUP_REMOVED lines=59> */
.L_x_14171:
        /* <DEDUP_REMOVED lines=11> */
.L_x_14170:
        /* <DEDUP_REMOVED lines=15> */
.L_x_14176:
        /* <DEDUP_REMOVED lines=12> */
.L_x_14177:
        /* <DEDUP_REMOVED lines=59> */
.L_x_14175:
        /* <DEDUP_REMOVED lines=10> */
[----:B------:R-:W-:Y:S01]  /*3e00*/  FFMA.FTZ R51, R52, R51, R43 ;  /* 0x0000003334337223 */ /* 0x000fe2000001002b */
[----:B------:R-:W-:Y:S06]  /*3e10*/  BRA `(.L_x_14174) ;  /* 0x00000030002c7947 */ /* 0x000fec0003800000 */
.L_x_14145:
        /* <DEDUP_REMOVED lines=19> */
.L_x_14180:
        /* <DEDUP_REMOVED lines=12> */
.L_x_14181:
        /* <DEDUP_REMOVED lines=52> */
[----:B------:R-:W-:-:S03]  /*4350*/  MOV R98, R46 ;  /* 0x0000002e00627202 */ /* 0x000fc60000000f00 */
[----:B------:R-:W-:Y:S01]  /*4360*/  HFMA2 R46, -RZ, RZ, 0, 0 ;  /* 0x00000000ff2e7431 */ /* 0x000fe200000001ff */
[----:B------:R-:W-:Y:S01]  /*4370*/  LOP3.LUT R6, R45, R48, R47, 0x96, !PT ;  /* 0x000000302d067212 */ /* 0x000fe200078e962f */
[----:B------:R-:W-:-:S05]  /*4380*/  VIADD R49, R75, 0x96a522ad ;  /* 0x96a522ad4b317836 */ /* 0x000fca0000000000 */
[----:B------:R-:W-:Y:S01]  /*4390*/  LOP3.LUT R8, R49, R44, R65, 0x96, !PT ;  /* 0x0000002c31087212 */ /* 0x000fe200078e9641 */
[----:B------:R-:W-:-:S07]  /*43a0*/  IMAD.MOV.U32 R44, RZ, RZ, R100 ;  /* 0x000000ffff2c7224 */ /* 0x000fce00078e0064 */
.L_x_14179:
        /* <DEDUP_REMOVED lines=11> */
.L_x_14178:
        /* <DEDUP_REMOVED lines=15> */
.L_x_14184:
        /* <DEDUP_REMOVED lines=12> */
.L_x_14185:
        /* <DEDUP_REMOVED lines=56> */
[----:B------:R-:W-:Y:S02]  /*4990*/  LOP3.LUT R6, R45, R52, R51, 0x96, !PT ;  /* 0x000000342d067212 */ /* 0x000fe400078e9633 */
[----:B------:R-:W-:Y:S01]  /*49a0*/  MOV R45, R64 ;  /* 0x00000040002d7202 */ /* 0x000fe20000000f00 */
[----:B------:R-:W-:-:S07]  /*49b0*/  IMAD.MOV.U32 R64, RZ, RZ, R46 ;  /* 0x000000ffff407224 */ /* 0x000fce00078e002e */
.L_x_14183:
        /* <DEDUP_REMOVED lines=11> */
.L_x_14182:
        /* <DEDUP_REMOVED lines=15> */
.L_x_14188:
        /* <DEDUP_REMOVED lines=12> */
.L_x_14189:
        /* <DEDUP_REMOVED lines=47> */
[----:B------:R-:W-:Y:S02]  /*4f10*/  LOP3.LUT R47, R47, R46, R53, 0x96, !PT ;  /* 0x0000002e2f2f7212 */ /* 0x000fe400078e9635 */
[----:B------:R-:W-:Y:S02]  /*4f20*/  IADD3 R53, PT, PT, R75, -0x695add53, RZ ;  /* 0x96a522ad4b357810 */ /* 0x000fe40007ffe0ff */
[----:B------:R-:W-:Y:S01]  /*4f30*/  LOP3.LUT R51, R51, R50, R49, 0x96, !PT ;  /* 0x0000003233337212 */ /* 0x000fe200078e9631 */
[----:B------:R-:W-:-:S04]  /*4f40*/  IMAD.WIDE.U32 R46, R47, -0x2daee0ad, RZ ;  /* 0xd2511f532f2e7825 */ /* 0x000fc800078e00ff */
[----:B------:R-:W-:Y:S01]  /*4f50*/  IMAD.WIDE.U32 R50, R51, -0x326172a9, RZ ;  /* 0xcd9e8d5733327825 */ /* 0x000fe200078e00ff */
[----:B------:R-:W-:-:S03]  /*4f60*/  LOP3.LUT R8, R53, R48, R47, 0x96, !PT ;  /* 0x0000003035087212 */ /* 0x000fc600078e962f */
[----:B------:R-:W-:Y:S02]  /*4f70*/  HFMA2 R48, -RZ, RZ, 0, 0 ;  /* 0x00000000ff307431 */ /* 0x000fe400000001ff */
[----:B------:R-:W-:Y:S02]  /*4f80*/  VIADD R49, R74, 0x8ff34781 ;  /* 0x8ff347814a317836 */ /* 0x000fe40000000000 */
[----:B------:R-:W-:-:S03]  /*4f90*/  IMAD.MOV.U32 R98, RZ, RZ, R50 ;  /* 0x000000ffff627224 */ /* 0x000fc600078e0032 */
[----:B------:R-:W-:Y:S02]  /*4fa0*/  LOP3.LUT R6, R49, R52, R51, 0x96, !PT ;  /* 0x0000003431067212 */ /* 0x000fe400078e9633 */
[----:B------:R-:W-:Y:S01]  /*4fb0*/  MOV R49, R64 ;  /* 0x0000004000317202 */ /* 0x000fe20000000f00 */
[----:B------:R-:W-:-:S07]  /*4fc0*/  IMAD.MOV.U32 R64, RZ, RZ, R46 ;  /* 0x000000ffff407224 */ /* 0x000fce00078e002e */
.L_x_14187:
        /* <DEDUP_REMOVED lines=11> */
.L_x_14186:
        /* <DEDUP_REMOVED lines=15> */
.L_x_14192:
        /* <DEDUP_REMOVED lines=12> */
.L_x_14193:
        /* <DEDUP_REMOVED lines=59> */
.L_x_14191:
        /* <DEDUP_REMOVED lines=11> */
.L_x_14190:
        /* <DEDUP_REMOVED lines=15> */
.L_x_14196:
        /* <DEDUP_REMOVED lines=12> */
.L_x_14197:
        /* <DEDUP_REMOVED lines=59> */
.L_x_14195:
        /* <DEDUP_REMOVED lines=11> */
.L_x_14194:
        /* <DEDUP_REMOVED lines=15> */
.L_x_14200:
        /* <DEDUP_REMOVED lines=12> */
.L_x_14201:
        /* <DEDUP_REMOVED lines=59> */
.L_x_14199:
        /* <DEDUP_REMOVED lines=11> */
.L_x_14198:
        /* <DEDUP_REMOVED lines=15> */
.L_x_14204:
        /* <DEDUP_REMOVED lines=12> */
.L_x_14205:
        /* <DEDUP_REMOVED lines=59> */
.L_x_14203:
        /* <DEDUP_REMOVED lines=11> */
.L_x_14202:
        /* <DEDUP_REMOVED lines=15> */
.L_x_14207:
        /* <DEDUP_REMOVED lines=12> */
.L_x_14208:
        /* <DEDUP_REMOVED lines=56> */
[----:B------:R-:W-:Y:S01]  /*6df0*/  MOV R51, R64 ;  /* 0x0000004000337202 */ /* 0x000fe20000000f00 */
[----:B------:R-:W-:Y:S01]  /*6e00*/  IMAD.MOV.U32 R64, RZ, RZ, R52 ;  /* 0x000000ffff407224 */ /* 0x000fe200078e0034 */
[----:B------:R-:W-:-:S07]  /*6e10*/  LOP3.LUT R8, R55, R54, R53, 0x96, !PT ;  /* 0x0000003637087212 */ /* 0x000fce00078e9635 */
.L_x_14206:
        /* <DEDUP_REMOVED lines=11> */
.L_x_14174:
        /* <DEDUP_REMOVED lines=31> */
.L_x_14209:
[----:B-----5:R2:W5:Y:S04]  /*70c0*/  @P1 LDG.E.128 R32, desc[UR6][R56.64] ;  /* 0x0000000638201981 */ /* 0x020568000c1e1d00 */
[----:B------:R2:W5:Y:S04]  /*70d0*/  @P0 LDG.E.128 R36, desc[UR6][R54.64] ;  /* 0x0000000636240981 */ /* 0x000568000c1e1d00 */
[----:B------:R2:W5:Y:S01]  /*70e0*/  @P0 LDG.E.128 R40, desc[UR6][R54.64+0x10] ;  /* 0x0000100636280981 */ /* 0x000562000c1e1d00 */
[----:B------:R-:W-:Y:S05]  /*70f0*/  @!P0 BRA `(.L_x_14210) ;  /* 0x0000003000348947 */ /* 0x000fea0003800000 */
[----:B------:R-:W-:Y:S01]  /*7100*/  ISETP.GT.AND P2, PT, R90, RZ, PT ;  /* 0x000000ff5a00720c */ /* 0x000fe20003f44270 */
[----:B--2---:R-:W-:Y:S01]  /*7110*/  IMAD.MOV.U32 R54, RZ, RZ, R65 ;  /* 0x000000ffff367224 */ /* 0x004fe200078e0041 */
[----:B------:R-:W-:Y:S01]  /*7120*/  MOV R104, R64 ;  /* 0x0000004000687202 */ /* 0x000fe20000000f00 */
[----:B01---5:R-:W-:-:S10]  /*7130*/  IMAD.MOV.U32 R52, RZ, RZ, R36 ;  /* 0x000000ffff347224 */ /* 0x023fd400078e0024 */
        /* <DEDUP_REMOVED lines=16> */
.L_x_14213:
        /* <DEDUP_REMOVED lines=12> */
.L_x_14214:
        /* <DEDUP_REMOVED lines=58> */
.L_x_14212:
        /* <DEDUP_REMOVED lines=11> */
.L_x_14211:
        /* <DEDUP_REMOVED lines=15> */
.L_x_14217:
        /* <DEDUP_REMOVED lines=12> */
.L_x_14218:
        /* <DEDUP_REMOVED lines=59> */
.L_x_14216:
        /* <DEDUP_REMOVED lines=11> */
.L_x_14215:
        /* <DEDUP_REMOVED lines=15> */
.L_x_14221:
        /* <DEDUP_REMOVED lines=12> */
.L_x_14222:
        /* <DEDUP_REMOVED lines=59> */
.L_x_14220:
        /* <DEDUP_REMOVED lines=11> */
.L_x_14219:
        /* <DEDUP_REMOVED lines=15> */
.L_x_14225:
        /* <DEDUP_REMOVED lines=12> */
.L_x_14226:
        /* <DEDUP_REMOVED lines=59> */
.L_x_14224:
        /* <DEDUP_REMOVED lines=11> */
.L_x_14223:
        /* <DEDUP_REMOVED lines=15> */
.L_x_14229:
        /* <DEDUP_REMOVED lines=12> */
.L_x_14230:
        /* <DEDUP_REMOVED lines=59> */
.L_x_14228:
        /* <DEDUP_REMOVED lines=11> */
.L_x_14227:
        /* <DEDUP_REMOVED lines=15> */
.L_x_14233:
        /* <DEDUP_REMOVED lines=12> */
.L_x_14234:
        /* <DEDUP_REMOVED lines=59> */
.L_x_14232:
        /* <DEDUP_REMOVED lines=11> */
.L_x_14231:
        /* <DEDUP_REMOVED lines=15> */
.L_x_14237:
        /* <DEDUP_REMOVED lines=12> */
.L_x_14238:
        /* <DEDUP_REMOVED lines=59> */
.L_x_14236:
        /* <DEDUP_REMOVED lines=11> */
.L_x_14235:
        /* <DEDUP_REMOVED lines=15> */
.L_x_14241:
        /* <DEDUP_REMOVED lines=12> */
.L_x_14242:
        /* <DEDUP_REMOVED lines=59> */
.L_x_14240:
        /* <DEDUP_REMOVED lines=12> */
.L_x_14210:
[----:B01----:R-:W-:Y:S01]  /*a1d0*/  HFMA2 R52, -RZ, RZ, 0, 0 ;  /* 0x00000000ff347431 */ /* 0x003fe200000001ff */
[----:B--2---:R-:W-:Y:S01]  /*a1e0*/  MOV R54, R65 ;  /* 0x0000004100367202 */ /* 0x004fe20000000f00 */
        /* <DEDUP_REMOVED lines=17> */
.L_x_14245:
        /* <DEDUP_REMOVED lines=12> */
.L_x_14246:
        /* <DEDUP_REMOVED lines=58> */
.L_x_14244:
        /* <DEDUP_REMOVED lines=11> */
.L_x_14243:
        /* <DEDUP_REMOVED lines=15> */
.L_x_14249:
        /* <DEDUP_REMOVED lines=12> */
.L_x_14250:
        /* <DEDUP_REMOVED lines=59> */
.L_x_14248:
        /* <DEDUP_REMOVED lines=11> */
.L_x_14247:
        /* <DEDUP_REMOVED lines=15> */
.L_x_14253:
        /* <DEDUP_REMOVED lines=12> */
.L_x_14254:
        /* <DEDUP_REMOVED lines=59> */
.L_x_14252:
        /* <DEDUP_REMOVED lines=11> */
.L_x_14251:
        /* <DEDUP_REMOVED lines=15> */
.L_x_14257:
        /* <DEDUP_REMOVED lines=12> */
.L_x_14258:
        /* <DEDUP_REMOVED lines=59> */
.L_x_14256:
        /* <DEDUP_REMOVED lines=11> */
.L_x_14255:
        /* <DEDUP_REMOVED lines=15> */
.L_x_14261:
        /* <DEDUP_REMOVED lines=12> */
.L_x_14262:
        /* <DEDUP_REMOVED lines=59> */
.L_x_14260:
        /* <DEDUP_REMOVED lines=11> */
.L_x_14259:
        /* <DEDUP_REMOVED lines=15> */
.L_x_14265:
        /* <DEDUP_REMOVED lines=12> */
.L_x_14266:
        /* <DEDUP_REMOVED lines=59> */
.L_x_14264:
        /* <DEDUP_REMOVED lines=11> */
.L_x_14263:
        /* <DEDUP_REMOVED lines=15> */
.L_x_14269:
        /* <DEDUP_REMOVED lines=12> */
.L_x_14270:
        /* <DEDUP_REMOVED lines=59> */
.L_x_14268:
        /* <DEDUP_REMOVED lines=11> */
.L_x_14267:
        /* <DEDUP_REMOVED lines=15> */
.L_x_14272:
        /* <DEDUP_REMOVED lines=12> */
.L_x_14273:
        /* <DEDUP_REMOVED lines=59> */
.L_x_14271:
        /* <DEDUP_REMOVED lines=11> */
.L_x_14239:
[----:B------:R-:W-:Y:S01]  /*d280*/  VIADD R61, R107, 0x100 ;  /* 0x000001006b3d7836 */ /* 0x000fe20000000000 */
        /* <DEDUP_REMOVED lines=31> */
.L_x_14274:
        /* <DEDUP_REMOVED lines=24> */
.L_x_14278:
        /* <DEDUP_REMOVED lines=12> */
.L_x_14279:
        /* <DEDUP_REMOVED lines=56> */
[----:B------:R-:W-:Y:S02]  /*da40*/  IMAD.MOV.U32 R98, RZ, RZ, R64 ;  /* 0x000000ffff627224 */ /* 0x000fe400078e0040 */
[----:B------:R-:W-:Y:S01]  /*da50*/  IMAD.MOV.U32 R60, RZ, RZ, R104 ;  /* 0x000000ffff3c7224 */ /* 0x000fe200078e0068 */
[----:B------:R-:W-:-:S07]  /*da60*/  LOP3.LUT R6, R63, R66, R65, 0x96, !PT ;  /* 0x000000423f067212 */ /* 0x000fce00078e9641 */
.L_x_14277:
        /* <DEDUP_REMOVED lines=11> */
.L_x_14276:
        /* <DEDUP_REMOVED lines=15> */
.L_x_14282:
        /* <DEDUP_REMOVED lines=12> */
.L_x_14283:
        /* <DEDUP_REMOVED lines=59> */
.L_x_14281:
        /* <DEDUP_REMOVED lines=11> */
.L_x_14280:
        /* <DEDUP_REMOVED lines=15> */
.L_x_14286:
        /* <DEDUP_REMOVED lines=12> */
.L_x_14287:
        /* <DEDUP_REMOVED lines=59> */
.L_x_14285:
        /* <DEDUP_REMOVED lines=11> */
.L_x_14284:
        /* <DEDUP_REMOVED lines=15> */
.L_x_14290:
        /* <DEDUP_REMOVED lines=12> */
.L_x_14291:
        /* <DEDUP_REMOVED lines=59> */
.L_x_14289:
        /* <DEDUP_REMOVED lines=11> */
.L_x_14288:
        /* <DEDUP_REMOVED lines=15> */
.L_x_14294:
        /* <DEDUP_REMOVED lines=12> */
.L_x_14295:
        /* <DEDUP_REMOVED lines=59> */
.L_x_14293:
        /* <DEDUP_REMOVED lines=11> */
.L_x_14292:
        /* <DEDUP_REMOVED lines=15> */
.L_x_14298:
        /* <DEDUP_REMOVED lines=12> */
.L_x_14299:
        /* <DEDUP_REMOVED lines=59> */
.L_x_14297:
        /* <DEDUP_REMOVED lines=11> */
.L_x_14296:
[----:B-1----:R-:W-:Y:S01]  /*f970*/  MOV R86, R67 ;  /* 0x0000004300567202 */ /* 0x002fe20000000f00 */
        /* <DEDUP_REMOVED lines=14> */
.L_x_14302:
        /* <DEDUP_REMOVED lines=12> */
.L_x_14303:
        /* <DEDUP_REMOVED lines=56> */
[----:B------:R-:W-:Y:S02]  /*fea0*/  IMAD.MOV.U32 R98, RZ, RZ, R88 ;  /* 0x000000ffff627224 */ /* 0x000fe400078e0058 */
[----:B------:R-:W-:Y:S01]  /*feb0*/  IMAD.MOV.U32 R100, RZ, RZ, R66 ;  /* 0x000000ffff647224 */ /* 0x000fe200078e0042 */
[----:B------:R-:W-:-:S07]  /*fec0*/  LOP3.LUT R6, R87, R90, R89, 0x96, !PT ;  /* 0x0000005a57067212 */ /* 0x000fce00078e9659 */
.L_x_14301:
        /* <DEDUP_REMOVED lines=11> */
.L_x_14300:
        /* <DEDUP_REMOVED lines=15> */
.L_x_14306:
        /* <DEDUP_REMOVED lines=12> */
.L_x_14307:
        /* <DEDUP_REMOVED lines=59> */
.L_x_14305:
        /* <DEDUP_REMOVED lines=12> */
.L_x_14275:
[----:B0-----:R-:W-:Y:S01]  /*105a0*/  HFMA2 R60, -RZ, RZ, 0, 0 ;  /* 0x00000000ff3c7431 */ /* 0x001fe200000001ff */
        /* <DEDUP_REMOVED lines=18> */
.L_x_14310:
        /* <DEDUP_REMOVED lines=12> */
.L_x_14311:
        /* <DEDUP_REMOVED lines=59> */
.L_x_14309:
        /* <DEDUP_REMOVED lines=11> */
.L_x_14308:
        /* <DEDUP_REMOVED lines=15> */
.L_x_14314:
        /* <DEDUP_REMOVED lines=12> */
.L_x_14315:
        /* <DEDUP_REMOVED lines=59> */
.L_x_14313:
        /* <DEDUP_REMOVED lines=11> */
.L_x_14312:
        /* <DEDUP_REMOVED lines=15> */
.L_x_14318:
        /* <DEDUP_REMOVED lines=12> */
.L_x_14319:
        /* <DEDUP_REMOVED lines=59> */
.L_x_14317:
        /* <DEDUP_REMOVED lines=11> */
.L_x_14316:
        /* <DEDUP_REMOVED lines=15> */
.L_x_14322:
        /* <DEDUP_REMOVED lines=12> */
.L_x_14323:
        /* <DEDUP_REMOVED lines=59> */
.L_x_14321:
        /* <DEDUP_REMOVED lines=11> */
.L_x_14320:
        /* <DEDUP_REMOVED lines=15> */
.L_x_14326:
        /* <DEDUP_REMOVED lines=12> */
.L_x_14327:
        /* <DEDUP_REMOVED lines=59> */
.L_x_14325:
        /* <DEDUP_REMOVED lines=11> */
.L_x_14324:
        /* <DEDUP_REMOVED lines=15> */
.L_x_14330:
        /* <DEDUP_REMOVED lines=12> */
.L_x_14331:
        /* <DEDUP_REMOVED lines=59> */
.L_x_14329:
        /* <DEDUP_REMOVED lines=11> */
.L_x_14328:
        /* <DEDUP_REMOVED lines=15> */
.L_x_14334:
        /* <DEDUP_REMOVED lines=12> */
.L_x_14335:
        /* <DEDUP_REMOVED lines=59> */
.L_x_14333:
        /* <DEDUP_REMOVED lines=11> */
.L_x_14332:
        /* <DEDUP_REMOVED lines=15> */
.L_x_14337:
        /* <DEDUP_REMOVED lines=12> */
.L_x_14338:
        /* <DEDUP_REMOVED lines=59> */
.L_x_14336:
        /* <DEDUP_REMOVED lines=11> */
.L_x_14304:
        /* <DEDUP_REMOVED lines=48> */
.L_x_14339:
        /* <DEDUP_REMOVED lines=82> */
.L_x_14341:
[----:B------:R-:W-:Y:S05]  /*13e80*/  BSYNC.RECONVERGENT B0 ;  /* 0x0000000000007941 */ /* 0x000fea0003800200 */
.L_x_14340:
        /* <DEDUP_REMOVED lines=12> */
.L_x_14343:
[----:B------:R-:W-:Y:S05]  /*13f50*/  BSYNC.RECONVERGENT B0 ;  /* 0x0000000000007941 */ /* 0x000fea0003800200 */
.L_x_14342:
        /* <DEDUP_REMOVED lines=68> */
[----:B------:R-:W-:Y:S02]  /*143a0*/  VIADD R102, R102, 0xffffffff ;  /* 0xffffffff66667836 */ /* 0x000fe40000000000 */
[--C-:B------:R-:W-:Y:S02]  /*143b0*/  HADD2.F32 R85, -RZ, R5.reuse.H1_H1 ;  /* 0x30000005ff557230 */ /* 0x100fe40000004100 */
        /* <DEDUP_REMOVED lines=51> */
[----:B------:R-:W-:Y:S01]  /*146f0*/  FFMA.FTZ R49, R44, R49, R67 ;  /* 0x000000312c317223 */ /* 0x000fe20000010043 */
[----:B------:R-:W-:Y:S01]  /*14700*/  FMUL.FTZ R89, R89, R84 ;  /* 0x0000005459597220 */ /* 0x000fe20000410000 */
[----:B------:R-:W-:Y:S01]  /*14710*/  FFMA.FTZ R44, R86, R85, R87 ;  /* 0x00000055562c7223 */ /* 0x000fe20000010057 */
[----:B------:R-:W-:-:S02]  /*14720*/  HADD2.F32 R84, -RZ, R7.H1_H1 ;  /* 0x30000007ff547230 */ /* 0x000fc40000004100 */
[----:B------:R-:W-:Y:S02]  /*14730*/  HADD2.F32 R86, -RZ, R29.H1_H1 ;  /* 0x3000001dff567230 */ /* 0x000fe40000004100 */
[--C-:B------:R-:W-:Y:S01]  /*14740*/  HADD2.F32 R88, -RZ, R9.reuse.H0_H0 ;  /* 0x20000009ff587230 */ /* 0x100fe20000004100 */
[----:B------:R-:W-:Y:S01]  /*14750*/  F2FP.F16.F32.PACK_AB R44, R44, R49 ;  /* 0x000000312c2c723e */ /* 0x000fe200000000ff */
[--C-:B------:R-:W-:Y:S02]  /*14760*/  HADD2.F32 R90, -RZ, R30.reuse.H0_H0 ;  /* 0x2000001eff5a7230 */ /* 0x100fe40000004100 */
[----:B------:R-:W-:Y:S01]  /*14770*/  FFMA.FTZ R53, R53, R84, R86 ;  /* 0x0000005435357223 */ /* 0x000fe20000010056 */
[----:B------:R-:W-:Y:S02]  /*14780*/  HADD2.F32 R87, -RZ, R9.H1_H1 ;  /* 0x30000009ff577230 */ /* 0x000fe40000004100 */
[----:B------:R-:W-:Y:S02]  /*14790*/  HADD2.F32 R91, -RZ, R30.H1_H1 ;  /* 0x3000001eff5b7230 */ /* 0x000fe40000004100 */
[----:B------:R-:W-:Y:S01]  /*147a0*/  FFMA.FTZ R55, R55, R88, R90 ;  /* 0x0000005837377223 */ /* 0x000fe2000001005a */
[----:B------:R-:W-:-:S02]  /*147b0*/  HADD2.F32 R103, -RZ, R10.H0_H0 ;  /* 0x2000000aff677230 */ /* 0x000fc40000004100 */
[----:B------:R-:W-:Y:S02]  /*147c0*/  HADD2.F32 R105, -RZ, R31.H0_H0 ;  /* 0x2000001fff697230 */ /* 0x000fe40000004100 */
[----:B------:R-:W-:Y:S01]  /*147d0*/  FFMA.FTZ R62, R62, R87, R91 ;  /* 0x000000573e3e7223 */ /* 0x000fe2000001005b */
[----:B------:R-:W-:Y:S02]  /*147e0*/  HADD2.F32 R67, -RZ, R7.H0_H0 ;  /* 0x20000007ff437230 */ /* 0x000fe40000004100 */
[----:B------:R-:W-:Y:S02]  /*147f0*/  HADD2.F32 R85, -RZ, R29.H0_H0 ;  /* 0x2000001dff557230 */ /* 0x000fe40000004100 */
[----:B------:R-:W-:Y:S01]  /*14800*/  FFMA.FTZ R64, R64, R103, R105 ;  /* 0x0000006740407223 */ /* 0x000fe20000010069 */
[----:B------:R-:W-:Y:S02]  /*14810*/  HADD2.F32 R84, -RZ, R10.H1_H1 ;  /* 0x3000000aff547230 */ /* 0x000fe40000004100 */
[----:B------:R-:W-:-:S02]  /*14820*/  HADD2.F32 R86, -RZ, R31.H1_H1 ;  /* 0x3000001fff567230 */ /* 0x000fc40000004100 */
[----:B------:R-:W-:Y:S01]  /*14830*/  FFMA.FTZ R50, R50, R67, R85 ;  /* 0x0000004332327223 */ /* 0x000fe20000010055 */
[----:B------:R-:W-:Y:S02]  /*14840*/  HADD2.F32 R88, -RZ, R15.H0_H0 ;  /* 0x2000000fff587230 */ /* 0x000fe40000004100 */
[----:B------:R-:W-:Y:S02]  /*14850*/  HADD2.F32 R90, -RZ, R24.H0_H0 ;  /* 0x20000018ff5a7230 */ /* 0x000fe40000004100 */
[----:B------:R-:W-:Y:S01]  /*14860*/  FFMA.FTZ R67, R61, R84, R86 ;  /* 0x000000543d437223 */ /* 0x000fe20000010056 */
[----:B------:R-:W-:Y:S02]  /*14870*/  HADD2.F32 R91, -RZ, R16.H1_H1 ;  /* 0x30000010ff5b7230 */ /* 0x000fe40000004100 */
[----:B------:R-:W-:Y:S02]  /*14880*/  HADD2.F32 R103, -RZ, R25.H1_H1 ;  /* 0x30000019ff677230 */ /* 0x000fe40000004100 */
[----:B------:R-:W-:Y:S01]  /*14890*/  FFMA.FTZ R63, R63, R88, R90 ;  /* 0x000000583f3f7223 */ /* 0x000fe2000001005a */
[----:B------:R-:W-:-:S02]  /*148a0*/  HADD2.F32 R85, -RZ, R15.H1_H1 ;  /* 0x3000000fff557230 */ /* 0x000fc40000004100 */
[----:B------:R-:W-:Y:S02]  /*148b0*/  HADD2.F32 R87, -RZ, R24.H1_H1 ;  /* 0x30000018ff577230 */ /* 0x000fe40000004100 */
[----:B------:R-:W-:Y:S01]  /*148c0*/  FFMA.FTZ R84, R60, R91, R103 ;  /* 0x0000005b3c547223 */ /* 0x000fe20000010067 */
[--C-:B------:R-:W-:Y:S02]  /*148d0*/  HADD2.F32 R88, -RZ, R18.reuse.H0_H0 ;  /* 0x20000012ff587230 */ /* 0x100fe40000004100 */
[--C-:B------:R-:W-:Y:S02]  /*148e0*/  HADD2.F32 R90, -RZ, R27.reuse.H0_H0 ;  /* 0x2000001bff5a7230 */ /* 0x100fe40000004100 */
[----:B------:R-:W-:Y:S01]  /*148f0*/  FFMA.FTZ R66, R66, R85, R87 ;  /* 0x0000005542427223 */ /* 0x000fe20000010057 */
[----:B------:R-:W-:Y:S02]  /*14900*/  HADD2.F32 R91, -RZ, R18.H1_H1 ;  /* 0x30000012ff5b7230 */ /* 0x000fe40000004100 */
[----:B------:R-:W-:-:S02]  /*14910*/  HADD2.F32 R103, -RZ, R27.H1_H1 ;  /* 0x3000001bff677230 */ /* 0x000fc40000004100 */
[----:B------:R-:W-:Y:S01]  /*14920*/  FFMA.FTZ R88, R57, R88, R90 ;  /* 0x0000005839587223 */ /* 0x000fe2000001005a */
[--C-:B------:R-:W-:Y:S02]  /*14930*/  HADD2.F32 R60, -RZ, R17.reuse.H0_H0 ;  /* 0x20000011ff3c7230 */ /* 0x100fe40000004100 */
[--C-:B------:R-:W-:Y:S02]  /*14940*/  HADD2.F32 R86, -RZ, R26.reuse.H0_H0 ;  /* 0x2000001aff567230 */ /* 0x100fe40000004100 */
[----:B------:R-:W-:Y:S01]  /*14950*/  FFMA.FTZ R91, R56, R91, R103 ;  /* 0x0000005b385b7223 */ /* 0x000fe20000010067 */
[----:B------:R-:W-:Y:S01]  /*14960*/  HADD2.F32 R61, -RZ, R17.H1_H1 ;  /* 0x30000011ff3d7230 */ /* 0x000fe20000004100 */
[----:B------:R-:W0:Y:S01]  /*14970*/  LDC.64 R56, c[0x0][0x428] ;  /* 0x00010a00ff387b82 */ /* 0x000e220000000a00 */
        /* <DEDUP_REMOVED lines=8> */
[----:B------:R-:W-:Y:S01]  /*14a00*/  SHF.R.S32.HI R54, RZ, 0x1f, R99 ;  /* 0x0000001fff367819 */ /* 0x000fe20000011463 */
[----:B------:R-:W-:Y:S02]  /*14a10*/  HADD2.F32 R59, -RZ, R71.H1_H1 ;  /* 0x30000047ff3b7230 */ /* 0x000fe40000004100 */
[----:B------:R-:W-:-:S02]  /*14a20*/  HADD2.F32 R61, -RZ, R20.H1_H1 ;  /* 0x30000014ff3d7230 */ /* 0x000fc40000004100 */
[----:B------:R-:W-:Y:S01]  /*14a30*/  FFMA.FTZ R65, R65, R102, R106 ;  /* 0x0000006641417223 */ /* 0x000fe2000001006a */
[--C-:B------:R-:W-:Y:S01]  /*14a40*/  HADD2.F32 R103, -RZ, R72.reuse.H1_H1 ;  /* 0x30000048ff677230 */ /* 0x100fe20000004100 */
[----:B------:R-:W-:Y:S01]  /*14a50*/  LEA.HI R54, R54, R99, RZ, 0x3 ;  /* 0x0000006336367211 */ /* 0x000fe200078f18ff */
[--C-:B------:R-:W-:Y:S02]  /*14a60*/  HADD2.F32 R105, -RZ, R21.reuse.H1_H1 ;  /* 0x30000015ff697230 */ /* 0x100fe40000004100 */
[----:B------:R-:W-:Y:S01]  /*14a70*/  FFMA.FTZ R52, R52, R59, R61 ;  /* 0x0000003b34347223 */ /* 0x000fe2000001003d */
[----:B------:R-:W-:Y:S01]  /*14a80*/  HADD2.F32 R90, -RZ, R72.H0_H0 ;  /* 0x20000048ff5a7230 */ /* 0x000fe20000004100 */
[----:B------:R-:W-:Y:S01]  /*14a90*/  LEA.HI.SX32 R61, R54, R101, 0x1d ;  /* 0x00000065363d7211 */ /* 0x000fe200078feaff */
[----:B------:R-:W-:Y:S02]  /*14aa0*/  HADD2.F32 R58, -RZ, R21.H0_H0 ;  /* 0x20000015ff3a7230 */ /* 0x000fe40000004100 */
[----:B------:R-:W-:Y:S01]  /*14ab0*/  FFMA.FTZ R99, R48, R103, R105 ;  /* 0x0000006730637223 */ /* 0x000fe20000010069 */
[----:B------:R-:W-:Y:S01]  /*14ac0*/  HADD2.F32 R60, -RZ, R73.H0_H0 ;  /* 0x20000049ff3c7230 */ /* 0x000fe20000004100 */
[----:B------:R-:W-:Y:S01]  /*14ad0*/  IADD3 R59, PT, PT, R61, 0x100, RZ ;  /* 0x000001003d3b7810 */ /* 0x000fe20007ffe0ff */
[----:B------:R-:W-:-:S02]  /*14ae0*/  HADD2.F32 R102, -RZ, R22.H0_H0 ;  /* 0x20000016ff667230 */ /* 0x000fc40000004100 */
[----:B------:R-:W-:Y:S01]  /*14af0*/  FFMA.FTZ R90, R51, R90, R58 ;  /* 0x0000005a335a7223 */ /* 0x000fe2000001003a */
[----:B------:R-:W-:Y:S01]  /*14b00*/  HADD2.F32 R48, -RZ, R73.H1_H1 ;  /* 0x30000049ff307230 */ /* 0x000fe20000004100 */
[----:B------:R-:W-:Y:S01]  /*14b10*/  F2FP.F16.F32.PACK_AB R49, R84, R65 ;  /* 0x000000415431723e */ /* 0x000fe200000000ff */
        /* <DEDUP_REMOVED lines=23> */
[----:B------:R0:W-:Y:S04]  /*14c90*/  STG.E.128 desc[UR6][R60.64], R44 ;  /* 0x0000002c3c007986 */ /* 0x0001e8000c101d06 */
[----:B------:R0:W-:Y:S04]  /*14ca0*/  STG.E.128 desc[UR6][R58.64], R48 ;  /* 0x000000303a007986 */ /* 0x0001e8000c101d06 */
[----:B------:R0:W-:Y:S02]  /*14cb0*/  STG.E.128 desc[UR6][R56.64], R52 ;  /* 0x0000003438007986 */ /* 0x0001e4000c101d06 */
.L_x_14344:
[----:B0-----:R-:W0:Y:S01]  /*14cc0*/  LDC.64 R44, c[0x0][0x380] ;  /* 0x0000e000ff2c7b82 */ /* 0x001e220000000a00 */
[----:B------:R-:W-:Y:S01]  /*14cd0*/  UPLOP3.LUT UP0, UPT, UPT, UPT, UP0, 0x40, 0x4 ;  /* 0x000000000004789c */ /* 0x000fe20003f0e800 */
[----:B0-----:R-:W-:-:S04]  /*14ce0*/  IADD3 R0, PT, PT, R0, R44, RZ ;  /* 0x0000002c00007210 */ /* 0x001fc80007ffe0ff */
[----:B------:R-:W-:-:S13]  /*14cf0*/  ISETP.GE.AND P0, PT, R0, R45, PT ;  /* 0x0000002d0000720c */ /* 0x000fda0003f06270 */
[----:B------:R-:W-:Y:S05]  /*14d00*/  @!P0 BRA `(.L_x_14345) ;  /* 0xfffffebc00948947 */ /* 0x000fea000383ffff */
[----:B------:R-:W-:Y:S05]  /*14d10*/  EXIT ;  /* 0x000000000000794d */ /* 0x000fea0003800000 */
.L_x_14346:
        /* <DEDUP_REMOVED lines=14> */
.L_x_21014:


//--------------------- .text._ZN10layer_norm13ln_fwd_kernelINS_13Kernel_traitsIf6__halffS2_fjLj6144ELj1ELj1ELj8ELj16ENS_18Kernel_traits_baseILj6144EfS2_fS2_fjLj256EEEEELb0ELb0ELb0ELb0EEEvNS_9FwdParamsE --------------------------
	.section	.text._ZN10layer_norm13ln_fwd_kernelINS_13Kernel_traitsIf6__halffS2_fjLj6144ELj1ELj1ELj8ELj16ENS_18Kernel_traits_baseILj6144EfS2_fS2_fjLj256EEEEELb0ELb0ELb0ELb0EEEvNS_9FwdParamsE,"ax",@progbits
	.align	128
        .global         _ZN10layer_norm13ln_fwd_kernelINS_13Kernel_traitsIf6__halffS2_fjLj6144ELj1ELj1ELj8ELj16ENS_18Kernel_traits_baseILj6144EfS2_fS2_fjLj256EEEEELb0ELb0ELb0ELb0EEEvNS_9FwdParamsE
        .type           _ZN10layer_norm13ln_fwd_kernelINS_13Kernel_traitsIf6__halffS2_fjLj6144ELj1ELj1ELj8ELj16ENS_18Kernel_traits_baseILj6144EfS2_fS2_fjLj256EEEEELb0ELb0ELb0ELb0EEEvNS_9FwdParamsE,@function
        .size           _ZN10layer_norm13ln_fwd_kernelINS_13Kernel_traitsIf6__halffS2_fjLj6144ELj1ELj1ELj8ELj16ENS_18Kernel_traits_baseILj6144EfS2_fS2_fjLj256EEEEELb0ELb0ELb0ELb0EEEvNS_9FwdParamsE,(.L_x_21015 - _ZN10layer_norm13ln_fwd_kernelINS_13Kernel_traitsIf6__halffS2_fjLj6144ELj1ELj1ELj8ELj16ENS_18Kernel_traits_baseILj6144EfS2_fS2_fjLj256EEEEELb0ELb0ELb0ELb0EEEvNS_9FwdParamsE)
        .other          _ZN10layer_norm13ln_fwd_kernelINS_13Kernel_traitsIf6__halffS2_fjLj6144ELj1ELj1ELj8ELj16ENS_18Kernel_traits_baseILj6144EfS2_fS2_fjLj256EEEEELb0ELb0ELb0ELb0EEEvNS_9FwdParamsE,@"STO_CUDA_ENTRY STV_DEFAULT"
_ZN10layer_norm13ln_fwd_kernelINS_13Kernel_traitsIf6__halffS2_fjLj6144ELj1ELj1ELj8ELj16ENS_18Kernel_traits_baseILj6144EfS2_fS2_fjLj256EEEEELb0ELb0ELb0ELb0EEEvNS_9FwdParamsE:
.text._ZN10layer_norm13ln_fwd_kernelINS_13Kernel_traitsIf6__halffS2_fjLj6144ELj1ELj1ELj8ELj16ENS_18Kernel_traits_baseILj6144EfS2_fS2_fjLj256EEEEELb0ELb0ELb0ELb0EEEvNS_9FwdParamsE:
        /* <DEDUP_REMOVED lines=49> */
.L_x_14348:
        /* <DEDUP_REMOVED lines=29> */
.L_x_14349:
[----:B------:R-:W-:Y:S05]  /*04e0*/  BSYNC.RECONVERGENT B0 ;  /* 0x0000000000007941 */ /* 0x000fea0003800200 */
.L_x_14347:
        /* <DEDUP_REMOVED lines=23> */
.L_x_14372:
        /* <DEDUP_REMOVED lines=26> */
[--C-:B------:R-:W-:Y:S02]  /*0800*/  HADD2.F32 R89, -RZ, R73.reuse.H0_H0 ;  /* 0x20000049ff597230 */ /* 0x100fe40000004100 */
[----:B------:R-:W-:-:S02]  /*0810*/  HADD2.F32 R86, -RZ, R73.H1_H1 ;  /* 0x30000049ff567230 */ /* 0x000fc40000004100 */
[--C-:B------:R-:W-:Y:S02]  /*0820*/  HADD2.F32 R73, -RZ, R74.reuse.H0_H0 ;  /* 0x2000004aff497230 */ /* 0x100fe40000004100 */
[----:B------:R-:W-:Y:S02]  /*0830*/  HADD2.F32 R74, -RZ, R74.H1_H1 ;  /* 0x3000004aff4a7230 */ /* 0x000fe40000004100 */
[--C-:B0-----:R-:W-:Y:S02]  /*0840*/  HADD2.F32 R85, -RZ, R75.reuse.H0_H0 ;  /* 0x2000004bff557230 */ /* 0x101fe40000004100 */
        /* <DEDUP_REMOVED lines=10> */
.L_x_14352:
        /* <DEDUP_REMOVED lines=16> */
.L_x_14353:
[----:B------:R-:W0:Y:S01]  /*09f0*/  LDC.64 R82, c[0x0][0x3a8] ;  /* 0x0000ea00ff527b82 */ /* 0x000e220000000a00 */
[C---:B------:R-:W-:Y:S01]  /*0a00*/  IADD3 R80, PT, PT, R78.reuse, 0x100, RZ ;  /* 0x000001004e507810 */ /* 0x040fe20007ffe0ff */
[----:B0-----:R-:W-:-:S05]  /*0a10*/  IMAD.WIDE.U32 R82, R78, 0x20, R82 ;  /* 0x000000204e527825 */ /* 0x001fca00078e0052 */
[----:B------:R0:W-:Y:S04]  /*0a20*/  STG.E.128 desc[UR6][R82.64], R64 ;  /* 0x0000004052007986 */ /* 0x0001e8000c101d06 */
[----:B------:R0:W-:Y:S02]  /*0a30*/  STG.E.128 desc[UR6][R82.64+0x10], R72 ;  /* 0x0000104852007986 */ /* 0x0001e4000c101d06 */
.L_x_14351:
[----:B------:R-:W-:Y:S05]  /*0a40*/  BSYNC.RECONVERGENT B0 ;  /* 0x0000000000007941 */ /* 0x000fea0003800200 */
.L_x_14350:
        /* <DEDUP_REMOVED lines=19> */
[--C-:B0-----:R-:W-:Y:S02]  /*0b80*/  HADD2.F32 R82, -RZ, R71.reuse.H1_H1 ;  /* 0x30000047ff527230 */ /* 0x101fe40000004100 */
[-C--:B--2---:R-:W-:Y:S01]  /*0b90*/  FFMA.FTZ R4, R81, R0.reuse, R4 ;  /* 0x0000000051047223 */ /* 0x084fe20000010004 */
[----:B------:R-:W-:Y:S02]  /*0ba0*/  HADD2.F32 R81, -RZ, R71.H0_H0 ;  /* 0x20000047ff517230 */ /* 0x000fe40000004100 */
[-C--:B------:R-:W-:Y:S01]  /*0bb0*/  FFMA.FTZ R5, R68, R0.reuse, R5 ;  /* 0x0000000044057223 */ /* 0x080fe20000010005 */
[-C--:B------:R-:W-:Y:S01]  /*0bc0*/  FFMA.FTZ R6, R89, R0.reuse, R6 ;  /* 0x0000000059067223 */ /* 0x080fe20000010006 */
[-C--:B---3--:R-:W-:Y:S01]  /*0bd0*/  FFMA.FTZ R68, R69, R0.reuse, R84 ;  /* 0x0000000045447223 */ /* 0x088fe20000010054 */
[-C--:B------:R-:W-:Y:S01]  /*0be0*/  FFMA.FTZ R69, R70, R0.reuse, R85 ;  /* 0x0000000046457223 */ /* 0x080fe20000010055 */
[-C--:B------:R-:W-:Y:S01]  /*0bf0*/  FFMA.FTZ R7, R88, R0.reuse, R7 ;  /* 0x0000000058077223 */ /* 0x080fe20000010007 */
[-C--:B------:R-:W-:Y:S01]  /*0c00*/  FFMA.FTZ R70, R81, R0.reuse, R86 ;  /* 0x0000000051467223 */ /* 0x080fe20000010056 */
[----:B------:R-:W-:Y:S01]  /*0c10*/  FFMA.FTZ R71, R82, R0, R87 ;  /* 0x0000000052477223 */ /* 0x000fe20000010057 */
[----:B------:R-:W-:Y:S06]  /*0c20*/  BRA `(.L_x_14357) ;  /* 0x0000000000407947 */ /* 0x000fec0003800000 */
.L_x_14356:
        /* <DEDUP_REMOVED lines=9> */
[-C--:B------:R-:W-:Y:S01]  /*0cc0*/  FMUL.FTZ R7, R69, R0.reuse ;  /* 0x0000000045077220 */ /* 0x080fe20000410000 */
[----:B------:R-:W-:Y:S02]  /*0cd0*/  HADD2.F32 R85, -RZ, R70.H1_H1 ;  /* 0x30000046ff557230 */ /* 0x000fe40000004100 */
[-C--:B------:R-:W-:Y:S01]  /*0ce0*/  FMUL.FTZ R70, R87, R0.reuse ;  /* 0x0000000057467220 */ /* 0x080fe20000410000 */
[----:B------:R-:W-:Y:S02]  /*0cf0*/  HADD2.F32 R71, -RZ, R71.H1_H1 ;  /* 0x30000047ff477230 */ /* 0x000fe40000004100 */
[-C--:B------:R-:W-:Y:S01]  /*0d00*/  FMUL.FTZ R68, R83, R0.reuse ;  /* 0x0000000053447220 */ /* 0x080fe20000410000 */
[----:B------:R-:W-:-:S02]  /*0d10*/  FMUL.FTZ R69, R85, R0 ;  /* 0x0000000055457220 */ /* 0x000fc40000410000 */
[----:B------:R-:W-:-:S07]  /*0d20*/  FMUL.FTZ R71, R71, R0 ;  /* 0x0000000047477220 */ /* 0x000fce0000410000 */
.L_x_14357:
[----:B------:R-:W0:Y:S02]  /*0d30*/  LDC.64 R82, c[0x0][0x3a8] ;  /* 0x0000ea00ff527b82 */ /* 0x000e240000000a00 */
[C---:B0-----:R-:W-:Y:S01]  /*0d40*/  IMAD.WIDE.U32 R82, R80.reuse, 0x20, R82 ;  /* 0x0000002050527825 */ /* 0x041fe200078e0052 */
[----:B------:R-:W-:-:S04]  /*0d50*/  IADD3 R80, PT, PT, R80, 0x100, RZ ;  /* 0x0000010050507810 */ /* 0x000fc80007ffe0ff */
[----:B------:R1:W-:Y:S04]  /*0d60*/  STG.E.128 desc[UR6][R82.64], R4 ;  /* 0x0000000452007986 */ /* 0x0003e8000c101d06 */
[----:B------:R1:W-:Y:S02]  /*0d70*/  STG.E.128 desc[UR6][R82.64+0x10], R68 ;  /* 0x0000104452007986 */ /* 0x0003e4000c101d06 */
.L_x_14355:
[----:B------:R-:W-:Y:S05]  /*0d80*/  BSYNC.RECONVERGENT B0 ;  /* 0x0000000000007941 */ /* 0x000fea0003800200 */
.L_x_14354:
        /* <DEDUP_REMOVED lines=30> */
.L_x_14360:
        /* <DEDUP_REMOVED lines=8> */
[--C-:B01----:R-:W-:Y:S02]  /*0ff0*/  HADD2.F32 R83, -RZ, R62.reuse.H0_H0 ;  /* 0x2000003eff537230 */ /* 0x103fe40000004100 */
[-C--:B------:R-:W-:Y:S01]  /*1000*/  FMUL.FTZ R59, R61, R0.reuse ;  /* 0x000000003d3b7220 */ /* 0x080fe20000410000 */
[----:B------:R-:W-:Y:S02]  /*1010*/  HADD2.F32 R85, -RZ, R62.H1_H1 ;  /* 0x3000003eff557230 */ /* 0x000fe40000004100 */
[-C--:B------:R-:W-:Y:S01]  /*1020*/  FMUL.FTZ R62, R87, R0.reuse ;  /* 0x00000000573e7220 */ /* 0x080fe20000410000 */
[----:B------:R-:W-:Y:S02]  /*1030*/  HADD2.F32 R63, -RZ, R63.H1_H1 ;  /* 0x3000003fff3f7230 */ /* 0x000fe40000004100 */
[-C--:B------:R-:W-:Y:S01]  /*1040*/  FMUL.FTZ R60, R83, R0.reuse ;  /* 0x00000000533c7220 */ /* 0x080fe20000410000 */
[----:B------:R-:W-:-:S02]  /*1050*/  FMUL.FTZ R61, R85, R0 ;  /* 0x00000000553d7220 */ /* 0x000fc40000410000 */
[----:B------:R-:W-:-:S07]  /*1060*/  FMUL.FTZ R63, R63, R0 ;  /* 0x000000003f3f7220 */ /* 0x000fce0000410000 */
.L_x_14361:
[----:B------:R-:W0:Y:S02]  /*1070*/  LDC.64 R82, c[0x0][0x3a8] ;  /* 0x0000ea00ff527b82 */ /* 0x000e240000000a00 */
[----:B0-----:R-:W-:-:S05]  /*1080*/  IMAD.WIDE.U32 R80, R80, 0x20, R82 ;  /* 0x0000002050507825 */ /* 0x001fca00078e0052 */
[----:B------:R2:W-:Y:S04]  /*1090*/  STG.E.128 desc[UR6][R80.64], R56 ;  /* 0x0000003850007986 */ /* 0x0005e8000c101d06 */
[----:B------:R2:W-:Y:S02]  /*10a0*/  STG.E.128 desc[UR6][R80.64+0x10], R60 ;  /* 0x0000103c50007986 */ /* 0x0005e4000c101d06 */
.L_x_14359:
[----:B------:R-:W-:Y:S05]  /*10b0*/  BSYNC.RECONVERGENT B0 ;  /* 0x0000000000007941 */ /* 0x000fea0003800200 */
.L_x_14358:
        /* <DEDUP_REMOVED lines=110> */
.L_x_14363:
[----:B------:R-:W-:Y:S05]  /*17a0*/  BSYNC.RECONVERGENT B0 ;  /* 0x0000000000007941 */ /* 0x000fea0003800200 */
.L_x_14362:
        /* <DEDUP_REMOVED lines=12> */
.L_x_14365:
[----:B------:R-:W-:Y:S05]  /*1870*/  BSYNC.RECONVERGENT B0 ;  /* 0x0000000000007941 */ /* 0x000fea0003800200 */
.L_x_14364:
        /* <DEDUP_REMOVED lines=100> */
.L_x_14367:
[----:B------:R-:W-:Y:S05]  /*1ec0*/  BSYNC.RECONVERGENT B0 ;  /* 0x0000000000007941 */ /* 0x000fea0003800200 */
.L_x_14366:
        /* <DEDUP_REMOVED lines=34> */
.L_x_14369:
[----:B------:R-:W-:Y:S05]  /*20f0*/  BSYNC.RECONVERGENT B0 ;  /* 0x0000000000007941 */ /* 0x000fea0003800200 */
.L_x_14368:
        /* <DEDUP_REMOVED lines=33> */
.L_x_14371:
[----:B------:R-:W-:Y:S05]  /*2310*/  BSYNC.RECONVERGENT B0 ;  /* 0x0000000000007941 */ /* 0x000fea0003800200 */
.L_x_14370:
[----:B------:R-:W4:Y:S01]  /*2320*/  LDC.64 R78, c[0x0][0x380] ;  /* 0x0000e000ff4e7b82 */ /* 0x000f220000000a00 */
[----:B------:R-:W-:Y:S01]  /*2330*/  UPLOP3.LUT UP1, UPT, UPT, UPT, UP1, 0x40, 0x4 ;  /* 0x000000000004789c */ /* 0x000fe20003f2e810 */
[----:B----4-:R-:W-:-:S04]  /*2340*/  IADD3 R2, PT, PT, R2, R78, RZ ;  /* 0x0000004e02027210 */ /* 0x010fc80007ffe0ff */
[----:B------:R-:W-:-:S13]  /*2350*/  ISETP.GE.AND P1, PT, R2, R79, PT ;  /* 0x0000004f0200720c */ /* 0x000fda0003f26270 */
[----:B------:R-:W-:Y:S05]  /*2360*/  @!P1 BRA `(.L_x_14372) ;  /* 0xffffffe000bc9947 */ /* 0x000fea000383ffff */
[----:B------:R-:W-:Y:S05]  /*2370*/  EXIT ;  /* 0x000000000000794d */ /* 0x000fea0003800000 */
.L_x_14373:
        /* <DEDUP_REMOVED lines=16> */
.L_x_21015:


//--------------------- .text._ZN10layer_norm13ln_fwd_kernelINS_13Kernel_traitsIf6__halffS2_fjLj6144ELj1ELj1ELj8ELj16ENS_18Kernel_traits_baseILj6144EfS2_fS2_fjLj256EEEEELb0ELb0ELb0ELb1EEEvNS_9FwdParamsE --------------------------
	.section	.text._ZN10layer_norm13ln_fwd_kernelINS_13Kernel_traitsIf6__halffS2_fjLj6144ELj1ELj1ELj8ELj16ENS_18Kernel_traits_baseILj6144EfS2_fS2_fjLj256EEEEELb0ELb0ELb0ELb1EEEvNS_9FwdParamsE,"ax",@progbits
	.align	128
        .global         _ZN10layer_norm13ln_fwd_kernelINS_13Kernel_traitsIf6__halffS2_fjLj6144ELj1ELj1ELj8ELj16ENS_18Kernel_traits_baseILj6144EfS2_fS2_fjLj256EEEEELb0ELb0ELb0ELb1EEEvNS_9FwdParamsE
        .type           _ZN10layer_norm13ln_fwd_kernelINS_13Kernel_traitsIf6__halffS2_fjLj6144ELj1ELj1ELj8ELj16ENS_18Kernel_traits_baseILj6144EfS2_fS2_fjLj256EEEEELb0ELb0ELb0ELb1EEEvNS_9FwdParamsE,@function
        .size           _ZN10layer_norm13ln_fwd_kernelINS_13Kernel_traitsIf6__halffS2_fjLj6144ELj1ELj1ELj8ELj16ENS_18Kernel_traits_baseILj6144EfS2_fS2_fjLj256EEEEELb0ELb0ELb0ELb1EEEvNS_9FwdParamsE,(.L_x_21016 - _ZN10layer_norm13ln_fwd_kernelINS_13Kernel_traitsIf6__halffS2_fjLj6144ELj1ELj1ELj8ELj16ENS_18Kernel_traits_baseILj6144EfS2_fS2_fjLj256EEEEELb0ELb0ELb0ELb1EEEvNS_9FwdParamsE)
        .other          _ZN10layer_norm13ln_fwd_kernelINS_13Kernel_traitsIf6__halffS2_fjLj6144ELj1ELj1ELj8ELj16ENS_18Kernel_traits_baseILj6144EfS2_fS2_fjLj256EEEEELb0ELb0ELb0ELb1EEEvNS_9FwdParamsE,@"STO_CUDA_ENTRY STV_DEFAULT"
_ZN10layer_norm13ln_fwd_kernelINS_13Kernel_traitsIf6__halffS2_fjLj6144ELj1ELj1ELj8ELj16ENS_18Kernel_traits_baseILj6144EfS2_fS2_fjLj256EEEEELb0ELb0ELb0ELb1EEEvNS_9FwdParamsE:
.text._ZN10layer_norm13ln_fwd_kernelINS_13Kernel_traitsIf6__halffS2_fjLj6144ELj1ELj1ELj8ELj16ENS_18Kernel_traits_baseILj6144EfS2_fS2_fjLj256EEEEELb0ELb0ELb0ELb1EEEvNS_9FwdParamsE:
        /* <DEDUP_REMOVED lines=26> */
.L_x_14374:
        /* <DEDUP_REMOVED lines=20> */
.L_x_14375:
        /* <DEDUP_REMOVED lines=11> */
.L_x_14386:
        /* <DEDUP_REMOVED lines=29> */
[-C--:B0-----:R-:W-:Y:S01]  /*0560*/  FFMA.FTZ R58, R71, R75.reuse, R62 ;  /* 0x0000004b473a7223 */ /* 0x081fe2000001003e */
[-C--:B------:R-:W-:Y:S01]  /*0570*/  FFMA.FTZ R59, R0, R75.reuse, R63 ;  /* 0x0000004b003b7223 */ /* 0x080fe2000001003f */
[-C--:B---3--:R-:W-:Y:S01]  /*0580*/  FFMA.FTZ R52, R53, R75.reuse, R64 ;  /* 0x0000004b35347223 */ /* 0x088fe20000010040 */
[-C--:B------:R-:W-:Y:S01]  /*0590*/  FFMA.FTZ R53, R54, R75.reuse, R65 ;  /* 0x0000004b36357223 */ /* 0x080fe20000010041 */
[-C--:B------:R-:W-:Y:S01]  /*05a0*/  FFMA.FTZ R54, R73, R75.reuse, R66 ;  /* 0x0000004b49367223 */ /* 0x080fe20000010042 */
[----:B------:R-:W-:Y:S01]  /*05b0*/  FFMA.FTZ R55, R70, R75, R67 ;  /* 0x0000004b46377223 */ /* 0x000fe20000010043 */
[----:B------:R-:W-:Y:S06]  /*05c0*/  BRA `(.L_x_14377) ;  /* 0x0000000000407947 */ /* 0x000fec0003800000 */
.L_x_14376:
[----:B-----5:R-:W-:Y:S02]  /*05d0*/  HADD2.F32 R56, -RZ, R52.H0_H0 ;  /* 0x20000034ff387230 */ /* 0x020fe40000004100 */
[----:B------:R-:W-:Y:S02]  /*05e0*/  HADD2.F32 R60, -RZ, R54.H0_H0 ;  /* 0x20000036ff3c7230 */ /* 0x000fe40000004100 */
[----:B------:R-:W-:Y:S02]  /*05f0*/  HADD2.F32 R52, -RZ, R52.H1_H1 ;  /* 0x30000034ff347230 */ /* 0x000fe40000004100 */
[-C--:B------:R-:W-:Y:S01]  /*0600*/  FMUL.FTZ R56, R56, R75.reuse ;  /* 0x0000004b38387220 */ /* 0x080fe20000410000 */
[----:B------:R-:W-:Y:S02]  /*0610*/  HADD2.F32 R54, -RZ, R54.H1_H1 ;  /* 0x30000036ff367230 */ /* 0x000fe40000004100 */
        /* <DEDUP_REMOVED lines=11> */
.L_x_14377:
        /* <DEDUP_REMOVED lines=29> */
.L_x_14378:
[--C-:B0----5:R-:W-:Y:S02]  /*08a0*/  HADD2.F32 R64, -RZ, R60.reuse.H1_H1 ;  /* 0x3000003cff407230 */ /* 0x121fe40000004100 */
        /* <DEDUP_REMOVED lines=15> */
.L_x_14379:
        /* <DEDUP_REMOVED lines=11> */
[----:B-----5:R-:W-:Y:S02]  /*0a50*/  HADD2.F32 R89, -RZ, R80.H0_H0 ;  /* 0x20000050ff597230 */ /* 0x020fe40000004100 */
[--C-:B------:R-:W-:Y:S02]  /*0a60*/  HADD2.F32 R0, -RZ, R81.reuse.H1_H1 ;  /* 0x30000051ff007230 */ /* 0x100fe40000004100 */
[----:B------:R-:W-:Y:S02]  /*0a70*/  HADD2.F32 R91, -RZ, R81.H0_H0 ;  /* 0x20000051ff5b7230 */ /* 0x000fe40000004100 */
[----:B------:R-:W-:-:S02]  /*0a80*/  HADD2.F32 R81, -RZ, R82.H0_H0 ;  /* 0x20000052ff517230 */ /* 0x000fc40000004100 */
[----:B------:R-:W-:Y:S02]  /*0a90*/  HADD2.F32 R80, -RZ, R80.H1_H1 ;  /* 0x30000050ff507230 */ /* 0x000fe40000004100 */
[----:B------:R-:W-:Y:S02]  /*0aa0*/  HADD2.F32 R82, -RZ, R82.H1_H1 ;  /* 0x30000052ff527230 */ /* 0x000fe40000004100 */
[-C--:B--2---:R-:W-:Y:S01]  /*0ab0*/  FFMA.FTZ R68, R89, R75.reuse, R68 ;  /* 0x0000004b59447223 */ /* 0x084fe20000010044 */
[-C--:B------:R-:W-:Y:S01]  /*0ac0*/  FFMA.FTZ R71, R0, R75.reuse, R71 ;  /* 0x0000004b00477223 */ /* 0x080fe20000010047 */
[--C-:B------:R-:W-:Y:S02]  /*0ad0*/  HADD2.F32 R89, -RZ, R83.reuse.H0_H0 ;  /* 0x20000053ff597230 */ /* 0x100fe40000004100 */
[-C--:B------:R-:W-:Y:S01]  /*0ae0*/  FFMA.FTZ R69, R80, R75.reuse, R69 ;  /* 0x0000004b50457223 */ /* 0x080fe20000010045 */
[----:B------:R-:W-:Y:S02]  /*0af0*/  HADD2.F32 R0, -RZ, R83.H1_H1 ;  /* 0x30000053ff007230 */ /* 0x000fe40000004100 */
[-C--:B------:R-:W-:Y:S01]  /*0b00*/  FFMA.FTZ R70, R91, R75.reuse, R70 ;  /* 0x0000004b5b467223 */ /* 0x080fe20000010046 */
[-C--:B---3--:R-:W-:Y:S01]  /*0b10*/  FFMA.FTZ R72, R81, R75.reuse, R84 ;  /* 0x0000004b51487223 */ /* 0x088fe20000010054 */
[-C--:B------:R-:W-:Y:S01]  /*0b20*/  FFMA.FTZ R73, R82, R75.reuse, R85 ;  /* 0x0000004b52497223 */ /* 0x080fe20000010055 */
[-C--:B------:R-:W-:Y:S01]  /*0b30*/  FFMA.FTZ R74, R89, R75.reuse, R86 ;  /* 0x0000004b594a7223 */ /* 0x080fe20000010056 */
[----:B------:R-:W-:Y:S01]  /*0b40*/  FFMA.FTZ R75, R0, R75, R87 ;  /* 0x0000004b004b7223 */ /* 0x000fe20000010057 */
[----:B------:R-:W-:Y:S06]  /*0b50*/  BRA `(.L_x_14381) ;  /* 0x0000000000407947 */ /* 0x000fec0003800000 */
.L_x_14380:
[----:B-----5:R-:W-:Y:S02]  /*0b60*/  HADD2.F32 R68, -RZ, R80.H0_H0 ;  /* 0x20000050ff447230 */ /* 0x020fe40000004100 */
[----:B------:R-:W-:Y:S02]  /*0b70*/  HADD2.F32 R72, -RZ, R82.H0_H0 ;  /* 0x20000052ff487230 */ /* 0x000fe40000004100 */
[----:B------:R-:W-:Y:S02]  /*0b80*/  HADD2.F32 R80, -RZ, R80.H1_H1 ;  /* 0x30000050ff507230 */ /* 0x000fe40000004100 */
[-C--:B------:R-:W-:Y:S01]  /*0b90*/  FMUL.FTZ R68, R68, R75.reuse ;  /* 0x0000004b44447220 */ /* 0x080fe20000410000 */
[--C-:B0-----:R-:W-:Y:S02]  /*0ba0*/  HADD2.F32 R70, -RZ, R81.reuse.H0_H0 ;  /* 0x20000051ff467230 */ /* 0x101fe40000004100 */
        /* <DEDUP_REMOVED lines=11> */
.L_x_14381:
        /* <DEDUP_REMOVED lines=107> */
.L_x_14383:
[----:B------:R-:W-:Y:S05]  /*1310*/  BSYNC.RECONVERGENT B0 ;  /* 0x0000000000007941 */ /* 0x000fea0003800200 */
.L_x_14382:
        /* <DEDUP_REMOVED lines=15> */
.L_x_14385:
[----:B------:R-:W-:Y:S05]  /*1410*/  BSYNC.RECONVERGENT B0 ;  /* 0x0000000000007941 */ /* 0x000fea0003800200 */
.L_x_14384:
        /* <DEDUP_REMOVED lines=58> */
[----:B------:R-:W-:Y:S01]  /*17c0*/  FADD.FTZ R100, -R83, R57 ;  /* 0x0000003953647221 */ /* 0x000fe20000010100 */
[----:B------:R-:W-:Y:S01]  /*17d0*/  ISETP.NE.AND P1, PT, R0, RZ, PT ;  /* 0x000000ff0000720c */ /* 0x000fe20003f25270 */
[----:B0-----:R-:W-:Y:S01]  /*17e0*/  FFMA.FTZ R79, R81, UR11, R82 ;  /* 0x0000000b514f7c23 */ /* 0x001fe20008010052 */
[----:B------:R-:W0:Y:S01]  /*17f0*/  LDC.64 R56, c[0x0][0x428] ;  /* 0x00010a00ff387b82 */ /* 0x000e220000000a00 */
[C---:B------:R-:W-:Y:S01]  /*1800*/  FADD.FTZ R52, -R83.reuse, R52 ;  /* 0x0000003453347221 */ /* 0x040fe20000010100 */
[----:B------:R-:W-:Y:S01]  /*1810*/  FADD.FTZ R54, -R83, R54 ;  /* 0x0000003653367221 */ /* 0x000fe20000010100 */
        /* <DEDUP_REMOVED lines=26> */
[----:B------:R-:W-:Y:S01]  /*19c0*/  FMUL.FTZ R106, R79, R106 ;  /* 0x0000006a4f6a7220 */ /* 0x000fe20000410000 */
[----:B------:R-:W-:-:S04]  /*19d0*/  IMAD.WIDE.U32 R66, R76, 0x10, R56 ;  /* 0x000000104c427825 */ /* 0x000fc800078e0038 */
[C---:B------:R-:W-:Y:S01]  /*19e0*/  FMUL.FTZ R3, R79.reuse, R98 ;  /* 0x000000624f037220 */ /* 0x040fe20000410000 */
[----:B------:R-:W-:Y:S01]  /*19f0*/  FMUL.FTZ R100, R79, R100 ;  /* 0x000000644f647220 */ /* 0x000fe20000410000 */
[----:B------:R-:W-:Y:S01]  /*1a00*/  FFMA.FTZ R54, R55, R8, R32 ;  /* 0x0000000837367223 */ /* 0x000fe20000010020 */
[----:B------:R-:W-:-:S04]  /*1a10*/  IMAD.WIDE.U32 R68, R77, 0x10, R56 ;  /* 0x000000104d447825 */ /* 0x000fc800078e0038 */
[----:B------:R-:W-:Y:S01]  /*1a20*/  FFMA.FTZ R55, R59, R10, R34 ;  /* 0x0000000a3b377223 */ /* 0x000fe20000010022 */
[----:B------:R-:W0:Y:S01]  /*1a30*/  @!P1 LDC.64 R76, c[0x0][0x3c0] ;  /* 0x0000f000ff4c9b82 */ /* 0x000e220000000a00 */
        /* <DEDUP_REMOVED lines=9> */
[----:B------:R-:W-:Y:S01]  /*1ad0*/  FMUL.FTZ R96, R79, R96 ;  /* 0x000000604f607220 */ /* 0x000fe20000410000 */
        /* <DEDUP_REMOVED lines=39> */
[----:B--2---:R-:W-:Y:S01]  /*1d50*/  @!P1 IMAD.WIDE R74, R2, 0x4, R74 ;  /* 0x00000004024a9825 */ /* 0x004fe200078e024a */
        /* <DEDUP_REMOVED lines=8> */
[----:B------:R-:W-:-:S02]  /*1de0*/  F2FP.F16.F32.PACK_AB R60, R60, R3 ;  /* 0x000000033c3c723e */ /* 0x000fc400000000ff */
[----:B-1----:R-:W-:Y:S01]  /*1df0*/  IADD3 R2, PT, PT, R2, R86, RZ ;  /* 0x0000005602027210 */ /* 0x002fe20007ffe0ff */
[----:B------:R0:W-:Y:S03]  /*1e00*/  STG.E.128 desc[UR6][R66.64], R56 ;  /* 0x0000003842007986 */ /* 0x0001e6000c101d06 */
[----:B------:R-:W-:Y:S01]  /*1e10*/  ISETP.GE.AND P1, PT, R2, R87, PT ;  /* 0x000000570200720c */ /* 0x000fe20003f26270 */
[----:B------:R0:W-:-:S12]  /*1e20*/  STG.E.128 desc[UR6][R68.64], R60 ;  /* 0x0000003c44007986 */ /* 0x0001d8000c101d06 */
[----:B------:R-:W-:Y:S05]  /*1e30*/  @!P1 BRA `(.L_x_14386) ;  /* 0xffffffe400549947 */ /* 0x000fea000383ffff */
[----:B------:R-:W-:Y:S05]  /*1e40*/  EXIT ;  /* 0x000000000000794d */ /* 0x000fea0003800000 */
.L_x_14387:
        /* <DEDUP_REMOVED lines=11> */
.L_x_21016:


//--------------------- .text._ZN10layer_norm13ln_fwd_kernelINS_13Kernel_traitsIf6__halffS2_fjLj6144ELj1ELj1ELj8ELj16ENS_18Kernel_traits_baseILj6144EfS2_fS2_fjLj256EEEEELb0ELb0ELb1ELb0EEEvNS_9FwdParamsE --------------------------
	.section	.text._ZN10layer_norm13ln_fwd_kernelINS_13Kernel_traitsIf6__halffS2_fjLj6144ELj1ELj1ELj8ELj16ENS_18Kernel_traits_baseILj6144EfS2_fS2_fjLj256EEEEELb0ELb0ELb1ELb0EEEvNS_9FwdParamsE,"ax",@progbits
	.align	128
        .global         _ZN10layer_norm13ln_fwd_kernelINS_13Kernel_traitsIf6__halffS2_fjLj6144ELj1ELj1ELj8ELj16ENS_18Kernel_traits_baseILj6144EfS2_fS2_fjLj256EEEEELb0ELb0ELb1ELb0EEEvNS_9FwdParamsE
        .type           _ZN10layer_norm13ln_fwd_kernelINS_13Kernel_traitsIf6__halffS2_fjLj6144ELj1ELj1ELj8ELj16ENS_18Kernel_traits_baseILj6144EfS2_fS2_fjLj256EEEEELb0ELb0ELb1ELb0EEEvNS_9FwdParamsE,@function
        .size           _ZN10layer_norm13ln_fwd_kernelINS_13Kernel_traitsIf6__halffS2_fjLj6144ELj1ELj1ELj8ELj16ENS_18Kernel_traits_baseILj6144EfS2_fS2_fjLj256EEEEELb0ELb0ELb1ELb0EEEvNS_9FwdParamsE,(.L_x_21017 - _ZN10layer_norm13ln_fwd_kernelINS_13Kernel_traitsIf6__halffS2_fjLj6144ELj1ELj1ELj8ELj16ENS_18Kernel_traits_baseILj6144EfS2_fS2_fjLj256EEEEELb0ELb0ELb1ELb0EEEvNS_9FwdParamsE)
        .other          _ZN10layer_norm13ln_fwd_kernelINS_13Kernel_traitsIf6__halffS2_fjLj6144ELj1ELj1ELj8ELj16ENS_18Kernel_traits_baseILj6144EfS2_fS2_fjLj256EEEEELb0ELb0ELb1ELb0EEEvNS_9FwdParamsE,@"STO_CUDA_ENTRY STV_DEFAULT"
_ZN10layer_norm13ln_fwd_kernelINS_13Kernel_traitsIf6__halffS2_fjLj6144ELj1ELj1ELj8ELj16ENS_18Kernel_traits_baseILj6144EfS2_fS2_fjLj256EEEEELb0ELb0ELb1ELb0EEEvNS_9FwdParamsE:
.text._ZN10layer_norm13ln_fwd_kernelINS_13Kernel_traitsIf6__halffS2_fjLj6144ELj1ELj1ELj8ELj16ENS_18Kernel_traits_baseILj6144EfS2_fS2_fjLj256EEEEELb0ELb0ELb1ELb0EEEvNS_9FwdParamsE:
        /* <DEDUP_REMOVED lines=48> */
.L_x_14389:
        /* <DEDUP_REMOVED lines=30> */
.L_x_14390:
[----:B------:R-:W-:Y:S05]  /*04e0*/  BSYNC.RECONVERGENT B0 ;  /* 0x0000000000007941 */ /* 0x000fea0003800200 */
.L_x_14388:
        /* <DEDUP_REMOVED lines=20> */
.L_x_14416:
        /* <DEDUP_REMOVED lines=28> */
.L_x_14393:
        /* <DEDUP_REMOVED lines=31> */
.L_x_14394:
[----:B------:R-:W0:Y:S01]  /*09e0*/  @P3 LDC R74, c[0x0][0x40c] ;  /* 0x00010300ff4a3b82 */ /* 0x000e220000000800 */
[----:B-----5:R-:W-:Y:S01]  /*09f0*/  @P3 HADD2.F32 R73, -RZ, R52.H0_H0 ;  /* 0x20000034ff493230 */ /* 0x020fe20000004100 */
[----:B------:R-:W-:Y:S01]  /*0a00*/  MOV R72, RZ ;  /* 0x000000ff00487202 */ /* 0x000fe20000000f00 */
[----:B------:R-:W-:-:S05]  /*0a10*/  @P3 HADD2.F32 R87, -RZ, R55.H1_H1 ;  /* 0x30000037ff573230 */ /* 0x000fca0000004100 */
[----:B------:R-:W1:Y:S08]  /*0a20*/  @P3 LDC R75, c[0x0][0x40c] ;  /* 0x00010300ff4b3b82 */ /* 0x000e700000000800 */
[----:B------:R-:W2:Y:S08]  /*0a30*/  @P3 LDC R76, c[0x0][0x40c] ;  /* 0x00010300ff4c3b82 */ /* 0x000eb00000000800 */
[----:B------:R-:W3:Y:S01]  /*0a40*/  @P3 LDC R77, c[0x0][0x40c] ;  /* 0x00010300ff4d3b82 */ /* 0x000ee20000000800 */
[----:B0-----:R-:W-:Y:S01]  /*0a50*/  @P3 FMUL.FTZ R72, R73, R74 ;  /* 0x0000004a49483220 */ /* 0x001fe20000410000 */
[----:B------:R-:W-:-:S02]  /*0a60*/  @P3 HADD2.F32 R74, -RZ, R52.H1_H1 ;  /* 0x30000034ff4a3230 */ /* 0x000fc40000004100 */
[----:B------:R-:W-:-:S04]  /*0a70*/  HFMA2 R73, -RZ, RZ, 0, 0 ;  /* 0x00000000ff497431 */ /* 0x000fc800000001ff */
[----:B------:R-:W0:Y:S01]  /*0a80*/  @P3 LDC R78, c[0x0][0x40c] ;  /* 0x00010300ff4e3b82 */ /* 0x000e220000000800 */
[----:B-1----:R-:W-:Y:S01]  /*0a90*/  @P3 FMUL.FTZ R73, R74, R75 ;  /* 0x0000004b4a493220 */ /* 0x002fe20000410000 */
[----:B------:R-:W-:Y:S01]  /*0aa0*/  @P3 HADD2.F32 R75, -RZ, R53.H0_H0 ;  /* 0x20000035ff4b3230 */ /* 0x000fe20000004100 */
[----:B------:R-:W-:-:S05]  /*0ab0*/  MOV R74, RZ ;  /* 0x000000ff004a7202 */ /* 0x000fca0000000f00 */
[----:B------:R-:W1:Y:S01]  /*0ac0*/  @P3 LDC R79, c[0x0][0x40c] ;  /* 0x00010300ff4f3b82 */ /* 0x000e620000000800 */
[----:B--2---:R-:W-:Y:S01]  /*0ad0*/  @P3 FMUL.FTZ R74, R75, R76 ;  /* 0x0000004c4b4a3220 */ /* 0x004fe20000410000 */
[----:B------:R-:W-:Y:S02]  /*0ae0*/  @P3 HADD2.F32 R76, -RZ, R53.H1_H1 ;  /* 0x30000035ff4c3230 */ /* 0x000fe40000004100 */
[----:B------:R-:W-:-:S04]  /*0af0*/  HFMA2 R75, -RZ, RZ, 0, 0 ;  /* 0x00000000ff4b7431 */ /* 0x000fc800000001ff */
[----:B------:R-:W2:Y:S01]  /*0b00*/  @P3 LDC R88, c[0x0][0x40c] ;  /* 0x00010300ff583b82 */ /* 0x000ea20000000800 */
[----:B---3--:R-:W-:Y:S01]  /*0b10*/  @P3 FMUL.FTZ R75, R76, R77 ;  /* 0x0000004d4c4b3220 */ /* 0x008fe20000410000 */
[----:B------:R-:W-:Y:S01]  /*0b20*/  @P3 HADD2.F32 R77, -RZ, R54.H0_H0 ;  /* 0x20000036ff4d3230 */ /* 0x000fe20000004100 */
[----:B------:R-:W-:-:S05]  /*0b30*/  MOV R76, RZ ;  /* 0x000000ff004c7202 */ /* 0x000fca0000000f00 */
[----:B------:R-:W3:Y:S01]  /*0b40*/  @P3 LDC R90, c[0x0][0x40c] ;  /* 0x00010300ff5a3b82 */ /* 0x000ee20000000800 */
[----:B0-----:R-:W-:Y:S01]  /*0b50*/  @P3 FMUL.FTZ R76, R77, R78 ;  /* 0x0000004e4d4c3220 */ /* 0x001fe20000410000 */
[----:B------:R-:W-:Y:S02]  /*0b60*/  @P3 HADD2.F32 R78, -RZ, R54.H1_H1 ;  /* 0x30000036ff4e3230 */ /* 0x000fe40000004100 */
[----:B------:R-:W-:-:S03]  /*0b70*/  HFMA2 R77, -RZ, RZ, 0, 0 ;  /* 0x00000000ff4d7431 */ /* 0x000fc600000001ff */
[----:B-1----:R-:W-:Y:S01]  /*0b80*/  @P3 FMUL.FTZ R77, R78, R79 ;  /* 0x0000004f4e4d3220 */ /* 0x002fe20000410000 */
[----:B------:R-:W-:Y:S01]  /*0b90*/  @P3 HADD2.F32 R79, -RZ, R55.H0_H0 ;  /* 0x20000037ff4f3230 */ /* 0x000fe20000004100 */
[----:B------:R-:W-:-:S04]  /*0ba0*/  MOV R78, RZ ;  /* 0x000000ff004e7202 */ /* 0x000fc80000000f00 */
[----:B--2---:R-:W-:Y:S01]  /*0bb0*/  @P3 FMUL.FTZ R78, R79, R88 ;  /* 0x000000584f4e3220 */ /* 0x004fe20000410000 */
[----:B------:R-:W-:Y:S02]  /*0bc0*/  HFMA2 R79, -RZ, RZ, 0, 0 ;  /* 0x00000000ff4f7431 */ /* 0x000fe400000001ff */
[----:B---3--:R-:W-:-:S07]  /*0bd0*/  @P3 FMUL.FTZ R79, R87, R90 ;  /* 0x0000005a574f3220 */ /* 0x008fce0000410000 */
.L_x_14395:
[----:B------:R-:W0:Y:S01]  /*0be0*/  LDC.64 R88, c[0x0][0x3a8] ;  /* 0x0000ea00ff587b82 */ /* 0x000e220000000a00 */
[----:B------:R-:W-:Y:S01]  /*0bf0*/  IADD3 R86, PT, PT, R86, 0x100, RZ ;  /* 0x0000010056567810 */ /* 0x000fe20007ffe0ff */
[C---:B0-----:R-:W-:Y:S01]  /*0c00*/  IMAD.WIDE.U32 R88, R85.reuse, 0x20, R88 ;  /* 0x0000002055587825 */ /* 0x041fe200078e0058 */
[----:B------:R-:W-:-:S04]  /*0c10*/  IADD3 R85, PT, PT, R85, 0x100, RZ ;  /* 0x0000010055557810 */ /* 0x000fc80007ffe0ff */
[----:B------:R0:W-:Y:S04]  /*0c20*/  STG.E.128 desc[UR6][R88.64], R72 ;  /* 0x0000004858007986 */ /* 0x0001e8000c101d06 */
[----:B------:R0:W-:Y:S02]  /*0c30*/  STG.E.128 desc[UR6][R88.64+0x10], R76 ;  /* 0x0000104c58007986 */ /* 0x0001e4000c101d06 */
.L_x_14392:
[----:B------:R-:W-:Y:S05]  /*0c40*/  BSYNC.RECONVERGENT B0 ;  /* 0x0000000000007941 */ /* 0x000fea0003800200 */
.L_x_14391:
        /* <DEDUP_REMOVED lines=9> */
.L_x_14398:
        /* <DEDUP_REMOVED lines=31> */
.L_x_14399:
[----:B------:R-:W1:Y:S01]  /*0ed0*/  @P3 LDC R62, c[0x0][0x40c] ;  /* 0x00010300ff3e3b82 */ /* 0x000e620000000800 */
[----:B-----5:R-:W-:Y:S01]  /*0ee0*/  @P3 HADD2.F32 R61, -RZ, R52.H0_H0 ;  /* 0x20000034ff3d3230 */ /* 0x020fe20000004100 */
[----:B------:R-:W-:Y:S01]  /*0ef0*/  MOV R60, RZ ;  /* 0x000000ff003c7202 */ /* 0x000fe20000000f00 */
[----:B------:R-:W-:-:S05]  /*0f00*/  @P3 HADD2.F32 R87, -RZ, R55.H1_H1 ;  /* 0x30000037ff573230 */ /* 0x000fca0000004100 */
[----:B------:R-:W2:Y:S08]  /*0f10*/  @P3 LDC R63, c[0x0][0x40c] ;  /* 0x00010300ff3f3b82 */ /* 0x000eb00000000800 */
[----:B------:R-:W3:Y:S08]  /*0f20*/  @P3 LDC R64, c[0x0][0x40c] ;  /* 0x00010300ff403b82 */ /* 0x000ef00000000800 */
[----:B------:R-:W4:Y:S01]  /*0f30*/  @P3 LDC R65, c[0x0][0x40c] ;  /* 0x00010300ff413b82 */ /* 0x000f220000000800 */
[----:B-1----:R-:W-:Y:S01]  /*0f40*/  @P3 FMUL.FTZ R60, R61, R62 ;  /* 0x0000003e3d3c3220 */ /* 0x002fe20000410000 */
[----:B------:R-:W-:-:S02]  /*0f50*/  @P3 HADD2.F32 R62, -RZ, R52.H1_H1 ;  /* 0x30000034ff3e3230 */ /* 0x000fc40000004100 */
[----:B------:R-:W-:-:S04]  /*0f60*/  HFMA2 R61, -RZ, RZ, 0, 0 ;  /* 0x00000000ff3d7431 */ /* 0x000fc800000001ff */
[----:B------:R-:W1:Y:S01]  /*0f70*/  @P3 LDC R66, c[0x0][0x40c] ;  /* 0x00010300ff423b82 */ /* 0x000e620000000800 */
[----:B--2---:R-:W-:Y:S01]  /*0f80*/  @P3 FMUL.FTZ R61, R62, R63 ;  /* 0x0000003f3e3d3220 */ /* 0x004fe20000410000 */
[----:B------:R-:W-:Y:S01]  /*0f90*/  @P3 HADD2.F32 R63, -RZ, R53.H0_H0 ;  /* 0x20000035ff3f3230 */ /* 0x000fe20000004100 */
[----:B------:R-:W-:-:S05]  /*0fa0*/  MOV R62, RZ ;  /* 0x000000ff003e7202 */ /* 0x000fca0000000f00 */
[----:B------:R-:W2:Y:S01]  /*0fb0*/  @P3 LDC R67, c[0x0][0x40c] ;  /* 0x00010300ff433b82 */ /* 0x000ea20000000800 */
[----:B---3--:R-:W-:Y:S01]  /*0fc0*/  @P3 FMUL.FTZ R62, R63, R64 ;  /* 0x000000403f3e3220 */ /* 0x008fe20000410000 */
[----:B------:R-:W-:Y:S02]  /*0fd0*/  @P3 HADD2.F32 R64, -RZ, R53.H1_H1 ;  /* 0x30000035ff403230 */ /* 0x000fe40000004100 */
[----:B------:R-:W-:-:S04]  /*0fe0*/  HFMA2 R63, -RZ, RZ, 0, 0 ;  /* 0x00000000ff3f7431 */ /* 0x000fc800000001ff */
[----:B0-----:R-:W0:Y:S01]  /*0ff0*/  @P3 LDC R88, c[0x0][0x40c] ;  /* 0x00010300ff583b82 */ /* 0x001e220000000800 */
[----:B----4-:R-:W-:Y:S01]  /*1000*/  @P3 FMUL.FTZ R63, R64, R65 ;  /* 0x00000041403f3220 */ /* 0x010fe20000410000 */
[----:B------:R-:W-:Y:S01]  /*1010*/  @P3 HADD2.F32 R65, -RZ, R54.H0_H0 ;  /* 0x20000036ff413230 */ /* 0x000fe20000004100 */
[----:B------:R-:W-:-:S05]  /*1020*/  MOV R64, RZ ;  /* 0x000000ff00407202 */ /* 0x000fca0000000f00 */
[----:B------:R-:W3:Y:S01]  /*1030*/  @P3 LDC R90, c[0x0][0x40c] ;  /* 0x00010300ff5a3b82 */ /* 0x000ee20000000800 */
[----:B-1----:R-:W-:Y:S01]  /*1040*/  @P3 FMUL.FTZ R64, R65, R66 ;  /* 0x0000004241403220 */ /* 0x002fe20000410000 */
[----:B------:R-:W-:Y:S02]  /*1050*/  @P3 HADD2.F32 R66, -RZ, R54.H1_H1 ;  /* 0x30000036ff423230 */ /* 0x000fe40000004100 */
[----:B------:R-:W-:-:S03]  /*1060*/  HFMA2 R65, -RZ, RZ, 0, 0 ;  /* 0x00000000ff417431 */ /* 0x000fc600000001ff */
[----:B--2---:R-:W-:Y:S01]  /*1070*/  @P3 FMUL.FTZ R65, R66, R67 ;  /* 0x0000004342413220 */ /* 0x004fe20000410000 */
[----:B------:R-:W-:Y:S01]  /*1080*/  @P3 HADD2.F32 R67, -RZ, R55.H0_H0 ;  /* 0x20000037ff433230 */ /* 0x000fe20000004100 */
[----:B------:R-:W-:-:S04]  /*1090*/  MOV R66, RZ ;  /* 0x000000ff00427202 */ /* 0x000fc80000000f00 */
[----:B0-----:R-:W-:Y:S01]  /*10a0*/  @P3 FMUL.FTZ R66, R67, R88 ;  /* 0x0000005843423220 */ /* 0x001fe20000410000 */
[----:B------:R-:W-:Y:S02]  /*10b0*/  HFMA2 R67, -RZ, RZ, 0, 0 ;  /* 0x00000000ff437431 */ /* 0x000fe400000001ff */
[----:B---3--:R-:W-:-:S07]  /*10c0*/  @P3 FMUL.FTZ R67, R87, R90 ;  /* 0x0000005a57433220 */ /* 0x008fce0000410000 */
.L_x_14400:
[----:B------:R-:W0:Y:S01]  /*10d0*/  LDC.64 R88, c[0x0][0x3a8] ;  /* 0x0000ea00ff587b82 */ /* 0x000e220000000a00 */
[----:B------:R-:W-:Y:S01]  /*10e0*/  IADD3 R86, PT, PT, R86, 0x100, RZ ;  /* 0x0000010056567810 */ /* 0x000fe20007ffe0ff */
[C---:B0-----:R-:W-:Y:S01]  /*10f0*/  IMAD.WIDE.U32 R88, R85.reuse, 0x20, R88 ;  /* 0x0000002055587825 */ /* 0x041fe200078e0058 */
[----:B------:R-:W-:-:S04]  /*1100*/  IADD3 R85, PT, PT, R85, 0x100, RZ ;  /* 0x0000010055557810 */ /* 0x000fc80007ffe0ff */
[----:B------:R1:W-:Y:S04]  /*1110*/  STG.E.128 desc[UR6][R88.64], R60 ;  /* 0x0000003c58007986 */ /* 0x0003e8000c101d06 */
[----:B------:R1:W-:Y:S02]  /*1120*/  STG.E.128 desc[UR6][R88.64+0x10], R64 ;  /* 0x0000104058007986 */ /* 0x0003e4000c101d06 */
.L_x_14397:
[----:B------:R-:W-:Y:S05]  /*1130*/  BSYNC.RECONVERGENT B0 ;  /* 0x0000000000007941 */ /* 0x000fea0003800200 */
.L_x_14396:
        /* <DEDUP_REMOVED lines=9> */
.L_x_14403:
[----:B------:R-:W-:Y:S05]  /*11d0*/  BRA.U !UP0, `(.L_x_14404) ;  /* 0x0000000108787547 */ /* 0x000fea000b800000 */
[----:B------:R-:W2:Y:S02]  /*11e0*/  LDC.64 R86, c[0x0][0x3a0] ;  /* 0x0000e800ff567b82 */ /* 0x000ea40000000a00 */
[----:B--2---:R-:W-:-:S05]  /*11f0*/  IMAD.WIDE.U32 R86, R85, 0x20, R86 ;  /* 0x0000002055567825 */ /* 0x004fca00078e0056 */
[----:B------:R-:W2:Y:S04]  /*1200*/  LDG.E.128 R68, desc[UR6][R86.64] ;  /* 0x0000000656447981 */ /* 0x000ea8000c1e1d00 */
[----:B------:R3:W4:Y:S01]  /*1210*/  LDG.E.128 R56, desc[UR6][R86.64+0x10] ;  /* 0x0000100656387981 */ /* 0x000722000c1e1d00 */
[----:B------:R-:W-:-:S13]  /*1220*/  ISETP.GT.AND P3, PT, R0, RZ, PT ;  /* 0x000000ff0000720c */ /* 0x000fda0003f64270 */
[----:B------:R-:W2:Y:S01]  /*1230*/  @P3 LDC R0, c[0x0][0x40c] ;  /* 0x00010300ff003b82 */ /* 0x000ea20000000800 */
[----:B01---5:R-:W-:Y:S02]  /*1240*/  @P3 HADD2.F32 R89, -RZ, R52.H0_H0 ;  /* 0x20000034ff593230 */ /* 0x023fe40000004100 */
[----:B---3--:R-:W-:-:S05]  /*1250*/  @P3 HADD2.F32 R87, -RZ, R53.H0_H0 ;  /* 0x20000035ff573230 */ /* 0x008fca0000004100 */
[----:B------:R-:W0:Y:S08]  /*1260*/  @P3 LDC R88, c[0x0][0x40c] ;  /* 0x00010300ff583b82 */ /* 0x000e300000000800 */
[----:B------:R-:W1:Y:S01]  /*1270*/  @P3 LDC R86, c[0x0][0x40c] ;  /* 0x00010300ff563b82 */ /* 0x000e620000000800 */
[----:B--2---:R-:W-:Y:S01]  /*1280*/  @P3 FFMA.FTZ R68, R89, R0, R68 ;  /* 0x0000000059443223 */ /* 0x004fe20000010044 */
[----:B------:R-:W-:-:S06]  /*1290*/  @P3 HADD2.F32 R0, -RZ, R52.H1_H1 ;  /* 0x30000034ff003230 */ /* 0x000fcc0000004100 */
[----:B------:R-:W2:Y:S01]  /*12a0*/  @P3 LDC R89, c[0x0][0x40c] ;  /* 0x00010300ff593b82 */ /* 0x000ea20000000800 */
[----:B0-----:R-:W-:-:S07]  /*12b0*/  @P3 FFMA.FTZ R69, R0, R88, R69 ;  /* 0x0000005800453223 */ /* 0x001fce0000010045 */
[----:B------:R-:W0:Y:S08]  /*12c0*/  @P3 LDC R0, c[0x0][0x40c] ;  /* 0x00010300ff003b82 */ /* 0x000e300000000800 */
[----:B------:R-:W4:Y:S01]  /*12d0*/  @P3 LDC R88, c[0x0][0x40c] ;  /* 0x00010300ff583b82 */ /* 0x000f220000000800 */
[----:B0-----:R-:W-:Y:S01]  /*12e0*/  @P3 FFMA.FTZ R70, R87, R0, R70 ;  /* 0x0000000057463223 */ /* 0x001fe20000010046 */
[----:B------:R-:W-:-:S02]  /*12f0*/  @P3 HADD2.F32 R0, -RZ, R53.H1_H1 ;  /* 0x30000035ff003230 */ /* 0x000fc40000004100 */
[----:B------:R-:W-:-:S03]  /*1300*/  @P3 HADD2.F32 R87, -RZ, R54.H0_H0 ;  /* 0x20000036ff573230 */ /* 0x000fc60000004100 */
[----:B-1----:R-:W-:Y:S01]  /*1310*/  @P3 FFMA.FTZ R71, R0, R86, R71 ;  /* 0x0000005600473223 */ /* 0x002fe20000010047 */
[----:B------:R-:W-:Y:S01]  /*1320*/  @P3 HADD2.F32 R0, -RZ, R54.H1_H1 ;  /* 0x30000036ff003230 */ /* 0x000fe20000004100 */
[----:B------:R-:W0:Y:S01]  /*1330*/  @P3 LDC R86, c[0x0][0x40c] ;  /* 0x00010300ff563b82 */ /* 0x000e220000000800 */
[----:B----4-:R-:W-:Y:S01]  /*1340*/  @P3 FFMA.FTZ R56, R87, R88, R56 ;  /* 0x0000005857383223 */ /* 0x010fe20000010038 */
[----:B------:R-:W-:-:S06]  /*1350*/  @P3 HADD2.F32 R87, -RZ, R55.H0_H0 ;  /* 0x20000037ff573230 */ /* 0x000fcc0000004100 */
[----:B------:R-:W1:Y:S01]  /*1360*/  @P3 LDC R88, c[0x0][0x40c] ;  /* 0x00010300ff583b82 */ /* 0x000e620000000800 */
[----:B0-----:R-:W-:Y:S01]  /*1370*/  @P3 FFMA.FTZ R57, R0, R86, R57 ;  /* 0x0000005600393223 */ /* 0x001fe20000010039 */
[----:B------:R-:W-:-:S05]  /*1380*/  @P3 HADD2.F32 R0, -RZ, R55.H1_H1 ;  /* 0x30000037ff003230 */ /* 0x000fca0000004100 */
[----:B--2---:R-:W-:Y:S01]  /*1390*/  @P3 FFMA.FTZ R59, R0, R89, R59 ;  /* 0x00000059003b3223 */ /* 0x004fe2000001003b */
[----:B-1----:R-:W-:Y:S01]  /*13a0*/  @P3 FFMA.FTZ R58, R87, R88, R58 ;  /* 0x00000058573a3223 */ /* 0x002fe2000001003a */
[----:B------:R-:W-:Y:S06]  /*13b0*/  BRA `(.L_x_14405) ;  /* 0x0000000000787947 */ /* 0x000fec0003800000 */
.L_x_14404:
[----:B------:R-:W2:Y:S01]  /*13c0*/  @P3 LDC R57, c[0x0][0x40c] ;  /* 0x00010300ff393b82 */ /* 0x000ea20000000800 */
[----:B-----5:R-:W-:Y:S01]  /*13d0*/  @P3 HADD2.F32 R0, -RZ, R52.H0_H0 ;  /* 0x20000034ff003230 */ /* 0x020fe20000004100 */
[----:B------:R-:W-:Y:S01]  /*13e0*/  CS2R R68, SRZ ;  /* 0x0000000000447805 */ /* 0x000fe2000001ff00 */
[----:B------:R-:W-:Y:S01]  /*13f0*/  @P3 HADD2.F32 R56, -RZ, R53.H0_H0 ;  /* 0x20000035ff383230 */ /* 0x000fe20000004100 */
[----:B------:R-:W-:-:S04]  /*1400*/  MOV R70, RZ ;  /* 0x000000ff00467202 */ /* 0x000fc80000000f00 */
[----:B------:R-:W3:Y:S08]  /*1410*/  @P3 LDC R59, c[0x0][0x40c] ;  /* 0x00010300ff3b3b82 */ /* 0x000ef00000000800 */
[----:B------:R-:W0:Y:S08]  /*1420*/  @P3 LDC R71, c[0x0][0x40c] ;  /* 0x00010300ff473b82 */ /* 0x000e300000000800 */
[----:B------:R-:W1:Y:S01]  /*1430*/  @P3 LDC R87, c[0x0][0x40c] ;  /* 0x00010300ff573b82 */ /* 0x000e620000000800 */
[----:B--2---:R-:W-:Y:S01]  /*1440*/  @P3 FMUL.FTZ R68, R0, R57 ;  /* 0x0000003900443220 */ /* 0x004fe20000410000 */
[----:B------:R-:W-:-:S06]  /*1450*/  @P3 HADD2.F32 R0, -RZ, R52.H1_H1 ;  /* 0x30000034ff003230 */ /* 0x000fcc0000004100 */
[----:B------:R-:W2:Y:S01]  /*1460*/  @P3 LDC R57, c[0x0][0x40c] ;  /* 0x00010300ff393b82 */ /* 0x000ea20000000800 */
[----:B---3--:R-:W-:Y:S01]  /*1470*/  @P3 FMUL.FTZ R69, R0, R59 ;  /* 0x0000003b00453220 */ /* 0x008fe20000410000 */
[----:B------:R-:W-:-:S06]  /*1480*/  @P3 HADD2.F32 R0, -RZ, R53.H1_H1 ;  /* 0x30000035ff003230 */ /* 0x000fcc0000004100 */
[----:B------:R-:W3:Y:S01]  /*1490*/  @P3 LDC R59, c[0x0][0x40c] ;  /* 0x00010300ff3b3b82 */ /* 0x000ee20000000800 */
[----:B0-----:R-:W-:Y:S01]  /*14a0*/  @P3 FMUL.FTZ R70, R56, R71 ;  /* 0x0000004738463220 */ /* 0x001fe20000410000 */
[----:B------:R-:W-:Y:S01]  /*14b0*/  HFMA2 R71, -RZ, RZ, 0, 0 ;  /* 0x00000000ff477431 */ /* 0x000fe200000001ff */
[----:B------:R-:W-:Y:S01]  /*14c0*/  MOV R56, RZ ;  /* 0x000000ff00387202 */ /* 0x000fe20000000f00 */
[----:B-1----:R-:W-:-:S04]  /*14d0*/  @P3 FMUL.FTZ R71, R0, R87 ;  /* 0x0000005700473220 */ /* 0x002fc80000410000 */
[----:B------:R-:W0:Y:S01]  /*14e0*/  @P3 LDC R89, c[0x0][0x40c] ;  /* 0x00010300ff593b82 */ /* 0x000e220000000800 */
[----:B------:R-:W-:-:S05]  /*14f0*/  @P3 HADD2.F32 R0, -RZ, R54.H0_H0 ;  /* 0x20000036ff003230 */ /* 0x000fca0000004100 */
[----:B--2---:R-:W-:Y:S02]  /*1500*/  @P3 FMUL.FTZ R56, R0, R57 ;  /* 0x0000003900383220 */ /* 0x004fe40000410000 */
[----:B------:R-:W1:Y:S01]  /*1510*/  @P3 LDC R87, c[0x0][0x40c] ;  /* 0x00010300ff573b82 */ /* 0x000e620000000800 */
[----:B------:R-:W-:Y:S02]  /*1520*/  @P3 HADD2.F32 R0, -RZ, R54.H1_H1 ;  /* 0x30000036ff003230 */ /* 0x000fe40000004100 */
[----:B------:R-:W-:-:S03]  /*1530*/  HFMA2 R57, -RZ, RZ, 0, 0 ;  /* 0x00000000ff397431 */ /* 0x000fc600000001ff */
[----:B---3--:R-:W-:Y:S01]  /*1540*/  @P3 FMUL.FTZ R57, R0, R59 ;  /* 0x0000003b00393220 */ /* 0x008fe20000410000 */
[----:B------:R-:W-:Y:S01]  /*1550*/  @P3 HADD2.F32 R0, -RZ, R55.H0_H0 ;  /* 0x20000037ff003230 */ /* 0x000fe20000004100 */
[----:B------:R-:W-:-:S04]  /*1560*/  CS2R R58, SRZ ;  /* 0x00000000003a7805 */ /* 0x000fc8000001ff00 */
[----:B-1----:R-:W-:Y:S01]  /*1570*/  @P3 FMUL.FTZ R58, R0, R87 ;  /* 0x00000057003a3220 */ /* 0x002fe20000410000 */
[----:B------:R-:W-:-:S05]  /*1580*/  @P3 HADD2.F32 R0, -RZ, R55.H1_H1 ;  /* 0x30000037ff003230 */ /* 0x000fca0000004100 */
[----:B0-----:R-:W-:-:S07]  /*1590*/  @P3 FMUL.FTZ R59, R0, R89 ;  /* 0x00000059003b3220 */ /* 0x001fce0000410000 */
.L_x_14405:
[----:B------:R-:W0:Y:S02]  /*15a0*/  LDC.64 R86, c[0x0][0x3a8] ;  /* 0x0000ea00ff567b82 */ /* 0x000e240000000a00 */
[----:B0-----:R-:W-:-:S05]  /*15b0*/  IMAD.WIDE.U32 R86, R85, 0x20, R86 ;  /* 0x0000002055567825 */ /* 0x001fca00078e0056 */
[----:B------:R2:W-:Y:S04]  /*15c0*/  STG.E.128 desc[UR6][R86.64], R68 ;  /* 0x0000004456007986 */ /* 0x0005e8000c101d06 */
[----:B------:R2:W-:Y:S02]  /*15d0*/  STG.E.128 desc[UR6][R86.64+0x10], R56 ;  /* 0x0000103856007986 */ /* 0x0005e4000c101d06 */
.L_x_14402:
[----:B------:R-:W-:Y:S05]  /*15e0*/  BSYNC.RECONVERGENT B0 ;  /* 0x0000000000007941 */ /* 0x000fea0003800200 */
.L_x_14401:
        /* <DEDUP_REMOVED lines=109> */
.L_x_14407:
[----:B------:R-:W-:Y:S05]  /*1cc0*/  BSYNC.RECONVERGENT B0 ;  /* 0x0000000000007941 */ /* 0x000fea0003800200 */
.L_x_14406:
        /* <DEDUP_REMOVED lines=13> */
.L_x_14409:
[----:B------:R-:W-:Y:S05]  /*1da0*/  BSYNC.RECONVERGENT B0 ;  /* 0x0000000000007941 */ /* 0x000fea0003800200 */
.L_x_14408:
        /* <DEDUP_REMOVED lines=107> */
.L_x_14412:
[----:B------:R-:W-:Y:S05]  /*2460*/  BSYNC.RECONVERGENT B0 ;  /* 0x0000000000007941 */ /* 0x000fea0003800200 */
.L_x_14411:
        /* <DEDUP_REMOVED lines=34> */
.L_x_14414:
[----:B------:R-:W-:Y:S05]  /*2690*/  BSYNC.RECONVERGENT B0 ;  /* 0x0000000000007941 */ /* 0x000fea0003800200 */
.L_x_14413:
        /* <DEDUP_REMOVED lines=19> */
[----:B------:R-:W-:Y:S01]  /*27d0*/  F2FP.F16.F32.PACK_AB R86, R89, R86 ;  /* 0x000000565956723e */ /* 0x000fe200000000ff */
        /* <DEDUP_REMOVED lines=8> */
[----:B------:R-:W-:Y:S02]  /*2860*/  F2FP.F16.F32.PACK_AB R84, R83, R84 ;  /* 0x000000545354723e */ /* 0x000fe400000000ff */
[----:B------:R-:W-:Y:S02]  /*2870*/  F2FP.F16.F32.PACK_AB R87, R0, R87 ;  /* 0x000000570057723e */ /* 0x000fe400000000ff */
[----:B------:R-:W-:Y:S01]  /*2880*/  F2FP.F16.F32.PACK_AB R85, R92, R85 ;  /* 0x000000555c55723e */ /* 0x000fe200000000ff */
[----:B0-----:R-:W-:-:S05]  /*2890*/  IMAD.WIDE.U32 R82, R82, 0x10, R88 ;  /* 0x0000001052527825 */ /* 0x001fca00078e0058 */
[----:B------:R2:W-:Y:S02]  /*28a0*/  STG.E.128 desc[UR6][R82.64], R84 ;  /* 0x0000005452007986 */ /* 0x0005e4000c101d06 */
.L_x_14415:
[----:B------:R-:W-:Y:S05]  /*28b0*/  BSYNC.RECONVERGENT B0 ;  /* 0x0000000000007941 */ /* 0x000fea0003800200 */
.L_x_14410:
[----:B--2---:R-:W2:Y:S01]  /*28c0*/  LDC.64 R82, c[0x0][0x380] ;  /* 0x0000e000ff527b82 */ /* 0x004ea20000000a00 */
[----:B------:R-:W-:Y:S01]  /*28d0*/  UPLOP3.LUT UP1, UPT, UPT, UPT, UP1, 0x40, 0x4 ;  /* 0x000000000004789c */ /* 0x000fe20003f2e810 */
[----:B--2---:R-:W-:-:S04]  /*28e0*/  IADD3 R2, PT, PT, R2, R82, RZ ;  /* 0x0000005202027210 */ /* 0x004fc80007ffe0ff */
[----:B------:R-:W-:-:S13]  /*28f0*/  ISETP.GE.AND P0, PT, R2, R83, PT ;  /* 0x000000530200720c */ /* 0x000fda0003f06270 */
[----:B------:R-:W-:Y:S05]  /*2900*/  @!P0 BRA `(.L_x_14416) ;  /* 0xffffffdc00488947 */ /* 0x000fea000383ffff */
[----:B------:R-:W-:Y:S05]  /*2910*/  EXIT ;  /* 0x000000000000794d */ /* 0x000fea0003800000 */
.L_x_14417:
        /* <DEDUP_REMOVED lines=14> */
.L_x_21017:


//--------------------- .text._ZN10layer_norm13ln_fwd_kernelINS_13Kernel_traitsIf6__halffS2_fjLj6144ELj1ELj1ELj8ELj16ENS_18Kernel_traits_baseILj6144EfS2_fS2_fjLj256EEEEELb0ELb0ELb1ELb1EEEvNS_9FwdParamsE --------------------------
	.section	.text._ZN10layer_norm13ln_fwd_kernelINS_13Kernel_traitsIf6__halffS2_fjLj6144ELj1ELj1ELj8ELj16ENS_18Kernel_traits_baseILj6144EfS2_fS2_fjLj256EEEEELb0ELb0ELb1ELb1EEEvNS_9FwdParamsE,"ax",@progbits
	.align	128
        .global         _ZN10layer_norm13ln_fwd_kernelINS_13Kernel_traitsIf6__halffS2_fjLj6144ELj1ELj1ELj8ELj16ENS_18Kernel_traits_baseILj6144EfS2_fS2_fjLj256EEEEELb0ELb0ELb1ELb1EEEvNS_9FwdParamsE
        .type           _ZN10layer_norm13ln_fwd_kernelINS_13Kernel_traitsIf6__halffS2_fjLj6144ELj1ELj1ELj8ELj16ENS_18Kernel_traits_baseILj6144EfS2_fS2_fjLj256EEEEELb0ELb0ELb1ELb1EEEvNS_9FwdParamsE,@function
        .size           _ZN10layer_norm13ln_fwd_kernelINS_13Kernel_traitsIf6__halffS2_fjLj6144ELj1ELj1ELj8ELj16ENS_18Kernel_traits_baseILj6144EfS2_fS2_fjLj256EEEEELb0ELb0ELb1ELb1EEEvNS_9FwdParamsE,(.L_x_21018 - _ZN10layer_norm13ln_fwd_kernelINS_13Kernel_traitsIf6__halffS2_fjLj6144ELj1ELj1ELj8ELj16ENS_18Kernel_traits_baseILj6144EfS2_fS2_fjLj256EEEEELb0ELb0ELb1ELb1EEEvNS_9FwdParamsE)
        .other          _ZN10layer_norm13ln_fwd_kernelINS_13Kernel_traitsIf6__halffS2_fjLj6144ELj1ELj1ELj8ELj16ENS_18Kernel_traits_baseILj6144EfS2_fS2_fjLj256EEEEELb0ELb0ELb1ELb1EEEvNS_9FwdParamsE,@"STO_CUDA_ENTRY STV_DEFAULT"
_ZN10layer_norm13ln_fwd_kernelINS_13Kernel_traitsIf6__halffS2_fjLj6144ELj1ELj1ELj8ELj16ENS_18Kernel_traits_baseILj6144EfS2_fS2_fjLj256EEEEELb0ELb0ELb1ELb1EEEvNS_9FwdParamsE:
.text._ZN10layer_norm13ln_fwd_kernelINS_13Kernel_traitsIf6__halffS2_fjLj6144ELj1ELj1ELj8ELj16ENS_18Kernel_traits_baseILj6144EfS2_fS2_fjLj256EEEEELb0ELb0ELb1ELb1EEEvNS_9FwdParamsE:
        /* <DEDUP_REMOVED lines=26> */
.L_x_14418:
        /* <DEDUP_REMOVED lines=20> */
.L_x_14419:
[----:B------:R-:W0:Y:S02]  /*02e0*/  LDCU UR4, c[0x0][0x384] ;  /* 0x00007080ff0477ac */ /* 0x000e240008000800 */
[----:B0-----:R-:W-:-:S13]  /*02f0*/  ISETP.GE.AND P0, PT, R2, UR4, PT ;  /* 0x0000000402007c0c */ /* 0x001fda000bf06270 */
[----:B------:R-:W-:Y:S05]  /*0300*/  @P0 EXIT ;  /* 0x000000000000094d */ /* 0x000fea0003800000 */
[----:B------:R-:W0:Y:S01]  /*0310*/  LDCU.U8 UR10, c[0x0][0x410] ;  /* 0x00008200ff0a77ac */ /* 0x000e220008000000 */
[----:B------:R-:W2:Y:S01]  /*0320*/  LDCU UR11, c[0x0][0x400] ;  /* 0x00008000ff0b77ac */ /* 0x000ea20008000800 */
[----:B------:R-:W3:Y:S01]  /*0330*/  LDCU.64 UR8, c[0x0][0x3a0] ;  /* 0x00007400ff0877ac */ /* 0x000ee20008000a00 */
[----:B------:R-:W-:-:S11]  /*0340*/  UPLOP3.LUT UP1, UPT, UPT, UPT, UPT, 0x40, 0x4 ;  /* 0x000000000004789c */ /* 0x000fd60003f2e870 */
.L_x_14432:
        /* <DEDUP_REMOVED lines=30> */
[--C-:B-----5:R-:W-:Y:S02]  /*0530*/  @P1 HADD2.F32 R67, -RZ, R52.reuse.H0_H0 ;  /* 0x20000034ff431230 */ /* 0x120fe40000004100 */
[----:B------:R-:W-:Y:S02]  /*0540*/  @P1 HADD2.F32 R0, -RZ, R52.H1_H1 ;  /* 0x30000034ff001230 */ /* 0x000fe40000004100 */
[--C-:B0-----:R-:W-:Y:S02]  /*0550*/  @P1 HADD2.F32 R65, -RZ, R53.reuse.H0_H0 ;  /* 0x20000035ff411230 */ /* 0x101fe40000004100 */
[----:B------:R-:W-:Y:S01]  /*0560*/  @P1 HADD2.F32 R64, -RZ, R54.H1_H1 ;  /* 0x30000036ff401230 */ /* 0x000fe20000004100 */
[----:B------:R-:W0:Y:S08]  /*0570*/  @P1 LDC R68, c[0x0][0x40c] ;  /* 0x00010300ff441b82 */ /* 0x000e300000000800 */
[----:B------:R-:W1:Y:S08]  /*0580*/  @P1 LDC R69, c[0x0][0x40c] ;  /* 0x00010300ff451b82 */ /* 0x000e700000000800 */
[----:B------:R-:W2:Y:S08]  /*0590*/  @P1 LDC R70, c[0x0][0x40c] ;  /* 0x00010300ff461b82 */ /* 0x000eb00000000800 */
[----:B------:R-:W2:Y:S08]  /*05a0*/  @P1 LDC R71, c[0x0][0x40c] ;  /* 0x00010300ff471b82 */ /* 0x000eb00000000800 */
[----:B------:R-:W4:Y:S08]  /*05b0*/  @P1 LDC R74, c[0x0][0x40c] ;  /* 0x00010300ff4a1b82 */ /* 0x000f300000000800 */
[----:B------:R-:W2:Y:S08]  /*05c0*/  @P1 LDC R75, c[0x0][0x40c] ;  /* 0x00010300ff4b1b82 */ /* 0x000eb00000000800 */
[----:B------:R-:W2:Y:S01]  /*05d0*/  @P1 LDC R77, c[0x0][0x40c] ;  /* 0x00010300ff4d1b82 */ /* 0x000ea20000000800 */
[----:B---3--:R-:W-:Y:S01]  /*05e0*/  @P1 FFMA.FTZ R60, R67, R66, R60 ;  /* 0x00000042433c1223 */ /* 0x008fe2000001003c */
[----:B0-----:R-:W-:Y:S01]  /*05f0*/  @P1 FFMA.FTZ R61, R0, R68, R61 ;  /* 0x00000044003d1223 */ /* 0x001fe2000001003d */
[----:B-1----:R-:W-:Y:S01]  /*0600*/  @P1 FFMA.FTZ R62, R65, R69, R62 ;  /* 0x00000045413e1223 */ /* 0x002fe2000001003e */
[----:B------:R-:W-:-:S02]  /*0610*/  @P1 HADD2.F32 R0, -RZ, R53.H1_H1 ;  /* 0x30000035ff001230 */ /* 0x000fc40000004100 */
[----:B----4-:R-:W-:Y:S01]  /*0620*/  @P1 FFMA.FTZ R57, R64, R74, R57 ;  /* 0x0000004a40391223 */ /* 0x010fe20000010039 */
[----:B------:R-:W-:Y:S02]  /*0630*/  @P1 HADD2.F32 R65, -RZ, R54.H0_H0 ;  /* 0x20000036ff411230 */ /* 0x000fe40000004100 */
[--C-:B------:R-:W-:Y:S02]  /*0640*/  @P1 HADD2.F32 R67, -RZ, R55.reuse.H0_H0 ;  /* 0x20000037ff431230 */ /* 0x100fe40000004100 */
[----:B--2---:R-:W-:Y:S01]  /*0650*/  @P1 FFMA.FTZ R63, R0, R70, R63 ;  /* 0x00000046003f1223 */ /* 0x004fe2000001003f */
[----:B------:R-:W-:Y:S02]  /*0660*/  @P1 HADD2.F32 R66, -RZ, R55.H1_H1 ;  /* 0x30000037ff421230 */ /* 0x000fe40000004100 */
[----:B------:R-:W-:Y:S01]  /*0670*/  @P1 FFMA.FTZ R56, R65, R71, R56 ;  /* 0x0000004741381223 */ /* 0x000fe20000010038 */
[----:B------:R-:W-:Y:S02]  /*0680*/  @P1 FFMA.FTZ R58, R67, R75, R58 ;  /* 0x0000004b433a1223 */ /* 0x000fe4000001003a */
[----:B------:R-:W-:Y:S01]  /*0690*/  @P1 FFMA.FTZ R59, R66, R77, R59 ;  /* 0x0000004d423b1223 */ /* 0x000fe2000001003b */
[----:B------:R-:W-:Y:S06]  /*06a0*/  BRA `(.L_x_14421) ;  /* 0x0000000000747947 */ /* 0x000fec0003800000 */
.L_x_14420:
[----:B------:R-:W0:Y:S01]  /*06b0*/  @P0 LDC R57, c[0x0][0x40c] ;  /* 0x00010300ff390b82 */ /* 0x000e220000000800 */
[--C-:B-----5:R-:W-:Y:S01]  /*06c0*/  @P0 HADD2.F32 R0, -RZ, R52.reuse.H0_H0 ;  /* 0x20000034ff000230 */ /* 0x120fe20000004100 */
[----:B------:R-:W-:Y:S01]  /*06d0*/  CS2R R60, SRZ ;  /* 0x00000000003c7805 */ /* 0x000fe2000001ff00 */
[----:B------:R-:W-:Y:S01]  /*06e0*/  @P0 HADD2.F32 R56, -RZ, R52.H1_H1 ;  /* 0x30000034ff380230 */ /* 0x000fe20000004100 */
[----:B------:R-:W-:Y:S01]  /*06f0*/  MOV R62, RZ ;  /* 0x000000ff003e7202 */ /* 0x000fe20000000f00 */
[----:B------:R-:W-:Y:S02]  /*0700*/  @P0 HADD2.F32 R58, -RZ, R53.H0_H0 ;  /* 0x20000035ff3a0230 */ /* 0x000fe40000004100 */
[--C-:B------:R-:W-:Y:S01]  /*0710*/  @P0 HADD2.F32 R64, -RZ, R54.reuse.H0_H0 ;  /* 0x20000036ff400230 */ /* 0x100fe20000004100 */
[----:B------:R-:W1:Y:S01]  /*0720*/  @P0 LDC R59, c[0x0][0x40c] ;  /* 0x00010300ff3b0b82 */ /* 0x000e620000000800 */
        /* <DEDUP_REMOVED lines=8> */
[----:B-1----:R-:W-:Y:S01]  /*07b0*/  @P0 FMUL.FTZ R61, R56, R59 ;  /* 0x0000003b383d0220 */ /* 0x002fe20000410000 */
[----:B------:R-:W-:-:S06]  /*07c0*/  CS2R R56, SRZ ;  /* 0x0000000000387805 */ /* 0x000fcc000001ff00 */
[----:B------:R-:W1:Y:S01]  /*07d0*/  @P0 LDC R69, c[0x0][0x40c] ;  /* 0x00010300ff450b82 */ /* 0x000e620000000800 */
[----:B---3--:R-:W-:Y:S01]  /*07e0*/  @P0 FMUL.FTZ R62, R58, R63 ;  /* 0x0000003f3a3e0220 */ /* 0x008fe20000410000 */
[----:B------:R-:W-:Y:S02]  /*07f0*/  CS2R R58, SRZ ;  /* 0x00000000003a7805 */ /* 0x000fe4000001ff00 */
[----:B------:R-:W-:-:S04]  /*0800*/  MOV R63, RZ ;  /* 0x000000ff003f7202 */ /* 0x000fc80000000f00 */
[----:B------:R-:W3:Y:S01]  /*0810*/  @P0 LDC R71, c[0x0][0x40c] ;  /* 0x00010300ff470b82 */ /* 0x000ee20000000800 */
[----:B----4-:R-:W-:-:S07]  /*0820*/  @P0 FMUL.FTZ R63, R0, R65 ;  /* 0x00000041003f0220 */ /* 0x010fce0000410000 */
[----:B------:R-:W4:Y:S01]  /*0830*/  @P0 LDC R75, c[0x0][0x40c] ;  /* 0x00010300ff4b0b82 */ /* 0x000f220000000800 */
[----:B0-----:R-:W-:Y:S01]  /*0840*/  @P0 FMUL.FTZ R56, R64, R67 ;  /* 0x0000004340380220 */ /* 0x001fe20000410000 */
[----:B-1----:R-:W-:Y:S01]  /*0850*/  @P0 FMUL.FTZ R57, R66, R69 ;  /* 0x0000004542390220 */ /* 0x002fe20000410000 */
[----:B---3--:R-:W-:Y:S01]  /*0860*/  @P0 FMUL.FTZ R58, R68, R71 ;  /* 0x00000047443a0220 */ /* 0x008fe20000410000 */
[----:B----4-:R-:W-:-:S07]  /*0870*/  @P0 FMUL.FTZ R59, R70, R75 ;  /* 0x0000004b463b0220 */ /* 0x010fce0000410000 */
.L_x_14421:
        /* <DEDUP_REMOVED lines=16> */
[----:B-----5:R-:W-:-:S07]  /*0980*/  @P1 HADD2.F32 R77, -RZ, R52.H0_H0 ;  /* 0x20000034ff4d1230 */ /* 0x020fce0000004100 */
[----:B------:R-:W1:Y:S08]  /*0990*/  @P1 LDC R80, c[0x0][0x40c] ;  /* 0x00010300ff501b82 */ /* 0x000e700000000800 */
[----:B------:R-:W2:Y:S08]  /*09a0*/  @P1 LDC R81, c[0x0][0x40c] ;  /* 0x00010300ff511b82 */ /* 0x000eb00000000800 */
[----:B------:R-:W2:Y:S08]  /*09b0*/  @P1 LDC R82, c[0x0][0x40c] ;  /* 0x00010300ff521b82 */ /* 0x000eb00000000800 */
[----:B0-----:R-:W4:Y:S08]  /*09c0*/  @P1 LDC R78, c[0x0][0x40c] ;  /* 0x00010300ff4e1b82 */ /* 0x001f300000000800 */
[----:B------:R-:W0:Y:S01]  /*09d0*/  @P1 LDC R79, c[0x0][0x40c] ;  /* 0x00010300ff4f1b82 */ /* 0x000e220000000800 */
[----:B---3--:R-:W-:Y:S01]  /*09e0*/  @P1 FFMA.FTZ R64, R77, R0, R64 ;  /* 0x000000004d401223 */ /* 0x008fe20000010040 */
[----:B------:R-:W-:-:S02]  /*09f0*/  @P1 HADD2.F32 R0, -RZ, R52.H1_H1 ;  /* 0x30000034ff001230 */ /* 0x000fc40000004100 */
[----:B------:R-:W-:-:S03]  /*0a00*/  @P1 HADD2.F32 R77, -RZ, R53.H0_H0 ;  /* 0x20000035ff4d1230 */ /* 0x000fc60000004100 */
[----:B-1----:R-:W-:Y:S01]  /*0a10*/  @P1 FFMA.FTZ R65, R0, R80, R65 ;  /* 0x0000005000411223 */ /* 0x002fe20000010041 */
[----:B------:R-:W-:Y:S02]  /*0a20*/  @P1 HADD2.F32 R0, -RZ, R53.H1_H1 ;  /* 0x30000035ff001230 */ /* 0x000fe40000004100 */
[----:B--2---:R-:W-:Y:S01]  /*0a30*/  @P1 FFMA.FTZ R66, R77, R81, R66 ;  /* 0x000000514d421223 */ /* 0x004fe20000010042 */
[----:B------:R-:W1:Y:S01]  /*0a40*/  @P1 LDC R80, c[0x0][0x40c] ;  /* 0x00010300ff501b82 */ /* 0x000e620000000800 */
[--C-:B------:R-:W-:Y:S02]  /*0a50*/  @P1 HADD2.F32 R77, -RZ, R54.reuse.H0_H0 ;  /* 0x20000036ff4d1230 */ /* 0x100fe40000004100 */
[----:B------:R-:W-:Y:S01]  /*0a60*/  @P1 FFMA.FTZ R67, R0, R82, R67 ;  /* 0x0000005200431223 */ /* 0x000fe20000010043 */
[----:B------:R-:W-:Y:S02]  /*0a70*/  @P1 HADD2.F32 R0, -RZ, R54.H1_H1 ;  /* 0x30000036ff001230 */ /* 0x000fe40000004100 */
[----:B----4-:R-:W-:Y:S01]  /*0a80*/  @P1 FFMA.FTZ R68, R77, R78, R68 ;  /* 0x0000004e4d441223 */ /* 0x010fe20000010044 */
[--C-:B------:R-:W-:Y:S01]  /*0a90*/  @P1 HADD2.F32 R77, -RZ, R55.reuse.H0_H0 ;  /* 0x20000037ff4d1230 */ /* 0x100fe20000004100 */
[----:B------:R-:W2:Y:S01]  /*0aa0*/  @P1 LDC R81, c[0x0][0x40c] ;  /* 0x00010300ff511b82 */ /* 0x000ea20000000800 */
[----:B0-----:R-:W-:Y:S01]  /*0ab0*/  @P1 FFMA.FTZ R69, R0, R79, R69 ;  /* 0x0000004f00451223 */ /* 0x001fe20000010045 */
[----:B------:R-:W-:-:S02]  /*0ac0*/  @P1 HADD2.F32 R0, -RZ, R55.H1_H1 ;  /* 0x30000037ff001230 */ /* 0x000fc40000004100 */
[----:B-1----:R-:W-:-:S03]  /*0ad0*/  @P1 FFMA.FTZ R70, R77, R80, R70 ;  /* 0x000000504d461223 */ /* 0x002fc60000010046 */
[----:B--2---:R-:W-:Y:S01]  /*0ae0*/  @P1 FFMA.FTZ R71, R0, R81, R71 ;  /* 0x0000005100471223 */ /* 0x004fe20000010047 */
[----:B------:R-:W-:Y:S06]  /*0af0*/  BRA `(.L_x_14423) ;  /* 0x0000000000707947 */ /* 0x000fec0003800000 */
.L_x_14422:
[----:B------:R-:W1:Y:S01]  /*0b00*/  @P0 LDC R69, c[0x0][0x40c] ;  /* 0x00010300ff450b82 */ /* 0x000e620000000800 */
[--C-:B-----5:R-:W-:Y:S01]  /*0b10*/  @P0 HADD2.F32 R0, -RZ, R52.reuse.H0_H0 ;  /* 0x20000034ff000230 */ /* 0x120fe20000004100 */
[----:B0-----:R-:W-:Y:S01]  /*0b20*/  CS2R R64, SRZ ;  /* 0x0000000000407805 */ /* 0x001fe2000001ff00 */
[--C-:B------:R-:W-:Y:S01]  /*0b30*/  @P0 HADD2.F32 R70, -RZ, R53.reuse.H0_H0 ;  /* 0x20000035ff460230 */ /* 0x100fe20000004100 */
[----:B------:R-:W-:Y:S01]  /*0b40*/  CS2R R66, SRZ ;  /* 0x0000000000427805 */ /* 0x000fe2000001ff00 */
[----:B------:R-:W-:Y:S02]  /*0b50*/  @P0 HADD2.F32 R78, -RZ, R53.H1_H1 ;  /* 0x30000035ff4e0230 */ /* 0x000fe40000004100 */
[----:B------:R-:W-:Y:S01]  /*0b60*/  @P0 HADD2.F32 R68, -RZ, R52.H1_H1 ;  /* 0x30000034ff440230 */ /* 0x000fe20000004100 */
[----:B------:R-:W0:Y:S08]  /*0b70*/  @P0 LDC R77, c[0x0][0x40c] ;  /* 0x00010300ff4d0b82 */ /* 0x000e300000000800 */
[----:B------:R-:W3:Y:S08]  /*0b80*/  @P0 LDC R79, c[0x0][0x40c] ;  /* 0x00010300ff4f0b82 */ /* 0x000ef00000000800 */
[----:B------:R-:W4:Y:S01]  /*0b90*/  @P0 LDC R71, c[0x0][0x40c] ;  /* 0x00010300ff470b82 */ /* 0x000f220000000800 */
[----:B-1----:R-:W-:Y:S01]  /*0ba0*/  @P0 FMUL.FTZ R64, R0, R69 ;  /* 0x0000004500400220 */ /* 0x002fe20000410000 */
[----:B------:R-:W-:-:S06]  /*0bb0*/  @P0 HADD2.F32 R0, -RZ, R54.H0_H0 ;  /* 0x20000036ff000230 */ /* 0x000fcc0000004100 */
[----:B------:R-:W1:Y:S01]  /*0bc0*/  @P0 LDC R81, c[0x0][0x40c] ;  /* 0x00010300ff510b82 */ /* 0x000e620000000800 */
[----:B0-----:R-:W-:Y:S01]  /*0bd0*/  @P0 FMUL.FTZ R66, R70, R77 ;  /* 0x0000004d46420220 */ /* 0x001fe20000410000 */
[----:B------:R-:W-:-:S06]  /*0be0*/  @P0 HADD2.F32 R77, -RZ, R54.H1_H1 ;  /* 0x30000036ff4d0230 */ /* 0x000fcc0000004100 */
[----:B------:R-:W0:Y:S01]  /*0bf0*/  @P0 LDC R80, c[0x0][0x40c] ;  /* 0x00010300ff500b82 */ /* 0x000e220000000800 */
[----:B---3--:R-:W-:Y:S01]  /*0c00*/  @P0 FMUL.FTZ R67, R78, R79 ;  /* 0x0000004f4e430220 */ /* 0x008fe20000410000 */
[--C-:B------:R-:W-:Y:S02]  /*0c10*/  @P0 HADD2.F32 R78, -RZ, R55.reuse.H0_H0 ;  /* 0x20000037ff4e0230 */ /* 0x100fe40000004100 */
[----:B------:R-:W-:-:S04]  /*0c20*/  @P0 HADD2.F32 R79, -RZ, R55.H1_H1 ;  /* 0x30000037ff4f0230 */ /* 0x000fc80000004100 */
[----:B------:R-:W3:Y:S01]  /*0c30*/  @P0 LDC R83, c[0x0][0x40c] ;  /* 0x00010300ff530b82 */ /* 0x000ee20000000800 */
[----:B----4-:R-:W-:Y:S01]  /*0c40*/  @P0 FMUL.FTZ R65, R68, R71 ;  /* 0x0000004744410220 */ /* 0x010fe20000410000 */
[----:B------:R-:W-:Y:S02]  /*0c50*/  CS2R R68, SRZ ;  /* 0x0000000000447805 */ /* 0x000fe4000001ff00 */
[----:B------:R-:W-:-:S04]  /*0c60*/  CS2R R70, SRZ ;  /* 0x0000000000467805 */ /* 0x000fc8000001ff00 */
[----:B------:R-:W4:Y:S01]  /*0c70*/  @P0 LDC R82, c[0x0][0x40c] ;  /* 0x00010300ff520b82 */ /* 0x000f220000000800 */
[----:B-1----:R-:W-:Y:S01]  /*0c80*/  @P0 FMUL.FTZ R68, R0, R81 ;  /* 0x0000005100440220 */ /* 0x002fe20000410000 */
[----:B0-----:R-:W-:Y:S01]  /*0c90*/  @P0 FMUL.FTZ R69, R77, R80 ;  /* 0x000000504d450220 */ /* 0x001fe20000410000 */
[----:B---3--:R-:W-:Y:S01]  /*0ca0*/  @P0 FMUL.FTZ R70, R78, R83 ;  /* 0x000000534e460220 */ /* 0x008fe20000410000 */
[----:B----4-:R-:W-:-:S07]  /*0cb0*/  @P0 FMUL.FTZ R71, R79, R82 ;  /* 0x000000524f470220 */ /* 0x010fce0000410000 */
.L_x_14423:
        /* <DEDUP_REMOVED lines=9> */
.L_x_14424:
        /* <DEDUP_REMOVED lines=8> */
[----:B-----5:R-:W-:-:S07]  /*0dd0*/  @P0 HADD2.F32 R73, -RZ, R52.H0_H0 ;  /* 0x20000034ff490230 */ /* 0x020fce0000004100 */
[----:B------:R-:W1:Y:S08]  /*0de0*/  @P0 LDC R84, c[0x0][0x40c] ;  /* 0x00010300ff540b82 */ /* 0x000e700000000800 */
[----:B------:R-:W2:Y:S08]  /*0df0*/  @P0 LDC R88, c[0x0][0x40c] ;  /* 0x00010300ff580b82 */ /* 0x000eb00000000800 */
[----:B0-----:R-:W4:Y:S08]  /*0e00*/  @P0 LDC R86, c[0x0][0x40c] ;  /* 0x00010300ff560b82 */ /* 0x001f300000000800 */
[----:B------:R-:W0:Y:S01]  /*0e10*/  @P0 LDC R87, c[0x0][0x40c] ;  /* 0x00010300ff570b82 */ /* 0x000e220000000800 */
[----:B---3--:R-:W-:Y:S01]  /*0e20*/  @P0 FFMA.FTZ R76, R73, R0, R76 ;  /* 0x00000000494c0223 */ /* 0x008fe2000001004c */
[----:B------:R-:W-:-:S02]  /*0e30*/  @P0 HADD2.F32 R0, -RZ, R52.H1_H1 ;  /* 0x30000034ff000230 */ /* 0x000fc40000004100 */
[----:B------:R-:W-:-:S03]  /*0e40*/  @P0 HADD2.F32 R73, -RZ, R53.H0_H0 ;  /* 0x20000035ff490230 */ /* 0x000fc60000004100 */
[----:B-1----:R-:W-:Y:S01]  /*0e50*/  @P0 FFMA.FTZ R77, R0, R84, R77 ;  /* 0x00000054004d0223 */ /* 0x002fe2000001004d */
[----:B------:R-:W-:Y:S01]  /*0e60*/  @P0 HADD2.F32 R0, -RZ, R53.H1_H1 ;  /* 0x30000035ff000230 */ /* 0x000fe20000004100 */
[----:B------:R-:W1:Y:S01]  /*0e70*/  @P0 LDC R84, c[0x0][0x40c] ;  /* 0x00010300ff540b82 */ /* 0x000e620000000800 */
[----:B--2---:R-:W-:Y:S01]  /*0e80*/  @P0 FFMA.FTZ R78, R73, R88, R78 ;  /* 0x00000058494e0223 */ /* 0x004fe2000001004e */
[----:B------:R-:W-:-:S05]  /*0e90*/  @P0 HADD2.F32 R73, -RZ, R54.H0_H0 ;  /* 0x20000036ff490230 */ /* 0x000fca0000004100 */
[----:B----4-:R-:W-:Y:S01]  /*0ea0*/  @P0 FFMA.FTZ R80, R73, R86, R80 ;  /* 0x0000005649500223 */ /* 0x010fe20000010050 */
[----:B------:R-:W-:Y:S01]  /*0eb0*/  @P0 HADD2.F32 R73, -RZ, R55.H0_H0 ;  /* 0x20000037ff490230 */ /* 0x000fe20000004100 */
[----:B------:R-:W2:Y:S01]  /*0ec0*/  @P0 LDC R86, c[0x0][0x40c] ;  /* 0x00010300ff560b82 */ /* 0x000ea20000000800 */
[----:B-1----:R-:W-:Y:S01]  /*0ed0*/  @P0 FFMA.FTZ R79, R0, R84, R79 ;  /* 0x00000054004f0223 */ /* 0x002fe2000001004f */
[----:B------:R-:W-:-:S06]  /*0ee0*/  @P0 HADD2.F32 R0, -RZ, R54.H1_H1 ;  /* 0x30000036ff000230 */ /* 0x000fcc0000004100 */
[----:B------:R-:W1:Y:S01]  /*0ef0*/  @P0 LDC R84, c[0x0][0x40c] ;  /* 0x00010300ff540b82 */ /* 0x000e620000000800 */
[----:B--2---:R-:W-:Y:S01]  /*0f00*/  @P0 FFMA.FTZ R82, R73, R86, R82 ;  /* 0x0000005649520223 */ /* 0x004fe20000010052 */
[----:B-1----:R-:W-:Y:S01]  /*0f10*/  @P0 FFMA.FTZ R81, R0, R84, R81 ;  /* 0x0000005400510223 */ /* 0x002fe20000010051 */
[----:B------:R-:W-:-:S05]  /*0f20*/  @P0 HADD2.F32 R0, -RZ, R55.H1_H1 ;  /* 0x30000037ff000230 */ /* 0x000fca0000004100 */
[----:B0-----:R-:W-:Y:S01]  /*0f30*/  @P0 FFMA.FTZ R83, R0, R87, R83 ;  /* 0x0000005700530223 */ /* 0x001fe20000010053 */
[----:B------:R-:W-:Y:S06]  /*0f40*/  BRA `(.L_x_14426) ;  /* 0x0000000000707947 */ /* 0x000fec0003800000 */
.L_x_14425:
[----:B------:R-:W1:Y:S01]  /*0f50*/  @P0 LDC R73, c[0x0][0x40c] ;  /* 0x00010300ff490b82 */ /* 0x000e620000000800 */
[----:B-----5:R-:W-:Y:S01]  /*0f60*/  @P0 HADD2.F32 R0, -RZ, R52.H0_H0 ;  /* 0x20000034ff000230 */ /* 0x020fe20000004100 */
[----:B------:R-:W-:-:S06]  /*0f70*/  CS2R R76, SRZ ;  /* 0x00000000004c7805 */ /* 0x000fcc000001ff00 */
[----:B0-----:R-:W0:Y:S08]  /*0f80*/  @P0 LDC R79, c[0x0][0x40c] ;  /* 0x00010300ff4f0b82 */ /* 0x001e300000000800 */
[----:B------:R-:W3:Y:S08]  /*0f90*/  @P0 LDC R80, c[0x0][0x40c] ;  /* 0x00010300ff500b82 */ /* 0x000ef00000000800 */
[----:B------:R-:W4:Y:S01]  /*0fa0*/  @P0 LDC R81, c[0x0][0x40c] ;  /* 0x00010300ff510b82 */ /* 0x000f220000000800 */
[----:B-1----:R-:W-:Y:S01]  /*0fb0*/  @P0 FMUL.FTZ R76, R0, R73 ;  /* 0x00000049004c0220 */ /* 0x002fe20000410000 */
[----:B------:R-:W-:-:S02]  /*0fc0*/  @P0 HADD2.F32 R0, -RZ, R52.H1_H1 ;  /* 0x30000034ff000230 */ /* 0x000fc40000004100 */
[----:B------:R-:W-:-:S04]  /*0fd0*/  @P0 HADD2.F32 R73, -RZ, R53.H0_H0 ;  /* 0x20000035ff490230 */ /* 0x000fc80000004100 */
[----:B------:R-:W1:Y:S01]  /*0fe0*/  @P0 LDC R83, c[0x0][0x40c] ;  /* 0x00010300ff530b82 */ /* 0x000e620000000800 */
[----:B0-----:R-:W-:Y:S01]  /*0ff0*/  @P0 FMUL.FTZ R77, R0, R79 ;  /* 0x0000004f004d0220 */ /* 0x001fe20000410000 */
[----:B------:R-:W-:Y:S01]  /*1000*/  CS2R R78, SRZ ;  /* 0x00000000004e7805 */ /* 0x000fe2000001ff00 */
[----:B------:R-:W-:-:S05]  /*1010*/  @P0 HADD2.F32 R0, -RZ, R53.H1_H1 ;  /* 0x30000035ff000230 */ /* 0x000fca0000004100 */
[----:B------:R-:W0:Y:S01]  /*1020*/  @P0 LDC R87, c[0x0][0x40c] ;  /* 0x00010300ff570b82 */ /* 0x000e220000000800 */
[----:B---3--:R-:W-:-:S07]  /*1030*/  @P0 FMUL.FTZ R78, R73, R80 ;  /* 0x00000050494e0220 */ /* 0x008fce0000410000 */
[----:B------:R-:W3:Y:S01]  /*1040*/  @P0 LDC R73, c[0x0][0x40c] ;  /* 0x00010300ff490b82 */ /* 0x000ee20000000800 */
[----:B----4-:R-:W-:Y:S01]  /*1050*/  @P0 FMUL.FTZ R79, R0, R81 ;  /* 0x00000051004f0220 */ /* 0x010fe20000410000 */
[----:B------:R-:W-:Y:S01]  /*1060*/  @P0 HADD2.F32 R0, -RZ, R54.H0_H0 ;  /* 0x20000036ff000230 */ /* 0x000fe20000004100 */
[----:B------:R-:W-:-:S05]  /*1070*/  CS2R R80, SRZ ;  /* 0x0000000000507805 */ /* 0x000fca000001ff00 */
[----:B------:R-:W4:Y:S01]  /*1080*/  @P0 LDC R89, c[0x0][0x40c] ;  /* 0x00010300ff590b82 */ /* 0x000f220000000800 */
[----:B-1----:R-:W-:Y:S01]  /*1090*/  @P0 FMUL.FTZ R80, R0, R83 ;  /* 0x0000005300500220 */ /* 0x002fe20000410000 */
[----:B------:R-:W-:Y:S01]  /*10a0*/  @P0 HADD2.F32 R0, -RZ, R54.H1_H1 ;  /* 0x30000036ff000230 */ /* 0x000fe20000004100 */
[----:B------:R-:W-:-:S04]  /*10b0*/  CS2R R82, SRZ ;  /* 0x0000000000527805 */ /* 0x000fc8000001ff00 */
[----:B0-----:R-:W-:Y:S01]  /*10c0*/  @P0 FMUL.FTZ R81, R0, R87 ;  /* 0x0000005700510220 */ /* 0x001fe20000410000 */
[----:B------:R-:W-:-:S05]  /*10d0*/  @P0 HADD2.F32 R0, -RZ, R55.H0_H0 ;  /* 0x20000037ff000230 */ /* 0x000fca0000004100 */
[----:B---3--:R-:W-:Y:S01]  /*10e0*/  @P0 FMUL.FTZ R82, R0, R73 ;  /* 0x0000004900520220 */ /* 0x008fe20000410000 */
[----:B------:R-:W-:-:S05]  /*10f0*/  @P0 HADD2.F32 R0, -RZ, R55.H1_H1 ;  /* 0x30000037ff000230 */ /* 0x000fca0000004100 */
[----:B----4-:R-:W-:-:S07]  /*1100*/  @P0 FMUL.FTZ R83, R0, R89 ;  /* 0x0000005900530220 */ /* 0x010fce0000410000 */
.L_x_14426:
        /* <DEDUP_REMOVED lines=109> */
.L_x_14428:
[----:B--2---:R-:W-:Y:S05]  /*17e0*/  BSYNC.RECONVERGENT B0 ;  /* 0x0000000000007941 */ /* 0x004fea0003800200 */
.L_x_14427:
        /* <DEDUP_REMOVED lines=13> */
.L_x_14430:
[----:B------:R-:W-:Y:S05]  /*18c0*/  BSYNC.RECONVERGENT B0 ;  /* 0x0000000000007941 */ /* 0x000fea0003800200 */
.L_x_14429:
        /* <DEDUP_REMOVED lines=78> */
[----:B------:R-:W-:Y:S01]  /*1db0*/  FMUL.FTZ R63, R73, R58 ;  /* 0x0000003a493f7220 */ /* 0x000fe20000410000 */
[C---:B------:R-:W-:Y:S01]  /*1dc0*/  FADD.FTZ R60, -R74.reuse, R60 ;  /* 0x0000003c4a3c7221 */ /* 0x040fe20000010100 */
[----:B------:R-:W-:Y:S01]  /*1dd0*/  LEA.HI R59, R3, R72, RZ, 0x3 ;  /* 0x00000048033b7211 */ /* 0x000fe200078f18ff */
        /* <DEDUP_REMOVED lines=85> */
.L_x_14431:
[----:B0-----:R-:W0:Y:S01]  /*2330*/  LDC.64 R56, c[0x0][0x380] ;  /* 0x0000e000ff387b82 */ /* 0x001e220000000a00 */
[----:B------:R-:W-:Y:S01]  /*2340*/  UPLOP3.LUT UP1, UPT, UPT, UPT, UP1, 0x40, 0x4 ;  /* 0x000000000004789c */ /* 0x000fe20003f2e810 */
[----:B0-----:R-:W-:-:S04]  /*2350*/  IADD3 R2, PT, PT, R2, R56, RZ ;  /* 0x0000003802027210 */ /* 0x001fc80007ffe0ff */
[----:B------:R-:W-:-:S13]  /*2360*/  ISETP.GE.AND P0, PT, R2, R57, PT ;  /* 0x000000390200720c */ /* 0x000fda0003f06270 */
[----:B------:R-:W-:Y:S05]  /*2370*/  @!P0 BRA `(.L_x_14432) ;  /* 0xffffffdc00f48947 */ /* 0x000fea000383ffff */
[----:B------:R-:W-:Y:S05]  /*2380*/  EXIT ;  /* 0x000000000000794d */ /* 0x000fea0003800000 */
.L_x_14433:
        /* <DEDUP_REMOVED lines=15> */
.L_x_21018:


//--------------------- .text._ZN10layer_norm13ln_fwd_kernelINS_13Kernel_traitsIf6__halffS2_fjLj6144ELj1ELj1ELj8ELj16ENS_18Kernel_traits_baseILj6144EfS2_fS2_fjLj256EEEEELb0ELb1ELb0ELb0EEEvNS_9FwdParamsE --------------------------
	.section	.text._ZN10layer_norm13ln_fwd_kernelINS_13Kernel_traitsIf6__halffS2_fjLj6144ELj1ELj1ELj8ELj16ENS_18Kernel_traits_baseILj6144EfS2_fS2_fjLj256EEEEELb0ELb1ELb0ELb0EEEvNS_9FwdParamsE,"ax",@progbits
	.align	128
        .global         _ZN10layer_norm13ln_fwd_kernelINS_13Kernel_traitsIf6__halffS2_fjLj6144ELj1ELj1ELj8ELj16ENS_18Kernel_traits_baseILj6144EfS2_fS2_fjLj256EEEEELb0ELb1ELb0ELb0EEEvNS_9FwdParamsE
        .type           _ZN10layer_norm13ln_fwd_kernelINS_13Kernel_traitsIf6__halffS2_fjLj6144ELj1ELj1ELj8ELj16ENS_18Kernel_traits_baseILj6144EfS2_fS2_fjLj256EEEEELb0ELb1ELb0ELb0EEEvNS_9FwdParamsE,@function
        .size           _ZN10layer_norm13ln_fwd_kernelINS_13Kernel_traitsIf6__halffS2_fjLj6144ELj1ELj1ELj8ELj16ENS_18Kernel_traits_baseILj6144EfS2_fS2_fjLj256EEEEELb0ELb1ELb0ELb0EEEvNS_9FwdParamsE,(.L_x_21019 - _ZN10layer_norm13ln_fwd_kernelINS_13Kernel_traitsIf6__halffS2_fjLj6144ELj1ELj1ELj8ELj16ENS_18Kernel_traits_baseILj6144EfS2_fS2_fjLj256EEEEELb0ELb1ELb0ELb0EEEvNS_9FwdParamsE)
        .other          _ZN10layer_norm13ln_fwd_kernelINS_13Kernel_traitsIf6__halffS2_fjLj6144ELj1ELj1ELj8ELj16ENS_18Kernel_traits_baseILj6144EfS2_fS2_fjLj256EEEEELb0ELb1ELb0ELb0EEEvNS_9FwdParamsE,@"STO_CUDA_ENTRY STV_DEFAULT"
_ZN10layer_norm13ln_fwd_kernelINS_13Kernel_traitsIf6__halffS2_fjLj6144ELj1ELj1ELj8ELj16ENS_18Kernel_traits_baseILj6144EfS2_fS2_fjLj256EEEEELb0ELb1ELb0ELb0EEEvNS_9FwdParamsE:
.text._ZN10layer_norm13ln_fwd_kernelINS_13Kernel_traitsIf6__halffS2_fjLj6144ELj1ELj1ELj8ELj16ENS_18Kernel_traits_baseILj6144EfS2_fS2_fjLj256EEEEELb0ELb1ELb0ELb0EEEvNS_9FwdParamsE:
        /* <DEDUP_REMOVED lines=62> */
.L_x_14435:
        /* <DEDUP_REMOVED lines=42> */
.L_x_14436:
[----:B------:R-:W-:Y:S05]  /*0680*/  BSYNC.RECONVERGENT B0 ;  /* 0x0000000000007941 */ /* 0x000fea0003800200 */
.L_x_14434:
        /* <DEDUP_REMOVED lines=27> */
.L_x_14457:
        /* <DEDUP_REMOVED lines=15> */
[----:B------:R-:W-:Y:S01]  /*0930*/  LEA.HI.SX32 R2, R2, R111, 0x1d ;  /* 0x0000006f02027211 */ /* 0x000fe200078feaff */
[----:B--2---:R-:W-:-:S05]  /*0940*/  @P0 HADD2.F32 R0, -RZ, R108.H0_H0 ;  /* 0x2000006cff000230 */ /* 0x004fca0000004100 */
[----:B------:R-:W-:Y:S02]  /*0950*/  @P0 R2UR UR7, R0 ;  /* 0x00000000000702ca */ /* 0x000fe400000e0000 */
[----:B------:R-:W-:-:S11]  /*0960*/  MOV R0, R2 ;  /* 0x0000000200007202 */ /* 0x000fd60000000f00 */
        /* <DEDUP_REMOVED lines=14> */
[----:B------:R-:W-:Y:S02]  /*0a50*/  HADD2.F32 R108, -RZ, R86.H0_H0 ;  /* 0x20000056ff6c7230 */ /* 0x000fe40000004100 */
[----:B------:R-:W-:-:S02]  /*0a60*/  HADD2.F32 R0, -RZ, R84.H0_H0 ;  /* 0x20000054ff007230 */ /* 0x000fc40000004100 */
[----:B------:R-:W-:Y:S02]  /*0a70*/  HADD2.F32 R86, -RZ, R86.H1_H1 ;  /* 0x30000056ff567230 */ /* 0x000fe40000004100 */
[----:B0-----:R-:W-:Y:S01]  /*0a80*/  FMUL.FTZ R88, R91, UR4 ;  /* 0x000000045b587c20 */ /* 0x001fe20008410000 */
[----:B------:R-:W-:Y:S02]  /*0a90*/  HADD2.F32 R84, -RZ, R84.H1_H1 ;  /* 0x30000054ff547230 */ /* 0x000fe40000004100 */
[----:B------:R-:W-:Y:S01]  /*0aa0*/  FMUL.FTZ R89, R108, UR4 ;  /* 0x000000046c597c20 */ /* 0x000fe20008410000 */
[--C-:B------:R-:W-:Y:S02]  /*0ab0*/  HADD2.F32 R109, -RZ, R87.reuse.H0_H0 ;  /* 0x20000057ff6d7230 */ /* 0x100fe40000004100 */
[----:B------:R-:W-:Y:S01]  /*0ac0*/  FMUL.FTZ R85, R0, UR4 ;  /* 0x0000000400557c20 */ /* 0x000fe20008410000 */
[----:B------:R-:W-:Y:S02]  /*0ad0*/  HADD2.F32 R110, -RZ, R87.H1_H1 ;  /* 0x30000057ff6e7230 */ /* 0x000fe40000004100 */
[----:B------:R-:W-:Y:S01]  /*0ae0*/  FMUL.FTZ R87, R90, UR4 ;  /* 0x000000045a577c20 */ /* 0x000fe20008410000 */
[----:B------:R-:W-:Y:S01]  /*0af0*/  FMUL.FTZ R90, R86, UR4 ;  /* 0x00000004565a7c20 */ /* 0x000fe20008410000 */
[----:B------:R-:W-:Y:S01]  /*0b00*/  FMUL.FTZ R0, R84, UR4 ;  /* 0x0000000454007c20 */ /* 0x000fe20008410000 */
[----:B------:R-:W-:Y:S01]  /*0b10*/  FMUL.FTZ R109, R109, UR4 ;  /* 0x000000046d6d7c20 */ /* 0x000fe20008410000 */
        /* <DEDUP_REMOVED lines=10> */
.L_x_14439:
[--C-:B-----5:R-:W-:Y:S02]  /*0bc0*/  HADD2.F32 R88, -RZ, R85.reuse.H0_H0 ;  /* 0x20000055ff587230 */ /* 0x120fe40000004100 */
[----:B------:R-:W-:Y:S02]  /*0bd0*/  HADD2.F32 R89, -RZ, R85.H1_H1 ;  /* 0x30000055ff597230 */ /* 0x000fe40000004100 */
[--C-:B------:R-:W-:Y:S02]  /*0be0*/  HADD2.F32 R90, -RZ, R86.reuse.H0_H0 ;  /* 0x20000056ff5a7230 */ /* 0x100fe40000004100 */
[----:B------:R-:W-:Y:S02]  /*0bf0*/  HADD2.F32 R86, -RZ, R86.H1_H1 ;  /* 0x30000056ff567230 */ /* 0x000fe40000004100 */
[----:B------:R-:W-:Y:S02]  /*0c00*/  HADD2.F32 R0, -RZ, R84.H0_H0 ;  /* 0x20000054ff007230 */ /* 0x000fe40000004100 */
[----:B------:R-:W-:-:S02]  /*0c10*/  HADD2.F32 R91, -RZ, R87.H0_H0 ;  /* 0x20000057ff5b7230 */ /* 0x000fc40000004100 */
        /* <DEDUP_REMOVED lines=8> */
[----:B------:R-:W-:Y:S01]  /*0ca0*/  FMUL.FTZ R86, R87, R58 ;  /* 0x0000003a57567220 */ /* 0x000fe20000410000 */
[----:B------:R-:W-:Y:S01]  /*0cb0*/  FMUL.FTZ R0, R84, UR4 ;  /* 0x0000000454007c20 */ /* 0x000fe20008410000 */
[----:B------:R-:W-:Y:S01]  /*0cc0*/  FMUL.FTZ R108, R108, UR4 ;  /* 0x000000046c6c7c20 */ /* 0x000fe20008410000 */
[----:B------:R-:W-:Y:S01]  /*0cd0*/  FMUL.FTZ R87, R88, R59 ;  /* 0x0000003b58577220 */ /* 0x000fe20000410000 */
[----:B------:R-:W-:Y:S01]  /*0ce0*/  FMUL.FTZ R88, R89, R52 ;  /* 0x0000003459587220 */ /* 0x000fe20000410000 */
[----:B------:R-:W-:Y:S01]  /*0cf0*/  FMUL.FTZ R89, R90, R53 ;  /* 0x000000355a597220 */ /* 0x000fe20000410000 */
[----:B------:R-:W-:Y:S01]  /*0d00*/  FMUL.FTZ R84, R85, R56 ;  /* 0x0000003855547220 */ /* 0x000fe20000410000 */
[----:B------:R-:W-:Y:S01]  /*0d10*/  FMUL.FTZ R90, R91, R54 ;  /* 0x000000365b5a7220 */ /* 0x000fe20000410000 */
[----:B------:R-:W-:Y:S01]  /*0d20*/  FMUL.FTZ R85, R0, R57 ;  /* 0x0000003900557220 */ /* 0x000fe20000410000 */
[----:B------:R-:W-:-:S07]  /*0d30*/  FMUL.FTZ R91, R108, R55 ;  /* 0x000000376c5b7220 */ /* 0x000fce0000410000 */
.L_x_14440:
[----:B------:R-:W0:Y:S01]  /*0d40*/  LDC.64 R108, c[0x0][0x3a8] ;  /* 0x0000ea00ff6c7b82 */ /* 0x000e220000000a00 */
[C---:B------:R-:W-:Y:S01]  /*0d50*/  IADD3 R0, PT, PT, R2.reuse, 0x100, RZ ;  /* 0x0000010002007810 */ /* 0x040fe20007ffe0ff */
[----:B0-----:R-:W-:-:S05]  /*0d60*/  IMAD.WIDE.U32 R108, R2, 0x20, R108 ;  /* 0x00000020026c7825 */ /* 0x001fca00078e006c */
[----:B------:R0:W-:Y:S04]  /*0d70*/  STG.E.128 desc[UR8][R108.64], R84 ;  /* 0x000000546c007986 */ /* 0x0001e8000c101d08 */
[----:B------:R0:W-:Y:S02]  /*0d80*/  STG.E.128 desc[UR8][R108.64+0x10], R88 ;  /* 0x000010586c007986 */ /* 0x0001e4000c101d08 */
.L_x_14438:
[----:B-1--4-:R-:W-:Y:S05]  /*0d90*/  BSYNC.RECONVERGENT B0 ;  /* 0x0000000000007941 */ /* 0x012fea0003800200 */
.L_x_14437:
        /* <DEDUP_REMOVED lines=15> */
[--C-:B------:R-:W-:Y:S02]  /*0e90*/  HADD2.F32 R97, -RZ, R93.reuse.H0_H0 ;  /* 0x2000005dff617230 */ /* 0x100fe40000004100 */
[----:B------:R-:W-:Y:S02]  /*0ea0*/  HADD2.F32 R98, -RZ, R93.H1_H1 ;  /* 0x3000005dff627230 */ /* 0x000fe40000004100 */
[----:B------:R-:W-:Y:S01]  /*0eb0*/  FMUL.FTZ R93, R96, UR4 ;  /* 0x00000004605d7c20 */ /* 0x000fe20008410000 */
[----:B------:R-:W-:Y:S02]  /*0ec0*/  HADD2.F32 R99, -RZ, R94.H0_H0 ;  /* 0x2000005eff637230 */ /* 0x000fe40000004100 */
[----:B------:R-:W-:Y:S01]  /*0ed0*/  FMUL.FTZ R97, R97, UR4 ;  /* 0x0000000461617c20 */ /* 0x000fe20008410000 */
[----:B0-----:R-:W-:-:S02]  /*0ee0*/  HADD2.F32 R109, -RZ, R95.H0_H0 ;  /* 0x2000005fff6d7230 */ /* 0x001fc40000004100 */
[----:B------:R-:W-:Y:S01]  /*0ef0*/  FMUL.FTZ R98, R98, UR4 ;  /* 0x0000000462627c20 */ /* 0x000fe20008410000 */
[----:B------:R-:W-:Y:S02]  /*0f00*/  HADD2.F32 R108, -RZ, R94.H1_H1 ;  /* 0x3000005eff6c7230 */ /* 0x000fe40000004100 */
[----:B------:R-:W-:Y:S01]  /*0f10*/  FMUL.FTZ R94, R92, UR4 ;  /* 0x000000045c5e7c20 */ /* 0x000fe20008410000 */
[----:B------:R-:W-:Y:S02]  /*0f20*/  HADD2.F32 R95, -RZ, R95.H1_H1 ;  /* 0x3000005fff5f7230 */ /* 0x000fe40000004100 */
        /* <DEDUP_REMOVED lines=11> */
[----:B------:R-:W-:Y:S01]  /*0fe0*/  FFMA.FTZ R99, R110, R31, R83 ;  /* 0x0000001f6e637223 */ /* 0x000fe20000010053 */
[----:B------:R-:W-:Y:S06]  /*0ff0*/  BRA `(.L_x_14444) ;  /* 0x0000000000607947 */ /* 0x000fec0003800000 */
.L_x_14443:
        /* <DEDUP_REMOVED lines=24> */
.L_x_14444:
[----:B------:R-:W0:Y:S02]  /*1180*/  LDC.64 R108, c[0x0][0x3a8] ;  /* 0x0000ea00ff6c7b82 */ /* 0x000e240000000a00 */
[C---:B0-----:R-:W-:Y:S01]  /*1190*/  IMAD.WIDE.U32 R108, R0.reuse, 0x20, R108 ;  /* 0x00000020006c7825 */ /* 0x041fe200078e006c */
[----:B------:R-:W-:-:S04]  /*11a0*/  IADD3 R0, PT, PT, R0, 0x100, RZ ;  /* 0x0000010000007810 */ /* 0x000fc80007ffe0ff */
[----:B------:R1:W-:Y:S04]  /*11b0*/  STG.E.128 desc[UR8][R108.64], R92 ;  /* 0x0000005c6c007986 */ /* 0x0003e8000c101d08 */
[----:B------:R1:W-:Y:S02]  /*11c0*/  STG.E.128 desc[UR8][R108.64+0x10], R96 ;  /* 0x000010606c007986 */ /* 0x0003e4000c101d08 */
.L_x_14442:
[----:B------:R-:W-:Y:S05]  /*11d0*/  BSYNC.RECONVERGENT B0 ;  /* 0x0000000000007941 */ /* 0x000fea0003800200 */
.L_x_14441:
        /* <DEDUP_REMOVED lines=16> */
[----:B------:R-:W-:Y:S02]  /*12e0*/  HADD2.F32 R106, -RZ, R101.H1_H1 ;  /* 0x30000065ff6a7230 */ /* 0x000fe40000004100 */
[----:B------:R-:W-:Y:S01]  /*12f0*/  FMUL.FTZ R101, R104, UR4 ;  /* 0x0000000468657c20 */ /* 0x000fe20008410000 */
[----:B------:R-:W-:Y:S02]  /*1300*/  HADD2.F32 R107, -RZ, R102.H0_H0 ;  /* 0x20000066ff6b7230 */ /* 0x000fe40000004100 */
[----:B------:R-:W-:Y:S01]  /*1310*/  FMUL.FTZ R105, R105, UR4 ;  /* 0x0000000469697c20 */ /* 0x000fe20008410000 */
[----:B01----:R-:W-:-:S02]  /*1320*/  HADD2.F32 R109, -RZ, R103.H0_H0 ;  /* 0x20000067ff6d7230 */ /* 0x003fc40000004100 */
        /* <DEDUP_REMOVED lines=17> */
.L_x_14447:
        /* <DEDUP_REMOVED lines=24> */
.L_x_14448:
[----:B------:R-:W0:Y:S02]  /*15c0*/  LDC.64 R108, c[0x0][0x3a8] ;  /* 0x0000ea00ff6c7b82 */ /* 0x000e240000000a00 */
[----:B0-----:R-:W-:-:S05]  /*15d0*/  IMAD.WIDE.U32 R108, R0, 0x20, R108 ;  /* 0x00000020006c7825 */ /* 0x001fca00078e006c */
[----:B------:R2:W-:Y:S04]  /*15e0*/  STG.E.128 desc[UR8][R108.64], R100 ;  /* 0x000000646c007986 */ /* 0x0005e8000c101d08 */
[----:B------:R2:W-:Y:S02]  /*15f0*/  STG.E.128 desc[UR8][R108.64+0x10], R104 ;  /* 0x000010686c007986 */ /* 0x0005e4000c101d08 */
.L_x_14446:
[----:B------:R-:W-:Y:S05]  /*1600*/  BSYNC.RECONVERGENT B0 ;  /* 0x0000000000007941 */ /* 0x000fea0003800200 */
.L_x_14445:
        /* <DEDUP_REMOVED lines=118> */
.L_x_14450:
[----:B------:R-:W-:Y:S05]  /*1d70*/  BSYNC.RECONVERGENT B0 ;  /* 0x0000000000007941 */ /* 0x000fea0003800200 */
.L_x_14449:
        /* <DEDUP_REMOVED lines=106> */
.L_x_14452:
[----:B------:R-:W-:Y:S05]  /*2420*/  BSYNC.RECONVERGENT B0 ;  /* 0x0000000000007941 */ /* 0x000fea0003800200 */
.L_x_14451:
        /* <DEDUP_REMOVED lines=34> */
.L_x_14454:
[----:B------:R-:W-:Y:S05]  /*2650*/  BSYNC.RECONVERGENT B0 ;  /* 0x0000000000007941 */ /* 0x000fea0003800200 */
.L_x_14453:
        /* <DEDUP_REMOVED lines=27> */
[----:B------:R-:W-:-:S03]  /*2810*/  FFMA.FTZ R108, R108, R25, R17 ;  /* 0x000000196c6c7223 */ /* 0x000fc60000010011 */
[----:B------:R-:W-:Y:S02]  /*2820*/  F2FP.F16.F32.PACK_AB R110, R118, R119 ;  /* 0x00000077766e723e */ /* 0x000fe400000000ff */
[----:B------:R-:W-:Y:S01]  /*2830*/  F2FP.F16.F32.PACK_AB R109, R0, R109 ;  /* 0x0000006d006d723e */ /* 0x000fe200000000ff */
[----:B0-----:R-:W-:Y:S01]  /*2840*/  IMAD.WIDE.U32 R116, R2, 0x10, R116 ;  /* 0x0000001002747825 */ /* 0x001fe200078e0074 */
[----:B------:R-:W-:-:S05]  /*2850*/  F2FP.F16.F32.PACK_AB R108, R108, R115 ;  /* 0x000000736c6c723e */ /* 0x000fca00000000ff */
[----:B------:R3:W-:Y:S02]  /*2860*/  STG.E.128 desc[UR8][R116.64], R108 ;  /* 0x0000006c74007986 */ /* 0x0007e4000c101d08 */
.L_x_14456:
[----:B------:R-:W-:Y:S05]  /*2870*/  BSYNC.RECONVERGENT B0 ;  /* 0x0000000000007941 */ /* 0x000fea0003800200 */
.L_x_14455:
[----:B------:R-:W-:Y:S02]  /*2880*/  UIADD3 UR6, UPT, UPT, UR6, UR16, URZ ;  /* 0x0000001006067290 */ /* 0x000fe4000fffe0ff */
[----:B------:R-:W-:Y:S02]  /*2890*/  UPLOP3.LUT UP2, UPT, UPT, UPT, UP2, 0x40, 0x4 ;  /* 0x000000000004789c */ /* 0x000fe40003f4e820 */
[----:B------:R-:W-:-:S09]  /*28a0*/  UISETP.GE.AND UP1, UPT, UR6, UR17, UPT ;  /* 0x000000110600728c */ /* 0x000fd2000bf26270 */
[----:B------:R-:W-:Y:S05]  /*28b0*/  BRA.U !UP1, `(.L_x_14457) ;  /* 0xffffffdd09e07547 */ /* 0x000fea000b83ffff */
[----:B------:R-:W-:Y:S05]  /*28c0*/  EXIT ;  /* 0x000000000000794d */ /* 0x000fea0003800000 */
.L_x_14458:
        /* <DEDUP_REMOVED lines=11> */
.L_x_21019:


//--------------------- .text._ZN10layer_norm13ln_fwd_kernelINS_13Kernel_traitsIf6__halffS2_fjLj6144ELj1ELj1ELj8ELj16ENS_18Kernel_traits_baseILj6144EfS2_fS2_fjLj256EEEEELb0ELb1ELb0ELb1EEEvNS_9FwdParamsE --------------------------
	.section	.text._ZN10layer_norm13ln_fwd_kernelINS_13Kernel_traitsIf6__halffS2_fjLj6144ELj1ELj1ELj8ELj16ENS_18Kernel_traits_baseILj6144EfS2_fS2_fjLj256EEEEELb0ELb1ELb0ELb1EEEvNS_9FwdParamsE,"ax",@progbits
	.align	128
        .global         _ZN10layer_norm13ln_fwd_kernelINS_13Kernel_traitsIf6__halffS2_fjLj6144ELj1ELj1ELj8ELj16ENS_18Kernel_traits_baseILj6144EfS2_fS2_fjLj256EEEEELb0ELb1ELb0ELb1EEEvNS_9FwdParamsE
        .type           _ZN10layer_norm13ln_fwd_kernelINS_13Kernel_traitsIf6__halffS2_fjLj6144ELj1ELj1ELj8ELj16ENS_18Kernel_traits_baseILj6144EfS2_fS2_fjLj256EEEEELb0ELb1ELb0ELb1EEEvNS_9FwdParamsE,@function
        .size           _ZN10layer_norm13ln_fwd_kernelINS_13Kernel_traitsIf6__halffS2_fjLj6144ELj1ELj1ELj8ELj16ENS_18Kernel_traits_baseILj6144EfS2_fS2_fjLj256EEEEELb0ELb1ELb0ELb1EEEvNS_9FwdParamsE,(.L_x_21020 - _ZN10layer_norm13ln_fwd_kernelINS_13Kernel_traitsIf6__halffS2_fjLj6144ELj1ELj1ELj8ELj16ENS_18Kernel_traits_baseILj6144EfS2_fS2_fjLj256EEEEELb0ELb1ELb0ELb1EEEvNS_9FwdParamsE)
        .other          _ZN10layer_norm13ln_fwd_kernelINS_13Kernel_traitsIf6__halffS2_fjLj6144ELj1ELj1ELj8ELj16ENS_18Kernel_traits_baseILj6144EfS2_fS2_fjLj256EEEEELb0ELb1ELb0ELb1EEEvNS_9FwdParamsE,@"STO_CUDA_ENTRY STV_DEFAULT"
_ZN10layer_norm13ln_fwd_kernelINS_13Kernel_traitsIf6__halffS2_fjLj6144ELj1ELj1ELj8ELj16ENS_18Kernel_traits_baseILj6144EfS2_fS2_fjLj256EEEEELb0ELb1ELb0ELb1EEEvNS_9FwdParamsE:
.text._ZN10layer_norm13ln_fwd_kernelINS_13Kernel_traitsIf6__halffS2_fjLj6144ELj1ELj1ELj8ELj16ENS_18Kernel_traits_baseILj6144EfS2_fS2_fjLj256EEEEELb0ELb1ELb0ELb1EEEvNS_9FwdParamsE:
        /* <DEDUP_REMOVED lines=35> */
.L_x_14459:
        /* <DEDUP_REMOVED lines=28> */
.L_x_14460:
        /* <DEDUP_REMOVED lines=13> */
.L_x_14469:
        /* <DEDUP_REMOVED lines=19> */
[--C-:B-----5:R-:W-:Y:S02]  /*05f0*/  HADD2.F32 R93, -RZ, R88.reuse.H0_H0 ;  /* 0x20000058ff5d7230 */ /* 0x120fe40000004100 */
[----:B------:R-:W-:Y:S02]  /*0600*/  HADD2.F32 R95, -RZ, R88.H1_H1 ;  /* 0x30000058ff5f7230 */ /* 0x000fe40000004100 */
[----:B------:R-:W-:Y:S02]  /*0610*/  HADD2.F32 R97, -RZ, R89.H0_H0 ;  /* 0x20000059ff617230 */ /* 0x000fe40000004100 */
[----:B------:R-:W-:Y:S01]  /*0620*/  FMUL.FTZ R93, R93, R108 ;  /* 0x0000006c5d5d7220 */ /* 0x000fe20000410000 */
[----:B------:R-:W-:-:S02]  /*0630*/  HADD2.F32 R101, -RZ, R90.H1_H1 ;  /* 0x3000005aff657230 */ /* 0x000fc40000004100 */
[----:B------:R-:W-:Y:S02]  /*0640*/  HADD2.F32 R103, -RZ, R91.H0_H0 ;  /* 0x2000005bff677230 */ /* 0x000fe40000004100 */
[-C--:B------:R-:W-:Y:S01]  /*0650*/  FMUL.FTZ R97, R97, R108.reuse ;  /* 0x0000006c61617220 */ /* 0x080fe20000410000 */
[----:B------:R-:W-:Y:S02]  /*0660*/  HADD2.F32 R89, -RZ, R89.H1_H1 ;  /* 0x30000059ff597230 */ /* 0x000fe40000004100 */
[-C--:B------:R-:W-:Y:S01]  /*0670*/  FMUL.FTZ R94, R101, R108.reuse ;  /* 0x0000006c655e7220 */ /* 0x080fe20000410000 */
[----:B------:R-:W-:Y:S02]  /*0680*/  HADD2.F32 R99, -RZ, R90.H0_H0 ;  /* 0x2000005aff637230 */ /* 0x000fe40000004100 */
[-C--:B------:R-:W-:Y:S01]  /*0690*/  FMUL.FTZ R90, R95, R108.reuse ;  /* 0x0000006c5f5a7220 */ /* 0x080fe20000410000 */
[----:B------:R-:W-:Y:S02]  /*06a0*/  HADD2.F32 R91, -RZ, R91.H1_H1 ;  /* 0x3000005bff5b7230 */ /* 0x000fe40000004100 */
[-C--:B0-----:R-:W-:Y:S01]  /*06b0*/  FMUL.FTZ R6, R89, R108.reuse ;  /* 0x0000006c59067220 */ /* 0x081fe20000410000 */
[-C--:B------:R-:W-:Y:S01]  /*06c0*/  FMUL.FTZ R103, R103, R108.reuse ;  /* 0x0000006c67677220 */ /* 0x080fe20000410000 */
[-C--:B------:R-:W-:Y:S01]  /*06d0*/  FMUL.FTZ R99, R99, R108.reuse ;  /* 0x0000006c63637220 */ /* 0x080fe20000410000 */
        /* <DEDUP_REMOVED lines=10> */
.L_x_14461:
[--C-:B-----5:R-:W-:Y:S02]  /*0780*/  HADD2.F32 R95, -RZ, R89.reuse.H0_H0 ;  /* 0x20000059ff5f7230 */ /* 0x120fe40000004100 */
[----:B------:R-:W-:Y:S02]  /*0790*/  HADD2.F32 R89, -RZ, R89.H1_H1 ;  /* 0x30000059ff597230 */ /* 0x000fe40000004100 */
        /* <DEDUP_REMOVED lines=8> */
[----:B------:R-:W-:Y:S02]  /*0820*/  HADD2.F32 R97, -RZ, R90.H0_H0 ;  /* 0x2000005aff617230 */ /* 0x000fe40000004100 */
[-C--:B------:R-:W-:Y:S01]  /*0830*/  FMUL.FTZ R7, R7, R108.reuse ;  /* 0x0000006c07077220 */ /* 0x080fe20000410000 */
[----:B------:R-:W-:Y:S02]  /*0840*/  HADD2.F32 R91, -RZ, R91.H1_H1 ;  /* 0x3000005bff5b7230 */ /* 0x000fe40000004100 */
[----:B------:R-:W-:Y:S01]  /*0850*/  FMUL.FTZ R6, R93, R108 ;  /* 0x0000006c5d067220 */ /* 0x000fe20000410000 */
[----:B------:R-:W-:Y:S01]  /*0860*/  FMUL.FTZ R90, R95, R30 ;  /* 0x0000001e5f5a7220 */ /* 0x000fe20000410000 */
        /* <DEDUP_REMOVED lines=9> */
.L_x_14462:
        /* <DEDUP_REMOVED lines=12> */
[----:B0----5:R-:W-:Y:S02]  /*09c0*/  HADD2.F32 R101, -RZ, R96.H1_H1 ;  /* 0x30000060ff657230 */ /* 0x021fe40000004100 */
[--C-:B------:R-:W-:Y:S02]  /*09d0*/  HADD2.F32 R103, -RZ, R97.reuse.H0_H0 ;  /* 0x20000061ff677230 */ /* 0x100fe40000004100 */
[----:B------:R-:W-:Y:S02]  /*09e0*/  HADD2.F32 R97, -RZ, R97.H1_H1 ;  /* 0x30000061ff617230 */ /* 0x000fe40000004100 */
[----:B------:R-:W-:Y:S02]  /*09f0*/  HADD2.F32 R109, -RZ, R98.H1_H1 ;  /* 0x30000062ff6d7230 */ /* 0x000fe40000004100 */
[-C--:B------:R-:W-:Y:S01]  /*0a00*/  FMUL.FTZ R103, R103, R108.reuse ;  /* 0x0000006c67677220 */ /* 0x080fe20000410000 */
[----:B------:R-:W-:Y:S02]  /*0a10*/  HADD2.F32 R111, -RZ, R99.H0_H0 ;  /* 0x20000063ff6f7230 */ /* 0x000fe40000004100 */
[----:B------:R-:W-:Y:S01]  /*0a20*/  FMUL.FTZ R100, R97, R108 ;  /* 0x0000006c61647220 */ /* 0x000fe20000410000 */
[----:B------:R-:W-:-:S02]  /*0a30*/  HADD2.F32 R7, -RZ, R96.H0_H0 ;  /* 0x20000060ff077230 */ /* 0x000fc40000004100 */
[-C--:B------:R-:W-:Y:S01]  /*0a40*/  FMUL.FTZ R102, R109, R108.reuse ;  /* 0x0000006c6d667220 */ /* 0x080fe20000410000 */
[----:B------:R-:W-:Y:S02]  /*0a50*/  HADD2.F32 R107, -RZ, R98.H0_H0 ;  /* 0x20000062ff6b7230 */ /* 0x000fe40000004100 */
[-C--:B------:R-:W-:Y:S01]  /*0a60*/  FMUL.FTZ R98, R101, R108.reuse ;  /* 0x0000006c65627220 */ /* 0x080fe20000410000 */
[----:B------:R-:W-:Y:S02]  /*0a70*/  HADD2.F32 R99, -RZ, R99.H1_H1 ;  /* 0x30000063ff637230 */ /* 0x000fe40000004100 */
[-C--:B------:R-:W-:Y:S01]  /*0a80*/  FMUL.FTZ R7, R7, R108.reuse ;  /* 0x0000006c07077220 */ /* 0x080fe20000410000 */
[-C--:B------:R-:W-:Y:S01]  /*0a90*/  FMUL.FTZ R111, R111, R108.reuse ;  /* 0x0000006c6f6f7220 */ /* 0x080fe20000410000 */
[-C--:B------:R-:W-:Y:S01]  /*0aa0*/  FMUL.FTZ R107, R107, R108.reuse ;  /* 0x0000006c6b6b7220 */ /* 0x080fe20000410000 */
        /* <DEDUP_REMOVED lines=10> */
.L_x_14463:
        /* <DEDUP_REMOVED lines=24> */
.L_x_14464:
        /* <DEDUP_REMOVED lines=11> */
[--C-:B-1---5:R-:W-:Y:S02]  /*0d80*/  HADD2.F32 R115, -RZ, R105.reuse.H0_H0 ;  /* 0x20000069ff737230 */ /* 0x122fe40000004100 */
[--C-:B------:R-:W-:Y:S02]  /*0d90*/  HADD2.F32 R109, -RZ, R104.reuse.H0_H0 ;  /* 0x20000068ff6d7230 */ /* 0x100fe40000004100 */
[----:B------:R-:W-:Y:S02]  /*0da0*/  HADD2.F32 R111, -RZ, R104.H1_H1 ;  /* 0x30000068ff6f7230 */ /* 0x000fe40000004100 */
[-C--:B------:R-:W-:Y:S01]  /*0db0*/  FMUL.FTZ R115, R115, R108.reuse ;  /* 0x0000006c73737220 */ /* 0x080fe20000410000 */
[----:B------:R-:W-:Y:S02]  /*0dc0*/  HADD2.F32 R105, -RZ, R105.H1_H1 ;  /* 0x30000069ff697230 */ /* 0x000fe40000004100 */
[----:B------:R-:W-:Y:S01]  /*0dd0*/  FMUL.FTZ R109, R109, R108 ;  /* 0x0000006c6d6d7220 */ /* 0x000fe20000410000 */
[----:B------:R-:W-:-:S02]  /*0de0*/  HADD2.F32 R121, -RZ, R107.H0_H0 ;  /* 0x2000006bff797230 */ /* 0x000fc40000004100 */
[--C-:B------:R-:W-:Y:S02]  /*0df0*/  HADD2.F32 R117, -RZ, R106.reuse.H0_H0 ;  /* 0x2000006aff757230 */ /* 0x100fe40000004100 */
[-C--:B------:R-:W-:Y:S01]  /*0e00*/  FMUL.FTZ R110, R105, R108.reuse ;  /* 0x0000006c696e7220 */ /* 0x080fe20000410000 */
[----:B------:R-:W-:Y:S02]  /*0e10*/  HADD2.F32 R119, -RZ, R106.H1_H1 ;  /* 0x3000006aff777230 */ /* 0x000fe40000004100 */
[-C--:B------:R-:W-:Y:S01]  /*0e20*/  FMUL.FTZ R106, R111, R108.reuse ;  /* 0x0000006c6f6a7220 */ /* 0x080fe20000410000 */
[----:B------:R-:W-:Y:S02]  /*0e30*/  HADD2.F32 R107, -RZ, R107.H1_H1 ;  /* 0x3000006bff6b7230 */ /* 0x000fe40000004100 */
[-C--:B------:R-:W-:Y:S01]  /*0e40*/  FMUL.FTZ R117, R117, R108.reuse ;  /* 0x0000006c75757220 */ /* 0x080fe20000410000 */
[-C--:B------:R-:W-:Y:S01]  /*0e50*/  FMUL.FTZ R121, R121, R108.reuse ;  /* 0x0000006c79797220 */ /* 0x080fe20000410000 */
        /* <DEDUP_REMOVED lines=11> */
.L_x_14465:
        /* <DEDUP_REMOVED lines=24> */
.L_x_14466:
        /* <DEDUP_REMOVED lines=106> */
.L_x_14468:
[----:B------:R-:W-:Y:S05]  /*1730*/  BSYNC.RECONVERGENT B0 ;  /* 0x0000000000007941 */ /* 0x000fea0003800200 */
.L_x_14467:
        /* <DEDUP_REMOVED lines=114> */
[----:B------:R-:W-:-:S03]  /*1e60*/  F2FP.F16.F32.PACK_AB R94, R92, R101 ;  /* 0x000000655c5e723e */ /* 0x000fc600000000ff */
[C---:B------:R-:W-:Y:S01]  /*1e70*/  FMUL.FTZ R92, R115.reuse, R103 ;  /* 0x00000067735c7220 */ /* 0x040fe20000410000 */
[----:B------:R-:W-:Y:S01]  /*1e80*/  FFMA.FTZ R88, R88, R77, R53 ;  /* 0x0000004d58587223 */ /* 0x000fe20000010035 */
[C---:B------:R-:W-:Y:S01]  /*1e90*/  FMUL.FTZ R89, R115.reuse, R90 ;  /* 0x0000005a73597220 */ /* 0x040fe20000410000 */
[C---:B------:R-:W-:Y:S01]  /*1ea0*/  FMUL.FTZ R90, R115.reuse, R91 ;  /* 0x0000005b735a7220 */ /* 0x040fe20000410000 */
[----:B------:R-:W-:Y:S01]  /*1eb0*/  FFMA.FTZ R118, R92, R67, R43 ;  /* 0x000000435c767223 */ /* 0x000fe2000001002b */
[----:B------:R-:W-:Y:S01]  /*1ec0*/  F2FP.F16.F32.PACK_AB R95, R120, R105 ;  /* 0x00000069785f723e */ /* 0x000fe200000000ff */
[C---:B------:R-:W-:Y:S01]  /*1ed0*/  FMUL.FTZ R91, R115.reuse, R122 ;  /* 0x0000007a735b7220 */ /* 0x040fe20000410000 */
[----:B------:R-:W-:Y:S01]  /*1ee0*/  F2FP.F16.F32.PACK_AB R92, R88, R5 ;  /* 0x00000005585c723e */ /* 0x000fe200000000ff */
        /* <DEDUP_REMOVED lines=10> */
[----:B------:R-:W-:Y:S01]  /*1f90*/  F2FP.F16.F32.PACK_AB R93, R90, R89 ;  /* 0x000000595a5d723e */ /* 0x000fe200000000ff */
[C---:B------:R-:W-:Y:S01]  /*1fa0*/  FMUL.FTZ R89, R115.reuse, R98 ;  /* 0x0000006273597220 */ /* 0x040fe20000410000 */
[----:B------:R-:W-:Y:S01]  /*1fb0*/  F2FP.F16.F32.PACK_AB R91, R118, R91 ;  /* 0x0000005b765b723e */ /* 0x000fe200000000ff */
        /* <DEDUP_REMOVED lines=8> */
[----:B------:R-:W-:Y:S01]  /*2040*/  F2FP.F16.F32.PACK_AB R88, R88, R5 ;  /* 0x000000055858723e */ /* 0x000fe200000000ff */
[C---:B------:R-:W-:Y:S01]  /*2050*/  FMUL.FTZ R5, R115.reuse, R104 ;  /* 0x0000006873057220 */ /* 0x040fe20000410000 */
[C---:B------:R-:W-:Y:S01]  /*2060*/  FMUL.FTZ R105, R115.reuse, R108 ;  /* 0x0000006c73697220 */ /* 0x040fe20000410000 */
[C---:B------:R-:W-:Y:S01]  /*2070*/  FMUL.FTZ R104, R115.reuse, R109 ;  /* 0x0000006d73687220 */ /* 0x040fe20000410000 */
[----:B------:R-:W-:Y:S01]  /*2080*/  F2FP.F16.F32.PACK_AB R90, R124, R101 ;  /* 0x000000657c5a723e */ /* 0x000fe200000000ff */
[C---:B------:R-:W-:Y:S01]  /*2090*/  FMUL.FTZ R114, R115.reuse, R114 ;  /* 0x0000007273727220 */ /* 0x040fe20000410000 */
[C---:B------:R-:W-:Y:S01]  /*20a0*/  FMUL.FTZ R102, R115.reuse, R102 ;  /* 0x0000006673667220 */ /* 0x040fe20000410000 */
[----:B------:R-:W-:Y:S01]  /*20b0*/  F2FP.F16.F32.PACK_AB R99, R98, R99 ;  /* 0x000000636263723e */ /* 0x000fe200000000ff */
        /* <DEDUP_REMOVED lines=25> */
.L_x_14470:
        /* <DEDUP_REMOVED lines=11> */
.L_x_21020:


//--------------------- .text._ZN10layer_norm13ln_fwd_kernelINS_13Kernel_traitsIf6__halffS2_fjLj6144ELj1ELj1ELj8ELj16ENS_18Kernel_traits_baseILj6144EfS2_fS2_fjLj256EEEEELb0ELb1ELb1ELb0EEEvNS_9FwdParamsE --------------------------
	.section	.text._ZN10layer_norm13ln_fwd_kernelINS_13Kernel_traitsIf6__halffS2_fjLj6144ELj1ELj1ELj8ELj16ENS_18Kernel_traits_baseILj6144EfS2_fS2_fjLj256EEEEELb0ELb1ELb1ELb0EEEvNS_9FwdParamsE,"ax",@progbits
	.align	128
        .global         _ZN10layer_norm13ln_fwd_kernelINS_13Kernel_traitsIf6__halffS2_fjLj6144ELj1ELj1ELj8ELj16ENS_18Kernel_traits_baseILj6144EfS2_fS2_fjLj256EEEEELb0ELb1ELb1ELb0EEEvNS_9FwdParamsE
        .type           _ZN10layer_norm13ln_fwd_kernelINS_13Kernel_traitsIf6__halffS2_fjLj6144ELj1ELj1ELj8ELj16ENS_18Kernel_traits_baseILj6144EfS2_fS2_fjLj256EEEEELb0ELb1ELb1ELb0EEEvNS_9FwdParamsE,@function
        .size           _ZN10layer_norm13ln_fwd_kernelINS_13Kernel_traitsIf6__halffS2_fjLj6144ELj1ELj1ELj8ELj16ENS_18Kernel_traits_baseILj6144EfS2_fS2_fjLj256EEEEELb0ELb1ELb1ELb0EEEvNS_9FwdParamsE,(.L_x_21021 - _ZN10layer_norm13ln_fwd_kernelINS_13Kernel_traitsIf6__halffS2_fjLj6144ELj1ELj1ELj8ELj16ENS_18Kernel_traits_baseILj6144EfS2_fS2_fjLj256EEEEELb0ELb1ELb1ELb0EEEvNS_9FwdParamsE)
        .other          _ZN10layer_norm13ln_fwd_kernelINS_13Kernel_traitsIf6__halffS2_fjLj6144ELj1ELj1ELj8ELj16ENS_18Kernel_traits_baseILj6144EfS2_fS2_fjLj256EEEEELb0ELb1ELb1ELb0EEEvNS_9FwdParamsE,@"STO_CUDA_ENTRY STV_DEFAULT"
_ZN10layer_norm13ln_fwd_kernelINS_13Kernel_traitsIf6__halffS2_fjLj6144ELj1ELj1ELj8ELj16ENS_18Kernel_traits_baseILj6144EfS2_fS2_fjLj256EEEEELb0ELb1ELb1ELb0EEEvNS_9FwdParamsE:
.text._ZN10layer_norm13ln_fwd_kernelINS_13Kernel_traitsIf6__halffS2_fjLj6144ELj1ELj1ELj8ELj16ENS_18Kernel_traits_baseILj6144EfS2_fS2_fjLj256EEEEELb0ELb1ELb1ELb0EEEvNS_9FwdParamsE:
        /* <DEDUP_REMOVED lines=61> */
.L_x_14472:
        /* <DEDUP_REMOVED lines=41> */
.L_x_14473:
[----:B------:R-:W-:Y:S05]  /*0660*/  BSYNC.RECONVERGENT B0 ;  /* 0x0000000000007941 */ /* 0x000fea0003800200 */
.L_x_14471:
        /* <DEDUP_REMOVED lines=26> */
.L_x_14497:
        /* <DEDUP_REMOVED lines=34> */
.L_x_14476:
[----:B------:R-:W-:Y:S05]  /*0a30*/  BRA.U !UP0, `(.L_x_14477) ;  /* 0x0000000108b87547 */ /* 0x000fea000b800000 */
[----:B------:R-:W0:Y:S02]  /*0a40*/  LDC.64 R88, c[0x0][0x3a0] ;  /* 0x0000e800ff587b82 */ /* 0x000e240000000a00 */
[----:B0-----:R-:W-:-:S05]  /*0a50*/  IMAD.WIDE.U32 R88, R112, 0x20, R88 ;  /* 0x0000002070587825 */ /* 0x001fca00078e0058 */
[----:B------:R-:W2:Y:S04]  /*0a60*/  LDG.E.128 R80, desc[UR12][R88.64] ;  /* 0x0000000c58507981 */ /* 0x000ea8000c1e1d00 */
[----:B------:R2:W3:Y:S01]  /*0a70*/  LDG.E.128 R84, desc[UR12][R88.64+0x10] ;  /* 0x0000100c58547981 */ /* 0x0004e2000c1e1d00 */
[----:B------:R-:W-:-:S13]  /*0a80*/  ISETP.LT.AND P0, PT, RZ, UR21, PT ;  /* 0x00000015ff007c0c */ /* 0x000fda000bf01270 */
[----:B------:R-:W0:Y:S01]  /*0a90*/  @P0 LDC R91, c[0x0][0x40c] ;  /* 0x00010300ff5b0b82 */ /* 0x000e220000000800 */
[--C-:B-----5:R-:W-:Y:S02]  /*0aa0*/  @P0 HADD2.F32 R90, -RZ, R76.reuse.H0_H0 ;  /* 0x2000004cff5a0230 */ /* 0x120fe40000004100 */
[----:B------:R-:W-:-:S05]  /*0ab0*/  @P0 HADD2.F32 R92, -RZ, R76.H1_H1 ;  /* 0x3000004cff5c0230 */ /* 0x000fca0000004100 */
[----:B------:R-:W1:Y:S08]  /*0ac0*/  @P0 LDC R93, c[0x0][0x40c] ;  /* 0x00010300ff5d0b82 */ /* 0x000e700000000800 */
[----:B------:R-:W4:Y:S08]  /*0ad0*/  @P0 LDC R95, c[0x0][0x40c] ;  /* 0x00010300ff5f0b82 */ /* 0x000f300000000800 */
[----:B------:R-:W2:Y:S01]  /*0ae0*/  @P0 LDC R94, c[0x0][0x40c] ;  /* 0x00010300ff5e0b82 */ /* 0x000ea20000000800 */
[----:B0-----:R-:W-:Y:S01]  /*0af0*/  @P0 FMUL.FTZ R91, R90, R91 ;  /* 0x0000005b5a5b0220 */ /* 0x001fe20000410000 */
[----:B------:R-:W-:-:S06]  /*0b00*/  @P0 HADD2.F32 R90, -RZ, R77.H0_H0 ;  /* 0x2000004dff5a0230 */ /* 0x000fcc0000004100 */
[----:B------:R-:W0:Y:S01]  /*0b10*/  @P0 LDC R115, c[0x0][0x40c] ;  /* 0x00010300ff730b82 */ /* 0x000e220000000800 */
[----:B-1----:R-:W-:Y:S01]  /*0b20*/  @P0 FMUL.FTZ R92, R92, R93 ;  /* 0x0000005d5c5c0220 */ /* 0x002fe20000410000 */
[----:B----4-:R-:W-:-:S06]  /*0b30*/  @P0 FMUL.FTZ R93, R90, R95 ;  /* 0x0000005f5a5d0220 */ /* 0x010fcc0000410000 */
[----:B------:R-:W1:Y:S08]  /*0b40*/  @P0 LDC R114, c[0x0][0x40c] ;  /* 0x00010300ff720b82 */ /* 0x000e700000000800 */
[----:B------:R-:W4:Y:S01]  /*0b50*/  @P0 LDC R95, c[0x0][0x40c] ;  /* 0x00010300ff5f0b82 */ /* 0x000f220000000800 */
[----:B--2---:R-:W-:Y:S01]  /*0b60*/  @!P0 MOV R88, R80 ;  /* 0x0000005000588202 */ /* 0x004fe20000000f00 */
[----:B------:R-:W-:Y:S01]  /*0b70*/  @P0 FFMA.FTZ R88, R91, R20, R80 ;  /* 0x000000145b580223 */ /* 0x000fe20000010050 */
[----:B------:R-:W-:Y:S01]  /*0b80*/  MOV R89, R81 ;  /* 0x0000005100597202 */ /* 0x000fe20000000f00 */
[----:B------:R-:W-:Y:S01]  /*0b90*/  @P0 FFMA.FTZ R89, R92, R21, R81 ;  /* 0x000000155c590223 */ /* 0x000fe20000010051 */
[----:B------:R-:W-:Y:S01]  /*0ba0*/  @P0 HADD2.F32 R91, -RZ, R77.H1_H1 ;  /* 0x3000004dff5b0230 */ /* 0x000fe20000004100 */
[----:B------:R-:W-:Y:S01]  /*0bb0*/  MOV R90, R82 ;  /* 0x00000052005a7202 */ /* 0x000fe20000000f00 */
[----:B------:R-:W-:-:S02]  /*0bc0*/  @P0 HADD2.F32 R92, -RZ, R78.H0_H0 ;  /* 0x2000004eff5c0230 */ /* 0x000fc40000004100 */
[----:B------:R-:W-:Y:S01]  /*0bd0*/  @P0 FFMA.FTZ R90, R93, R22, R82 ;  /* 0x000000165d5a0223 */ /* 0x000fe20000010052 */
[----:B------:R-:W-:Y:S01]  /*0be0*/  @P0 FMUL.FTZ R94, R91, R94 ;  /* 0x0000005e5b5e0220 */ /* 0x000fe20000410000 */
[----:B------:R-:W-:Y:S01]  /*0bf0*/  MOV R91, R83 ;  /* 0x00000053005b7202 */ /* 0x000fe20000000f00 */
[----:B0-----:R-:W-:Y:S01]  /*0c00*/  @P0 FMUL.FTZ R93, R92, R115 ;  /* 0x000000735c5d0220 */ /* 0x001fe20000410000 */
[----:B---3--:R-:W-:Y:S01]  /*0c10*/  MOV R92, R84 ;  /* 0x00000054005c7202 */ /* 0x008fe20000000f00 */
[----:B------:R-:W-:Y:S01]  /*0c20*/  @P0 FFMA.FTZ R91, R94, R23, R83 ;  /* 0x000000175e5b0223 */ /* 0x000fe20000010053 */
[----:B------:R-:W-:Y:S02]  /*0c30*/  @P0 HADD2.F32 R94, -RZ, R79.H0_H0 ;  /* 0x2000004fff5e0230 */ /* 0x000fe40000004100 */
[----:B------:R-:W-:Y:S01]  /*0c40*/  @P0 FFMA.FTZ R92, R93, R24, R84 ;  /* 0x000000185d5c0223 */ /* 0x000fe20000010054 */
[----:B------:R-:W-:Y:S02]  /*0c50*/  @P0 HADD2.F32 R93, -RZ, R78.H1_H1 ;  /* 0x3000004eff5d0230 */ /* 0x000fe40000004100 */
[----:B----4-:R-:W-:Y:S01]  /*0c60*/  @P0 FMUL.FTZ R95, R94, R95 ;  /* 0x0000005f5e5f0220 */ /* 0x010fe20000410000 */
[----:B------:R-:W-:-:S02]  /*0c70*/  MOV R94, R86 ;  /* 0x00000056005e7202 */ /* 0x000fc40000000f00 */
[----:B-1----:R-:W-:Y:S01]  /*0c80*/  @P0 FMUL.FTZ R114, R93, R114 ;  /* 0x000000725d720220 */ /* 0x002fe20000410000 */
[----:B------:R-:W-:Y:S01]  /*0c90*/  MOV R93, R85 ;  /* 0x00000055005d7202 */ /* 0x000fe20000000f00 */
[----:B------:R-:W-:Y:S01]  /*0ca0*/  @P0 FFMA.FTZ R94, R95, R26, R86 ;  /* 0x0000001a5f5e0223 */ /* 0x000fe20000010056 */
[----:B------:R-:W-:Y:S01]  /*0cb0*/  MOV R95, R87 ;  /* 0x00000057005f7202 */ /* 0x000fe20000000f00 */
[----:B------:R-:W-:Y:S01]  /*0cc0*/  @P0 FFMA.FTZ R93, R114, R25, R85 ;  /* 0x00000019725d0223 */ /* 0x000fe20000010055 */
[----:B------:R-:W-:Y:S06]  /*0cd0*/  @!P0 BRA `(.L_x_14478) ;  /* 0x0000000000ac8947 */ /* 0x000fec0003800000 */
[----:B------:R-:W-:-:S05]  /*0ce0*/  HADD2.F32 R95, -RZ, R79.H1_H1 ;  /* 0x3000004fff5f7230 */ /* 0x000fca0000004100 */
[----:B------:R-:W-:-:S04]  /*0cf0*/  FMUL.FTZ R114, R95, UR23 ;  /* 0x000000175f727c20 */ /* 0x000fc80008410000 */
[----:B------:R-:W-:Y:S01]  /*0d00*/  FFMA.FTZ R95, R114, R27, R87 ;  /* 0x0000001b725f7223 */ /* 0x000fe20000010057 */
[----:B------:R-:W-:Y:S06]  /*0d10*/  BRA `(.L_x_14478) ;  /* 0x00000000009c7947 */ /* 0x000fec0003800000 */
.L_x_14477:
[----:B------:R-:W0:Y:S01]  /*0d20*/  @UP2 LDCU UR7, c[0x0][0x40c] ;  /* 0x00008180ff0727ac */ /* 0x000e220008000800 */
[--C-:B-----5:R-:W-:Y:S01]  /*0d30*/  @P1 HADD2.F32 R93, -RZ, R77.reuse.H0_H0 ;  /* 0x2000004dff5d1230 */ /* 0x120fe20000004100 */
[----:B------:R-:W-:Y:S01]  /*0d40*/  CS2R R88, SRZ ;  /* 0x0000000000587805 */ /* 0x000fe2000001ff00 */
[--C-:B------:R-:W-:Y:S01]  /*0d50*/  @P1 HADD2.F32 R90, -RZ, R76.reuse.H0_H0 ;  /* 0x2000004cff5a1230 */ /* 0x100fe20000004100 */
[----:B------:R-:W1:Y:S01]  /*0d60*/  @UP2 LDCU UR4, c[0x0][0x40c] ;  /* 0x00008180ff0427ac */ /* 0x000e620008000800 */
[----:B------:R-:W-:Y:S02]  /*0d70*/  @P1 HADD2.F32 R92, -RZ, R76.H1_H1 ;  /* 0x3000004cff5c1230 */ /* 0x000fe40000004100 */
[--C-:B------:R-:W-:Y:S01]  /*0d80*/  @P1 HADD2.F32 R114, -RZ, R78.reuse.H1_H1 ;  /* 0x3000004eff721230 */ /* 0x100fe20000004100 */
[----:B------:R-:W2:Y:S01]  /*0d90*/  @UP2 LDCU UR5, c[0x0][0x40c] ;  /* 0x00008180ff0527ac */ /* 0x000ea20008000800 */
[----:B------:R-:W-:Y:S01]  /*0da0*/  @P1 HADD2.F32 R95, -RZ, R78.H0_H0 ;  /* 0x2000004eff5f1230 */ /* 0x000fe20000004100 */
[----:B------:R-:W3:Y:S01]  /*0db0*/  @UP2 LDCU UR24, c[0x0][0x40c] ;  /* 0x00008180ff1827ac */ /* 0x000ee20008000800 */
[----:B------:R-:W4:Y:S01]  /*0dc0*/  @UP2 LDCU UR26, c[0x0][0x40c] ;  /* 0x00008180ff1a27ac */ /* 0x000f220008000800 */
[----:B0-----:R-:W-:Y:S01]  /*0dd0*/  @P1 FMUL.FTZ R93, R93, UR7 ;  /* 0x000000075d5d1c20 */ /* 0x001fe20008410000 */
[----:B------:R-:W0:Y:S01]  /*0de0*/  @UP2 LDCU UR25, c[0x0][0x40c] ;  /* 0x00008180ff1927ac */ /* 0x000e220008000800 */
[----:B-1----:R-:W-:Y:S01]  /*0df0*/  @P1 FMUL.FTZ R91, R90, UR4 ;  /* 0x000000045a5b1c20 */ /* 0x002fe20008410000 */
[----:B------:R-:W-:Y:S01]  /*0e00*/  HFMA2 R90, -RZ, RZ, 0, 0 ;  /* 0x00000000ff5a7431 */ /* 0x000fe200000001ff */
[----:B------:R-:W1:Y:S01]  /*0e10*/  @UP2 LDCU UR4, c[0x0][0x40c] ;  /* 0x00008180ff0427ac */ /* 0x000e620008000800 */
[----:B------:R-:W-:Y:S01]  /*0e20*/  @P1 FMUL.FTZ R90, R93, R22 ;  /* 0x000000165d5a1220 */ /* 0x000fe20000410000 */
[----:B--2---:R-:W-:Y:S01]  /*0e30*/  @P1 FMUL.FTZ R92, R92, UR5 ;  /* 0x000000055c5c1c20 */ /* 0x004fe20008410000 */
[----:B------:R-:W-:Y:S01]  /*0e40*/  @P1 HADD2.F32 R93, -RZ, R77.H1_H1 ;  /* 0x3000004dff5d1230 */ /* 0x000fe20000004100 */
[----:B------:R-:W2:Y:S01]  /*0e50*/  @UP2 LDCU UR5, c[0x0][0x40c] ;  /* 0x00008180ff0527ac */ /* 0x000ea20008000800 */
[----:B------:R-:W-:Y:S01]  /*0e60*/  @P1 FMUL.FTZ R88, R91, R20 ;  /* 0x000000145b581220 */ /* 0x000fe20000410000 */
[----:B------:R-:W-:Y:S01]  /*0e70*/  MOV R91, RZ ;  /* 0x000000ff005b7202 */ /* 0x000fe20000000f00 */
[----:B------:R-:W-:Y:S01]  /*0e80*/  @P1 FMUL.FTZ R89, R92, R21 ;  /* 0x000000155c591220 */ /* 0x000fe20000410000 */
[----:B---3--:R-:W-:Y:S01]  /*0e90*/  @P1 FMUL.FTZ R94, R93, UR24 ;  /* 0x000000185d5e1c20 */ /* 0x008fe20008410000 */
[----:B------:R-:W-:Y:S01]  /*0ea0*/  MOV R93, RZ ;  /* 0x000000ff005d7202 */ /* 0x000fe20000000f00 */
[----:B----4-:R-:W-:Y:S01]  /*0eb0*/  @P1 FMUL.FTZ R114, R114, UR26 ;  /* 0x0000001a72721c20 */ /* 0x010fe20008410000 */
[----:B------:R-:W-:-:S02]  /*0ec0*/  HFMA2 R92, -RZ, RZ, 0, 0 ;  /* 0x00000000ff5c7431 */ /* 0x000fc400000001ff */
[----:B------:R-:W-:Y:S01]  /*0ed0*/  @P1 FMUL.FTZ R91, R94, R23 ;  /* 0x000000175e5b1220 */ /* 0x000fe20000410000 */
[--C-:B------:R-:W-:Y:S02]  /*0ee0*/  @P1 HADD2.F32 R94, -RZ, R79.reuse.H0_H0 ;  /* 0x2000004fff5e1230 */ /* 0x100fe40000004100 */
[----:B0-----:R-:W-:Y:S01]  /*0ef0*/  @P1 FMUL.FTZ R95, R95, UR25 ;  /* 0x000000195f5f1c20 */ /* 0x001fe20008410000 */
[----:B------:R-:W-:Y:S01]  /*0f00*/  @P1 FMUL.FTZ R93, R114, R25 ;  /* 0x00000019725d1220 */ /* 0x000fe20000410000 */
[----:B------:R-:W-:Y:S02]  /*0f10*/  @P1 HADD2.F32 R114, -RZ, R79.H1_H1 ;  /* 0x3000004fff721230 */ /* 0x000fe40000004100 */
[----:B------:R-:W-:Y:S01]  /*0f20*/  @P1 FMUL.FTZ R92, R95, R24 ;  /* 0x000000185f5c1220 */ /* 0x000fe20000410000 */
[----:B-1----:R-:W-:Y:S01]  /*0f30*/  @P1 FMUL.FTZ R95, R94, UR4 ;  /* 0x000000045e5f1c20 */ /* 0x002fe20008410000 */
[----:B------:R-:W-:Y:S02]  /*0f40*/  HFMA2 R94, -RZ, RZ, 0, 0 ;  /* 0x00000000ff5e7431 */ /* 0x000fe400000001ff */
[----:B--2---:R-:W-:Y:S01]  /*0f50*/  @P1 FMUL.FTZ R114, R114, UR5 ;  /* 0x0000000572721c20 */ /* 0x004fe20008410000 */
[----:B------:R-:W-:Y:S01]  /*0f60*/  @P1 FMUL.FTZ R94, R95, R26 ;  /* 0x0000001a5f5e1220 */ /* 0x000fe20000410000 */
[----:B------:R-:W-:-:S02]  /*0f70*/  MOV R95, RZ ;  /* 0x000000ff005f7202 */ /* 0x000fc40000000f00 */
[----:B------:R-:W-:-:S07]  /*0f80*/  @P1 FMUL.FTZ R95, R114, R27 ;  /* 0x0000001b725f1220 */ /* 0x000fce0000410000 */
.L_x_14478:
[----:B------:R-:W0:Y:S01]  /*0f90*/  LDC.64 R114, c[0x0][0x3a8] ;  /* 0x0000ea00ff727b82 */ /* 0x000e220000000a00 */
[----:B------:R-:W-:Y:S01]  /*0fa0*/  IADD3 R113, PT, PT, R113, 0x100, RZ ;  /* 0x0000010071717810 */ /* 0x000fe20007ffe0ff */
[C---:B0-----:R-:W-:Y:S01]  /*0fb0*/  IMAD.WIDE.U32 R114, R112.reuse, 0x20, R114 ;  /* 0x0000002070727825 */ /* 0x041fe200078e0072 */
[----:B------:R-:W-:-:S04]  /*0fc0*/  IADD3 R112, PT, PT, R112, 0x100, RZ ;  /* 0x0000010070707810 */ /* 0x000fc80007ffe0ff */
[----:B------:R0:W-:Y:S04]  /*0fd0*/  STG.E.128 desc[UR12][R114.64], R88 ;  /* 0x0000005872007986 */ /* 0x0001e8000c101d0c */
[----:B------:R0:W-:Y:S02]  /*0fe0*/  STG.E.128 desc[UR12][R114.64+0x10], R92 ;  /* 0x0000105c72007986 */ /* 0x0001e4000c101d0c */
.L_x_14475:
[----:B----4-:R-:W-:Y:S05]  /*0ff0*/  BSYNC.RECONVERGENT B0 ;  /* 0x0000000000007941 */ /* 0x010fea0003800200 */
.L_x_14474:
        /* <DEDUP_REMOVED lines=16> */
[--C-:B-----5:R-:W-:Y:S02]  /*1100*/  @P0 HADD2.F32 R96, -RZ, R76.reuse.H0_H0 ;  /* 0x2000004cff600230 */ /* 0x120fe40000004100 */
[----:B------:R-:W-:Y:S02]  /*1110*/  @P0 HADD2.F32 R98, -RZ, R76.H1_H1 ;  /* 0x3000004cff620230 */ /* 0x000fe40000004100 */
[----:B------:R-:W-:-:S03]  /*1120*/  @P0 HADD2.F32 R100, -RZ, R77.H0_H0 ;  /* 0x2000004dff640230 */ /* 0x000fc60000004100 */
[----:B------:R-:W2:Y:S08]  /*1130*/  @P0 LDC R102, c[0x0][0x40c] ;  /* 0x00010300ff660b82 */ /* 0x000eb00000000800 */
[----:B------:R-:W3:Y:S08]  /*1140*/  @P0 LDC R101, c[0x0][0x40c] ;  /* 0x00010300ff650b82 */ /* 0x000ef00000000800 */
[----:B------:R-:W4:Y:S01]  /*1150*/  @P0 LDC R103, c[0x0][0x40c] ;  /* 0x00010300ff670b82 */ /* 0x000f220000000800 */
[----:B-1----:R-:W-:Y:S01]  /*1160*/  @P0 FMUL.FTZ R99, R96, R97 ;  /* 0x0000006160630220 */ /* 0x002fe20000410000 */
[----:B------:R-:W-:-:S02]  /*1170*/  MOV R96, R80 ;  /* 0x0000005000607202 */ /* 0x000fc40000000f00 */
[----:B------:R-:W-:Y:S01]  /*1180*/  MOV R97, R81 ;  /* 0x0000005100617202 */ /* 0x000fe20000000f00 */
[----:B------:R-:W-:Y:S01]  /*1190*/  @P0 FFMA.FTZ R96, R99, R44, R80 ;  /* 0x0000002c63600223 */ /* 0x000fe20000010050 */
[----:B------:R-:W-:Y:S02]  /*11a0*/  @P0 HADD2.F32 R99, -RZ, R77.H1_H1 ;  /* 0x3000004dff630230 */ /* 0x000fe40000004100 */
[----:B0-----:R-:W0:Y:S03]  /*11b0*/  @P0 LDC R115, c[0x0][0x40c] ;  /* 0x00010300ff730b82 */ /* 0x001e260000000800 */
[----:B--2---:R-:W-:Y:S01]  /*11c0*/  @P0 FMUL.FTZ R102, R99, R102 ;  /* 0x0000006663660220 */ /* 0x004fe20000410000 */
[----:B------:R-:W-:-:S03]  /*11d0*/  MOV R99, R83 ;  /* 0x0000005300637202 */ /* 0x000fc60000000f00 */
[----:B------:R-:W-:Y:S01]  /*11e0*/  @P0 FFMA.FTZ R99, R102, R47, R83 ;  /* 0x0000002f66630223 */ /* 0x000fe20000010053 */
[----:B------:R-:W1:Y:S01]  /*11f0*/  @P0 LDC R114, c[0x0][0x40c] ;  /* 0x00010300ff720b82 */ /* 0x000e620000000800 */
[----:B---3--:R-:W-:Y:S01]  /*1200*/  @P0 FMUL.FTZ R98, R98, R101 ;  /* 0x0000006562620220 */ /* 0x008fe20000410000 */
[--C-:B------:R-:W-:Y:S02]  /*1210*/  @P0 HADD2.F32 R101, -RZ, R78.reuse.H1_H1 ;  /* 0x3000004eff650230 */ /* 0x100fe40000004100 */
[----:B------:R-:W-:Y:S02]  /*1220*/  @P0 HADD2.F32 R102, -RZ, R79.H0_H0 ;  /* 0x2000004fff660230 */ /* 0x000fe40000004100 */
[----:B------:R-:W-:Y:S01]  /*1230*/  @P0 FFMA.FTZ R97, R98, R45, R81 ;  /* 0x0000002d62610223 */ /* 0x000fe20000010051 */
[----:B------:R-:W-:Y:S01]  /*1240*/  MOV R98, R82 ;  /* 0x0000005200627202 */ /* 0x000fe20000000f00 */
[----:B------:R-:W2:Y:S01]  /*1250*/  @P0 LDC R117, c[0x0][0x40c] ;  /* 0x00010300ff750b82 */ /* 0x000ea20000000800 */
[----:B----4-:R-:W-:Y:S01]  /*1260*/  @P0 FMUL.FTZ R103, R100, R103 ;  /* 0x0000006764670220 */ /* 0x010fe20000410000 */
[----:B------:R-:W-:-:S03]  /*1270*/  @P0 HADD2.F32 R100, -RZ, R78.H0_H0 ;  /* 0x2000004eff640230 */ /* 0x000fc60000004100 */
[----:B------:R-:W-:Y:S01]  /*1280*/  @P0 FFMA.FTZ R98, R103, R46, R82 ;  /* 0x0000002e67620223 */ /* 0x000fe20000010052 */
[----:B------:R-:W-:Y:S01]  /*1290*/  MOV R103, R87 ;  /* 0x0000005700677202 */ /* 0x000fe20000000f00 */
[----:B0-----:R-:W-:Y:S01]  /*12a0*/  @P0 FMUL.FTZ R115, R100, R115 ;  /* 0x0000007364730220 */ /* 0x001fe20000410000 */
[----:B------:R-:W-:-:S03]  /*12b0*/  MOV R100, R84 ;  /* 0x0000005400647202 */ /* 0x000fc60000000f00 */
[----:B------:R-:W-:Y:S01]  /*12c0*/  @P0 FFMA.FTZ R100, R115, R48, R84 ;  /* 0x0000003073640223 */ /* 0x000fe20000010054 */
[----:B-1----:R-:W-:Y:S01]  /*12d0*/  @P0 FMUL.FTZ R114, R101, R114 ;  /* 0x0000007265720220 */ /* 0x002fe20000410000 */
[----:B------:R-:W-:-:S03]  /*12e0*/  MOV R101, R85 ;  /* 0x0000005500657202 */ /* 0x000fc60000000f00 */
[----:B------:R-:W-:Y:S01]  /*12f0*/  @P0 FFMA.FTZ R101, R114, R49, R85 ;  /* 0x0000003172650223 */ /* 0x000fe20000010055 */
[----:B--2---:R-:W-:Y:S01]  /*1300*/  @P0 FMUL.FTZ R117, R102, R117 ;  /* 0x0000007566750220 */ /* 0x004fe20000410000 */
[----:B------:R-:W-:-:S03]  /*1310*/  MOV R102, R86 ;  /* 0x0000005600667202 */ /* 0x000fc60000000f00 */
[----:B------:R-:W-:Y:S01]  /*1320*/  @P0 FFMA.FTZ R102, R117, R50, R86 ;  /* 0x0000003275660223 */ /* 0x000fe20000010056 */
[----:B------:R-:W-:Y:S06]  /*1330*/  @!P0 BRA `(.L_x_14482) ;  /* 0x0000000000ac8947 */ /* 0x000fec0003800000 */
[----:B------:R-:W-:-:S05]  /*1340*/  HADD2.F32 R103, -RZ, R79.H1_H1 ;  /* 0x3000004fff677230 */ /* 0x000fca0000004100 */
[----:B------:R-:W-:-:S04]  /*1350*/  FMUL.FTZ R114, R103, UR23 ;  /* 0x0000001767727c20 */ /* 0x000fc80008410000 */
[----:B------:R-:W-:Y:S01]  /*1360*/  FFMA.FTZ R103, R114, R51, R87 ;  /* 0x0000003372677223 */ /* 0x000fe20000010057 */
[----:B------:R-:W-:Y:S06]  /*1370*/  BRA `(.L_x_14482) ;  /* 0x00000000009c7947 */ /* 0x000fec0003800000 */
.L_x_14481:
[----:B------:R-:W2:Y:S01]  /*1380*/  @UP2 LDCU UR7, c[0x0][0x40c] ;  /* 0x00008180ff0727ac */ /* 0x000ea20008000800 */
[--C-:B-----5:R-:W-:Y:S01]  /*1390*/  @P1 HADD2.F32 R101, -RZ, R77.reuse.H0_H0 ;  /* 0x2000004dff651230 */ /* 0x120fe20000004100 */
[----:B-1----:R-:W-:Y:S01]  /*13a0*/  CS2R R96, SRZ ;  /* 0x0000000000607805 */ /* 0x002fe2000001ff00 */
[--C-:B------:R-:W-:Y:S01]  /*13b0*/  @P1 HADD2.F32 R98, -RZ, R76.reuse.H0_H0 ;  /* 0x2000004cff621230 */ /* 0x100fe20000004100 */
[----:B------:R-:W1:Y:S01]  /*13c0*/  @UP2 LDCU UR4, c[0x0][0x40c] ;  /* 0x00008180ff0427ac */ /* 0x000e620008000800 */
[----:B------:R-:W-:Y:S02]  /*13d0*/  @P1 HADD2.F32 R100, -RZ, R76.H1_H1 ;  /* 0x3000004cff641230 */ /* 0x000fe40000004100 */
[--C-:B0-----:R-:W-:Y:S01]  /*13e0*/  @P1 HADD2.F32 R114, -RZ, R78.reuse.H1_H1 ;  /* 0x3000004eff721230 */ /* 0x101fe20000004100 */
[----:B------:R-:W0:Y:S01]  /*13f0*/  @UP2 LDCU UR5, c[0x0][0x40c] ;  /* 0x00008180ff0527ac */ /* 0x000e220008000800 */
[----:B------:R-:W-:Y:S01]  /*1400*/  @P1 HADD2.F32 R103, -RZ, R78.H0_H0 ;  /* 0x2000004eff671230 */ /* 0x000fe20000004100 */
[----:B------:R-:W3:Y:S01]  /*1410*/  @UP2 LDCU UR24, c[0x0][0x40c] ;  /* 0x00008180ff1827ac */ /* 0x000ee20008000800 */
[----:B------:R-:W4:Y:S01]  /*1420*/  @UP2 LDCU UR26, c[0x0][0x40c] ;  /* 0x00008180ff1a27ac */ /* 0x000f220008000800 */
[----:B--2---:R-:W-:Y:S01]  /*1430*/  @P1 FMUL.FTZ R101, R101, UR7 ;  /* 0x0000000765651c20 */ /* 0x004fe20008410000 */
[----:B------:R-:W2:Y:S01]  /*1440*/  @UP2 LDCU UR25, c[0x0][0x40c] ;  /* 0x00008180ff1927ac */ /* 0x000ea20008000800 */
[----:B-1----:R-:W-:Y:S01]  /*1450*/  @P1 FMUL.FTZ R99, R98, UR4 ;  /* 0x0000000462631c20 */ /* 0x002fe20008410000 */
[----:B------:R-:W-:Y:S01]  /*1460*/  MOV R98, RZ ;  /* 0x000000ff00627202 */ /* 0x000fe20000000f00 */
[----:B------:R-:W1:Y:S01]  /*1470*/  @UP2 LDCU UR4, c[0x0][0x40c] ;  /* 0x00008180ff0427ac */ /* 0x000e620008000800 */
[----:B------:R-:W-:Y:S01]  /*1480*/  @P1 FMUL.FTZ R98, R101, R46 ;  /* 0x0000002e65621220 */ /* 0x000fe20000410000 */
[----:B0-----:R-:W-:Y:S01]  /*1490*/  @P1 FMUL.FTZ R100, R100, UR5 ;  /* 0x0000000564641c20 */ /* 0x001fe20008410000 */
[----:B------:R-:W-:Y:S01]  /*14a0*/  @P1 HADD2.F32 R101, -RZ, R77.H1_H1 ;  /* 0x3000004dff651230 */ /* 0x000fe20000004100 */
[----:B------:R-:W0:Y:S01]  /*14b0*/  @UP2 LDCU UR5, c[0x0][0x40c] ;  /* 0x00008180ff0527ac */ /* 0x000e220008000800 */
[----:B------:R-:W-:Y:S01]  /*14c0*/  @P1 FMUL.FTZ R96, R99, R44 ;  /* 0x0000002c63601220 */ /* 0x000fe20000410000 */
[----:B------:R-:W-:Y:S01]  /*14d0*/  MOV R99, RZ ;  /* 0x000000ff00637202 */ /* 0x000fe20000000f00 */
[----:B------:R-:W-:Y:S01]  /*14e0*/  @P1 FMUL.FTZ R97, R100, R45 ;  /* 0x0000002d64611220 */ /* 0x000fe20000410000 */
[----:B---3--:R-:W-:Y:S01]  /*14f0*/  @P1 FMUL.FTZ R102, R101, UR24 ;  /* 0x0000001865661c20 */ /* 0x008fe20008410000 */
[----:B------:R-:W-:Y:S01]  /*1500*/  MOV R101, RZ ;  /* 0x000000ff00657202 */ /* 0x000fe20000000f00 */
[----:B----4-:R-:W-:Y:S01]  /*1510*/  @P1 FMUL.FTZ R114, R114, UR26 ;  /* 0x0000001a72721c20 */ /* 0x010fe20008410000 */
[----:B------:R-:W-:Y:S01]  /*1520*/  MOV R100, RZ ;  /* 0x000000ff00647202 */ /* 0x000fe20000000f00 */
[----:B------:R-:W-:Y:S01]  /*1530*/  @P1 FMUL.FTZ R99, R102, R47 ;  /* 0x0000002f66631220 */ /* 0x000fe20000410000 */
[----:B------:R-:W-:-:S02]  /*1540*/  @P1 HADD2.F32 R102, -RZ, R79.H0_H0 ;  /* 0x2000004fff661230 */ /* 0x000fc40000004100 */
[----:B--2---:R-:W-:Y:S01]  /*1550*/  @P1 FMUL.FTZ R103, R103, UR25 ;  /* 0x0000001967671c20 */ /* 0x004fe20008410000 */
[----:B------:R-:W-:Y:S01]  /*1560*/  @P1 FMUL.FTZ R101, R114, R49 ;  /* 0x0000003172651220 */ /* 0x000fe20000410000 */
[----:B------:R-:W-:Y:S02]  /*1570*/  @P1 HADD2.F32 R114, -RZ, R79.H1_H1 ;  /* 0x3000004fff721230 */ /* 0x000fe40000004100 */
[----:B------:R-:W-:Y:S01]  /*1580*/  @P1 FMUL.FTZ R100, R103, R48 ;  /* 0x0000003067641220 */ /* 0x000fe20000410000 */
[----:B-1----:R-:W-:Y:S01]  /*1590*/  @P1 FMUL.FTZ R103, R102, UR4 ;  /* 0x0000000466671c20 */ /* 0x002fe20008410000 */
[----:B------:R-:W-:Y:S01]  /*15a0*/  MOV R102, RZ ;  /* 0x000000ff00667202 */ /* 0x000fe20000000f00 */
[----:B0-----:R-:W-:Y:S02]  /*15b0*/  @P1 FMUL.FTZ R114, R114, UR5 ;  /* 0x0000000572721c20 */ /* 0x001fe40008410000 */
[----:B------:R-:W-:Y:S01]  /*15c0*/  @P1 FMUL.FTZ R102, R103, R50 ;  /* 0x0000003267661220 */ /* 0x000fe20000410000 */
[----:B------:R-:W-:Y:S01]  /*15d0*/  MOV R103, RZ ;  /* 0x000000ff00677202 */ /* 0x000fe20000000f00 */
[----:B------:R-:W-:-:S07]  /*15e0*/  @P1 FMUL.FTZ R103, R114, R51 ;  /* 0x0000003372671220 */ /* 0x000fce0000410000 */
.L_x_14482:
[----:B------:R-:W0:Y:S01]  /*15f0*/  LDC.64 R114, c[0x0][0x3a8] ;  /* 0x0000ea00ff727b82 */ /* 0x000e220000000a00 */
[----:B------:R-:W-:Y:S01]  /*1600*/  IADD3 R113, PT, PT, R113, 0x100, RZ ;  /* 0x0000010071717810 */ /* 0x000fe20007ffe0ff */
[C---:B0-----:R-:W-:Y:S01]  /*1610*/  IMAD.WIDE.U32 R114, R112.reuse, 0x20, R114 ;  /* 0x0000002070727825 */ /* 0x041fe200078e0072 */
[----:B------:R-:W-:-:S04]  /*1620*/  IADD3 R112, PT, PT, R112, 0x100, RZ ;  /* 0x0000010070707810 */ /* 0x000fc80007ffe0ff */
[----:B------:R1:W-:Y:S04]  /*1630*/  STG.E.128 desc[UR12][R114.64], R96 ;  /* 0x0000006072007986 */ /* 0x0003e8000c101d0c */
[----:B------:R1:W-:Y:S02]  /*1640*/  STG.E.128 desc[UR12][R114.64+0x10], R100 ;  /* 0x0000106472007986 */ /* 0x0003e4000c101d0c */
.L_x_14480:
[----:B------:R-:W-:Y:S05]  /*1650*/  BSYNC.RECONVERGENT B0 ;  /* 0x0000000000007941 */ /* 0x000fea0003800200 */
.L_x_14479:
        /* <DEDUP_REMOVED lines=16> */
[--C-:B-----5:R-:W-:Y:S02]  /*1760*/  @P0 HADD2.F32 R106, -RZ, R76.reuse.H1_H1 ;  /* 0x3000004cff6a0230 */ /* 0x120fe40000004100 */
[----:B------:R-:W-:Y:S02]  /*1770*/  @P0 HADD2.F32 R104, -RZ, R76.H0_H0 ;  /* 0x2000004cff680230 */ /* 0x000fe40000004100 */
[----:B------:R-:W-:-:S03]  /*1780*/  @P0 HADD2.F32 R113, -RZ, R79.H0_H0 ;  /* 0x2000004fff710230 */ /* 0x000fc60000004100 */
[----:B------:R-:W3:Y:S08]  /*1790*/  @P0 LDC R108, c[0x0][0x40c] ;  /* 0x00010300ff6c0b82 */ /* 0x000ef00000000800 */
[----:B------:R-:W4:Y:S08]  /*17a0*/  @P0 LDC R109, c[0x0][0x40c] ;  /* 0x00010300ff6d0b82 */ /* 0x000f300000000800 */
[----:B------:R-:W0:Y:S01]  /*17b0*/  @P0 LDC R105, c[0x0][0x40c] ;  /* 0x00010300ff690b82 */ /* 0x000e220000000800 */
[----:B--2---:R-:W-:Y:S01]  /*17c0*/  @P0 FMUL.FTZ R106, R106, R107 ;  /* 0x0000006b6a6a0220 */ /* 0x004fe20000410000 */
[----:B------:R-:W-:-:S06]  /*17d0*/  @P0 HADD2.F32 R107, -RZ, R77.H0_H0 ;  /* 0x2000004dff6b0230 */ /* 0x000fcc0000004100 */
[----:B------:R-:W2:Y:S01]  /*17e0*/  @P0 LDC R110, c[0x0][0x40c] ;  /* 0x00010300ff6e0b82 */ /* 0x000ea20000000800 */
[----:B---3--:R-:W-:Y:S01]  /*17f0*/  @P0 FMUL.FTZ R107, R107, R108 ;  /* 0x0000006c6b6b0220 */ /* 0x008fe20000410000 */
[----:B------:R-:W-:-:S06]  /*1800*/  @P0 HADD2.F32 R108, -RZ, R77.H1_H1 ;  /* 0x3000004dff6c0230 */ /* 0x000fcc0000004100 */
[----:B------:R-:W1:Y:S01]  /*1810*/  @P0 LDC R111, c[0x0][0x40c] ;  /* 0x00010300ff6f0b82 */ /* 0x000e620000000800 */
[----:B----4-:R-:W-:Y:S01]  /*1820*/  @P0 FMUL.FTZ R108, R108, R109 ;  /* 0x0000006d6c6c0220 */ /* 0x010fe20000410000 */
[----:B------:R-:W-:-:S06]  /*1830*/  @P0 HADD2.F32 R109, -RZ, R78.H0_H0 ;  /* 0x2000004eff6d0230 */ /* 0x000fcc0000004100 */
[----:B------:R-:W3:Y:S01]  /*1840*/  @P0 LDC R118, c[0x0][0x40c] ;  /* 0x00010300ff760b82 */ /* 0x000ee20000000800 */
[----:B0-----:R-:W-:Y:S01]  /*1850*/  @P0 FMUL.FTZ R105, R104, R105 ;  /* 0x0000006968690220 */ /* 0x001fe20000410000 */
[----:B------:R-:W-:-:S03]  /*1860*/  MOV R104, R80 ;  /* 0x0000005000687202 */ /* 0x000fc60000000f00 */
[----:B------:R-:W-:Y:S01]  /*1870*/  @P0 FFMA.FTZ R104, R105, R68, R80 ;  /* 0x0000004469680223 */ /* 0x000fe20000010050 */
[----:B------:R-:W-:Y:S01]  /*1880*/  MOV R105, R81 ;  /* 0x0000005100697202 */ /* 0x000fe20000000f00 */
[----:B------:R-:W-:Y:S01]  /*1890*/  @P0 FFMA.FTZ R105, R106, R69, R81 ;  /* 0x000000456a690223 */ /* 0x000fe20000010051 */
[----:B--2---:R-:W-:Y:S01]  /*18a0*/  @P0 FMUL.FTZ R109, R109, R110 ;  /* 0x0000006e6d6d0220 */ /* 0x004fe20000410000 */
[----:B------:R-:W-:Y:S01]  /*18b0*/  @P0 HADD2.F32 R110, -RZ, R78.H1_H1 ;  /* 0x3000004eff6e0230 */ /* 0x000fe20000004100 */
[----:B------:R-:W-:Y:S01]  /*18c0*/  MOV R106, R82 ;  /* 0x00000052006a7202 */ /* 0x000fe20000000f00 */
[----:B------:R-:W-:Y:S01]  /*18d0*/  @P0 FFMA.FTZ R106, R107, R70, R82 ;  /* 0x000000466b6a0223 */ /* 0x000fe20000010052 */
[----:B------:R-:W-:Y:S01]  /*18e0*/  MOV R107, R83 ;  /* 0x00000053006b7202 */ /* 0x000fe20000000f00 */
[----:B------:R-:W-:Y:S01]  /*18f0*/  @P0 FFMA.FTZ R107, R108, R71, R83 ;  /* 0x000000476c6b0223 */ /* 0x000fe20000010053 */
[----:B------:R-:W-:Y:S01]  /*1900*/  MOV R108, R84 ;  /* 0x00000054006c7202 */ /* 0x000fe20000000f00 */
[----:B------:R-:W-:Y:S01]  /*1910*/  @P0 FFMA.FTZ R108, R109, R72, R84 ;  /* 0x000000486d6c0223 */ /* 0x000fe20000010054 */
[----:B-1----:R-:W-:Y:S01]  /*1920*/  @P0 FMUL.FTZ R114, R110, R111 ;  /* 0x0000006f6e720220 */ /* 0x002fe20000410000 */
[----:B------:R-:W-:-:S02]  /*1930*/  MOV R109, R85 ;  /* 0x00000055006d7202 */ /* 0x000fc40000000f00 */
[----:B------:R-:W-:Y:S01]  /*1940*/  MOV R110, R86 ;  /* 0x00000056006e7202 */ /* 0x000fe20000000f00 */
[----:B------:R-:W-:Y:S01]  /*1950*/  @P0 FFMA.FTZ R109, R114, R73, R85 ;  /* 0x00000049726d0223 */ /* 0x000fe20000010055 */
[----:B------:R-:W-:Y:S01]  /*1960*/  MOV R111, R87 ;  /* 0x00000057006f7202 */ /* 0x000fe20000000f00 */
[----:B---3--:R-:W-:-:S04]  /*1970*/  @P0 FMUL.FTZ R113, R113, R118 ;  /* 0x0000007671710220 */ /* 0x008fc80000410000 */
[----:B------:R-:W-:Y:S01]  /*1980*/  @P0 FFMA.FTZ R110, R113, R74, R86 ;  /* 0x0000004a716e0223 */ /* 0x000fe20000010056 */
[----:B------:R-:W-:Y:S06]  /*1990*/  @!P0 BRA `(.L_x_14486) ;  /* 0x0000000000a48947 */ /* 0x000fec0003800000 */
[----:B------:R-:W-:-:S05]  /*19a0*/  HADD2.F32 R111, -RZ, R79.H1_H1 ;  /* 0x3000004fff6f7230 */ /* 0x000fca0000004100 */
[----:B------:R-:W-:-:S04]  /*19b0*/  FMUL.FTZ R114, R111, UR23 ;  /* 0x000000176f727c20 */ /* 0x000fc80008410000 */
[----:B------:R-:W-:Y:S01]  /*19c0*/  FFMA.FTZ R111, R114, R75, R87 ;  /* 0x0000004b726f7223 */ /* 0x000fe20000010057 */
[----:B------:R-:W-:Y:S06]  /*19d0*/  BRA `(.L_x_14486) ;  /* 0x0000000000947947 */ /* 0x000fec0003800000 */
.L_x_14485:
[----:B------:R-:W3:Y:S01]  /*19e0*/  @UP2 LDCU UR4, c[0x0][0x40c] ;  /* 0x00008180ff0427ac */ /* 0x000ee20008000800 */
[--C-:B--2--5:R-:W-:Y:S01]  /*19f0*/  @P1 HADD2.F32 R106, -RZ, R76.reuse.H0_H0 ;  /* 0x2000004cff6a1230 */ /* 0x124fe20000004100 */
[----:B------:R-:W-:Y:S01]  /*1a00*/  CS2R R104, SRZ ;  /* 0x0000000000687805 */ /* 0x000fe2000001ff00 */
[----:B------:R-:W-:Y:S01]  /*1a10*/  @P1 HADD2.F32 R108, -RZ, R76.H1_H1 ;  /* 0x3000004cff6c1230 */ /* 0x000fe20000004100 */
[----:B------:R-:W2:Y:S01]  /*1a20*/  @UP2 LDCU UR5, c[0x0][0x40c] ;  /* 0x00008180ff0527ac */ /* 0x000ea20008000800 */
[--C-:B------:R-:W-:Y:S02]  /*1a30*/  @P1 HADD2.F32 R111, -RZ, R78.reuse.H0_H0 ;  /* 0x2000004eff6f1230 */ /* 0x100fe40000004100 */
[----:B------:R-:W-:Y:S01]  /*1a40*/  @P1 HADD2.F32 R110, -RZ, R77.H1_H1 ;  /* 0x3000004dff6e1230 */ /* 0x000fe20000004100 */
[----:B------:R-:W4:Y:S01]  /*1a50*/  @UP2 LDCU UR25, c[0x0][0x40c] ;  /* 0x00008180ff1927ac */ /* 0x000f220008000800 */
[----:B------:R-:W-:Y:S02]  /*1a60*/  @P1 HADD2.F32 R113, -RZ, R78.H1_H1 ;  /* 0x3000004eff711230 */ /* 0x000fe40000004100 */
[----:B01----:R-:W-:Y:S01]  /*1a70*/  @P1 HADD2.F32 R114, -RZ, R79.H1_H1 ;  /* 0x3000004fff721230 */ /* 0x003fe20000004100 */
[----:B------:R-:W0:Y:S01]  /*1a80*/  @UP2 LDCU UR7, c[0x0][0x40c] ;  /* 0x00008180ff0727ac */ /* 0x000e220008000800 */
[----:B------:R-:W1:Y:S01]  /*1a90*/  @UP2 LDCU UR24, c[0x0][0x40c] ;  /* 0x00008180ff1827ac */ /* 0x000e620008000800 */
[----:B---3--:R-:W-:Y:S01]  /*1aa0*/  @P1 FMUL.FTZ R107, R106, UR4 ;  /* 0x000000046a6b1c20 */ /* 0x008fe20008410000 */
[----:B------:R-:W3:Y:S01]  /*1ab0*/  @UP2 LDCU UR26, c[0x0][0x40c] ;  /* 0x00008180ff1a27ac */ /* 0x000ee20008000800 */
[----:B--2---:R-:W-:-:S02]  /*1ac0*/  @P1 FMUL.FTZ R108, R108, UR5 ;  /* 0x000000056c6c1c20 */ /* 0x004fc40008410000 */
[----:B------:R-:W-:Y:S01]  /*1ad0*/  @P1 FMUL.FTZ R104, R107, R68 ;  /* 0x000000446b681220 */ /* 0x000fe20000410000 */
[----:B------:R-:W2:Y:S01]  /*1ae0*/  @UP2 LDCU UR4, c[0x0][0x40c] ;  /* 0x00008180ff0427ac */ /* 0x000ea20008000800 */
[----:B------:R-:W-:Y:S01]  /*1af0*/  CS2R R106, SRZ ;  /* 0x00000000006a7805 */ /* 0x000fe2000001ff00 */
[----:B------:R-:W-:Y:S01]  /*1b00*/  @P1 FMUL.FTZ R105, R108, R69 ;  /* 0x000000456c691220 */ /* 0x000fe20000410000 */
[----:B------:R-:W-:Y:S01]  /*1b10*/  @P1 HADD2.F32 R108, -RZ, R77.H0_H0 ;  /* 0x2000004dff6c1230 */ /* 0x000fe20000004100 */
[----:B------:R-:W2:Y:S01]  /*1b20*/  @UP2 LDCU UR5, c[0x0][0x40c] ;  /* 0x00008180ff0527ac */ /* 0x000ea20008000800 */
[----:B----4-:R-:W-:-:S03]  /*1b30*/  @P1 FMUL.FTZ R111, R111, UR25 ;  /* 0x000000196f6f1c20 */ /* 0x010fc60008410000 */
[----:B0-----:R-:W-:Y:S01]  /*1b40*/  @P1 FMUL.FTZ R109, R108, UR7 ;  /* 0x000000076c6d1c20 */ /* 0x001fe20008410000 */
[----:B------:R-:W-:Y:S02]  /*1b50*/  HFMA2 R108, -RZ, RZ, 0, 0 ;  /* 0x00000000ff6c7431 */ /* 0x000fe400000001ff */
[----:B-1----:R-:W-:Y:S01]  /*1b60*/  @P1 FMUL.FTZ R110, R110, UR24 ;  /* 0x000000186e6e1c20 */ /* 0x002fe20008410000 */
[----:B------:R-:W-:Y:S01]  /*1b70*/  @P1 FMUL.FTZ R108, R111, R72 ;  /* 0x000000486f6c1220 */ /* 0x000fe20000410000 */
[----:B------:R-:W-:Y:S02]  /*1b80*/  @P1 HADD2.F32 R111, -RZ, R79.H0_H0 ;  /* 0x2000004fff6f1230 */ /* 0x000fe40000004100 */
[----:B------:R-:W-:Y:S01]  /*1b90*/  @P1 FMUL.FTZ R106, R109, R70 ;  /* 0x000000466d6a1220 */ /* 0x000fe20000410000 */
[----:B------:R-:W-:Y:S01]  /*1ba0*/  @P1 FMUL.FTZ R107, R110, R71 ;  /* 0x000000476e6b1220 */ /* 0x000fe20000410000 */
[----:B---3--:R-:W-:Y:S01]  /*1bb0*/  @P1 FMUL.FTZ R110, R113, UR26 ;  /* 0x0000001a716e1c20 */ /* 0x008fe20008410000 */
[----:B------:R-:W-:Y:S01]  /*1bc0*/  MOV R109, RZ ;  /* 0x000000ff006d7202 */ /* 0x000fe20000000f00 */
[----:B--2---:R-:W-:-:S02]  /*1bd0*/  @P1 FMUL.FTZ R113, R111, UR4 ;  /* 0x000000046f711c20 */ /* 0x004fc40008410000 */
[----:B------:R-:W-:Y:S01]  /*1be0*/  @P1 FMUL.FTZ R109, R110, R73 ;  /* 0x000000496e6d1220 */ /* 0x000fe20000410000 */
[----:B------:R-:W-:Y:S01]  /*1bf0*/  CS2R R110, SRZ ;  /* 0x00000000006e7805 */ /* 0x000fe2000001ff00 */
[----:B------:R-:W-:Y:S01]  /*1c00*/  @P1 FMUL.FTZ R114, R114, UR5 ;  /* 0x0000000572721c20 */ /* 0x000fe20008410000 */
[----:B------:R-:W-:-:S03]  /*1c10*/  @P1 FMUL.FTZ R110, R113, R74 ;  /* 0x0000004a716e1220 */ /* 0x000fc60000410000 */
[----:B------:R-:W-:-:S07]  /*1c20*/  @P1 FMUL.FTZ R111, R114, R75 ;  /* 0x0000004b726f1220 */ /* 0x000fce0000410000 */
.L_x_14486:
[----:B------:R-:W0:Y:S02]  /*1c30*/  LDC.64 R114, c[0x0][0x3a8] ;  /* 0x0000ea00ff727b82 */ /* 0x000e240000000a00 */
[----:B0-----:R-:W-:-:S05]  /*1c40*/  IMAD.WIDE.U32 R112, R112, 0x20, R114 ;  /* 0x0000002070707825 */ /* 0x001fca00078e0072 */
[----:B------:R2:W-:Y:S04]  /*1c50*/  STG.E.128 desc[UR12][R112.64], R104 ;  /* 0x0000006870007986 */ /* 0x0005e8000c101d0c */
[----:B------:R2:W-:Y:S02]  /*1c60*/  STG.E.128 desc[UR12][R112.64+0x10], R108 ;  /* 0x0000106c70007986 */ /* 0x0005e4000c101d0c */
.L_x_14484:
[----:B------:R-:W-:Y:S05]  /*1c70*/  BSYNC.RECONVERGENT B0 ;  /* 0x0000000000007941 */ /* 0x000fea0003800200 */
.L_x_14483:
        /* <DEDUP_REMOVED lines=108> */
.L_x_14488:
[----:B------:R-:W-:Y:S05]  /*2340*/  BSYNC.RECONVERGENT B0 ;  /* 0x0000000000007941 */ /* 0x000fea0003800200 */
.L_x_14487:
        /* <DEDUP_REMOVED lines=13> */
.L_x_14490:
[----:B------:R-:W-:Y:S05]  /*2420*/  BSYNC.RECONVERGENT B0 ;  /* 0x0000000000007941 */ /* 0x000fea0003800200 */
.L_x_14489:
        /* <DEDUP_REMOVED lines=92> */
[----:B------:R-:W-:Y:S01]  /*29f0*/  F2FP.F16.F32.PACK_AB R112, R113, R112 ;  /* 0x000000707170723e */ /* 0x000fe200000000ff */
        /* <DEDUP_REMOVED lines=8> */
[----:B------:R-:W-:Y:S02]  /*2a80*/  F2FP.F16.F32.PACK_AB R113, R114, R113 ;  /* 0x000000717271723e */ /* 0x000fe400000000ff */
[----:B------:R-:W-:Y:S01]  /*2a90*/  F2FP.F16.F32.PACK_AB R114, R122, R115 ;  /* 0x000000737a72723e */ /* 0x000fe200000000ff */
[----:B------:R-:W-:Y:S01]  /*2aa0*/  FADD.FTZ R122, R94, -R120 ;  /* 0x800000785e7a7221 */ /* 0x000fe20000010000 */
[----:B0-----:R-:W-:-:S04]  /*2ab0*/  IMAD.WIDE.U32 R118, R116, 0x10, R118 ;  /* 0x0000001074767825 */ /* 0x001fc800078e0076 */
[----:B------:R-:W-:Y:S01]  /*2ac0*/  FMUL.FTZ R115, R117, R122 ;  /* 0x0000007a75737220 */ /* 0x000fe20000410000 */
[----:B------:R-:W-:-:S03]  /*2ad0*/  IADD3 R116, PT, PT, R116, 0x100, RZ ;  /* 0x0000010074747810 */ /* 0x000fc60007ffe0ff */
[----:B------:R-:W-:-:S05]  /*2ae0*/  FFMA.FTZ R115, R115, R10, R18 ;  /* 0x0000000a73737223 */ /* 0x000fca0000010012 */
[----:B------:R-:W-:-:S05]  /*2af0*/  F2FP.F16.F32.PACK_AB R115, R124, R115 ;  /* 0x000000737c73723e */ /* 0x000fca00000000ff */
[----:B------:R0:W-:Y:S02]  /*2b00*/  STG.E.128 desc[UR12][R118.64], R112 ;  /* 0x0000007076007986 */ /* 0x0001e4000c101d0c */
.L_x_14493:
[----:B------:R-:W-:Y:S05]  /*2b10*/  BSYNC.RECONVERGENT B0 ;  /* 0x0000000000007941 */ /* 0x000fea0003800200 */
.L_x_14492:
        /* <DEDUP_REMOVED lines=34> */
.L_x_14495:
[----:B------:R-:W-:Y:S05]  /*2d40*/  BSYNC.RECONVERGENT B0 ;  /* 0x0000000000007941 */ /* 0x000fea0003800200 */
.L_x_14494:
        /* <DEDUP_REMOVED lines=31> */
[----:B0-----:R-:W-:-:S05]  /*2f40*/  IMAD.WIDE.U32 R118, R116, 0x10, R118 ;  /* 0x0000001074767825 */ /* 0x001fca00078e0076 */
[----:B------:R2:W-:Y:S02]  /*2f50*/  STG.E.128 desc[UR12][R118.64], R112 ;  /* 0x0000007076007986 */ /* 0x0005e4000c101d0c */
.L_x_14496:
[----:B------:R-:W-:Y:S05]  /*2f60*/  BSYNC.RECONVERGENT B0 ;  /* 0x0000000000007941 */ /* 0x000fea0003800200 */
.L_x_14491:
[----:B------:R-:W-:Y:S02]  /*2f70*/  UIADD3 UR18, UPT, UPT, UR18, UR16, URZ ;  /* 0x0000001012127290 */ /* 0x000fe4000fffe0ff */
[----:B------:R-:W-:Y:S02]  /*2f80*/  UPLOP3.LUT UP1, UPT, UPT, UPT, UP1, 0x40, 0x4 ;  /* 0x000000000004789c */ /* 0x000fe40003f2e810 */
[----:B------:R-:W-:-:S09]  /*2f90*/  UISETP.GE.AND UP0, UPT, UR18, UR17, UPT ;  /* 0x000000111200728c */ /* 0x000fd2000bf06270 */
[----:B------:R-:W-:Y:S05]  /*2fa0*/  BRA.U !UP0, `(.L_x_14497) ;  /* 0xffffffd908187547 */ /* 0x000fea000b83ffff */
[----:B------:R-:W-:Y:S05]  /*2fb0*/  EXIT ;  /* 0x000000000000794d */ /* 0x000fea0003800000 */
.L_x_14498:
        /* <DEDUP_REMOVED lines=12> */
.L_x_21021:


//--------------------- .text._ZN10layer_norm13ln_fwd_kernelINS_13Kernel_traitsIf6__halffS2_fjLj6144ELj1ELj1ELj8ELj16ENS_18Kernel_traits_baseILj6144EfS2_fS2_fjLj256EEEEELb0ELb1ELb1ELb1EEEvNS_9FwdParamsE --------------------------
	.section	.text._ZN10layer_norm13ln_fwd_kernelINS_13Kernel_traitsIf6__halffS2_fjLj6144ELj1ELj1ELj8ELj16ENS_18Kernel_traits_baseILj6144EfS2_fS2_fjLj256EEEEELb0ELb1ELb1ELb1EEEvNS_9FwdParamsE,"ax",@progbits
	.align	128
        .global         _ZN10layer_norm13ln_fwd_kernelINS_13Kernel_traitsIf6__halffS2_fjLj6144ELj1ELj1ELj8ELj16ENS_18Kernel_traits_baseILj6144EfS2_fS2_fjLj256EEEEELb0ELb1ELb1ELb1EEEvNS_9FwdParamsE
        .type           _ZN10layer_norm13ln_fwd_kernelINS_13Kernel_traitsIf6__halffS2_fjLj6144ELj1ELj1ELj8ELj16ENS_18Kernel_traits_baseILj6144EfS2_fS2_fjLj256EEEEELb0ELb1ELb1ELb1EEEvNS_9FwdParamsE,@function
        .size           _ZN10layer_norm13ln_fwd_kernelINS_13Kernel_traitsIf6__halffS2_fjLj6144ELj1ELj1ELj8ELj16ENS_18Kernel_traits_baseILj6144EfS2_fS2_fjLj256EEEEELb0ELb1ELb1ELb1EEEvNS_9FwdParamsE,(.L_x_21022 - _ZN10layer_norm13ln_fwd_kernelINS_13Kernel_traitsIf6__halffS2_fjLj6144ELj1ELj1ELj8ELj16ENS_18Kernel_traits_baseILj6144EfS2_fS2_fjLj256EEEEELb0ELb1ELb1ELb1EEEvNS_9FwdParamsE)
        .other          _ZN10layer_norm13ln_fwd_kernelINS_13Kernel_traitsIf6__halffS2_fjLj6144ELj1ELj1ELj8ELj16ENS_18Kernel_traits_baseILj6144EfS2_fS2_fjLj256EEEEELb0ELb1ELb1ELb1EEEvNS_9FwdParamsE,@"STO_CUDA_ENTRY STV_DEFAULT"
_ZN10layer_norm13ln_fwd_kernelINS_13Kernel_traitsIf6__halffS2_fjLj6144ELj1ELj1ELj8ELj16ENS_18Kernel_traits_baseILj6144EfS2_fS2_fjLj256EEEEELb0ELb1ELb1ELb1EEEvNS_9FwdParamsE:
.text._ZN10layer_norm13ln_fwd_kernelINS_13Kernel_traitsIf6__halffS2_fjLj6144ELj1ELj1ELj8ELj16ENS_18Kernel_traits_baseILj6144EfS2_fS2_fjLj256EEEEELb0ELb1ELb1ELb1EEEvNS_9FwdParamsE:
        /* <DEDUP_REMOVED lines=33> */
.L_x_14499:
        /* <DEDUP_REMOVED lines=28> */
.L_x_14500:
        /* <DEDUP_REMOVED lines=12> */
.L_x_14512:
[----:B0-----:R-:W-:-:S06]  /*0490*/  UIMAD.WIDE UR4, UR7, 0x4, UR8 ;  /* 0x00000004070478a5 */ /* 0x001fcc000f8e0208 */
[----:B------:R-:W-:Y:S02]  /*04a0*/  MOV R88, UR4 ;  /* 0x0000000400587c02 */ /* 0x000fe40008000f00 */
[----:B------:R-:W-:-:S05]  /*04b0*/  MOV R89, UR5 ;  /* 0x0000000500597c02 */ /* 0x000fca0008000f00 */
[----:B--2---:R0:W2:Y:S01]  /*04c0*/  LDG.E R88, desc[UR12][R88.64] ;  /* 0x0000000c58587981 */ /* 0x0040a2000c1e1900 */
[----:B------:R-:W-:Y:S01]  /*04d0*/  UIMAD.WIDE UR18, UR7, 0x4, UR10 ;  /* 0x00000004071278a5 */ /* 0x000fe2000f8e020a */
[----:B------:R-:W-:-:S05]  /*04e0*/  HFMA2 R0, -RZ, RZ, 0, 0 ;  /* 0x00000000ff007431 */ /* 0x000fca00000001ff */
[----:B------:R-:W-:Y:S02]  /*04f0*/  MOV R90, UR18 ;  /* 0x00000012005a7c02 */ /* 0x000fe40008000f00 */
[----:B------:R-:W-:Y:S02]  /*0500*/  MOV R91, UR19 ;  /* 0x00000013005b7c02 */ /* 0x000fe40008000f00 */
[----:B0-----:R-:W-:-:S03]  /*0510*/  MOV R89, 0x10 ;  /* 0x0000001000597802 */ /* 0x001fc60000000f00 */
[----:B------:R-:W3:Y:S01]  /*0520*/  LDG.E R90, desc[UR12][R90.64] ;  /* 0x0000000c5a5a7981 */ /* 0x000ee2000c1e1900 */
[----:B--2---:R-:W-:-:S13]  /*0530*/  R2UR UR25, R88 ;  /* 0x00000000581972ca */ /* 0x004fda00000e0000 */
        /* <DEDUP_REMOVED lines=10> */
[----:B-1---5:R0:W5:Y:S01]  /*05e0*/  @P1 LDG.E.128 R76, desc[UR12][R88.64] ;  /* 0x0000000c584c1981 */ /* 0x022162000c1e1d00 */
[----:B------:R-:W-:Y:S01]  /*05f0*/  ISETP.NE.U32.AND P0, PT, RZ, UR14, PT ;  /* 0x0000000eff007c0c */ /* 0x000fe2000bf05070 */
[----:B------:R-:W-:-:S03]  /*0600*/  UIMAD UR4, UR7, UR20, URZ ;  /* 0x00000014070472a4 */ /* 0x000fc6000f8e02ff */
[----:B------:R-:W-:Y:S01]  /*0610*/  ISETP.NE.AND.EX P0, PT, RZ, UR15, PT, P0 ;  /* 0x0000000fff007c0c */ /* 0x000fe2000bf05300 */
[----:B------:R-:W-:-:S04]  /*0620*/  USHF.R.S32.HI UR5, URZ, 0x1f, UR4 ;  /* 0x0000001fff057899 */ /* 0x000fc80008011404 */
[----:B------:R-:W-:Y:S01]  /*0630*/  ULEA.HI UR5, UR5, UR4, URZ, 0x3 ;  /* 0x0000000405057291 */ /* 0x000fe2000f8f18ff */
[----:B---3--:R-:W-:-:S05]  /*0640*/  R2UR UR6, R90 ;  /* 0x000000005a0672ca */ /* 0x008fca00000e0000 */
[----:B------:R-:W-:-:S04]  /*0650*/  MOV R3, UR5 ;  /* 0x0000000500037c02 */ /* 0x000fc80008000f00 */
[----:B------:R-:W-:Y:S01]  /*0660*/  LEA.HI.SX32 R3, R3, R2, 0x1d ;  /* 0x0000000203037211 */ /* 0x000fe200078feaff */
[----:B0-----:R-:W-:Y:S06]  /*0670*/  @!P0 BRA `(.L_x_14501) ;  /* 0x0000000000b88947 */ /* 0x001fec0003800000 */
[----:B------:R-:W0:Y:S02]  /*0680*/  LDC.64 R88, c[0x0][0x3a0] ;  /* 0x0000e800ff587b82 */ /* 0x000e240000000a00 */
[----:B0-----:R-:W-:-:S05]  /*0690*/  IMAD.WIDE.U32 R88, R3, 0x20, R88 ;  /* 0x0000002003587825 */ /* 0x001fca00078e0058 */
[----:B------:R-:W2:Y:S04]  /*06a0*/  LDG.E.128 R80, desc[UR12][R88.64] ;  /* 0x0000000c58507981 */ /* 0x000ea8000c1e1d00 */
[----:B------:R0:W3:Y:S01]  /*06b0*/  LDG.E.128 R84, desc[UR12][R88.64+0x10] ;  /* 0x0000100c58547981 */ /* 0x0000e2000c1e1d00 */
[----:B------:R-:W-:-:S13]  /*06c0*/  ISETP.LT.AND P2, PT, RZ, UR25, PT ;  /* 0x00000019ff007c0c */ /* 0x000fda000bf41270 */
[----:B------:R-:W0:Y:S01]  /*06d0*/  @P2 LDC R94, c[0x0][0x40c] ;  /* 0x00010300ff5e2b82 */ /* 0x000e220000000800 */
[--C-:B-----5:R-:W-:Y:S02]  /*06e0*/  @P2 HADD2.F32 R91, -RZ, R76.reuse.H1_H1 ;  /* 0x3000004cff5b2230 */ /* 0x120fe40000004100 */
[----:B------:R-:W-:Y:S02]  /*06f0*/  @P2 HADD2.F32 R90, -RZ, R76.H0_H0 ;  /* 0x2000004cff5a2230 */ /* 0x000fe40000004100 */
[--C-:B------:R-:W-:Y:S02]  /*0700*/  @P2 HADD2.F32 R92, -RZ, R77.reuse.H0_H0 ;  /* 0x2000004dff5c2230 */ /* 0x100fe40000004100 */
[----:B------:R-:W-:Y:S01]  /*0710*/  @P2 HADD2.F32 R93, -RZ, R77.H1_H1 ;  /* 0x3000004dff5d2230 */ /* 0x000fe20000004100 */
[----:B------:R-:W1:Y:S08]  /*0720*/  @P2 LDC R95, c[0x0][0x40c] ;  /* 0x00010300ff5f2b82 */ /* 0x000e700000000800 */
[----:B------:R-:W4:Y:S08]  /*0730*/  @P2 LDC R97, c[0x0][0x40c] ;  /* 0x00010300ff612b82 */ /* 0x000f300000000800 */
[----:B------:R-:W4:Y:S01]  /*0740*/  @P2 LDC R96, c[0x0][0x40c] ;  /* 0x00010300ff602b82 */ /* 0x000f220000000800 */
[----:B0-----:R-:W-:Y:S01]  /*0750*/  @P2 FMUL.FTZ R88, R91, R94 ;  /* 0x0000005e5b582220 */ /* 0x001fe20000410000 */
[----:B------:R-:W-:-:S06]  /*0760*/  @P2 HADD2.F32 R94, -RZ, R78.H1_H1 ;  /* 0x3000004eff5e2230 */ /* 0x000fcc0000004100 */
[----:B------:R-:W0:Y:S01]  /*0770*/  @P2 LDC R99, c[0x0][0x40c] ;  /* 0x00010300ff632b82 */ /* 0x000e220000000800 */
[----:B-1----:R-:W-:Y:S01]  /*0780*/  @P2 FMUL.FTZ R89, R90, R95 ;  /* 0x0000005f5a592220 */ /* 0x002fe20000410000 */
[----:B------:R-:W-:-:S06]  /*0790*/  @P2 HADD2.F32 R95, -RZ, R79.H0_H0 ;  /* 0x2000004fff5f2230 */ /* 0x000fcc0000004100 */
[----:B------:R-:W1:Y:S01]  /*07a0*/  @P2 LDC R101, c[0x0][0x40c] ;  /* 0x00010300ff652b82 */ /* 0x000e620000000800 */
[----:B----4-:R-:W-:Y:S01]  /*07b0*/  @P2 FMUL.FTZ R91, R92, R97 ;  /* 0x000000615c5b2220 */ /* 0x010fe20000410000 */
[----:B------:R-:W-:-:S06]  /*07c0*/  @P2 HADD2.F32 R92, -RZ, R78.H0_H0 ;  /* 0x2000004eff5c2230 */ /* 0x000fcc0000004100 */
[----:B------:R-:W4:Y:S01]  /*07d0*/  @P2 LDC R98, c[0x0][0x40c] ;  /* 0x00010300ff622b82 */ /* 0x000f220000000800 */
[----:B------:R-:W-:Y:S01]  /*07e0*/  @P2 FMUL.FTZ R90, R93, R96 ;  /* 0x000000605d5a2220 */ /* 0x000fe20000410000 */
[----:B0-----:R-:W-:Y:S01]  /*07f0*/  @P2 FMUL.FTZ R93, R92, R99 ;  /* 0x000000635c5d2220 */ /* 0x001fe20000410000 */
[----:B-1----:R-:W-:Y:S01]  /*0800*/  @P2 FMUL.FTZ R94, R94, R101 ;  /* 0x000000655e5e2220 */ /* 0x002fe20000410000 */
[----:B----4-:R-:W-:Y:S01]  /*0810*/  @P2 FMUL.FTZ R95, R95, R98 ;  /* 0x000000625f5f2220 */ /* 0x010fe20000410000 */
[----:B--2---:R-:W-:Y:S01]  /*0820*/  @!P2 MOV R108, R80 ;  /* 0x00000050006ca202 */ /* 0x004fe20000000f00 */
[----:B------:R-:W-:Y:S01]  /*0830*/  @P2 FFMA.FTZ R108, R89, R52, R80 ;  /* 0x00000034596c2223 */ /* 0x000fe20000010050 */
        /* <DEDUP_REMOVED lines=14> */
[----:B------:R-:W-:-:S05]  /*0920*/  HADD2.F32 R88, -RZ, R79.H1_H1 ;  /* 0x3000004fff587230 */ /* 0x000fca0000004100 */
[----:B------:R-:W-:-:S04]  /*0930*/  FMUL.FTZ R88, R88, UR26 ;  /* 0x0000001a58587c20 */ /* 0x000fc80008410000 */
[----:B------:R-:W-:Y:S01]  /*0940*/  FFMA.FTZ R107, R88, R59, R87 ;  /* 0x0000003b586b7223 */ /* 0x000fe20000010057 */
[----:B------:R-:W-:Y:S06]  /*0950*/  BRA `(.L_x_14502) ;  /* 0x0000000000907947 */ /* 0x000fec0003800000 */
.L_x_14501:
[----:B------:R-:W0:Y:S01]  /*0960*/  @UP1 LDCU UR5, c[0x0][0x40c] ;  /* 0x00008180ff0517ac */ /* 0x000e220008000800 */
[--C-:B-----5:R-:W-:Y:S01]  /*0970*/  @P1 HADD2.F32 R90, -RZ, R76.reuse.H1_H1 ;  /* 0x3000004cff5a1230 */ /* 0x120fe20000004100 */
[----:B------:R-:W-:Y:S01]  /*0980*/  CS2R R108, SRZ ;  /* 0x00000000006c7805 */ /* 0x000fe2000001ff00 */
[--C-:B------:R-:W-:Y:S01]  /*0990*/  @P1 HADD2.F32 R91, -RZ, R77.reuse.H0_H0 ;  /* 0x2000004dff5b1230 */ /* 0x100fe20000004100 */
[----:B------:R-:W1:Y:S01]  /*09a0*/  @UP1 LDCU UR18, c[0x0][0x40c] ;  /* 0x00008180ff1217ac */ /* 0x000e620008000800 */
[----:B------:R-:W-:Y:S01]  /*09b0*/  @P1 HADD2.F32 R92, -RZ, R77.H1_H1 ;  /* 0x3000004dff5c1230 */ /* 0x000fe20000004100 */
[----:B------:R-:W-:Y:S01]  /*09c0*/  CS2R R110, SRZ ;  /* 0x00000000006e7805 */ /* 0x000fe2000001ff00 */
[----:B------:R-:W-:Y:S01]  /*09d0*/  @P1 HADD2.F32 R88, -RZ, R76.H0_H0 ;  /* 0x2000004cff581230 */ /* 0x000fe20000004100 */
[----:B------:R-:W2:Y:S01]  /*09e0*/  @UP1 LDCU UR19, c[0x0][0x40c] ;  /* 0x00008180ff1317ac */ /* 0x000ea20008000800 */
[----:B------:R-:W-:Y:S02]  /*09f0*/  CS2R R104, SRZ ;  /* 0x0000000000687805 */ /* 0x000fe4000001ff00 */
[----:B------:R-:W-:Y:S01]  /*0a00*/  CS2R R106, SRZ ;  /* 0x00000000006a7805 */ /* 0x000fe2000001ff00 */
[----:B------:R-:W3:Y:S01]  /*0a10*/  @UP1 LDCU UR4, c[0x0][0x40c] ;  /* 0x00008180ff0417ac */ /* 0x000ee20008000800 */
[----:B------:R-:W4:Y:S01]  /*0a20*/  @UP1 LDCU UR22, c[0x0][0x40c] ;  /* 0x00008180ff1617ac */ /* 0x000f220008000800 */
[----:B0-----:R-:W-:Y:S01]  /*0a30*/  @P1 FMUL.FTZ R90, R90, UR5 ;  /* 0x000000055a5a1c20 */ /* 0x001fe20008410000 */
[----:B------:R-:W0:Y:S01]  /*0a40*/  @UP1 LDCU UR23, c[0x0][0x40c] ;  /* 0x00008180ff1717ac */ /* 0x000e220008000800 */
[----:B-1----:R-:W-:-:S02]  /*0a50*/  @P1 FMUL.FTZ R91, R91, UR18 ;  /* 0x000000125b5b1c20 */ /* 0x002fc40008410000 */
[----:B------:R-:W-:Y:S01]  /*0a60*/  @P1 FMUL.FTZ R109, R90, R53 ;  /* 0x000000355a6d1220 */ /* 0x000fe20000410000 */
[----:B------:R-:W1:Y:S01]  /*0a70*/  @UP1 LDCU UR27, c[0x0][0x40c] ;  /* 0x00008180ff1b17ac */ /* 0x000e620008000800 */
[--C-:B------:R-:W-:Y:S02]  /*0a80*/  @P1 HADD2.F32 R90, -RZ, R78.reuse.H1_H1 ;  /* 0x3000004eff5a1230 */ /* 0x100fe40000004100 */
[----:B--2---:R-:W-:Y:S01]  /*0a90*/  @P1 FMUL.FTZ R92, R92, UR19 ;  /* 0x000000135c5c1c20 */ /* 0x004fe20008410000 */
[----:B------:R-:W-:Y:S01]  /*0aa0*/  @P1 FMUL.FTZ R110, R91, R54 ;  /* 0x000000365b6e1220 */ /* 0x000fe20000410000 */
[----:B------:R-:W2:Y:S01]  /*0ab0*/  @UP1 LDCU UR28, c[0x0][0x40c] ;  /* 0x00008180ff1c17ac */ /* 0x000ea20008000800 */
[----:B------:R-:W-:Y:S02]  /*0ac0*/  @P1 HADD2.F32 R91, -RZ, R79.H0_H0 ;  /* 0x2000004fff5b1230 */ /* 0x000fe40000004100 */
[----:B---3--:R-:W-:Y:S01]  /*0ad0*/  @P1 FMUL.FTZ R89, R88, UR4 ;  /* 0x0000000458591c20 */ /* 0x008fe20008410000 */
[----:B------:R-:W-:Y:S01]  /*0ae0*/  @P1 FMUL.FTZ R111, R92, R55 ;  /* 0x000000375c6f1220 */ /* 0x000fe20000410000 */
[----:B------:R-:W-:-:S02]  /*0af0*/  @P1 HADD2.F32 R88, -RZ, R78.H0_H0 ;  /* 0x2000004eff581230 */ /* 0x000fc40000004100 */
[----:B------:R-:W-:Y:S02]  /*0b00*/  @P1 HADD2.F32 R92, -RZ, R79.H1_H1 ;  /* 0x3000004fff5c1230 */ /* 0x000fe40000004100 */
[----:B------:R-:W-:Y:S01]  /*0b10*/  @P1 FMUL.FTZ R108, R89, R52 ;  /* 0x00000034596c1220 */ /* 0x000fe20000410000 */
[----:B----4-:R-:W-:Y:S01]  /*0b20*/  @P1 FMUL.FTZ R89, R88, UR22 ;  /* 0x0000001658591c20 */ /* 0x010fe20008410000 */
[----:B0-----:R-:W-:-:S03]  /*0b30*/  @P1 FMUL.FTZ R90, R90, UR23 ;  /* 0x000000175a5a1c20 */ /* 0x001fc60008410000 */
[----:B------:R-:W-:Y:S01]  /*0b40*/  @P1 FMUL.FTZ R104, R89, R56 ;  /* 0x0000003859681220 */ /* 0x000fe20000410000 */
[----:B-1----:R-:W-:Y:S01]  /*0b50*/  @P1 FMUL.FTZ R91, R91, UR27 ;  /* 0x0000001b5b5b1c20 */ /* 0x002fe20008410000 */
[----:B------:R-:W-:Y:S01]  /*0b60*/  @P1 FMUL.FTZ R105, R90, R57 ;  /* 0x000000395a691220 */ /* 0x000fe20000410000 */
[----:B--2---:R-:W-:Y:S02]  /*0b70*/  @P1 FMUL.FTZ R92, R92, UR28 ;  /* 0x0000001c5c5c1c20 */ /* 0x004fe40008410000 */
[----:B------:R-:W-:Y:S02]  /*0b80*/  @P1 FMUL.FTZ R106, R91, R58 ;  /* 0x0000003a5b6a1220 */ /* 0x000fe40000410000 */
[----:B------:R-:W-:-:S07]  /*0b90*/  @P1 FMUL.FTZ R107, R92, R59 ;  /* 0x0000003b5c6b1220 */ /* 0x000fce0000410000 */
.L_x_14502:
        /* <DEDUP_REMOVED lines=17> */
[--C-:B-----5:R-:W-:Y:S02]  /*0cb0*/  @P2 HADD2.F32 R88, -RZ, R76.reuse.H0_H0 ;  /* 0x2000004cff582230 */ /* 0x120fe40000004100 */
[--C-:B------:R-:W-:Y:S02]  /*0cc0*/  @P2 HADD2.F32 R94, -RZ, R77.reuse.H1_H1 ;  /* 0x3000004dff5e2230 */ /* 0x100fe40000004100 */
[----:B------:R-:W-:Y:S02]  /*0cd0*/  @P2 HADD2.F32 R90, -RZ, R76.H1_H1 ;  /* 0x3000004cff5a2230 */ /* 0x000fe40000004100 */
[----:B------:R-:W-:Y:S01]  /*0ce0*/  @P2 HADD2.F32 R92, -RZ, R77.H0_H0 ;  /* 0x2000004dff5c2230 */ /* 0x000fe20000004100 */
[----:B------:R-:W1:Y:S01]  /*0cf0*/  @P2 LDC R95, c[0x0][0x40c] ;  /* 0x00010300ff5f2b82 */ /* 0x000e620000000800 */
[----:B------:R-:W-:-:S07]  /*0d00*/  @P2 HADD2.F32 R98, -RZ, R79.H0_H0 ;  /* 0x2000004fff622230 */ /* 0x000fce0000004100 */
[----:B------:R-:W2:Y:S08]  /*0d10*/  @P2 LDC R91, c[0x0][0x40c] ;  /* 0x00010300ff5b2b82 */ /* 0x000eb00000000800 */
[----:B------:R-:W3:Y:S01]  /*0d20*/  @P2 LDC R97, c[0x0][0x40c] ;  /* 0x00010300ff612b82 */ /* 0x000ee20000000800 */
[----:B0-----:R-:W-:-:S07]  /*0d30*/  @P2 FMUL.FTZ R89, R88, R89 ;  /* 0x0000005958592220 */ /* 0x001fce0000410000 */
[----:B------:R-:W0:Y:S01]  /*0d40*/  @P2 LDC R93, c[0x0][0x40c] ;  /* 0x00010300ff5d2b82 */ /* 0x000e220000000800 */
[----:B-1----:R-:W-:Y:S01]  /*0d50*/  @P2 FMUL.FTZ R88, R94, R95 ;  /* 0x0000005f5e582220 */ /* 0x002fe20000410000 */
[--C-:B------:R-:W-:Y:S02]  /*0d60*/  @P2 HADD2.F32 R94, -RZ, R78.reuse.H0_H0 ;  /* 0x2000004eff5e2230 */ /* 0x100fe40000004100 */
[----:B------:R-:W-:-:S04]  /*0d70*/  @P2 HADD2.F32 R95, -RZ, R78.H1_H1 ;  /* 0x3000004eff5f2230 */ /* 0x000fc80000004100 */
[----:B------:R-:W1:Y:S01]  /*0d80*/  @P2 LDC R96, c[0x0][0x40c] ;  /* 0x00010300ff602b82 */ /* 0x000e620000000800 */
[----:B--2---:R-:W-:-:S07]  /*0d90*/  @P2 FMUL.FTZ R90, R90, R91 ;  /* 0x0000005b5a5a2220 */ /* 0x004fce0000410000 */
[----:B------:R-:W2:Y:S01]  /*0da0*/  @P2 LDC R101, c[0x0][0x40c] ;  /* 0x00010300ff652b82 */ /* 0x000ea20000000800 */
[----:B---3--:R-:W-:Y:S01]  /*0db0*/  @P2 FMUL.FTZ R99, R94, R97 ;  /* 0x000000615e632220 */ /* 0x008fe20000410000 */
[----:B------:R-:W-:Y:S02]  /*0dc0*/  MOV R94, R82 ;  /* 0x00000052005e7202 */ /* 0x000fe40000000f00 */
[----:B------:R-:W-:Y:S01]  /*0dd0*/  MOV R97, R85 ;  /* 0x0000005500617202 */ /* 0x000fe20000000f00 */
[----:B0-----:R-:W-:Y:S01]  /*0de0*/  @P2 FMUL.FTZ R91, R92, R93 ;  /* 0x0000005d5c5b2220 */ /* 0x001fe20000410000 */
[----:B------:R-:W-:Y:S01]  /*0df0*/  MOV R92, R80 ;  /* 0x00000050005c7202 */ /* 0x000fe20000000f00 */
[----:B------:R-:W-:Y:S01]  /*0e00*/  @P2 FFMA.FTZ R92, R89, R60, R80 ;  /* 0x0000003c595c2223 */ /* 0x000fe20000010050 */
[----:B------:R-:W-:Y:S01]  /*0e10*/  MOV R93, R81 ;  /* 0x00000051005d7202 */ /* 0x000fe20000000f00 */
[----:B------:R-:W-:Y:S01]  /*0e20*/  @P2 FFMA.FTZ R93, R90, R61, R81 ;  /* 0x0000003d5a5d2223 */ /* 0x000fe20000010051 */
[----:B------:R-:W-:Y:S01]  /*0e30*/  @P2 FFMA.FTZ R94, R91, R62, R82 ;  /* 0x0000003e5b5e2223 */ /* 0x000fe20000010052 */
[----:B-1----:R-:W-:Y:S01]  /*0e40*/  @P2 FMUL.FTZ R100, R95, R96 ;  /* 0x000000605f642220 */ /* 0x002fe20000410000 */
[----:B------:R-:W-:Y:S01]  /*0e50*/  MOV R96, R84 ;  /* 0x0000005400607202 */ /* 0x000fe20000000f00 */
[----:B------:R-:W-:Y:S01]  /*0e60*/  @P2 FFMA.FTZ R96, R99, R64, R84 ;  /* 0x0000004063602223 */ /* 0x000fe20000010054 */
[----:B------:R-:W-:Y:S01]  /*0e70*/  MOV R95, R83 ;  /* 0x00000053005f7202 */ /* 0x000fe20000000f00 */
[----:B------:R-:W-:Y:S01]  /*0e80*/  @P2 FFMA.FTZ R95, R88, R63, R83 ;  /* 0x0000003f585f2223 */ /* 0x000fe20000010053 */
[----:B------:R-:W-:Y:S01]  /*0e90*/  @P2 FFMA.FTZ R97, R100, R65, R85 ;  /* 0x0000004164612223 */ /* 0x000fe20000010055 */
[----:B------:R-:W-:Y:S01]  /*0ea0*/  MOV R99, R87 ;  /* 0x0000005700637202 */ /* 0x000fe20000000f00 */
        /* <DEDUP_REMOVED lines=8> */
.L_x_14503:
[----:B------:R-:W1:Y:S01]  /*0f30*/  @UP1 LDCU UR5, c[0x0][0x40c] ;  /* 0x00008180ff0517ac */ /* 0x000e620008000800 */
[--C-:B0----5:R-:W-:Y:S01]  /*0f40*/  @P1 HADD2.F32 R90, -RZ, R76.reuse.H1_H1 ;  /* 0x3000004cff5a1230 */ /* 0x121fe20000004100 */
[----:B------:R-:W-:Y:S01]  /*0f50*/  CS2R R92, SRZ ;  /* 0x00000000005c7805 */ /* 0x000fe2000001ff00 */
[--C-:B------:R-:W-:Y:S01]  /*0f60*/  @P1 HADD2.F32 R91, -RZ, R77.reuse.H0_H0 ;  /* 0x2000004dff5b1230 */ /* 0x100fe20000004100 */
[----:B------:R-:W0:Y:S01]  /*0f70*/  @UP1 LDCU UR18, c[0x0][0x40c] ;  /* 0x00008180ff1217ac */ /* 0x000e220008000800 */
[----:B------:R-:W-:Y:S01]  /*0f80*/  @P1 HADD2.F32 R88, -RZ, R76.H0_H0 ;  /* 0x2000004cff581230 */ /* 0x000fe20000004100 */
[----:B------:R-:W-:Y:S01]  /*0f90*/  CS2R R94, SRZ ;  /* 0x00000000005e7805 */ /* 0x000fe2000001ff00 */
[----:B------:R-:W-:Y:S01]  /*0fa0*/  @P1 HADD2.F32 R96, -RZ, R77.H1_H1 ;  /* 0x3000004dff601230 */ /* 0x000fe20000004100 */
[----:B------:R-:W2:Y:S01]  /*0fb0*/  @UP1 LDCU UR4, c[0x0][0x40c] ;  /* 0x00008180ff0417ac */ /* 0x000ea20008000800 */
[----:B------:R-:W-:Y:S01]  /*0fc0*/  @P1 HADD2.F32 R100, -RZ, R79.H1_H1 ;  /* 0x3000004fff641230 */ /* 0x000fe20000004100 */
[----:B------:R-:W-:Y:S01]  /*0fd0*/  CS2R R98, SRZ ;  /* 0x0000000000627805 */ /* 0x000fe2000001ff00 */
[----:B------:R-:W3:Y:S01]  /*0fe0*/  @UP1 LDCU UR19, c[0x0][0x40c] ;  /* 0x00008180ff1317ac */ /* 0x000ee20008000800 */
[----:B------:R-:W4:Y:S01]  /*0ff0*/  @UP1 LDCU UR22, c[0x0][0x40c] ;  /* 0x00008180ff1617ac */ /* 0x000f220008000800 */
[----:B-1----:R-:W-:Y:S01]  /*1000*/  @P1 FMUL.FTZ R90, R90, UR5 ;  /* 0x000000055a5a1c20 */ /* 0x002fe20008410000 */
[----:B------:R-:W1:Y:S01]  /*1010*/  @UP1 LDCU UR23, c[0x0][0x40c] ;  /* 0x00008180ff1717ac */ /* 0x000e620008000800 */
[----:B0-----:R-:W-:-:S02]  /*1020*/  @P1 FMUL.FTZ R91, R91, UR18 ;  /* 0x000000125b5b1c20 */ /* 0x001fc40008410000 */
[----:B------:R-:W-:Y:S01]  /*1030*/  @P1 FMUL.FTZ R93, R90, R61 ;  /* 0x0000003d5a5d1220 */ /* 0x000fe20000410000 */
[----:B------:R-:W0:Y:S01]  /*1040*/  @UP1 LDCU UR27, c[0x0][0x40c] ;  /* 0x00008180ff1b17ac */ /* 0x000e220008000800 */
[--C-:B------:R-:W-:Y:S02]  /*1050*/  @P1 HADD2.F32 R90, -RZ, R78.reuse.H1_H1 ;  /* 0x3000004eff5a1230 */ /* 0x100fe40000004100 */
[----:B--2---:R-:W-:Y:S01]  /*1060*/  @P1 FMUL.FTZ R89, R88, UR4 ;  /* 0x0000000458591c20 */ /* 0x004fe20008410000 */
[----:B------:R-:W-:Y:S01]  /*1070*/  @P1 FMUL.FTZ R94, R91, R62 ;  /* 0x0000003e5b5e1220 */ /* 0x000fe20000410000 */
[----:B------:R-:W2:Y:S01]  /*1080*/  @UP1 LDCU UR28, c[0x0][0x40c] ;  /* 0x00008180ff1c17ac */ /* 0x000ea20008000800 */
[----:B------:R-:W-:Y:S02]  /*1090*/  @P1 HADD2.F32 R88, -RZ, R78.H0_H0 ;  /* 0x2000004eff581230 */ /* 0x000fe40000004100 */
[----:B---3--:R-:W-:Y:S01]  /*10a0*/  @P1 FMUL.FTZ R96, R96, UR19 ;  /* 0x0000001360601c20 */ /* 0x008fe20008410000 */
[----:B------:R-:W-:-:S02]  /*10b0*/  @P1 HADD2.F32 R91, -RZ, R79.H0_H0 ;  /* 0x2000004fff5b1230 */ /* 0x000fc40000004100 */
[----:B------:R-:W-:Y:S01]  /*10c0*/  @P1 FMUL.FTZ R92, R89, R60 ;  /* 0x0000003c595c1220 */ /* 0x000fe20000410000 */
[----:B----4-:R-:W-:Y:S01]  /*10d0*/  @P1 FMUL.FTZ R89, R88, UR22 ;  /* 0x0000001658591c20 */ /* 0x010fe20008410000 */
[----:B------:R-:W-:Y:S01]  /*10e0*/  @P1 FMUL.FTZ R95, R96, R63 ;  /* 0x0000003f605f1220 */ /* 0x000fe20000410000 */
[----:B------:R-:W-:Y:S01]  /*10f0*/  CS2R R96, SRZ ;  /* 0x0000000000607805 */ /* 0x000fe2000001ff00 */
[----:B-1----:R-:W-:Y:S01]  /*1100*/  @P1 FMUL.FTZ R90, R90, UR23 ;  /* 0x000000175a5a1c20 */ /* 0x002fe20008410000 */
[----:B------:R-:W-:Y:S01]  /*1110*/  @P1 FMUL.FTZ R96, R89, R64 ;  /* 0x0000004059601220 */ /* 0x000fe20000410000 */
[----:B0-----:R-:W-:Y:S02]  /*1120*/  @P1 FMUL.FTZ R91, R91, UR27 ;  /* 0x0000001b5b5b1c20 */ /* 0x001fe40008410000 */
[----:B------:R-:W-:Y:S01]  /*1130*/  @P1 FMUL.FTZ R97, R90, R65 ;  /* 0x000000415a611220 */ /* 0x000fe20000410000 */
[----:B--2---:R-:W-:Y:S01]  /*1140*/  @P1 FMUL.FTZ R100, R100, UR28 ;  /* 0x0000001c64641c20 */ /* 0x004fe20008410000 */
[----:B------:R-:W-:-:S03]  /*1150*/  @P1 FMUL.FTZ R98, R91, R66 ;  /* 0x000000425b621220 */ /* 0x000fc60000410000 */
[----:B------:R-:W-:-:S07]  /*1160*/  @P1 FMUL.FTZ R99, R100, R67 ;  /* 0x0000004364631220 */ /* 0x000fce0000410000 */
.L_x_14504:
        /* <DEDUP_REMOVED lines=17> */
[--C-:B-----5:R-:W-:Y:S02]  /*1280*/  @P0 HADD2.F32 R88, -RZ, R76.reuse.H0_H0 ;  /* 0x2000004cff580230 */ /* 0x120fe40000004100 */
[----:B------:R-:W-:Y:S02]  /*1290*/  @P0 HADD2.F32 R90, -RZ, R76.H1_H1 ;  /* 0x3000004cff5a0230 */ /* 0x000fe40000004100 */
[--C-:B------:R-:W-:Y:S02]  /*12a0*/  @P0 HADD2.F32 R100, -RZ, R77.reuse.H1_H1 ;  /* 0x3000004dff640230 */ /* 0x100fe40000004100 */
[----:B------:R-:W-:Y:S01]  /*12b0*/  @P0 HADD2.F32 R102, -RZ, R78.H0_H0 ;  /* 0x2000004eff660230 */ /* 0x000fe20000004100 */
[----:B------:R-:W1:Y:S08]  /*12c0*/  @P0 LDC R91, c[0x0][0x40c] ;  /* 0x00010300ff5b0b82 */ /* 0x000e700000000800 */
[----:B------:R-:W2:Y:S08]  /*12d0*/  @P0 LDC R101, c[0x0][0x40c] ;  /* 0x00010300ff650b82 */ /* 0x000eb00000000800 */
[----:B------:R-:W3:Y:S01]  /*12e0*/  @P0 LDC R103, c[0x0][0x40c] ;  /* 0x00010300ff670b82 */ /* 0x000ee20000000800 */
[----:B0-----:R-:W-:Y:S01]  /*12f0*/  @P0 FMUL.FTZ R89, R88, R89 ;  /* 0x0000005958590220 */ /* 0x001fe20000410000 */
[----:B------:R-:W-:-:S06]  /*1300*/  @P0 HADD2.F32 R88, -RZ, R77.H0_H0 ;  /* 0x2000004dff580230 */ /* 0x000fcc0000004100 */
[----:B------:R-:W0:Y:S01]  /*1310*/  @P0 LDC R115, c[0x0][0x40c] ;  /* 0x00010300ff730b82 */ /* 0x000e220000000800 */
[----:B-1----:R-:W-:-:S07]  /*1320*/  @P0 FMUL.FTZ R90, R90, R91 ;  /* 0x0000005b5a5a0220 */ /* 0x002fce0000410000 */
[----:B------:R-:W1:Y:S01]  /*1330*/  @P0 LDC R117, c[0x0][0x40c] ;  /* 0x00010300ff750b82 */ /* 0x000e620000000800 */
[----:B--2---:R-:W-:Y:S01]  /*1340*/  @P0 FMUL.FTZ R91, R88, R101 ;  /* 0x00000065585b0220 */ /* 0x004fe20000410000 */
[----:B------:R-:W-:Y:S01]  /*1350*/  MOV R101, R81 ;  /* 0x0000005100657202 */ /* 0x000fe20000000f00 */
[----:B------:R-:W-:Y:S01]  /*1360*/  @P0 FFMA.FTZ R101, R90, R69, R81 ;  /* 0x000000455a650223 */ /* 0x000fe20000010051 */
[----:B------:R-:W-:-:S04]  /*1370*/  MOV R90, R86 ;  /* 0x00000056005a7202 */ /* 0x000fc80000000f00 */
[----:B------:R-:W2:Y:S01]  /*1380*/  @P0 LDC R0, c[0x0][0x40c] ;  /* 0x00010300ff000b82 */ /* 0x000ea20000000800 */
[----:B---3--:R-:W-:Y:S01]  /*1390*/  @P0 FMUL.FTZ R88, R100, R103 ;  /* 0x0000006764580220 */ /* 0x008fe20000410000 */
[----:B------:R-:W-:Y:S01]  /*13a0*/  MOV R100, R80 ;  /* 0x0000005000647202 */ /* 0x000fe20000000f00 */
[----:B------:R-:W-:Y:S01]  /*13b0*/  @P0 FFMA.FTZ R100, R89, R68, R80 ;  /* 0x0000004459640223 */ /* 0x000fe20000010050 */
[----:B------:R-:W-:Y:S01]  /*13c0*/  @P0 HADD2.F32 R89, -RZ, R79.H0_H0 ;  /* 0x2000004fff590230 */ /* 0x000fe20000004100 */
[----:B------:R-:W-:Y:S01]  /*13d0*/  MOV R103, R83 ;  /* 0x0000005300677202 */ /* 0x000fe20000000f00 */
[----:B------:R-:W-:Y:S01]  /*13e0*/  @P0 FFMA.FTZ R103, R88, R71, R83 ;  /* 0x0000004758670223 */ /* 0x000fe20000010053 */
[----:B------:R-:W-:Y:S01]  /*13f0*/  MOV R88, R84 ;  /* 0x0000005400587202 */ /* 0x000fe20000000f00 */
[----:B0-----:R-:W-:Y:S01]  /*1400*/  @P0 FMUL.FTZ R115, R102, R115 ;  /* 0x0000007366730220 */ /* 0x001fe20000410000 */
[----:B------:R-:W-:-:S03]  /*1410*/  @P0 HADD2.F32 R102, -RZ, R78.H1_H1 ;  /* 0x3000004eff660230 */ /* 0x000fc60000004100 */
[----:B------:R-:W-:Y:S02]  /*1420*/  @P0 FFMA.FTZ R88, R115, R72, R84 ;  /* 0x0000004873580223 */ /* 0x000fe40000010054 */
[----:B-1----:R-:W-:Y:S01]  /*1430*/  @P0 FMUL.FTZ R114, R102, R117 ;  /* 0x0000007566720220 */ /* 0x002fe20000410000 */
[----:B------:R-:W-:Y:S01]  /*1440*/  MOV R102, R82 ;  /* 0x0000005200667202 */ /* 0x000fe20000000f00 */
[----:B------:R-:W-:Y:S01]  /*1450*/  @P0 FFMA.FTZ R102, R91, R70, R82 ;  /* 0x000000465b660223 */ /* 0x000fe20000010052 */
[----:B------:R-:W-:Y:S01]  /*1460*/  MOV R91, R87 ;  /* 0x00000057005b7202 */ /* 0x000fe20000000f00 */
[----:B--2---:R-:W-:Y:S01]  /*1470*/  @P0 FMUL.FTZ R117, R89, R0 ;  /* 0x0000000059750220 */ /* 0x004fe20000410000 */
[----:B------:R-:W-:Y:S01]  /*1480*/  MOV R89, R85 ;  /* 0x0000005500597202 */ /* 0x000fe20000000f00 */
[----:B------:R-:W-:Y:S02]  /*1490*/  @P0 FFMA.FTZ R89, R114, R73, R85 ;  /* 0x0000004972590223 */ /* 0x000fe40000010055 */
[----:B------:R-:W-:Y:S01]  /*14a0*/  @P0 FFMA.FTZ R90, R117, R74, R86 ;  /* 0x0000004a755a0223 */ /* 0x000fe20000010056 */
[----:B------:R-:W-:Y:S06]  /*14b0*/  @!P0 BRA `(.L_x_14506) ;  /* 0x0000000000a08947 */ /* 0x000fec0003800000 */
[----:B------:R-:W-:-:S05]  /*14c0*/  HADD2.F32 R0, -RZ, R79.H1_H1 ;  /* 0x3000004fff007230 */ /* 0x000fca0000004100 */
[----:B------:R-:W-:-:S04]  /*14d0*/  FMUL.FTZ R0, R0, UR26 ;  /* 0x0000001a00007c20 */ /* 0x000fc80008410000 */
[----:B------:R-:W-:Y:S01]  /*14e0*/  FFMA.FTZ R91, R0, R75, R87 ;  /* 0x0000004b005b7223 */ /* 0x000fe20000010057 */
[----:B------:R-:W-:Y:S06]  /*14f0*/  BRA `(.L_x_14506) ;  /* 0x0000000000907947 */ /* 0x000fec0003800000 */
.L_x_14505:
[----:B------:R-:W0:Y:S01]  /*1500*/  @UP1 LDCU UR4, c[0x0][0x40c] ;  /* 0x00008180ff0417ac */ /* 0x000e220008000800 */
[--C-:B-----5:R-:W-:Y:S01]  /*1510*/  @P1 HADD2.F32 R0, -RZ, R76.reuse.H0_H0 ;  /* 0x2000004cff001230 */ /* 0x120fe20000004100 */
[----:B--2---:R-:W-:Y:S01]  /*1520*/  CS2R R100, SRZ ;  /* 0x0000000000647805 */ /* 0x004fe2000001ff00 */
[----:B------:R-:W-:Y:S01]  /*1530*/  @P1 HADD2.F32 R88, -RZ, R76.H1_H1 ;  /* 0x3000004cff581230 */ /* 0x000fe20000004100 */
[----:B------:R-:W1:Y:S01]  /*1540*/  @UP1 LDCU UR5, c[0x0][0x40c] ;  /* 0x00008180ff0517ac */ /* 0x000e620008000800 */
[----:B------:R-:W-:Y:S01]  /*1550*/  @P1 HADD2.F32 R90, -RZ, R78.H1_H1 ;  /* 0x3000004eff5a1230 */ /* 0x000fe20000004100 */
[----:B------:R-:W-:Y:S01]  /*1560*/  CS2R R102, SRZ ;  /* 0x0000000000667805 */ /* 0x000fe2000001ff00 */
[----:B------:R-:W-:Y:S01]  /*1570*/  @P1 HADD2.F32 R114, -RZ, R79.H1_H1 ;  /* 0x3000004fff721230 */ /* 0x000fe20000004100 */
[----:B------:R-:W2:Y:S01]  /*1580*/  @UP1 LDCU UR18, c[0x0][0x40c] ;  /* 0x00008180ff1217ac */ /* 0x000ea20008000800 */
[----:B------:R-:W3:Y:S01]  /*1590*/  @UP1 LDCU UR19, c[0x0][0x40c] ;  /* 0x00008180ff1317ac */ /* 0x000ee20008000800 */
[----:B------:R-:W4:Y:S01]  /*15a0*/  @UP1 LDCU UR22, c[0x0][0x40c] ;  /* 0x00008180ff1617ac */ /* 0x000f220008000800 */
[----:B0-----:R-:W-:Y:S01]  /*15b0*/  @P1 FMUL.FTZ R89, R0, UR4 ;  /* 0x0000000400591c20 */ /* 0x001fe20008410000 */
[--C-:B------:R-:W-:Y:S01]  /*15c0*/  @P1 HADD2.F32 R0, -RZ, R77.reuse.H0_H0 ;  /* 0x2000004dff001230 */ /* 0x100fe20000004100 */
[----:B------:R-:W0:Y:S01]  /*15d0*/  @UP1 LDCU UR4, c[0x0][0x40c] ;  /* 0x00008180ff0417ac */ /* 0x000e220008000800 */
[----:B-1----:R-:W-:Y:S01]  /*15e0*/  @P1 FMUL.FTZ R88, R88, UR5 ;  /* 0x0000000558581c20 */ /* 0x002fe20008410000 */
[----:B------:R-:W-:Y:S01]  /*15f0*/  @P1 FMUL.FTZ R100, R89, R68 ;  /* 0x0000004459641220 */ /* 0x000fe20000410000 */
[----:B------:R-:W1:Y:S02]  /*1600*/  @UP1 LDCU UR5, c[0x0][0x40c] ;  /* 0x00008180ff0517ac */ /* 0x000e640008000800 */
[----:B------:R-:W-:Y:S01]  /*1610*/  @P1 FMUL.FTZ R101, R88, R69 ;  /* 0x0000004558651220 */ /* 0x000fe20000410000 */
[----:B--2---:R-:W-:Y:S01]  /*1620*/  @P1 FMUL.FTZ R89, R0, UR18 ;  /* 0x0000001200591c20 */ /* 0x004fe20008410000 */
[----:B------:R-:W2:Y:S01]  /*1630*/  @UP1 LDCU UR23, c[0x0][0x40c] ;  /* 0x00008180ff1717ac */ /* 0x000ea20008000800 */
[----:B------:R-:W-:-:S02]  /*1640*/  @P1 HADD2.F32 R88, -RZ, R77.H1_H1 ;  /* 0x3000004dff581230 */ /* 0x000fc40000004100 */
[----:B------:R-:W-:Y:S02]  /*1650*/  @P1 HADD2.F32 R0, -RZ, R78.H0_H0 ;  /* 0x2000004eff001230 */ /* 0x000fe40000004100 */
[----:B------:R-:W-:Y:S01]  /*1660*/  @P1 FMUL.FTZ R102, R89, R70 ;  /* 0x0000004659661220 */ /* 0x000fe20000410000 */
[----:B---3--:R-:W-:Y:S02]  /*1670*/  @P1 FMUL.FTZ R88, R88, UR19 ;  /* 0x0000001358581c20 */ /* 0x008fe40008410000 */
[----:B----4-:R-:W-:Y:S01]  /*1680*/  @P1 FMUL.FTZ R91, R0, UR22 ;  /* 0x00000016005b1c20 */ /* 0x010fe20008410000 */
[----:B------:R-:W-:Y:S02]  /*1690*/  @P1 HADD2.F32 R0, -RZ, R79.H0_H0 ;  /* 0x2000004fff001230 */ /* 0x000fe40000004100 */
[----:B0-----:R-:W-:Y:S01]  /*16a0*/  @P1 FMUL.FTZ R90, R90, UR4 ;  /* 0x000000045a5a1c20 */ /* 0x001fe20008410000 */
[----:B------:R-:W-:Y:S01]  /*16b0*/  @P1 FMUL.FTZ R103, R88, R71 ;  /* 0x0000004758671220 */ /* 0x000fe20000410000 */
[----:B------:R-:W-:Y:S01]  /*16c0*/  CS2R R88, SRZ ;  /* 0x0000000000587805 */ /* 0x000fe2000001ff00 */
[----:B-1----:R-:W-:Y:S01]  /*16d0*/  @P1 FMUL.FTZ R115, R0, UR5 ;  /* 0x0000000500731c20 */ /* 0x002fe20008410000 */
[----:B------:R-:W-:Y:S01]  /*16e0*/  @P1 FMUL.FTZ R88, R91, R72 ;  /* 0x000000485b581220 */ /* 0x000fe20000410000 */
[----:B------:R-:W-:Y:S01]  /*16f0*/  @P1 FMUL.FTZ R89, R90, R73 ;  /* 0x000000495a591220 */ /* 0x000fe20000410000 */
[----:B------:R-:W-:Y:S01]  /*1700*/  CS2R R90, SRZ ;  /* 0x00000000005a7805 */ /* 0x000fe2000001ff00 */
[----:B--2---:R-:W-:Y:S01]  /*1710*/  @P1 FMUL.FTZ R114, R114, UR23 ;  /* 0x0000001772721c20 */ /* 0x004fe20008410000 */
[----:B------:R-:W-:-:S03]  /*1720*/  @P1 FMUL.FTZ R90, R115, R74 ;  /* 0x0000004a735a1220 */ /* 0x000fc60000410000 */
[----:B------:R-:W-:-:S07]  /*1730*/  @P1 FMUL.FTZ R91, R114, R75 ;  /* 0x0000004b725b1220 */ /* 0x000fce0000410000 */
.L_x_14506:
        /* <DEDUP_REMOVED lines=108> */
.L_x_14508:
[----:B------:R-:W-:Y:S05]  /*1e00*/  BSYNC.RECONVERGENT B0 ;  /* 0x0000000000007941 */ /* 0x000fea0003800200 */
.L_x_14507:
        /* <DEDUP_REMOVED lines=13> */
.L_x_14510:
[----:B------:R-:W-:Y:S05]  /*1ee0*/  BSYNC.RECONVERGENT B0 ;  /* 0x0000000000007941 */ /* 0x000fea0003800200 */
.L_x_14509:
        /* <DEDUP_REMOVED lines=159> */
[----:B------:R-:W-:Y:S02]  /*28e0*/  F2FP.F16.F32.PACK_AB R94, R111, R94 ;  /* 0x0000005e6f5e723e */ /* 0x000fe400000000ff */
[----:B------:R-:W-:Y:S01]  /*28f0*/  F2FP.F16.F32.PACK_AB R95, R116, R95 ;  /* 0x0000005f745f723e */ /* 0x000fe200000000ff */
[----:B------:R0:W-:Y:S01]  /*2900*/  STG.E.128 desc[UR12][R98.64], R88 ;  /* 0x0000005862007986 */ /* 0x0001e2000c101d0c */
[----:B------:R-:W-:Y:S02]  /*2910*/  F2FP.F16.F32.PACK_AB R92, R104, R119 ;  /* 0x00000077685c723e */ /* 0x000fe400000000ff */
[----:B------:R-:W-:-:S02]  /*2920*/  F2FP.F16.F32.PACK_AB R111, R0, R109 ;  /* 0x0000006d006f723e */ /* 0x000fc400000000ff */
[----:B------:R-:W-:Y:S01]  /*2930*/  F2FP.F16.F32.PACK_AB R110, R110, R105 ;  /* 0x000000696e6e723e */ /* 0x000fe200000000ff */
[----:B------:R0:W-:Y:S01]  /*2940*/  STG.E.128 desc[UR12][R102.64], R92 ;  /* 0x0000005c66007986 */ /* 0x0001e2000c101d0c */
[----:B------:R-:W-:Y:S02]  /*2950*/  F2FP.F16.F32.PACK_AB R109, R112, R101 ;  /* 0x00000065706d723e */ /* 0x000fe400000000ff */
[----:B------:R-:W-:-:S05]  /*2960*/  F2FP.F16.F32.PACK_AB R108, R108, R97 ;  /* 0x000000616c6c723e */ /* 0x000fca00000000ff */
[----:B------:R0:W-:Y:S02]  /*2970*/  STG.E.128 desc[UR12][R106.64], R108 ;  /* 0x0000006c6a007986 */ /* 0x0001e4000c101d0c */
.L_x_14511:
[----:B------:R-:W-:Y:S02]  /*2980*/  UIADD3 UR7, UPT, UPT, UR7, UR16, URZ ;  /* 0x0000001007077290 */ /* 0x000fe4000fffe0ff */
[----:B------:R-:W-:Y:S02]  /*2990*/  UPLOP3.LUT UP0, UPT, UPT, UPT, UP0, 0x40, 0x4 ;  /* 0x000000000004789c */ /* 0x000fe40003f0e800 */
[----:B------:R-:W-:-:S09]  /*29a0*/  UISETP.GE.AND UP1, UPT, UR7, UR17, UPT ;  /* 0x000000110700728c */ /* 0x000fd2000bf26270 */
[----:B------:R-:W-:Y:S05]  /*29b0*/  BRA.U !UP1, `(.L_x_14512) ;  /* 0xffffffd909b47547 */ /* 0x000fea000b83ffff */
[----:B------:R-:W-:Y:S05]  /*29c0*/  EXIT ;  /* 0x000000000000794d */ /* 0x000fea0003800000 */
.L_x_14513:
        /* <DEDUP_REMOVED lines=11> */
.L_x_21022:


//--------------------- .text._ZN10layer_norm13ln_fwd_kernelINS_13Kernel_traitsIf6__halffS2_fjLj6144ELj1ELj1ELj8ELj16ENS_18Kernel_traits_baseILj6144EfS2_fS2_fjLj256EEEEELb1ELb0ELb0ELb0EEEvNS_9FwdParamsE --------------------------
	.section	.text._ZN10layer_norm13ln_fwd_kernelINS_13Kernel_traitsIf6__halffS2_fjLj6144ELj1ELj1ELj8ELj16ENS_18Kernel_traits_baseILj6144EfS2_fS2_fjLj256EEEEELb1ELb0ELb0ELb0EEEvNS_9FwdParamsE,"ax",@progbits
	.align	128
        .global         _ZN10layer_norm13ln_fwd_kernelINS_13Kernel_traitsIf6__halffS2_fjLj6144ELj1ELj1ELj8ELj16ENS_18Kernel_traits_baseILj6144EfS2_fS2_fjLj256EEEEELb1ELb0ELb0ELb0EEEvNS_9FwdParamsE
        .type           _ZN10layer_norm13ln_fwd_kernelINS_13Kernel_traitsIf6__halffS2_fjLj6144ELj1ELj1ELj8ELj16ENS_18Kernel_traits_baseILj6144EfS2_fS2_fjLj256EEEEELb1ELb0ELb0ELb0EEEvNS_9FwdParamsE,@function
        .size           _ZN10layer_norm13ln_fwd_kernelINS_13Kernel_traitsIf6__halffS2_fjLj6144ELj1ELj1ELj8ELj16ENS_18Kernel_traits_baseILj6144EfS2_fS2_fjLj256EEEEELb1ELb0ELb0ELb0EEEvNS_9FwdParamsE,(.L_x_21023 - _ZN10layer_norm13ln_fwd_kernelINS_13Kernel_traitsIf6__halffS2_fjLj6144ELj1ELj1ELj8ELj16ENS_18Kernel_traits_baseILj6144EfS2_fS2_fjLj256EEEEELb1ELb0ELb0ELb0EEEvNS_9FwdParamsE)
        .other          _ZN10layer_norm13ln_fwd_kernelINS_13Kernel_traitsIf6__halffS2_fjLj6144ELj1ELj1ELj8ELj16ENS_18Kernel_traits_baseILj6144EfS2_fS2_fjLj256EEEEELb1ELb0ELb0ELb0EEEvNS_9FwdParamsE,@"STO_CUDA_ENTRY STV_DEFAULT"
_ZN10layer_norm13ln_fwd_kernelINS_13Kernel_traitsIf6__halffS2_fjLj6144ELj1ELj1ELj8ELj16ENS_18Kernel_traits_baseILj6144EfS2_fS2_fjLj256EEEEELb1ELb0ELb0ELb0EEEvNS_9FwdParamsE:
.text._ZN10layer_norm13ln_fwd_kernelINS_13Kernel_traitsIf6__halffS2_fjLj6144ELj1ELj1ELj8ELj16ENS_18Kernel_traits_baseILj6144EfS2_fS2_fjLj256EEEEELb1ELb0ELb0ELb0EEEvNS_9FwdParamsE:
        /* <DEDUP_REMOVED lines=84> */
.L_x_14515:
        /* <DEDUP_REMOVED lines=29> */
.L_x_14516:
[----:B------:R-:W-:Y:S05]  /*0710*/  BSYNC.RECONVERGENT B0 ;  /* 0x0000000000007941 */ /* 0x000fea0003800200 */
.L_x_14514:
        /* <DEDUP_REMOVED lines=87> */
.L_x_14774:
[----:B-1----:R-:W1:Y:S01]  /*0c90*/  @UP0 LDCU.64 UR4, c[0x0][0x3e0] ;  /* 0x00007c00ff0407ac */ /* 0x002e620008000a00 */
[----:B------:R-:W-:Y:S01]  /*0ca0*/  PLOP3.LUT P0, PT, PT, PT, UP0, 0x80, 0x8 ;  /* 0x000000000008781c */ /* 0x000fe20003f0f008 */
[----:B-1----:R-:W-:-:S06]  /*0cb0*/  @UP0 UIMAD.WIDE UR4, UR10, 0x2, UR4 ;  /* 0x000000020a0408a5 */ /* 0x002fcc000f8e0204 */
[----:B---3--:R-:W-:Y:S01]  /*0cc0*/  MOV R14, UR4 ;  /* 0x00000004000e7c02 */ /* 0x008fe20008000f00 */
[----:B------:R-:W-:-:S05]  /*0cd0*/  IMAD.U32 R15, RZ, RZ, UR5 ;  /* 0x00000005ff0f7e24 */ /* 0x000fca000f8e00ff */
[----:B--2---:R-:W2:Y:S01]  /*0ce0*/  @P0 LDG.E.U16 R14, desc[UR6][R14.64] ;  /* 0x000000060e0e0981 */ /* 0x004ea2000c1e1500 */
[----:B------:R-:W-:Y:S01]  /*0cf0*/  UIMAD UR4, UR10, UR35, URZ ;  /* 0x000000230a0472a4 */ /* 0x000fe2000f8e02ff */
[----:B------:R-:W-:Y:S01]  /*0d00*/  PLOP3.LUT P0, PT, PT, PT, UP0, 0x80, 0x8 ;  /* 0x000000000008781c */ /* 0x000fe20003f0f008 */
[----:B------:R-:W-:Y:S01]  /*0d10*/  BSSY.RECONVERGENT B0, `(.L_x_14517) ;  /* 0x0000536000007945 */ /* 0x000fe20003800200 */
[----:B------:R-:W-:Y:S01]  /*0d20*/  PLOP3.LUT P1, PT, PT, PT, UP0, 0x80, 0x8 ;  /* 0x000000000008781c */ /* 0x000fe20003f2f008 */
[----:B------:R-:W-:Y:S01]  /*0d30*/  USHF.R.S32.HI UR5, URZ, 0x1f, UR4 ;  /* 0x0000001fff057899 */ /* 0x000fe20008011404 */
[----:B------:R-:W-:-:S03]  /*0d40*/  ISETP.GE.U32.AND P2, PT, R2, 0x100, PT ;  /* 0x000001000200780c */ /* 0x000fc60003f46070 */
[----:B------:R-:W-:Y:S01]  /*0d50*/  ULEA.HI UR5, UR5, UR4, URZ, 0x3 ;  /* 0x0000000405057291 */ /* 0x000fe2000f8f18ff */
[----:B0-----:R-:W-:Y:S02]  /*0d60*/  P2R R93, PR, RZ, 0x4 ;  /* 0x00000004ff5d7803 */ /* 0x001fe40000000000 */
[----:B------:R-:W-:-:S03]  /*0d70*/  UMOV UR4, 0x3f800000 ;  /* 0x3f80000000047882 */ /* 0x000fc60000000000 */
[----:B------:R-:W-:Y:S02]  /*0d80*/  IMAD.U32 R85, RZ, RZ, UR5 ;  /* 0x00000005ff557e24 */ /* 0x000fe4000f8e00ff */
[----:B--2---:R-:W-:-:S03]  /*0d90*/  @P0 HADD2.F32 R84, -RZ, R14.H0_H0 ;  /* 0x2000000eff540230 */ /* 0x004fc60000004100 */
[----:B------:R-:W-:Y:S02]  /*0da0*/  LEA.HI.SX32 R14, R85, R0, 0x1d ;  /* 0x00000000550e7211 */ /* 0x000fe400078feaff */
        /* <DEDUP_REMOVED lines=24> */
.L_x_20855:
[----:B------:R-:W-:Y:S05]  /*0f30*/  BRX R94 -0xf40                                         (*"BRANCH_TARGETS .L_x_20856,.L_x_20857,.L_x_20858"*) ;  /* 0xfffffff05e307949 */ /* 0x000fea000383ffff */
.L_x_20858:
[----:B------:R-:W-:Y:S01]  /*0f40*/  IADD3 R96, PT, PT, R8, 0x1, RZ ;  /* 0x0000000108607810 */ /* 0x000fe20007ffe0ff */
[----:B------:R-:W-:Y:S02]  /*0f50*/  IMAD.MOV.U32 R92, RZ, RZ, R10 ;  /* 0x000000ffff5c7224 */ /* 0x000fe400078e000a */
[----:B------:R-:W-:Y:S01]  /*0f60*/  IMAD.MOV.U32 R97, RZ, RZ, R6 ;  /* 0x000000ffff617224 */ /* 0x000fe200078e0006 */
[----:B------:R-:W-:Y:S06]  /*0f70*/  BRA `(.L_x_14521) ;  /* 0x0000000000f47947 */ /* 0x000fec0003800000 */
.L_x_20856:
[----:B------:R-:W-:Y:S01]  /*0f80*/  MOV R92, R10 ;  /* 0x0000000a005c7202 */ /* 0x000fe20000000f00 */
[----:B------:R-:W-:Y:S02]  /*0f90*/  IMAD.MOV.U32 R96, RZ, RZ, 0x3 ;  /* 0x00000003ff607424 */ /* 0x000fe400078e00ff */
[----:B------:R-:W-:Y:S01]  /*0fa0*/  IMAD.MOV.U32 R97, RZ, RZ, R5 ;  /* 0x000000ffff617224 */ /* 0x000fe200078e0005 */
[----:B------:R-:W-:Y:S06]  /*0fb0*/  BRA `(.L_x_14521) ;  /* 0x0000000000e47947 */ /* 0x000fec0003800000 */
.L_x_20857:
        /* <DEDUP_REMOVED lines=13> */
.L_x_14523:
[----:B------:R-:W-:Y:S05]  /*1090*/  BSYNC.RECONVERGENT B2 ;  /* 0x0000000000027941 */ /* 0x000fea0003800200 */
.L_x_14522:
        /* <DEDUP_REMOVED lines=43> */
.L_x_14521:
[----:B------:R-:W-:Y:S05]  /*1350*/  BSYNC.RECONVERGENT B1 ;  /* 0x0000000000017941 */ /* 0x000fea0003800200 */
.L_x_14520:
        /* <DEDUP_REMOVED lines=26> */
.L_x_14526:
        /* <DEDUP_REMOVED lines=13> */
.L_x_14528:
[----:B------:R-:W-:Y:S05]  /*15d0*/  BSYNC.RECONVERGENT B2 ;  /* 0x0000000000027941 */ /* 0x000fea0003800200 */
.L_x_14527:
        /* <DEDUP_REMOVED lines=43> */
.L_x_14525:
[----:B------:R-:W-:Y:S05]  /*1890*/  BSYNC.RECONVERGENT B1 ;  /* 0x0000000000017941 */ /* 0x000fea0003800200 */
.L_x_14524:
        /* <DEDUP_REMOVED lines=22> */
.L_x_14531:
        /* <DEDUP_REMOVED lines=13> */
.L_x_14533:
[----:B------:R-:W-:Y:S05]  /*1ad0*/  BSYNC.RECONVERGENT B2 ;  /* 0x0000000000027941 */ /* 0x000fea0003800200 */
.L_x_14532:
        /* <DEDUP_REMOVED lines=43> */
.L_x_14530:
[----:B------:R-:W-:Y:S05]  /*1d90*/  BSYNC.RECONVERGENT B1 ;  /* 0x0000000000017941 */ /* 0x000fea0003800200 */
.L_x_14529:
        /* <DEDUP_REMOVED lines=22> */
.L_x_14536:
        /* <DEDUP_REMOVED lines=13> */
.L_x_14538:
[----:B------:R-:W-:Y:S05]  /*1fd0*/  BSYNC.RECONVERGENT B2 ;  /* 0x0000000000027941 */ /* 0x000fea0003800200 */
.L_x_14537:
        /* <DEDUP_REMOVED lines=43> */
.L_x_14535:
[----:B------:R-:W-:Y:S05]  /*2290*/  BSYNC.RECONVERGENT B1 ;  /* 0x0000000000017941 */ /* 0x000fea0003800200 */
.L_x_14534:
        /* <DEDUP_REMOVED lines=22> */
.L_x_14541:
        /* <DEDUP_REMOVED lines=13> */
.L_x_14543:
[----:B------:R-:W-:Y:S05]  /*24d0*/  BSYNC.RECONVERGENT B2 ;  /* 0x0000000000027941 */ /* 0x000fea0003800200 */
.L_x_14542:
        /* <DEDUP_REMOVED lines=43> */
.L_x_14540:
[----:B------:R-:W-:Y:S05]  /*2790*/  BSYNC.RECONVERGENT B1 ;  /* 0x0000000000017941 */ /* 0x000fea0003800200 */
.L_x_14539:
        /* <DEDUP_REMOVED lines=22> */
.L_x_14546:
        /* <DEDUP_REMOVED lines=13> */
.L_x_14548:
[----:B------:R-:W-:Y:S05]  /*29d0*/  BSYNC.RECONVERGENT B2 ;  /* 0x0000000000027941 */ /* 0x000fea0003800200 */
.L_x_14547:
        /* <DEDUP_REMOVED lines=43> */
.L_x_14545:
[----:B------:R-:W-:Y:S05]  /*2c90*/  BSYNC.RECONVERGENT B1 ;  /* 0x0000000000017941 */ /* 0x000fea0003800200 */
.L_x_14544:
[----:B------:R-:W-:Y:S01]  /*2ca0*/  I2FP.F32.U32 R85, R8 ;  /* 0x0000000800557245 */ /* 0x000fe20000201000 */
[----:B------:R-:W-:Y:S01]  /*2cb0*/  HADD2.F32 R86, -RZ, R86.H1_H1 ;  /* 0x30000056ff567230 */ /* 0x000fe20000004100 */
[----:B------:R-:W-:Y:S01]  /*2cc0*/  ISETP.NE.AND P5, PT, R96, 0x1, PT ;  /* 0x000000016000780c */ /* 0x000fe20003fa5270 */
[----:B------:R-:W-:Y:S01]  /*2cd0*/  BSSY.RECONVERGENT B1, `(.L_x_14549) ;  /* 0x000004c000017945 */ /* 0x000fe20003800200 */
[----:B------:R-:W-:Y:S02]  /*2ce0*/  IMAD.MOV.U32 R84, RZ, RZ, R12 ;  /* 0x000000ffff547224 */ /* 0x000fe400078e000c */
        /* <DEDUP_REMOVED lines=17> */
.L_x_14551:
        /* <DEDUP_REMOVED lines=13> */
.L_x_14553:
[----:B------:R-:W-:Y:S05]  /*2ed0*/  BSYNC.RECONVERGENT B2 ;  /* 0x0000000000027941 */ /* 0x000fea0003800200 */
.L_x_14552:
        /* <DEDUP_REMOVED lines=43> */
.L_x_14550:
[----:B------:R-:W-:Y:S05]  /*3190*/  BSYNC.RECONVERGENT B1 ;  /* 0x0000000000017941 */ /* 0x000fea0003800200 */
.L_x_14549:
        /* <DEDUP_REMOVED lines=22> */
.L_x_14556:
        /* <DEDUP_REMOVED lines=15> */
.L_x_14558:
[----:B------:R-:W-:Y:S05]  /*33f0*/  BSYNC.RECONVERGENT B2 ;  /* 0x0000000000027941 */ /* 0x000fea0003800200 */
.L_x_14557:
        /* <DEDUP_REMOVED lines=43> */
.L_x_14555:
[----:B------:R-:W-:Y:S05]  /*36b0*/  BSYNC.RECONVERGENT B1 ;  /* 0x0000000000017941 */ /* 0x000fea0003800200 */
.L_x_14554:
        /* <DEDUP_REMOVED lines=10> */
.L_x_14519:
        /* <DEDUP_REMOVED lines=16> */
.L_x_14562:
        /* <DEDUP_REMOVED lines=13> */
.L_x_14564:
[----:B------:R-:W-:Y:S05]  /*3930*/  BSYNC.RECONVERGENT B2 ;  /* 0x0000000000027941 */ /* 0x000fea0003800200 */
.L_x_14563:
        /* <DEDUP_REMOVED lines=43> */
.L_x_14561:
[----:B------:R-:W-:Y:S05]  /*3bf0*/  BSYNC.RECONVERGENT B1 ;  /* 0x0000000000017941 */ /* 0x000fea0003800200 */
.L_x_14560:
[----:B------:R-:W0:Y:S01]  /*3c00*/  LDC R10, c[0x0][0x404] ;  /* 0x00010100ff0a7b82 */ /* 0x000e220000000800 */
[----:B------:R-:W-:Y:S01]  /*3c10*/  ISETP.NE.AND P0, PT, R19, 0x1, PT ;  /* 0x000000011300780c */ /* 0x000fe20003f05270 */
[----:B-----5:R-:W-:Y:S01]  /*3c20*/  HADD2.F32 R8, -RZ, R84.H0_H0 ;  /* 0x20000054ff087230 */ /* 0x020fe20000004100 */
[----:B------:R-:W-:Y:S01]  /*3c30*/  I2FP.F32.U32 R17, R16 ;  /* 0x0000001000117245 */ /* 0x000fe20000201000 */
[----:B------:R-:W-:Y:S01]  /*3c40*/  IMAD.MOV.U32 R16, RZ, RZ, 0x2f800000 ;  /* 0x2f800000ff107424 */ /* 0x000fe200078e00ff */
[----:B------:R-:W-:Y:S01]  /*3c50*/  BSSY.RECONVERGENT B1, `(.L_x_14565) ;  /* 0x000004b000017945 */ /* 0x000fe20003800200 */
[----:B------:R-:W-:Y:S02]  /*3c60*/  IMAD.MOV.U32 R88, RZ, RZ, 0x2 ;  /* 0x00000002ff587424 */ /* 0x000fe400078e00ff */
[----:B------:R-:W-:Y:S01]  /*3c70*/  FMUL.FTZ R18, R8, UR4 ;  /* 0x0000000408127c20 */ /* 0x000fe20008410000 */
[----:B------:R-:W1:Y:S01]  /*3c80*/  LDC R15, c[0x0][0x408] ;  /* 0x00010200ff0f7b82 */ /* 0x000e620000000800 */
[----:B------:R-:W-:Y:S01]  /*3c90*/  FFMA.FTZ R17, R17, R16, 1.1641532182693481445e-10 ;  /* 0x2f00000011117423 */ /* 0x000fe20000010010 */
[----:B------:R-:W-:-:S04]  /*3ca0*/  MOV R8, R12 ;  /* 0x0000000c00087202 */ /* 0x000fc80000000f00 */
        /* <DEDUP_REMOVED lines=12> */
.L_x_14567:
        /* <DEDUP_REMOVED lines=13> */
.L_x_14569:
[----:B------:R-:W-:Y:S05]  /*3e40*/  BSYNC.RECONVERGENT B2 ;  /* 0x0000000000027941 */ /* 0x000fea0003800200 */
.L_x_14568:
        /* <DEDUP_REMOVED lines=43> */
.L_x_14566:
[----:B------:R-:W-:Y:S05]  /*4100*/  BSYNC.RECONVERGENT B1 ;  /* 0x0000000000017941 */ /* 0x000fea0003800200 */
.L_x_14565:
        /* <DEDUP_REMOVED lines=19> */
.L_x_14572:
        /* <DEDUP_REMOVED lines=13> */
.L_x_14574:
[----:B------:R-:W-:Y:S05]  /*4310*/  BSYNC.RECONVERGENT B2 ;  /* 0x0000000000027941 */ /* 0x000fea0003800200 */
.L_x_14573:
        /* <DEDUP_REMOVED lines=43> */
.L_x_14571:
[----:B------:R-:W-:Y:S05]  /*45d0*/  BSYNC.RECONVERGENT B1 ;  /* 0x0000000000017941 */ /* 0x000fea0003800200 */
.L_x_14570:
        /* <DEDUP_REMOVED lines=19> */
.L_x_14577:
        /* <DEDUP_REMOVED lines=13> */
.L_x_14579:
[----:B------:R-:W-:Y:S05]  /*47e0*/  BSYNC.RECONVERGENT B2 ;  /* 0x0000000000027941 */ /* 0x000fea0003800200 */
.L_x_14578:
        /* <DEDUP_REMOVED lines=43> */
.L_x_14576:
[----:B------:R-:W-:Y:S05]  /*4aa0*/  BSYNC.RECONVERGENT B1 ;  /* 0x0000000000017941 */ /* 0x000fea0003800200 */
.L_x_14575:
[----:B------:R-:W-:Y:S01]  /*4ab0*/  ISETP.NE.AND P3, PT, R88, 0x1, PT ;  /* 0x000000015800780c */ /* 0x000fe20003f65270 */
[----:B------:R-:W-:Y:S01]  /*4ac0*/  HADD2.F32 R85, -RZ, R85.H1_H1 ;  /* 0x30000055ff557230 */ /* 0x000fe20000004100 */
[----:B------:R-:W-:Y:S01]  /*4ad0*/  I2FP.F32.U32 R89, R8 ;  /* 0x0000000800597245 */ /* 0x000fe20000201000 */
[----:B------:R-:W-:Y:S01]  /*4ae0*/  BSSY.RECONVERGENT B1, `(.L_x_14580) ;  /* 0x0000049000017945 */ /* 0x000fe20003800200 */
[----:B------:R-:W-:Y:S02]  /*4af0*/  MOV R8, R12 ;  /* 0x0000000c00087202 */ /* 0x000fe40000000f00 */
[----:B------:R-:W-:Y:S01]  /*4b00*/  FMUL.FTZ R84, R85, UR4 ;  /* 0x0000000455547c20 */ /* 0x000fe20008410000 */
[----:B------:R-:W-:-:S03]  /*4b10*/  FFMA.FTZ R89, R89, R16, 1.1641532182693481445e-10 ;  /* 0x2f00000059597423 */ /* 0x000fc60000010010 */
[----:B------:R-:W-:Y:S02]  /*4b20*/  FMUL.FTZ R84, R84, R15 ;  /* 0x0000000f54547220 */ /* 0x000fe40000410000 */
[----:B------:R-:W-:Y:S01]  /*4b30*/  FSETP.LE.FTZ.AND P2, PT, R89, R10, PT ;  /* 0x0000000a5900720b */ /* 0x000fe20003f53000 */
[----:B------:R-:W-:Y:S01]  /*4b40*/  IMAD.MOV.U32 R89, RZ, RZ, 0x2 ;  /* 0x00000002ff597424 */ /* 0x000fe200078e00ff */
        /* <DEDUP_REMOVED lines=9> */
.L_x_14582:
        /* <DEDUP_REMOVED lines=13> */
.L_x_14584:
[----:B------:R-:W-:Y:S05]  /*4cb0*/  BSYNC.RECONVERGENT B2 ;  /* 0x0000000000027941 */ /* 0x000fea0003800200 */
.L_x_14583:
        /* <DEDUP_REMOVED lines=43> */
.L_x_14581:
[----:B------:R-:W-:Y:S05]  /*4f70*/  BSYNC.RECONVERGENT B1 ;  /* 0x0000000000017941 */ /* 0x000fea0003800200 */
.L_x_14580:
        /* <DEDUP_REMOVED lines=19> */
.L_x_14587:
        /* <DEDUP_REMOVED lines=13> */
.L_x_14589:
[----:B------:R-:W-:Y:S05]  /*5180*/  BSYNC.RECONVERGENT B2 ;  /* 0x0000000000027941 */ /* 0x000fea0003800200 */
.L_x_14588:
        /* <DEDUP_REMOVED lines=43> */
.L_x_14586:
[----:B------:R-:W-:Y:S05]  /*5440*/  BSYNC.RECONVERGENT B1 ;  /* 0x0000000000017941 */ /* 0x000fea0003800200 */
.L_x_14585:
        /* <DEDUP_REMOVED lines=19> */
.L_x_14592:
        /* <DEDUP_REMOVED lines=13> */
.L_x_14594:
[----:B------:R-:W-:Y:S05]  /*5650*/  BSYNC.RECONVERGENT B2 ;  /* 0x0000000000027941 */ /* 0x000fea0003800200 */
.L_x_14593:
        /* <DEDUP_REMOVED lines=43> */
.L_x_14591:
[----:B------:R-:W-:Y:S05]  /*5910*/  BSYNC.RECONVERGENT B1 ;  /* 0x0000000000017941 */ /* 0x000fea0003800200 */
.L_x_14590:
        /* <DEDUP_REMOVED lines=19> */
.L_x_14597:
        /* <DEDUP_REMOVED lines=15> */
.L_x_14599:
[----:B------:R-:W-:Y:S05]  /*5b40*/  BSYNC.RECONVERGENT B2 ;  /* 0x0000000000027941 */ /* 0x000fea0003800200 */
.L_x_14598:
        /* <DEDUP_REMOVED lines=43> */
.L_x_14596:
[----:B------:R-:W-:Y:S05]  /*5e00*/  BSYNC.RECONVERGENT B1 ;  /* 0x0000000000017941 */ /* 0x000fea0003800200 */
.L_x_14595:
        /* <DEDUP_REMOVED lines=16> */
.L_x_14559:
        /* <DEDUP_REMOVED lines=22> */
.L_x_14518:
[----:B0-----:R-:W-:Y:S05]  /*6070*/  BSYNC.RECONVERGENT B0 ;  /* 0x0000000000007941 */ /* 0x001fea0003800200 */
.L_x_14517:
[----:B------:R-:W-:Y:S01]  /*6080*/  ISETP.GE.U32.AND P0, PT, R2, 0x200, PT ;  /* 0x000002000200780c */ /* 0x000fe20003f06070 */
[----:B------:R-:W-:Y:S03]  /*6090*/  BSSY.RECONVERGENT B0, `(.L_x_14600) ;  /* 0x0000528000007945 */ /* 0x000fe60003800200 */
[----:B--2---:R-:W-:-:S09]  /*60a0*/  P2R R94, PR, RZ, 0x1 ;  /* 0x00000001ff5e7803 */ /* 0x004fd20000000000 */
        /* <DEDUP_REMOVED lines=27> */
.L_x_14605:
        /* <DEDUP_REMOVED lines=13> */
.L_x_14607:
[----:B------:R-:W-:Y:S05]  /*6330*/  BSYNC.RECONVERGENT B2 ;  /* 0x0000000000027941 */ /* 0x000fea0003800200 */
.L_x_14606:
        /* <DEDUP_REMOVED lines=43> */
.L_x_14604:
[----:B------:R-:W-:Y:S05]  /*65f0*/  BSYNC.RECONVERGENT B1 ;  /* 0x0000000000017941 */ /* 0x000fea0003800200 */
.L_x_14603:
        /* <DEDUP_REMOVED lines=9> */
[----:B------:R-:W-:-:S02]  /*6690*/  FFMA.FTZ R8, R97, R96, 1.1641532182693481445e-10 ;  /* 0x2f00000061087423 */ /* 0x000fc40000010060 */
[----:B0-----:R-:W-:-:S03]  /*66a0*/  FMUL.FTZ R99, R99, R10 ;  /* 0x0000000a63637220 */ /* 0x001fc60000410000 */
        /* <DEDUP_REMOVED lines=15> */
.L_x_14610:
        /* <DEDUP_REMOVED lines=13> */
.L_x_14612:
[----:B------:R-:W-:Y:S05]  /*6870*/  BSYNC.RECONVERGENT B2 ;  /* 0x0000000000027941 */ /* 0x000fea0003800200 */
.L_x_14611:
        /* <DEDUP_REMOVED lines=43> */
.L_x_14609:
[----:B------:R-:W-:Y:S05]  /*6b30*/  BSYNC.RECONVERGENT B1 ;  /* 0x0000000000017941 */ /* 0x000fea0003800200 */
.L_x_14608:
        /* <DEDUP_REMOVED lines=22> */
.L_x_14615:
        /* <DEDUP_REMOVED lines=13> */
.L_x_14617:
[----:B------:R-:W-:Y:S05]  /*6d70*/  BSYNC.RECONVERGENT B2 ;  /* 0x0000000000027941 */ /* 0x000fea0003800200 */
.L_x_14616:
        /* <DEDUP_REMOVED lines=43> */
.L_x_14614:
[----:B------:R-:W-:Y:S05]  /*7030*/  BSYNC.RECONVERGENT B1 ;  /* 0x0000000000017941 */ /* 0x000fea0003800200 */
.L_x_14613:
        /* <DEDUP_REMOVED lines=22> */
.L_x_14620:
        /* <DEDUP_REMOVED lines=13> */
.L_x_14622:
[----:B------:R-:W-:Y:S05]  /*7270*/  BSYNC.RECONVERGENT B2 ;  /* 0x0000000000027941 */ /* 0x000fea0003800200 */
.L_x_14621:
        /* <DEDUP_REMOVED lines=43> */
.L_x_14619:
[----:B------:R-:W-:Y:S05]  /*7530*/  BSYNC.RECONVERGENT B1 ;  /* 0x0000000000017941 */ /* 0x000fea0003800200 */
.L_x_14618:
        /* <DEDUP_REMOVED lines=22> */
.L_x_14625:
        /* <DEDUP_REMOVED lines=13> */
.L_x_14627:
[----:B------:R-:W-:Y:S05]  /*7770*/  BSYNC.RECONVERGENT B2 ;  /* 0x0000000000027941 */ /* 0x000fea0003800200 */
.L_x_14626:
        /* <DEDUP_REMOVED lines=43> */
.L_x_14624:
[----:B------:R-:W-:Y:S05]  /*7a30*/  BSYNC.RECONVERGENT B1 ;  /* 0x0000000000017941 */ /* 0x000fea0003800200 */
.L_x_14623:
        /* <DEDUP_REMOVED lines=22> */
.L_x_14630:
        /* <DEDUP_REMOVED lines=13> */
.L_x_14632:
[----:B------:R-:W-:Y:S05]  /*7c70*/  BSYNC.RECONVERGENT B2 ;  /* 0x0000000000027941 */ /* 0x000fea0003800200 */
.L_x_14631:
        /* <DEDUP_REMOVED lines=43> */
.L_x_14629:
[----:B------:R-:W-:Y:S05]  /*7f30*/  BSYNC.RECONVERGENT B1 ;  /* 0x0000000000017941 */ /* 0x000fea0003800200 */
.L_x_14628:
        /* <DEDUP_REMOVED lines=22> */
.L_x_14635:
        /* <DEDUP_REMOVED lines=13> */
.L_x_14637:
[----:B------:R-:W-:Y:S05]  /*8170*/  BSYNC.RECONVERGENT B2 ;  /* 0x0000000000027941 */ /* 0x000fea0003800200 */
.L_x_14636:
        /* <DEDUP_REMOVED lines=43> */
.L_x_14634:
[----:B------:R-:W-:Y:S05]  /*8430*/  BSYNC.RECONVERGENT B1 ;  /* 0x0000000000017941 */ /* 0x000fea0003800200 */
.L_x_14633:
        /* <DEDUP_REMOVED lines=22> */
.L_x_14640:
        /* <DEDUP_REMOVED lines=15> */
.L_x_14642:
[----:B------:R-:W-:Y:S05]  /*8690*/  BSYNC.RECONVERGENT B2 ;  /* 0x0000000000027941 */ /* 0x000fea0003800200 */
.L_x_14641:
        /* <DEDUP_REMOVED lines=43> */
.L_x_14639:
[----:B------:R-:W-:Y:S05]  /*8950*/  BSYNC.RECONVERGENT B1 ;  /* 0x0000000000017941 */ /* 0x000fea0003800200 */
.L_x_14638:
        /* <DEDUP_REMOVED lines=10> */
.L_x_14602:
        /* <DEDUP_REMOVED lines=16> */
.L_x_14646:
        /* <DEDUP_REMOVED lines=13> */
.L_x_14648:
[----:B------:R-:W-:Y:S05]  /*8bd0*/  BSYNC.RECONVERGENT B2 ;  /* 0x0000000000027941 */ /* 0x000fea0003800200 */
.L_x_14647:
        /* <DEDUP_REMOVED lines=41> */
[----:B------:R-:W-:Y:S01]  /*8e70*/  LOP3.LUT R5, R68, UR34, R85, 0x96, !PT ;  /* 0x0000002244057c12 */ /* 0x000fe2000f8e9655 */
[----:B------:R-:W-:-:S07]  /*8e80*/  IMAD.MOV.U32 R68, RZ, RZ, R10 ;  /* 0x000000ffff447224 */ /* 0x000fce00078e000a */
.L_x_14645:
[----:B------:R-:W-:Y:S05]  /*8e90*/  BSYNC.RECONVERGENT B1 ;  /* 0x0000000000017941 */ /* 0x000fea0003800200 */
.L_x_14644:
[----:B------:R-:W0:Y:S01]  /*8ea0*/  LDC R96, c[0x0][0x404] ;  /* 0x00010100ff607b82 */ /* 0x000e220000000800 */
[----:B------:R-:W-:Y:S01]  /*8eb0*/  I2FP.F32.U32 R8, R68 ;  /* 0x0000004400087245 */ /* 0x000fe20000201000 */
[----:B------:R-:W-:Y:S01]  /*8ec0*/  IMAD.MOV.U32 R99, RZ, RZ, 0x2f800000 ;  /* 0x2f800000ff637424 */ /* 0x000fe200078e00ff */
[----:B------:R-:W-:Y:S01]  /*8ed0*/  ISETP.NE.AND P0, PT, R70, 0x1, PT ;  /* 0x000000014600780c */ /* 0x000fe20003f05270 */
[----:B------:R-:W-:Y:S01]  /*8ee0*/  BSSY.RECONVERGENT B1, `(.L_x_14649) ;  /* 0x000004c000017945 */ /* 0x000fe20003800200 */
[----:B------:R-:W-:Y:S02]  /*8ef0*/  IMAD.MOV.U32 R10, RZ, RZ, 0x2 ;  /* 0x00000002ff0a7424 */ /* 0x000fe400078e00ff */
[----:B------:R-:W-:Y:S01]  /*8f00*/  FFMA.FTZ R69, R8, R99, 1.1641532182693481445e-10 ;  /* 0x2f00000008457423 */ /* 0x000fe20000010063 */
[----:B-----5:R-:W-:Y:S01]  /*8f10*/  HADD2.F32 R8, -RZ, R72.H0_H0 ;  /* 0x20000048ff087230 */ /* 0x020fe20000004100 */
[----:B------:R-:W1:Y:S03]  /*8f20*/  LDC R98, c[0x0][0x408] ;  /* 0x00010200ff627b82 */ /* 0x000e660000000800 */
[----:B0-----:R-:W-:Y:S01]  /*8f30*/  FSETP.LE.FTZ.AND P1, PT, R69, R96, PT ;  /* 0x000000604500720b */ /* 0x001fe20003f33000 */
[----:B------:R-:W-:Y:S01]  /*8f40*/  FMUL.FTZ R69, R8, UR4 ;  /* 0x0000000408457c20 */ /* 0x000fe20008410000 */
[----:B------:R-:W-:-:S02]  /*8f50*/  MOV R8, R12 ;  /* 0x0000000c00087202 */ /* 0x000fc40000000f00 */
        /* <DEDUP_REMOVED lines=11> */
.L_x_14651:
        /* <DEDUP_REMOVED lines=13> */
.L_x_14653:
[----:B------:R-:W-:Y:S05]  /*90e0*/  BSYNC.RECONVERGENT B2 ;  /* 0x0000000000027941 */ /* 0x000fea0003800200 */
.L_x_14652:
        /* <DEDUP_REMOVED lines=43> */
.L_x_14650:
[----:B------:R-:W-:Y:S05]  /*93a0*/  BSYNC.RECONVERGENT B1 ;  /* 0x0000000000017941 */ /* 0x000fea0003800200 */
.L_x_14649:
[----:B------:R-:W-:Y:S01]  /*93b0*/  ISETP.NE.AND P1, PT, R10, 0x1, PT ;  /* 0x000000010a00780c */ /* 0x000fe20003f25270 */
[----:B------:R-:W-:Y:S01]  /*93c0*/  HADD2.F32 R72, -RZ, R72.H1_H1 ;  /* 0x30000048ff487230 */ /* 0x000fe20000004100 */
[----:B------:R-:W-:Y:S01]  /*93d0*/  I2FP.F32.U32 R8, R8 ;  /* 0x0000000800087245 */ /* 0x000fe20000201000 */
[----:B------:R-:W-:Y:S01]  /*93e0*/  BSSY.RECONVERGENT B1, `(.L_x_14654) ;  /* 0x0000049000017945 */ /* 0x000fe20003800200 */
[----:B------:R-:W-:Y:S02]  /*93f0*/  HFMA2 R68, -RZ, RZ, 0, 1.1920928955078125e-07 ;  /* 0x00000002ff447431 */ /* 0x000fe400000001ff */
[----:B------:R-:W-:Y:S01]  /*9400*/  FMUL.FTZ R101, R72, UR4 ;  /* 0x0000000448657c20 */ /* 0x000fe20008410000 */
        /* <DEDUP_REMOVED lines=13> */
.L_x_14656:
        /* <DEDUP_REMOVED lines=13> */
.L_x_14658:
[----:B------:R-:W-:Y:S05]  /*95b0*/  BSYNC.RECONVERGENT B2 ;  /* 0x0000000000027941 */ /* 0x000fea0003800200 */
.L_x_14657:
        /* <DEDUP_REMOVED lines=43> */
.L_x_14655:
[----:B------:R-:W-:Y:S05]  /*9870*/  BSYNC.RECONVERGENT B1 ;  /* 0x0000000000017941 */ /* 0x000fea0003800200 */
.L_x_14654:
[----:B------:R-:W-:Y:S01]  /*9880*/  I2FP.F32.U32 R8, R8 ;  /* 0x0000000800087245 */ /* 0x000fe20000201000 */
[----:B------:R-:W-:Y:S01]  /*9890*/  BSSY.RECONVERGENT B1, `(.L_x_14659) ;  /* 0x000004b000017945 */ /* 0x000fe20003800200 */
[----:B------:R-:W-:Y:S01]  /*98a0*/  ISETP.NE.AND P2, PT, R68, 0x1, PT ;  /* 0x000000014400780c */ /* 0x000fe20003f45270 */
[----:B------:R-:W-:Y:S02]  /*98b0*/  IMAD.MOV.U32 R70, RZ, RZ, 0x2 ;  /* 0x00000002ff467424 */ /* 0x000fe400078e00ff */
[----:B------:R-:W-:Y:S01]  /*98c0*/  FFMA.FTZ R69, R8, R99, 1.1641532182693481445e-10 ;  /* 0x2f00000008457423 */ /* 0x000fe20000010063 */
[----:B------:R-:W-:-:S04]  /*98d0*/  HADD2.F32 R8, -RZ, R73.H0_H0 ;  /* 0x20000049ff087230 */ /* 0x000fc80000004100 */
[----:B------:R-:W-:Y:S01]  /*98e0*/  FSETP.LE.FTZ.AND P1, PT, R69, R96, PT ;  /* 0x000000604500720b */ /* 0x000fe20003f33000 */
[----:B------:R-:W-:Y:S01]  /*98f0*/  FMUL.FTZ R69, R8, UR4 ;  /* 0x0000000408457c20 */ /* 0x000fe20008410000 */
[----:B------:R-:W-:-:S03]  /*9900*/  MOV R8, R12 ;  /* 0x0000000c00087202 */ /* 0x000fc60000000f00 */
[----:B------:R-:W-:Y:S01]  /*9910*/  FMUL.FTZ R10, R69, R98 ;  /* 0x00000062450a7220 */ /* 0x000fe20000410000 */
        /* <DEDUP_REMOVED lines=9> */
.L_x_14661:
        /* <DEDUP_REMOVED lines=13> */
.L_x_14663:
[----:B------:R-:W-:Y:S05]  /*9a80*/  BSYNC.RECONVERGENT B2 ;  /* 0x0000000000027941 */ /* 0x000fea0003800200 */
.L_x_14662:
        /* <DEDUP_REMOVED lines=43> */
.L_x_14660:
[----:B------:R-:W-:Y:S05]  /*9d40*/  BSYNC.RECONVERGENT B1 ;  /* 0x0000000000017941 */ /* 0x000fea0003800200 */
.L_x_14659:
        /* <DEDUP_REMOVED lines=19> */
.L_x_14666:
        /* <DEDUP_REMOVED lines=13> */
.L_x_14668:
[----:B------:R-:W-:Y:S05]  /*9f50*/  BSYNC.RECONVERGENT B2 ;  /* 0x0000000000027941 */ /* 0x000fea0003800200 */
.L_x_14667:
        /* <DEDUP_REMOVED lines=43> */
.L_x_14665:
[----:B------:R-:W-:Y:S05]  /*a210*/  BSYNC.RECONVERGENT B1 ;  /* 0x0000000000017941 */ /* 0x000fea0003800200 */
.L_x_14664:
[----:B------:R-:W-:Y:S01]  /*a220*/  ISETP.NE.AND P4, PT, R71, 0x1, PT ;  /* 0x000000014700780c */ /* 0x000fe20003f85270 */
[----:B------:R-:W-:Y:S01]  /*a230*/  HADD2.F32 R68, -RZ, R74.H0_H0 ;  /* 0x2000004aff447230 */ /* 0x000fe20000004100 */
[----:B------:R-:W-:Y:S01]  /*a240*/  I2FP.F32.U32 R8, R8 ;  /* 0x0000000800087245 */ /* 0x000fe20000201000 */
[----:B------:R-:W-:Y:S03]  /*a250*/  BSSY.RECONVERGENT B1, `(.L_x_14669) ;  /* 0x0000049000017945 */ /* 0x000fe60003800200 */
[----:B------:R-:W-:Y:S01]  /*a260*/  FMUL.FTZ R87, R68, UR4 ;  /* 0x0000000444577c20 */ /* 0x000fe20008410000 */
[----:B------:R-:W-:Y:S01]  /*a270*/  FFMA.FTZ R69, R8, R99, 1.1641532182693481445e-10 ;  /* 0x2f00000008457423 */ /* 0x000fe20000010063 */
[----:B------:R-:W-:Y:S01]  /*a280*/  IMAD.MOV.U32 R68, RZ, RZ, 0x2 ;  /* 0x00000002ff447424 */ /* 0x000fe200078e00ff */
[----:B------:R-:W-:Y:S01]  /*a290*/  MOV R8, R12 ;  /* 0x0000000c00087202 */ /* 0x000fe20000000f00 */
[----:B------:R-:W-:-:S02]  /*a2a0*/  FMUL.FTZ R87, R87, R98 ;  /* 0x0000006257577220 */ /* 0x000fc40000410000 */
        /* <DEDUP_REMOVED lines=10> */
.L_x_14671:
        /* <DEDUP_REMOVED lines=13> */
.L_x_14673:
[----:B------:R-:W-:Y:S05]  /*a420*/  BSYNC.RECONVERGENT B2 ;  /* 0x0000000000027941 */ /* 0x000fea0003800200 */
.L_x_14672:
        /* <DEDUP_REMOVED lines=43> */
.L_x_14670:
[----:B------:R-:W-:Y:S05]  /*a6e0*/  BSYNC.RECONVERGENT B1 ;  /* 0x0000000000017941 */ /* 0x000fea0003800200 */
.L_x_14669:
        /* <DEDUP_REMOVED lines=19> */
.L_x_14676:
        /* <DEDUP_REMOVED lines=13> */
.L_x_14678:
[----:B------:R-:W-:Y:S05]  /*a8f0*/  BSYNC.RECONVERGENT B2 ;  /* 0x0000000000027941 */ /* 0x000fea0003800200 */
.L_x_14677:
        /* <DEDUP_REMOVED lines=43> */
.L_x_14675:
[----:B------:R-:W-:Y:S05]  /*abb0*/  BSYNC.RECONVERGENT B1 ;  /* 0x0000000000017941 */ /* 0x000fea0003800200 */
.L_x_14674:
        /* <DEDUP_REMOVED lines=19> */
.L_x_14681:
        /* <DEDUP_REMOVED lines=15> */
.L_x_14683:
[----:B------:R-:W-:Y:S05]  /*ade0*/  BSYNC.RECONVERGENT B2 ;  /* 0x0000000000027941 */ /* 0x000fea0003800200 */
.L_x_14682:
        /* <DEDUP_REMOVED lines=43> */
.L_x_14680:
[----:B------:R-:W-:Y:S05]  /*b0a0*/  BSYNC.RECONVERGENT B1 ;  /* 0x0000000000017941 */ /* 0x000fea0003800200 */
.L_x_14679:
        /* <DEDUP_REMOVED lines=16> */
.L_x_14643:
        /* <DEDUP_REMOVED lines=22> */
.L_x_14601:
[----:B------:R-:W-:Y:S05]  /*b310*/  BSYNC.RECONVERGENT B0 ;  /* 0x0000000000007941 */ /* 0x000fea0003800200 */
.L_x_14600:
        /* <DEDUP_REMOVED lines=13> */
[----:B------:R0:W5:Y:S01]  /*b3f0*/  LDG.E.128 R84, desc[UR6][R96.64+0x10] ;  /* 0x0000100660547981 */ /* 0x000162000c1e1d00 */
        /* <DEDUP_REMOVED lines=16> */
.L_x_14689:
        /* <DEDUP_REMOVED lines=13> */
.L_x_14691:
[----:B------:R-:W-:Y:S05]  /*b5d0*/  BSYNC.RECONVERGENT B2 ;  /* 0x0000000000027941 */ /* 0x000fea0003800200 */
.L_x_14690:
        /* <DEDUP_REMOVED lines=38> */
[----:B------:R-:W-:Y:S02]  /*b840*/  LOP3.LUT R6, R98, UR33, R103, 0x96, !PT ;  /* 0x0000002162067c12 */ /* 0x000fe4000f8e9667 */
[----:B------:R-:W-:Y:S01]  /*b850*/  MOV R12, R102 ;  /* 0x00000066000c7202 */ /* 0x000fe20000000f00 */
[----:B------:R-:W-:Y:S01]  /*b860*/  IMAD.MOV.U32 R92, RZ, RZ, R100 ;  /* 0x000000ffff5c7224 */ /* 0x000fe200078e0064 */
[----:B------:R-:W-:Y:S01]  /*b870*/  LOP3.LUT R5, R96, UR34, R101, 0x96, !PT ;  /* 0x0000002260057c12 */ /* 0x000fe2000f8e9665 */
[----:B------:R-:W-:-:S07]  /*b880*/  IMAD.MOV.U32 R100, RZ, RZ, RZ ;  /* 0x000000ffff647224 */ /* 0x000fce00078e00ff */
.L_x_14688:
[----:B------:R-:W-:Y:S05]  /*b890*/  BSYNC.RECONVERGENT B1 ;  /* 0x0000000000017941 */ /* 0x000fea0003800200 */
.L_x_14687:
        /* <DEDUP_REMOVED lines=26> */
.L_x_14694:
        /* <DEDUP_REMOVED lines=13> */
.L_x_14696:
[----:B------:R-:W-:Y:S05]  /*bb10*/  BSYNC.RECONVERGENT B2 ;  /* 0x0000000000027941 */ /* 0x000fea0003800200 */
.L_x_14695:
        /* <DEDUP_REMOVED lines=43> */
.L_x_14693:
[----:B------:R-:W-:Y:S05]  /*bdd0*/  BSYNC.RECONVERGENT B1 ;  /* 0x0000000000017941 */ /* 0x000fea0003800200 */
.L_x_14692:
        /* <DEDUP_REMOVED lines=22> */
.L_x_14699:
        /* <DEDUP_REMOVED lines=13> */
.L_x_14701:
[----:B------:R-:W-:Y:S05]  /*c010*/  BSYNC.RECONVERGENT B2 ;  /* 0x0000000000027941 */ /* 0x000fea0003800200 */
.L_x_14700:
        /* <DEDUP_REMOVED lines=43> */
.L_x_14698:
[----:B------:R-:W-:Y:S05]  /*c2d0*/  BSYNC.RECONVERGENT B1 ;  /* 0x0000000000017941 */ /* 0x000fea0003800200 */
.L_x_14697:
        /* <DEDUP_REMOVED lines=22> */
.L_x_14704:
        /* <DEDUP_REMOVED lines=13> */
.L_x_14706:
[----:B------:R-:W-:Y:S05]  /*c510*/  BSYNC.RECONVERGENT B2 ;  /* 0x0000000000027941 */ /* 0x000fea0003800200 */
.L_x_14705:
        /* <DEDUP_REMOVED lines=43> */
.L_x_14703:
[----:B------:R-:W-:Y:S05]  /*c7d0*/  BSYNC.RECONVERGENT B1 ;  /* 0x0000000000017941 */ /* 0x000fea0003800200 */
.L_x_14702:
        /* <DEDUP_REMOVED lines=22> */
.L_x_14709:
        /* <DEDUP_REMOVED lines=13> */
.L_x_14711:
[----:B------:R-:W-:Y:S05]  /*ca10*/  BSYNC.RECONVERGENT B2 ;  /* 0x0000000000027941 */ /* 0x000fea0003800200 */
.L_x_14710:
        /* <DEDUP_REMOVED lines=43> */
.L_x_14708:
[----:B------:R-:W-:Y:S05]  /*ccd0*/  BSYNC.RECONVERGENT B1 ;  /* 0x0000000000017941 */ /* 0x000fea0003800200 */
.L_x_14707:
        /* <DEDUP_REMOVED lines=22> */
.L_x_14714:
        /* <DEDUP_REMOVED lines=13> */
.L_x_14716:
[----:B------:R-:W-:Y:S05]  /*cf10*/  BSYNC.RECONVERGENT B2 ;  /* 0x0000000000027941 */ /* 0x000fea0003800200 */
.L_x_14715:
        /* <DEDUP_REMOVED lines=43> */
.L_x_14713:
[----:B------:R-:W-:Y:S05]  /*d1d0*/  BSYNC.RECONVERGENT B1 ;  /* 0x0000000000017941 */ /* 0x000fea0003800200 */
.L_x_14712:
        /* <DEDUP_REMOVED lines=22> */
.L_x_14719:
        /* <DEDUP_REMOVED lines=13> */
.L_x_14721:
[----:B------:R-:W-:Y:S05]  /*d410*/  BSYNC.RECONVERGENT B2 ;  /* 0x0000000000027941 */ /* 0x000fea0003800200 */
.L_x_14720:
        /* <DEDUP_REMOVED lines=43> */
.L_x_14718:
[----:B------:R-:W-:Y:S05]  /*d6d0*/  BSYNC.RECONVERGENT B1 ;  /* 0x0000000000017941 */ /* 0x000fea0003800200 */
.L_x_14717:
[----:B------:R-:W-:Y:S01]  /*d6e0*/  I2FP.F32.U32 R85, R82 ;  /* 0x0000005200557245 */ /* 0x000fe20000201000 */
[----:B------:R-:W-:Y:S01]  /*d6f0*/  HADD2.F32 R8, -RZ, R83.H0_H0 ;  /* 0x20000053ff087230 */ /* 0x000fe20000004100 */
[----:B------:R-:W-:Y:S01]  /*d700*/  ISETP.NE.AND P6, PT, R100, 0x1, PT ;  /* 0x000000016400780c */ /* 0x000fe20003fc5270 */
[----:B------:R-:W-:Y:S01]  /*d710*/  BSSY.RECONVERGENT B1, `(.L_x_14722) ;  /* 0x000004e000017945 */ /* 0x000fe20003800200 */
[----:B------:R-:W-:Y:S01]  /*d720*/  MOV R84, R12 ;  /* 0x0000000c00547202 */ /* 0x000fe20000000f00 */
        /* <DEDUP_REMOVED lines=17> */
.L_x_14724:
        /* <DEDUP_REMOVED lines=15> */
.L_x_14726:
[----:B------:R-:W-:Y:S05]  /*d930*/  BSYNC.RECONVERGENT B2 ;  /* 0x0000000000027941 */ /* 0x000fea0003800200 */
.L_x_14725:
        /* <DEDUP_REMOVED lines=43> */
.L_x_14723:
[----:B------:R-:W-:Y:S05]  /*dbf0*/  BSYNC.RECONVERGENT B1 ;  /* 0x0000000000017941 */ /* 0x000fea0003800200 */
.L_x_14722:
        /* <DEDUP_REMOVED lines=10> */
.L_x_14686:
        /* <DEDUP_REMOVED lines=16> */
.L_x_14730:
        /* <DEDUP_REMOVED lines=13> */
.L_x_14732:
[----:B------:R-:W-:Y:S05]  /*de70*/  BSYNC.RECONVERGENT B2 ;  /* 0x0000000000027941 */ /* 0x000fea0003800200 */
.L_x_14731:
        /* <DEDUP_REMOVED lines=43> */
.L_x_14729:
[----:B------:R-:W-:Y:S05]  /*e130*/  BSYNC.RECONVERGENT B1 ;  /* 0x0000000000017941 */ /* 0x000fea0003800200 */
.L_x_14728:
[----:B------:R-:W1:Y:S01]  /*e140*/  LDC R98, c[0x0][0x404] ;  /* 0x00010100ff627b82 */ /* 0x000e620000000800 */
[----:B------:R-:W-:Y:S01]  /*e150*/  ISETP.NE.AND P0, PT, R78, 0x1, PT ;  /* 0x000000014e00780c */ /* 0x000fe20003f05270 */
[----:B------:R-:W-:Y:S01]  /*e160*/  HFMA2 R100, -RZ, RZ, 0.1171875, 0 ;  /* 0x2f800000ff647431 */ /* 0x000fe200000001ff */
[----:B------:R-:W-:Y:S01]  /*e170*/  I2FP.F32.U32 R77, R76 ;  /* 0x0000004c004d7245 */ /* 0x000fe20000201000 */
[----:B-----5:R-:W-:Y:S01]  /*e180*/  HADD2.F32 R8, -RZ, R80.H0_H0 ;  /* 0x20000050ff087230 */ /* 0x020fe20000004100 */
[----:B------:R-:W-:Y:S01]  /*e190*/  BSSY.RECONVERGENT B1, `(.L_x_14733) ;  /* 0x000004b000017945 */ /* 0x000fe20003800200 */
[----:B------:R-:W-:Y:S02]  /*e1a0*/  IMAD.MOV.U32 R76, RZ, RZ, 0x2 ;  /* 0x00000002ff4c7424 */ /* 0x000fe400078e00ff */
[----:B0-----:R-:W0:Y:S01]  /*e1b0*/  LDC R97, c[0x0][0x408] ;  /* 0x00010200ff617b82 */ /* 0x001e220000000800 */
[----:B------:R-:W-:Y:S01]  /*e1c0*/  FFMA.FTZ R77, R77, R100, 1.1641532182693481445e-10 ;  /* 0x2f0000004d4d7423 */ /* 0x000fe20000010064 */
[----:B------:R-:W-:Y:S01]  /*e1d0*/  FMUL.FTZ R10, R8, UR4 ;  /* 0x00000004080a7c20 */ /* 0x000fe20008410000 */
[----:B------:R-:W-:-:S03]  /*e1e0*/  MOV R8, R12 ;  /* 0x0000000c00087202 */ /* 0x000fc60000000f00 */
[----:B-1----:R-:W-:-:S04]  /*e1f0*/  FSETP.LE.FTZ.AND P1, PT, R77, R98, PT ;  /* 0x000000624d00720b */ /* 0x002fc80003f33000 */
[----:B------:R-:W-:Y:S01]  /*e200*/  P2R R99, PR, RZ, 0x2 ;  /* 0x00000002ff637803 */ /* 0x000fe20000000000 */
[----:B0-----:R-:W-:Y:S01]  /*e210*/  FMUL.FTZ R101, R10, R97 ;  /* 0x000000610a657220 */ /* 0x001fe20000410000 */
        /* <DEDUP_REMOVED lines=9> */
.L_x_14735:
        /* <DEDUP_REMOVED lines=13> */
.L_x_14737:
[----:B------:R-:W-:Y:S05]  /*e380*/  BSYNC.RECONVERGENT B2 ;  /* 0x0000000000027941 */ /* 0x000fea0003800200 */
.L_x_14736:
        /* <DEDUP_REMOVED lines=43> */
.L_x_14734:
[----:B------:R-:W-:Y:S05]  /*e640*/  BSYNC.RECONVERGENT B1 ;  /* 0x0000000000017941 */ /* 0x000fea0003800200 */
.L_x_14733:
        /* <DEDUP_REMOVED lines=19> */
.L_x_14740:
        /* <DEDUP_REMOVED lines=13> */
.L_x_14742:
[----:B------:R-:W-:Y:S05]  /*e850*/  BSYNC.RECONVERGENT B2 ;  /* 0x0000000000027941 */ /* 0x000fea0003800200 */
.L_x_14741:
        /* <DEDUP_REMOVED lines=43> */
.L_x_14739:
[----:B------:R-:W-:Y:S05]  /*eb10*/  BSYNC.RECONVERGENT B1 ;  /* 0x0000000000017941 */ /* 0x000fea0003800200 */
.L_x_14738:
        /* <DEDUP_REMOVED lines=19> */
.L_x_14745:
        /* <DEDUP_REMOVED lines=13> */
.L_x_14747:
[----:B------:R-:W-:Y:S05]  /*ed20*/  BSYNC.RECONVERGENT B2 ;  /* 0x0000000000027941 */ /* 0x000fea0003800200 */
.L_x_14746:
        /* <DEDUP_REMOVED lines=43> */
.L_x_14744:
[----:B------:R-:W-:Y:S05]  /*efe0*/  BSYNC.RECONVERGENT B1 ;  /* 0x0000000000017941 */ /* 0x000fea0003800200 */
.L_x_14743:
        /* <DEDUP_REMOVED lines=19> */
.L_x_14750:
        /* <DEDUP_REMOVED lines=13> */
.L_x_14752:
[----:B------:R-:W-:Y:S05]  /*f1f0*/  BSYNC.RECONVERGENT B2 ;  /* 0x0000000000027941 */ /* 0x000fea0003800200 */
.L_x_14751:
        /* <DEDUP_REMOVED lines=43> */
.L_x_14749:
[----:B------:R-:W-:Y:S05]  /*f4b0*/  BSYNC.RECONVERGENT B1 ;  /* 0x0000000000017941 */ /* 0x000fea0003800200 */
.L_x_14748:
        /* <DEDUP_REMOVED lines=19> */
.L_x_14755:
        /* <DEDUP_REMOVED lines=13> */
.L_x_14757:
[----:B------:R-:W-:Y:S05]  /*f6c0*/  BSYNC.RECONVERGENT B2 ;  /* 0x0000000000027941 */ /* 0x000fea0003800200 */
.L_x_14756:
        /* <DEDUP_REMOVED lines=43> */
.L_x_14754:
[----:B------:R-:W-:Y:S05]  /*f980*/  BSYNC.RECONVERGENT B1 ;  /* 0x0000000000017941 */ /* 0x000fea0003800200 */
.L_x_14753:
        /* <DEDUP_REMOVED lines=19> */
.L_x_14760:
        /* <DEDUP_REMOVED lines=13> */
.L_x_14762:
[----:B------:R-:W-:Y:S05]  /*fb90*/  BSYNC.RECONVERGENT B2 ;  /* 0x0000000000027941 */ /* 0x000fea0003800200 */
.L_x_14761:
        /* <DEDUP_REMOVED lines=43> */
.L_x_14759:
[----:B------:R-:W-:Y:S05]  /*fe50*/  BSYNC.RECONVERGENT B1 ;  /* 0x0000000000017941 */ /* 0x000fea0003800200 */
.L_x_14758:
        /* <DEDUP_REMOVED lines=19> */
.L_x_14765:
        /* <DEDUP_REMOVED lines=15> */
.L_x_14767:
[----:B------:R-:W-:Y:S05]  /*10080*/  BSYNC.RECONVERGENT B2 ;  /* 0x0000000000027941 */ /* 0x000fea0003800200 */
.L_x_14766:
        /* <DEDUP_REMOVED lines=43> */
.L_x_14764:
[----:B------:R-:W-:Y:S05]  /*10340*/  BSYNC.RECONVERGENT B1 ;  /* 0x0000000000017941 */ /* 0x000fea0003800200 */
.L_x_14763:
        /* <DEDUP_REMOVED lines=16> */
.L_x_14727:
        /* <DEDUP_REMOVED lines=21> */
.L_x_14685:
[----:B------:R-:W-:Y:S05]  /*105a0*/  BSYNC.RECONVERGENT B0 ;  /* 0x0000000000007941 */ /* 0x000fea0003800200 */
.L_x_14684:
        /* <DEDUP_REMOVED lines=108> */
[----:B------:R-:W-:Y:S02]  /*10c70*/  @!P1 IMAD.SHL.U32 R92, R0, 0x8, RZ ;  /* 0x00000008005c9824 */ /* 0x000fe400078e00ff */
[----:B0-----:R-:W-:-:S03]  /*10c80*/  FADD.FTZ R85, R93, R96 ;  /* 0x000000605d557221 */ /* 0x001fc60000010000 */
        /* <DEDUP_REMOVED lines=35> */
[----:B------:R-:W2:Y:S01]  /*10ec0*/  SHFL.DOWN PT, R15, R96, 0x2, 0x1f ;  /* 0x08401f00600f7f89 */ /* 0x000ea200000e0000 */
[----:B------:R-:W-:-:S04]  /*10ed0*/  MOV R99, UR10 ;  /* 0x0000000a00637c02 */ /* 0x000fc80008000f00 */
        /* <DEDUP_REMOVED lines=20> */
[----:B------:R-:W-:Y:S02]  /*11020*/  FMUL.FTZ R84, R84, R97 ;  /* 0x0000006154547220 */ /* 0x000fe40000410000 */
[----:B------:R-:W1:Y:S01]  /*11030*/  SHFL.IDX PT, R97, R92, RZ, 0x1f ;  /* 0x00001fff5c617589 */ /* 0x000e6200000e0000 */
[----:B------:R-:W2:Y:S01]  /*11040*/  @!P1 LDC.64 R86, c[0x0][0x3c0] ;  /* 0x0000f000ff569b82 */ /* 0x000ea20000000a00 */
[----:B------:R-:W-:-:S06]  /*11050*/  FFMA.FTZ R98, R98, R84, R15 ;  /* 0x0000005462627223 */ /* 0x000fcc000001000f */
[----:B------:R-:W0:Y:S01]  /*11060*/  SHFL.IDX PT, R98, R98, RZ, 0x1f ;  /* 0x00001fff62627589 */ /* 0x000e2200000e0000 */
[----:B------:R-:W3:Y:S01]  /*11070*/  @!P1 LDC.64 R84, c[0x0][0x3c8] ;  /* 0x0000f200ff549b82 */ /* 0x000ee20000000a00 */
[----:B-1----:R-:W-:-:S05]  /*11080*/  FMUL.FTZ R15, R97, R97 ;  /* 0x00000061610f7220 */ /* 0x002fca0000410000 */
[----:B------:R-:W-:Y:S01]  /*11090*/  FSEL R96, R15, RZ, P0 ;  /* 0x000000ff0f607208 */ /* 0x000fe20000000000 */
[----:B0-----:R-:W-:Y:S01]  /*110a0*/  FFMA.FTZ R15, R98, UR14, R93 ;  /* 0x0000000e620f7c23 */ /* 0x001fe2000801005d */
[----:B------:R-:W-:Y:S02]  /*110b0*/  IMAD.U32 R93, RZ, RZ, UR10 ;  /* 0x0000000aff5d7e24 */ /* 0x000fe4000f8e00ff */
[----:B---3--:R-:W-:-:S04]  /*110c0*/  @!P1 IMAD.WIDE R84, R99, 0x4, R84 ;  /* 0x0000000463549825 */ /* 0x008fc800078e0254 */
[----:B------:R-:W-:Y:S01]  /*110d0*/  FADD.FTZ R15, R15, R96 ;  /* 0x000000600f0f7221 */ /* 0x000fe20000010000 */
[----:B------:R-:W-:Y:S01]  /*110e0*/  FSEL R96, R97, RZ, !P0 ;  /* 0x000000ff61607208 */ /* 0x000fe20004000000 */
[----:B--2---:R-:W-:-:S04]  /*110f0*/  @!P1 IMAD.WIDE R86, R93, 0x4, R86 ;  /* 0x000000045d569825 */ /* 0x004fc800078e0256 */
        /* <DEDUP_REMOVED lines=36> */
.L_x_14769:
[----:B------:R-:W-:Y:S05]  /*11340*/  BSYNC.RECONVERGENT B0 ;  /* 0x0000000000007941 */ /* 0x000fea0003800200 */
.L_x_14768:
        /* <DEDUP_REMOVED lines=35> */
.L_x_14771:
[----:B------:R-:W-:Y:S05]  /*11580*/  BSYNC.RECONVERGENT B0 ;  /* 0x0000000000007941 */ /* 0x000fea0003800200 */
.L_x_14770:
        /* <DEDUP_REMOVED lines=34> */
.L_x_14773:
[----:B------:R-:W-:Y:S05]  /*117b0*/  BSYNC.RECONVERGENT B0 ;  /* 0x0000000000007941 */ /* 0x000fea0003800200 */
.L_x_14772:
[----:B------:R-:W-:Y:S02]  /*117c0*/  UIADD3 UR10, UPT, UPT, UR10, UR16, URZ ;  /* 0x000000100a0a7290 */ /* 0x000fe4000fffe0ff */
[----:B------:R-:W-:Y:S02]  /*117d0*/  UPLOP3.LUT UP2, UPT, UPT, UPT, UP2, 0x40, 0x4 ;  /* 0x000000000004789c */ /* 0x000fe40003f4e820 */
[----:B------:R-:W-:-:S09]  /*117e0*/  UISETP.GE.AND UP1, UPT, UR10, UR17, UPT ;  /* 0x000000110a00728c */ /* 0x000fd2000bf26270 */
[----:B------:R-:W-:Y:S05]  /*117f0*/  BRA.U !UP1, `(.L_x_14774) ;  /* 0xfffffef509247547 */ /* 0x000fea000b83ffff */
[----:B------:R-:W-:Y:S05]  /*11800*/  EXIT ;  /* 0x000000000000794d */ /* 0x000fea0003800000 */
.L_x_14775:
        /* <DEDUP_REMOVED lines=15> */
.L_x_21023:


//--------------------- .text._ZN10layer_norm13ln_fwd_kernelINS_13Kernel_traitsIf6__halffS2_fjLj6144ELj1ELj1ELj8ELj16ENS_18Kernel_traits_baseILj6144EfS2_fS2_fjLj256EEEEELb1ELb0ELb0ELb1EEEvNS_9FwdParamsE --------------------------
	.section	.text._ZN10layer_norm13ln_fwd_kernelINS_13Kernel_traitsIf6__halffS2_fjLj6144ELj1ELj1ELj8ELj16ENS_18Kernel_traits_baseILj6144EfS2_fS2_fjLj256EEEEELb1ELb0ELb0ELb1EEEvNS_9FwdParamsE,"ax",@progbits
	.align	128
        .global         _ZN10layer_norm13ln_fwd_kernelINS_13Kernel_traitsIf6__halffS2_fjLj6144ELj1ELj1ELj8ELj16ENS_18Kernel_traits_baseILj6144EfS2_fS2_fjLj256EEEEELb1ELb0ELb0ELb1EEEvNS_9FwdParamsE
        .type           _ZN10layer_norm13ln_fwd_kernelINS_13Kernel_traitsIf6__halffS2_fjLj6144ELj1ELj1ELj8ELj16ENS_18Kernel_traits_baseILj6144EfS2_fS2_fjLj256EEEEELb1ELb0ELb0ELb1EEEvNS_9FwdParamsE,@function
        .size           _ZN10layer_norm13ln_fwd_kernelINS_13Kernel_traitsIf6__halffS2_fjLj6144ELj1ELj1ELj8ELj16ENS_18Kernel_traits_baseILj6144EfS2_fS2_fjLj256EEEEELb1ELb0ELb0ELb1EEEvNS_9FwdParamsE,(.L_x_21024 - _ZN10layer_norm13ln_fwd_kernelINS_13Kernel_traitsIf6__halffS2_fjLj6144ELj1ELj1ELj8ELj16ENS_18Kernel_traits_baseILj6144EfS2_fS2_fjLj256EEEEELb1ELb0ELb0ELb1EEEvNS_9FwdParamsE)
        .other          _ZN10layer_norm13ln_fwd_kernelINS_13Kernel_traitsIf6__halffS2_fjLj6144ELj1ELj1ELj8ELj16ENS_18Kernel_traits_baseILj6144EfS2_fS2_fjLj256EEEEELb1ELb0ELb0ELb1EEEvNS_9FwdParamsE,@"STO_CUDA_ENTRY STV_DEFAULT"
_ZN10layer_norm13ln_fwd_kernelINS_13Kernel_traitsIf6__halffS2_fjLj6144ELj1ELj1ELj8ELj16ENS_18Kernel_traits_baseILj6144EfS2_fS2_fjLj256EEEEELb1ELb0ELb0ELb1EEEvNS_9FwdParamsE:
.text._ZN10layer_norm13ln_fwd_kernelINS_13Kernel_traitsIf6__halffS2_fjLj6144ELj1ELj1ELj8ELj16ENS_18Kernel_traits_baseILj6144EfS2_fS2_fjLj256EEEEELb1ELb0ELb0ELb1EEEvNS_9FwdParamsE:
        /* <DEDUP_REMOVED lines=69> */
.L_x_14776:
        /* <DEDUP_REMOVED lines=88> */
.L_x_14926:
[----:B0-----:R-:W0:Y:S01]  /*09d0*/  @UP0 LDCU.64 UR4, c[0x0][0x3e0] ;  /* 0x00007c00ff0407ac */ /* 0x001e220008000a00 */
[----:B------:R-:W1:Y:S01]  /*09e0*/  LDC.64 R74, c[0x0][0x390] ;  /* 0x0000e400ff4a7b82 */ /* 0x000e620000000a00 */
[----:B------:R-:W-:Y:S01]  /*09f0*/  PLOP3.LUT P0, PT, PT, PT, UP0, 0x80, 0x8 ;  /* 0x000000000008781c */ /* 0x000fe20003f0f008 */
[----:B------:R-:W-:-:S04]  /*0a00*/  UIMAD UR6, UR18, UR19, URZ ;  /* 0x00000013120672a4 */ /* 0x000fc8000f8e02ff */
[----:B------:R-:W-:-:S04]  /*0a10*/  USHF.R.S32.HI UR7, URZ, 0x1f, UR6 ;  /* 0x0000001fff077899 */ /* 0x000fc80008011406 */
[----:B------:R-:W-:Y:S02]  /*0a20*/  ULEA.HI UR7, UR7, UR6, URZ, 0x3 ;  /* 0x0000000607077291 */ /* 0x000fe4000f8f18ff */
[----:B0-----:R-:W-:-:S04]  /*0a30*/  @UP0 UIMAD.WIDE UR4, UR18, 0x2, UR4 ;  /* 0x00000002120408a5 */ /* 0x001fc8000f8e0204 */
[----:B------:R-:W-:Y:S02]  /*0a40*/  IMAD.U32 R89, RZ, RZ, UR7 ;  /* 0x00000007ff597e24 */ /* 0x000fe4000f8e00ff */
[----:B------:R-:W-:Y:S01]  /*0a50*/  IMAD.U32 R2, RZ, RZ, UR4 ;  /* 0x00000004ff027e24 */ /* 0x000fe2000f8e00ff */
[----:B------:R-:W-:Y:S02]  /*0a60*/  MOV R3, UR5 ;  /* 0x0000000500037c02 */ /* 0x000fe40008000f00 */
[----:B------:R-:W-:-:S03]  /*0a70*/  LEA.HI.SX32 R89, R89, R88, 0x1d ;  /* 0x0000005859597211 */ /* 0x000fc600078feaff */
[----:B------:R-:W2:Y:S02]  /*0a80*/  @P0 LDG.E.U16 R2, desc[UR10][R2.64] ;  /* 0x0000000a02020981 */ /* 0x000ea4000c1e1500 */
[----:B-1----:R-:W-:-:S06]  /*0a90*/  IMAD.WIDE.U32 R56, R89, 0x10, R74 ;  /* 0x0000001059387825 */ /* 0x002fcc00078e004a */
[----:B-----5:R-:W5:Y:S01]  /*0aa0*/  LDG.E.128 R56, desc[UR10][R56.64] ;  /* 0x0000000a38387981 */ /* 0x020f62000c1e1d00 */
[----:B------:R-:W-:Y:S01]  /*0ab0*/  PLOP3.LUT P0, PT, PT, PT, UP0, 0x80, 0x8 ;  /* 0x000000000008781c */ /* 0x000fe20003f0f008 */
[----:B------:R-:W-:Y:S01]  /*0ac0*/  UISETP.NE.U32.AND UP1, UPT, UR14, URZ, UPT ;  /* 0x000000ff0e00728c */ /* 0x000fe2000bf25070 */
[----:B------:R-:W-:Y:S01]  /*0ad0*/  PLOP3.LUT P1, PT, PT, PT, UP0, 0x80, 0x8 ;  /* 0x000000000008781c */ /* 0x000fe20003f2f008 */
[----:B------:R-:W-:Y:S02]  /*0ae0*/  UMOV UR6, 0x3f800000 ;  /* 0x3f80000000067882 */ /* 0x000fe40000000000 */
[----:B------:R-:W-:-:S08]  /*0af0*/  UISETP.NE.AND.EX UP1, UPT, UR15, URZ, UPT, UP1 ;  /* 0x000000ff0f00728c */ /* 0x000fd0000bf25310 */
[----:B--2---:R-:W-:-:S05]  /*0b00*/  @P0 HADD2.F32 R0, -RZ, R2.H0_H0 ;  /* 0x20000002ff000230 */ /* 0x004fca0000004100 */
[----:B------:R-:W-:Y:S01]  /*0b10*/  @P1 R2UR UR6, R0 ;  /* 0x00000000000612ca */ /* 0x000fe200000e0000 */
[----:B------:R-:W-:Y:S01]  /*0b20*/  IMAD.MOV.U32 R0, RZ, RZ, 0x2f800000 ;  /* 0x2f800000ff007424 */ /* 0x000fe200078e00ff */
[----:B------:R-:W-:-:S13]  /*0b30*/  BRA.U !UP1, `(.L_x_14777) ;  /* 0x0000002509c07547 */ /* 0x000fda000b800000 */
        /* <DEDUP_REMOVED lines=14> */
.L_x_20859:
[----:B------:R-:W-:Y:S05]  /*0c20*/  BRX R2 -0xc30                                          (*"BRANCH_TARGETS .L_x_20860,.L_x_20861,.L_x_20862"*) ;  /* 0xfffffff002f47949 */ /* 0x000fea000383ffff */
.L_x_20862:
[----:B------:R-:W-:Y:S01]  /*0c30*/  VIADD R64, R72, 0x1 ;  /* 0x0000000148407836 */ /* 0x000fe20000000000 */
[----:B------:R-:W-:Y:S01]  /*0c40*/  MOV R76, R90 ;  /* 0x0000005a004c7202 */ /* 0x000fe20000000f00 */
[----:B------:R-:W-:Y:S01]  /*0c50*/  IMAD.MOV.U32 R65, RZ, RZ, R84 ;  /* 0x000000ffff417224 */ /* 0x000fe200078e0054 */
[----:B------:R-:W-:Y:S06]  /*0c60*/  BRA `(.L_x_14778) ;  /* 0x0000000000e87947 */ /* 0x000fec0003800000 */
.L_x_20860:
[----:B------:R-:W-:Y:S02]  /*0c70*/  HFMA2 R64, -RZ, RZ, 0, 1.78813934326171875e-07 ;  /* 0x00000003ff407431 */ /* 0x000fe400000001ff */
[----:B------:R-:W-:Y:S02]  /*0c80*/  IMAD.MOV.U32 R76, RZ, RZ, R90 ;  /* 0x000000ffff4c7224 */ /* 0x000fe400078e005a */
[----:B------:R-:W-:Y:S01]  /*0c90*/  IMAD.MOV.U32 R65, RZ, RZ, R85 ;  /* 0x000000ffff417224 */ /* 0x000fe200078e0055 */
[----:B------:R-:W-:Y:S06]  /*0ca0*/  BRA `(.L_x_14778) ;  /* 0x0000000000d87947 */ /* 0x000fec0003800000 */
.L_x_20861:
        /* <DEDUP_REMOVED lines=12> */
.L_x_14779:
        /* <DEDUP_REMOVED lines=42> */
.L_x_14778:
        /* <DEDUP_REMOVED lines=24> */
.L_x_14781:
        /* <DEDUP_REMOVED lines=12> */
.L_x_14782:
        /* <DEDUP_REMOVED lines=43> */
.L_x_14780:
[----:B------:R-:W-:Y:S01]  /*1500*/  I2FP.F32.U32 R3, R2 ;  /* 0x0000000200037245 */ /* 0x000fe20000201000 */
[----:B------:R-:W-:Y:S01]  /*1510*/  HADD2.F32 R56, -RZ, R56.H1_H1 ;  /* 0x30000038ff387230 */ /* 0x000fe20000004100 */
        /* <DEDUP_REMOVED lines=19> */
.L_x_14784:
        /* <DEDUP_REMOVED lines=12> */
.L_x_14785:
        /* <DEDUP_REMOVED lines=43> */
.L_x_14783:
        /* <DEDUP_REMOVED lines=21> */
.L_x_14787:
        /* <DEDUP_REMOVED lines=12> */
.L_x_14788:
        /* <DEDUP_REMOVED lines=43> */
.L_x_14786:
[----:B------:R-:W-:Y:S01]  /*1e80*/  I2FP.F32.U32 R3, R2 ;  /* 0x0000000200037245 */ /* 0x000fe20000201000 */
[----:B------:R-:W-:Y:S01]  /*1e90*/  HADD2.F32 R57, -RZ, R57.H1_H1 ;  /* 0x30000039ff397230 */ /* 0x000fe20000004100 */
[----:B------:R-:W-:-:S03]  /*1ea0*/  ISETP.NE.AND P3, PT, R64, 0x1, PT ;  /* 0x000000014000780c */ /* 0x000fc60003f65270 */
[----:B------:R-:W-:Y:S01]  /*1eb0*/  FFMA.FTZ R3, R3, R0, 1.1641532182693481445e-10 ;  /* 0x2f00000003037423 */ /* 0x000fe20000010000 */
[----:B------:R-:W-:-:S04]  /*1ec0*/  FMUL.FTZ R57, R57, UR6 ;  /* 0x0000000639397c20 */ /* 0x000fc80008410000 */
[----:B------:R-:W-:Y:S01]  /*1ed0*/  FMUL.FTZ R57, R57, UR5 ;  /* 0x0000000539397c20 */ /* 0x000fe20008410000 */
[----:B------:R-:W-:-:S04]  /*1ee0*/  FSETP.GTU.FTZ.AND P2, PT, R3, UR4, PT ;  /* 0x0000000403007c0b */ /* 0x000fc8000bf5c000 */
[----:B------:R-:W-:Y:S01]  /*1ef0*/  FSEL R2, R57, RZ, !P2 ;  /* 0x000000ff39027208 */ /* 0x000fe20005000000 */
[----:B------:R-:W-:Y:S01]  /*1f00*/  HFMA2 R57, -RZ, RZ, 0, 1.1920928955078125e-07 ;  /* 0x00000002ff397431 */ /* 0x000fe200000001ff */
        /* <DEDUP_REMOVED lines=12> */
.L_x_14790:
        /* <DEDUP_REMOVED lines=12> */
.L_x_14791:
        /* <DEDUP_REMOVED lines=43> */
.L_x_14789:
[----:B------:R-:W-:Y:S01]  /*2340*/  I2FP.F32.U32 R3, R2 ;  /* 0x0000000200037245 */ /* 0x000fe20000201000 */
[----:B------:R-:W-:Y:S01]  /*2350*/  HADD2.F32 R2, -RZ, R58.H0_H0 ;  /* 0x2000003aff027230 */ /* 0x000fe20000004100 */
[----:B------:R-:W-:-:S03]  /*2360*/  ISETP.NE.AND P4, PT, R57, 0x1, PT ;  /* 0x000000013900780c */ /* 0x000fc60003f85270 */
        /* <DEDUP_REMOVED lines=18> */
.L_x_14793:
        /* <DEDUP_REMOVED lines=12> */
.L_x_14794:
        /* <DEDUP_REMOVED lines=43> */
.L_x_14792:
[----:B------:R-:W-:Y:S01]  /*2800*/  I2FP.F32.U32 R3, R2 ;  /* 0x0000000200037245 */ /* 0x000fe20000201000 */
[----:B------:R-:W-:Y:S01]  /*2810*/  HADD2.F32 R58, -RZ, R58.H1_H1 ;  /* 0x3000003aff3a7230 */ /* 0x000fe20000004100 */
        /* <DEDUP_REMOVED lines=19> */
.L_x_14796:
        /* <DEDUP_REMOVED lines=12> */
.L_x_14797:
        /* <DEDUP_REMOVED lines=43> */
.L_x_14795:
        /* <DEDUP_REMOVED lines=21> */
.L_x_14799:
        /* <DEDUP_REMOVED lines=14> */
.L_x_14800:
        /* <DEDUP_REMOVED lines=43> */
.L_x_14798:
        /* <DEDUP_REMOVED lines=10> */
.L_x_14777:
        /* <DEDUP_REMOVED lines=15> */
.L_x_14803:
        /* <DEDUP_REMOVED lines=12> */
.L_x_14804:
        /* <DEDUP_REMOVED lines=41> */
[----:B------:R-:W-:-:S07]  /*3680*/  IMAD.MOV.U32 R2, RZ, RZ, R90 ;  /* 0x000000ffff027224 */ /* 0x000fce00078e005a */
.L_x_14802:
[----:B------:R-:W-:Y:S01]  /*3690*/  ISETP.NE.AND P0, PT, R53, 0x1, PT ;  /* 0x000000013500780c */ /* 0x000fe20003f05270 */
[----:B------:R-:W-:Y:S01]  /*36a0*/  UMOV UR4, UR8 ;  /* 0x0000000800047c82 */ /* 0x000fe20008000000 */
[----:B------:R-:W-:Y:S01]  /*36b0*/  I2FP.F32.U32 R3, R2 ;  /* 0x0000000200037245 */ /* 0x000fe20000201000 */
[----:B-----5:R-:W-:Y:S01]  /*36c0*/  HADD2.F32 R2, -RZ, R56.H0_H0 ;  /* 0x20000038ff027230 */ /* 0x020fe20000004100 */
[----:B------:R-:W-:Y:S01]  /*36d0*/  UMOV UR5, UR9 ;  /* 0x0000000900057c82 */ /* 0x000fe20008000000 */
[----:B------:R-:W-:Y:S02]  /*36e0*/  HFMA2 R54, -RZ, RZ, 0, 1.1920928955078125e-07 ;  /* 0x00000002ff367431 */ /* 0x000fe400000001ff */
        /* <DEDUP_REMOVED lines=15> */
.L_x_14806:
        /* <DEDUP_REMOVED lines=12> */
.L_x_14807:
        /* <DEDUP_REMOVED lines=43> */
.L_x_14805:
        /* <DEDUP_REMOVED lines=18> */
.L_x_14809:
        /* <DEDUP_REMOVED lines=12> */
.L_x_14810:
        /* <DEDUP_REMOVED lines=43> */
.L_x_14808:
[----:B------:R-:W-:Y:S01]  /*3fe0*/  ISETP.NE.AND P2, PT, R55, 0x1, PT ;  /* 0x000000013700780c */ /* 0x000fe20003f45270 */
[----:B------:R-:W-:Y:S01]  /*3ff0*/  IMAD.MOV.U32 R56, RZ, RZ, 0x2 ;  /* 0x00000002ff387424 */ /* 0x000fe200078e00ff */
        /* <DEDUP_REMOVED lines=16> */
.L_x_14812:
        /* <DEDUP_REMOVED lines=12> */
.L_x_14813:
        /* <DEDUP_REMOVED lines=43> */
.L_x_14811:
[----:B------:R-:W-:Y:S01]  /*4470*/  ISETP.NE.AND P3, PT, R56, 0x1, PT ;  /* 0x000000013800780c */ /* 0x000fe20003f65270 */
[----:B------:R-:W-:Y:S01]  /*4480*/  HADD2.F32 R57, -RZ, R57.H1_H1 ;  /* 0x30000039ff397230 */ /* 0x000fe20000004100 */
[----:B------:R-:W-:Y:S01]  /*4490*/  I2FP.F32.U32 R3, R2 ;  /* 0x0000000200037245 */ /* 0x000fe20000201000 */
[----:B------:R-:W-:-:S03]  /*44a0*/  IMAD.MOV.U32 R2, RZ, RZ, R82 ;  /* 0x000000ffff027224 */ /* 0x000fc600078e0052 */
[----:B------:R-:W-:Y:S01]  /*44b0*/  FMUL.FTZ R55, R57, UR6 ;  /* 0x0000000639377c20 */ /* 0x000fe20008410000 */
[----:B------:R-:W-:Y:S01]  /*44c0*/  FFMA.FTZ R3, R3, R0, 1.1641532182693481445e-10 ;  /* 0x2f00000003037423 */ /* 0x000fe20000010000 */
[----:B------:R-:W-:Y:S02]  /*44d0*/  HFMA2 R57, -RZ, RZ, 0, 1.1920928955078125e-07 ;  /* 0x00000002ff397431 */ /* 0x000fe400000001ff */
        /* <DEDUP_REMOVED lines=11> */
.L_x_14815:
        /* <DEDUP_REMOVED lines=12> */
.L_x_14816:
        /* <DEDUP_REMOVED lines=43> */
.L_x_14814:
        /* <DEDUP_REMOVED lines=18> */
.L_x_14818:
        /* <DEDUP_REMOVED lines=12> */
.L_x_14819:
        /* <DEDUP_REMOVED lines=43> */
.L_x_14817:
[----:B------:R-:W-:Y:S01]  /*4d90*/  ISETP.NE.AND P5, PT, R60, 0x1, PT ;  /* 0x000000013c00780c */ /* 0x000fe20003fa5270 */
[----:B------:R-:W-:Y:S01]  /*4da0*/  HADD2.F32 R58, -RZ, R58.H1_H1 ;  /* 0x3000003aff3a7230 */ /* 0x000fe20000004100 */
[----:B------:R-:W-:Y:S01]  /*4db0*/  I2FP.F32.U32 R3, R2 ;  /* 0x0000000200037245 */ /* 0x000fe20000201000 */
[----:B------:R-:W-:Y:S02]  /*4dc0*/  IMAD.MOV.U32 R61, RZ, RZ, 0x2 ;  /* 0x00000002ff3d7424 */ /* 0x000fe400078e00ff */
        /* <DEDUP_REMOVED lines=14> */
.L_x_14821:
        /* <DEDUP_REMOVED lines=12> */
.L_x_14822:
        /* <DEDUP_REMOVED lines=43> */
.L_x_14820:
        /* <DEDUP_REMOVED lines=18> */
.L_x_14824:
        /* <DEDUP_REMOVED lines=14> */
.L_x_14825:
        /* <DEDUP_REMOVED lines=43> */
.L_x_14823:
        /* <DEDUP_REMOVED lines=16> */
.L_x_14801:
[----:B------:R-:W0:Y:S01]  /*57d0*/  LDC.64 R2, c[0x0][0x3a8] ;  /* 0x0000ea00ff027b82 */ /* 0x000e220000000a00 */
[----:B------:R-:W-:Y:S01]  /*57e0*/  SEL R63, RZ, 0x1000000, !P6 ;  /* 0x01000000ff3f7807 */ /* 0x000fe20007000000 */
[----:B------:R-:W-:Y:S01]  /*57f0*/  VIADD R91, R89, 0x100 ;  /* 0x00000100595b7836 */ /* 0x000fe20000000000 */
[----:B------:R-:W-:Y:S02]  /*5800*/  SEL R64, RZ, 0x10000, !P5 ;  /* 0x00010000ff407807 */ /* 0x000fe40006800000 */
[----:B------:R-:W-:Y:S02]  /*5810*/  SEL R69, RZ, 0x100, !P4 ;  /* 0x00000100ff457807 */ /* 0x000fe40006000000 */
[----:B------:R-:W-:Y:S01]  /*5820*/  ISETP.NE.AND P6, PT, R70, RZ, PT ;  /* 0x000000ff4600720c */ /* 0x000fe20003fc5270 */
[----:B------:R-:W1:Y:S01]  /*5830*/  LDC.64 R80, c[0x0][0x3b0] ;  /* 0x0000ec00ff507b82 */ /* 0x000e620000000a00 */
[----:B------:R-:W-:Y:S02]  /*5840*/  SEL R60, RZ, 0x1000000, !P2 ;  /* 0x01000000ff3c7807 */ /* 0x000fe40005000000 */
[----:B------:R-:W-:-:S02]  /*5850*/  SEL R61, RZ, 0x10000, !P1 ;  /* 0x00010000ff3d7807 */ /* 0x000fc40004800000 */
[----:B------:R-:W-:Y:S02]  /*5860*/  SEL R62, RZ, 0x100, !P0 ;  /* 0x00000100ff3e7807 */ /* 0x000fe40004000000 */
[----:B------:R-:W-:Y:S01]  /*5870*/  LOP3.LUT R69, R69, R63, R64, 0xfe, !PT ;  /* 0x0000003f45457212 */ /* 0x000fe200078efe40 */
[----:B------:R-:W-:Y:S01]  /*5880*/  IMAD.WIDE.U32 R64, R91, 0x10, R74 ;  /* 0x000000105b407825 */ /* 0x000fe200078e004a */
[----:B------:R-:W-:Y:S02]  /*5890*/  SEL R68, RZ, 0x1, !P3 ;  /* 0x00000001ff447807 */ /* 0x000fe40005800000 */
[----:B------:R-:W-:Y:S02]  /*58a0*/  LOP3.LUT R62, R62, R60, R61, 0xfe, !PT ;  /* 0x0000003c3e3e7212 */ /* 0x000fe400078efe3d */
[----:B------:R-:W-:Y:S02]  /*58b0*/  SEL R63, RZ, 0x1, !P6 ;  /* 0x00000001ff3f7807 */ /* 0x000fe40007000000 */
[----:B------:R-:W-:Y:S01]  /*58c0*/  LOP3.LUT R69, R69, R68, RZ, 0xfc, !PT ;  /* 0x0000004445457212 */ /* 0x000fe200078efcff */
[----:B0-----:R-:W-:Y:S01]  /*58d0*/  IMAD.WIDE.U32 R60, R89, 0x20, R2 ;  /* 0x00000020593c7825 */ /* 0x001fe200078e0002 */
[----:B------:R-:W-:-:S04]  /*58e0*/  LOP3.LUT R68, R62, R63, RZ, 0xfc, !PT ;  /* 0x0000003f3e447212 */ /* 0x000fc800078efcff */
[----:B------:R0:W-:Y:S01]  /*58f0*/  STG.E.128 desc[UR10][R60.64], R52 ;  /* 0x000000343c007986 */ /* 0x0001e2000c101d0a */
[----:B-1----:R-:W-:-:S03]  /*5900*/  IMAD.WIDE.U32 R62, R89, 0x8, R80 ;  /* 0x00000008593e7825 */ /* 0x002fc600078e0050 */
[----:B------:R0:W-:Y:S04]  /*5910*/  STG.E.128 desc[UR10][R60.64+0x10], R56 ;  /* 0x000010383c007986 */ /* 0x0001e8000c101d0a */
[----:B------:R0:W-:Y:S04]  /*5920*/  STG.E.64 desc[UR10][R62.64], R68 ;  /* 0x000000443e007986 */ /* 0x0001e8000c101b0a */
[----:B------:R-:W5:Y:S01]  /*5930*/  LDG.E.128 R64, desc[UR10][R64.64] ;  /* 0x0000000a40407981 */ /* 0x000f62000c1e1d00 */
[----:B------:R-:W-:Y:S05]  /*5940*/  BRA.U !UP1, `(.L_x_14826) ;  /* 0x0000002509a87547 */ /* 0x000fea000b800000 */
[----:B------:R-:W1:Y:S01]  /*5950*/  LDC.64 R72, c[0x0][0x3a0] ;  /* 0x0000e800ff487b82 */ /* 0x000e620000000a00 */
[----:B------:R-:W-:Y:S01]  /*5960*/  ISETP.NE.AND P0, PT, R79, 0x1, PT ;  /* 0x000000014f00780c */ /* 0x000fe20003f05270 */
[----:B------:R-:W-:Y:S02]  /*5970*/  HFMA2 R77, -RZ, RZ, 0, 1.1920928955078125e-07 ;  /* 0x00000002ff4d7431 */ /* 0x000fe400000001ff */
[----:B------:R-:W-:Y:S02]  /*5980*/  IMAD.MOV.U32 R78, RZ, RZ, R82 ;  /* 0x000000ffff4e7224 */ /* 0x000fe400078e0052 */
        /* <DEDUP_REMOVED lines=15> */
.L_x_14828:
[----:B------:R-:W-:-:S04]  /*5a80*/  IADD3 R92, PT, PT, R92, 0x1, RZ ;  /* 0x000000015c5c7810 */ /* 0x000fc80007ffe0ff */
        /* <DEDUP_REMOVED lines=11> */
.L_x_14829:
        /* <DEDUP_REMOVED lines=42> */
.L_x_14827:
[----:B0-----:R-:W-:Y:S01]  /*5de0*/  I2FP.F32.U32 R73, R78 ;  /* 0x0000004e00497245 */ /* 0x001fe20000201000 */
        /* <DEDUP_REMOVED lines=21> */
.L_x_14831:
        /* <DEDUP_REMOVED lines=12> */
.L_x_14832:
        /* <DEDUP_REMOVED lines=43> */
.L_x_14830:
        /* <DEDUP_REMOVED lines=21> */
.L_x_14834:
        /* <DEDUP_REMOVED lines=12> */
.L_x_14835:
        /* <DEDUP_REMOVED lines=43> */
.L_x_14833:
        /* <DEDUP_REMOVED lines=21> */
.L_x_14837:
        /* <DEDUP_REMOVED lines=12> */
.L_x_14838:
        /* <DEDUP_REMOVED lines=43> */
.L_x_14836:
        /* <DEDUP_REMOVED lines=21> */
.L_x_14840:
        /* <DEDUP_REMOVED lines=12> */
.L_x_14841:
        /* <DEDUP_REMOVED lines=43> */
.L_x_14839:
        /* <DEDUP_REMOVED lines=21> */
.L_x_14843:
        /* <DEDUP_REMOVED lines=12> */
.L_x_14844:
        /* <DEDUP_REMOVED lines=43> */
.L_x_14842:
[----:B------:R-:W-:Y:S01]  /*75b0*/  I2FP.F32.U32 R65, R65 ;  /* 0x0000004100417245 */ /* 0x000fe20000201000 */
[----:B------:R-:W-:Y:S01]  /*75c0*/  HADD2.F32 R66, -RZ, R66.H1_H1 ;  /* 0x30000042ff427230 */ /* 0x000fe20000004100 */
        /* <DEDUP_REMOVED lines=19> */
.L_x_14846:
        /* <DEDUP_REMOVED lines=12> */
.L_x_14847:
        /* <DEDUP_REMOVED lines=43> */
.L_x_14845:
        /* <DEDUP_REMOVED lines=21> */
.L_x_14849:
        /* <DEDUP_REMOVED lines=14> */
.L_x_14850:
        /* <DEDUP_REMOVED lines=43> */
.L_x_14848:
        /* <DEDUP_REMOVED lines=10> */
.L_x_14826:
        /* <DEDUP_REMOVED lines=15> */
.L_x_14853:
        /* <DEDUP_REMOVED lines=12> */
.L_x_14854:
        /* <DEDUP_REMOVED lines=42> */
.L_x_14852:
[----:B------:R-:W-:Y:S01]  /*8440*/  ISETP.NE.AND P0, PT, R62, 0x1, PT ;  /* 0x000000013e00780c */ /* 0x000fe20003f05270 */
[----:B------:R-:W-:Y:S01]  /*8450*/  IMAD.MOV.U32 R63, RZ, RZ, 0x2 ;  /* 0x00000002ff3f7424 */ /* 0x000fe200078e00ff */
[----:B------:R-:W-:Y:S01]  /*8460*/  I2FP.F32.U32 R61, R60 ;  /* 0x0000003c003d7245 */ /* 0x000fe20000201000 */
[----:B-----5:R-:W-:-:S04]  /*8470*/  HADD2.F32 R60, -RZ, R64.H0_H0 ;  /* 0x20000040ff3c7230 */ /* 0x020fc80000004100 */
        /* <DEDUP_REMOVED lines=15> */
.L_x_14856:
        /* <DEDUP_REMOVED lines=12> */
.L_x_14857:
        /* <DEDUP_REMOVED lines=43> */
.L_x_14855:
[----:B------:R-:W-:Y:S01]  /*88e0*/  I2FP.F32.U32 R61, R61 ;  /* 0x0000003d003d7245 */ /* 0x000fe20000201000 */
[----:B------:R-:W-:Y:S01]  /*88f0*/  HADD2.F32 R64, -RZ, R64.H1_H1 ;  /* 0x30000040ff407230 */ /* 0x000fe20000004100 */
[----:B------:R-:W-:Y:S01]  /*8900*/  ISETP.NE.AND P1, PT, R63, 0x1, PT ;  /* 0x000000013f00780c */ /* 0x000fe20003f25270 */
[----:B------:R-:W-:Y:S02]  /*8910*/  IMAD.MOV.U32 R62, RZ, RZ, R82 ;  /* 0x000000ffff3e7224 */ /* 0x000fe400078e0052 */
[----:B------:R-:W-:-:S05]  /*8920*/  FFMA.FTZ R61, R61, R0, 1.1641532182693481445e-10 ;  /* 0x2f0000003d3d7423 */ /* 0x000fca0000010000 */
[----:B------:R-:W-:Y:S01]  /*8930*/  FSETP.LE.FTZ.AND P0, PT, R61, UR4, PT ;  /* 0x000000043d007c0b */ /* 0x000fe2000bf13000 */
[----:B------:R-:W-:Y:S01]  /*8940*/  FMUL.FTZ R61, R64, UR6 ;  /* 0x00000006403d7c20 */ /* 0x000fe20008410000 */
[----:B------:R-:W-:-:S03]  /*8950*/  HFMA2 R64, -RZ, RZ, 0, 1.1920928955078125e-07 ;  /* 0x00000002ff407431 */ /* 0x000fc600000001ff */
[----:B------:R-:W-:Y:S01]  /*8960*/  FMUL.FTZ R61, R61, UR5 ;  /* 0x000000053d3d7c20 */ /* 0x000fe20008410000 */
        /* <DEDUP_REMOVED lines=9> */
.L_x_14859:
        /* <DEDUP_REMOVED lines=12> */
.L_x_14860:
        /* <DEDUP_REMOVED lines=43> */
.L_x_14858:
[----:B------:R-:W-:Y:S01]  /*8d70*/  ISETP.NE.AND P2, PT, R64, 0x1, PT ;  /* 0x000000014000780c */ /* 0x000fe20003f45270 */
[----:B------:R-:W-:Y:S01]  /*8d80*/  IMAD.MOV.U32 R68, RZ, RZ, 0x2 ;  /* 0x00000002ff447424 */ /* 0x000fe200078e00ff */
[----:B------:R-:W-:Y:S01]  /*8d90*/  I2FP.F32.U32 R63, R62 ;  /* 0x0000003e003f7245 */ /* 0x000fe20000201000 */
[----:B------:R-:W-:-:S04]  /*8da0*/  HADD2.F32 R62, -RZ, R65.H0_H0 ;  /* 0x20000041ff3e7230 */ /* 0x000fc80000004100 */
        /* <DEDUP_REMOVED lines=14> */
.L_x_14862:
        /* <DEDUP_REMOVED lines=12> */
.L_x_14863:
        /* <DEDUP_REMOVED lines=43> */
.L_x_14861:
[----:B------:R-:W-:Y:S01]  /*9200*/  I2FP.F32.U32 R63, R63 ;  /* 0x0000003f003f7245 */ /* 0x000fe20000201000 */
[----:B------:R-:W-:Y:S01]  /*9210*/  HADD2.F32 R65, -RZ, R65.H1_H1 ;  /* 0x30000041ff417230 */ /* 0x000fe20000004100 */
[----:B------:R-:W-:Y:S01]  /*9220*/  ISETP.NE.AND P3, PT, R68, 0x1, PT ;  /* 0x000000014400780c */ /* 0x000fe20003f65270 */
[----:B------:R-:W-:Y:S02]  /*9230*/  HFMA2 R69, -RZ, RZ, 0, 1.1920928955078125e-07 ;  /* 0x00000002ff457431 */ /* 0x000fe400000001ff */
[----:B------:R-:W-:Y:S02]  /*9240*/  IMAD.MOV.U32 R64, RZ, RZ, R82 ;  /* 0x000000ffff407224 */ /* 0x000fe400078e0052 */
        /* <DEDUP_REMOVED lines=13> */
.L_x_14865:
        /* <DEDUP_REMOVED lines=12> */
.L_x_14866:
        /* <DEDUP_REMOVED lines=43> */
.L_x_14864:
        /* <DEDUP_REMOVED lines=18> */
.L_x_14868:
        /* <DEDUP_REMOVED lines=12> */
.L_x_14869:
        /* <DEDUP_REMOVED lines=43> */
.L_x_14867:
[----:B------:R-:W-:Y:S01]  /*9b20*/  I2FP.F32.U32 R65, R65 ;  /* 0x0000004100417245 */ /* 0x000fe20000201000 */
[----:B------:R-:W-:Y:S01]  /*9b30*/  HADD2.F32 R66, -RZ, R66.H1_H1 ;  /* 0x30000042ff427230 */ /* 0x000fe20000004100 */
[----:B------:R-:W-:Y:S01]  /*9b40*/  ISETP.NE.AND P5, PT, R68, 0x1, PT ;  /* 0x000000014400780c */ /* 0x000fe20003fa5270 */
[----:B------:R-:W-:Y:S02]  /*9b50*/  HFMA2 R70, -RZ, RZ, 0, 1.1920928955078125e-07 ;  /* 0x00000002ff467431 */ /* 0x000fe400000001ff */
[----:B------:R-:W-:-:S05]  /*9b60*/  FFMA.FTZ R65, R65, R0, 1.1641532182693481445e-10 ;  /* 0x2f00000041417423 */ /* 0x000fca0000010000 */
[----:B------:R-:W-:Y:S01]  /*9b70*/  FSETP.LE.FTZ.AND P4, PT, R65, UR4, PT ;  /* 0x0000000441007c0b */ /* 0x000fe2000bf93000 */
[----:B------:R-:W-:Y:S01]  /*9b80*/  FMUL.FTZ R65, R66, UR6 ;  /* 0x0000000642417c20 */ /* 0x000fe20008410000 */
[----:B------:R-:W-:-:S03]  /*9b90*/  IMAD.MOV.U32 R66, RZ, RZ, R82 ;  /* 0x000000ffff427224 */ /* 0x000fc600078e0052 */
        /* <DEDUP_REMOVED lines=10> */
.L_x_14871:
        /* <DEDUP_REMOVED lines=12> */
.L_x_14872:
        /* <DEDUP_REMOVED lines=43> */
.L_x_14870:
[----:B------:R-:W-:Y:S01]  /*9fb0*/  ISETP.NE.AND P6, PT, R70, 0x1, PT ;  /* 0x000000014600780c */ /* 0x000fe20003fc5270 */
[----:B------:R-:W-:Y:S01]  /*9fc0*/  IMAD.MOV.U32 R95, RZ, RZ, 0x2 ;  /* 0x00000002ff5f7424 */ /* 0x000fe200078e00ff */
[----:B------:R-:W-:Y:S01]  /*9fd0*/  I2FP.F32.U32 R69, R66 ;  /* 0x0000004200457245 */ /* 0x000fe20000201000 */
[----:B------:R-:W-:Y:S01]  /*9fe0*/  HADD2.F32 R66, -RZ, R67.H0_H0 ;  /* 0x20000043ff427230 */ /* 0x000fe20000004100 */
[----:B------:R-:W-:-:S03]  /*9ff0*/  MOV R68, R82 ;  /* 0x0000005200447202 */ /* 0x000fc60000000f00 */
        /* <DEDUP_REMOVED lines=13> */
.L_x_14874:
        /* <DEDUP_REMOVED lines=14> */
.L_x_14875:
        /* <DEDUP_REMOVED lines=43> */
.L_x_14873:
        /* <DEDUP_REMOVED lines=16> */
.L_x_14851:
[----:B------:R-:W-:Y:S02]  /*a560*/  SEL R71, RZ, 0x1000000, !P6 ;  /* 0x01000000ff477807 */ /* 0x000fe40007000000 */
[----:B------:R-:W-:Y:S02]  /*a570*/  SEL R72, RZ, 0x10000, !P5 ;  /* 0x00010000ff487807 */ /* 0x000fe40006800000 */
[----:B------:R-:W-:Y:S02]  /*a580*/  SEL R77, RZ, 0x100, !P4 ;  /* 0x00000100ff4d7807 */ /* 0x000fe40006000000 */
        /* <DEDUP_REMOVED lines=9> */
[----:B------:R-:W-:-:S02]  /*a620*/  IADD3 R93, PT, PT, R89, 0x200, RZ ;  /* 0x00000200595d7810 */ /* 0x000fc40007ffe0ff */
[----:B------:R-:W-:Y:S01]  /*a630*/  LOP3.LUT R77, R77, R76, RZ, 0xfc, !PT ;  /* 0x0000004c4d4d7212 */ /* 0x000fe200078efcff */
[----:B------:R0:W-:Y:S01]  /*a640*/  STG.E.128 desc[UR10][R68.64], R60 ;  /* 0x0000003c44007986 */ /* 0x0001e2000c101d0a */
[----:B------:R-:W-:Y:S01]  /*a650*/  LOP3.LUT R76, R70, R71, RZ, 0xfc, !PT ;  /* 0x00000047464c7212 */ /* 0x000fe200078efcff */
[----:B------:R-:W-:Y:S02]  /*a660*/  IMAD.WIDE.U32 R70, R91, 0x8, R80 ;  /* 0x000000085b467825 */ /* 0x000fe400078e0050 */
[----:B------:R0:W-:Y:S02]  /*a670*/  STG.E.128 desc[UR10][R68.64+0x10], R64 ;  /* 0x0000104044007986 */ /* 0x0001e4000c101d0a */
        /* <DEDUP_REMOVED lines=23> */
.L_x_14878:
        /* <DEDUP_REMOVED lines=12> */
.L_x_14879:
        /* <DEDUP_REMOVED lines=43> */
.L_x_14877:
        /* <DEDUP_REMOVED lines=22> */
.L_x_14881:
        /* <DEDUP_REMOVED lines=12> */
.L_x_14882:
        /* <DEDUP_REMOVED lines=43> */
.L_x_14880:
        /* <DEDUP_REMOVED lines=21> */
.L_x_14884:
        /* <DEDUP_REMOVED lines=12> */
.L_x_14885:
        /* <DEDUP_REMOVED lines=43> */
.L_x_14883:
        /* <DEDUP_REMOVED lines=21> */
.L_x_14887:
        /* <DEDUP_REMOVED lines=12> */
.L_x_14888:
        /* <DEDUP_REMOVED lines=43> */
.L_x_14886:
        /* <DEDUP_REMOVED lines=21> */
.L_x_14890:
        /* <DEDUP_REMOVED lines=12> */
.L_x_14891:
        /* <DEDUP_REMOVED lines=43> */
.L_x_14889:
        /* <DEDUP_REMOVED lines=21> */
.L_x_14893:
        /* <DEDUP_REMOVED lines=12> */
.L_x_14894:
        /* <DEDUP_REMOVED lines=43> */
.L_x_14892:
        /* <DEDUP_REMOVED lines=21> */
.L_x_14896:
        /* <DEDUP_REMOVED lines=12> */
.L_x_14897:
        /* <DEDUP_REMOVED lines=43> */
.L_x_14895:
[----:B------:R-:W-:Y:S01]  /*c7f0*/  I2FP.F32.U32 R73, R72 ;  /* 0x0000004800497245 */ /* 0x000fe20000201000 */
[----:B------:R-:W-:Y:S01]  /*c800*/  HADD2.F32 R72, -RZ, R75.H0_H0 ;  /* 0x2000004bff487230 */ /* 0x000fe20000004100 */
        /* <DEDUP_REMOVED lines=19> */
.L_x_14899:
        /* <DEDUP_REMOVED lines=14> */
.L_x_14900:
        /* <DEDUP_REMOVED lines=43> */
.L_x_14898:
        /* <DEDUP_REMOVED lines=10> */
.L_x_14876:
        /* <DEDUP_REMOVED lines=15> */
.L_x_14903:
        /* <DEDUP_REMOVED lines=12> */
.L_x_14904:
        /* <DEDUP_REMOVED lines=43> */
.L_x_14902:
[----:B------:R-:W-:Y:S02]  /*d1d0*/  ISETP.NE.AND P0, PT, R70, 0x1, PT ;  /* 0x000000014600780c */ /* 0x000fe40003f05270 */
[----:B------:R-:W-:Y:S01]  /*d1e0*/  I2FP.F32.U32 R69, R68 ;  /* 0x0000004400457245 */ /* 0x000fe20000201000 */
[----:B-----5:R-:W-:Y:S01]  /*d1f0*/  HADD2.F32 R68, -RZ, R72.H0_H0 ;  /* 0x20000048ff447230 */ /* 0x020fe20000004100 */
[----:B------:R-:W-:-:S03]  /*d200*/  MOV R71, 0x2 ;  /* 0x0000000200477802 */ /* 0x000fc60000000f00 */
[----:B------:R-:W-:Y:S01]  /*d210*/  FFMA.FTZ R69, R69, R0, 1.1641532182693481445e-10 ;  /* 0x2f00000045457423 */ /* 0x000fe20000010000 */
[----:B------:R-:W-:-:S04]  /*d220*/  FMUL.FTZ R68, R68, UR6 ;  /* 0x0000000644447c20 */ /* 0x000fc80008410000 */
[----:B------:R-:W-:Y:S01]  /*d230*/  FSETP.LE.FTZ.AND P1, PT, R69, UR4, PT ;  /* 0x0000000445007c0b */ /* 0x000fe2000bf33000 */
[----:B------:R-:W-:Y:S01]  /*d240*/  FMUL.FTZ R68, R68, UR5 ;  /* 0x0000000544447c20 */ /* 0x000fe20008410000 */
[----:B------:R-:W-:Y:S02]  /*d250*/  IMAD.MOV.U32 R69, RZ, RZ, R82 ;  /* 0x000000ffff457224 */ /* 0x000fe400078e0052 */
        /* <DEDUP_REMOVED lines=10> */
.L_x_14906:
        /* <DEDUP_REMOVED lines=12> */
.L_x_14907:
        /* <DEDUP_REMOVED lines=43> */
.L_x_14905:
[----:B------:R-:W-:Y:S01]  /*d670*/  I2FP.F32.U32 R69, R69 ;  /* 0x0000004500457245 */ /* 0x000fe20000201000 */
[----:B------:R-:W-:Y:S01]  /*d680*/  HADD2.F32 R72, -RZ, R72.H1_H1 ;  /* 0x30000048ff487230 */ /* 0x000fe20000004100 */
        /* <DEDUP_REMOVED lines=16> */
.L_x_14909:
        /* <DEDUP_REMOVED lines=12> */
.L_x_14910:
        /* <DEDUP_REMOVED lines=43> */
.L_x_14908:
[----:B------:R-:W-:Y:S01]  /*db00*/  ISETP.NE.AND P2, PT, R72, 0x1, PT ;  /* 0x000000014800780c */ /* 0x000fe20003f45270 */
[----:B------:R-:W-:Y:S01]  /*db10*/  HFMA2 R76, -RZ, RZ, 0, 1.1920928955078125e-07 ;  /* 0x00000002ff4c7431 */ /* 0x000fe200000001ff */
[----:B------:R-:W-:Y:S01]  /*db20*/  I2FP.F32.U32 R71, R70 ;  /* 0x0000004600477245 */ /* 0x000fe20000201000 */
[----:B------:R-:W-:-:S04]  /*db30*/  HADD2.F32 R70, -RZ, R73.H0_H0 ;  /* 0x20000049ff467230 */ /* 0x000fc80000004100 */
[----:B------:R-:W-:Y:S01]  /*db40*/  FFMA.FTZ R71, R71, R0, 1.1641532182693481445e-10 ;  /* 0x2f00000047477423 */ /* 0x000fe20000010000 */
[----:B------:R-:W-:-:S04]  /*db50*/  FMUL.FTZ R70, R70, UR6 ;  /* 0x0000000646467c20 */ /* 0x000fc80008410000 */
[----:B------:R-:W-:Y:S01]  /*db60*/  FSETP.LE.FTZ.AND P1, PT, R71, UR4, PT ;  /* 0x0000000447007c0b */ /* 0x000fe2000bf33000 */
[----:B------:R-:W-:Y:S01]  /*db70*/  FMUL.FTZ R70, R70, UR5 ;  /* 0x0000000546467c20 */ /* 0x000fe20008410000 */
        /* <DEDUP_REMOVED lines=10> */
.L_x_14912:
        /* <DEDUP_REMOVED lines=12> */
.L_x_14913:
        /* <DEDUP_REMOVED lines=43> */
.L_x_14911:
[----:B------:R-:W-:Y:S01]  /*df90*/  I2FP.F32.U32 R71, R71 ;  /* 0x0000004700477245 */ /* 0x000fe20000201000 */
[----:B------:R-:W-:Y:S01]  /*dfa0*/  HADD2.F32 R73, -RZ, R73.H1_H1 ;  /* 0x30000049ff497230 */ /* 0x000fe20000004100 */
        /* <DEDUP_REMOVED lines=16> */
.L_x_14915:
        /* <DEDUP_REMOVED lines=12> */
.L_x_14916:
        /* <DEDUP_REMOVED lines=43> */
.L_x_14914:
        /* <DEDUP_REMOVED lines=18> */
.L_x_14918:
        /* <DEDUP_REMOVED lines=12> */
.L_x_14919:
        /* <DEDUP_REMOVED lines=43> */
.L_x_14917:
        /* <DEDUP_REMOVED lines=18> */
.L_x_14921:
        /* <DEDUP_REMOVED lines=12> */
.L_x_14922:
        /* <DEDUP_REMOVED lines=43> */
.L_x_14920:
[----:B------:R-:W-:Y:S02]  /*ed40*/  ISETP.NE.AND P6, PT, R79, 0x1, PT ;  /* 0x000000014f00780c */ /* 0x000fe40003fc5270 */
[----:B------:R-:W-:Y:S01]  /*ed50*/  I2FP.F32.U32 R73, R72 ;  /* 0x0000004800497245 */ /* 0x000fe20000201000 */
[----:B------:R-:W-:-:S04]  /*ed60*/  HADD2.F32 R72, -RZ, R75.H0_H0 ;  /* 0x2000004bff487230 */ /* 0x000fc80000004100 */
[----:B------:R-:W-:Y:S01]  /*ed70*/  FFMA.FTZ R73, R73, R0, 1.1641532182693481445e-10 ;  /* 0x2f00000049497423 */ /* 0x000fe20000010000 */
[----:B------:R-:W-:Y:S01]  /*ed80*/  FMUL.FTZ R78, R72, UR6 ;  /* 0x00000006484e7c20 */ /* 0x000fe20008410000 */
[----:B------:R-:W-:-:S03]  /*ed90*/  HFMA2 R72, -RZ, RZ, 0, 1.1920928955078125e-07 ;  /* 0x00000002ff487431 */ /* 0x000fc600000001ff */
        /* <DEDUP_REMOVED lines=12> */
.L_x_14924:
        /* <DEDUP_REMOVED lines=14> */
.L_x_14925:
        /* <DEDUP_REMOVED lines=43> */
.L_x_14923:
        /* <DEDUP_REMOVED lines=16> */
.L_x_14901:
        /* <DEDUP_REMOVED lines=123> */
[----:B------:R-:W-:Y:S02]  /*faa0*/  @!P0 LOP3.LUT R96, R73, 0xf8, RZ, 0xc0, !PT ;  /* 0x000000f849608812 */ /* 0x000fe400078ec0ff */
[----:B------:R-:W-:Y:S01]  /*fab0*/  MOV R73, RZ ;  /* 0x000000ff00497202 */ /* 0x000fe20000000f00 */
        /* <DEDUP_REMOVED lines=114> */
[----:B------:R-:W-:-:S03]  /*101e0*/  F2FP.F16.F32.PACK_AB R55, R120, R57 ;  /* 0x000000397837723e */ /* 0x000fc600000000ff */
[----:B------:R-:W-:Y:S01]  /*101f0*/  FFMA.FTZ R57, R74, R5, R29 ;  /* 0x000000054a397223 */ /* 0x000fe2000001001d */
[----:B------:R-:W-:Y:S01]  /*10200*/  FMUL.FTZ R77, R81, R108 ;  /* 0x0000006c514d7220 */ /* 0x000fe20000410000 */
[C---:B------:R-:W-:Y:S01]  /*10210*/  FADD.FTZ R76, -R110.reuse, R76 ;  /* 0x0000004c6e4c7221 */ /* 0x040fe20000010100 */
[C---:B------:R-:W-:Y:S01]  /*10220*/  FADD.FTZ R78, -R110.reuse, R78 ;  /* 0x0000004e6e4e7221 */ /* 0x040fe20000010100 */
[----:B------:R-:W-:Y:S01]  /*10230*/  FADD.FTZ R110, -R110, R79 ;  /* 0x0000004f6e6e7221 */ /* 0x000fe20000010100 */
[----:B------:R-:W-:Y:S01]  /*10240*/  F2FP.F16.F32.PACK_AB R52, R57, R52 ;  /* 0x000000343934723e */ /* 0x000fe200000000ff */
[C---:B------:R-:W-:Y:S01]  /*10250*/  FMUL.FTZ R80, R81.reuse, R80 ;  /* 0x0000005051507220 */ /* 0x040fe20000410000 */
[----:B------:R-:W-:Y:S01]  /*10260*/  F2FP.F16.F32.PACK_AB R57, R98, R61 ;  /* 0x0000003d6239723e */ /* 0x000fe200000000ff */
[C---:B------:R-:W-:Y:S01]  /*10270*/  FMUL.FTZ R61, R81.reuse, R60 ;  /* 0x0000003c513d7220 */ /* 0x040fe20000410000 */
[----:B------:R-:W-:Y:S01]  /*10280*/  F2FP.F16.F32.PACK_AB R54, R116, R53 ;  /* 0x000000357436723e */ /* 0x000fe200000000ff */
[----:B------:R-:W-:Y:S01]  /*10290*/  FMUL.FTZ R60, R81, R56 ;  /* 0x00000038513c7220 */ /* 0x000fe20000410000 */
        /* <DEDUP_REMOVED lines=36> */
[----:B------:R0:W-:Y:S04]  /*104e0*/  STG.E.128 desc[UR10][R68.64], R56 ;  /* 0x0000003844007986 */ /* 0x0001e8000c101d0a */
[----:B------:R0:W-:Y:S01]  /*104f0*/  STG.E.128 desc[UR10][R70.64], R60 ;  /* 0x0000003c46007986 */ /* 0x0001e2000c101d0a */
[----:B------:R-:W-:Y:S05]  /*10500*/  BRA.U !UP1, `(.L_x_14926) ;  /* 0xffffff0509307547 */ /* 0x000fea000b83ffff */
[----:B------:R-:W-:Y:S05]  /*10510*/  EXIT ;  /* 0x000000000000794d */ /* 0x000fea0003800000 */
.L_x_14927:
        /* <DEDUP_REMOVED lines=14> */
.L_x_21024:


//--------------------- .text._ZN10layer_norm13ln_fwd_kernelINS_13Kernel_traitsIf6__halffS2_fjLj6144ELj1ELj1ELj8ELj16ENS_18Kernel_traits_baseILj6144EfS2_fS2_fjLj256EEEEELb1ELb0ELb1ELb0EEEvNS_9FwdParamsE --------------------------
	.section	.text._ZN10layer_norm13ln_fwd_kernelINS_13Kernel_traitsIf6__halffS2_fjLj6144ELj1ELj1ELj8ELj16ENS_18Kernel_traits_baseILj6144EfS2_fS2_fjLj256EEEEELb1ELb0ELb1ELb0EEEvNS_9FwdParamsE,"ax",@progbits
	.align	128
        .global         _ZN10layer_norm13ln_fwd_kernelINS_13Kernel_traitsIf6__halffS2_fjLj6144ELj1ELj1ELj8ELj16ENS_18Kernel_traits_baseILj6144EfS2_fS2_fjLj256EEEEELb1ELb0ELb1ELb0EEEvNS_9FwdParamsE
        .type           _ZN10layer_norm13ln_fwd_kernelINS_13Kernel_traitsIf6__halffS2_fjLj6144ELj1ELj1ELj8ELj16ENS_18Kernel_traits_baseILj6144EfS2_fS2_fjLj256EEEEELb1ELb0ELb1ELb0EEEvNS_9FwdParamsE,@function
        .size           _ZN10layer_norm13ln_fwd_kernelINS_13Kernel_traitsIf6__halffS2_fjLj6144ELj1ELj1ELj8ELj16ENS_18Kernel_traits_baseILj6144EfS2_fS2_fjLj256EEEEELb1ELb0ELb1ELb0EEEvNS_9FwdParamsE,(.L_x_21025 - _ZN10layer_norm13ln_fwd_kernelINS_13Kernel_traitsIf6__halffS2_fjLj6144ELj1ELj1ELj8ELj16ENS_18Kernel_traits_baseILj6144EfS2_fS2_fjLj256EEEEELb1ELb0ELb1ELb0EEEvNS_9FwdParamsE)
        .other          _ZN10layer_norm13ln_fwd_kernelINS_13Kernel_traitsIf6__halffS2_fjLj6144ELj1ELj1ELj8ELj16ENS_18Kernel_traits_baseILj6144EfS2_fS2_fjLj256EEEEELb1ELb0ELb1ELb0EEEvNS_9FwdParamsE,@"STO_CUDA_ENTRY STV_DEFAULT"
_ZN10layer_norm13ln_fwd_kernelINS_13Kernel_traitsIf6__halffS2_fjLj6144ELj1ELj1ELj8ELj16ENS_18Kernel_traits_baseILj6144EfS2_fS2_fjLj256EEEEELb1ELb0ELb1ELb0EEEvNS_9FwdParamsE:
.text._ZN10layer_norm13ln_fwd_kernelINS_13Kernel_traitsIf6__halffS2_fjLj6144ELj1ELj1ELj8ELj16ENS_18Kernel_traits_baseILj6144EfS2_fS2_fjLj256EEEEELb1ELb0ELb1ELb0EEEvNS_9FwdParamsE:
        /* <DEDUP_REMOVED lines=85> */
.L_x_14929:
        /* <DEDUP_REMOVED lines=29> */
.L_x_14930:
[----:B------:R-:W-:Y:S05]  /*0720*/  BSYNC.RECONVERGENT B0 ;  /* 0x0000000000007941 */ /* 0x000fea0003800200 */
.L_x_14928:
        /* <DEDUP_REMOVED lines=87> */
.L_x_15240:
        /* <DEDUP_REMOVED lines=34> */
.L_x_14933:
        /* <DEDUP_REMOVED lines=25> */
.L_x_14938:
        /* <DEDUP_REMOVED lines=13> */
.L_x_14940:
[----:B------:R-:W-:Y:S05]  /*1120*/  BSYNC.RECONVERGENT B2 ;  /* 0x0000000000027941 */ /* 0x000fea0003800200 */
.L_x_14939:
        /* <DEDUP_REMOVED lines=48> */
.L_x_14937:
[----:B------:R-:W-:Y:S05]  /*1430*/  BSYNC.RECONVERGENT B1 ;  /* 0x0000000000017941 */ /* 0x000fea0003800200 */
.L_x_14936:
        /* <DEDUP_REMOVED lines=10> */
.L_x_14935:
        /* <DEDUP_REMOVED lines=19> */
.L_x_14944:
        /* <DEDUP_REMOVED lines=13> */
.L_x_14946:
[----:B------:R-:W-:Y:S05]  /*16e0*/  BSYNC.RECONVERGENT B2 ;  /* 0x0000000000027941 */ /* 0x000fea0003800200 */
.L_x_14945:
        /* <DEDUP_REMOVED lines=47> */
.L_x_14943:
[----:B------:R-:W-:Y:S05]  /*19e0*/  BSYNC.RECONVERGENT B1 ;  /* 0x0000000000017941 */ /* 0x000fea0003800200 */
.L_x_14942:
        /* <DEDUP_REMOVED lines=10> */
.L_x_14941:
        /* <DEDUP_REMOVED lines=19> */
.L_x_14950:
        /* <DEDUP_REMOVED lines=13> */
.L_x_14952:
[----:B------:R-:W-:Y:S05]  /*1c90*/  BSYNC.RECONVERGENT B2 ;  /* 0x0000000000027941 */ /* 0x000fea0003800200 */
.L_x_14951:
        /* <DEDUP_REMOVED lines=49> */
.L_x_14949:
[----:B------:R-:W-:Y:S05]  /*1fb0*/  BSYNC.RECONVERGENT B1 ;  /* 0x0000000000017941 */ /* 0x000fea0003800200 */
.L_x_14948:
        /* <DEDUP_REMOVED lines=10> */
.L_x_14947:
        /* <DEDUP_REMOVED lines=19> */
.L_x_14956:
        /* <DEDUP_REMOVED lines=13> */
.L_x_14958:
[----:B------:R-:W-:Y:S05]  /*2260*/  BSYNC.RECONVERGENT B2 ;  /* 0x0000000000027941 */ /* 0x000fea0003800200 */
.L_x_14957:
        /* <DEDUP_REMOVED lines=48> */
.L_x_14955:
[----:B------:R-:W-:Y:S05]  /*2570*/  BSYNC.RECONVERGENT B1 ;  /* 0x0000000000017941 */ /* 0x000fea0003800200 */
.L_x_14954:
        /* <DEDUP_REMOVED lines=10> */
.L_x_14953:
        /* <DEDUP_REMOVED lines=19> */
.L_x_14962:
        /* <DEDUP_REMOVED lines=13> */
.L_x_14964:
[----:B------:R-:W-:Y:S05]  /*2820*/  BSYNC.RECONVERGENT B2 ;  /* 0x0000000000027941 */ /* 0x000fea0003800200 */
.L_x_14963:
        /* <DEDUP_REMOVED lines=49> */
.L_x_14961:
[----:B------:R-:W-:Y:S05]  /*2b40*/  BSYNC.RECONVERGENT B1 ;  /* 0x0000000000017941 */ /* 0x000fea0003800200 */
.L_x_14960:
        /* <DEDUP_REMOVED lines=10> */
.L_x_14959:
        /* <DEDUP_REMOVED lines=19> */
.L_x_14968:
        /* <DEDUP_REMOVED lines=13> */
.L_x_14970:
[----:B------:R-:W-:Y:S05]  /*2df0*/  BSYNC.RECONVERGENT B2 ;  /* 0x0000000000027941 */ /* 0x000fea0003800200 */
.L_x_14969:
        /* <DEDUP_REMOVED lines=48> */
.L_x_14967:
[----:B------:R-:W-:Y:S05]  /*3100*/  BSYNC.RECONVERGENT B1 ;  /* 0x0000000000017941 */ /* 0x000fea0003800200 */
.L_x_14966:
        /* <DEDUP_REMOVED lines=10> */
.L_x_14965:
        /* <DEDUP_REMOVED lines=19> */
.L_x_14974:
        /* <DEDUP_REMOVED lines=13> */
.L_x_14976:
[----:B------:R-:W-:Y:S05]  /*33b0*/  BSYNC.RECONVERGENT B2 ;  /* 0x0000000000027941 */ /* 0x000fea0003800200 */
.L_x_14975:
        /* <DEDUP_REMOVED lines=49> */
.L_x_14973:
[----:B------:R-:W-:Y:S05]  /*36d0*/  BSYNC.RECONVERGENT B1 ;  /* 0x0000000000017941 */ /* 0x000fea0003800200 */
.L_x_14972:
        /* <DEDUP_REMOVED lines=10> */
.L_x_14971:
        /* <DEDUP_REMOVED lines=19> */
.L_x_14980:
        /* <DEDUP_REMOVED lines=13> */
.L_x_14982:
[----:B------:R-:W-:Y:S05]  /*3980*/  BSYNC.RECONVERGENT B2 ;  /* 0x0000000000027941 */ /* 0x000fea0003800200 */
.L_x_14981:
        /* <DEDUP_REMOVED lines=49> */
.L_x_14979:
[----:B------:R-:W-:Y:S05]  /*3ca0*/  BSYNC.RECONVERGENT B1 ;  /* 0x0000000000017941 */ /* 0x000fea0003800200 */
.L_x_14978:
        /* <DEDUP_REMOVED lines=11> */
.L_x_14934:
[----:B------:R-:W-:Y:S01]  /*3d60*/  IMAD.U32 R91, RZ, RZ, UR15 ;  /* 0x0000000fff5b7e24 */ /* 0x000fe2000f8e00ff */
[----:B------:R-:W-:Y:S01]  /*3d70*/  MOV R66, R2 ;  /* 0x0000000200427202 */ /* 0x000fe20000000f00 */
[----:B------:R-:W-:Y:S02]  /*3d80*/  IMAD.U32 R101, RZ, RZ, UR14 ;  /* 0x0000000eff657e24 */ /* 0x000fe4000f8e00ff */
[----:B------:R-:W-:Y:S01]  /*3d90*/  IMAD.MOV.U32 R102, RZ, RZ, R4 ;  /* 0x000000ffff667224 */ /* 0x000fe200078e0004 */
[----:B------:R-:W-:Y:S01]  /*3da0*/  IADD3 R91, PT, PT, R91, -0x695add53, RZ ;  /* 0x96a522ad5b5b7810 */ /* 0x000fe20007ffe0ff */
[----:B------:R-:W-:Y:S02]  /*3db0*/  IMAD.MOV.U32 R64, RZ, RZ, RZ ;  /* 0x000000ffff407224 */ /* 0x000fe400078e00ff */
        /* <DEDUP_REMOVED lines=18> */
.L_x_14986:
        /* <DEDUP_REMOVED lines=13> */
.L_x_14988:
[----:B------:R-:W-:Y:S05]  /*3fb0*/  BSYNC.RECONVERGENT B2 ;  /* 0x0000000000027941 */ /* 0x000fea0003800200 */
.L_x_14987:
        /* <DEDUP_REMOVED lines=45> */
[----:B------:R-:W-:-:S07]  /*4290*/  LOP3.LUT R95, R91, R64, R103, 0x96, !PT ;  /* 0x000000405b5f7212 */ /* 0x000fce00078e9667 */
.L_x_14985:
[----:B------:R-:W-:Y:S05]  /*42a0*/  BSYNC.RECONVERGENT B1 ;  /* 0x0000000000017941 */ /* 0x000fea0003800200 */
.L_x_14984:
        /* <DEDUP_REMOVED lines=9> */
.L_x_14983:
[----:B------:R-:W-:Y:S02]  /*4340*/  IMAD.MOV.U32 R2, RZ, RZ, R66 ;  /* 0x000000ffff027224 */ /* 0x000fe400078e0042 */
        /* <DEDUP_REMOVED lines=15> */
.L_x_14992:
        /* <DEDUP_REMOVED lines=13> */
.L_x_14994:
[----:B------:R-:W-:Y:S05]  /*4510*/  BSYNC.RECONVERGENT B2 ;  /* 0x0000000000027941 */ /* 0x000fea0003800200 */
.L_x_14993:
        /* <DEDUP_REMOVED lines=46> */
.L_x_14991:
[----:B------:R-:W-:Y:S05]  /*4800*/  BSYNC.RECONVERGENT B1 ;  /* 0x0000000000017941 */ /* 0x000fea0003800200 */
.L_x_14990:
        /* <DEDUP_REMOVED lines=9> */
.L_x_14989:
        /* <DEDUP_REMOVED lines=16> */
.L_x_14998:
        /* <DEDUP_REMOVED lines=13> */
.L_x_15000:
[----:B------:R-:W-:Y:S05]  /*4a70*/  BSYNC.RECONVERGENT B2 ;  /* 0x0000000000027941 */ /* 0x000fea0003800200 */
.L_x_14999:
        /* <DEDUP_REMOVED lines=47> */
.L_x_14997:
[----:B------:R-:W-:Y:S05]  /*4d70*/  BSYNC.RECONVERGENT B1 ;  /* 0x0000000000017941 */ /* 0x000fea0003800200 */
.L_x_14996:
        /* <DEDUP_REMOVED lines=9> */
.L_x_14995:
        /* <DEDUP_REMOVED lines=16> */
.L_x_15004:
        /* <DEDUP_REMOVED lines=13> */
.L_x_15006:
[----:B------:R-:W-:Y:S05]  /*4fe0*/  BSYNC.RECONVERGENT B2 ;  /* 0x0000000000027941 */ /* 0x000fea0003800200 */
.L_x_15005:
        /* <DEDUP_REMOVED lines=47> */
.L_x_15003:
[----:B------:R-:W-:Y:S05]  /*52e0*/  BSYNC.RECONVERGENT B1 ;  /* 0x0000000000017941 */ /* 0x000fea0003800200 */
.L_x_15002:
        /* <DEDUP_REMOVED lines=9> */
.L_x_15001:
        /* <DEDUP_REMOVED lines=16> */
.L_x_15010:
        /* <DEDUP_REMOVED lines=13> */
.L_x_15012:
[----:B------:R-:W-:Y:S05]  /*5550*/  BSYNC.RECONVERGENT B2 ;  /* 0x0000000000027941 */ /* 0x000fea0003800200 */
.L_x_15011:
        /* <DEDUP_REMOVED lines=47> */
.L_x_15009:
[----:B------:R-:W-:Y:S05]  /*5850*/  BSYNC.RECONVERGENT B1 ;  /* 0x0000000000017941 */ /* 0x000fea0003800200 */
.L_x_15008:
        /* <DEDUP_REMOVED lines=9> */
.L_x_15007:
        /* <DEDUP_REMOVED lines=16> */
.L_x_15016:
        /* <DEDUP_REMOVED lines=13> */
.L_x_15018:
[----:B------:R-:W-:Y:S05]  /*5ac0*/  BSYNC.RECONVERGENT B2 ;  /* 0x0000000000027941 */ /* 0x000fea0003800200 */
.L_x_15017:
        /* <DEDUP_REMOVED lines=47> */
.L_x_15015:
[----:B------:R-:W-:Y:S05]  /*5dc0*/  BSYNC.RECONVERGENT B1 ;  /* 0x0000000000017941 */ /* 0x000fea0003800200 */
.L_x_15014:
        /* <DEDUP_REMOVED lines=9> */
.L_x_15013:
        /* <DEDUP_REMOVED lines=16> */
.L_x_15022:
        /* <DEDUP_REMOVED lines=13> */
.L_x_15024:
[----:B------:R-:W-:Y:S05]  /*6030*/  BSYNC.RECONVERGENT B2 ;  /* 0x0000000000027941 */ /* 0x000fea0003800200 */
.L_x_15023:
[----:B------:R-:W-:Y:S01]  /*6040*/  IMAD.WIDE.U32 R94, R100, -0x326172a9, RZ ;  /* 0xcd9e8d57645e7825 */ /* 0x000fe200078e00ff */
[----:B------:R-:W-:Y:S01]  /*6050*/  LOP3.LUT R104, R3, UR15, R71, 0x96, !PT ;  /* 0x0000000f03687c12 */ /* 0x000fe2000f8e9647 */
        /* <DEDUP_REMOVED lines=43> */
[----:B------:R-:W-:Y:S01]  /*6310*/  IMAD.MOV.U32 R70, RZ, RZ, R102 ;  /* 0x000000ffff467224 */ /* 0x000fe200078e0066 */
[----:B------:R-:W-:-:S07]  /*6320*/  MOV R102, R104 ;  /* 0x0000006800667202 */ /* 0x000fce0000000f00 */
.L_x_15021:
[----:B------:R-:W-:Y:S05]  /*6330*/  BSYNC.RECONVERGENT B1 ;  /* 0x0000000000017941 */ /* 0x000fea0003800200 */
.L_x_15020:
        /* <DEDUP_REMOVED lines=9> */
.L_x_15019:
        /* <DEDUP_REMOVED lines=16> */
.L_x_15027:
        /* <DEDUP_REMOVED lines=13> */
.L_x_15029:
[----:B------:R-:W-:Y:S05]  /*65a0*/  BSYNC.RECONVERGENT B2 ;  /* 0x0000000000027941 */ /* 0x000fea0003800200 */
.L_x_15028:
        /* <DEDUP_REMOVED lines=47> */
.L_x_15026:
[----:B------:R-:W-:Y:S05]  /*68a0*/  BSYNC.RECONVERGENT B1 ;  /* 0x0000000000017941 */ /* 0x000fea0003800200 */
.L_x_15025:
        /* <DEDUP_REMOVED lines=9> */
.L_x_14977:
[----:B------:R-:W0:Y:S01]  /*6940*/  LDC.64 R104, c[0x0][0x3a8] ;  /* 0x0000ea00ff687b82 */ /* 0x000e220000000a00 */
        /* <DEDUP_REMOVED lines=8> */
[----:B------:R-:W-:Y:S02]  /*69d0*/  LOP3.LUT R110, R101, 0xff0000, RZ, 0xc0, !PT ;  /* 0x00ff0000656e7812 */ /* 0x000fe400078ec0ff */
[----:B------:R-:W-:Y:S02]  /*69e0*/  PRMT R101, R11, 0x7104, RZ ;  /* 0x000071040b657816 */ /* 0x000fe400000000ff */
[----:B------:R-:W-:Y:S02]  /*69f0*/  PRMT R110, R110, 0x4210, R91 ;  /* 0x000042106e6e7816 */ /* 0x000fe4000000005b */
[----:B------:R-:W-:-:S02]  /*6a00*/  LOP3.LUT R108, R9, 0xff, RZ, 0xc0, !PT ;  /* 0x000000ff096c7812 */ /* 0x000fc400078ec0ff */
[----:B------:R-:W-:Y:S02]  /*6a10*/  LOP3.LUT R106, R8, 0xff, RZ, 0xc0, !PT ;  /* 0x000000ff086a7812 */ /* 0x000fe400078ec0ff */
[----:B0-----:R-:W-:Y:S01]  /*6a20*/  LOP3.LUT R104, R7, 0xff, RZ, 0xc0, !PT ;  /* 0x000000ff07687812 */ /* 0x001fe200078ec0ff */
        /* <DEDUP_REMOVED lines=11> */
.L_x_15030:
[----:B------:R-:W-:Y:S02]  /*6ae0*/  VIADD R90, R90, 0x100 ;  /* 0x000001005a5a7836 */ /* 0x000fe40000000000 */
[----:B------:R-:W-:-:S07]  /*6af0*/  VIADD R89, R89, 0x100 ;  /* 0x0000010059597836 */ /* 0x000fce0000000000 */
.L_x_14932:
[----:B------:R-:W-:Y:S05]  /*6b00*/  BSYNC.RECONVERGENT B0 ;  /* 0x0000000000007941 */ /* 0x000fea0003800200 */
.L_x_14931:
        /* <DEDUP_REMOVED lines=9> */
.L_x_15033:
[----:B------:R-:W-:Y:S05]  /*6ba0*/  BRA.U !UP0, `(.L_x_15034) ;  /* 0x0000002d08a47547 */ /* 0x000fea000b800000 */
[----:B------:R-:W1:Y:S02]  /*6bb0*/  LDC.64 R72, c[0x0][0x3a0] ;  /* 0x0000e800ff487b82 */ /* 0x000e640000000a00 */
[----:B-1----:R-:W-:-:S05]  /*6bc0*/  IMAD.WIDE.U32 R102, R90, 0x20, R72 ;  /* 0x000000205a667825 */ /* 0x002fca00078e0048 */
[----:B------:R1:W5:Y:S04]  /*6bd0*/  LDG.E.128 R72, desc[UR12][R102.64] ;  /* 0x0000000c66487981 */ /* 0x000368000c1e1d00 */
[----:B------:R1:W5:Y:S01]  /*6be0*/  LDG.E.128 R76, desc[UR12][R102.64+0x10] ;  /* 0x0000100c664c7981 */ /* 0x000362000c1e1d00 */
[----:B------:R-:W-:-:S13]  /*6bf0*/  ISETP.LT.AND P2, PT, RZ, UR39, PT ;  /* 0x00000027ff007c0c */ /* 0x000fda000bf41270 */
[----:B------:R-:W-:Y:S01]  /*6c00*/  @!P2 MOV R91, R2 ;  /* 0x00000002005ba202 */ /* 0x000fe20000000f00 */
[----:B------:R-:W-:Y:S01]  /*6c10*/  @!P2 IMAD.MOV.U32 R106, RZ, RZ, R4 ;  /* 0x000000ffff6aa224 */ /* 0x000fe200078e0004 */
        /* <DEDUP_REMOVED lines=17> */
.L_x_15038:
[----:B------:R-:W-:Y:S01]  /*6d30*/  VIADD R99, R99, 0x1 ;  /* 0x0000000163637836 */ /* 0x000fe20000000000 */
[----:B------:R-:W-:Y:S03]  /*6d40*/  BSSY.RECONVERGENT B2, `(.L_x_15039) ;  /* 0x000000c000027945 */ /* 0x000fe60003800200 */
        /* <DEDUP_REMOVED lines=11> */
.L_x_15040:
[----:B------:R-:W-:Y:S05]  /*6e00*/  BSYNC.RECONVERGENT B2 ;  /* 0x0000000000027941 */ /* 0x000fea0003800200 */
.L_x_15039:
        /* <DEDUP_REMOVED lines=48> */
.L_x_15037:
[----:B------:R-:W-:Y:S05]  /*7110*/  BSYNC.RECONVERGENT B1 ;  /* 0x0000000000017941 */ /* 0x000fea0003800200 */
.L_x_15036:
        /* <DEDUP_REMOVED lines=10> */
.L_x_15035:
[----:B------:R-:W-:Y:S02]  /*71c0*/  @!P2 IMAD.MOV.U32 R4, RZ, RZ, R91 ;  /* 0x000000ffff04a224 */ /* 0x000fe400078e005b */
[----:B0-----:R-:W-:Y:S01]  /*71d0*/  @!P2 IMAD.MOV.U32 R104, RZ, RZ, R106 ;  /* 0x000000ffff68a224 */ /* 0x001fe200078e006a */
        /* <DEDUP_REMOVED lines=17> */
.L_x_15044:
        /* <DEDUP_REMOVED lines=13> */
.L_x_15046:
[----:B------:R-:W-:Y:S05]  /*73c0*/  BSYNC.RECONVERGENT B2 ;  /* 0x0000000000027941 */ /* 0x000fea0003800200 */
.L_x_15045:
        /* <DEDUP_REMOVED lines=47> */
.L_x_15043:
[----:B------:R-:W-:Y:S05]  /*76c0*/  BSYNC.RECONVERGENT B1 ;  /* 0x0000000000017941 */ /* 0x000fea0003800200 */
.L_x_15042:
        /* <DEDUP_REMOVED lines=10> */
.L_x_15041:
        /* <DEDUP_REMOVED lines=19> */
.L_x_15050:
        /* <DEDUP_REMOVED lines=13> */
.L_x_15052:
[----:B------:R-:W-:Y:S05]  /*7970*/  BSYNC.RECONVERGENT B2 ;  /* 0x0000000000027941 */ /* 0x000fea0003800200 */
.L_x_15051:
        /* <DEDUP_REMOVED lines=49> */
.L_x_15049:
[----:B------:R-:W-:Y:S05]  /*7c90*/  BSYNC.RECONVERGENT B1 ;  /* 0x0000000000017941 */ /* 0x000fea0003800200 */
.L_x_15048:
        /* <DEDUP_REMOVED lines=10> */
.L_x_15047:
        /* <DEDUP_REMOVED lines=19> */
.L_x_15056:
        /* <DEDUP_REMOVED lines=13> */
.L_x_15058:
[----:B------:R-:W-:Y:S05]  /*7f40*/  BSYNC.RECONVERGENT B2 ;  /* 0x0000000000027941 */ /* 0x000fea0003800200 */
.L_x_15057:
        /* <DEDUP_REMOVED lines=48> */
.L_x_15055:
[----:B------:R-:W-:Y:S05]  /*8250*/  BSYNC.RECONVERGENT B1 ;  /* 0x0000000000017941 */ /* 0x000fea0003800200 */
.L_x_15054:
        /* <DEDUP_REMOVED lines=10> */
.L_x_15053:
        /* <DEDUP_REMOVED lines=19> */
.L_x_15062:
        /* <DEDUP_REMOVED lines=13> */
.L_x_15064:
[----:B------:R-:W-:Y:S05]  /*8500*/  BSYNC.RECONVERGENT B2 ;  /* 0x0000000000027941 */ /* 0x000fea0003800200 */
.L_x_15063:
        /* <DEDUP_REMOVED lines=49> */
.L_x_15061:
[----:B------:R-:W-:Y:S05]  /*8820*/  BSYNC.RECONVERGENT B1 ;  /* 0x0000000000017941 */ /* 0x000fea0003800200 */
.L_x_15060:
        /* <DEDUP_REMOVED lines=10> */
.L_x_15059:
        /* <DEDUP_REMOVED lines=19> */
.L_x_15068:
        /* <DEDUP_REMOVED lines=13> */
.L_x_15070:
[----:B------:R-:W-:Y:S05]  /*8ad0*/  BSYNC.RECONVERGENT B2 ;  /* 0x0000000000027941 */ /* 0x000fea0003800200 */
.L_x_15069:
        /* <DEDUP_REMOVED lines=48> */
.L_x_15067:
[----:B------:R-:W-:Y:S05]  /*8de0*/  BSYNC.RECONVERGENT B1 ;  /* 0x0000000000017941 */ /* 0x000fea0003800200 */
.L_x_15066:
        /* <DEDUP_REMOVED lines=10> */
.L_x_15065:
        /* <DEDUP_REMOVED lines=19> */
.L_x_15074:
        /* <DEDUP_REMOVED lines=13> */
.L_x_15076:
[----:B------:R-:W-:Y:S05]  /*9090*/  BSYNC.RECONVERGENT B2 ;  /* 0x0000000000027941 */ /* 0x000fea0003800200 */
.L_x_15075:
        /* <DEDUP_REMOVED lines=49> */
.L_x_15073:
[----:B------:R-:W-:Y:S05]  /*93b0*/  BSYNC.RECONVERGENT B1 ;  /* 0x0000000000017941 */ /* 0x000fea0003800200 */
.L_x_15072:
        /* <DEDUP_REMOVED lines=10> */
.L_x_15071:
        /* <DEDUP_REMOVED lines=19> */
.L_x_15080:
        /* <DEDUP_REMOVED lines=13> */
.L_x_15082:
[----:B------:R-:W-:Y:S05]  /*9660*/  BSYNC.RECONVERGENT B2 ;  /* 0x0000000000027941 */ /* 0x000fea0003800200 */
.L_x_15081:
        /* <DEDUP_REMOVED lines=49> */
.L_x_15079:
[----:B------:R-:W-:Y:S05]  /*9980*/  BSYNC.RECONVERGENT B1 ;  /* 0x0000000000017941 */ /* 0x000fea0003800200 */
.L_x_15078:
        /* <DEDUP_REMOVED lines=11> */
.L_x_15034:
        /* <DEDUP_REMOVED lines=24> */
.L_x_15086:
        /* <DEDUP_REMOVED lines=13> */
.L_x_15088:
[----:B------:R-:W-:Y:S05]  /*9c90*/  BSYNC.RECONVERGENT B2 ;  /* 0x0000000000027941 */ /* 0x000fea0003800200 */
.L_x_15087:
        /* <DEDUP_REMOVED lines=46> */
.L_x_15085:
[----:B------:R-:W-:Y:S05]  /*9f80*/  BSYNC.RECONVERGENT B1 ;  /* 0x0000000000017941 */ /* 0x000fea0003800200 */
.L_x_15084:
        /* <DEDUP_REMOVED lines=9> */
.L_x_15083:
[----:B------:R-:W-:Y:S01]  /*a020*/  MOV R2, R74 ;  /* 0x0000004a00027202 */ /* 0x000fe20000000f00 */
        /* <DEDUP_REMOVED lines=15> */
.L_x_15092:
        /* <DEDUP_REMOVED lines=13> */
.L_x_15094:
[----:B------:R-:W-:Y:S05]  /*a1f0*/  BSYNC.RECONVERGENT B2 ;  /* 0x0000000000027941 */ /* 0x000fea0003800200 */
.L_x_15093:
        /* <DEDUP_REMOVED lines=44> */
[----:B------:R-:W-:Y:S02]  /*a4c0*/  LOP3.LUT R95, R91, R74, R77, 0x96, !PT ;  /* 0x0000004a5b5f7212 */ /* 0x000fe400078e964d */
[----:B------:R-:W-:-:S07]  /*a4d0*/  MOV R102, R76 ;  /* 0x0000004c00667202 */ /* 0x000fce0000000f00 */
.L_x_15091:
[----:B------:R-:W-:Y:S05]  /*a4e0*/  BSYNC.RECONVERGENT B1 ;  /* 0x0000000000017941 */ /* 0x000fea0003800200 */
.L_x_15090:
        /* <DEDUP_REMOVED lines=9> */
.L_x_15089:
        /* <DEDUP_REMOVED lines=16> */
.L_x_15098:
        /* <DEDUP_REMOVED lines=13> */
.L_x_15100:
[----:B------:R-:W-:Y:S05]  /*a750*/  BSYNC.RECONVERGENT B2 ;  /* 0x0000000000027941 */ /* 0x000fea0003800200 */
.L_x_15099:
        /* <DEDUP_REMOVED lines=47> */
.L_x_15097:
[----:B------:R-:W-:Y:S05]  /*aa50*/  BSYNC.RECONVERGENT B1 ;  /* 0x0000000000017941 */ /* 0x000fea0003800200 */
.L_x_15096:
        /* <DEDUP_REMOVED lines=9> */
.L_x_15095:
        /* <DEDUP_REMOVED lines=16> */
.L_x_15104:
        /* <DEDUP_REMOVED lines=13> */
.L_x_15106:
[----:B------:R-:W-:Y:S05]  /*acc0*/  BSYNC.RECONVERGENT B2 ;  /* 0x0000000000027941 */ /* 0x000fea0003800200 */
.L_x_15105:
        /* <DEDUP_REMOVED lines=47> */
.L_x_15103:
[----:B------:R-:W-:Y:S05]  /*afc0*/  BSYNC.RECONVERGENT B1 ;  /* 0x0000000000017941 */ /* 0x000fea0003800200 */
.L_x_15102:
        /* <DEDUP_REMOVED lines=9> */
.L_x_15101:
        /* <DEDUP_REMOVED lines=16> */
.L_x_15110:
        /* <DEDUP_REMOVED lines=13> */
.L_x_15112:
[----:B------:R-:W-:Y:S05]  /*b230*/  BSYNC.RECONVERGENT B2 ;  /* 0x0000000000027941 */ /* 0x000fea0003800200 */
.L_x_15111:
        /* <DEDUP_REMOVED lines=47> */
.L_x_15109:
[----:B------:R-:W-:Y:S05]  /*b530*/  BSYNC.RECONVERGENT B1 ;  /* 0x0000000000017941 */ /* 0x000fea0003800200 */
.L_x_15108:
        /* <DEDUP_REMOVED lines=9> */
.L_x_15107:
        /* <DEDUP_REMOVED lines=16> */
.L_x_15116:
        /* <DEDUP_REMOVED lines=13> */
.L_x_15118:
[----:B------:R-:W-:Y:S05]  /*b7a0*/  BSYNC.RECONVERGENT B2 ;  /* 0x0000000000027941 */ /* 0x000fea0003800200 */
.L_x_15117:
        /* <DEDUP_REMOVED lines=47> */
.L_x_15115:
[----:B------:R-:W-:Y:S05]  /*baa0*/  BSYNC.RECONVERGENT B1 ;  /* 0x0000000000017941 */ /* 0x000fea0003800200 */
.L_x_15114:
        /* <DEDUP_REMOVED lines=9> */
.L_x_15113:
        /* <DEDUP_REMOVED lines=16> */
.L_x_15122:
        /* <DEDUP_REMOVED lines=13> */
.L_x_15124:
[----:B------:R-:W-:Y:S05]  /*bd10*/  BSYNC.RECONVERGENT B2 ;  /* 0x0000000000027941 */ /* 0x000fea0003800200 */
.L_x_15123:
        /* <DEDUP_REMOVED lines=47> */
.L_x_15121:
[----:B------:R-:W-:Y:S05]  /*c010*/  BSYNC.RECONVERGENT B1 ;  /* 0x0000000000017941 */ /* 0x000fea0003800200 */
.L_x_15120:
        /* <DEDUP_REMOVED lines=9> */
.L_x_15119:
        /* <DEDUP_REMOVED lines=16> */
.L_x_15127:
        /* <DEDUP_REMOVED lines=13> */
.L_x_15129:
[----:B------:R-:W-:Y:S05]  /*c280*/  BSYNC.RECONVERGENT B2 ;  /* 0x0000000000027941 */ /* 0x000fea0003800200 */
.L_x_15128:
        /* <DEDUP_REMOVED lines=47> */
.L_x_15126:
[----:B------:R-:W-:Y:S05]  /*c580*/  BSYNC.RECONVERGENT B1 ;  /* 0x0000000000017941 */ /* 0x000fea0003800200 */
.L_x_15125:
        /* <DEDUP_REMOVED lines=9> */
.L_x_15077:
        /* <DEDUP_REMOVED lines=26> */
.L_x_15130:
[----:B------:R-:W-:Y:S01]  /*c7c0*/  VIADD R90, R90, 0x100 ;  /* 0x000001005a5a7836 */ /* 0x000fe20000000000 */
[----:B------:R-:W-:-:S07]  /*c7d0*/  IADD3 R89, PT, PT, R89, 0x100, RZ ;  /* 0x0000010059597810 */ /* 0x000fce0007ffe0ff */
.L_x_15032:
[----:B------:R-:W-:Y:S05]  /*c7e0*/  BSYNC.RECONVERGENT B0 ;  /* 0x0000000000007941 */ /* 0x000fea0003800200 */
.L_x_15031:
        /* <DEDUP_REMOVED lines=9> */
.L_x_15133:
        /* <DEDUP_REMOVED lines=25> */
.L_x_15138:
        /* <DEDUP_REMOVED lines=13> */
.L_x_15140:
[----:B------:R-:W-:Y:S05]  /*cae0*/  BSYNC.RECONVERGENT B2 ;  /* 0x0000000000027941 */ /* 0x000fea0003800200 */
.L_x_15139:
        /* <DEDUP_REMOVED lines=48> */
.L_x_15137:
[----:B------:R-:W-:Y:S05]  /*cdf0*/  BSYNC.RECONVERGENT B1 ;  /* 0x0000000000017941 */ /* 0x000fea0003800200 */
.L_x_15136:
        /* <DEDUP_REMOVED lines=10> */
.L_x_15135:
[----:B------:R-:W-:Y:S01]  /*cea0*/  @!P3 IMAD.MOV.U32 R4, RZ, RZ, R91 ;  /* 0x000000ffff04b224 */ /* 0x000fe200078e005b */
[----:B0-----:R-:W-:Y:S01]  /*ceb0*/  @!P3 MOV R104, R106 ;  /* 0x0000006a0068b202 */ /* 0x001fe20000000f00 */
        /* <DEDUP_REMOVED lines=17> */
.L_x_15144:
        /* <DEDUP_REMOVED lines=13> */
.L_x_15146:
[----:B------:R-:W-:Y:S05]  /*d0a0*/  BSYNC.RECONVERGENT B2 ;  /* 0x0000000000027941 */ /* 0x000fea0003800200 */
.L_x_15145:
        /* <DEDUP_REMOVED lines=47> */
.L_x_15143:
[----:B------:R-:W-:Y:S05]  /*d3a0*/  BSYNC.RECONVERGENT B1 ;  /* 0x0000000000017941 */ /* 0x000fea0003800200 */
.L_x_15142:
        /* <DEDUP_REMOVED lines=10> */
.L_x_15141:
        /* <DEDUP_REMOVED lines=19> */
.L_x_15150:
        /* <DEDUP_REMOVED lines=13> */
.L_x_15152:
[----:B------:R-:W-:Y:S05]  /*d650*/  BSYNC.RECONVERGENT B2 ;  /* 0x0000000000027941 */ /* 0x000fea0003800200 */
.L_x_15151:
        /* <DEDUP_REMOVED lines=49> */
.L_x_15149:
[----:B------:R-:W-:Y:S05]  /*d970*/  BSYNC.RECONVERGENT B1 ;  /* 0x0000000000017941 */ /* 0x000fea0003800200 */
.L_x_15148:
        /* <DEDUP_REMOVED lines=10> */
.L_x_15147:
        /* <DEDUP_REMOVED lines=19> */
.L_x_15156:
        /* <DEDUP_REMOVED lines=13> */
.L_x_15158:
[----:B------:R-:W-:Y:S05]  /*dc20*/  BSYNC.RECONVERGENT B2 ;  /* 0x0000000000027941 */ /* 0x000fea0003800200 */
.L_x_15157:
        /* <DEDUP_REMOVED lines=48> */
.L_x_15155:
[----:B------:R-:W-:Y:S05]  /*df30*/  BSYNC.RECONVERGENT B1 ;  /* 0x0000000000017941 */ /* 0x000fea0003800200 */
.L_x_15154:
        /* <DEDUP_REMOVED lines=10> */
.L_x_15153:
        /* <DEDUP_REMOVED lines=19> */
.L_x_15162:
        /* <DEDUP_REMOVED lines=13> */
.L_x_15164:
[----:B------:R-:W-:Y:S05]  /*e1e0*/  BSYNC.RECONVERGENT B2 ;  /* 0x0000000000027941 */ /* 0x000fea0003800200 */
.L_x_15163:
        /* <DEDUP_REMOVED lines=49> */
.L_x_15161:
[----:B------:R-:W-:Y:S05]  /*e500*/  BSYNC.RECONVERGENT B1 ;  /* 0x0000000000017941 */ /* 0x000fea0003800200 */
.L_x_15160:
        /* <DEDUP_REMOVED lines=10> */
.L_x_15159:
        /* <DEDUP_REMOVED lines=19> */
.L_x_15168:
        /* <DEDUP_REMOVED lines=13> */
.L_x_15170:
[----:B------:R-:W-:Y:S05]  /*e7b0*/  BSYNC.RECONVERGENT B2 ;  /* 0x0000000000027941 */ /* 0x000fea0003800200 */
.L_x_15169:
        /* <DEDUP_REMOVED lines=48> */
.L_x_15167:
[----:B------:R-:W-:Y:S05]  /*eac0*/  BSYNC.RECONVERGENT B1 ;  /* 0x0000000000017941 */ /* 0x000fea0003800200 */
.L_x_15166:
        /* <DEDUP_REMOVED lines=10> */
.L_x_15165:
        /* <DEDUP_REMOVED lines=19> */
.L_x_15174:
        /* <DEDUP_REMOVED lines=13> */
.L_x_15176:
[----:B------:R-:W-:Y:S05]  /*ed70*/  BSYNC.RECONVERGENT B2 ;  /* 0x0000000000027941 */ /* 0x000fea0003800200 */
.L_x_15175:
        /* <DEDUP_REMOVED lines=48> */
.L_x_15173:
[----:B------:R-:W-:Y:S05]  /*f080*/  BSYNC.RECONVERGENT B1 ;  /* 0x0000000000017941 */ /* 0x000fea0003800200 */
.L_x_15172:
        /* <DEDUP_REMOVED lines=10> */
.L_x_15171:
        /* <DEDUP_REMOVED lines=19> */
.L_x_15180:
        /* <DEDUP_REMOVED lines=13> */
.L_x_15182:
[----:B------:R-:W-:Y:S05]  /*f330*/  BSYNC.RECONVERGENT B2 ;  /* 0x0000000000027941 */ /* 0x000fea0003800200 */
.L_x_15181:
        /* <DEDUP_REMOVED lines=49> */
.L_x_15179:
[----:B------:R-:W-:Y:S05]  /*f650*/  BSYNC.RECONVERGENT B1 ;  /* 0x0000000000017941 */ /* 0x000fea0003800200 */
.L_x_15178:
        /* <DEDUP_REMOVED lines=11> */
.L_x_15134:
        /* <DEDUP_REMOVED lines=24> */
.L_x_15186:
        /* <DEDUP_REMOVED lines=13> */
.L_x_15188:
[----:B------:R-:W-:Y:S05]  /*f960*/  BSYNC.RECONVERGENT B2 ;  /* 0x0000000000027941 */ /* 0x000fea0003800200 */
.L_x_15187:
        /* <DEDUP_REMOVED lines=46> */
.L_x_15185:
[----:B------:R-:W-:Y:S05]  /*fc50*/  BSYNC.RECONVERGENT B1 ;  /* 0x0000000000017941 */ /* 0x000fea0003800200 */
.L_x_15184:
        /* <DEDUP_REMOVED lines=9> */
.L_x_15183:
        /* <DEDUP_REMOVED lines=16> */
.L_x_15192:
        /* <DEDUP_REMOVED lines=13> */
.L_x_15194:
[----:B------:R-:W-:Y:S05]  /*fec0*/  BSYNC.RECONVERGENT B2 ;  /* 0x0000000000027941 */ /* 0x000fea0003800200 */
.L_x_15193:
        /* <DEDUP_REMOVED lines=46> */
.L_x_15191:
[----:B------:R-:W-:Y:S05]  /*101b0*/  BSYNC.RECONVERGENT B1 ;  /* 0x0000000000017941 */ /* 0x000fea0003800200 */
.L_x_15190:
        /* <DEDUP_REMOVED lines=9> */
.L_x_15189:
        /* <DEDUP_REMOVED lines=16> */
.L_x_15198:
        /* <DEDUP_REMOVED lines=13> */
.L_x_15200:
[----:B------:R-:W-:Y:S05]  /*10420*/  BSYNC.RECONVERGENT B2 ;  /* 0x0000000000027941 */ /* 0x000fea0003800200 */
.L_x_15199:
        /* <DEDUP_REMOVED lines=47> */
.L_x_15197:
[----:B------:R-:W-:Y:S05]  /*10720*/  BSYNC.RECONVERGENT B1 ;  /* 0x0000000000017941 */ /* 0x000fea0003800200 */
.L_x_15196:
        /* <DEDUP_REMOVED lines=9> */
.L_x_15195:
        /* <DEDUP_REMOVED lines=16> */
.L_x_15204:
        /* <DEDUP_REMOVED lines=13> */
.L_x_15206:
[----:B------:R-:W-:Y:S05]  /*10990*/  BSYNC.RECONVERGENT B2 ;  /* 0x0000000000027941 */ /* 0x000fea0003800200 */
.L_x_15205:
        /* <DEDUP_REMOVED lines=47> */
.L_x_15203:
[----:B------:R-:W-:Y:S05]  /*10c90*/  BSYNC.RECONVERGENT B1 ;  /* 0x0000000000017941 */ /* 0x000fea0003800200 */
.L_x_15202:
        /* <DEDUP_REMOVED lines=9> */
.L_x_15201:
        /* <DEDUP_REMOVED lines=16> */
.L_x_15210:
        /* <DEDUP_REMOVED lines=13> */
.L_x_15212:
[----:B------:R-:W-:Y:S05]  /*10f00*/  BSYNC.RECONVERGENT B2 ;  /* 0x0000000000027941 */ /* 0x000fea0003800200 */
.L_x_15211:
        /* <DEDUP_REMOVED lines=47> */
.L_x_15209:
[----:B------:R-:W-:Y:S05]  /*11200*/  BSYNC.RECONVERGENT B1 ;  /* 0x0000000000017941 */ /* 0x000fea0003800200 */
.L_x_15208:
        /* <DEDUP_REMOVED lines=9> */
.L_x_15207:
        /* <DEDUP_REMOVED lines=16> */
.L_x_15216:
        /* <DEDUP_REMOVED lines=13> */
.L_x_15218:
[----:B------:R-:W-:Y:S05]  /*11470*/  BSYNC.RECONVERGENT B2 ;  /* 0x0000000000027941 */ /* 0x000fea0003800200 */
.L_x_15217:
        /* <DEDUP_REMOVED lines=47> */
.L_x_15215:
[----:B------:R-:W-:Y:S05]  /*11770*/  BSYNC.RECONVERGENT B1 ;  /* 0x0000000000017941 */ /* 0x000fea0003800200 */
.L_x_15214:
        /* <DEDUP_REMOVED lines=9> */
.L_x_15213:
        /* <DEDUP_REMOVED lines=16> */
.L_x_15222:
        /* <DEDUP_REMOVED lines=13> */
.L_x_15224:
[----:B------:R-:W-:Y:S05]  /*119e0*/  BSYNC.RECONVERGENT B2 ;  /* 0x0000000000027941 */ /* 0x000fea0003800200 */
.L_x_15223:
        /* <DEDUP_REMOVED lines=47> */
.L_x_15221:
[----:B------:R-:W-:Y:S05]  /*11ce0*/  BSYNC.RECONVERGENT B1 ;  /* 0x0000000000017941 */ /* 0x000fea0003800200 */
.L_x_15220:
        /* <DEDUP_REMOVED lines=9> */
.L_x_15219:
[----:B------:R-:W-:Y:S01]  /*11d80*/  IMAD.MOV.U32 R2, RZ, RZ, R103 ;  /* 0x000000ffff027224 */ /* 0x000fe200078e0067 */
[----:B------:R-:W-:Y:S01]  /*11d90*/  MOV R4, R102 ;  /* 0x0000006600047202 */ /* 0x000fe20000000f00 */
[----:B------:R-:W-:Y:S01]  /*11da0*/  IMAD.MOV.U32 R87, RZ, RZ, RZ ;  /* 0x000000ffff577224 */ /* 0x000fe200078e00ff */
[----:B------:R-:W-:Y:S06]  /*11db0*/  BRA.U !UP2, `(.L_x_15177) ;  /* 0x000000050a5c7547 */ /* 0x000fec000b800000 */
        /* <DEDUP_REMOVED lines=16> */
.L_x_15227:
[----:B------:R-:W-:Y:S01]  /*11ec0*/  VIADD R99, R99, 0x1 ;  /* 0x0000000163637836 */ /* 0x000fe20000000000 */
[----:B------:R-:W-:Y:S03]  /*11ed0*/  BSSY.RECONVERGENT B2, `(.L_x_15228) ;  /* 0x000000c000027945 */ /* 0x000fe60003800200 */
        /* <DEDUP_REMOVED lines=11> */
.L_x_15229:
[----:B------:R-:W-:Y:S05]  /*11f90*/  BSYNC.RECONVERGENT B2 ;  /* 0x0000000000027941 */ /* 0x000fea0003800200 */
.L_x_15228:
        /* <DEDUP_REMOVED lines=47> */
.L_x_15226:
[----:B------:R-:W-:Y:S05]  /*12290*/  BSYNC.RECONVERGENT B1 ;  /* 0x0000000000017941 */ /* 0x000fea0003800200 */
.L_x_15225:
        /* <DEDUP_REMOVED lines=9> */
.L_x_15177:
        /* <DEDUP_REMOVED lines=25> */
.L_x_15132:
[----:B------:R-:W-:Y:S05]  /*124c0*/  BSYNC.RECONVERGENT B0 ;  /* 0x0000000000007941 */ /* 0x000fea0003800200 */
.L_x_15131:
        /* <DEDUP_REMOVED lines=110> */
.L_x_15231:
[----:B------:R-:W-:Y:S05]  /*12bb0*/  BSYNC.RECONVERGENT B0 ;  /* 0x0000000000007941 */ /* 0x000fea0003800200 */
.L_x_15230:
        /* <DEDUP_REMOVED lines=12> */
.L_x_15233:
[----:B------:R-:W-:Y:S05]  /*12c80*/  BSYNC.RECONVERGENT B0 ;  /* 0x0000000000007941 */ /* 0x000fea0003800200 */
.L_x_15232:
        /* <DEDUP_REMOVED lines=110> */
.L_x_15236:
[----:B------:R-:W-:Y:S05]  /*13370*/  BSYNC.RECONVERGENT B0 ;  /* 0x0000000000007941 */ /* 0x000fea0003800200 */
.L_x_15235:
        /* <DEDUP_REMOVED lines=34> */
.L_x_15238:
[----:B------:R-:W-:Y:S05]  /*135a0*/  BSYNC.RECONVERGENT B0 ;  /* 0x0000000000007941 */ /* 0x000fea0003800200 */
.L_x_15237:
        /* <DEDUP_REMOVED lines=33> */
.L_x_15239:
[----:B------:R-:W-:Y:S05]  /*137c0*/  BSYNC.RECONVERGENT B0 ;  /* 0x0000000000007941 */ /* 0x000fea0003800200 */
.L_x_15234:
[----:B------:R-:W-:Y:S02]  /*137d0*/  UIADD3 UR23, UPT, UPT, UR23, UR20, URZ ;  /* 0x0000001417177290 */ /* 0x000fe4000fffe0ff */
[----:B------:R-:W-:Y:S02]  /*137e0*/  UPLOP3.LUT UP1, UPT, UPT, UPT, UP1, 0x40, 0x4 ;  /* 0x000000000004789c */ /* 0x000fe40003f2e810 */
[----:B------:R-:W-:-:S09]  /*137f0*/  UISETP.GE.AND UP0, UPT, UR23, UR21, UPT ;  /* 0x000000151700728c */ /* 0x000fd2000bf06270 */
[----:B------:R-:W-:Y:S05]  /*13800*/  BRA.U !UP0, `(.L_x_15240) ;  /* 0xfffffed508247547 */ /* 0x000fea000b83ffff */
[----:B------:R-:W-:Y:S05]  /*13810*/  EXIT ;  /* 0x000000000000794d */ /* 0x000fea0003800000 */
.L_x_15241:
        /* <DEDUP_REMOVED lines=14> */
.L_x_21025:


//--------------------- .text._ZN10layer_norm13ln_fwd_kernelINS_13Kernel_traitsIf6__halffS2_fjLj6144ELj1ELj1ELj8ELj16ENS_18Kernel_traits_baseILj6144EfS2_fS2_fjLj256EEEEELb1ELb0ELb1ELb1EEEvNS_9FwdParamsE --------------------------
	.section	.text._ZN10layer_norm13ln_fwd_kernelINS_13Kernel_traitsIf6__halffS2_fjLj6144ELj1ELj1ELj8ELj16ENS_18Kernel_traits_baseILj6144EfS2_fS2_fjLj256EEEEELb1ELb0ELb1ELb1EEEvNS_9FwdParamsE,"ax",@progbits
	.align	128
        .global         _ZN10layer_norm13ln_fwd_kernelINS_13Kernel_traitsIf6__halffS2_fjLj6144ELj1ELj1ELj8ELj16ENS_18Kernel_traits_baseILj6144EfS2_fS2_fjLj256EEEEELb1ELb0ELb1ELb1EEEvNS_9FwdParamsE
        .type           _ZN10layer_norm13ln_fwd_kernelINS_13Kernel_traitsIf6__halffS2_fjLj6144ELj1ELj1ELj8ELj16ENS_18Kernel_traits_baseILj6144EfS2_fS2_fjLj256EEEEELb1ELb0ELb1ELb1EEEvNS_9FwdParamsE,@function
        .size           _ZN10layer_norm13ln_fwd_kernelINS_13Kernel_traitsIf6__halffS2_fjLj6144ELj1ELj1ELj8ELj16ENS_18Kernel_traits_baseILj6144EfS2_fS2_fjLj256EEEEELb1ELb0ELb1ELb1EEEvNS_9FwdParamsE,(.L_x_21026 - _ZN10layer_norm13ln_fwd_kernelINS_13Kernel_traitsIf6__halffS2_fjLj6144ELj1ELj1ELj8ELj16ENS_18Kernel_traits_baseILj6144EfS2_fS2_fjLj256EEEEELb1ELb0ELb1ELb1EEEvNS_9FwdParamsE)
        .other          _ZN10layer_norm13ln_fwd_kernelINS_13Kernel_traitsIf6__halffS2_fjLj6144ELj1ELj1ELj8ELj16ENS_18Kernel_traits_baseILj6144EfS2_fS2_fjLj256EEEEELb1ELb0ELb1ELb1EEEvNS_9FwdParamsE,@"STO_CUDA_ENTRY STV_DEFAULT"
_ZN10layer_norm13ln_fwd_kernelINS_13Kernel_traitsIf6__halffS2_fjLj6144ELj1ELj1ELj8ELj16ENS_18Kernel_traits_baseILj6144EfS2_fS2_fjLj256EEEEELb1ELb0ELb1ELb1EEEvNS_9FwdParamsE:
.text._ZN10layer_norm13ln_fwd_kernelINS_13Kernel_traitsIf6__halffS2_fjLj6144ELj1ELj1ELj8ELj16ENS_18Kernel_traits_baseILj6144EfS2_fS2_fjLj256EEEEELb1ELb0ELb1ELb1EEEvNS_9FwdParamsE:
        /* <DEDUP_REMOVED lines=66> */
.L_x_15242:
        /* <DEDUP_REMOVED lines=91> */
.L_x_15445:
[----:B------:R-:W-:-:S06]  /*09d0*/  UIMAD.WIDE UR4, UR7, 0x4, UR8 ;  /* 0x00000004070478a5 */ /* 0x000fcc000f8e0208 */
[----:B0-----:R-:W-:Y:S02]  /*09e0*/  IMAD.U32 R58, RZ, RZ, UR4 ;  /* 0x00000004ff3a7e24 */ /* 0x001fe4000f8e00ff */
[----:B------:R-:W-:-:S05]  /*09f0*/  IMAD.U32 R59, RZ, RZ, UR5 ;  /* 0x00000005ff3b7e24 */ /* 0x000fca000f8e00ff */
[----:B-1----:R-:W2:Y:S01]  /*0a00*/  LDG.E R0, desc[UR12][R58.64] ;  /* 0x0000000c3a007981 */ /* 0x002ea2000c1e1900 */
[----:B------:R-:W-:-:S06]  /*0a10*/  UIMAD.WIDE UR4, UR7, 0x4, UR10 ;  /* 0x00000004070478a5 */ /* 0x000fcc000f8e020a */
[----:B------:R-:W-:Y:S01]  /*0a20*/  IMAD.U32 R61, RZ, RZ, UR5 ;  /* 0x00000005ff3d7e24 */ /* 0x000fe2000f8e00ff */
[----:B------:R-:W-:Y:S02]  /*0a30*/  MOV R72, RZ ;  /* 0x000000ff00487202 */ /* 0x000fe40000000f00 */
        /* <DEDUP_REMOVED lines=44> */
.L_x_15246:
        /* <DEDUP_REMOVED lines=12> */
.L_x_15247:
        /* <DEDUP_REMOVED lines=43> */
.L_x_15245:
        /* <DEDUP_REMOVED lines=10> */
.L_x_15244:
        /* <DEDUP_REMOVED lines=18> */
.L_x_15250:
        /* <DEDUP_REMOVED lines=12> */
.L_x_15251:
        /* <DEDUP_REMOVED lines=43> */
.L_x_15249:
        /* <DEDUP_REMOVED lines=10> */
.L_x_15248:
        /* <DEDUP_REMOVED lines=18> */
.L_x_15254:
        /* <DEDUP_REMOVED lines=12> */
.L_x_15255:
        /* <DEDUP_REMOVED lines=43> */
.L_x_15253:
        /* <DEDUP_REMOVED lines=10> */
.L_x_15252:
        /* <DEDUP_REMOVED lines=18> */
.L_x_15258:
        /* <DEDUP_REMOVED lines=12> */
.L_x_15259:
        /* <DEDUP_REMOVED lines=43> */
.L_x_15257:
        /* <DEDUP_REMOVED lines=10> */
.L_x_15256:
        /* <DEDUP_REMOVED lines=18> */
.L_x_15262:
        /* <DEDUP_REMOVED lines=12> */
.L_x_15263:
        /* <DEDUP_REMOVED lines=43> */
.L_x_15261:
        /* <DEDUP_REMOVED lines=10> */
.L_x_15260:
        /* <DEDUP_REMOVED lines=18> */
.L_x_15266:
        /* <DEDUP_REMOVED lines=12> */
.L_x_15267:
        /* <DEDUP_REMOVED lines=43> */
.L_x_15265:
        /* <DEDUP_REMOVED lines=10> */
.L_x_15264:
        /* <DEDUP_REMOVED lines=18> */
.L_x_15270:
        /* <DEDUP_REMOVED lines=12> */
.L_x_15271:
        /* <DEDUP_REMOVED lines=43> */
.L_x_15269:
        /* <DEDUP_REMOVED lines=10> */
.L_x_15268:
        /* <DEDUP_REMOVED lines=18> */
.L_x_15274:
        /* <DEDUP_REMOVED lines=12> */
.L_x_15275:
        /* <DEDUP_REMOVED lines=42> */
.L_x_15273:
        /* <DEDUP_REMOVED lines=11> */
.L_x_15243:
        /* <DEDUP_REMOVED lines=19> */
.L_x_15278:
        /* <DEDUP_REMOVED lines=12> */
.L_x_15279:
        /* <DEDUP_REMOVED lines=42> */
.L_x_15277:
        /* <DEDUP_REMOVED lines=9> */
.L_x_15276:
        /* <DEDUP_REMOVED lines=15> */
.L_x_15282:
        /* <DEDUP_REMOVED lines=12> */
.L_x_15283:
        /* <DEDUP_REMOVED lines=43> */
.L_x_15281:
        /* <DEDUP_REMOVED lines=9> */
.L_x_15280:
        /* <DEDUP_REMOVED lines=15> */
.L_x_15286:
        /* <DEDUP_REMOVED lines=12> */
.L_x_15287:
        /* <DEDUP_REMOVED lines=43> */
.L_x_15285:
        /* <DEDUP_REMOVED lines=9> */
.L_x_15284:
        /* <DEDUP_REMOVED lines=15> */
.L_x_15290:
        /* <DEDUP_REMOVED lines=12> */
.L_x_15291:
        /* <DEDUP_REMOVED lines=43> */
.L_x_15289:
        /* <DEDUP_REMOVED lines=9> */
.L_x_15288:
        /* <DEDUP_REMOVED lines=15> */
.L_x_15294:
        /* <DEDUP_REMOVED lines=12> */
.L_x_15295:
        /* <DEDUP_REMOVED lines=43> */
.L_x_15293:
        /* <DEDUP_REMOVED lines=9> */
.L_x_15292:
        /* <DEDUP_REMOVED lines=15> */
.L_x_15298:
        /* <DEDUP_REMOVED lines=12> */
.L_x_15299:
        /* <DEDUP_REMOVED lines=43> */
.L_x_15297:
        /* <DEDUP_REMOVED lines=9> */
.L_x_15296:
        /* <DEDUP_REMOVED lines=15> */
.L_x_15302:
        /* <DEDUP_REMOVED lines=12> */
.L_x_15303:
        /* <DEDUP_REMOVED lines=43> */
.L_x_15301:
        /* <DEDUP_REMOVED lines=9> */
.L_x_15300:
        /* <DEDUP_REMOVED lines=15> */
.L_x_15305:
        /* <DEDUP_REMOVED lines=12> */
.L_x_15306:
        /* <DEDUP_REMOVED lines=43> */
.L_x_15304:
        /* <DEDUP_REMOVED lines=9> */
.L_x_15272:
        /* <DEDUP_REMOVED lines=25> */
.L_x_15307:
[----:B------:R-:W-:Y:S05]  /*5ea0*/  @!P0 BRA `(.L_x_15308) ;  /* 0x0000000000108947 */ /* 0x000fea0003800000 */
[----:B------:R-:W2:Y:S01]  /*5eb0*/  LDC.64 R52, c[0x0][0x390] ;  /* 0x0000e400ff347b82 */ /* 0x000ea20000000a00 */
[----:B------:R-:W-:-:S04]  /*5ec0*/  VIADD R55, R72, 0x100 ;  /* 0x0000010048377836 */ /* 0x000fc80000000000 */
[----:B--2---:R-:W-:-:S06]  /*5ed0*/  IMAD.WIDE.U32 R52, R55, 0x10, R52 ;  /* 0x0000001037347825 */ /* 0x004fcc00078e0034 */
[----:B------:R-:W5:Y:S02]  /*5ee0*/  LDG.E.128 R52, desc[UR12][R52.64] ;  /* 0x0000000c34347981 */ /* 0x000f64000c1e1d00 */
.L_x_15308:
[----:B------:R-:W-:Y:S05]  /*5ef0*/  BRA.U !UP0, `(.L_x_15309) ;  /* 0x0000002908787547 */ /* 0x000fea000b800000 */
[----:B------:R-:W2:Y:S01]  /*5f00*/  LDC.64 R78, c[0x0][0x3a0] ;  /* 0x0000e800ff4e7b82 */ /* 0x000ea20000000a00 */
[----:B01----:R-:W-:-:S04]  /*5f10*/  VIADD R65, R73, 0x100 ;  /* 0x0000010049417836 */ /* 0x003fc80000000000 */
[----:B--2---:R-:W-:-:S05]  /*5f20*/  IMAD.WIDE.U32 R78, R65, 0x20, R78 ;  /* 0x00000020414e7825 */ /* 0x004fca00078e004e */
        /* <DEDUP_REMOVED lines=21> */
.L_x_15312:
        /* <DEDUP_REMOVED lines=12> */
.L_x_15313:
        /* <DEDUP_REMOVED lines=43> */
.L_x_15311:
        /* <DEDUP_REMOVED lines=10> */
.L_x_15310:
        /* <DEDUP_REMOVED lines=18> */
.L_x_15316:
        /* <DEDUP_REMOVED lines=12> */
.L_x_15317:
        /* <DEDUP_REMOVED lines=43> */
.L_x_15315:
        /* <DEDUP_REMOVED lines=10> */
.L_x_15314:
        /* <DEDUP_REMOVED lines=18> */
.L_x_15320:
        /* <DEDUP_REMOVED lines=12> */
.L_x_15321:
        /* <DEDUP_REMOVED lines=43> */
.L_x_15319:
        /* <DEDUP_REMOVED lines=10> */
.L_x_15318:
        /* <DEDUP_REMOVED lines=18> */
.L_x_15324:
        /* <DEDUP_REMOVED lines=12> */
.L_x_15325:
        /* <DEDUP_REMOVED lines=43> */
.L_x_15323:
        /* <DEDUP_REMOVED lines=10> */
.L_x_15322:
        /* <DEDUP_REMOVED lines=18> */
.L_x_15328:
        /* <DEDUP_REMOVED lines=12> */
.L_x_15329:
        /* <DEDUP_REMOVED lines=43> */
.L_x_15327:
        /* <DEDUP_REMOVED lines=10> */
.L_x_15326:
        /* <DEDUP_REMOVED lines=18> */
.L_x_15332:
        /* <DEDUP_REMOVED lines=12> */
.L_x_15333:
        /* <DEDUP_REMOVED lines=43> */
.L_x_15331:
        /* <DEDUP_REMOVED lines=10> */
.L_x_15330:
        /* <DEDUP_REMOVED lines=18> */
.L_x_15336:
        /* <DEDUP_REMOVED lines=12> */
.L_x_15337:
        /* <DEDUP_REMOVED lines=43> */
.L_x_15335:
        /* <DEDUP_REMOVED lines=10> */
.L_x_15334:
        /* <DEDUP_REMOVED lines=18> */
.L_x_15340:
        /* <DEDUP_REMOVED lines=12> */
.L_x_15341:
        /* <DEDUP_REMOVED lines=42> */
.L_x_15339:
        /* <DEDUP_REMOVED lines=11> */
.L_x_15309:
[----:B-1----:R-:W-:Y:S01]  /*88e0*/  IMAD.MOV.U32 R66, RZ, RZ, R75 ;  /* 0x000000ffff427224 */ /* 0x002fe200078e004b */
        /* <DEDUP_REMOVED lines=18> */
.L_x_15344:
        /* <DEDUP_REMOVED lines=12> */
.L_x_15345:
        /* <DEDUP_REMOVED lines=42> */
.L_x_15343:
        /* <DEDUP_REMOVED lines=9> */
.L_x_15342:
        /* <DEDUP_REMOVED lines=15> */
.L_x_15348:
        /* <DEDUP_REMOVED lines=12> */
.L_x_15349:
        /* <DEDUP_REMOVED lines=43> */
.L_x_15347:
        /* <DEDUP_REMOVED lines=9> */
.L_x_15346:
        /* <DEDUP_REMOVED lines=15> */
.L_x_15352:
        /* <DEDUP_REMOVED lines=12> */
.L_x_15353:
        /* <DEDUP_REMOVED lines=43> */
.L_x_15351:
        /* <DEDUP_REMOVED lines=9> */
.L_x_15350:
        /* <DEDUP_REMOVED lines=15> */
.L_x_15356:
        /* <DEDUP_REMOVED lines=12> */
.L_x_15357:
        /* <DEDUP_REMOVED lines=43> */
.L_x_15355:
        /* <DEDUP_REMOVED lines=9> */
.L_x_15354:
        /* <DEDUP_REMOVED lines=15> */
.L_x_15360:
        /* <DEDUP_REMOVED lines=12> */
.L_x_15361:
        /* <DEDUP_REMOVED lines=43> */
.L_x_15359:
        /* <DEDUP_REMOVED lines=9> */
.L_x_15358:
        /* <DEDUP_REMOVED lines=15> */
.L_x_15364:
        /* <DEDUP_REMOVED lines=12> */
.L_x_15365:
        /* <DEDUP_REMOVED lines=43> */
.L_x_15363:
        /* <DEDUP_REMOVED lines=9> */
.L_x_15362:
        /* <DEDUP_REMOVED lines=15> */
.L_x_15368:
        /* <DEDUP_REMOVED lines=12> */
.L_x_15369:
        /* <DEDUP_REMOVED lines=43> */
.L_x_15367:
        /* <DEDUP_REMOVED lines=9> */
.L_x_15366:
        /* <DEDUP_REMOVED lines=15> */
.L_x_15371:
        /* <DEDUP_REMOVED lines=12> */
.L_x_15372:
        /* <DEDUP_REMOVED lines=43> */
.L_x_15370:
        /* <DEDUP_REMOVED lines=9> */
.L_x_15338:
        /* <DEDUP_REMOVED lines=27> */
.L_x_15373:
[----:B------:R-:W-:Y:S05]  /*b240*/  @!P0 BRA `(.L_x_15374) ;  /* 0x00000000000c8947 */ /* 0x000fea0003800000 */
[----:B------:R-:W2:Y:S02]  /*b250*/  LDC.64 R52, c[0x0][0x390] ;  /* 0x0000e400ff347b82 */ /* 0x000ea40000000a00 */
[----:B--2---:R-:W-:-:S06]  /*b260*/  IMAD.WIDE.U32 R52, R97, 0x10, R52 ;  /* 0x0000001061347825 */ /* 0x004fcc00078e0034 */
[----:B------:R-:W5:Y:S02]  /*b270*/  LDG.E.128 R52, desc[UR12][R52.64] ;  /* 0x0000000c34347981 */ /* 0x000f64000c1e1d00 */
.L_x_15374:
        /* <DEDUP_REMOVED lines=25> */
.L_x_15378:
        /* <DEDUP_REMOVED lines=12> */
.L_x_15379:
        /* <DEDUP_REMOVED lines=43> */
.L_x_15377:
        /* <DEDUP_REMOVED lines=10> */
.L_x_15376:
        /* <DEDUP_REMOVED lines=18> */
.L_x_15382:
        /* <DEDUP_REMOVED lines=12> */
.L_x_15383:
        /* <DEDUP_REMOVED lines=43> */
.L_x_15381:
[----:B------:R-:W-:Y:S01]  /*bcb0*/  I2FP.F32.U32 R0, R85 ;  /* 0x0000005500007245 */ /* 0x000fe20000201000 */
[----:B-----5:R-:W-:Y:S01]  /*bcc0*/  HADD2.F32 R98, -RZ, R52.H1_H1 ;  /* 0x30000034ff627230 */ /* 0x020fe20000004100 */
        /* <DEDUP_REMOVED lines=8> */
.L_x_15380:
        /* <DEDUP_REMOVED lines=18> */
.L_x_15386:
        /* <DEDUP_REMOVED lines=12> */
.L_x_15387:
        /* <DEDUP_REMOVED lines=43> */
.L_x_15385:
        /* <DEDUP_REMOVED lines=10> */
.L_x_15384:
        /* <DEDUP_REMOVED lines=18> */
.L_x_15390:
        /* <DEDUP_REMOVED lines=12> */
.L_x_15391:
        /* <DEDUP_REMOVED lines=43> */
.L_x_15389:
        /* <DEDUP_REMOVED lines=10> */
.L_x_15388:
        /* <DEDUP_REMOVED lines=18> */
.L_x_15394:
        /* <DEDUP_REMOVED lines=12> */
.L_x_15395:
        /* <DEDUP_REMOVED lines=43> */
.L_x_15393:
        /* <DEDUP_REMOVED lines=10> */
.L_x_15392:
        /* <DEDUP_REMOVED lines=18> */
.L_x_15398:
        /* <DEDUP_REMOVED lines=12> */
.L_x_15399:
        /* <DEDUP_REMOVED lines=43> */
.L_x_15397:
        /* <DEDUP_REMOVED lines=10> */
.L_x_15396:
        /* <DEDUP_REMOVED lines=18> */
.L_x_15402:
        /* <DEDUP_REMOVED lines=12> */
.L_x_15403:
        /* <DEDUP_REMOVED lines=43> */
.L_x_15401:
        /* <DEDUP_REMOVED lines=10> */
.L_x_15400:
        /* <DEDUP_REMOVED lines=18> */
.L_x_15406:
        /* <DEDUP_REMOVED lines=12> */
.L_x_15407:
        /* <DEDUP_REMOVED lines=43> */
.L_x_15405:
        /* <DEDUP_REMOVED lines=11> */
.L_x_15375:
        /* <DEDUP_REMOVED lines=19> */
.L_x_15410:
        /* <DEDUP_REMOVED lines=12> */
.L_x_15411:
        /* <DEDUP_REMOVED lines=43> */
.L_x_15409:
[----:B------:R-:W-:Y:S01]  /*e120*/  I2FP.F32.U32 R72, R72 ;  /* 0x0000004800487245 */ /* 0x000fe20000201000 */
[----:B01---5:R-:W-:Y:S01]  /*e130*/  HADD2.F32 R74, -RZ, R52.H0_H0 ;  /* 0x20000034ff4a7230 */ /* 0x023fe20000004100 */
[----:B------:R-:W-:-:S04]  /*e140*/  MOV R73, 0x2f800000 ;  /* 0x2f80000000497802 */ /* 0x000fc80000000f00 */
[----:B------:R-:W-:Y:S01]  /*e150*/  FMUL.FTZ R74, R74, UR17 ;  /* 0x000000114a4a7c20 */ /* 0x000fe20008410000 */
[----:B------:R-:W-:-:S03]  /*e160*/  FFMA.FTZ R72, R72, R73, 1.1641532182693481445e-10 ;  /* 0x2f00000048487423 */ /* 0x000fc60000010049 */
[----:B------:R-:W-:Y:S02]  /*e170*/  FMUL.FTZ R74, R74, UR16 ;  /* 0x000000104a4a7c20 */ /* 0x000fe40008410000 */
[----:B------:R-:W-:-:S04]  /*e180*/  FSETP.GTU.FTZ.AND P1, PT, R72, UR23, PT ;  /* 0x0000001748007c0b */ /* 0x000fc8000bf3c000 */
[----:B------:R-:W-:Y:S02]  /*e190*/  SEL R84, RZ, 0x1, P1 ;  /* 0x00000001ff547807 */ /* 0x000fe40000800000 */
[----:B------:R-:W-:-:S07]  /*e1a0*/  FSEL R72, R74, RZ, !P1 ;  /* 0x000000ff4a487208 */ /* 0x000fce0004800000 */
.L_x_15408:
[----:B------:R-:W-:Y:S02]  /*e1b0*/  HFMA2 R73, -RZ, RZ, 0, 0 ;  /* 0x00000000ff497431 */ /* 0x000fe400000001ff */
[----:B01----:R-:W-:Y:S01]  /*e1c0*/  IMAD.MOV.U32 R75, RZ, RZ, R0 ;  /* 0x000000ffff4b7224 */ /* 0x003fe200078e0000 */
        /* <DEDUP_REMOVED lines=13> */
.L_x_15414:
        /* <DEDUP_REMOVED lines=12> */
.L_x_15415:
        /* <DEDUP_REMOVED lines=43> */
.L_x_15413:
        /* <DEDUP_REMOVED lines=9> */
.L_x_15412:
        /* <DEDUP_REMOVED lines=15> */
.L_x_15418:
        /* <DEDUP_REMOVED lines=12> */
.L_x_15419:
        /* <DEDUP_REMOVED lines=43> */
.L_x_15417:
        /* <DEDUP_REMOVED lines=9> */
.L_x_15416:
        /* <DEDUP_REMOVED lines=15> */
.L_x_15422:
        /* <DEDUP_REMOVED lines=12> */
.L_x_15423:
        /* <DEDUP_REMOVED lines=43> */
.L_x_15421:
        /* <DEDUP_REMOVED lines=9> */
.L_x_15420:
        /* <DEDUP_REMOVED lines=15> */
.L_x_15426:
        /* <DEDUP_REMOVED lines=12> */
.L_x_15427:
        /* <DEDUP_REMOVED lines=43> */
.L_x_15425:
        /* <DEDUP_REMOVED lines=9> */
.L_x_15424:
        /* <DEDUP_REMOVED lines=15> */
.L_x_15430:
        /* <DEDUP_REMOVED lines=12> */
.L_x_15431:
        /* <DEDUP_REMOVED lines=43> */
.L_x_15429:
        /* <DEDUP_REMOVED lines=9> */
.L_x_15428:
        /* <DEDUP_REMOVED lines=15> */
.L_x_15434:
        /* <DEDUP_REMOVED lines=12> */
.L_x_15435:
        /* <DEDUP_REMOVED lines=43> */
.L_x_15433:
[----:B------:R-:W-:Y:S01]  /*fec0*/  I2FP.F32.U32 R78, R78 ;  /* 0x0000004e004e7245 */ /* 0x000fe20000201000 */
[----:B------:R-:W-:Y:S02]  /*fed0*/  HFMA2 R79, -RZ, RZ, 0.1171875, 0 ;  /* 0x2f800000ff4f7431 */ /* 0x000fe400000001ff */
[----:B-----5:R-:W-:-:S03]  /*fee0*/  HADD2.F32 R90, -RZ, R55.H0_H0 ;  /* 0x20000037ff5a7230 */ /* 0x020fc60000004100 */
[----:B------:R-:W-:Y:S02]  /*fef0*/  FFMA.FTZ R78, R78, R79, 1.1641532182693481445e-10 ;  /* 0x2f0000004e4e7423 */ /* 0x000fe4000001004f */
[----:B------:R-:W-:-:S03]  /*ff00*/  FMUL.FTZ R90, R90, UR17 ;  /* 0x000000115a5a7c20 */ /* 0x000fc60008410000 */
[----:B------:R-:W-:Y:S01]  /*ff10*/  FSETP.GTU.FTZ.AND P1, PT, R78, UR23, PT ;  /* 0x000000174e007c0b */ /* 0x000fe2000bf3c000 */
[----:B------:R-:W-:-:S03]  /*ff20*/  FMUL.FTZ R78, R90, UR16 ;  /* 0x000000105a4e7c20 */ /* 0x000fc60008410000 */
[----:B------:R-:W-:Y:S02]  /*ff30*/  SEL R90, RZ, 0x1, P1 ;  /* 0x00000001ff5a7807 */ /* 0x000fe40000800000 */
[----:B------:R-:W-:-:S07]  /*ff40*/  FSEL R78, R78, RZ, !P1 ;  /* 0x000000ff4e4e7208 */ /* 0x000fce0004800000 */
.L_x_15432:
        /* <DEDUP_REMOVED lines=15> */
.L_x_15437:
        /* <DEDUP_REMOVED lines=12> */
.L_x_15438:
        /* <DEDUP_REMOVED lines=43> */
.L_x_15436:
        /* <DEDUP_REMOVED lines=9> */
.L_x_15404:
        /* <DEDUP_REMOVED lines=48> */
.L_x_15439:
        /* <DEDUP_REMOVED lines=82> */
.L_x_15441:
[----:B------:R-:W-:Y:S05]  /*10c60*/  BSYNC.RECONVERGENT B0 ;  /* 0x0000000000007941 */ /* 0x000fea0003800200 */
.L_x_15440:
        /* <DEDUP_REMOVED lines=12> */
.L_x_15443:
[----:B------:R-:W-:Y:S05]  /*10d30*/  BSYNC.RECONVERGENT B0 ;  /* 0x0000000000007941 */ /* 0x000fea0003800200 */
.L_x_15442:
        /* <DEDUP_REMOVED lines=135> */
[----:B------:R-:W-:Y:S01]  /*115b0*/  F2FP.F16.F32.PACK_AB R57, R62, R57 ;  /* 0x000000393e39723e */ /* 0x000fe200000000ff */
        /* <DEDUP_REMOVED lines=31> */
[----:B------:R-:W-:-:S05]  /*117b0*/  F2FP.F16.F32.PACK_AB R64, R75, R76 ;  /* 0x0000004c4b40723e */ /* 0x000fca00000000ff */
[----:B------:R0:W-:Y:S02]  /*117c0*/  STG.E.128 desc[UR12][R72.64], R64 ;  /* 0x0000004048007986 */ /* 0x0001e4000c101d0c */
.L_x_15444:
[----:B------:R-:W-:Y:S02]  /*117d0*/  UIADD3 UR7, UPT, UPT, UR7, UR20, URZ ;  /* 0x0000001407077290 */ /* 0x000fe4000fffe0ff */
[----:B------:R-:W-:Y:S02]  /*117e0*/  UPLOP3.LUT UP1, UPT, UPT, UPT, UP1, 0x40, 0x4 ;  /* 0x000000000004789c */ /* 0x000fe40003f2e810 */
[----:B------:R-:W-:-:S09]  /*117f0*/  UISETP.GE.AND UP0, UPT, UR7, UR21, UPT ;  /* 0x000000150700728c */ /* 0x000fd2000bf06270 */
[----:B------:R-:W-:Y:S05]  /*11800*/  BRA.U !UP0, `(.L_x_15445) ;  /* 0xfffffef108707547 */ /* 0x000fea000b83ffff */
[----:B------:R-:W-:Y:S05]  /*11810*/  EXIT ;  /* 0x000000000000794d */ /* 0x000fea0003800000 */
.L_x_15446:
        /* <DEDUP_REMOVED lines=14> */
.L_x_21026:


//--------------------- .text._ZN10layer_norm13ln_fwd_kernelINS_13Kernel_traitsIf6__halffS2_fjLj6144ELj1ELj1ELj8ELj16ENS_18Kernel_traits_baseILj6144EfS2_fS2_fjLj256EEEEELb1ELb1ELb0ELb0EEEvNS_9FwdParamsE --------------------------
	.section	.text._ZN10layer_norm13ln_fwd_kernelINS_13Kernel_traitsIf6__halffS2_fjLj6144ELj1ELj1ELj8ELj16ENS_18Kernel_traits_baseILj6144EfS2_fS2_fjLj256EEEEELb1ELb1ELb0ELb0EEEvNS_9FwdParamsE,"ax",@progbits
	.align	128
        .global         _ZN10layer_norm13ln_fwd_kernelINS_13Kernel_traitsIf6__halffS2_fjLj6144ELj1ELj1ELj8ELj16ENS_18Kernel_traits_baseILj6144EfS2_fS2_fjLj256EEEEELb1ELb1ELb0ELb0EEEvNS_9FwdParamsE
        .type           _ZN10layer_norm13ln_fwd_kernelINS_13Kernel_traitsIf6__halffS2_fjLj6144ELj1ELj1ELj8ELj16ENS_18Kernel_traits_baseILj6144EfS2_fS2_fjLj256EEEEELb1ELb1ELb0ELb0EEEvNS_9FwdParamsE,@function
        .size           _ZN10layer_norm13ln_fwd_kernelINS_13Kernel_traitsIf6__halffS2_fjLj6144ELj1ELj1ELj8ELj16ENS_18Kernel_traits_baseILj6144EfS2_fS2_fjLj256EEEEELb1ELb1ELb0ELb0EEEvNS_9FwdParamsE,(.L_x_21027 - _ZN10layer_norm13ln_fwd_kernelINS_13Kernel_traitsIf6__halffS2_fjLj6144ELj1ELj1ELj8ELj16ENS_18Kernel_traits_baseILj6144EfS2_fS2_fjLj256EEEEELb1ELb1ELb0ELb0EEEvNS_9FwdParamsE)
        .other          _ZN10layer_norm13ln_fwd_kernelINS_13Kernel_traitsIf6__halffS2_fjLj6144ELj1ELj1ELj8ELj16ENS_18Kernel_traits_baseILj6144EfS2_fS2_fjLj256EEEEELb1ELb1ELb0ELb0EEEvNS_9FwdParamsE,@"STO_CUDA_ENTRY STV_DEFAULT"
_ZN10layer_norm13ln_fwd_kernelINS_13Kernel_traitsIf6__halffS2_fjLj6144ELj1ELj1ELj8ELj16ENS_18Kernel_traits_baseILj6144EfS2_fS2_fjLj256EEEEELb1ELb1ELb0ELb0EEEvNS_9FwdParamsE:
.text._ZN10layer_norm13ln_fwd_kernelINS_13Kernel_traitsIf6__halffS2_fjLj6144ELj1ELj1ELj8ELj16ENS_18Kernel_traits_baseILj6144EfS2_fS2_fjLj256EEEEELb1ELb1ELb0ELb0EEEvNS_9FwdParamsE:
        /* <DEDUP_REMOVED lines=86> */
.L_x_15448:
        /* <DEDUP_REMOVED lines=41> */
.L_x_15449:
[----:B------:R-:W-:Y:S05]  /*07f0*/  BSYNC.RECONVERGENT B0 ;  /* 0x0000000000007941 */ /* 0x000fea0003800200 */
.L_x_15447:
        /* <DEDUP_REMOVED lines=101> */
.L_x_15711:
[----:B--2---:R-:W2:Y:S01]  /*0e50*/  @UP0 LDCU.64 UR4, c[0x0][0x3e0] ;  /* 0x00007c00ff0407ac */ /* 0x004ea20008000a00 */
[----:B------:R-:W-:Y:S01]  /*0e60*/  PLOP3.LUT P0, PT, PT, PT, UP0, 0x80, 0x8 ;  /* 0x000000000008781c */ /* 0x000fe20003f0f008 */
[----:B--2---:R-:W-:-:S06]  /*0e70*/  @UP0 UIMAD.WIDE UR4, UR14, 0x2, UR4 ;  /* 0x000000020e0408a5 */ /* 0x004fcc000f8e0204 */
[----:B01----:R-:W-:Y:S01]  /*0e80*/  IMAD.U32 R122, RZ, RZ, UR4 ;  /* 0x00000004ff7a7e24 */ /* 0x003fe2000f8e00ff */
[----:B------:R-:W-:-:S05]  /*0e90*/  MOV R123, UR5 ;  /* 0x00000005007b7c02 */ /* 0x000fca0008000f00 */
[----:B------:R-:W2:Y:S01]  /*0ea0*/  @P0 LDG.E.U16 R122, desc[UR8][R122.64] ;  /* 0x000000087a7a0981 */ /* 0x000ea2000c1e1500 */
[----:B------:R-:W-:Y:S01]  /*0eb0*/  UIMAD UR4, UR14, UR15, URZ ;  /* 0x0000000f0e0472a4 */ /* 0x000fe2000f8e02ff */
[----:B------:R-:W-:Y:S01]  /*0ec0*/  PLOP3.LUT P0, PT, PT, PT, UP0, 0x80, 0x8 ;  /* 0x000000000008781c */ /* 0x000fe20003f0f008 */
[----:B------:R-:W-:Y:S01]  /*0ed0*/  BSSY.RECONVERGENT B0, `(.L_x_15450) ;  /* 0x0000661000007945 */ /* 0x000fe20003800200 */
[----:B---3--:R-:W3:Y:S01]  /*0ee0*/  S2R R113, SR_TID.X ;  /* 0x0000000000717919 */ /* 0x008ee20000002100 */
[----:B------:R-:W-:Y:S01]  /*0ef0*/  USHF.R.S32.HI UR5, URZ, 0x1f, UR4 ;  /* 0x0000001fff057899 */ /* 0x000fe20008011404 */
[----:B------:R-:W-:Y:S02]  /*0f00*/  PLOP3.LUT P1, PT, PT, PT, UP0, 0x80, 0x8 ;  /* 0x000000000008781c */ /* 0x000fe40003f2f008 */
[----:B------:R-:W-:Y:S01]  /*0f10*/  ISETP.GE.U32.AND P2, PT, R2, 0x100, PT ;  /* 0x000001000200780c */ /* 0x000fe20003f46070 */
[----:B------:R-:W-:-:S03]  /*0f20*/  ULEA.HI UR5, UR5, UR4, URZ, 0x3 ;  /* 0x0000000405057291 */ /* 0x000fc6000f8f18ff */
[----:B------:R-:W-:Y:S01]  /*0f30*/  UMOV UR4, 0x3f800000 ;  /* 0x3f80000000047882 */ /* 0x000fe20000000000 */
[----:B------:R-:W-:Y:S02]  /*0f40*/  P2R R127, PR, RZ, 0x4 ;  /* 0x00000004ff7f7803 */ /* 0x000fe40000000000 */
[----:B------:R-:W-:-:S05]  /*0f50*/  IMAD.U32 R112, RZ, RZ, UR5 ;  /* 0x00000005ff707e24 */ /* 0x000fca000f8e00ff */
[----:B---3--:R-:W-:Y:S01]  /*0f60*/  LEA.HI.SX32 R112, R112, R113, 0x1d ;  /* 0x0000007170707211 */ /* 0x008fe200078feaff */
[----:B--2---:R-:W-:-:S05]  /*0f70*/  @P0 HADD2.F32 R0, -RZ, R122.H0_H0 ;  /* 0x2000007aff000230 */ /* 0x004fca0000004100 */
[----:B------:R-:W-:Y:S01]  /*0f80*/  @P1 R2UR UR4, R0 ;  /* 0x00000000000412ca */ /* 0x000fe200000e0000 */
[----:B------:R-:W-:Y:S01]  /*0f90*/  IMAD.MOV.U32 R0, RZ, RZ, R112 ;  /* 0x000000ffff007224 */ /* 0x000fe200078e0070 */
[----:B------:R-:W-:-:S13]  /*0fa0*/  @!P2 BRA `(.L_x_15451) ;  /* 0x00000064004ca947 */ /* 0x000fda0003800000 */
        /* <DEDUP_REMOVED lines=21> */
.L_x_20863:
[----:B------:R-:W-:Y:S05]  /*1100*/  BRX R96 -0x1110                                        (*"BRANCH_TARGETS .L_x_20864,.L_x_20865,.L_x_20866"*) ;  /* 0xffffffec60bc7949 */ /* 0x000fea000383ffff */
.L_x_20866:
[----:B------:R-:W-:Y:S01]  /*1110*/  VIADD R98, R121, 0x1 ;  /* 0x0000000179627836 */ /* 0x000fe20000000000 */
[----:B------:R-:W-:Y:S01]  /*1120*/  MOV R0, R114 ;  /* 0x0000007200007202 */ /* 0x000fe20000000f00 */
[----:B------:R-:W-:Y:S01]  /*1130*/  IMAD.MOV.U32 R99, RZ, RZ, R117 ;  /* 0x000000ffff637224 */ /* 0x000fe200078e0075 */
[----:B------:R-:W-:Y:S06]  /*1140*/  BRA `(.L_x_15454) ;  /* 0x0000000400387947 */ /* 0x000fec0003800000 */
.L_x_20864:
[----:B------:R-:W-:Y:S02]  /*1150*/  HFMA2 R98, -RZ, RZ, 0, 1.78813934326171875e-07 ;  /* 0x00000003ff627431 */ /* 0x000fe400000001ff */
[----:B------:R-:W-:Y:S02]  /*1160*/  IMAD.MOV.U32 R0, RZ, RZ, R114 ;  /* 0x000000ffff007224 */ /* 0x000fe400078e0072 */
[----:B------:R-:W-:Y:S01]  /*1170*/  IMAD.MOV.U32 R99, RZ, RZ, R119 ;  /* 0x000000ffff637224 */ /* 0x000fe200078e0077 */
[----:B------:R-:W-:Y:S06]  /*1180*/  BRA `(.L_x_15454) ;  /* 0x0000000400287947 */ /* 0x000fec0003800000 */
.L_x_20865:
        /* <DEDUP_REMOVED lines=13> */
.L_x_15456:
[----:B------:R-:W-:Y:S05]  /*1260*/  BSYNC.RECONVERGENT B2 ;  /* 0x0000000000027941 */ /* 0x000fea0003800200 */
.L_x_15455:
        /* <DEDUP_REMOVED lines=60> */
.L_x_15454:
[----:B------:R-:W-:Y:S05]  /*1630*/  BSYNC.RECONVERGENT B1 ;  /* 0x0000000000017941 */ /* 0x000fea0003800200 */
.L_x_15453:
        /* <DEDUP_REMOVED lines=8> */
[----:B------:R-:W2:Y:S01]  /*16c0*/  LDC R114, c[0x0][0x404] ;  /* 0x00010100ff727b82 */ /* 0x000ea20000000800 */
[----:B------:R-:W-:Y:S01]  /*16d0*/  FMUL.FTZ R96, R96, UR4 ;  /* 0x0000000460607c20 */ /* 0x000fe20008410000 */
[----:B------:R-:W-:-:S03]  /*16e0*/  IMAD.MOV.U32 R99, RZ, RZ, R118 ;  /* 0x000000ffff637224 */ /* 0x000fc600078e0076 */
        /* <DEDUP_REMOVED lines=15> */
.L_x_15459:
        /* <DEDUP_REMOVED lines=13> */
.L_x_15461:
[----:B------:R-:W-:Y:S05]  /*18b0*/  BSYNC.RECONVERGENT B2 ;  /* 0x0000000000027941 */ /* 0x000fea0003800200 */
.L_x_15460:
        /* <DEDUP_REMOVED lines=61> */
.L_x_15458:
[----:B------:R-:W-:Y:S05]  /*1c90*/  BSYNC.RECONVERGENT B1 ;  /* 0x0000000000017941 */ /* 0x000fea0003800200 */
.L_x_15457:
        /* <DEDUP_REMOVED lines=22> */
.L_x_15464:
        /* <DEDUP_REMOVED lines=13> */
.L_x_15466:
[----:B------:R-:W-:Y:S05]  /*1ed0*/  BSYNC.RECONVERGENT B2 ;  /* 0x0000000000027941 */ /* 0x000fea0003800200 */
.L_x_15465:
        /* <DEDUP_REMOVED lines=61> */
.L_x_15463:
[----:B------:R-:W-:Y:S05]  /*22b0*/  BSYNC.RECONVERGENT B1 ;  /* 0x0000000000017941 */ /* 0x000fea0003800200 */
.L_x_15462:
        /* <DEDUP_REMOVED lines=22> */
.L_x_15469:
        /* <DEDUP_REMOVED lines=13> */
.L_x_15471:
[----:B------:R-:W-:Y:S05]  /*24f0*/  BSYNC.RECONVERGENT B2 ;  /* 0x0000000000027941 */ /* 0x000fea0003800200 */
.L_x_15470:
        /* <DEDUP_REMOVED lines=61> */
.L_x_15468:
[----:B------:R-:W-:Y:S05]  /*28d0*/  BSYNC.RECONVERGENT B1 ;  /* 0x0000000000017941 */ /* 0x000fea0003800200 */
.L_x_15467:
        /* <DEDUP_REMOVED lines=22> */
.L_x_15474:
        /* <DEDUP_REMOVED lines=13> */
.L_x_15476:
[----:B------:R-:W-:Y:S05]  /*2b10*/  BSYNC.RECONVERGENT B2 ;  /* 0x0000000000027941 */ /* 0x000fea0003800200 */
.L_x_15475:
        /* <DEDUP_REMOVED lines=61> */
.L_x_15473:
[----:B------:R-:W-:Y:S05]  /*2ef0*/  BSYNC.RECONVERGENT B1 ;  /* 0x0000000000017941 */ /* 0x000fea0003800200 */
.L_x_15472:
        /* <DEDUP_REMOVED lines=22> */
.L_x_15479:
        /* <DEDUP_REMOVED lines=13> */
.L_x_15481:
[----:B------:R-:W-:Y:S05]  /*3130*/  BSYNC.RECONVERGENT B2 ;  /* 0x0000000000027941 */ /* 0x000fea0003800200 */
.L_x_15480:
        /* <DEDUP_REMOVED lines=61> */
.L_x_15478:
[----:B------:R-:W-:Y:S05]  /*3510*/  BSYNC.RECONVERGENT B1 ;  /* 0x0000000000017941 */ /* 0x000fea0003800200 */
.L_x_15477:
        /* <DEDUP_REMOVED lines=22> */
.L_x_15484:
        /* <DEDUP_REMOVED lines=13> */
.L_x_15486:
[----:B------:R-:W-:Y:S05]  /*3750*/  BSYNC.RECONVERGENT B2 ;  /* 0x0000000000027941 */ /* 0x000fea0003800200 */
.L_x_15485:
        /* <DEDUP_REMOVED lines=61> */
.L_x_15483:
[----:B------:R-:W-:Y:S05]  /*3b30*/  BSYNC.RECONVERGENT B1 ;  /* 0x0000000000017941 */ /* 0x000fea0003800200 */
.L_x_15482:
        /* <DEDUP_REMOVED lines=22> */
.L_x_15489:
        /* <DEDUP_REMOVED lines=15> */
.L_x_15491:
[----:B------:R-:W-:Y:S05]  /*3d90*/  BSYNC.RECONVERGENT B2 ;  /* 0x0000000000027941 */ /* 0x000fea0003800200 */
.L_x_15490:
        /* <DEDUP_REMOVED lines=61> */
.L_x_15488:
[----:B------:R-:W-:Y:S05]  /*4170*/  BSYNC.RECONVERGENT B1 ;  /* 0x0000000000017941 */ /* 0x000fea0003800200 */
.L_x_15487:
        /* <DEDUP_REMOVED lines=10> */
.L_x_15452:
        /* <DEDUP_REMOVED lines=16> */
.L_x_15495:
        /* <DEDUP_REMOVED lines=13> */
.L_x_15497:
[----:B------:R-:W-:Y:S05]  /*43f0*/  BSYNC.RECONVERGENT B2 ;  /* 0x0000000000027941 */ /* 0x000fea0003800200 */
.L_x_15496:
        /* <DEDUP_REMOVED lines=60> */
.L_x_15494:
[----:B------:R-:W-:Y:S05]  /*47c0*/  BSYNC.RECONVERGENT B1 ;  /* 0x0000000000017941 */ /* 0x000fea0003800200 */
.L_x_15493:
[----:B------:R-:W0:Y:S01]  /*47d0*/  LDC R98, c[0x0][0x404] ;  /* 0x00010100ff627b82 */ /* 0x000e220000000800 */
[----:B------:R-:W-:Y:S01]  /*47e0*/  I2FP.F32.U32 R99, R96 ;  /* 0x0000006000637245 */ /* 0x000fe20000201000 */
[----:B------:R-:W-:Y:S01]  /*47f0*/  IMAD.MOV.U32 R96, RZ, RZ, 0x2f800000 ;  /* 0x2f800000ff607424 */ /* 0x000fe200078e00ff */
[----:B------:R-:W-:Y:S01]  /*4800*/  ISETP.NE.AND P1, PT, R115, 0x1, PT ;  /* 0x000000017300780c */ /* 0x000fe20003f25270 */
[----:B-----5:R-:W-:Y:S01]  /*4810*/  HADD2.F32 R114, -RZ, R104.H0_H0 ;  /* 0x20000068ff727230 */ /* 0x020fe20000004100 */
[----:B------:R-:W-:Y:S01]  /*4820*/  BSSY.RECONVERGENT B1, `(.L_x_15498) ;  /* 0x000005e000017945 */ /* 0x000fe20003800200 */
[----:B------:R-:W-:Y:S01]  /*4830*/  FFMA.FTZ R99, R99, R96, 1.1641532182693481445e-10 ;  /* 0x2f00000063637423 */ /* 0x000fe20000010060 */
[----:B------:R-:W-:Y:S01]  /*4840*/  IMAD.MOV.U32 R116, RZ, RZ, 0x2 ;  /* 0x00000002ff747424 */ /* 0x000fe200078e00ff */
[----:B------:R-:W2:Y:S01]  /*4850*/  LDC R97, c[0x0][0x408] ;  /* 0x00010200ff617b82 */ /* 0x000ea20000000800 */
[----:B------:R-:W-:Y:S02]  /*4860*/  FMUL.FTZ R114, R114, UR4 ;  /* 0x0000000472727c20 */ /* 0x000fe40008410000 */
        /* <DEDUP_REMOVED lines=15> */
.L_x_15500:
        /* <DEDUP_REMOVED lines=13> */
.L_x_15502:
[----:B------:R-:W-:Y:S05]  /*4a30*/  BSYNC.RECONVERGENT B2 ;  /* 0x0000000000027941 */ /* 0x000fea0003800200 */
.L_x_15501:
        /* <DEDUP_REMOVED lines=60> */
.L_x_15499:
[----:B------:R-:W-:Y:S05]  /*4e00*/  BSYNC.RECONVERGENT B1 ;  /* 0x0000000000017941 */ /* 0x000fea0003800200 */
.L_x_15498:
        /* <DEDUP_REMOVED lines=21> */
.L_x_15505:
        /* <DEDUP_REMOVED lines=13> */
.L_x_15507:
[----:B------:R-:W-:Y:S05]  /*5030*/  BSYNC.RECONVERGENT B2 ;  /* 0x0000000000027941 */ /* 0x000fea0003800200 */
.L_x_15506:
        /* <DEDUP_REMOVED lines=57> */
[----:B------:R-:W-:Y:S02]  /*53d0*/  IMAD.MOV.U32 R114, RZ, RZ, R0 ;  /* 0x000000ffff727224 */ /* 0x000fe400078e0000 */
[----:B------:R-:W-:Y:S02]  /*53e0*/  IMAD.MOV.U32 R0, RZ, RZ, R120 ;  /* 0x000000ffff007224 */ /* 0x000fe400078e0078 */
[----:B------:R-:W-:-:S07]  /*53f0*/  HFMA2 R120, -RZ, RZ, 0, 0 ;  /* 0x00000000ff787431 */ /* 0x000fce00000001ff */
.L_x_15504:
[----:B------:R-:W-:Y:S05]  /*5400*/  BSYNC.RECONVERGENT B1 ;  /* 0x0000000000017941 */ /* 0x000fea0003800200 */
.L_x_15503:
        /* <DEDUP_REMOVED lines=21> */
.L_x_15510:
        /* <DEDUP_REMOVED lines=13> */
.L_x_15512:
[----:B------:R-:W-:Y:S05]  /*5630*/  BSYNC.RECONVERGENT B2 ;  /* 0x0000000000027941 */ /* 0x000fea0003800200 */
.L_x_15511:
        /* <DEDUP_REMOVED lines=61> */
.L_x_15509:
[----:B------:R-:W-:Y:S05]  /*5a10*/  BSYNC.RECONVERGENT B1 ;  /* 0x0000000000017941 */ /* 0x000fea0003800200 */
.L_x_15508:
        /* <DEDUP_REMOVED lines=21> */
.L_x_15515:
        /* <DEDUP_REMOVED lines=13> */
.L_x_15517:
[----:B------:R-:W-:Y:S05]  /*5c40*/  BSYNC.RECONVERGENT B2 ;  /* 0x0000000000027941 */ /* 0x000fea0003800200 */
.L_x_15516:
        /* <DEDUP_REMOVED lines=61> */
.L_x_15514:
[----:B------:R-:W-:Y:S05]  /*6020*/  BSYNC.RECONVERGENT B1 ;  /* 0x0000000000017941 */ /* 0x000fea0003800200 */
.L_x_15513:
        /* <DEDUP_REMOVED lines=21> */
.L_x_15520:
        /* <DEDUP_REMOVED lines=13> */
.L_x_15522:
[----:B------:R-:W-:Y:S05]  /*6250*/  BSYNC.RECONVERGENT B2 ;  /* 0x0000000000027941 */ /* 0x000fea0003800200 */
.L_x_15521:
        /* <DEDUP_REMOVED lines=61> */
.L_x_15519:
[----:B------:R-:W-:Y:S05]  /*6630*/  BSYNC.RECONVERGENT B1 ;  /* 0x0000000000017941 */ /* 0x000fea0003800200 */
.L_x_15518:
        /* <DEDUP_REMOVED lines=21> */
.L_x_15525:
        /* <DEDUP_REMOVED lines=13> */
.L_x_15527:
[----:B------:R-:W-:Y:S05]  /*6860*/  BSYNC.RECONVERGENT B2 ;  /* 0x0000000000027941 */ /* 0x000fea0003800200 */
.L_x_15526:
        /* <DEDUP_REMOVED lines=61> */
.L_x_15524:
[----:B------:R-:W-:Y:S05]  /*6c40*/  BSYNC.RECONVERGENT B1 ;  /* 0x0000000000017941 */ /* 0x000fea0003800200 */
.L_x_15523:
[----:B------:R-:W-:Y:S01]  /*6c50*/  I2FP.F32.U32 R121, R116 ;  /* 0x0000007400797245 */ /* 0x000fe20000201000 */
[----:B------:R-:W-:Y:S01]  /*6c60*/  HADD2.F32 R116, -RZ, R107.H0_H0 ;  /* 0x2000006bff747230 */ /* 0x000fe20000004100 */
[----:B------:R-:W-:Y:S01]  /*6c70*/  ISETP.NE.AND P6, PT, R124, 0x1, PT ;  /* 0x000000017c00780c */ /* 0x000fe20003fc5270 */
[----:B------:R-:W-:Y:S02]  /*6c80*/  BSSY.RECONVERGENT B1, `(.L_x_15528) ;  /* 0x000005f000017945 */ /* 0x000fe40003800200 */
[----:B------:R-:W-:Y:S01]  /*6c90*/  FFMA.FTZ R123, R121, R96, 1.1641532182693481445e-10 ;  /* 0x2f000000797b7423 */ /* 0x000fe20000010060 */
[----:B------:R-:W-:Y:S01]  /*6ca0*/  FMUL.FTZ R120, R116, UR4 ;  /* 0x0000000474787c20 */ /* 0x000fe20008410000 */
[----:B------:R-:W-:Y:S02]  /*6cb0*/  HFMA2 R121, -RZ, RZ, 0, 1.1920928955078125e-07 ;  /* 0x00000002ff797431 */ /* 0x000fe400000001ff */
        /* <DEDUP_REMOVED lines=14> */
.L_x_15530:
        /* <DEDUP_REMOVED lines=15> */
.L_x_15532:
[----:B------:R-:W-:Y:S05]  /*6e90*/  BSYNC.RECONVERGENT B2 ;  /* 0x0000000000027941 */ /* 0x000fea0003800200 */
.L_x_15531:
        /* <DEDUP_REMOVED lines=61> */
.L_x_15529:
[----:B------:R-:W-:Y:S05]  /*7270*/  BSYNC.RECONVERGENT B1 ;  /* 0x0000000000017941 */ /* 0x000fea0003800200 */
.L_x_15528:
[----:B------:R-:W-:Y:S01]  /*7280*/  HADD2.F32 R120, -RZ, R107.H1_H1 ;  /* 0x3000006bff787230 */ /* 0x000fe20000004100 */
[----:B------:R-:W-:-:S04]  /*7290*/  I2FP.F32.U32 R107, R116 ;  /* 0x00000074006b7245 */ /* 0x000fc80000201000 */
[----:B------:R-:W-:Y:S01]  /*72a0*/  FMUL.FTZ R120, R120, UR4 ;  /* 0x0000000478787c20 */ /* 0x000fe20008410000 */
        /* <DEDUP_REMOVED lines=13> */
.L_x_15492:
[----:B------:R-:W0:Y:S01]  /*7380*/  LDC.64 R122, c[0x0][0x3a8] ;  /* 0x0000ea00ff7a7b82 */ /* 0x000e220000000a00 */
[----:B------:R-:W-:Y:S02]  /*7390*/  SEL R130, RZ, 0x1000000, !P6 ;  /* 0x01000000ff827807 */ /* 0x000fe40007000000 */
[----:B------:R-:W-:Y:S02]  /*73a0*/  SEL R120, RZ, 0x10000, !P5 ;  /* 0x00010000ff787807 */ /* 0x000fe40006800000 */
[----:B------:R-:W-:Y:S02]  /*73b0*/  SEL R129, RZ, 0x100, !P4 ;  /* 0x00000100ff817807 */ /* 0x000fe40006000000 */
[----:B------:R-:W-:Y:S01]  /*73c0*/  SEL R116, RZ, 0x1000000, !P2 ;  /* 0x01000000ff747807 */ /* 0x000fe20005000000 */
[----:B------:R-:W2:Y:S01]  /*73d0*/  LDC.64 R124, c[0x0][0x3b0] ;  /* 0x0000ec00ff7c7b82 */ /* 0x000ea20000000a00 */
        /* <DEDUP_REMOVED lines=12> */
[C---:B------:R-:W-:Y:S01]  /*74a0*/  IADD3 R0, PT, PT, R112.reuse, 0x100, RZ ;  /* 0x0000010070007810 */ /* 0x040fe20007ffe0ff */
[----:B--2---:R-:W-:Y:S02]  /*74b0*/  IMAD.WIDE.U32 R124, R112, 0x8, R124 ;  /* 0x00000008707c7825 */ /* 0x004fe400078e007c */
[----:B------:R3:W-:Y:S04]  /*74c0*/  STG.E.128 desc[UR8][R122.64+0x10], R104 ;  /* 0x000010687a007986 */ /* 0x0007e8000c101d08 */
[----:B------:R3:W-:Y:S02]  /*74d0*/  STG.E.64 desc[UR8][R124.64], R128 ;  /* 0x000000807c007986 */ /* 0x0007e4000c101b08 */
.L_x_15451:
[----:B0-----:R-:W-:Y:S05]  /*74e0*/  BSYNC.RECONVERGENT B0 ;  /* 0x0000000000007941 */ /* 0x001fea0003800200 */
.L_x_15450:
        /* <DEDUP_REMOVED lines=30> */
.L_x_15538:
        /* <DEDUP_REMOVED lines=13> */
.L_x_15540:
[----:B------:R-:W-:Y:S05]  /*77a0*/  BSYNC.RECONVERGENT B2 ;  /* 0x0000000000027941 */ /* 0x000fea0003800200 */
.L_x_15539:
        /* <DEDUP_REMOVED lines=60> */
.L_x_15537:
[----:B------:R-:W-:Y:S05]  /*7b70*/  BSYNC.RECONVERGENT B1 ;  /* 0x0000000000017941 */ /* 0x000fea0003800200 */
.L_x_15536:
        /* <DEDUP_REMOVED lines=9> */
[----:B------:R-:W-:Y:S01]  /*7c10*/  FFMA.FTZ R93, R93, R120, 1.1641532182693481445e-10 ;  /* 0x2f0000005d5d7423 */ /* 0x000fe20000010078 */
[----:B------:R-:W-:-:S02]  /*7c20*/  IMAD.MOV.U32 R94, RZ, RZ, R118 ;  /* 0x000000ffff5e7224 */ /* 0x000fc400078e0076 */
[----:B0-----:R-:W-:Y:S02]  /*7c30*/  FMUL.FTZ R92, R92, R115 ;  /* 0x000000735c5c7220 */ /* 0x001fe40000410000 */
        /* <DEDUP_REMOVED lines=14> */
.L_x_15543:
        /* <DEDUP_REMOVED lines=13> */
.L_x_15545:
[----:B------:R-:W-:Y:S05]  /*7df0*/  BSYNC.RECONVERGENT B2 ;  /* 0x0000000000027941 */ /* 0x000fea0003800200 */
.L_x_15544:
[----:B------:R-:W-:Y:S01]  /*7e00*/  IMAD.WIDE.U32 R118, R108, -0x326172a9, RZ ;  /* 0xcd9e8d576c767825 */ /* 0x000fe200078e00ff */
[----:B---3--:R-:W-:Y:S01]  /*7e10*/  LOP3.LUT R124, R110, UR7, R95, 0x96, !PT ;  /* 0x000000076e7c7c12 */ /* 0x008fe2000f8e965f */
        /* <DEDUP_REMOVED lines=59> */
.L_x_15542:
[----:B------:R-:W-:Y:S05]  /*81d0*/  BSYNC.RECONVERGENT B1 ;  /* 0x0000000000017941 */ /* 0x000fea0003800200 */
.L_x_15541:
[----:B------:R-:W-:Y:S01]  /*81e0*/  I2FP.F32.U32 R93, R94 ;  /* 0x0000005e005d7245 */ /* 0x000fe20000201000 */
[----:B------:R-:W-:Y:S01]  /*81f0*/  HADD2.F32 R100, -RZ, R100.H1_H1 ;  /* 0x30000064ff647230 */ /* 0x000fe20000004100 */
[----:B------:R-:W-:Y:S01]  /*8200*/  ISETP.NE.AND P2, PT, R121, 0x1, PT ;  /* 0x000000017900780c */ /* 0x000fe20003f45270 */
[----:B------:R-:W-:Y:S01]  /*8210*/  BSSY.RECONVERGENT B1, `(.L_x_15546) ;  /* 0x000005e000017945 */ /* 0x000fe20003800200 */
[----:B---3--:R-:W-:Y:S02]  /*8220*/  IMAD.MOV.U32 R122, RZ, RZ, 0x2 ;  /* 0x00000002ff7a7424 */ /* 0x008fe400078e00ff */
        /* <DEDUP_REMOVED lines=17> */
.L_x_15548:
        /* <DEDUP_REMOVED lines=13> */
.L_x_15550:
[----:B------:R-:W-:Y:S05]  /*8410*/  BSYNC.RECONVERGENT B2 ;  /* 0x0000000000027941 */ /* 0x000fea0003800200 */
.L_x_15549:
        /* <DEDUP_REMOVED lines=61> */
.L_x_15547:
[----:B------:R-:W-:Y:S05]  /*87f0*/  BSYNC.RECONVERGENT B1 ;  /* 0x0000000000017941 */ /* 0x000fea0003800200 */
.L_x_15546:
        /* <DEDUP_REMOVED lines=22> */
.L_x_15553:
        /* <DEDUP_REMOVED lines=13> */
.L_x_15555:
[----:B------:R-:W-:Y:S05]  /*8a30*/  BSYNC.RECONVERGENT B2 ;  /* 0x0000000000027941 */ /* 0x000fea0003800200 */
.L_x_15554:
        /* <DEDUP_REMOVED lines=61> */
.L_x_15552:
[----:B------:R-:W-:Y:S05]  /*8e10*/  BSYNC.RECONVERGENT B1 ;  /* 0x0000000000017941 */ /* 0x000fea0003800200 */
.L_x_15551:
        /* <DEDUP_REMOVED lines=22> */
.L_x_15558:
        /* <DEDUP_REMOVED lines=13> */
.L_x_15560:
[----:B------:R-:W-:Y:S05]  /*9050*/  BSYNC.RECONVERGENT B2 ;  /* 0x0000000000027941 */ /* 0x000fea0003800200 */
.L_x_15559:
        /* <DEDUP_REMOVED lines=61> */
.L_x_15557:
[----:B------:R-:W-:Y:S05]  /*9430*/  BSYNC.RECONVERGENT B1 ;  /* 0x0000000000017941 */ /* 0x000fea0003800200 */
.L_x_15556:
        /* <DEDUP_REMOVED lines=22> */
.L_x_15563:
        /* <DEDUP_REMOVED lines=13> */
.L_x_15565:
[----:B------:R-:W-:Y:S05]  /*9670*/  BSYNC.RECONVERGENT B2 ;  /* 0x0000000000027941 */ /* 0x000fea0003800200 */
.L_x_15564:
        /* <DEDUP_REMOVED lines=61> */
.L_x_15562:
[----:B------:R-:W-:Y:S05]  /*9a50*/  BSYNC.RECONVERGENT B1 ;  /* 0x0000000000017941 */ /* 0x000fea0003800200 */
.L_x_15561:
        /* <DEDUP_REMOVED lines=22> */
.L_x_15568:
        /* <DEDUP_REMOVED lines=13> */
.L_x_15570:
[----:B------:R-:W-:Y:S05]  /*9c90*/  BSYNC.RECONVERGENT B2 ;  /* 0x0000000000027941 */ /* 0x000fea0003800200 */
.L_x_15569:
        /* <DEDUP_REMOVED lines=61> */
.L_x_15567:
[----:B------:R-:W-:Y:S05]  /*a070*/  BSYNC.RECONVERGENT B1 ;  /* 0x0000000000017941 */ /* 0x000fea0003800200 */
.L_x_15566:
        /* <DEDUP_REMOVED lines=22> */
.L_x_15573:
        /* <DEDUP_REMOVED lines=15> */
.L_x_15575:
[----:B------:R-:W-:Y:S05]  /*a2d0*/  BSYNC.RECONVERGENT B2 ;  /* 0x0000000000027941 */ /* 0x000fea0003800200 */
.L_x_15574:
        /* <DEDUP_REMOVED lines=61> */
.L_x_15572:
[----:B------:R-:W-:Y:S05]  /*a6b0*/  BSYNC.RECONVERGENT B1 ;  /* 0x0000000000017941 */ /* 0x000fea0003800200 */
.L_x_15571:
        /* <DEDUP_REMOVED lines=10> */
.L_x_15535:
        /* <DEDUP_REMOVED lines=16> */
.L_x_15579:
        /* <DEDUP_REMOVED lines=13> */
.L_x_15581:
[----:B------:R-:W-:Y:S05]  /*a930*/  BSYNC.RECONVERGENT B2 ;  /* 0x0000000000027941 */ /* 0x000fea0003800200 */
.L_x_15580:
        /* <DEDUP_REMOVED lines=60> */
.L_x_15578:
[----:B------:R-:W-:Y:S05]  /*ad00*/  BSYNC.RECONVERGENT B1 ;  /* 0x0000000000017941 */ /* 0x000fea0003800200 */
.L_x_15577:
        /* <DEDUP_REMOVED lines=8> */
[----:B------:R-:W2:Y:S01]  /*ad90*/  LDC R93, c[0x0][0x408] ;  /* 0x00010200ff5d7b82 */ /* 0x000ea20000000800 */
[----:B------:R-:W-:-:S03]  /*ada0*/  FMUL.FTZ R114, R114, UR4 ;  /* 0x0000000472727c20 */ /* 0x000fc60008410000 */
        /* <DEDUP_REMOVED lines=15> */
.L_x_15584:
        /* <DEDUP_REMOVED lines=13> */
.L_x_15586:
[----:B------:R-:W-:Y:S05]  /*af70*/  BSYNC.RECONVERGENT B2 ;  /* 0x0000000000027941 */ /* 0x000fea0003800200 */
.L_x_15585:
        /* <DEDUP_REMOVED lines=61> */
.L_x_15583:
[----:B------:R-:W-:Y:S05]  /*b350*/  BSYNC.RECONVERGENT B1 ;  /* 0x0000000000017941 */ /* 0x000fea0003800200 */
.L_x_15582:
        /* <DEDUP_REMOVED lines=21> */
.L_x_15589:
        /* <DEDUP_REMOVED lines=13> */
.L_x_15591:
[----:B------:R-:W-:Y:S05]  /*b580*/  BSYNC.RECONVERGENT B2 ;  /* 0x0000000000027941 */ /* 0x000fea0003800200 */
.L_x_15590:
        /* <DEDUP_REMOVED lines=61> */
.L_x_15588:
[----:B------:R-:W-:Y:S05]  /*b960*/  BSYNC.RECONVERGENT B1 ;  /* 0x0000000000017941 */ /* 0x000fea0003800200 */
.L_x_15587:
        /* <DEDUP_REMOVED lines=21> */
.L_x_15594:
        /* <DEDUP_REMOVED lines=13> */
.L_x_15596:
[----:B------:R-:W-:Y:S05]  /*bb90*/  BSYNC.RECONVERGENT B2 ;  /* 0x0000000000027941 */ /* 0x000fea0003800200 */
.L_x_15595:
        /* <DEDUP_REMOVED lines=59> */
[----:B------:R-:W-:Y:S01]  /*bf50*/  IMAD.MOV.U32 R120, RZ, RZ, RZ ;  /* 0x000000ffff787224 */ /* 0x000fe200078e00ff */
[----:B------:R-:W-:-:S07]  /*bf60*/  MOV R116, R122 ;  /* 0x0000007a00747202 */ /* 0x000fce0000000f00 */
.L_x_15593:
[----:B------:R-:W-:Y:S05]  /*bf70*/  BSYNC.RECONVERGENT B1 ;  /* 0x0000000000017941 */ /* 0x000fea0003800200 */
.L_x_15592:
[----:B------:R-:W-:Y:S01]  /*bf80*/  I2FP.F32.U32 R121, R114 ;  /* 0x0000007200797245 */ /* 0x000fe20000201000 */
[----:B------:R-:W-:Y:S01]  /*bf90*/  HADD2.F32 R101, -RZ, R101.H1_H1 ;  /* 0x30000065ff657230 */ /* 0x000fe20000004100 */
[----:B------:R-:W-:Y:S01]  /*bfa0*/  ISETP.NE.AND P3, PT, R120, 0x1, PT ;  /* 0x000000017800780c */ /* 0x000fe20003f65270 */
[----:B------:R-:W-:Y:S01]  /*bfb0*/  BSSY.RECONVERGENT B1, `(.L_x_15597) ;  /* 0x000005d000017945 */ /* 0x000fe20003800200 */
[----:B---3--:R-:W-:Y:S02]  /*bfc0*/  HFMA2 R122, -RZ, RZ, 0, 1.1920928955078125e-07 ;  /* 0x00000002ff7a7431 */ /* 0x008fe400000001ff */
        /* <DEDUP_REMOVED lines=16> */
.L_x_15599:
        /* <DEDUP_REMOVED lines=13> */
.L_x_15601:
[----:B------:R-:W-:Y:S05]  /*c1a0*/  BSYNC.RECONVERGENT B2 ;  /* 0x0000000000027941 */ /* 0x000fea0003800200 */
.L_x_15600:
        /* <DEDUP_REMOVED lines=61> */
.L_x_15598:
[----:B------:R-:W-:Y:S05]  /*c580*/  BSYNC.RECONVERGENT B1 ;  /* 0x0000000000017941 */ /* 0x000fea0003800200 */
.L_x_15597:
        /* <DEDUP_REMOVED lines=21> */
.L_x_15604:
        /* <DEDUP_REMOVED lines=13> */
.L_x_15606:
[----:B------:R-:W-:Y:S05]  /*c7b0*/  BSYNC.RECONVERGENT B2 ;  /* 0x0000000000027941 */ /* 0x000fea0003800200 */
.L_x_15605:
        /* <DEDUP_REMOVED lines=61> */
.L_x_15603:
[----:B------:R-:W-:Y:S05]  /*cb90*/  BSYNC.RECONVERGENT B1 ;  /* 0x0000000000017941 */ /* 0x000fea0003800200 */
.L_x_15602:
        /* <DEDUP_REMOVED lines=21> */
.L_x_15609:
        /* <DEDUP_REMOVED lines=13> */
.L_x_15611:
[----:B------:R-:W-:Y:S05]  /*cdc0*/  BSYNC.RECONVERGENT B2 ;  /* 0x0000000000027941 */ /* 0x000fea0003800200 */
.L_x_15610:
        /* <DEDUP_REMOVED lines=61> */
.L_x_15608:
[----:B------:R-:W-:Y:S05]  /*d1a0*/  BSYNC.RECONVERGENT B1 ;  /* 0x0000000000017941 */ /* 0x000fea0003800200 */
.L_x_15607:
[----:B------:R-:W-:Y:S01]  /*d1b0*/  I2FP.F32.U32 R121, R120 ;  /* 0x0000007800797245 */ /* 0x000fe20000201000 */
[----:B------:R-:W-:Y:S01]  /*d1c0*/  HADD2.F32 R120, -RZ, R103.H0_H0 ;  /* 0x20000067ff787230 */ /* 0x000fe20000004100 */
[----:B------:R-:W-:Y:S01]  /*d1d0*/  ISETP.NE.AND P6, PT, R124, 0x1, PT ;  /* 0x000000017c00780c */ /* 0x000fe20003fc5270 */
[----:B------:R-:W-:Y:S02]  /*d1e0*/  BSSY.RECONVERGENT B1, `(.L_x_15612) ;  /* 0x000005f000017945 */ /* 0x000fe40003800200 */
        /* <DEDUP_REMOVED lines=17> */
.L_x_15614:
        /* <DEDUP_REMOVED lines=15> */
.L_x_15616:
[----:B------:R-:W-:Y:S05]  /*d3f0*/  BSYNC.RECONVERGENT B2 ;  /* 0x0000000000027941 */ /* 0x000fea0003800200 */
.L_x_15615:
        /* <DEDUP_REMOVED lines=61> */
.L_x_15613:
[----:B------:R-:W-:Y:S05]  /*d7d0*/  BSYNC.RECONVERGENT B1 ;  /* 0x0000000000017941 */ /* 0x000fea0003800200 */
.L_x_15612:
        /* <DEDUP_REMOVED lines=16> */
.L_x_15576:
        /* <DEDUP_REMOVED lines=18> */
[----:B--2---:R-:W-:-:S03]  /*da00*/  IMAD.WIDE.U32 R124, R0, 0x8, R124 ;  /* 0x00000008007c7825 */ /* 0x004fc600078e007c */
[----:B------:R0:W-:Y:S01]  /*da10*/  STG.E.128 desc[UR8][R122.64+0x10], R100 ;  /* 0x000010647a007986 */ /* 0x0001e2000c101d08 */
[----:B------:R-:W-:-:S03]  /*da20*/  VIADD R0, R0, 0x100 ;  /* 0x0000010000007836 */ /* 0x000fc60000000000 */
[----:B------:R0:W-:Y:S04]  /*da30*/  STG.E.64 desc[UR8][R124.64], R128 ;  /* 0x000000807c007986 */ /* 0x0001e8000c101b08 */
.L_x_15534:
[----:B------:R-:W-:Y:S05]  /*da40*/  BSYNC.RECONVERGENT B0 ;  /* 0x0000000000007941 */ /* 0x000fea0003800200 */
.L_x_15533:
        /* <DEDUP_REMOVED lines=16> */
[----:B--2---:R-:W-:Y:S01]  /*db50*/  IMAD.MOV.U32 R84, RZ, RZ, R118 ;  /* 0x000000ffff547224 */ /* 0x004fe200078e0076 */
        /* <DEDUP_REMOVED lines=12> */
.L_x_15622:
        /* <DEDUP_REMOVED lines=13> */
.L_x_15624:
[----:B------:R-:W-:Y:S05]  /*dcf0*/  BSYNC.RECONVERGENT B2 ;  /* 0x0000000000027941 */ /* 0x000fea0003800200 */
.L_x_15623:
        /* <DEDUP_REMOVED lines=58> */
[----:B------:R-:W-:Y:S01]  /*e0a0*/  IMAD.MOV.U32 R84, RZ, RZ, R114 ;  /* 0x000000ffff547224 */ /* 0x000fe200078e0072 */
[----:B------:R-:W-:-:S07]  /*e0b0*/  MOV R116, R120 ;  /* 0x0000007800747202 */ /* 0x000fce0000000f00 */
.L_x_15621:
[----:B------:R-:W-:Y:S05]  /*e0c0*/  BSYNC.RECONVERGENT B1 ;  /* 0x0000000000017941 */ /* 0x000fea0003800200 */
.L_x_15620:
[----:B------:R-:W2:Y:S01]  /*e0d0*/  LDC R115, c[0x0][0x408] ;  /* 0x00010200ff737b82 */ /* 0x000ea20000000800 */
[----:B------:R-:W-:Y:S01]  /*e0e0*/  I2FP.F32.U32 R85, R84 ;  /* 0x0000005400557245 */ /* 0x000fe20000201000 */
[----:B-----5:R-:W-:Y:S01]  /*e0f0*/  HADD2.F32 R84, -RZ, R88.H0_H0 ;  /* 0x20000058ff547230 */ /* 0x020fe20000004100 */
[----:B------:R-:W-:Y:S01]  /*e100*/  ISETP.NE.AND P2, PT, R87, 0x1, PT ;  /* 0x000000015700780c */ /* 0x000fe20003f45270 */
[----:B------:R-:W-:Y:S01]  /*e110*/  IMAD.MOV.U32 R120, RZ, RZ, 0x2f800000 ;  /* 0x2f800000ff787424 */ /* 0x000fe200078e00ff */
[----:B------:R-:W-:Y:S01]  /*e120*/  BSSY.RECONVERGENT B1, `(.L_x_15625) ;  /* 0x0000060000017945 */ /* 0x000fe20003800200 */
[----:B------:R-:W-:Y:S02]  /*e130*/  HFMA2 R121, -RZ, RZ, 0, 1.1920928955078125e-07 ;  /* 0x00000002ff797431 */ /* 0x000fe400000001ff */
[----:B------:R-:W-:Y:S01]  /*e140*/  FMUL.FTZ R84, R84, UR4 ;  /* 0x0000000454547c20 */ /* 0x000fe20008410000 */
[----:B------:R-:W4:Y:S01]  /*e150*/  LDC R114, c[0x0][0x404] ;  /* 0x00010100ff727b82 */ /* 0x000f220000000800 */
[----:B------:R-:W-:Y:S01]  /*e160*/  FFMA.FTZ R85, R85, R120, 1.1641532182693481445e-10 ;  /* 0x2f00000055557423 */ /* 0x000fe20000010078 */
[----:B------:R-:W-:-:S02]  /*e170*/  IMAD.MOV.U32 R86, RZ, RZ, R118 ;  /* 0x000000ffff567224 */ /* 0x000fc400078e0076 */
[----:B--2---:R-:W-:Y:S02]  /*e180*/  FMUL.FTZ R84, R84, R115 ;  /* 0x0000007354547220 */ /* 0x004fe40000410000 */
[----:B----4-:R-:W-:-:S04]  /*e190*/  FSETP.GTU.FTZ.AND P1, PT, R85, R114, PT ;  /* 0x000000725500720b */ /* 0x010fc80003f3c000 */
        /* <DEDUP_REMOVED lines=13> */
.L_x_15627:
        /* <DEDUP_REMOVED lines=13> */
.L_x_15629:
[----:B------:R-:W-:Y:S05]  /*e340*/  BSYNC.RECONVERGENT B2 ;  /* 0x0000000000027941 */ /* 0x000fea0003800200 */
.L_x_15628:
[----:B------:R-:W-:Y:S01]  /*e350*/  IMAD.WIDE.U32 R118, R108, -0x326172a9, RZ ;  /* 0xcd9e8d576c767825 */ /* 0x000fe200078e00ff */
[----:B0--3--:R-:W-:Y:S01]  /*e360*/  LOP3.LUT R124, R110, UR7, R87, 0x96, !PT ;  /* 0x000000076e7c7c12 */ /* 0x009fe2000f8e9657 */
        /* <DEDUP_REMOVED lines=59> */
.L_x_15626:
[----:B------:R-:W-:Y:S05]  /*e720*/  BSYNC.RECONVERGENT B1 ;  /* 0x0000000000017941 */ /* 0x000fea0003800200 */
.L_x_15625:
[----:B------:R-:W-:Y:S01]  /*e730*/  I2FP.F32.U32 R85, R86 ;  /* 0x0000005600557245 */ /* 0x000fe20000201000 */
[----:B------:R-:W-:Y:S01]  /*e740*/  HADD2.F32 R88, -RZ, R88.H1_H1 ;  /* 0x30000058ff587230 */ /* 0x000fe20000004100 */
[----:B------:R-:W-:Y:S01]  /*e750*/  ISETP.NE.AND P2, PT, R121, 0x1, PT ;  /* 0x000000017900780c */ /* 0x000fe20003f45270 */
[----:B------:R-:W-:Y:S01]  /*e760*/  BSSY.RECONVERGENT B1, `(.L_x_15630) ;  /* 0x000005f000017945 */ /* 0x000fe20003800200 */
[----:B0--3--:R-:W-:Y:S02]  /*e770*/  IMAD.MOV.U32 R122, RZ, RZ, 0x2 ;  /* 0x00000002ff7a7424 */ /* 0x009fe400078e00ff */
        /* <DEDUP_REMOVED lines=18> */
.L_x_15632:
        /* <DEDUP_REMOVED lines=13> */
.L_x_15634:
[----:B------:R-:W-:Y:S05]  /*e970*/  BSYNC.RECONVERGENT B2 ;  /* 0x0000000000027941 */ /* 0x000fea0003800200 */
.L_x_15633:
        /* <DEDUP_REMOVED lines=61> */
.L_x_15631:
[----:B------:R-:W-:Y:S05]  /*ed50*/  BSYNC.RECONVERGENT B1 ;  /* 0x0000000000017941 */ /* 0x000fea0003800200 */
.L_x_15630:
        /* <DEDUP_REMOVED lines=22> */
.L_x_15637:
        /* <DEDUP_REMOVED lines=13> */
.L_x_15639:
[----:B------:R-:W-:Y:S05]  /*ef90*/  BSYNC.RECONVERGENT B2 ;  /* 0x0000000000027941 */ /* 0x000fea0003800200 */
.L_x_15638:
        /* <DEDUP_REMOVED lines=61> */
.L_x_15636:
[----:B------:R-:W-:Y:S05]  /*f370*/  BSYNC.RECONVERGENT B1 ;  /* 0x0000000000017941 */ /* 0x000fea0003800200 */
.L_x_15635:
        /* <DEDUP_REMOVED lines=22> */
.L_x_15642:
        /* <DEDUP_REMOVED lines=13> */
.L_x_15644:
[----:B------:R-:W-:Y:S05]  /*f5b0*/  BSYNC.RECONVERGENT B2 ;  /* 0x0000000000027941 */ /* 0x000fea0003800200 */
.L_x_15643:
        /* <DEDUP_REMOVED lines=61> */
.L_x_15641:
[----:B------:R-:W-:Y:S05]  /*f990*/  BSYNC.RECONVERGENT B1 ;  /* 0x0000000000017941 */ /* 0x000fea0003800200 */
.L_x_15640:
        /* <DEDUP_REMOVED lines=22> */
.L_x_15647:
        /* <DEDUP_REMOVED lines=13> */
.L_x_15649:
[----:B------:R-:W-:Y:S05]  /*fbd0*/  BSYNC.RECONVERGENT B2 ;  /* 0x0000000000027941 */ /* 0x000fea0003800200 */
.L_x_15648:
        /* <DEDUP_REMOVED lines=61> */
.L_x_15646:
[----:B------:R-:W-:Y:S05]  /*ffb0*/  BSYNC.RECONVERGENT B1 ;  /* 0x0000000000017941 */ /* 0x000fea0003800200 */
.L_x_15645:
        /* <DEDUP_REMOVED lines=22> */
.L_x_15652:
        /* <DEDUP_REMOVED lines=13> */
.L_x_15654:
[----:B------:R-:W-:Y:S05]  /*101f0*/  BSYNC.RECONVERGENT B2 ;  /* 0x0000000000027941 */ /* 0x000fea0003800200 */
.L_x_15653:
        /* <DEDUP_REMOVED lines=61> */
.L_x_15651:
[----:B------:R-:W-:Y:S05]  /*105d0*/  BSYNC.RECONVERGENT B1 ;  /* 0x0000000000017941 */ /* 0x000fea0003800200 */
.L_x_15650:
        /* <DEDUP_REMOVED lines=22> */
.L_x_15657:
        /* <DEDUP_REMOVED lines=15> */
.L_x_15659:
[----:B------:R-:W-:Y:S05]  /*10830*/  BSYNC.RECONVERGENT B2 ;  /* 0x0000000000027941 */ /* 0x000fea0003800200 */
.L_x_15658:
        /* <DEDUP_REMOVED lines=61> */
.L_x_15656:
[----:B------:R-:W-:Y:S05]  /*10c10*/  BSYNC.RECONVERGENT B1 ;  /* 0x0000000000017941 */ /* 0x000fea0003800200 */
.L_x_15655:
        /* <DEDUP_REMOVED lines=10> */
.L_x_15619:
        /* <DEDUP_REMOVED lines=16> */
.L_x_15663:
        /* <DEDUP_REMOVED lines=13> */
.L_x_15665:
[----:B------:R-:W-:Y:S05]  /*10e90*/  BSYNC.RECONVERGENT B2 ;  /* 0x0000000000027941 */ /* 0x000fea0003800200 */
.L_x_15664:
        /* <DEDUP_REMOVED lines=60> */
.L_x_15662:
[----:B------:R-:W-:Y:S05]  /*11260*/  BSYNC.RECONVERGENT B1 ;  /* 0x0000000000017941 */ /* 0x000fea0003800200 */
.L_x_15661:
[----:B------:R-:W2:Y:S01]  /*11270*/  LDC R86, c[0x0][0x404] ;  /* 0x00010100ff567b82 */ /* 0x000ea20000000800 */
[----:B------:R-:W-:Y:S01]  /*11280*/  I2FP.F32.U32 R87, R84 ;  /* 0x0000005400577245 */ /* 0x000fe20000201000 */
[----:B------:R-:W-:Y:S01]  /*11290*/  HFMA2 R84, -RZ, RZ, 0.1171875, 0 ;  /* 0x2f800000ff547431 */ /* 0x000fe200000001ff */
[----:B------:R-:W-:Y:S01]  /*112a0*/  ISETP.NE.AND P2, PT, R115, 0x1, PT ;  /* 0x000000017300780c */ /* 0x000fe20003f45270 */
[----:B-----5:R-:W-:Y:S01]  /*112b0*/  HADD2.F32 R114, -RZ, R88.H0_H0 ;  /* 0x20000058ff727230 */ /* 0x020fe20000004100 */
[----:B------:R-:W-:Y:S01]  /*112c0*/  BSSY.RECONVERGENT B1, `(.L_x_15666) ;  /* 0x000005f000017945 */ /* 0x000fe20003800200 */
[----:B------:R-:W-:Y:S02]  /*112d0*/  IMAD.MOV.U32 R120, RZ, RZ, 0x2 ;  /* 0x00000002ff787424 */ /* 0x000fe400078e00ff */
[----:B------:R-:W-:Y:S01]  /*112e0*/  FFMA.FTZ R87, R87, R84, 1.1641532182693481445e-10 ;  /* 0x2f00000057577423 */ /* 0x000fe20000010054 */
[----:B------:R-:W4:Y:S01]  /*112f0*/  LDC R85, c[0x0][0x408] ;  /* 0x00010200ff557b82 */ /* 0x000f220000000800 */
[----:B------:R-:W-:-:S03]  /*11300*/  FMUL.FTZ R114, R114, UR4 ;  /* 0x0000000472727c20 */ /* 0x000fc60008410000 */
[----:B--2---:R-:W-:-:S04]  /*11310*/  FSETP.GTU.FTZ.AND P1, PT, R87, R86, PT ;  /* 0x000000565700720b */ /* 0x004fc80003f3c000 */
[----:B------:R-:W-:Y:S01]  /*11320*/  PLOP3.LUT P3, PT, P1, PT, PT, 0x8, 0x80 ;  /* 0x000000000080781c */ /* 0x000fe20000f6e170 */
[----:B----4-:R-:W-:-:S03]  /*11330*/  FMUL.FTZ R87, R114, R85 ;  /* 0x0000005572577220 */ /* 0x010fc60000410000 */
        /* <DEDUP_REMOVED lines=12> */
.L_x_15668:
        /* <DEDUP_REMOVED lines=13> */
.L_x_15670:
[----:B------:R-:W-:Y:S05]  /*114d0*/  BSYNC.RECONVERGENT B2 ;  /* 0x0000000000027941 */ /* 0x000fea0003800200 */
.L_x_15669:
[----:B------:R-:W-:Y:S01]  /*114e0*/  IMAD.WIDE.U32 R118, R108, -0x326172a9, RZ ;  /* 0xcd9e8d576c767825 */ /* 0x000fe200078e00ff */
[----:B0--3--:R-:W-:Y:S01]  /*114f0*/  LOP3.LUT R122, R110, UR7, R115, 0x96, !PT ;  /* 0x000000076e7a7c12 */ /* 0x009fe2000f8e9673 */
        /* <DEDUP_REMOVED lines=59> */
.L_x_15667:
[----:B------:R-:W-:Y:S05]  /*118b0*/  BSYNC.RECONVERGENT B1 ;  /* 0x0000000000017941 */ /* 0x000fea0003800200 */
.L_x_15666:
        /* <DEDUP_REMOVED lines=22> */
.L_x_15673:
        /* <DEDUP_REMOVED lines=13> */
.L_x_15675:
[----:B------:R-:W-:Y:S05]  /*11af0*/  BSYNC.RECONVERGENT B2 ;  /* 0x0000000000027941 */ /* 0x000fea0003800200 */
.L_x_15674:
        /* <DEDUP_REMOVED lines=61> */
.L_x_15672:
[----:B------:R-:W-:Y:S05]  /*11ed0*/  BSYNC.RECONVERGENT B1 ;  /* 0x0000000000017941 */ /* 0x000fea0003800200 */
.L_x_15671:
        /* <DEDUP_REMOVED lines=21> */
.L_x_15678:
        /* <DEDUP_REMOVED lines=13> */
.L_x_15680:
[----:B------:R-:W-:Y:S05]  /*12100*/  BSYNC.RECONVERGENT B2 ;  /* 0x0000000000027941 */ /* 0x000fea0003800200 */
.L_x_15679:
        /* <DEDUP_REMOVED lines=61> */
.L_x_15677:
[----:B------:R-:W-:Y:S05]  /*124e0*/  BSYNC.RECONVERGENT B1 ;  /* 0x0000000000017941 */ /* 0x000fea0003800200 */
.L_x_15676:
[----:B------:R-:W-:Y:S01]  /*124f0*/  I2FP.F32.U32 R121, R114 ;  /* 0x0000007200797245 */ /* 0x000fe20000201000 */
[----:B------:R-:W-:Y:S01]  /*12500*/  HADD2.F32 R89, -RZ, R89.H1_H1 ;  /* 0x30000059ff597230 */ /* 0x000fe20000004100 */
        /* <DEDUP_REMOVED lines=19> */
.L_x_15683:
        /* <DEDUP_REMOVED lines=13> */
.L_x_15685:
[----:B------:R-:W-:Y:S05]  /*12710*/  BSYNC.RECONVERGENT B2 ;  /* 0x0000000000027941 */ /* 0x000fea0003800200 */
.L_x_15684:
[----:B------:R-:W-:Y:S01]  /*12720*/  IMAD.WIDE.U32 R120, R108, -0x326172a9, RZ ;  /* 0xcd9e8d576c787825 */ /* 0x000fe200078e00ff */
[----:B0--3--:R-:W-:Y:S01]  /*12730*/  LOP3.LUT R124, R110, UR7, R119, 0x96, !PT ;  /* 0x000000076e7c7c12 */ /* 0x009fe2000f8e9677 */
        /* <DEDUP_REMOVED lines=59> */
.L_x_15682:
[----:B------:R-:W-:Y:S05]  /*12af0*/  BSYNC.RECONVERGENT B1 ;  /* 0x0000000000017941 */ /* 0x000fea0003800200 */
.L_x_15681:
[----:B------:R-:W-:Y:S01]  /*12b00*/  I2FP.F32.U32 R89, R89 ;  /* 0x0000005900597245 */ /* 0x000fe20000201000 */
[----:B------:R-:W-:Y:S01]  /*12b10*/  HADD2.F32 R120, -RZ, R90.H0_H0 ;  /* 0x2000005aff787230 */ /* 0x000fe20000004100 */
        /* <DEDUP_REMOVED lines=19> */
.L_x_15688:
        /* <DEDUP_REMOVED lines=13> */
.L_x_15690:
[----:B------:R-:W-:Y:S05]  /*12d20*/  BSYNC.RECONVERGENT B2 ;  /* 0x0000000000027941 */ /* 0x000fea0003800200 */
.L_x_15689:
        /* <DEDUP_REMOVED lines=61> */
.L_x_15687:
[----:B------:R-:W-:Y:S05]  /*13100*/  BSYNC.RECONVERGENT B1 ;  /* 0x0000000000017941 */ /* 0x000fea0003800200 */
.L_x_15686:
        /* <DEDUP_REMOVED lines=21> */
.L_x_15693:
        /* <DEDUP_REMOVED lines=13> */
.L_x_15695:
[----:B------:R-:W-:Y:S05]  /*13330*/  BSYNC.RECONVERGENT B2 ;  /* 0x0000000000027941 */ /* 0x000fea0003800200 */
.L_x_15694:
        /* <DEDUP_REMOVED lines=61> */
.L_x_15692:
[----:B------:R-:W-:Y:S05]  /*13710*/  BSYNC.RECONVERGENT B1 ;  /* 0x0000000000017941 */ /* 0x000fea0003800200 */
.L_x_15691:
        /* <DEDUP_REMOVED lines=21> */
.L_x_15698:
        /* <DEDUP_REMOVED lines=15> */
.L_x_15700:
[----:B------:R-:W-:Y:S05]  /*13960*/  BSYNC.RECONVERGENT B2 ;  /* 0x0000000000027941 */ /* 0x000fea0003800200 */
.L_x_15699:
        /* <DEDUP_REMOVED lines=61> */
.L_x_15697:
[----:B------:R-:W-:Y:S05]  /*13d40*/  BSYNC.RECONVERGENT B1 ;  /* 0x0000000000017941 */ /* 0x000fea0003800200 */
.L_x_15696:
        /* <DEDUP_REMOVED lines=16> */
.L_x_15660:
        /* <DEDUP_REMOVED lines=22> */
.L_x_15618:
[----:B------:R-:W-:Y:S05]  /*13fb0*/  BSYNC.RECONVERGENT B0 ;  /* 0x0000000000007941 */ /* 0x000fea0003800200 */
.L_x_15617:
        /* <DEDUP_REMOVED lines=111> */
.L_x_15702:
[----:B------:R-:W-:Y:S05]  /*146b0*/  BSYNC.RECONVERGENT B0 ;  /* 0x0000000000007941 */ /* 0x000fea0003800200 */
.L_x_15701:
        /* <DEDUP_REMOVED lines=12> */
.L_x_15704:
[----:B------:R-:W-:Y:S05]  /*14780*/  BSYNC.RECONVERGENT B0 ;  /* 0x0000000000007941 */ /* 0x000fea0003800200 */
.L_x_15703:
        /* <DEDUP_REMOVED lines=102> */
.L_x_15706:
[----:B------:R-:W-:Y:S05]  /*14df0*/  BSYNC.RECONVERGENT B0 ;  /* 0x0000000000007941 */ /* 0x000fea0003800200 */
.L_x_15705:
        /* <DEDUP_REMOVED lines=35> */
.L_x_15708:
[----:B------:R-:W-:Y:S05]  /*15030*/  BSYNC.RECONVERGENT B0 ;  /* 0x0000000000007941 */ /* 0x000fea0003800200 */
.L_x_15707:
        /* <DEDUP_REMOVED lines=31> */
[----:B------:R-:W-:-:S05]  /*15230*/  F2FP.F16.F32.PACK_AB R128, R115, R0 ;  /* 0x000000007380723e */ /* 0x000fca00000000ff */
[----:B------:R3:W-:Y:S02]  /*15240*/  STG.E.128 desc[UR8][R112.64], R128 ;  /* 0x0000008070007986 */ /* 0x0007e4000c101d08 */
.L_x_15710:
[----:B------:R-:W-:Y:S05]  /*15250*/  BSYNC.RECONVERGENT B0 ;  /* 0x0000000000007941 */ /* 0x000fea0003800200 */
.L_x_15709:
[----:B------:R-:W-:Y:S02]  /*15260*/  UIADD3 UR14, UPT, UPT, UR14, UR12, URZ ;  /* 0x0000000c0e0e7290 */ /* 0x000fe4000fffe0ff */
[----:B------:R-:W-:Y:S02]  /*15270*/  UPLOP3.LUT UP2, UPT, UPT, UPT, UP2, 0x40, 0x4 ;  /* 0x000000000004789c */ /* 0x000fe40003f4e820 */
[----:B------:R-:W-:-:S09]  /*15280*/  UISETP.GE.AND UP1, UPT, UR14, UR13, UPT ;  /* 0x0000000d0e00728c */ /* 0x000fd2000bf26270 */
[----:B------:R-:W-:Y:S05]  /*15290*/  BRA.U !UP1, `(.L_x_15711) ;  /* 0xfffffeb909ec7547 */ /* 0x000fea000b83ffff */
[----:B------:R-:W-:Y:S05]  /*152a0*/  EXIT ;  /* 0x000000000000794d */ /* 0x000fea0003800000 */
.L_x_15712:
        /* <DEDUP_REMOVED lines=13> */
.L_x_21027:


//--------------------- .text._ZN10layer_norm13ln_fwd_kernelINS_13Kernel_traitsIf6__halffS2_fjLj6144ELj1ELj1ELj8ELj16ENS_18Kernel_traits_baseILj6144EfS2_fS2_fjLj256EEEEELb1ELb1ELb0ELb1EEEvNS_9FwdParamsE --------------------------
	.section	.text._ZN10layer_norm13ln_fwd_kernelINS_13Kernel_traitsIf6__halffS2_fjLj6144ELj1ELj1ELj8ELj16ENS_18Kernel_traits_baseILj6144EfS2_fS2_fjLj256EEEEELb1ELb1ELb0ELb1EEEvNS_9FwdParamsE,"ax",@progbits
	.align	128
        .global         _ZN10layer_norm13ln_fwd_kernelINS_13Kernel_traitsIf6__halffS2_fjLj6144ELj1ELj1ELj8ELj16ENS_18Kernel_traits_baseILj6144EfS2_fS2_fjLj256EEEEELb1ELb1ELb0ELb1EEEvNS_9FwdParamsE
        .type           _ZN10layer_norm13ln_fwd_kernelINS_13Kernel_traitsIf6__halffS2_fjLj6144ELj1ELj1ELj8ELj16ENS_18Kernel_traits_baseILj6144EfS2_fS2_fjLj256EEEEELb1ELb1ELb0ELb1EEEvNS_9FwdParamsE,@function
        .size           _ZN10layer_norm13ln_fwd_kernelINS_13Kernel_traitsIf6__halffS2_fjLj6144ELj1ELj1ELj8ELj16ENS_18Kernel_traits_baseILj6144EfS2_fS2_fjLj256EEEEELb1ELb1ELb0ELb1EEEvNS_9FwdParamsE,(.L_x_21028 - _ZN10layer_norm13ln_fwd_kernelINS_13Kernel_traitsIf6__halffS2_fjLj6144ELj1ELj1ELj8ELj16ENS_18Kernel_traits_baseILj6144EfS2_fS2_fjLj256EEEEELb1ELb1ELb0ELb1EEEvNS_9FwdParamsE)
        .other          _ZN10layer_norm13ln_fwd_kernelINS_13Kernel_traitsIf6__halffS2_fjLj6144ELj1ELj1ELj8ELj16ENS_18Kernel_traits_baseILj6144EfS2_fS2_fjLj256EEEEELb1ELb1ELb0ELb1EEEvNS_9FwdParamsE,@"STO_CUDA_ENTRY STV_DEFAULT"
_ZN10layer_norm13ln_fwd_kernelINS_13Kernel_traitsIf6__halffS2_fjLj6144ELj1ELj1ELj8ELj16ENS_18Kernel_traits_baseILj6144EfS2_fS2_fjLj256EEEEELb1ELb1ELb0ELb1EEEvNS_9FwdParamsE:
.text._ZN10layer_norm13ln_fwd_kernelINS_13Kernel_traitsIf6__halffS2_fjLj6144ELj1ELj1ELj8ELj16ENS_18Kernel_traits_baseILj6144EfS2_fS2_fjLj256EEEEELb1ELb1ELb0ELb1EEEvNS_9FwdParamsE:
        /* <DEDUP_REMOVED lines=65> */
.L_x_15713:
        /* <DEDUP_REMOVED lines=30> */
.L_x_15714:
        /* <DEDUP_REMOVED lines=16> */
[----:B------:R-:W3:Y:S01]  /*06f0*/  LDCU UR20, c[0x0][0x400] ;  /* 0x00008000ff1477ac */ /* 0x000ee20008000800 */
        /* <DEDUP_REMOVED lines=27> */
[C---:B------:R-:W-:Y:S01]  /*08b0*/  IMAD.HI.U32 R2, R4.reuse, -0x326172a9, RZ ;  /* 0xcd9e8d5704027827 */ /* 0x040fe200078e00ff */
[----:B------:R-:W-:Y:S01]  /*08c0*/  LOP3.LUT R8, R9, UR15, R8, 0x96, !PT ;  /* 0x0000000f09087c12 */ /* 0x000fe2000f8e9608 */
[----:B------:R-:W4:Y:S02]  /*08d0*/  LDCU.64 UR14, c[0x0][0x3a0] ;  /* 0x00007400ff0e77ac */ /* 0x000f240008000a00 */
        /* <DEDUP_REMOVED lines=9> */
[----:B------:R-:W-:Y:S01]  /*0970*/  IMAD R10, R2, -0x2daee0ad, RZ ;  /* 0xd2511f53020a7824 */ /* 0x000fe200078e02ff */
[----:B------:R-:W1:Y:S01]  /*0980*/  LDCU.64 UR6, c[0x0][0x3e0] ;  /* 0x00007c00ff0677ac */ /* 0x000e620008000a00 */
        /* <DEDUP_REMOVED lines=9> */
[----:B-1----:R-:W-:Y:S02]  /*0a20*/  UISETP.NE.U32.AND UP0, UPT, UR6, URZ, UPT ;  /* 0x000000ff0600728c */ /* 0x002fe4000bf05070 */
[----:B------:R-:W-:Y:S01]  /*0a30*/  IMAD R8, R2, -0x2daee0ad, RZ ;  /* 0xd2511f5302087824 */ /* 0x000fe200078e02ff */
[----:B------:R-:W-:Y:S01]  /*0a40*/  LOP3.LUT R4, R5, UR22, R4, 0x96, !PT ;  /* 0x0000001605047c12 */ /* 0x000fe2000f8e9604 */
[----:B------:R-:W-:Y:S01]  /*0a50*/  IMAD.HI.U32 R5, R3, -0x2daee0ad, RZ ;  /* 0xd2511f5303057827 */ /* 0x000fe200078e00ff */
[----:B------:R-:W-:-:S03]  /*0a60*/  UISETP.NE.AND.EX UP0, UPT, UR7, URZ, UPT, UP0 ;  /* 0x000000ff0700728c */ /* 0x000fc6000bf05300 */
[----:B------:R-:W-:Y:S01]  /*0a70*/  IMAD R9, R9, -0x326172a9, RZ ;  /* 0xcd9e8d5709097824 */ /* 0x000fe200078e02ff */
[----:B------:R-:W-:Y:S01]  /*0a80*/  LOP3.LUT R8, R8, UR16, R5, 0x96, !PT ;  /* 0x0000001008087c12 */ /* 0x000fe2000f8e9605 */
[----:B------:R-:W-:Y:S01]  /*0a90*/  IMAD.HI.U32 R2, R4, -0x326172a9, RZ ;  /* 0xcd9e8d5704027827 */ /* 0x000fe200078e00ff */
[----:B------:R-:W1:Y:S03]  /*0aa0*/  LDCU.64 UR16, c[0x0][0x380] ;  /* 0x00007000ff1077ac */ /* 0x000e660008000a00 */
        /* <DEDUP_REMOVED lines=10> */
.L_x_15868:
        /* <DEDUP_REMOVED lines=9> */
[----:B------:R-:W3:Y:S01]  /*0be0*/  @P0 LDG.E.U16 R12, desc[UR12][R12.64] ;  /* 0x0000000c0c0c0981 */ /* 0x000ee2000c1e1500 */
[----:B------:R-:W-:-:S06]  /*0bf0*/  ULEA.HI UR6, UR6, UR8, URZ, 0x3 ;  /* 0x0000000806067291 */ /* 0x000fcc000f8f18ff */
[----:B------:R-:W-:-:S05]  /*0c00*/  IMAD.U32 R9, RZ, RZ, UR6 ;  /* 0x00000006ff097e24 */ /* 0x000fca000f8e00ff */
[----:B-1----:R-:W-:-:S05]  /*0c10*/  LEA.HI.SX32 R110, R9, R124, 0x1d ;  /* 0x0000007c096e7211 */ /* 0x002fca00078feaff */
[----:B--2---:R-:W-:-:S06]  /*0c20*/  IMAD.WIDE.U32 R8, R110, 0x10, R116 ;  /* 0x000000106e087825 */ /* 0x004fcc00078e0074 */
[----:B-----5:R-:W5:Y:S01]  /*0c30*/  LDG.E.128 R8, desc[UR12][R8.64] ;  /* 0x0000000c08087981 */ /* 0x020f62000c1e1d00 */
[----:B------:R-:W-:Y:S01]  /*0c40*/  PLOP3.LUT P0, PT, PT, PT, UP0, 0x80, 0x8 ;  /* 0x000000000008781c */ /* 0x000fe20003f0f008 */
[----:B------:R-:W-:Y:S01]  /*0c50*/  UMOV UR6, 0x3f800000 ;  /* 0x3f80000000067882 */ /* 0x000fe20000000000 */
[----:B------:R-:W-:Y:S01]  /*0c60*/  PLOP3.LUT P1, PT, PT, PT, UP0, 0x80, 0x8 ;  /* 0x000000000008781c */ /* 0x000fe20003f2f008 */
[----:B------:R-:W-:Y:S01]  /*0c70*/  UIADD3 UR7, UPT, UPT, UR11, -0x695add53, URZ ;  /* 0x96a522ad0b077890 */ /* 0x000fe2000fffe0ff */
[----:B------:R-:W-:Y:S01]  /*0c80*/  IMAD.MOV.U32 R119, RZ, RZ, 0x2f800000 ;  /* 0x2f800000ff777424 */ /* 0x000fe200078e00ff */
[----:B------:R-:W-:Y:S02]  /*0c90*/  UIADD3 UR8, UPT, UPT, UR10, 0x3c6ef372, URZ ;  /* 0x3c6ef3720a087890 */ /* 0x000fe4000fffe0ff */
[----:B------:R-:W-:Y:S02]  /*0ca0*/  UIADD3 UR21, UPT, UPT, UR10, -0xe443238, URZ ;  /* 0xf1bbcdc80a157890 */ /* 0x000fe4000fffe0ff */
[----:B------:R-:W-:-:S02]  /*0cb0*/  UIADD3 UR22, UPT, UPT, UR11, 0x646e171e, URZ ;  /* 0x646e171e0b167890 */ /* 0x000fc4000fffe0ff */
[----:B------:R-:W-:Y:S02]  /*0cc0*/  UIADD3 UR23, UPT, UPT, UR11, -0x126145ec, URZ ;  /* 0xed9eba140b177890 */ /* 0x000fe4000fffe0ff */
[----:B------:R-:W-:Y:S02]  /*0cd0*/  UIADD3 UR24, UPT, UPT, UR11, 0x32370b8f, URZ ;  /* 0x32370b8f0b187890 */ /* 0x000fe4000fffe0ff */
[----:B------:R-:W-:Y:S02]  /*0ce0*/  UIADD3 UR25, UPT, UPT, UR10, -0x700cb87f, URZ ;  /* 0x8ff347810a197890 */ /* 0x000fe4000fffe0ff */
        /* <DEDUP_REMOVED lines=24> */
.L_x_20867:
[----:B------:R-:W-:Y:S05]  /*0e70*/  BRX R12 -0xe80                                         (*"BRANCH_TARGETS .L_x_20868,.L_x_20869,.L_x_20870"*) ;  /* 0xfffffff00c607949 */ /* 0x000fea000383ffff */
.L_x_20870:
[----:B------:R-:W-:Y:S01]  /*0e80*/  VIADD R13, R109, 0x1 ;  /* 0x000000016d0d7836 */ /* 0x000fe20000000000 */
[----:B------:R-:W-:Y:S01]  /*0e90*/  MOV R12, R0 ;  /* 0x00000000000c7202 */ /* 0x000fe20000000f00 */
[----:B------:R-:W-:Y:S01]  /*0ea0*/  IMAD.MOV.U32 R16, RZ, RZ, R5 ;  /* 0x000000ffff107224 */ /* 0x000fe200078e0005 */
[----:B------:R-:W-:Y:S06]  /*0eb0*/  BRA `(.L_x_15716) ;  /* 0x0000000400047947 */ /* 0x000fec0003800000 */
.L_x_20868:
[----:B------:R-:W-:Y:S02]  /*0ec0*/  HFMA2 R13, -RZ, RZ, 0, 1.78813934326171875e-07 ;  /* 0x00000003ff0d7431 */ /* 0x000fe400000001ff */
[----:B------:R-:W-:Y:S02]  /*0ed0*/  IMAD.MOV.U32 R12, RZ, RZ, R0 ;  /* 0x000000ffff0c7224 */ /* 0x000fe400078e0000 */
[----:B------:R-:W-:Y:S01]  /*0ee0*/  IMAD.MOV.U32 R16, RZ, RZ, R4 ;  /* 0x000000ffff107224 */ /* 0x000fe200078e0004 */
[----:B------:R-:W-:Y:S06]  /*0ef0*/  BRA `(.L_x_15716) ;  /* 0x0000000000f47947 */ /* 0x000fec0003800000 */
.L_x_20869:
        /* <DEDUP_REMOVED lines=12> */
.L_x_15717:
        /* <DEDUP_REMOVED lines=49> */
.L_x_15716:
        /* <DEDUP_REMOVED lines=22> */
.L_x_15719:
        /* <DEDUP_REMOVED lines=12> */
.L_x_15720:
        /* <DEDUP_REMOVED lines=49> */
.L_x_15718:
        /* <DEDUP_REMOVED lines=22> */
.L_x_15722:
        /* <DEDUP_REMOVED lines=12> */
.L_x_15723:
        /* <DEDUP_REMOVED lines=49> */
.L_x_15721:
        /* <DEDUP_REMOVED lines=21> */
.L_x_15725:
        /* <DEDUP_REMOVED lines=12> */
.L_x_15726:
        /* <DEDUP_REMOVED lines=49> */
.L_x_15724:
        /* <DEDUP_REMOVED lines=21> */
.L_x_15728:
        /* <DEDUP_REMOVED lines=12> */
.L_x_15729:
        /* <DEDUP_REMOVED lines=49> */
.L_x_15727:
        /* <DEDUP_REMOVED lines=21> */
.L_x_15731:
        /* <DEDUP_REMOVED lines=12> */
.L_x_15732:
        /* <DEDUP_REMOVED lines=49> */
.L_x_15730:
[----:B------:R-:W-:Y:S01]  /*2c90*/  I2FP.F32.U32 R14, R13 ;  /* 0x0000000d000e7245 */ /* 0x000fe20000201000 */
[----:B------:R-:W-:Y:S01]  /*2ca0*/  HADD2.F32 R10, -RZ, R10.H1_H1 ;  /* 0x3000000aff0a7230 */ /* 0x000fe20000004100 */
        /* <DEDUP_REMOVED lines=19> */
.L_x_15734:
        /* <DEDUP_REMOVED lines=12> */
.L_x_15735:
        /* <DEDUP_REMOVED lines=49> */
.L_x_15733:
        /* <DEDUP_REMOVED lines=21> */
.L_x_15737:
        /* <DEDUP_REMOVED lines=14> */
.L_x_15738:
        /* <DEDUP_REMOVED lines=49> */
.L_x_15736:
        /* <DEDUP_REMOVED lines=10> */
.L_x_15715:
        /* <DEDUP_REMOVED lines=15> */
.L_x_15741:
        /* <DEDUP_REMOVED lines=12> */
.L_x_15742:
        /* <DEDUP_REMOVED lines=49> */
.L_x_15740:
[----:B------:R-:W-:Y:S01]  /*3c50*/  I2FP.F32.U32 R0, R13 ;  /* 0x0000000d00007245 */ /* 0x000fe20000201000 */
[----:B-----5:R-:W-:Y:S01]  /*3c60*/  HADD2.F32 R13, -RZ, R8.H0_H0 ;  /* 0x20000008ff0d7230 */ /* 0x020fe20000004100 */
[----:B------:R-:W-:Y:S01]  /*3c70*/  ISETP.NE.AND P2, PT, R14, 0x1, PT ;  /* 0x000000010e00780c */ /* 0x000fe20003f45270 */
[----:B------:R-:W-:Y:S02]  /*3c80*/  IMAD.MOV.U32 R15, RZ, RZ, 0x2 ;  /* 0x00000002ff0f7424 */ /* 0x000fe400078e00ff */
        /* <DEDUP_REMOVED lines=17> */
.L_x_15744:
        /* <DEDUP_REMOVED lines=12> */
.L_x_15745:
        /* <DEDUP_REMOVED lines=49> */
.L_x_15743:
[----:B------:R-:W-:Y:S01]  /*4170*/  I2FP.F32.U32 R14, R13 ;  /* 0x0000000d000e7245 */ /* 0x000fe20000201000 */
[----:B------:R-:W-:Y:S01]  /*4180*/  HADD2.F32 R8, -RZ, R8.H1_H1 ;  /* 0x30000008ff087230 */ /* 0x000fe20000004100 */
[----:B------:R-:W-:Y:S01]  /*4190*/  ISETP.NE.AND P2, PT, R15, 0x1, PT ;  /* 0x000000010f00780c */ /* 0x000fe20003f45270 */
[----:B------:R-:W-:Y:S02]  /*41a0*/  IMAD.MOV.U32 R16, RZ, RZ, 0x2 ;  /* 0x00000002ff107424 */ /* 0x000fe400078e00ff */
[----:B------:R-:W-:Y:S01]  /*41b0*/  FFMA.FTZ R14, R14, R119, 1.1641532182693481445e-10 ;  /* 0x2f0000000e0e7423 */ /* 0x000fe20000010077 */
[----:B------:R-:W-:Y:S01]  /*41c0*/  FMUL.FTZ R8, R8, UR6 ;  /* 0x0000000608087c20 */ /* 0x000fe20008410000 */
[----:B------:R-:W-:-:S03]  /*41d0*/  IMAD.MOV.U32 R13, RZ, RZ, R2 ;  /* 0x000000ffff0d7224 */ /* 0x000fc600078e0002 */
        /* <DEDUP_REMOVED lines=14> */
.L_x_15747:
        /* <DEDUP_REMOVED lines=12> */
.L_x_15748:
        /* <DEDUP_REMOVED lines=49> */
.L_x_15746:
        /* <DEDUP_REMOVED lines=20> */
.L_x_15750:
        /* <DEDUP_REMOVED lines=12> */
.L_x_15751:
        /* <DEDUP_REMOVED lines=49> */
.L_x_15749:
[----:B------:R-:W-:Y:S01]  /*4ba0*/  ISETP.NE.AND P4, PT, R15, 0x1, PT ;  /* 0x000000010f00780c */ /* 0x000fe20003f85270 */
[----:B------:R-:W-:Y:S01]  /*4bb0*/  HADD2.F32 R9, -RZ, R9.H1_H1 ;  /* 0x30000009ff097230 */ /* 0x000fe20000004100 */
[----:B------:R-:W-:Y:S01]  /*4bc0*/  I2FP.F32.U32 R14, R13 ;  /* 0x0000000d000e7245 */ /* 0x000fe20000201000 */
[----:B------:R-:W-:-:S03]  /*4bd0*/  IMAD.MOV.U32 R13, RZ, RZ, 0x2 ;  /* 0x00000002ff0d7424 */ /* 0x000fc600078e00ff */
[----:B------:R-:W-:Y:S01]  /*4be0*/  FMUL.FTZ R9, R9, UR6 ;  /* 0x0000000609097c20 */ /* 0x000fe20008410000 */
[----:B------:R-:W-:-:S03]  /*4bf0*/  FFMA.FTZ R14, R14, R119, 1.1641532182693481445e-10 ;  /* 0x2f0000000e0e7423 */ /* 0x000fc60000010077 */
[----:B------:R-:W-:Y:S01]  /*4c00*/  FMUL.FTZ R27, R9, UR5 ;  /* 0x00000005091b7c20 */ /* 0x000fe20008410000 */
[----:B------:R-:W-:Y:S02]  /*4c10*/  MOV R9, R2 ;  /* 0x0000000200097202 */ /* 0x000fe40000000f00 */
        /* <DEDUP_REMOVED lines=12> */
.L_x_15753:
        /* <DEDUP_REMOVED lines=12> */
.L_x_15754:
        /* <DEDUP_REMOVED lines=49> */
.L_x_15752:
        /* <DEDUP_REMOVED lines=20> */
.L_x_15756:
        /* <DEDUP_REMOVED lines=12> */
.L_x_15757:
        /* <DEDUP_REMOVED lines=49> */
.L_x_15755:
        /* <DEDUP_REMOVED lines=20> */
.L_x_15759:
        /* <DEDUP_REMOVED lines=12> */
.L_x_15760:
        /* <DEDUP_REMOVED lines=49> */
.L_x_15758:
[----:B------:R-:W-:Y:S01]  /*5ad0*/  I2FP.F32.U32 R10, R9 ;  /* 0x00000009000a7245 */ /* 0x000fe20000201000 */
[----:B------:R-:W-:Y:S01]  /*5ae0*/  HADD2.F32 R9, -RZ, R11.H0_H0 ;  /* 0x2000000bff097230 */ /* 0x000fe20000004100 */
[----:B------:R-:W-:Y:S01]  /*5af0*/  ISETP.NE.AND P6, PT, R16, 0x1, PT ;  /* 0x000000011000780c */ /* 0x000fe20003fc5270 */
[----:B------:R-:W-:Y:S02]  /*5b00*/  IMAD.MOV.U32 R13, RZ, RZ, 0x2 ;  /* 0x00000002ff0d7424 */ /* 0x000fe400078e00ff */
[----:B------:R-:W-:Y:S01]  /*5b10*/  FFMA.FTZ R10, R10, R119, 1.1641532182693481445e-10 ;  /* 0x2f0000000a0a7423 */ /* 0x000fe20000010077 */
[----:B------:R-:W-:Y:S01]  /*5b20*/  FMUL.FTZ R14, R9, UR6 ;  /* 0x00000006090e7c20 */ /* 0x000fe20008410000 */
[----:B------:R-:W-:-:S03]  /*5b30*/  MOV R9, R2 ;  /* 0x0000000200097202 */ /* 0x000fc60000000f00 */
        /* <DEDUP_REMOVED lines=13> */
.L_x_15762:
        /* <DEDUP_REMOVED lines=14> */
.L_x_15763:
        /* <DEDUP_REMOVED lines=49> */
.L_x_15761:
[----:B------:R-:W-:Y:S01]  /*6000*/  I2FP.F32.U32 R10, R9 ;  /* 0x00000009000a7245 */ /* 0x000fe20000201000 */
[----:B------:R-:W-:Y:S02]  /*6010*/  HADD2.F32 R11, -RZ, R11.H1_H1 ;  /* 0x3000000bff0b7230 */ /* 0x000fe40000004100 */
        /* <DEDUP_REMOVED lines=14> */
.L_x_15739:
        /* <DEDUP_REMOVED lines=44> */
.L_x_15766:
        /* <DEDUP_REMOVED lines=12> */
.L_x_15767:
        /* <DEDUP_REMOVED lines=49> */
.L_x_15765:
        /* <DEDUP_REMOVED lines=22> */
.L_x_15769:
        /* <DEDUP_REMOVED lines=12> */
.L_x_15770:
        /* <DEDUP_REMOVED lines=47> */
[----:B------:R-:W-:Y:S01]  /*6ca0*/  MOV R13, R109 ;  /* 0x0000006d000d7202 */ /* 0x000fe20000000f00 */
[----:B------:R-:W-:-:S07]  /*6cb0*/  IMAD.MOV.U32 R109, RZ, RZ, R12 ;  /* 0x000000ffff6d7224 */ /* 0x000fce00078e000c */
.L_x_15768:
        /* <DEDUP_REMOVED lines=22> */
.L_x_15772:
        /* <DEDUP_REMOVED lines=12> */
.L_x_15773:
        /* <DEDUP_REMOVED lines=49> */
.L_x_15771:
        /* <DEDUP_REMOVED lines=21> */
.L_x_15775:
        /* <DEDUP_REMOVED lines=12> */
.L_x_15776:
        /* <DEDUP_REMOVED lines=43> */
[----:B------:R-:W-:Y:S01]  /*76b0*/  HFMA2 R14, -RZ, RZ, 0, 0 ;  /* 0x00000000ff0e7431 */ /* 0x000fe200000001ff */
[----:B------:R-:W-:Y:S01]  /*76c0*/  MOV R2, R12 ;  /* 0x0000000c00027202 */ /* 0x000fe20000000f00 */
[----:B------:R-:W-:-:S05]  /*76d0*/  IMAD.WIDE.U32 R12, R15, -0x2daee0ad, RZ ;  /* 0xd2511f530f0c7825 */ /* 0x000fca00078e00ff */
[----:B------:R-:W-:Y:S01]  /*76e0*/  LOP3.LUT R4, R4, UR7, R13, 0x96, !PT ;  /* 0x0000000704047c12 */ /* 0x000fe2000f8e960d */
[----:B------:R-:W-:Y:S02]  /*76f0*/  IMAD.MOV.U32 R13, RZ, RZ, R109 ;  /* 0x000000ffff0d7224 */ /* 0x000fe400078e006d */
[----:B------:R-:W-:-:S07]  /*7700*/  IMAD.MOV.U32 R109, RZ, RZ, R12 ;  /* 0x000000ffff6d7224 */ /* 0x000fce00078e000c */
.L_x_15774:
        /* <DEDUP_REMOVED lines=21> */
.L_x_15778:
        /* <DEDUP_REMOVED lines=12> */
.L_x_15779:
        /* <DEDUP_REMOVED lines=49> */
.L_x_15777:
        /* <DEDUP_REMOVED lines=21> */
.L_x_15781:
        /* <DEDUP_REMOVED lines=12> */
.L_x_15782:
        /* <DEDUP_REMOVED lines=48> */
[----:B------:R-:W-:-:S07]  /*8140*/  HFMA2 R15, -RZ, RZ, 0, 0 ;  /* 0x00000000ff0f7431 */ /* 0x000fce00000001ff */
.L_x_15780:
        /* <DEDUP_REMOVED lines=21> */
.L_x_15784:
        /* <DEDUP_REMOVED lines=12> */
.L_x_15785:
        /* <DEDUP_REMOVED lines=44> */
[----:B------:R-:W-:Y:S01]  /*8620*/  MOV R2, R14 ;  /* 0x0000000e00027202 */ /* 0x000fe20000000f00 */
[----:B------:R-:W-:-:S04]  /*8630*/  IMAD.WIDE.U32 R14, R9, -0x2daee0ad, RZ ;  /* 0xd2511f53090e7825 */ /* 0x000fc800078e00ff */
[----:B------:R-:W-:Y:S01]  /*8640*/  IMAD.MOV.U32 R9, RZ, RZ, R109 ;  /* 0x000000ffff097224 */ /* 0x000fe200078e006d */
[----:B------:R-:W-:Y:S02]  /*8650*/  LOP3.LUT R4, R4, UR7, R15, 0x96, !PT ;  /* 0x0000000704047c12 */ /* 0x000fe4000f8e960f */
[----:B------:R-:W-:-:S07]  /*8660*/  MOV R109, R14 ;  /* 0x0000000e006d7202 */ /* 0x000fce0000000f00 */
.L_x_15783:
        /* <DEDUP_REMOVED lines=21> */
.L_x_15787:
        /* <DEDUP_REMOVED lines=14> */
.L_x_15788:
        /* <DEDUP_REMOVED lines=49> */
.L_x_15786:
        /* <DEDUP_REMOVED lines=10> */
.L_x_15764:
        /* <DEDUP_REMOVED lines=15> */
.L_x_15791:
        /* <DEDUP_REMOVED lines=12> */
.L_x_15792:
        /* <DEDUP_REMOVED lines=49> */
.L_x_15790:
        /* <DEDUP_REMOVED lines=21> */
.L_x_15794:
        /* <DEDUP_REMOVED lines=12> */
.L_x_15795:
        /* <DEDUP_REMOVED lines=45> */
[----:B------:R-:W-:Y:S01]  /*95f0*/  IMAD.MOV.U32 R16, RZ, RZ, RZ ;  /* 0x000000ffff107224 */ /* 0x000fe200078e00ff */
[----:B------:R-:W-:Y:S01]  /*9600*/  LOP3.LUT R4, R4, UR7, R13, 0x96, !PT ;  /* 0x0000000704047c12 */ /* 0x000fe2000f8e960d */
[----:B------:R-:W-:Y:S01]  /*9610*/  IMAD.MOV.U32 R13, RZ, RZ, R109 ;  /* 0x000000ffff0d7224 */ /* 0x000fe200078e006d */
[----:B------:R-:W-:-:S07]  /*9620*/  MOV R109, R12 ;  /* 0x0000000c006d7202 */ /* 0x000fce0000000f00 */
.L_x_15793:
        /* <DEDUP_REMOVED lines=21> */
.L_x_15797:
        /* <DEDUP_REMOVED lines=12> */
.L_x_15798:
        /* <DEDUP_REMOVED lines=49> */
.L_x_15796:
        /* <DEDUP_REMOVED lines=20> */
.L_x_15800:
        /* <DEDUP_REMOVED lines=12> */
.L_x_15801:
        /* <DEDUP_REMOVED lines=46> */
[----:B------:R-:W-:Y:S01]  /*a030*/  MOV R109, R16 ;  /* 0x00000010006d7202 */ /* 0x000fe20000000f00 */
[----:B------:R-:W-:Y:S01]  /*a040*/  IMAD.MOV.U32 R16, RZ, RZ, RZ ;  /* 0x000000ffff107224 */ /* 0x000fe200078e00ff */
[----:B------:R-:W-:-:S07]  /*a050*/  LOP3.LUT R4, R4, UR7, R17, 0x96, !PT ;  /* 0x0000000704047c12 */ /* 0x000fce000f8e9611 */
.L_x_15799:
        /* <DEDUP_REMOVED lines=20> */
.L_x_15803:
        /* <DEDUP_REMOVED lines=12> */
.L_x_15804:
        /* <DEDUP_REMOVED lines=49> */
.L_x_15802:
        /* <DEDUP_REMOVED lines=20> */
.L_x_15806:
        /* <DEDUP_REMOVED lines=12> */
.L_x_15807:
        /* <DEDUP_REMOVED lines=47> */
[----:B------:R-:W-:Y:S01]  /*aa60*/  IMAD.MOV.U32 R17, RZ, RZ, RZ ;  /* 0x000000ffff117224 */ /* 0x000fe200078e00ff */
[----:B------:R-:W-:-:S07]  /*aa70*/  MOV R109, R16 ;  /* 0x00000010006d7202 */ /* 0x000fce0000000f00 */
.L_x_15805:
        /* <DEDUP_REMOVED lines=20> */
.L_x_15809:
        /* <DEDUP_REMOVED lines=12> */
.L_x_15810:
        /* <DEDUP_REMOVED lines=49> */
.L_x_15808:
        /* <DEDUP_REMOVED lines=20> */
.L_x_15812:
        /* <DEDUP_REMOVED lines=14> */
.L_x_15813:
        /* <DEDUP_REMOVED lines=47> */
[----:B------:R-:W-:Y:S01]  /*b4a0*/  IMAD.MOV.U32 R17, RZ, RZ, R109 ;  /* 0x000000ffff117224 */ /* 0x000fe200078e006d */
[----:B------:R-:W-:-:S07]  /*b4b0*/  MOV R109, R16 ;  /* 0x00000010006d7202 */ /* 0x000fce0000000f00 */
.L_x_15811:
[----:B------:R-:W-:Y:S01]  /*b4c0*/  I2FP.F32.U32 R16, R17 ;  /* 0x0000001100107245 */ /* 0x000fe20000201000 */
[----:B------:R-:W-:Y:S02]  /*b4d0*/  HADD2.F32 R17, -RZ, R11.H1_H1 ;  /* 0x3000000bff117230 */ /* 0x000fe40000004100 */
[----:B------:R-:W-:Y:S02]  /*b4e0*/  FMUL.FTZ R12, R12, R44 ;  /* 0x0000002c0c0c7220 */ /* 0x000fe40000410000 */
        /* <DEDUP_REMOVED lines=8> */
[----:B------:R-:W-:Y:S01]  /*b570*/  FSEL R104, R19, RZ, !P6 ;  /* 0x000000ff13687208 */ /* 0x000fe20007000000 */
[----:B------:R-:W-:Y:S01]  /*b580*/  FMUL.FTZ R19, R14, R51 ;  /* 0x000000330e137220 */ /* 0x000fe20000410000 */
[----:B------:R-:W-:Y:S01]  /*b590*/  PLOP3.LUT P6, PT, P6, PT, PT, 0x8, 0x80 ;  /* 0x000000000080781c */ /* 0x000fe200037ce170 */
[----:B------:R-:W-:Y:S02]  /*b5a0*/  FMUL.FTZ R14, R9, R46 ;  /* 0x0000002e090e7220 */ /* 0x000fe40000410000 */
[----:B------:R-:W-:-:S10]  /*b5b0*/  FMUL.FTZ R15, R104, R47 ;  /* 0x0000002f680f7220 */ /* 0x000fd40000410000 */
.L_x_15789:
        /* <DEDUP_REMOVED lines=16> */
[----:B------:R-:W-:-:S04]  /*b6c0*/  SEL R105, RZ, 0x1, !P6 ;  /* 0x00000001ff697807 */ /* 0x000fc80007000000 */
[----:B------:R-:W-:Y:S01]  /*b6d0*/  LOP3.LUT R10, R0, R105, RZ, 0xfc, !PT ;  /* 0x00000069000a7212 */ /* 0x000fe200078efcff */
[----:B0-----:R-:W0:Y:S01]  /*b6e0*/  @P0 LDC.64 R8, c[0x0][0x3a0] ;  /* 0x0000e800ff080b82 */ /* 0x001e220000000a00 */
[----:B------:R-:W-:-:S05]  /*b6f0*/  IMAD.WIDE.U32 R104, R111, 0x8, R122 ;  /* 0x000000086f687825 */ /* 0x000fca00078e007a */
[----:B------:R1:W-:Y:S02]  /*b700*/  STG.E.64 desc[UR12][R104.64], R10 ;  /* 0x0000000a68007986 */ /* 0x0003e4000c101b0c */
[----:B-1----:R-:W-:-:S04]  /*b710*/  IMAD.WIDE.U32 R104, R114, 0x10, R116 ;  /* 0x0000001072687825 */ /* 0x002fc800078e0074 */
[----:B0-----:R-:W-:Y:S02]  /*b720*/  @P0 IMAD.WIDE.U32 R8, R114, 0x20, R8 ;  /* 0x0000002072080825 */ /* 0x001fe400078e0008 */
[----:B------:R-:W5:Y:S04]  /*b730*/  LDG.E.128 R104, desc[UR12][R104.64] ;  /* 0x0000000c68687981 */ /* 0x000f68000c1e1d00 */
        /* <DEDUP_REMOVED lines=18> */
.L_x_15816:
        /* <DEDUP_REMOVED lines=12> */
.L_x_15817:
        /* <DEDUP_REMOVED lines=49> */
.L_x_15815:
        /* <DEDUP_REMOVED lines=22> */
.L_x_15819:
        /* <DEDUP_REMOVED lines=12> */
.L_x_15820:
        /* <DEDUP_REMOVED lines=49> */
.L_x_15818:
        /* <DEDUP_REMOVED lines=21> */
.L_x_15822:
        /* <DEDUP_REMOVED lines=12> */
.L_x_15823:
        /* <DEDUP_REMOVED lines=49> */
.L_x_15821:
        /* <DEDUP_REMOVED lines=21> */
.L_x_15825:
        /* <DEDUP_REMOVED lines=12> */
.L_x_15826:
        /* <DEDUP_REMOVED lines=49> */
.L_x_15824:
        /* <DEDUP_REMOVED lines=21> */
.L_x_15828:
        /* <DEDUP_REMOVED lines=12> */
.L_x_15829:
        /* <DEDUP_REMOVED lines=49> */
.L_x_15827:
[----:B------:R-:W-:Y:S01]  /*d0c0*/  I2FP.F32.U32 R104, R109 ;  /* 0x0000006d00687245 */ /* 0x000fe20000201000 */
[----:B------:R-:W-:Y:S01]  /*d0d0*/  IMAD.MOV.U32 R109, RZ, RZ, 0x2 ;  /* 0x00000002ff6d7424 */ /* 0x000fe200078e00ff */
[----:B------:R-:W-:-:S03]  /*d0e0*/  ISETP.NE.AND P4, PT, R112, 0x1, PT ;  /* 0x000000017000780c */ /* 0x000fc60003f85270 */
[----:B------:R-:W-:-:S05]  /*d0f0*/  FFMA.FTZ R104, R104, R119, 1.1641532182693481445e-10 ;  /* 0x2f00000068687423 */ /* 0x000fca0000010077 */
[----:B------:R-:W-:Y:S01]  /*d100*/  FSETP.GTU.FTZ.AND P3, PT, R104, UR4, PT ;  /* 0x0000000468007c0b */ /* 0x000fe2000bf7c000 */
[----:B------:R-:W-:-:S05]  /*d110*/  HADD2.F32 R104, -RZ, R106.H0_H0 ;  /* 0x2000006aff687230 */ /* 0x000fca0000004100 */
[----:B------:R-:W-:-:S04]  /*d120*/  FMUL.FTZ R104, R104, UR6 ;  /* 0x0000000668687c20 */ /* 0x000fc80008410000 */
        /* <DEDUP_REMOVED lines=14> */
.L_x_15831:
        /* <DEDUP_REMOVED lines=12> */
.L_x_15832:
        /* <DEDUP_REMOVED lines=49> */
.L_x_15830:
        /* <DEDUP_REMOVED lines=21> */
.L_x_15834:
        /* <DEDUP_REMOVED lines=12> */
.L_x_15835:
        /* <DEDUP_REMOVED lines=49> */
.L_x_15833:
[----:B------:R-:W-:Y:S02]  /*db00*/  I2FP.F32.U32 R106, R106 ;  /* 0x0000006a006a7245 */ /* 0x000fe40000201000 */
[----:B------:R-:W-:Y:S02]  /*db10*/  ISETP.NE.AND P6, PT, R112, 0x1, PT ;  /* 0x000000017000780c */ /* 0x000fe40003fc5270 */
[----:B------:R-:W-:Y:S01]  /*db20*/  MOV R115, R2 ;  /* 0x0000000200737202 */ /* 0x000fe20000000f00 */
        /* <DEDUP_REMOVED lines=18> */
.L_x_15837:
        /* <DEDUP_REMOVED lines=14> */
.L_x_15838:
        /* <DEDUP_REMOVED lines=49> */
.L_x_15836:
        /* <DEDUP_REMOVED lines=10> */
.L_x_15814:
        /* <DEDUP_REMOVED lines=15> */
.L_x_15841:
        /* <DEDUP_REMOVED lines=12> */
.L_x_15842:
        /* <DEDUP_REMOVED lines=45> */
[----:B------:R-:W-:Y:S02]  /*e560*/  MOV R8, R109 ;  /* 0x0000006d00087202 */ /* 0x000fe40000000f00 */
[----:B------:R-:W-:Y:S01]  /*e570*/  MOV R2, R10 ;  /* 0x0000000a00027202 */ /* 0x000fe20000000f00 */
[----:B------:R-:W-:Y:S01]  /*e580*/  IMAD.MOV.U32 R10, RZ, RZ, RZ ;  /* 0x000000ffff0a7224 */ /* 0x000fe200078e00ff */
[----:B------:R-:W-:-:S07]  /*e590*/  LOP3.LUT R5, R112, UR25, R11, 0x96, !PT ;  /* 0x0000001970057c12 */ /* 0x000fce000f8e960b */
.L_x_15840:
[----:B------:R-:W-:Y:S01]  /*e5a0*/  I2FP.F32.U32 R8, R8 ;  /* 0x0000000800087245 */ /* 0x000fe20000201000 */
[----:B------:R-:W-:Y:S01]  /*e5b0*/  IMAD.MOV.U32 R9, RZ, RZ, R2 ;  /* 0x000000ffff097224 */ /* 0x000fe200078e0002 */
[----:B------:R-:W-:Y:S02]  /*e5c0*/  ISETP.NE.AND P1, PT, R10, 0x1, PT ;  /* 0x000000010a00780c */ /* 0x000fe40003f25270 */
[----:B------:R-:W-:Y:S01]  /*e5d0*/  MOV R11, 0x2 ;  /* 0x00000002000b7802 */ /* 0x000fe20000000f00 */
[----:B------:R-:W-:-:S05]  /*e5e0*/  FFMA.FTZ R8, R8, R119, 1.1641532182693481445e-10 ;  /* 0x2f00000008087423 */ /* 0x000fca0000010077 */
[----:B------:R-:W-:Y:S01]  /*e5f0*/  FSETP.GTU.FTZ.AND P0, PT, R8, UR4, PT ;  /* 0x0000000408007c0b */ /* 0x000fe2000bf1c000 */
[----:B-----5:R-:W-:-:S03]  /*e600*/  HADD2.F32 R8, -RZ, R104.H0_H0 ;  /* 0x20000068ff087230 */ /* 0x020fc60000004100 */
[----:B------:R-:W-:Y:S02]  /*e610*/  PLOP3.LUT P2, PT, P0, PT, PT, 0x8, 0x80 ;  /* 0x000000000080781c */ /* 0x000fe4000074e170 */
[----:B------:R-:W-:Y:S02]  /*e620*/  FMUL.FTZ R8, R8, UR6 ;  /* 0x0000000608087c20 */ /* 0x000fe40008410000 */
[----:B------:R-:W-:Y:S02]  /*e630*/  P2R R118, PR, RZ, 0x4 ;  /* 0x00000004ff767803 */ /* 0x000fe40000000000 */
[----:B------:R-:W-:-:S05]  /*e640*/  FMUL.FTZ R8, R8, UR5 ;  /* 0x0000000508087c20 */ /* 0x000fca0008410000 */
[----:B------:R-:W-:Y:S01]  /*e650*/  FSEL R8, R8, RZ, !P0 ;  /* 0x000000ff08087208 */ /* 0x000fe20004000000 */
        /* <DEDUP_REMOVED lines=9> */
.L_x_15844:
        /* <DEDUP_REMOVED lines=12> */
.L_x_15845:
        /* <DEDUP_REMOVED lines=49> */
.L_x_15843:
[----:B------:R-:W-:Y:S01]  /*eac0*/  ISETP.NE.AND P2, PT, R11, 0x1, PT ;  /* 0x000000010b00780c */ /* 0x000fe20003f45270 */
[----:B------:R-:W-:Y:S01]  /*ead0*/  HADD2.F32 R104, -RZ, R104.H1_H1 ;  /* 0x30000068ff687230 */ /* 0x000fe20000004100 */
[----:B------:R-:W-:-:S04]  /*eae0*/  I2FP.F32.U32 R10, R9 ;  /* 0x00000009000a7245 */ /* 0x000fc80000201000 */
[----:B------:R-:W-:Y:S01]  /*eaf0*/  FMUL.FTZ R104, R104, UR6 ;  /* 0x0000000668687c20 */ /* 0x000fe20008410000 */
[----:B------:R-:W-:-:S03]  /*eb00*/  FFMA.FTZ R10, R10, R119, 1.1641532182693481445e-10 ;  /* 0x2f0000000a0a7423 */ /* 0x000fc60000010077 */
[----:B------:R-:W-:Y:S01]  /*eb10*/  FMUL.FTZ R9, R104, UR5 ;  /* 0x0000000568097c20 */ /* 0x000fe20008410000 */
[----:B------:R-:W-:Y:S02]  /*eb20*/  MOV R104, R2 ;  /* 0x0000000200687202 */ /* 0x000fe40000000f00 */
[----:B------:R-:W-:Y:S01]  /*eb30*/  FSETP.GTU.FTZ.AND P1, PT, R10, UR4, PT ;  /* 0x000000040a007c0b */ /* 0x000fe2000bf3c000 */
        /* <DEDUP_REMOVED lines=12> */
.L_x_15847:
        /* <DEDUP_REMOVED lines=12> */
.L_x_15848:
        /* <DEDUP_REMOVED lines=49> */
.L_x_15846:
[----:B------:R-:W-:Y:S01]  /*efd0*/  ISETP.NE.AND P3, PT, R10, 0x1, PT ;  /* 0x000000010a00780c */ /* 0x000fe20003f65270 */
[----:B------:R-:W-:Y:S01]  /*efe0*/  HADD2.F32 R11, -RZ, R105.H0_H0 ;  /* 0x20000069ff0b7230 */ /* 0x000fe20000004100 */
[----:B------:R-:W-:Y:S01]  /*eff0*/  I2FP.F32.U32 R104, R104 ;  /* 0x0000006800687245 */ /* 0x000fe20000201000 */
[----:B------:R-:W-:-:S03]  /*f000*/  HFMA2 R109, -RZ, RZ, 0, 1.1920928955078125e-07 ;  /* 0x00000002ff6d7431 */ /* 0x000fc600000001ff */
[----:B------:R-:W-:Y:S01]  /*f010*/  FMUL.FTZ R11, R11, UR6 ;  /* 0x000000060b0b7c20 */ /* 0x000fe20008410000 */
[----:B------:R-:W-:-:S03]  /*f020*/  FFMA.FTZ R104, R104, R119, 1.1641532182693481445e-10 ;  /* 0x2f00000068687423 */ /* 0x000fc60000010077 */
[----:B------:R-:W-:Y:S02]  /*f030*/  FMUL.FTZ R11, R11, UR5 ;  /* 0x000000050b0b7c20 */ /* 0x000fe40008410000 */
        /* <DEDUP_REMOVED lines=13> */
.L_x_15850:
        /* <DEDUP_REMOVED lines=12> */
.L_x_15851:
        /* <DEDUP_REMOVED lines=49> */
.L_x_15849:
[----:B------:R-:W-:Y:S01]  /*f4e0*/  ISETP.NE.AND P4, PT, R109, 0x1, PT ;  /* 0x000000016d00780c */ /* 0x000fe20003f85270 */
[----:B------:R-:W-:Y:S01]  /*f4f0*/  HADD2.F32 R105, -RZ, R105.H1_H1 ;  /* 0x30000069ff697230 */ /* 0x000fe20000004100 */
[----:B------:R-:W-:-:S04]  /*f500*/  I2FP.F32.U32 R10, R104 ;  /* 0x00000068000a7245 */ /* 0x000fc80000201000 */
[----:B------:R-:W-:Y:S01]  /*f510*/  FMUL.FTZ R105, R105, UR6 ;  /* 0x0000000669697c20 */ /* 0x000fe20008410000 */
[----:B------:R-:W-:-:S03]  /*f520*/  FFMA.FTZ R10, R10, R119, 1.1641532182693481445e-10 ;  /* 0x2f0000000a0a7423 */ /* 0x000fc60000010077 */
[----:B------:R-:W-:Y:S01]  /*f530*/  FMUL.FTZ R11, R105, UR5 ;  /* 0x00000005690b7c20 */ /* 0x000fe20008410000 */
[----:B------:R-:W-:Y:S01]  /*f540*/  IMAD.MOV.U32 R105, RZ, RZ, 0x2 ;  /* 0x00000002ff697424 */ /* 0x000fe200078e00ff */
        /* <DEDUP_REMOVED lines=13> */
.L_x_15853:
        /* <DEDUP_REMOVED lines=12> */
.L_x_15854:
        /* <DEDUP_REMOVED lines=49> */
.L_x_15852:
[----:B------:R-:W-:Y:S01]  /*f9f0*/  I2FP.F32.U32 R10, R10 ;  /* 0x0000000a000a7245 */ /* 0x000fe20000201000 */
[----:B------:R-:W-:Y:S01]  /*fa00*/  HFMA2 R109, -RZ, RZ, 0, 1.1920928955078125e-07 ;  /* 0x00000002ff6d7431 */ /* 0x000fe200000001ff */
[----:B------:R-:W-:-:S03]  /*fa10*/  ISETP.NE.AND P5, PT, R105, 0x1, PT ;  /* 0x000000016900780c */ /* 0x000fc60003fa5270 */
[----:B------:R-:W-:-:S05]  /*fa20*/  FFMA.FTZ R10, R10, R119, 1.1641532182693481445e-10 ;  /* 0x2f0000000a0a7423 */ /* 0x000fca0000010077 */
[----:B------:R-:W-:Y:S01]  /*fa30*/  FSETP.GTU.FTZ.AND P4, PT, R10, UR4, PT ;  /* 0x000000040a007c0b */ /* 0x000fe2000bf9c000 */
[----:B------:R-:W-:-:S03]  /*fa40*/  HADD2.F32 R10, -RZ, R106.H0_H0 ;  /* 0x2000006aff0a7230 */ /* 0x000fc60000004100 */
[----:B------:R-:W-:Y:S02]  /*fa50*/  PLOP3.LUT P3, PT, P4, PT, PT, 0x8, 0x80 ;  /* 0x000000000080781c */ /* 0x000fe4000276e170 */
[----:B------:R-:W-:-:S04]  /*fa60*/  FMUL.FTZ R10, R10, UR6 ;  /* 0x000000060a0a7c20 */ /* 0x000fc80008410000 */
[----:B------:R-:W-:-:S05]  /*fa70*/  FMUL.FTZ R10, R10, UR5 ;  /* 0x000000050a0a7c20 */ /* 0x000fca0008410000 */
[----:B------:R-:W-:Y:S01]  /*fa80*/  FSEL R104, R10, RZ, !P4 ;  /* 0x000000ff0a687208 */ /* 0x000fe20006000000 */
[----:B------:R-:W-:Y:S01]  /*fa90*/  IMAD.MOV.U32 R10, RZ, RZ, R2 ;  /* 0x000000ffff0a7224 */ /* 0x000fe200078e0002 */
        /* <DEDUP_REMOVED lines=9> */
.L_x_15856:
        /* <DEDUP_REMOVED lines=12> */
.L_x_15857:
        /* <DEDUP_REMOVED lines=49> */
.L_x_15855:
[----:B------:R-:W-:Y:S01]  /*ff00*/  I2FP.F32.U32 R10, R10 ;  /* 0x0000000a000a7245 */ /* 0x000fe20000201000 */
[----:B------:R-:W-:Y:S01]  /*ff10*/  HADD2.F32 R106, -RZ, R106.H1_H1 ;  /* 0x3000006aff6a7230 */ /* 0x000fe20000004100 */
        /* <DEDUP_REMOVED lines=18> */
.L_x_15859:
        /* <DEDUP_REMOVED lines=12> */
.L_x_15860:
        /* <DEDUP_REMOVED lines=49> */
.L_x_15858:
[----:B------:R-:W-:Y:S01]  /*10410*/  I2FP.F32.U32 R10, R10 ;  /* 0x0000000a000a7245 */ /* 0x000fe20000201000 */
[----:B------:R-:W-:Y:S01]  /*10420*/  HFMA2 R109, -RZ, RZ, 0, 1.1920928955078125e-07 ;  /* 0x00000002ff6d7431 */ /* 0x000fe200000001ff */
[----:B------:R-:W-:-:S03]  /*10430*/  ISETP.NE.AND P6, PT, R112, 0x1, PT ;  /* 0x000000017000780c */ /* 0x000fc60003fc5270 */
[----:B------:R-:W-:-:S05]  /*10440*/  FFMA.FTZ R10, R10, R119, 1.1641532182693481445e-10 ;  /* 0x2f0000000a0a7423 */ /* 0x000fca0000010077 */
[----:B------:R-:W-:Y:S01]  /*10450*/  FSETP.GTU.FTZ.AND P5, PT, R10, UR4, PT ;  /* 0x000000040a007c0b */ /* 0x000fe2000bfbc000 */
[----:B------:R-:W-:-:S05]  /*10460*/  HADD2.F32 R10, -RZ, R107.H0_H0 ;  /* 0x2000006bff0a7230 */ /* 0x000fca0000004100 */
[----:B------:R-:W-:-:S04]  /*10470*/  FMUL.FTZ R10, R10, UR6 ;  /* 0x000000060a0a7c20 */ /* 0x000fc80008410000 */
[----:B------:R-:W-:-:S05]  /*10480*/  FMUL.FTZ R10, R10, UR5 ;  /* 0x000000050a0a7c20 */ /* 0x000fca0008410000 */
        /* <DEDUP_REMOVED lines=12> */
.L_x_15862:
        /* <DEDUP_REMOVED lines=14> */
.L_x_15863:
        /* <DEDUP_REMOVED lines=49> */
.L_x_15861:
        /* <DEDUP_REMOVED lines=16> */
.L_x_15839:
        /* <DEDUP_REMOVED lines=121> */
.L_x_15865:
[----:B------:R-:W-:Y:S05]  /*111d0*/  BSYNC.RECONVERGENT B0 ;  /* 0x0000000000007941 */ /* 0x000fea0003800200 */
.L_x_15864:
        /* <DEDUP_REMOVED lines=14> */
.L_x_15867:
[----:B------:R-:W-:Y:S05]  /*112c0*/  BSYNC.RECONVERGENT B0 ;  /* 0x0000000000007941 */ /* 0x000fea0003800200 */
.L_x_15866:
        /* <DEDUP_REMOVED lines=106> */
[----:B------:R-:W-:Y:S01]  /*11970*/  F2FP.F16.F32.PACK_AB R10, R10, R21 ;  /* 0x000000150a0a723e */ /* 0x000fe200000000ff */
[----:B------:R-:W-:Y:S01]  /*11980*/  FMUL.FTZ R21, R20, R12 ;  /* 0x0000000c14157220 */ /* 0x000fe20000410000 */
[----:B------:R-:W-:Y:S01]  /*11990*/  FFMA.FTZ R26, R26, R103, R79 ;  /* 0x000000671a1a7223 */ /* 0x000fe2000001004f */
[C---:B------:R-:W-:Y:S01]  /*119a0*/  FMUL.FTZ R12, R20.reuse, R13 ;  /* 0x0000000d140c7220 */ /* 0x040fe20000410000 */
[C---:B------:R-:W-:Y:S01]  /*119b0*/  FMUL.FTZ R25, R20.reuse, R14 ;  /* 0x0000000e14197220 */ /* 0x040fe20000410000 */
[C---:B------:R-:W-:Y:S01]  /*119c0*/  FMUL.FTZ R123, R20.reuse, R123 ;  /* 0x0000007b147b7220 */ /* 0x040fe20000410000 */
[----:B------:R-:W-:Y:S01]  /*119d0*/  FMUL.FTZ R119, R20, R119 ;  /* 0x0000007714777220 */ /* 0x000fe20000410000 */
[----:B------:R-:W-:Y:S01]  /*119e0*/  F2FP.F16.F32.PACK_AB R11, R26, R11 ;  /* 0x0000000b1a0b723e */ /* 0x000fe200000000ff */
        /* <DEDUP_REMOVED lines=12> */
[----:B------:R-:W-:Y:S01]  /*11ab0*/  F2FP.F16.F32.PACK_AB R14, R21, R14 ;  /* 0x0000000e150e723e */ /* 0x000fe200000000ff */
[----:B------:R-:W-:Y:S01]  /*11ac0*/  FFMA.FTZ R112, R112, R87, R63 ;  /* 0x0000005770707223 */ /* 0x000fe2000001003f */
[----:B------:R-:W-:Y:S01]  /*11ad0*/  FFMA.FTZ R117, R117, R84, R60 ;  /* 0x0000005475757223 */ /* 0x000fe2000001003c */
[----:B------:R-:W-:Y:S01]  /*11ae0*/  FFMA.FTZ R118, R118, R85, R61 ;  /* 0x0000005576767223 */ /* 0x000fe2000001003d */
[----:B------:R-:W-:Y:S01]  /*11af0*/  FFMA.FTZ R116, R116, R91, R67 ;  /* 0x0000005b74747223 */ /* 0x000fe20000010043 */
[----:B------:R-:W-:Y:S01]  /*11b00*/  F2FP.F16.F32.PACK_AB R15, R26, R15 ;  /* 0x0000000f1a0f723e */ /* 0x000fe200000000ff */
        /* <DEDUP_REMOVED lines=8> */
[----:B------:R-:W-:Y:S01]  /*11b90*/  F2FP.F16.F32.PACK_AB R12, R17, R12 ;  /* 0x0000000c110c723e */ /* 0x000fe200000000ff */
[----:B------:R-:W-:Y:S01]  /*11ba0*/  FMUL.FTZ R17, R20, R16 ;  /* 0x0000001014117220 */ /* 0x000fe20000410000 */
[----:B-----5:R-:W-:-:S03]  /*11bb0*/  FFMA.FTZ R8, R8, R125, R83 ;  /* 0x0000007d08087223 */ /* 0x020fc60000010053 */
[----:B------:R-:W-:Y:S01]  /*11bc0*/  FFMA.FTZ R16, R17, R88, R64 ;  /* 0x0000005811107223 */ /* 0x000fe20000010040 */
[----:B------:R-:W-:Y:S01]  /*11bd0*/  FFMA.FTZ R17, R115, R90, R66 ;  /* 0x0000005a73117223 */ /* 0x000fe20000010042 */
[----:B------:R-:W-:Y:S01]  /*11be0*/  F2FP.F16.F32.PACK_AB R9, R8, R9 ;  /* 0x000000090809723e */ /* 0x000fe200000000ff */
[----:B---3--:R-:W-:-:S03]  /*11bf0*/  FFMA.FTZ R8, R123, R111, R80 ;  /* 0x0000006f7b087223 */ /* 0x008fc60000010050 */
[----:B------:R-:W-:Y:S02]  /*11c00*/  F2FP.F16.F32.PACK_AB R17, R116, R17 ;  /* 0x000000117411723e */ /* 0x000fe400000000ff */
[----:B------:R-:W-:Y:S01]  /*11c10*/  F2FP.F16.F32.PACK_AB R8, R13, R8 ;  /* 0x000000080d08723e */ /* 0x000fe200000000ff */
[C---:B------:R-:W-:Y:S01]  /*11c20*/  FMUL.FTZ R13, R20.reuse, R18 ;  /* 0x00000012140d7220 */ /* 0x040fe20000410000 */
[C---:B------:R-:W-:Y:S01]  /*11c30*/  FMUL.FTZ R18, R20.reuse, R19 ;  /* 0x0000001314127220 */ /* 0x040fe20000410000 */
[----:B------:R-:W-:Y:S02]  /*11c40*/  FMUL.FTZ R19, R20, R122 ;  /* 0x0000007a14137220 */ /* 0x000fe40000410000 */
[----:B------:R-:W-:Y:S01]  /*11c50*/  FFMA.FTZ R13, R13, R98, R74 ;  /* 0x000000620d0d7223 */ /* 0x000fe2000001004a */
[----:B------:R-:W-:Y:S01]  /*11c60*/  FFMA.FTZ R18, R18, R99, R75 ;  /* 0x0000006312127223 */ /* 0x000fe2000001004b */
[----:B------:R-:W-:Y:S01]  /*11c70*/  FFMA.FTZ R19, R19, R86, R62 ;  /* 0x0000005613137223 */ /* 0x000fe2000001003e */
[----:B0-----:R-:W-:-:S03]  /*11c80*/  @!P0 IMAD.WIDE R24, R27, 0x4, R24 ;  /* 0x000000041b188825 */ /* 0x001fc600078e0218 */
[----:B------:R-:W-:Y:S01]  /*11c90*/  F2FP.F16.F32.PACK_AB R13, R18, R13 ;  /* 0x0000000d120d723e */ /* 0x000fe200000000ff */
[----:B------:R-:W-:Y:S01]  /*11ca0*/  FMUL.FTZ R18, R20, R113 ;  /* 0x0000007114127220 */ /* 0x000fe20000410000 */
[----:B------:R-:W-:Y:S01]  /*11cb0*/  F2FP.F16.F32.PACK_AB R19, R112, R19 ;  /* 0x000000137013723e */ /* 0x000fe200000000ff */
[----:B------:R0:W-:Y:S02]  /*11cc0*/  @!P0 STG.E desc[UR12][R24.64], R20 ;  /* 0x0000001418008986 */ /* 0x0001e4000c10190c */
[----:B------:R-:W-:Y:S01]  /*11cd0*/  FFMA.FTZ R21, R18, R89, R65 ;  /* 0x0000005912157223 */ /* 0x000fe20000010041 */
[----:B------:R-:W-:Y:S01]  /*11ce0*/  F2FP.F16.F32.PACK_AB R18, R118, R117 ;  /* 0x000000757612723e */ /* 0x000fe200000000ff */
[----:B------:R0:W-:Y:S03]  /*11cf0*/  STG.E.128 desc[UR12][R22.64], R8 ;  /* 0x0000000816007986 */ /* 0x0001e6000c101d0c */
[----:B------:R-:W-:Y:S01]  /*11d00*/  F2FP.F16.F32.PACK_AB R16, R21, R16 ;  /* 0x000000101510723e */ /* 0x000fe200000000ff */
[----:B------:R0:W-:Y:S04]  /*11d10*/  STG.E.128 desc[UR12][R104.64], R12 ;  /* 0x0000000c68007986 */ /* 0x0001e8000c101d0c */
[----:B------:R0:W-:Y:S01]  /*11d20*/  STG.E.128 desc[UR12][R106.64], R16 ;  /* 0x000000106a007986 */ /* 0x0001e2000c101d0c */
[----:B------:R-:W-:Y:S05]  /*11d30*/  BRA.U !UP2, `(.L_x_15868) ;  /* 0xfffffeed0a847547 */ /* 0x000fea000b83ffff */
[----:B------:R-:W-:Y:S05]  /*11d40*/  EXIT ;  /* 0x000000000000794d */ /* 0x000fea0003800000 */
.L_x_15869:
        /* <DEDUP_REMOVED lines=11> */
.L_x_21028:


//--------------------- .text._ZN10layer_norm13ln_fwd_kernelINS_13Kernel_traitsIf6__halffS2_fjLj6144ELj1ELj1ELj8ELj16ENS_18Kernel_traits_baseILj6144EfS2_fS2_fjLj256EEEEELb1ELb1ELb1ELb0EEEvNS_9FwdParamsE --------------------------
	.section	.text._ZN10layer_norm13ln_fwd_kernelINS_13Kernel_traitsIf6__halffS2_fjLj6144ELj1ELj1ELj8ELj16ENS_18Kernel_traits_baseILj6144EfS2_fS2_fjLj256EEEEELb1ELb1ELb1ELb0EEEvNS_9FwdParamsE,"ax",@progbits
	.align	128
        .global         _ZN10layer_norm13ln_fwd_kernelINS_13Kernel_traitsIf6__halffS2_fjLj6144ELj1ELj1ELj8ELj16ENS_18Kernel_traits_baseILj6144EfS2_fS2_fjLj256EEEEELb1ELb1ELb1ELb0EEEvNS_9FwdParamsE
        .type           _ZN10layer_norm13ln_fwd_kernelINS_13Kernel_traitsIf6__halffS2_fjLj6144ELj1ELj1ELj8ELj16ENS_18Kernel_traits_baseILj6144EfS2_fS2_fjLj256EEEEELb1ELb1ELb1ELb0EEEvNS_9FwdParamsE,@function
        .size           _ZN10layer_norm13ln_fwd_kernelINS_13Kernel_traitsIf6__halffS2_fjLj6144ELj1ELj1ELj8ELj16ENS_18Kernel_traits_baseILj6144EfS2_fS2_fjLj256EEEEELb1ELb1ELb1ELb0EEEvNS_9FwdParamsE,(.L_x_21029 - _ZN10layer_norm13ln_fwd_kernelINS_13Kernel_traitsIf6__halffS2_fjLj6144ELj1ELj1ELj8ELj16ENS_18Kernel_traits_baseILj6144EfS2_fS2_fjLj256EEEEELb1ELb1ELb1ELb0EEEvNS_9FwdParamsE)
        .other          _ZN10layer_norm13ln_fwd_kernelINS_13Kernel_traitsIf6__halffS2_fjLj6144ELj1ELj1ELj8ELj16ENS_18Kernel_traits_baseILj6144EfS2_fS2_fjLj256EEEEELb1ELb1ELb1ELb0EEEvNS_9FwdParamsE,@"STO_CUDA_ENTRY STV_DEFAULT"
_ZN10layer_norm13ln_fwd_kernelINS_13Kernel_traitsIf6__halffS2_fjLj6144ELj1ELj1ELj8ELj16ENS_18Kernel_traits_baseILj6144EfS2_fS2_fjLj256EEEEELb1ELb1ELb1ELb0EEEvNS_9FwdParamsE:
.text._ZN10layer_norm13ln_fwd_kernelINS_13Kernel_traitsIf6__halffS2_fjLj6144ELj1ELj1ELj8ELj16ENS_18Kernel_traits_baseILj6144EfS2_fS2_fjLj256EEEEELb1ELb1ELb1ELb0EEEvNS_9FwdParamsE:
        /* <DEDUP_REMOVED lines=86> */
.L_x_15871:
        /* <DEDUP_REMOVED lines=41> */
.L_x_15872:
[----:B------:R-:W-:Y:S05]  /*07f0*/  BSYNC.RECONVERGENT B0 ;  /* 0x0000000000007941 */ /* 0x000fea0003800200 */
.L_x_15870:
        /* <DEDUP_REMOVED lines=97> */
.L_x_16180:
        /* <DEDUP_REMOVED lines=28> */
.L_x_15875:
        /* <DEDUP_REMOVED lines=26> */
.L_x_15880:
        /* <DEDUP_REMOVED lines=13> */
.L_x_15882:
[----:B0-----:R-:W-:Y:S05]  /*1240*/  BSYNC.RECONVERGENT B2 ;  /* 0x0000000000027941 */ /* 0x001fea0003800200 */
.L_x_15881:
        /* <DEDUP_REMOVED lines=59> */
.L_x_15879:
[----:B0-----:R-:W-:Y:S05]  /*1600*/  BSYNC.RECONVERGENT B1 ;  /* 0x0000000000017941 */ /* 0x001fea0003800200 */
.L_x_15878:
        /* <DEDUP_REMOVED lines=9> */
[----:B------:R-:W-:-:S07]  /*16a0*/  FFMA.FTZ R104, R105, R12, R60 ;  /* 0x0000000c69687223 */ /* 0x000fce000001003c */
.L_x_15877:
        /* <DEDUP_REMOVED lines=16> */
.L_x_15886:
        /* <DEDUP_REMOVED lines=13> */
.L_x_15888:
[----:B0-----:R-:W-:Y:S05]  /*1880*/  BSYNC.RECONVERGENT B2 ;  /* 0x0000000000027941 */ /* 0x001fea0003800200 */
.L_x_15887:
        /* <DEDUP_REMOVED lines=60> */
.L_x_15885:
[----:B0-----:R-:W-:Y:S05]  /*1c50*/  BSYNC.RECONVERGENT B1 ;  /* 0x0000000000017941 */ /* 0x001fea0003800200 */
.L_x_15884:
        /* <DEDUP_REMOVED lines=9> */
[----:B------:R-:W-:-:S07]  /*1cf0*/  FFMA.FTZ R105, R106, R13, R61 ;  /* 0x0000000d6a697223 */ /* 0x000fce000001003d */
.L_x_15883:
        /* <DEDUP_REMOVED lines=16> */
.L_x_15892:
        /* <DEDUP_REMOVED lines=13> */
.L_x_15894:
[----:B0-----:R-:W-:Y:S05]  /*1ed0*/  BSYNC.RECONVERGENT B2 ;  /* 0x0000000000027941 */ /* 0x001fea0003800200 */
.L_x_15893:
        /* <DEDUP_REMOVED lines=29> */
[----:B------:R-:W-:Y:S02]  /*20b0*/  VIADD R109, R3, 0xa9066899 ;  /* 0xa9066899036d7836 */ /* 0x000fe40000000000 */
[----:B------:R-:W-:Y:S01]  /*20c0*/  IMAD.WIDE.U32 R134, R131, -0x326172a9, RZ ;  /* 0xcd9e8d5783867825 */ /* 0x000fe200078e00ff */
[----:B------:R-:W-:-:S03]  /*20d0*/  IADD3 R131, PT, PT, R3, 0x646e171e, RZ ;  /* 0x646e171e03837810 */ /* 0x000fc60007ffe0ff */
        /* <DEDUP_REMOVED lines=24> */
[----:B------:R-:W-:Y:S01]  /*2260*/  IMAD.MOV.U32 R108, RZ, RZ, RZ ;  /* 0x000000ffff6c7224 */ /* 0x000fe200078e00ff */
[----:B------:R-:W-:Y:S01]  /*2270*/  LOP3.LUT R133, R133, R106, R111, 0x96, !PT ;  /* 0x0000006a85857212 */ /* 0x000fe200078e966f */
[----:B------:R-:W-:Y:S01]  /*2280*/  IMAD.MOV.U32 R106, RZ, RZ, R132 ;  /* 0x000000ffff6a7224 */ /* 0x000fe200078e0084 */
[----:B------:R-:W-:-:S07]  /*2290*/  MOV R132, R110 ;  /* 0x0000006e00847202 */ /* 0x000fce0000000f00 */
.L_x_15891:
[----:B0-----:R-:W-:Y:S05]  /*22a0*/  BSYNC.RECONVERGENT B1 ;  /* 0x0000000000017941 */ /* 0x001fea0003800200 */
.L_x_15890:
        /* <DEDUP_REMOVED lines=10> */
.L_x_15889:
        /* <DEDUP_REMOVED lines=16> */
.L_x_15898:
        /* <DEDUP_REMOVED lines=13> */
.L_x_15900:
[----:B0-----:R-:W-:Y:S05]  /*2520*/  BSYNC.RECONVERGENT B2 ;  /* 0x0000000000027941 */ /* 0x001fea0003800200 */
.L_x_15899:
        /* <DEDUP_REMOVED lines=60> */
.L_x_15897:
[----:B0-----:R-:W-:Y:S05]  /*28f0*/  BSYNC.RECONVERGENT B1 ;  /* 0x0000000000017941 */ /* 0x001fea0003800200 */
.L_x_15896:
        /* <DEDUP_REMOVED lines=9> */
[----:B------:R-:W-:-:S07]  /*2990*/  FFMA.FTZ R107, R108, R15, R63 ;  /* 0x0000000f6c6b7223 */ /* 0x000fce000001003f */
.L_x_15895:
        /* <DEDUP_REMOVED lines=16> */
.L_x_15904:
        /* <DEDUP_REMOVED lines=13> */
.L_x_15906:
[----:B0-----:R-:W-:Y:S05]  /*2b70*/  BSYNC.RECONVERGENT B2 ;  /* 0x0000000000027941 */ /* 0x001fea0003800200 */
.L_x_15905:
        /* <DEDUP_REMOVED lines=60> */
.L_x_15903:
[----:B0-----:R-:W-:Y:S05]  /*2f40*/  BSYNC.RECONVERGENT B1 ;  /* 0x0000000000017941 */ /* 0x001fea0003800200 */
.L_x_15902:
[----:B------:R-:W-:Y:S01]  /*2f50*/  I2FP.F32.U32 R108, R108 ;  /* 0x0000006c006c7245 */ /* 0x000fe20000201000 */
[----:B------:R-:W-:Y:S02]  /*2f60*/  HADD2.F32 R109, -RZ, R98.H0_H0 ;  /* 0x20000062ff6d7230 */ /* 0x000fe40000004100 */
        /* <DEDUP_REMOVED lines=8> */
.L_x_15901:
        /* <DEDUP_REMOVED lines=16> */
.L_x_15910:
        /* <DEDUP_REMOVED lines=13> */
.L_x_15912:
[----:B0-----:R-:W-:Y:S05]  /*31c0*/  BSYNC.RECONVERGENT B2 ;  /* 0x0000000000027941 */ /* 0x001fea0003800200 */
.L_x_15911:
        /* <DEDUP_REMOVED lines=53> */
[----:B------:R-:W-:Y:S01]  /*3520*/  LOP3.LUT R138, R109, R138, R135, 0x96, !PT ;  /* 0x0000008a6d8a7212 */ /* 0x000fe200078e9687 */
[----:B------:R-:W-:Y:S01]  /*3530*/  IMAD.MOV.U32 R109, RZ, RZ, R132 ;  /* 0x000000ffff6d7224 */ /* 0x000fe200078e0084 */
[----:B------:R-:W-:Y:S01]  /*3540*/  LOP3.LUT R131, R131, R134, R137, 0x96, !PT ;  /* 0x0000008683837212 */ /* 0x000fe200078e9689 */
[----:B------:R-:W-:Y:S02]  /*3550*/  IMAD.MOV.U32 R111, RZ, RZ, RZ ;  /* 0x000000ffff6f7224 */ /* 0x000fe400078e00ff */
[----:B------:R-:W-:-:S05]  /*3560*/  IMAD.WIDE.U32 R138, R138, -0x2daee0ad, RZ ;  /* 0xd2511f538a8a7825 */ /* 0x000fca00078e00ff */
[----:B------:R-:W-:Y:S02]  /*3570*/  LOP3.LUT R133, R133, R110, R139, 0x96, !PT ;  /* 0x0000006e85857212 */ /* 0x000fe400078e968b */
[----:B------:R-:W-:-:S07]  /*3580*/  MOV R132, R138 ;  /* 0x0000008a00847202 */ /* 0x000fce0000000f00 */
.L_x_15909:
[----:B0-----:R-:W-:Y:S05]  /*3590*/  BSYNC.RECONVERGENT B1 ;  /* 0x0000000000017941 */ /* 0x001fea0003800200 */
.L_x_15908:
[----:B------:R-:W-:Y:S01]  /*35a0*/  I2FP.F32.U32 R109, R109 ;  /* 0x0000006d006d7245 */ /* 0x000fe20000201000 */
[----:B------:R-:W-:Y:S02]  /*35b0*/  HADD2.F32 R110, -RZ, R98.H1_H1 ;  /* 0x30000062ff6e7230 */ /* 0x000fe40000004100 */
        /* <DEDUP_REMOVED lines=8> */
.L_x_15907:
        /* <DEDUP_REMOVED lines=16> */
.L_x_15916:
        /* <DEDUP_REMOVED lines=13> */
.L_x_15918:
[----:B0-----:R-:W-:Y:S05]  /*3810*/  BSYNC.RECONVERGENT B2 ;  /* 0x0000000000027941 */ /* 0x001fea0003800200 */
.L_x_15917:
        /* <DEDUP_REMOVED lines=60> */
.L_x_15915:
[----:B0-----:R-:W-:Y:S05]  /*3be0*/  BSYNC.RECONVERGENT B1 ;  /* 0x0000000000017941 */ /* 0x001fea0003800200 */
.L_x_15914:
[----:B------:R-:W-:Y:S01]  /*3bf0*/  I2FP.F32.U32 R110, R110 ;  /* 0x0000006e006e7245 */ /* 0x000fe20000201000 */
[----:B------:R-:W-:Y:S02]  /*3c00*/  HFMA2 R135, -RZ, RZ, 0.1171875, 0 ;  /* 0x2f800000ff877431 */ /* 0x000fe400000001ff */
[----:B------:R-:W-:-:S03]  /*3c10*/  HADD2.F32 R111, -RZ, R99.H0_H0 ;  /* 0x20000063ff6f7230 */ /* 0x000fc60000004100 */
[----:B------:R-:W-:Y:S02]  /*3c20*/  FFMA.FTZ R110, R110, R135, 1.1641532182693481445e-10 ;  /* 0x2f0000006e6e7423 */ /* 0x000fe40000010087 */
[----:B------:R-:W-:-:S04]  /*3c30*/  FMUL.FTZ R111, R111, UR13 ;  /* 0x0000000d6f6f7c20 */ /* 0x000fc80008410000 */
[----:B------:R-:W-:Y:S01]  /*3c40*/  FMUL.FTZ R111, R111, UR12 ;  /* 0x0000000c6f6f7c20 */ /* 0x000fe20008410000 */
[----:B------:R-:W-:-:S04]  /*3c50*/  FSETP.GTU.FTZ.AND P1, PT, R110, UR7, PT ;  /* 0x000000076e007c0b */ /* 0x000fc8000bf3c000 */
[----:B------:R-:W-:Y:S02]  /*3c60*/  FSEL R111, R111, RZ, !P1 ;  /* 0x000000ff6f6f7208 */ /* 0x000fe40004800000 */
[----:B------:R-:W-:-:S03]  /*3c70*/  SEL R122, RZ, 0x1, P1 ;  /* 0x00000001ff7a7807 */ /* 0x000fc60000800000 */
[----:B------:R-:W-:-:S07]  /*3c80*/  FFMA.FTZ R110, R111, R18, R102 ;  /* 0x000000126f6e7223 */ /* 0x000fce0000010066 */
.L_x_15913:
        /* <DEDUP_REMOVED lines=16> */
.L_x_15922:
        /* <DEDUP_REMOVED lines=13> */
.L_x_15924:
[----:B0-----:R-:W-:Y:S05]  /*3e60*/  BSYNC.RECONVERGENT B2 ;  /* 0x0000000000027941 */ /* 0x001fea0003800200 */
.L_x_15923:
        /* <DEDUP_REMOVED lines=61> */
.L_x_15921:
[----:B0-----:R-:W-:Y:S05]  /*4240*/  BSYNC.RECONVERGENT B1 ;  /* 0x0000000000017941 */ /* 0x001fea0003800200 */
.L_x_15920:
        /* <DEDUP_REMOVED lines=9> */
[----:B------:R-:W-:Y:S01]  /*42e0*/  FFMA.FTZ R111, R134, R19, R103 ;  /* 0x00000013866f7223 */ /* 0x000fe20000010067 */
[----:B------:R-:W-:Y:S06]  /*42f0*/  BRA `(.L_x_15919) ;  /* 0x0000003000b07947 */ /* 0x000fec0003800000 */
.L_x_15876:
[----:B------:R-:W-:Y:S01]  /*4300*/  MOV R106, R135 ;  /* 0x00000087006a7202 */ /* 0x000fe20000000f00 */
[----:B------:R-:W-:Y:S02]  /*4310*/  IMAD.MOV.U32 R132, RZ, RZ, R134 ;  /* 0x000000ffff847224 */ /* 0x000fe400078e0086 */
[----:B------:R-:W-:Y:S01]  /*4320*/  IMAD.MOV.U32 R104, RZ, RZ, RZ ;  /* 0x000000ffff687224 */ /* 0x000fe200078e00ff */
        /* <DEDUP_REMOVED lines=17> */
.L_x_15928:
        /* <DEDUP_REMOVED lines=13> */
.L_x_15930:
[----:B0-----:R-:W-:Y:S05]  /*4510*/  BSYNC.RECONVERGENT B2 ;  /* 0x0000000000027941 */ /* 0x001fea0003800200 */
.L_x_15929:
        /* <DEDUP_REMOVED lines=59> */
.L_x_15927:
[----:B0-----:R-:W-:Y:S05]  /*48d0*/  BSYNC.RECONVERGENT B1 ;  /* 0x0000000000017941 */ /* 0x001fea0003800200 */
.L_x_15926:
        /* <DEDUP_REMOVED lines=10> */
.L_x_15925:
        /* <DEDUP_REMOVED lines=16> */
.L_x_15934:
        /* <DEDUP_REMOVED lines=13> */
.L_x_15936:
[----:B0-----:R-:W-:Y:S05]  /*4b50*/  BSYNC.RECONVERGENT B2 ;  /* 0x0000000000027941 */ /* 0x001fea0003800200 */
.L_x_15935:
        /* <DEDUP_REMOVED lines=60> */
.L_x_15933:
[----:B0-----:R-:W-:Y:S05]  /*4f20*/  BSYNC.RECONVERGENT B1 ;  /* 0x0000000000017941 */ /* 0x001fea0003800200 */
.L_x_15932:
        /* <DEDUP_REMOVED lines=10> */
.L_x_15931:
        /* <DEDUP_REMOVED lines=16> */
.L_x_15940:
        /* <DEDUP_REMOVED lines=13> */
.L_x_15942:
[----:B0-----:R-:W-:Y:S05]  /*51a0*/  BSYNC.RECONVERGENT B2 ;  /* 0x0000000000027941 */ /* 0x001fea0003800200 */
.L_x_15941:
        /* <DEDUP_REMOVED lines=60> */
.L_x_15939:
[----:B0-----:R-:W-:Y:S05]  /*5570*/  BSYNC.RECONVERGENT B1 ;  /* 0x0000000000017941 */ /* 0x001fea0003800200 */
.L_x_15938:
        /* <DEDUP_REMOVED lines=10> */
.L_x_15937:
        /* <DEDUP_REMOVED lines=16> */
.L_x_15946:
        /* <DEDUP_REMOVED lines=13> */
.L_x_15948:
[----:B0-----:R-:W-:Y:S05]  /*57f0*/  BSYNC.RECONVERGENT B2 ;  /* 0x0000000000027941 */ /* 0x001fea0003800200 */
.L_x_15947:
        /* <DEDUP_REMOVED lines=60> */
.L_x_15945:
[----:B0-----:R-:W-:Y:S05]  /*5bc0*/  BSYNC.RECONVERGENT B1 ;  /* 0x0000000000017941 */ /* 0x001fea0003800200 */
.L_x_15944:
        /* <DEDUP_REMOVED lines=10> */
.L_x_15943:
        /* <DEDUP_REMOVED lines=16> */
.L_x_15952:
        /* <DEDUP_REMOVED lines=13> */
.L_x_15954:
[----:B0-----:R-:W-:Y:S05]  /*5e40*/  BSYNC.RECONVERGENT B2 ;  /* 0x0000000000027941 */ /* 0x001fea0003800200 */
.L_x_15953:
        /* <DEDUP_REMOVED lines=60> */
.L_x_15951:
[----:B0-----:R-:W-:Y:S05]  /*6210*/  BSYNC.RECONVERGENT B1 ;  /* 0x0000000000017941 */ /* 0x001fea0003800200 */
.L_x_15950:
        /* <DEDUP_REMOVED lines=10> */
.L_x_15949:
        /* <DEDUP_REMOVED lines=16> */
.L_x_15958:
        /* <DEDUP_REMOVED lines=13> */
.L_x_15960:
[----:B0-----:R-:W-:Y:S05]  /*6490*/  BSYNC.RECONVERGENT B2 ;  /* 0x0000000000027941 */ /* 0x001fea0003800200 */
.L_x_15959:
        /* <DEDUP_REMOVED lines=54> */
[----:B------:R-:W-:Y:S02]  /*6800*/  IMAD.MOV.U32 R109, RZ, RZ, R132 ;  /* 0x000000ffff6d7224 */ /* 0x000fe400078e0084 */
[----:B------:R-:W-:-:S04]  /*6810*/  IMAD.WIDE.U32 R136, R136, -0x326172a9, RZ ;  /* 0xcd9e8d5788887825 */ /* 0x000fc800078e00ff */
[----:B------:R-:W-:Y:S01]  /*6820*/  IMAD.WIDE.U32 R138, R138, -0x2daee0ad, RZ ;  /* 0xd2511f538a8a7825 */ /* 0x000fe200078e00ff */
[----:B------:R-:W-:-:S04]  /*6830*/  LOP3.LUT R131, R131, R134, R137, 0x96, !PT ;  /* 0x0000008683837212 */ /* 0x000fc800078e9689 */
[----:B------:R-:W-:Y:S02]  /*6840*/  LOP3.LUT R133, R133, R110, R139, 0x96, !PT ;  /* 0x0000006e85857212 */ /* 0x000fe400078e968b */
[----:B------:R-:W-:-:S07]  /*6850*/  MOV R132, R138 ;  /* 0x0000008a00847202 */ /* 0x000fce0000000f00 */
.L_x_15957:
[----:B0-----:R-:W-:Y:S05]  /*6860*/  BSYNC.RECONVERGENT B1 ;  /* 0x0000000000017941 */ /* 0x001fea0003800200 */
.L_x_15956:
        /* <DEDUP_REMOVED lines=10> */
.L_x_15955:
        /* <DEDUP_REMOVED lines=16> */
.L_x_15964:
        /* <DEDUP_REMOVED lines=13> */
.L_x_15966:
[----:B0-----:R-:W-:Y:S05]  /*6ae0*/  BSYNC.RECONVERGENT B2 ;  /* 0x0000000000027941 */ /* 0x001fea0003800200 */
.L_x_15965:
        /* <DEDUP_REMOVED lines=60> */
.L_x_15963:
[----:B0-----:R-:W-:Y:S05]  /*6eb0*/  BSYNC.RECONVERGENT B1 ;  /* 0x0000000000017941 */ /* 0x001fea0003800200 */
.L_x_15962:
        /* <DEDUP_REMOVED lines=10> */
.L_x_15961:
        /* <DEDUP_REMOVED lines=16> */
.L_x_15969:
        /* <DEDUP_REMOVED lines=13> */
.L_x_15971:
[----:B0-----:R-:W-:Y:S05]  /*7130*/  BSYNC.RECONVERGENT B2 ;  /* 0x0000000000027941 */ /* 0x001fea0003800200 */
.L_x_15970:
        /* <DEDUP_REMOVED lines=51> */
[----:B------:R-:W-:Y:S01]  /*7470*/  LOP3.LUT R123, R123, R138, R135, 0x96, !PT ;  /* 0x0000008a7b7b7212 */ /* 0x000fe200078e9687 */
[----:B------:R-:W-:Y:S01]  /*7480*/  HFMA2 R135, -RZ, RZ, 0, 0 ;  /* 0x00000000ff877431 */ /* 0x000fe200000001ff */
[----:B------:R-:W-:-:S03]  /*7490*/  LOP3.LUT R111, R111, R140, R137, 0x96, !PT ;  /* 0x0000008c6f6f7212 */ /* 0x000fc600078e9689 */
[----:B------:R-:W-:-:S04]  /*74a0*/  IMAD.WIDE.U32 R140, R123, -0x326172a9, RZ ;  /* 0xcd9e8d577b8c7825 */ /* 0x000fc800078e00ff */
[----:B------:R-:W-:Y:S01]  /*74b0*/  IMAD.WIDE.U32 R138, R111, -0x2daee0ad, RZ ;  /* 0xd2511f536f8a7825 */ /* 0x000fe200078e00ff */
[----:B------:R-:W-:Y:S02]  /*74c0*/  LOP3.LUT R131, R131, R136, R141, 0x96, !PT ;  /* 0x0000008883837212 */ /* 0x000fe400078e968d */
[----:B------:R-:W-:Y:S01]  /*74d0*/  MOV R111, R132 ;  /* 0x00000084006f7202 */ /* 0x000fe20000000f00 */
[----:B------:R-:W-:Y:S01]  /*74e0*/  IMAD.MOV.U32 R136, RZ, RZ, R140 ;  /* 0x000000ffff887224 */ /* 0x000fe200078e008c */
[----:B------:R-:W-:Y:S01]  /*74f0*/  LOP3.LUT R133, R133, R134, R139, 0x96, !PT ;  /* 0x0000008685857212 */ /* 0x000fe200078e968b */
[----:B------:R-:W-:-:S07]  /*7500*/  IMAD.MOV.U32 R132, RZ, RZ, R138 ;  /* 0x000000ffff847224 */ /* 0x000fce00078e008a */
.L_x_15968:
[----:B0-----:R-:W-:Y:S05]  /*7510*/  BSYNC.RECONVERGENT B1 ;  /* 0x0000000000017941 */ /* 0x001fea0003800200 */
.L_x_15967:
        /* <DEDUP_REMOVED lines=10> */
.L_x_15919:
        /* <DEDUP_REMOVED lines=26> */
.L_x_15972:
[----:B------:R-:W-:Y:S01]  /*7760*/  IADD3 R128, PT, PT, R128, 0x100, RZ ;  /* 0x0000010080807810 */ /* 0x000fe20007ffe0ff */
[----:B------:R-:W-:-:S07]  /*7770*/  VIADD R0, R0, 0x100 ;  /* 0x0000010000007836 */ /* 0x000fce0000000000 */
.L_x_15874:
[----:B0-----:R-:W-:Y:S05]  /*7780*/  BSYNC.RECONVERGENT B0 ;  /* 0x0000000000007941 */ /* 0x001fea0003800200 */
.L_x_15873:
        /* <DEDUP_REMOVED lines=34> */
.L_x_15979:
        /* <DEDUP_REMOVED lines=13> */
.L_x_15981:
[----:B------:R-:W-:Y:S05]  /*7a80*/  BSYNC.RECONVERGENT B2 ;  /* 0x0000000000027941 */ /* 0x000fea0003800200 */
.L_x_15980:
        /* <DEDUP_REMOVED lines=59> */
.L_x_15978:
[----:B------:R-:W-:Y:S05]  /*7e40*/  BSYNC.RECONVERGENT B1 ;  /* 0x0000000000017941 */ /* 0x000fea0003800200 */
.L_x_15977:
        /* <DEDUP_REMOVED lines=10> */
.L_x_15976:
        /* <DEDUP_REMOVED lines=16> */
.L_x_15985:
        /* <DEDUP_REMOVED lines=13> */
.L_x_15987:
[----:B------:R-:W-:Y:S05]  /*80c0*/  BSYNC.RECONVERGENT B2 ;  /* 0x0000000000027941 */ /* 0x000fea0003800200 */
.L_x_15986:
        /* <DEDUP_REMOVED lines=60> */
.L_x_15984:
[----:B------:R-:W-:Y:S05]  /*8490*/  BSYNC.RECONVERGENT B1 ;  /* 0x0000000000017941 */ /* 0x000fea0003800200 */
.L_x_15983:
[----:B------:R-:W-:Y:S01]  /*84a0*/  I2FP.F32.U32 R89, R89 ;  /* 0x0000005900597245 */ /* 0x000fe20000201000 */
[----:B------:R-:W-:Y:S02]  /*84b0*/  HFMA2 R90, -RZ, RZ, 0.1171875, 0 ;  /* 0x2f800000ff5a7431 */ /* 0x000fe400000001ff */
[----:B------:R-:W-:-:S03]  /*84c0*/  HADD2.F32 R92, -RZ, R96.H1_H1 ;  /* 0x30000060ff5c7230 */ /* 0x000fc60000004100 */
[----:B------:R-:W-:Y:S02]  /*84d0*/  FFMA.FTZ R89, R89, R90, 1.1641532182693481445e-10 ;  /* 0x2f00000059597423 */ /* 0x000fe4000001005a */
[----:B------:R-:W-:-:S04]  /*84e0*/  FMUL.FTZ R92, R92, UR13 ;  /* 0x0000000d5c5c7c20 */ /* 0x000fc80008410000 */
[----:B------:R-:W-:Y:S01]  /*84f0*/  FMUL.FTZ R90, R92, UR12 ;  /* 0x0000000c5c5a7c20 */ /* 0x000fe20008410000 */
[----:B------:R-:W-:-:S04]  /*8500*/  FSETP.GTU.FTZ.AND P4, PT, R89, UR7, PT ;  /* 0x0000000759007c0b */ /* 0x000fc8000bf9c000 */
[----:B------:R-:W-:Y:S02]  /*8510*/  FSEL R90, R90, RZ, !P4 ;  /* 0x000000ff5a5a7208 */ /* 0x000fe40006000000 */
[----:B------:R-:W-:-:S03]  /*8520*/  SEL R130, RZ, 0x1, P4 ;  /* 0x00000001ff827807 */ /* 0x000fc60002000000 */
[----:B------:R-:W-:-:S07]  /*8530*/  FFMA.FTZ R89, R90, R29, R61 ;  /* 0x0000001d5a597223 */ /* 0x000fce000001003d */
.L_x_15982:
        /* <DEDUP_REMOVED lines=16> */
.L_x_15991:
        /* <DEDUP_REMOVED lines=13> */
.L_x_15993:
[----:B------:R-:W-:Y:S05]  /*8710*/  BSYNC.RECONVERGENT B2 ;  /* 0x0000000000027941 */ /* 0x000fea0003800200 */
.L_x_15992:
        /* <DEDUP_REMOVED lines=60> */
.L_x_15990:
[----:B------:R-:W-:Y:S05]  /*8ae0*/  BSYNC.RECONVERGENT B1 ;  /* 0x0000000000017941 */ /* 0x000fea0003800200 */
.L_x_15989:
        /* <DEDUP_REMOVED lines=10> */
.L_x_15988:
        /* <DEDUP_REMOVED lines=16> */
.L_x_15997:
        /* <DEDUP_REMOVED lines=13> */
.L_x_15999:
[----:B------:R-:W-:Y:S05]  /*8d60*/  BSYNC.RECONVERGENT B2 ;  /* 0x0000000000027941 */ /* 0x000fea0003800200 */
.L_x_15998:
        /* <DEDUP_REMOVED lines=60> */
.L_x_15996:
[----:B------:R-:W-:Y:S05]  /*9130*/  BSYNC.RECONVERGENT B1 ;  /* 0x0000000000017941 */ /* 0x000fea0003800200 */
.L_x_15995:
        /* <DEDUP_REMOVED lines=10> */
.L_x_15994:
        /* <DEDUP_REMOVED lines=16> */
.L_x_16003:
        /* <DEDUP_REMOVED lines=13> */
.L_x_16005:
[----:B------:R-:W-:Y:S05]  /*93b0*/  BSYNC.RECONVERGENT B2 ;  /* 0x0000000000027941 */ /* 0x000fea0003800200 */
.L_x_16004:
        /* <DEDUP_REMOVED lines=60> */
.L_x_16002:
[----:B------:R-:W-:Y:S05]  /*9780*/  BSYNC.RECONVERGENT B1 ;  /* 0x0000000000017941 */ /* 0x000fea0003800200 */
.L_x_16001:
        /* <DEDUP_REMOVED lines=10> */
.L_x_16000:
        /* <DEDUP_REMOVED lines=16> */
.L_x_16009:
        /* <DEDUP_REMOVED lines=13> */
.L_x_16011:
[----:B------:R-:W-:Y:S05]  /*9a00*/  BSYNC.RECONVERGENT B2 ;  /* 0x0000000000027941 */ /* 0x000fea0003800200 */
.L_x_16010:
[----:B------:R-:W-:Y:S01]  /*9a10*/  IMAD.WIDE.U32 R134, R145, -0x326172a9, RZ ;  /* 0xcd9e8d5791867825 */ /* 0x000fe200078e00ff */
[----:B-12---:R-:W-:Y:S02]  /*9a20*/  LOP3.LUT R138, R117, R95, R3, 0x96, !PT ;  /* 0x0000005f758a7212 */ /* 0x006fe400078e9603 */
        /* <DEDUP_REMOVED lines=58> */
.L_x_16008:
[----:B------:R-:W-:Y:S05]  /*9dd0*/  BSYNC.RECONVERGENT B1 ;  /* 0x0000000000017941 */ /* 0x000fea0003800200 */
.L_x_16007:
        /* <DEDUP_REMOVED lines=10> */
.L_x_16006:
        /* <DEDUP_REMOVED lines=16> */
.L_x_16015:
        /* <DEDUP_REMOVED lines=13> */
.L_x_16017:
[----:B------:R-:W-:Y:S05]  /*a050*/  BSYNC.RECONVERGENT B2 ;  /* 0x0000000000027941 */ /* 0x000fea0003800200 */
.L_x_16016:
        /* <DEDUP_REMOVED lines=60> */
.L_x_16014:
[----:B------:R-:W-:Y:S05]  /*a420*/  BSYNC.RECONVERGENT B1 ;  /* 0x0000000000017941 */ /* 0x000fea0003800200 */
.L_x_16013:
        /* <DEDUP_REMOVED lines=10> */
.L_x_16012:
        /* <DEDUP_REMOVED lines=16> */
.L_x_16021:
        /* <DEDUP_REMOVED lines=13> */
.L_x_16023:
[----:B------:R-:W-:Y:S05]  /*a6a0*/  BSYNC.RECONVERGENT B2 ;  /* 0x0000000000027941 */ /* 0x000fea0003800200 */
.L_x_16022:
[----:B------:R-:W-:Y:S01]  /*a6b0*/  IMAD.WIDE.U32 R136, R145, -0x326172a9, RZ ;  /* 0xcd9e8d5791887825 */ /* 0x000fe200078e00ff */
[----:B--2---:R-:W-:Y:S02]  /*a6c0*/  LOP3.LUT R140, R117, R135, R3, 0x96, !PT ;  /* 0x00000087758c7212 */ /* 0x004fe400078e9603 */
[----:B------:R-:W-:Y:S01]  /*a6d0*/  IADD3 R123, PT, PT, R3, -0x4498517b, RZ ;  /* 0xbb67ae85037b7810 */ /* 0x000fe20007ffe0ff */
[----:B------:R-:W-:Y:S01]  /*a6e0*/  VIADD R95, R2, 0x9e3779b9 ;  /* 0x9e3779b9025f7836 */ /* 0x000fe20000000000 */
[----:B-1----:R-:W-:Y:S01]  /*a6f0*/  LOP3.LUT R138, R115, R137, R2, 0x96, !PT ;  /* 0x00000089738a7212 */ /* 0x002fe200078e9602 */
        /* <DEDUP_REMOVED lines=56> */
.L_x_16020:
[----:B------:R-:W-:Y:S05]  /*aa80*/  BSYNC.RECONVERGENT B1 ;  /* 0x0000000000017941 */ /* 0x000fea0003800200 */
.L_x_16019:
        /* <DEDUP_REMOVED lines=11> */
.L_x_15975:
        /* <DEDUP_REMOVED lines=20> */
.L_x_16027:
        /* <DEDUP_REMOVED lines=13> */
.L_x_16029:
[----:B------:R-:W-:Y:S05]  /*ad50*/  BSYNC.RECONVERGENT B2 ;  /* 0x0000000000027941 */ /* 0x000fea0003800200 */
.L_x_16028:
        /* <DEDUP_REMOVED lines=59> */
.L_x_16026:
[----:B------:R-:W-:Y:S05]  /*b110*/  BSYNC.RECONVERGENT B1 ;  /* 0x0000000000017941 */ /* 0x000fea0003800200 */
.L_x_16025:
        /* <DEDUP_REMOVED lines=10> */
.L_x_16024:
        /* <DEDUP_REMOVED lines=16> */
.L_x_16033:
        /* <DEDUP_REMOVED lines=13> */
.L_x_16035:
[----:B------:R-:W-:Y:S05]  /*b390*/  BSYNC.RECONVERGENT B2 ;  /* 0x0000000000027941 */ /* 0x000fea0003800200 */
.L_x_16034:
        /* <DEDUP_REMOVED lines=60> */
.L_x_16032:
[----:B------:R-:W-:Y:S05]  /*b760*/  BSYNC.RECONVERGENT B1 ;  /* 0x0000000000017941 */ /* 0x000fea0003800200 */
.L_x_16031:
        /* <DEDUP_REMOVED lines=10> */
.L_x_16030:
        /* <DEDUP_REMOVED lines=16> */
.L_x_16039:
        /* <DEDUP_REMOVED lines=13> */
.L_x_16041:
[----:B------:R-:W-:Y:S05]  /*b9e0*/  BSYNC.RECONVERGENT B2 ;  /* 0x0000000000027941 */ /* 0x000fea0003800200 */
.L_x_16040:
        /* <DEDUP_REMOVED lines=60> */
.L_x_16038:
[----:B------:R-:W-:Y:S05]  /*bdb0*/  BSYNC.RECONVERGENT B1 ;  /* 0x0000000000017941 */ /* 0x000fea0003800200 */
.L_x_16037:
        /* <DEDUP_REMOVED lines=10> */
.L_x_16036:
        /* <DEDUP_REMOVED lines=16> */
.L_x_16045:
        /* <DEDUP_REMOVED lines=13> */
.L_x_16047:
[----:B------:R-:W-:Y:S05]  /*c030*/  BSYNC.RECONVERGENT B2 ;  /* 0x0000000000027941 */ /* 0x000fea0003800200 */
.L_x_16046:
        /* <DEDUP_REMOVED lines=60> */
.L_x_16044:
[----:B------:R-:W-:Y:S05]  /*c400*/  BSYNC.RECONVERGENT B1 ;  /* 0x0000000000017941 */ /* 0x000fea0003800200 */
.L_x_16043:
        /* <DEDUP_REMOVED lines=10> */
.L_x_16042:
        /* <DEDUP_REMOVED lines=16> */
.L_x_16051:
        /* <DEDUP_REMOVED lines=13> */
.L_x_16053:
[----:B------:R-:W-:Y:S05]  /*c680*/  BSYNC.RECONVERGENT B2 ;  /* 0x0000000000027941 */ /* 0x000fea0003800200 */
.L_x_16052:
        /* <DEDUP_REMOVED lines=60> */
.L_x_16050:
[----:B------:R-:W-:Y:S05]  /*ca50*/  BSYNC.RECONVERGENT B1 ;  /* 0x0000000000017941 */ /* 0x000fea0003800200 */
.L_x_16049:
        /* <DEDUP_REMOVED lines=10> */
.L_x_16048:
        /* <DEDUP_REMOVED lines=16> */
.L_x_16057:
        /* <DEDUP_REMOVED lines=13> */
.L_x_16059:
[----:B------:R-:W-:Y:S05]  /*ccd0*/  BSYNC.RECONVERGENT B2 ;  /* 0x0000000000027941 */ /* 0x000fea0003800200 */
.L_x_16058:
        /* <DEDUP_REMOVED lines=60> */
.L_x_16056:
[----:B------:R-:W-:Y:S05]  /*d0a0*/  BSYNC.RECONVERGENT B1 ;  /* 0x0000000000017941 */ /* 0x000fea0003800200 */
.L_x_16055:
        /* <DEDUP_REMOVED lines=10> */
.L_x_16054:
        /* <DEDUP_REMOVED lines=16> */
.L_x_16063:
        /* <DEDUP_REMOVED lines=13> */
.L_x_16065:
[----:B------:R-:W-:Y:S05]  /*d320*/  BSYNC.RECONVERGENT B2 ;  /* 0x0000000000027941 */ /* 0x000fea0003800200 */
.L_x_16064:
        /* <DEDUP_REMOVED lines=60> */
.L_x_16062:
[----:B------:R-:W-:Y:S05]  /*d6f0*/  BSYNC.RECONVERGENT B1 ;  /* 0x0000000000017941 */ /* 0x000fea0003800200 */
.L_x_16061:
        /* <DEDUP_REMOVED lines=10> */
.L_x_16060:
        /* <DEDUP_REMOVED lines=16> */
.L_x_16068:
        /* <DEDUP_REMOVED lines=13> */
.L_x_16070:
[----:B------:R-:W-:Y:S05]  /*d970*/  BSYNC.RECONVERGENT B2 ;  /* 0x0000000000027941 */ /* 0x000fea0003800200 */
.L_x_16069:
        /* <DEDUP_REMOVED lines=61> */
.L_x_16067:
[----:B------:R-:W-:Y:S05]  /*dd50*/  BSYNC.RECONVERGENT B1 ;  /* 0x0000000000017941 */ /* 0x000fea0003800200 */
.L_x_16066:
        /* <DEDUP_REMOVED lines=10> */
.L_x_16018:
        /* <DEDUP_REMOVED lines=26> */
.L_x_16071:
[----:B------:R-:W-:Y:S01]  /*dfa0*/  IADD3 R128, PT, PT, R128, 0x100, RZ ;  /* 0x0000010080807810 */ /* 0x000fe20007ffe0ff */
[----:B------:R-:W-:-:S07]  /*dfb0*/  VIADD R0, R0, 0x100 ;  /* 0x0000010000007836 */ /* 0x000fce0000000000 */
.L_x_15974:
[----:B------:R-:W-:Y:S05]  /*dfc0*/  BSYNC.RECONVERGENT B0 ;  /* 0x0000000000007941 */ /* 0x000fea0003800200 */
.L_x_15973:
        /* <DEDUP_REMOVED lines=34> */
.L_x_16078:
        /* <DEDUP_REMOVED lines=13> */
.L_x_16080:
[----:B------:R-:W-:Y:S05]  /*e2c0*/  BSYNC.RECONVERGENT B2 ;  /* 0x0000000000027941 */ /* 0x000fea0003800200 */
.L_x_16079:
        /* <DEDUP_REMOVED lines=59> */
.L_x_16077:
[----:B------:R-:W-:Y:S05]  /*e680*/  BSYNC.RECONVERGENT B1 ;  /* 0x0000000000017941 */ /* 0x000fea0003800200 */
.L_x_16076:
        /* <DEDUP_REMOVED lines=10> */
.L_x_16075:
        /* <DEDUP_REMOVED lines=16> */
.L_x_16084:
        /* <DEDUP_REMOVED lines=13> */
.L_x_16086:
[----:B------:R-:W-:Y:S05]  /*e900*/  BSYNC.RECONVERGENT B2 ;  /* 0x0000000000027941 */ /* 0x000fea0003800200 */
.L_x_16085:
        /* <DEDUP_REMOVED lines=60> */
.L_x_16083:
[----:B------:R-:W-:Y:S05]  /*ecd0*/  BSYNC.RECONVERGENT B1 ;  /* 0x0000000000017941 */ /* 0x000fea0003800200 */
.L_x_16082:
        /* <DEDUP_REMOVED lines=10> */
.L_x_16081:
        /* <DEDUP_REMOVED lines=16> */
.L_x_16090:
        /* <DEDUP_REMOVED lines=13> */
.L_x_16092:
[----:B------:R-:W-:Y:S05]  /*ef50*/  BSYNC.RECONVERGENT B2 ;  /* 0x0000000000027941 */ /* 0x000fea0003800200 */
.L_x_16091:
        /* <DEDUP_REMOVED lines=60> */
.L_x_16089:
[----:B------:R-:W-:Y:S05]  /*f320*/  BSYNC.RECONVERGENT B1 ;  /* 0x0000000000017941 */ /* 0x000fea0003800200 */
.L_x_16088:
        /* <DEDUP_REMOVED lines=10> */
.L_x_16087:
        /* <DEDUP_REMOVED lines=16> */
.L_x_16096:
        /* <DEDUP_REMOVED lines=13> */
.L_x_16098:
[----:B------:R-:W-:Y:S05]  /*f5a0*/  BSYNC.RECONVERGENT B2 ;  /* 0x0000000000027941 */ /* 0x000fea0003800200 */
.L_x_16097:
        /* <DEDUP_REMOVED lines=60> */
.L_x_16095:
[----:B------:R-:W-:Y:S05]  /*f970*/  BSYNC.RECONVERGENT B1 ;  /* 0x0000000000017941 */ /* 0x000fea0003800200 */
.L_x_16094:
        /* <DEDUP_REMOVED lines=10> */
.L_x_16093:
        /* <DEDUP_REMOVED lines=16> */
.L_x_16102:
        /* <DEDUP_REMOVED lines=13> */
.L_x_16104:
[----:B------:R-:W-:Y:S05]  /*fbf0*/  BSYNC.RECONVERGENT B2 ;  /* 0x0000000000027941 */ /* 0x000fea0003800200 */
.L_x_16103:
        /* <DEDUP_REMOVED lines=60> */
.L_x_16101:
[----:B------:R-:W-:Y:S05]  /*ffc0*/  BSYNC.RECONVERGENT B1 ;  /* 0x0000000000017941 */ /* 0x000fea0003800200 */
.L_x_16100:
        /* <DEDUP_REMOVED lines=10> */
.L_x_16099:
        /* <DEDUP_REMOVED lines=16> */
.L_x_16108:
        /* <DEDUP_REMOVED lines=13> */
.L_x_16110:
[----:B------:R-:W-:Y:S05]  /*10240*/  BSYNC.RECONVERGENT B2 ;  /* 0x0000000000027941 */ /* 0x000fea0003800200 */
.L_x_16109:
[----:B------:R-:W-:Y:S01]  /*10250*/  IMAD.WIDE.U32 R134, R145, -0x326172a9, RZ ;  /* 0xcd9e8d5791867825 */ /* 0x000fe200078e00ff */
[----:B012---:R-:W-:Y:S02]  /*10260*/  LOP3.LUT R138, R117, R87, R3, 0x96, !PT ;  /* 0x00000057758a7212 */ /* 0x007fe400078e9603 */
        /* <DEDUP_REMOVED lines=58> */
.L_x_16107:
[----:B------:R-:W-:Y:S05]  /*10610*/  BSYNC.RECONVERGENT B1 ;  /* 0x0000000000017941 */ /* 0x000fea0003800200 */
.L_x_16106:
        /* <DEDUP_REMOVED lines=10> */
.L_x_16105:
        /* <DEDUP_REMOVED lines=16> */
.L_x_16114:
        /* <DEDUP_REMOVED lines=13> */
.L_x_16116:
[----:B------:R-:W-:Y:S05]  /*10890*/  BSYNC.RECONVERGENT B2 ;  /* 0x0000000000027941 */ /* 0x000fea0003800200 */
.L_x_16115:
        /* <DEDUP_REMOVED lines=60> */
.L_x_16113:
[----:B------:R-:W-:Y:S05]  /*10c60*/  BSYNC.RECONVERGENT B1 ;  /* 0x0000000000017941 */ /* 0x000fea0003800200 */
.L_x_16112:
        /* <DEDUP_REMOVED lines=10> */
.L_x_16111:
        /* <DEDUP_REMOVED lines=20> */
.L_x_16120:
        /* <DEDUP_REMOVED lines=13> */
.L_x_16122:
[----:B------:R-:W-:Y:S05]  /*10f20*/  BSYNC.RECONVERGENT B2 ;  /* 0x0000000000027941 */ /* 0x000fea0003800200 */
.L_x_16121:
[----:B------:R-:W-:Y:S01]  /*10f30*/  IMAD.WIDE.U32 R136, R145, -0x326172a9, RZ ;  /* 0xcd9e8d5791887825 */ /* 0x000fe200078e00ff */
[----:B--2---:R-:W-:Y:S02]  /*10f40*/  LOP3.LUT R140, R117, R135, R3, 0x96, !PT ;  /* 0x00000087758c7212 */ /* 0x004fe400078e9603 */
[----:B------:R-:W-:Y:S01]  /*10f50*/  IADD3 R123, PT, PT, R3, -0x4498517b, RZ ;  /* 0xbb67ae85037b7810 */ /* 0x000fe20007ffe0ff */
[----:B------:R-:W-:Y:S01]  /*10f60*/  VIADD R87, R2, 0x9e3779b9 ;  /* 0x9e3779b902577836 */ /* 0x000fe20000000000 */
[----:B01----:R-:W-:Y:S01]  /*10f70*/  LOP3.LUT R138, R115, R137, R2, 0x96, !PT ;  /* 0x00000089738a7212 */ /* 0x003fe200078e9602 */
        /* <DEDUP_REMOVED lines=51> */
[----:B------:R-:W-:-:S03]  /*112b0*/  LOP3.LUT R131, R131, R136, R141, 0x96, !PT ;  /* 0x0000008883837212 */ /* 0x000fc600078e968d */
[----:B------:R-:W-:Y:S01]  /*112c0*/  IMAD.MOV.U32 R136, RZ, RZ, R140 ;  /* 0x000000ffff887224 */ /* 0x000fe200078e008c */
[----:B------:R-:W-:Y:S01]  /*112d0*/  LOP3.LUT R133, R133, R134, R139, 0x96, !PT ;  /* 0x0000008685857212 */ /* 0x000fe200078e968b */
[----:B------:R-:W-:Y:S01]  /*112e0*/  IMAD.MOV.U32 R87, RZ, RZ, R132 ;  /* 0x000000ffff577224 */ /* 0x000fe200078e0084 */
[----:B------:R-:W-:-:S07]  /*112f0*/  MOV R134, R138 ;  /* 0x0000008a00867202 */ /* 0x000fce0000000f00 */
.L_x_16119:
[----:B------:R-:W-:Y:S05]  /*11300*/  BSYNC.RECONVERGENT B1 ;  /* 0x0000000000017941 */ /* 0x000fea0003800200 */
.L_x_16118:
        /* <DEDUP_REMOVED lines=11> */
.L_x_16074:
        /* <DEDUP_REMOVED lines=20> */
.L_x_16126:
        /* <DEDUP_REMOVED lines=13> */
.L_x_16128:
[----:B------:R-:W-:Y:S05]  /*115d0*/  BSYNC.RECONVERGENT B2 ;  /* 0x0000000000027941 */ /* 0x000fea0003800200 */
.L_x_16127:
        /* <DEDUP_REMOVED lines=59> */
.L_x_16125:
[----:B------:R-:W-:Y:S05]  /*11990*/  BSYNC.RECONVERGENT B1 ;  /* 0x0000000000017941 */ /* 0x000fea0003800200 */
.L_x_16124:
        /* <DEDUP_REMOVED lines=10> */
.L_x_16123:
        /* <DEDUP_REMOVED lines=16> */
.L_x_16132:
        /* <DEDUP_REMOVED lines=13> */
.L_x_16134:
[----:B------:R-:W-:Y:S05]  /*11c10*/  BSYNC.RECONVERGENT B2 ;  /* 0x0000000000027941 */ /* 0x000fea0003800200 */
.L_x_16133:
        /* <DEDUP_REMOVED lines=60> */
.L_x_16131:
[----:B------:R-:W-:Y:S05]  /*11fe0*/  BSYNC.RECONVERGENT B1 ;  /* 0x0000000000017941 */ /* 0x000fea0003800200 */
.L_x_16130:
        /* <DEDUP_REMOVED lines=10> */
.L_x_16129:
        /* <DEDUP_REMOVED lines=16> */
.L_x_16138:
        /* <DEDUP_REMOVED lines=13> */
.L_x_16140:
[----:B------:R-:W-:Y:S05]  /*12260*/  BSYNC.RECONVERGENT B2 ;  /* 0x0000000000027941 */ /* 0x000fea0003800200 */
.L_x_16139:
        /* <DEDUP_REMOVED lines=60> */
.L_x_16137:
[----:B------:R-:W-:Y:S05]  /*12630*/  BSYNC.RECONVERGENT B1 ;  /* 0x0000000000017941 */ /* 0x000fea0003800200 */
.L_x_16136:
        /* <DEDUP_REMOVED lines=10> */
.L_x_16135:
        /* <DEDUP_REMOVED lines=16> */
.L_x_16144:
        /* <DEDUP_REMOVED lines=13> */
.L_x_16146:
[----:B------:R-:W-:Y:S05]  /*128b0*/  BSYNC.RECONVERGENT B2 ;  /* 0x0000000000027941 */ /* 0x000fea0003800200 */
.L_x_16145:
        /* <DEDUP_REMOVED lines=60> */
.L_x_16143:
[----:B------:R-:W-:Y:S05]  /*12c80*/  BSYNC.RECONVERGENT B1 ;  /* 0x0000000000017941 */ /* 0x000fea0003800200 */
.L_x_16142:
        /* <DEDUP_REMOVED lines=10> */
.L_x_16141:
        /* <DEDUP_REMOVED lines=16> */
.L_x_16150:
        /* <DEDUP_REMOVED lines=13> */
.L_x_16152:
[----:B------:R-:W-:Y:S05]  /*12f00*/  BSYNC.RECONVERGENT B2 ;  /* 0x0000000000027941 */ /* 0x000fea0003800200 */
.L_x_16151:
        /* <DEDUP_REMOVED lines=60> */
.L_x_16149:
[----:B------:R-:W-:Y:S05]  /*132d0*/  BSYNC.RECONVERGENT B1 ;  /* 0x0000000000017941 */ /* 0x000fea0003800200 */
.L_x_16148:
        /* <DEDUP_REMOVED lines=10> */
.L_x_16147:
        /* <DEDUP_REMOVED lines=16> */
.L_x_16156:
        /* <DEDUP_REMOVED lines=13> */
.L_x_16158:
[----:B------:R-:W-:Y:S05]  /*13550*/  BSYNC.RECONVERGENT B2 ;  /* 0x0000000000027941 */ /* 0x000fea0003800200 */
.L_x_16157:
        /* <DEDUP_REMOVED lines=60> */
.L_x_16155:
[----:B------:R-:W-:Y:S05]  /*13920*/  BSYNC.RECONVERGENT B1 ;  /* 0x0000000000017941 */ /* 0x000fea0003800200 */
.L_x_16154:
        /* <DEDUP_REMOVED lines=10> */
.L_x_16153:
        /* <DEDUP_REMOVED lines=16> */
.L_x_16162:
        /* <DEDUP_REMOVED lines=13> */
.L_x_16164:
[----:B------:R-:W-:Y:S05]  /*13ba0*/  BSYNC.RECONVERGENT B2 ;  /* 0x0000000000027941 */ /* 0x000fea0003800200 */
.L_x_16163:
        /* <DEDUP_REMOVED lines=60> */
.L_x_16161:
[----:B------:R-:W-:Y:S05]  /*13f70*/  BSYNC.RECONVERGENT B1 ;  /* 0x0000000000017941 */ /* 0x000fea0003800200 */
.L_x_16160:
        /* <DEDUP_REMOVED lines=10> */
.L_x_16159:
        /* <DEDUP_REMOVED lines=20> */
.L_x_16167:
        /* <DEDUP_REMOVED lines=13> */
.L_x_16169:
[----:B------:R-:W-:Y:S05]  /*14230*/  BSYNC.RECONVERGENT B2 ;  /* 0x0000000000027941 */ /* 0x000fea0003800200 */
.L_x_16168:
        /* <DEDUP_REMOVED lines=61> */
.L_x_16166:
[----:B------:R-:W-:Y:S05]  /*14610*/  BSYNC.RECONVERGENT B1 ;  /* 0x0000000000017941 */ /* 0x000fea0003800200 */
.L_x_16165:
        /* <DEDUP_REMOVED lines=10> */
.L_x_16117:
        /* <DEDUP_REMOVED lines=25> */
.L_x_16073:
[----:B------:R-:W-:Y:S05]  /*14850*/  BSYNC.RECONVERGENT B0 ;  /* 0x0000000000007941 */ /* 0x000fea0003800200 */
.L_x_16072:
        /* <DEDUP_REMOVED lines=110> */
.L_x_16171:
[----:B------:R-:W-:Y:S05]  /*14f40*/  BSYNC.RECONVERGENT B0 ;  /* 0x0000000000007941 */ /* 0x000fea0003800200 */
.L_x_16170:
        /* <DEDUP_REMOVED lines=12> */
.L_x_16173:
[----:B------:R-:W-:Y:S05]  /*15010*/  BSYNC.RECONVERGENT B0 ;  /* 0x0000000000007941 */ /* 0x000fea0003800200 */
.L_x_16172:
        /* <DEDUP_REMOVED lines=107> */
.L_x_16176:
[----:B------:R-:W-:Y:S05]  /*156d0*/  BSYNC.RECONVERGENT B0 ;  /* 0x0000000000007941 */ /* 0x000fea0003800200 */
.L_x_16175:
        /* <DEDUP_REMOVED lines=34> */
.L_x_16178:
[----:B------:R-:W-:Y:S05]  /*15900*/  BSYNC.RECONVERGENT B0 ;  /* 0x0000000000007941 */ /* 0x000fea0003800200 */
.L_x_16177:
        /* <DEDUP_REMOVED lines=33> */
.L_x_16179:
[----:B------:R-:W-:Y:S05]  /*15b20*/  BSYNC.RECONVERGENT B0 ;  /* 0x0000000000007941 */ /* 0x000fea0003800200 */
.L_x_16174:
[----:B012---:R-:W0:Y:S01]  /*15b30*/  LDC.64 R124, c[0x0][0x380] ;  /* 0x0000e000ff7c7b82 */ /* 0x007e220000000a00 */
[----:B------:R-:W-:Y:S01]  /*15b40*/  UPLOP3.LUT UP1, UPT, UPT, UPT, UP1, 0x40, 0x4 ;  /* 0x000000000004789c */ /* 0x000fe20003f2e810 */
[----:B0-----:R-:W-:-:S04]  /*15b50*/  IADD3 R112, PT, PT, R112, R124, RZ ;  /* 0x0000007c70707210 */ /* 0x001fc80007ffe0ff */
[----:B------:R-:W-:-:S13]  /*15b60*/  ISETP.GE.AND P0, PT, R112, R125, PT ;  /* 0x0000007d7000720c */ /* 0x000fda0003f06270 */
[----:B------:R-:W-:Y:S05]  /*15b70*/  @!P0 BRA `(.L_x_16180) ;  /* 0xfffffeb000a48947 */ /* 0x000fea000383ffff */
[----:B------:R-:W-:Y:S05]  /*15b80*/  EXIT ;  /* 0x000000000000794d */ /* 0x000fea0003800000 */
.L_x_16181:
        /* <DEDUP_REMOVED lines=15> */
.L_x_21029:


//--------------------- .text._ZN10layer_norm13ln_fwd_kernelINS_13Kernel_traitsIf6__halffS2_fjLj6144ELj1ELj1ELj8ELj16ENS_18Kernel_traits_baseILj6144EfS2_fS2_fjLj256EEEEELb1ELb1ELb1ELb1EEEvNS_9FwdParamsE --------------------------
	.section	.text._ZN10layer_norm13ln_fwd_kernelINS_13Kernel_traitsIf6__halffS2_fjLj6144ELj1ELj1ELj8ELj16ENS_18Kernel_traits_baseILj6144EfS2_fS2_fjLj256EEEEELb1ELb1ELb1ELb1EEEvNS_9FwdParamsE,"ax",@progbits
	.align	128
        .global         _ZN10layer_norm13ln_fwd_kernelINS_13Kernel_traitsIf6__halffS2_fjLj6144ELj1ELj1ELj8ELj16ENS_18Kernel_traits_baseILj6144EfS2_fS2_fjLj256EEEEELb1ELb1ELb1ELb1EEEvNS_9FwdParamsE
        .type           _ZN10layer_norm13ln_fwd_kernelINS_13Kernel_traitsIf6__halffS2_fjLj6144ELj1ELj1ELj8ELj16ENS_18Kernel_traits_baseILj6144EfS2_fS2_fjLj256EEEEELb1ELb1ELb1ELb1EEEvNS_9FwdParamsE,@function
        .size           _ZN10layer_norm13ln_fwd_kernelINS_13Kernel_traitsIf6__halffS2_fjLj6144ELj1ELj1ELj8ELj16ENS_18Kernel_traits_baseILj6144EfS2_fS2_fjLj256EEEEELb1ELb1ELb1ELb1EEEvNS_9FwdParamsE,(.L_x_21030 - _ZN10layer_norm13ln_fwd_kernelINS_13Kernel_traitsIf6__halffS2_fjLj6144ELj1ELj1ELj8ELj16ENS_18Kernel_traits_baseILj6144EfS2_fS2_fjLj256EEEEELb1ELb1ELb1ELb1EEEvNS_9FwdParamsE)
        .other          _ZN10layer_norm13ln_fwd_kernelINS_13Kernel_traitsIf6__halffS2_fjLj6144ELj1ELj1ELj8ELj16ENS_18Kernel_traits_baseILj6144EfS2_fS2_fjLj256EEEEELb1ELb1ELb1ELb1EEEvNS_9FwdParamsE,@"STO_CUDA_ENTRY STV_DEFAULT"
_ZN10layer_norm13ln_fwd_kernelINS_13Kernel_traitsIf6__halffS2_fjLj6144ELj1ELj1ELj8ELj16ENS_18Kernel_traits_baseILj6144EfS2_fS2_fjLj256EEEEELb1ELb1ELb1ELb1EEEvNS_9FwdParamsE:
.text._ZN10layer_norm13ln_fwd_kernelINS_13Kernel_traitsIf6__halffS2_fjLj6144ELj1ELj1ELj8ELj16ENS_18Kernel_traits_baseILj6144EfS2_fS2_fjLj256EEEEELb1ELb1ELb1ELb1EEEvNS_9FwdParamsE:
        /* <DEDUP_REMOVED lines=62> */
.L_x_16182:
        /* <DEDUP_REMOVED lines=28> */
.L_x_16183:
        /* <DEDUP_REMOVED lines=79> */
.L_x_16384:
        /* <DEDUP_REMOVED lines=51> */
.L_x_16187:
        /* <DEDUP_REMOVED lines=12> */
.L_x_16188:
        /* <DEDUP_REMOVED lines=57> */
.L_x_16186:
        /* <DEDUP_REMOVED lines=10> */
.L_x_16185:
        /* <DEDUP_REMOVED lines=15> */
.L_x_16191:
        /* <DEDUP_REMOVED lines=12> */
.L_x_16192:
        /* <DEDUP_REMOVED lines=58> */
.L_x_16190:
        /* <DEDUP_REMOVED lines=10> */
.L_x_16189:
        /* <DEDUP_REMOVED lines=15> */
.L_x_16195:
        /* <DEDUP_REMOVED lines=12> */
.L_x_16196:
        /* <DEDUP_REMOVED lines=56> */
[----:B------:R-:W-:Y:S01]  /*1dd0*/  IMAD.MOV.U32 R90, RZ, RZ, R98 ;  /* 0x000000ffff5a7224 */ /* 0x000fe200078e0062 */
[----:B------:R-:W-:-:S07]  /*1de0*/  MOV R98, R94 ;  /* 0x0000005e00627202 */ /* 0x000fce0000000f00 */
.L_x_16194:
        /* <DEDUP_REMOVED lines=10> */
.L_x_16193:
        /* <DEDUP_REMOVED lines=15> */
.L_x_16199:
        /* <DEDUP_REMOVED lines=12> */
.L_x_16200:
        /* <DEDUP_REMOVED lines=58> */
.L_x_16198:
        /* <DEDUP_REMOVED lines=10> */
.L_x_16197:
[----:B------:R-:W-:Y:S01]  /*2480*/  IMAD.MOV.U32 R94, RZ, RZ, R93 ;  /* 0x000000ffff5e7224 */ /* 0x000fe200078e005d */
[----:B-----5:R-:W-:Y:S01]  /*2490*/  MOV R92, R84 ;  /* 0x00000054005c7202 */ /* 0x020fe20000000f00 */
        /* <DEDUP_REMOVED lines=13> */
.L_x_16203:
        /* <DEDUP_REMOVED lines=12> */
.L_x_16204:
        /* <DEDUP_REMOVED lines=56> */
[----:B------:R-:W-:Y:S01]  /*29b0*/  MOV R92, R98 ;  /* 0x00000062005c7202 */ /* 0x000fe20000000f00 */
[----:B------:R-:W-:-:S07]  /*29c0*/  IMAD.MOV.U32 R98, RZ, RZ, R96 ;  /* 0x000000ffff627224 */ /* 0x000fce00078e0060 */
.L_x_16202:
        /* <DEDUP_REMOVED lines=10> */
.L_x_16201:
        /* <DEDUP_REMOVED lines=15> */
.L_x_16207:
        /* <DEDUP_REMOVED lines=12> */
.L_x_16208:
        /* <DEDUP_REMOVED lines=58> */
.L_x_16206:
        /* <DEDUP_REMOVED lines=10> */
.L_x_16205:
        /* <DEDUP_REMOVED lines=15> */
.L_x_16211:
        /* <DEDUP_REMOVED lines=12> */
.L_x_16212:
        /* <DEDUP_REMOVED lines=58> */
.L_x_16210:
        /* <DEDUP_REMOVED lines=10> */
.L_x_16209:
        /* <DEDUP_REMOVED lines=15> */
.L_x_16215:
        /* <DEDUP_REMOVED lines=12> */
.L_x_16216:
        /* <DEDUP_REMOVED lines=58> */
.L_x_16214:
        /* <DEDUP_REMOVED lines=9> */
[----:B------:R-:W-:Y:S01]  /*3c30*/  FFMA.FTZ R95, R96, R59, R87 ;  /* 0x0000003b605f7223 */ /* 0x000fe20000010057 */
[----:B------:R-:W-:Y:S06]  /*3c40*/  BRA `(.L_x_16213) ;  /* 0x0000002c00ec7947 */ /* 0x000fec0003800000 */
.L_x_16184:
[----:B------:R-:W-:Y:S01]  /*3c50*/  IMAD.MOV.U32 R90, RZ, RZ, R132 ;  /* 0x000000ffff5a7224 */ /* 0x000fe200078e0084 */
[----:B------:R-:W-:Y:S01]  /*3c60*/  MOV R98, R128 ;  /* 0x0000008000627202 */ /* 0x000fe20000000f00 */
[----:B------:R-:W-:Y:S01]  /*3c70*/  IMAD.MOV.U32 R88, RZ, RZ, RZ ;  /* 0x000000ffff587224 */ /* 0x000fe200078e00ff */
        /* <DEDUP_REMOVED lines=16> */
.L_x_16219:
        /* <DEDUP_REMOVED lines=12> */
.L_x_16220:
[----:B------:R-:W-:Y:S01]  /*3e40*/  IMAD.WIDE.U32 R90, R106, -0x326172a9, RZ ;  /* 0xcd9e8d576a5a7825 */ /* 0x000fe200078e00ff */
[----:B------:R-:W-:Y:S02]  /*3e50*/  LOP3.LUT R94, R107, R89, R3, 0x96, !PT ;  /* 0x000000596b5e7212 */ /* 0x000fe400078e9603 */
[----:B------:R-:W-:Y:S02]  /*3e60*/  IADD3 R89, PT, PT, R2, -0x61c88647, RZ ;  /* 0x9e3779b902597810 */ /* 0x000fe40007ffe0ff */
        /* <DEDUP_REMOVED lines=54> */
.L_x_16218:
        /* <DEDUP_REMOVED lines=10> */
.L_x_16217:
        /* <DEDUP_REMOVED lines=15> */
.L_x_16223:
        /* <DEDUP_REMOVED lines=12> */
.L_x_16224:
        /* <DEDUP_REMOVED lines=57> */
[----:B------:R-:W-:-:S07]  /*47b0*/  IMAD.MOV.U32 R98, RZ, RZ, R94 ;  /* 0x000000ffff627224 */ /* 0x000fce00078e005e */
.L_x_16222:
        /* <DEDUP_REMOVED lines=10> */
.L_x_16221:
        /* <DEDUP_REMOVED lines=15> */
.L_x_16227:
        /* <DEDUP_REMOVED lines=12> */
.L_x_16228:
        /* <DEDUP_REMOVED lines=58> */
.L_x_16226:
        /* <DEDUP_REMOVED lines=9> */
[----:B------:R-:W-:-:S07]  /*4e40*/  FMUL.FTZ R90, R91, R54 ;  /* 0x000000365b5a7220 */ /* 0x000fce0000410000 */
.L_x_16225:
        /* <DEDUP_REMOVED lines=15> */
.L_x_16231:
        /* <DEDUP_REMOVED lines=12> */
.L_x_16232:
        /* <DEDUP_REMOVED lines=58> */
.L_x_16230:
        /* <DEDUP_REMOVED lines=10> */
.L_x_16229:
        /* <DEDUP_REMOVED lines=15> */
.L_x_16235:
        /* <DEDUP_REMOVED lines=12> */
.L_x_16236:
        /* <DEDUP_REMOVED lines=58> */
.L_x_16234:
        /* <DEDUP_REMOVED lines=10> */
.L_x_16233:
        /* <DEDUP_REMOVED lines=15> */
.L_x_16239:
        /* <DEDUP_REMOVED lines=12> */
.L_x_16240:
        /* <DEDUP_REMOVED lines=58> */
.L_x_16238:
        /* <DEDUP_REMOVED lines=10> */
.L_x_16237:
        /* <DEDUP_REMOVED lines=15> */
.L_x_16243:
        /* <DEDUP_REMOVED lines=12> */
.L_x_16244:
        /* <DEDUP_REMOVED lines=58> */
.L_x_16242:
        /* <DEDUP_REMOVED lines=10> */
.L_x_16241:
        /* <DEDUP_REMOVED lines=15> */
.L_x_16246:
        /* <DEDUP_REMOVED lines=12> */
.L_x_16247:
        /* <DEDUP_REMOVED lines=53> */
[----:B------:R-:W-:-:S04]  /*6b10*/  IMAD.WIDE.U32 R102, R95, -0x2daee0ad, RZ ;  /* 0xd2511f535f667825 */ /* 0x000fc800078e00ff */
[----:B------:R-:W-:-:S05]  /*6b20*/  VIADD R95, R3, 0x96a522ad ;  /* 0x96a522ad035f7836 */ /* 0x000fca0000000000 */
[----:B------:R-:W-:Y:S02]  /*6b30*/  LOP3.LUT R127, R95, R96, R103, 0x96, !PT ;  /* 0x000000605f7f7212 */ /* 0x000fe400078e9667 */
[----:B------:R-:W-:Y:S01]  /*6b40*/  MOV R95, R98 ;  /* 0x00000062005f7202 */ /* 0x000fe20000000f00 */
[----:B------:R-:W-:-:S07]  /*6b50*/  IMAD.MOV.U32 R98, RZ, RZ, R102 ;  /* 0x000000ffff627224 */ /* 0x000fce00078e0066 */
.L_x_16245:
        /* <DEDUP_REMOVED lines=10> */
.L_x_16213:
        /* <DEDUP_REMOVED lines=31> */
.L_x_16248:
        /* <DEDUP_REMOVED lines=24> */
.L_x_16252:
        /* <DEDUP_REMOVED lines=12> */
.L_x_16253:
        /* <DEDUP_REMOVED lines=57> */
.L_x_16251:
[----:B------:R-:W-:Y:S01]  /*73c0*/  I2FP.F32.U32 R96, R96 ;  /* 0x0000006000607245 */ /* 0x000fe20000201000 */
[----:B------:R-:W-:Y:S01]  /*73d0*/  HADD2.F32 R98, -RZ, R76.H0_H0 ;  /* 0x2000004cff627230 */ /* 0x000fe20000004100 */
[----:B------:R-:W-:-:S04]  /*73e0*/  MOV R97, 0x2f800000 ;  /* 0x2f80000000617802 */ /* 0x000fc80000000f00 */
[----:B------:R-:W-:Y:S01]  /*73f0*/  FMUL.FTZ R98, R98, UR13 ;  /* 0x0000000d62627c20 */ /* 0x000fe20008410000 */
[----:B------:R-:W-:-:S03]  /*7400*/  FFMA.FTZ R96, R96, R97, 1.1641532182693481445e-10 ;  /* 0x2f00000060607423 */ /* 0x000fc60000010061 */
[----:B------:R-:W-:Y:S02]  /*7410*/  FMUL.FTZ R97, R98, UR12 ;  /* 0x0000000c62617c20 */ /* 0x000fe40008410000 */
[----:B------:R-:W-:-:S04]  /*7420*/  FSETP.GTU.FTZ.AND P3, PT, R96, UR10, PT ;  /* 0x0000000a60007c0b */ /* 0x000fc8000bf7c000 */
[----:B------:R-:W-:Y:S02]  /*7430*/  FSEL R97, R97, RZ, !P3 ;  /* 0x000000ff61617208 */ /* 0x000fe40005800000 */
[----:B------:R-:W-:-:S03]  /*7440*/  SEL R124, RZ, 0x1, P3 ;  /* 0x00000001ff7c7807 */ /* 0x000fc60001800000 */
[----:B------:R-:W-:-:S07]  /*7450*/  FFMA.FTZ R96, R97, R60, R80 ;  /* 0x0000003c61607223 */ /* 0x000fce0000010050 */
.L_x_16250:
        /* <DEDUP_REMOVED lines=15> */
.L_x_16256:
        /* <DEDUP_REMOVED lines=12> */
.L_x_16257:
        /* <DEDUP_REMOVED lines=58> */
.L_x_16255:
        /* <DEDUP_REMOVED lines=10> */
.L_x_16254:
        /* <DEDUP_REMOVED lines=15> */
.L_x_16260:
        /* <DEDUP_REMOVED lines=12> */
.L_x_16261:
        /* <DEDUP_REMOVED lines=58> */
.L_x_16259:
        /* <DEDUP_REMOVED lines=10> */
.L_x_16258:
        /* <DEDUP_REMOVED lines=15> */
.L_x_16264:
        /* <DEDUP_REMOVED lines=12> */
.L_x_16265:
        /* <DEDUP_REMOVED lines=58> */
.L_x_16263:
        /* <DEDUP_REMOVED lines=10> */
.L_x_16262:
        /* <DEDUP_REMOVED lines=15> */
.L_x_16268:
        /* <DEDUP_REMOVED lines=12> */
.L_x_16269:
        /* <DEDUP_REMOVED lines=58> */
.L_x_16267:
        /* <DEDUP_REMOVED lines=10> */
.L_x_16266:
        /* <DEDUP_REMOVED lines=15> */
.L_x_16272:
        /* <DEDUP_REMOVED lines=12> */
.L_x_16273:
        /* <DEDUP_REMOVED lines=59> */
.L_x_16271:
        /* <DEDUP_REMOVED lines=10> */
.L_x_16270:
        /* <DEDUP_REMOVED lines=15> */
.L_x_16276:
        /* <DEDUP_REMOVED lines=12> */
.L_x_16277:
        /* <DEDUP_REMOVED lines=59> */
.L_x_16275:
        /* <DEDUP_REMOVED lines=10> */
.L_x_16274:
        /* <DEDUP_REMOVED lines=15> */
.L_x_16280:
        /* <DEDUP_REMOVED lines=12> */
.L_x_16281:
        /* <DEDUP_REMOVED lines=56> */
[----:B------:R-:W-:Y:S01]  /*9d50*/  MOV R122, R132 ;  /* 0x00000084007a7202 */ /* 0x000fe20000000f00 */
[----:B------:R-:W-:Y:S01]  /*9d60*/  IMAD.MOV.U32 R132, RZ, RZ, RZ ;  /* 0x000000ffff847224 */ /* 0x000fe200078e00ff */
[----:B------:R-:W-:-:S07]  /*9d70*/  LOP3.LUT R127, R127, R128, R133, 0x96, !PT ;  /* 0x000000807f7f7212 */ /* 0x000fce00078e9685 */
.L_x_16279:
        /* <DEDUP_REMOVED lines=11> */
.L_x_16249:
        /* <DEDUP_REMOVED lines=19> */
.L_x_16284:
        /* <DEDUP_REMOVED lines=12> */
.L_x_16285:
        /* <DEDUP_REMOVED lines=57> */
.L_x_16283:
        /* <DEDUP_REMOVED lines=10> */
.L_x_16282:
        /* <DEDUP_REMOVED lines=15> */
.L_x_16288:
        /* <DEDUP_REMOVED lines=12> */
.L_x_16289:
        /* <DEDUP_REMOVED lines=58> */
.L_x_16287:
        /* <DEDUP_REMOVED lines=10> */
.L_x_16286:
        /* <DEDUP_REMOVED lines=15> */
.L_x_16292:
        /* <DEDUP_REMOVED lines=12> */
.L_x_16293:
        /* <DEDUP_REMOVED lines=58> */
.L_x_16291:
        /* <DEDUP_REMOVED lines=10> */
.L_x_16290:
        /* <DEDUP_REMOVED lines=15> */
.L_x_16296:
        /* <DEDUP_REMOVED lines=12> */
.L_x_16297:
        /* <DEDUP_REMOVED lines=58> */
.L_x_16295:
        /* <DEDUP_REMOVED lines=10> */
.L_x_16294:
        /* <DEDUP_REMOVED lines=15> */
.L_x_16300:
        /* <DEDUP_REMOVED lines=12> */
.L_x_16301:
        /* <DEDUP_REMOVED lines=58> */
.L_x_16299:
        /* <DEDUP_REMOVED lines=10> */
.L_x_16298:
        /* <DEDUP_REMOVED lines=15> */
.L_x_16304:
        /* <DEDUP_REMOVED lines=12> */
.L_x_16305:
        /* <DEDUP_REMOVED lines=59> */
.L_x_16303:
        /* <DEDUP_REMOVED lines=10> */
.L_x_16302:
        /* <DEDUP_REMOVED lines=15> */
.L_x_16308:
        /* <DEDUP_REMOVED lines=12> */
.L_x_16309:
        /* <DEDUP_REMOVED lines=59> */
.L_x_16307:
        /* <DEDUP_REMOVED lines=10> */
.L_x_16306:
        /* <DEDUP_REMOVED lines=15> */
.L_x_16311:
        /* <DEDUP_REMOVED lines=12> */
.L_x_16312:
        /* <DEDUP_REMOVED lines=59> */
.L_x_16310:
        /* <DEDUP_REMOVED lines=10> */
.L_x_16278:
        /* <DEDUP_REMOVED lines=32> */
.L_x_16313:
        /* <DEDUP_REMOVED lines=24> */
.L_x_16317:
        /* <DEDUP_REMOVED lines=12> */
.L_x_16318:
        /* <DEDUP_REMOVED lines=58> */
.L_x_16316:
        /* <DEDUP_REMOVED lines=10> */
.L_x_16315:
        /* <DEDUP_REMOVED lines=15> */
.L_x_16321:
        /* <DEDUP_REMOVED lines=12> */
.L_x_16322:
        /* <DEDUP_REMOVED lines=59> */
.L_x_16320:
        /* <DEDUP_REMOVED lines=10> */
.L_x_16319:
        /* <DEDUP_REMOVED lines=15> */
.L_x_16325:
        /* <DEDUP_REMOVED lines=12> */
.L_x_16326:
        /* <DEDUP_REMOVED lines=59> */
.L_x_16324:
        /* <DEDUP_REMOVED lines=10> */
.L_x_16323:
        /* <DEDUP_REMOVED lines=15> */
.L_x_16329:
        /* <DEDUP_REMOVED lines=12> */
.L_x_16330:
        /* <DEDUP_REMOVED lines=59> */
.L_x_16328:
        /* <DEDUP_REMOVED lines=10> */
.L_x_16327:
        /* <DEDUP_REMOVED lines=15> */
.L_x_16333:
        /* <DEDUP_REMOVED lines=12> */
.L_x_16334:
        /* <DEDUP_REMOVED lines=59> */
.L_x_16332:
        /* <DEDUP_REMOVED lines=10> */
.L_x_16331:
        /* <DEDUP_REMOVED lines=15> */
.L_x_16337:
        /* <DEDUP_REMOVED lines=12> */
.L_x_16338:
        /* <DEDUP_REMOVED lines=59> */
.L_x_16336:
        /* <DEDUP_REMOVED lines=10> */
.L_x_16335:
        /* <DEDUP_REMOVED lines=15> */
.L_x_16341:
        /* <DEDUP_REMOVED lines=12> */
.L_x_16342:
        /* <DEDUP_REMOVED lines=59> */
.L_x_16340:
        /* <DEDUP_REMOVED lines=10> */
.L_x_16339:
        /* <DEDUP_REMOVED lines=15> */
.L_x_16345:
        /* <DEDUP_REMOVED lines=12> */
.L_x_16346:
        /* <DEDUP_REMOVED lines=59> */
.L_x_16344:
        /* <DEDUP_REMOVED lines=11> */
.L_x_16314:
        /* <DEDUP_REMOVED lines=19> */
.L_x_16349:
        /* <DEDUP_REMOVED lines=12> */
.L_x_16350:
        /* <DEDUP_REMOVED lines=58> */
.L_x_16348:
        /* <DEDUP_REMOVED lines=10> */
.L_x_16347:
        /* <DEDUP_REMOVED lines=15> */
.L_x_16353:
        /* <DEDUP_REMOVED lines=12> */
.L_x_16354:
        /* <DEDUP_REMOVED lines=59> */
.L_x_16352:
        /* <DEDUP_REMOVED lines=10> */
.L_x_16351:
        /* <DEDUP_REMOVED lines=15> */
.L_x_16357:
        /* <DEDUP_REMOVED lines=12> */
.L_x_16358:
        /* <DEDUP_REMOVED lines=59> */
.L_x_16356:
        /* <DEDUP_REMOVED lines=10> */
.L_x_16355:
        /* <DEDUP_REMOVED lines=15> */
.L_x_16361:
        /* <DEDUP_REMOVED lines=12> */
.L_x_16362:
        /* <DEDUP_REMOVED lines=59> */
.L_x_16360:
        /* <DEDUP_REMOVED lines=10> */
.L_x_16359:
[----:B------:R-:W-:Y:S01]  /*118d0*/  MOV R0, R132 ;  /* 0x0000008400007202 */ /* 0x000fe20000000f00 */
[----:B-1----:R-:W-:Y:S01]  /*118e0*/  IMAD.MOV.U32 R136, RZ, RZ, RZ ;  /* 0x000000ffff887224 */ /* 0x002fe200078e00ff */
        /* <DEDUP_REMOVED lines=13> */
.L_x_16365:
        /* <DEDUP_REMOVED lines=12> */
.L_x_16366:
        /* <DEDUP_REMOVED lines=59> */
.L_x_16364:
        /* <DEDUP_REMOVED lines=10> */
.L_x_16363:
        /* <DEDUP_REMOVED lines=15> */
.L_x_16369:
        /* <DEDUP_REMOVED lines=12> */
.L_x_16370:
        /* <DEDUP_REMOVED lines=59> */
.L_x_16368:
        /* <DEDUP_REMOVED lines=10> */
.L_x_16367:
        /* <DEDUP_REMOVED lines=15> */
.L_x_16373:
        /* <DEDUP_REMOVED lines=12> */
.L_x_16374:
        /* <DEDUP_REMOVED lines=59> */
.L_x_16372:
        /* <DEDUP_REMOVED lines=10> */
.L_x_16371:
        /* <DEDUP_REMOVED lines=15> */
.L_x_16376:
        /* <DEDUP_REMOVED lines=12> */
.L_x_16377:
        /* <DEDUP_REMOVED lines=59> */
.L_x_16375:
        /* <DEDUP_REMOVED lines=10> */
.L_x_16343:
        /* <DEDUP_REMOVED lines=48> */
.L_x_16378:
        /* <DEDUP_REMOVED lines=82> */
.L_x_16380:
[----:B------:R-:W-:Y:S05]  /*138f0*/  BSYNC.RECONVERGENT B0 ;  /* 0x0000000000007941 */ /* 0x000fea0003800200 */
.L_x_16379:
        /* <DEDUP_REMOVED lines=12> */
.L_x_16382:
[----:B------:R-:W-:Y:S05]  /*139c0*/  BSYNC.RECONVERGENT B0 ;  /* 0x0000000000007941 */ /* 0x000fea0003800200 */
.L_x_16381:
        /* <DEDUP_REMOVED lines=119> */
[----:B------:R-:W-:Y:S01]  /*14140*/  F2FP.F16.F32.PACK_AB R91, R94, R91 ;  /* 0x0000005b5e5b723e */ /* 0x000fe200000000ff */
[----:B0-----:R-:W-:Y:S01]  /*14150*/  IMAD.WIDE.U32 R96, R89, 0x10, R100 ;  /* 0x0000001059607825 */ /* 0x001fe200078e0064 */
[----:B------:R-:W-:-:S03]  /*14160*/  F2FP.F16.F32.PACK_AB R90, R103, R90 ;  /* 0x0000005a675a723e */ /* 0x000fc600000000ff */
        /* <DEDUP_REMOVED lines=32> */
[----:B------:R-:W-:Y:S01]  /*14370*/  IMAD.WIDE.U32 R98, R99, 0x10, R100 ;  /* 0x0000001063627825 */ /* 0x000fe200078e0064 */
[----:B------:R-:W-:-:S02]  /*14380*/  F2FP.F16.F32.PACK_AB R95, R118, R95 ;  /* 0x0000005f765f723e */ /* 0x000fc400000000ff */
[----:B------:R-:W-:Y:S01]  /*14390*/  F2FP.F16.F32.PACK_AB R93, R102, R117 ;  /* 0x00000075665d723e */ /* 0x000fe200000000ff */
[----:B------:R-:W-:Y:S01]  /*143a0*/  IMAD.WIDE.U32 R100, R121, 0x10, R100 ;  /* 0x0000001079647825 */ /* 0x000fe200078e0064 */
        /* <DEDUP_REMOVED lines=8> */
.L_x_16383:
[----:B0-----:R-:W0:Y:S01]  /*14430*/  LDC.64 R88, c[0x0][0x380] ;  /* 0x0000e000ff587b82 */ /* 0x001e220000000a00 */
[----:B------:R-:W-:Y:S01]  /*14440*/  UPLOP3.LUT UP0, UPT, UPT, UPT, UP0, 0x40, 0x4 ;  /* 0x000000000004789c */ /* 0x000fe20003f0e800 */
[----:B0-----:R-:W-:-:S04]  /*14450*/  IADD3 R104, PT, PT, R104, R88, RZ ;  /* 0x0000005868687210 */ /* 0x001fc80007ffe0ff */
[----:B------:R-:W-:-:S13]  /*14460*/  ISETP.GE.AND P0, PT, R104, R89, PT ;  /* 0x000000596800720c */ /* 0x000fda0003f06270 */
[----:B------:R-:W-:Y:S05]  /*14470*/  @!P0 BRA `(.L_x_16384) ;  /* 0xfffffec400848947 */ /* 0x000fea000383ffff */
[----:B------:R-:W-:Y:S05]  /*14480*/  EXIT ;  /* 0x000000000000794d */ /* 0x000fea0003800000 */
.L_x_16385:
        /* <DEDUP_REMOVED lines=15> */
.L_x_21030:


//--------------------- .text._ZN10layer_norm13ln_fwd_kernelINS_13Kernel_traitsI6__halfffffjLj6144ELj1ELj1ELj8ELj16ENS_18Kernel_traits_baseILj6144ES2_ffffjLj256EEEEELb0ELb0ELb0ELb0EEEvNS_9FwdParamsE --------------------------
	.section	.text._ZN10layer_norm13ln_fwd_kernelINS_13Kernel_traitsI6__halfffffjLj6144ELj1ELj1ELj8ELj16ENS_18Kernel_traits_baseILj6144ES2_ffffjLj256EEEEELb0ELb0ELb0ELb0EEEvNS_9FwdParamsE,"ax",@progbits
	.align	128
        .global         _ZN10layer_norm13ln_fwd_kernelINS_13Kernel_traitsI6__halfffffjLj6144ELj1ELj1ELj8ELj16ENS_18Kernel_traits_baseILj6144ES2_ffffjLj256EEEEELb0ELb0ELb0ELb0EEEvNS_9FwdParamsE
        .type           _ZN10layer_norm13ln_fwd_kernelINS_13Kernel_traitsI6__halfffffjLj6144ELj1ELj1ELj8ELj16ENS_18Kernel_traits_baseILj6144ES2_ffffjLj256EEEEELb0ELb0ELb0ELb0EEEvNS_9FwdParamsE,@function
        .size           _ZN10layer_norm13ln_fwd_kernelINS_13Kernel_traitsI6__halfffffjLj6144ELj1ELj1ELj8ELj16ENS_18Kernel_traits_baseILj6144ES2_ffffjLj256EEEEELb0ELb0ELb0ELb0EEEvNS_9FwdParamsE,(.L_x_21031 - _ZN10layer_norm13ln_fwd_kernelINS_13Kernel_traitsI6__halfffffjLj6144ELj1ELj1ELj8ELj16ENS_18Kernel_traits_baseILj6144ES2_ffffjLj256EEEEELb0ELb0ELb0ELb0EEEvNS_9FwdParamsE)
        .other          _ZN10layer_norm13ln_fwd_kernelINS_13Kernel_traitsI6__halfffffjLj6144ELj1ELj1ELj8ELj16ENS_18Kernel_traits_baseILj6144ES2_ffffjLj256EEEEELb0ELb0ELb0ELb0EEEvNS_9FwdParamsE,@"STO_CUDA_ENTRY STV_DEFAULT"
_ZN10layer_norm13ln_fwd_kernelINS_13Kernel_traitsI6__halfffffjLj6144ELj1ELj1ELj8ELj16ENS_18Kernel_traits_baseILj6144ES2_ffffjLj256EEEEELb0ELb0ELb0ELb0EEEvNS_9FwdParamsE:
.text._ZN10layer_norm13ln_fwd_kernelINS_13Kernel_traitsI6__halfffffjLj6144ELj1ELj1ELj8ELj16ENS_18Kernel_traits_baseILj6144ES2_ffffjLj256EEEEELb0ELb0ELb0ELb0EEEvNS_9FwdParamsE:
        /* <DEDUP_REMOVED lines=11> */
[----:B0-----:R-:W-:Y:S02]  /*00b0*/  LOP3.LUT R36, R2, 0xff, RZ, 0x3c, !PT ;  /* 0x000000ff02247812 */ /* 0x001fe400078e3cff */
[----:B------:R-:W-:Y:S02]  /*00c0*/  MOV R26, R2 ;  /* 0x00000002001a7202 */ /* 0x000fe40000000f00 */
[----:B----4-:R-:W-:Y:S02]  /*00d0*/  MOV R0, UR4 ;  /* 0x0000000400007c02 */ /* 0x010fe40008000f00 */
[----:B------:R-:W-:Y:S01]  /*00e0*/  LEA.HI.SX32 R36, R3, R36, 0x1e ;  /* 0x0000002403247211 */ /* 0x000fe200078ff2ff */
[----:B---3--:R-:W-:Y:S06]  /*00f0*/  BRA.U !UP0, `(.L_x_16387) ;  /* 0x0000000108c47547 */ /* 0x008fec000b800000 */
[C---:B------:R-:W-:Y:S02]  /*0100*/  ISETP.GE.U32.AND P0, PT, R36.reuse, 0x100, PT ;  /* 0x000001002400780c */ /* 0x040fe40003f06070 */
[C---:B------:R-:W-:Y:S02]  /*0110*/  ISETP.GE.U32.AND P1, PT, R36.reuse, 0x200, PT ;  /* 0x000002002400780c */ /* 0x040fe40003f26070 */
[C---:B------:R-:W-:Y:S02]  /*0120*/  ISETP.GE.U32.AND P2, PT, R36.reuse, 0x300, PT ;  /* 0x000003002400780c */ /* 0x040fe40003f46070 */
[C---:B------:R-:W-:Y:S02]  /*0130*/  ISETP.GE.U32.AND P3, PT, R36.reuse, 0x400, PT ;  /* 0x000004002400780c */ /* 0x040fe40003f66070 */
[----:B------:R-:W-:-:S05]  /*0140*/  ISETP.GE.U32.AND P4, PT, R36, 0x500, PT ;  /* 0x000005002400780c */ /* 0x000fca0003f86070 */
[----:B------:R-:W0:Y:S08]  /*0150*/  @P0 LDC.64 R4, c[0x0][0x3d0] ;  /* 0x0000f400ff040b82 */ /* 0x000e300000000a00 */
[----:B------:R-:W1:Y:S08]  /*0160*/  @P0 LDC.64 R28, c[0x0][0x438] ;  /* 0x00010e00ff1c0b82 */ /* 0x000e700000000a00 */
[----:B------:R-:W2:Y:S08]  /*0170*/  @P1 LDC.64 R30, c[0x0][0x3d0] ;  /* 0x0000f400ff1e1b82 */ /* 0x000eb00000000a00 */
[----:B------:R-:W3:Y:S01]  /*0180*/  @P1 LDC.64 R32, c[0x0][0x438] ;  /* 0x00010e00ff201b82 */ /* 0x000ee20000000a00 */
[----:B0-----:R-:W-:-:S05]  /*0190*/  @P0 IMAD.WIDE.U32 R4, R26, 0x8, R4 ;  /* 0x000000081a040825 */ /* 0x001fca00078e0004 */
[----:B------:R0:W5:Y:S02]  /*01a0*/  @P0 LDG.E.64 R24, desc[UR6][R4.64] ;  /* 0x0000000604180981 */ /* 0x000164000c1e1b00 */
[----:B------:R-:W4:Y:S01]  /*01b0*/  @P2 LDC.64 R34, c[0x0][0x3d0] ;  /* 0x0000f400ff222b82 */ /* 0x000f220000000a00 */
[C---:B-1----:R-:W-:Y:S01]  /*01c0*/  @P0 IMAD.WIDE.U32 R28, R26.reuse, 0x8, R28 ;  /* 0x000000081a1c0825 */ /* 0x042fe200078e001c */
[----:B------:R-:W-:-:S04]  /*01d0*/  @P0 LOP3.LUT R26, R26, 0x100, RZ, 0xfc, !PT ;  /* 0x000001001a1a0812 */ /* 0x000fc800078efcff */
[----:B------:R0:W5:Y:S02]  /*01e0*/  @P0 LD.E.64 R20, desc[UR6][R28.64] ;  /* 0x000000061c140980 */ /* 0x000164000c101b00 */
[----:B------:R-:W1:Y:S01]  /*01f0*/  @P2 LDC.64 R38, c[0x0][0x438] ;  /* 0x00010e00ff262b82 */ /* 0x000e620000000a00 */
[----:B--2---:R-:W-:-:S05]  /*0200*/  @P1 IMAD.WIDE.U32 R30, R26, 0x8, R30 ;  /* 0x000000081a1e1825 */ /* 0x004fca00078e001e */
[----:B------:R0:W5:Y:S02]  /*0210*/  @P1 LDG.E.64 R22, desc[UR6][R30.64] ;  /* 0x000000061e161981 */ /* 0x000164000c1e1b00 */
[----:B------:R-:W2:Y:S01]  /*0220*/  @P3 LDC.64 R40, c[0x0][0x3d0] ;  /* 0x0000f400ff283b82 */ /* 0x000ea20000000a00 */
[C---:B---3--:R-:W-:Y:S01]  /*0230*/  @P1 IMAD.WIDE.U32 R32, R26.reuse, 0x8, R32 ;  /* 0x000000081a201825 */ /* 0x048fe200078e0020 */
[----:B------:R-:W-:-:S04]  /*0240*/  @P1 IADD3 R26, PT, PT, R26, 0x100, RZ ;  /* 0x000001001a1a1810 */ /* 0x000fc80007ffe0ff */
[----:B------:R0:W5:Y:S02]  /*0250*/  @P1 LD.E.64 R18, desc[UR6][R32.64] ;  /* 0x0000000620121980 */ /* 0x000164000c101b00 */
[----:B------:R-:W3:Y:S01]  /*0260*/  @P3 LDC.64 R42, c[0x0][0x438] ;  /* 0x00010e00ff2a3b82 */ /* 0x000ee20000000a00 */
[----:B----4-:R-:W-:-:S05]  /*0270*/  @P2 IMAD.WIDE.U32 R34, R26, 0x8, R34 ;  /* 0x000000081a222825 */ /* 0x010fca00078e0022 */
[----:B------:R0:W5:Y:S02]  /*0280*/  @P2 LDG.E.64 R10, desc[UR6][R34.64] ;  /* 0x00000006220a2981 */ /* 0x000164000c1e1b00 */
[----:B------:R-:W4:Y:S01]  /*0290*/  @P4 LDC.64 R44, c[0x0][0x3d0] ;  /* 0x0000f400ff2c4b82 */ /* 0x000f220000000a00 */
[C---:B-1----:R-:W-:Y:S01]  /*02a0*/  @P2 IMAD.WIDE.U32 R38, R26.reuse, 0x8, R38 ;  /* 0x000000081a262825 */ /* 0x042fe200078e0026 */
[----:B------:R-:W-:-:S04]  /*02b0*/  @P2 IADD3 R26, PT, PT, R26, 0x100, RZ ;  /* 0x000001001a1a2810 */ /* 0x000fc80007ffe0ff */
[----:B------:R0:W5:Y:S02]  /*02c0*/  @P2 LD.E.64 R16, desc[UR6][R38.64] ;  /* 0x0000000626102980 */ /* 0x000164000c101b00 */
[----:B------:R-:W1:Y:S01]  /*02d0*/  @P4 LDC.64 R46, c[0x0][0x438] ;  /* 0x00010e00ff2e4b82 */ /* 0x000e620000000a00 */
[----:B--2---:R-:W-:-:S05]  /*02e0*/  @P3 IMAD.WIDE.U32 R40, R26, 0x8, R40 ;  /* 0x000000081a283825 */ /* 0x004fca00078e0028 */
[----:B------:R0:W5:Y:S01]  /*02f0*/  @P3 LDG.E.64 R8, desc[UR6][R40.64] ;  /* 0x0000000628083981 */ /* 0x000162000c1e1b00 */
[C---:B---3--:R-:W-:Y:S01]  /*0300*/  @P3 IMAD.WIDE.U32 R42, R26.reuse, 0x8, R42 ;  /* 0x000000081a2a3825 */ /* 0x048fe200078e002a */
[----:B------:R-:W-:-:S04]  /*0310*/  @P3 IADD3 R26, PT, PT, R26, 0x100, RZ ;  /* 0x000001001a1a3810 */ /* 0x000fc80007ffe0ff */
[----:B------:R0:W5:Y:S01]  /*0320*/  @P3 LD.E.64 R14, desc[UR6][R42.64] ;  /* 0x000000062a0e3980 */ /* 0x000162000c101b00 */
[----:B----4-:R-:W-:-:S05]  /*0330*/  @P4 IMAD.WIDE.U32 R44, R26, 0x8, R44 ;  /* 0x000000081a2c4825 */ /* 0x010fca00078e002c */
[----:B------:R0:W5:Y:S01]  /*0340*/  @P4 LDG.E.64 R6, desc[UR6][R44.64] ;  /* 0x000000062c064981 */ /* 0x000162000c1e1b00 */
[----:B-1----:R-:W-:-:S05]  /*0350*/  @P4 IMAD.WIDE.U32 R46, R26, 0x8, R46 ;  /* 0x000000081a2e4825 */ /* 0x002fca00078e002e */
[----:B------:R0:W5:Y:S01]  /*0360*/  @P4 LD.E.64 R12, desc[UR6][R46.64] ;  /* 0x000000062e0c4980 */ /* 0x000162000c101b00 */
[----:B------:R-:W-:Y:S02]  /*0370*/  ISETP.GE.U32.AND P0, PT, R36, 0x600, PT ;  /* 0x000006002400780c */ /* 0x000fe40003f06070 */
[----:B------:R-:W-:-:S11]  /*0380*/  @P4 IADD3 R26, PT, PT, R26, 0x100, RZ ;  /* 0x000001001a1a4810 */ /* 0x000fd60007ffe0ff */
[----:B0-----:R-:W-:Y:S05]  /*0390*/  @!P0 BRA `(.L_x_16388) ;  /* 0x0000000000a88947 */ /* 0x001fea0003800000 */
[----:B------:R-:W0:Y:S08]  /*03a0*/  LDC.64 R28, c[0x0][0x3d0] ;  /* 0x0000f400ff1c7b82 */ /* 0x000e300000000a00 */
[----:B------:R-:W1:Y:S01]  /*03b0*/  LDC.64 R4, c[0x0][0x438] ;  /* 0x00010e00ff047b82 */ /* 0x000e620000000a00 */
[----:B0-----:R-:W-:-:S06]  /*03c0*/  IMAD.WIDE.U32 R28, R26, 0x8, R28 ;  /* 0x000000081a1c7825 */ /* 0x001fcc00078e001c */
[----:B------:R-:W5:Y:S01]  /*03d0*/  LDG.E.64 R28, desc[UR6][R28.64] ;  /* 0x000000061c1c7981 */ /* 0x000f62000c1e1b00 */
[----:B-1----:R-:W-:-:S06]  /*03e0*/  IMAD.WIDE.U32 R4, R26, 0x8, R4 ;  /* 0x000000081a047825 */ /* 0x002fcc00078e0004 */
[----:B------:R-:W5:Y:S01]  /*03f0*/  LD.E.64 R4, desc[UR6][R4.64] ;  /* 0x0000000604047980 */ /* 0x000f62000c101b00 */
[----:B------:R-:W-:Y:S05]  /*0400*/  BRA `(.L_x_16388) ;  /* 0x00000000008c7947 */ /* 0x000fea0003800000 */
.L_x_16387:
[C---:B------:R-:W-:Y:S02]  /*0410*/  ISETP.GE.U32.AND P0, PT, R36.reuse, 0x100, PT ;  /* 0x000001002400780c */ /* 0x040fe40003f06070 */
[C---:B------:R-:W-:Y:S02]  /*0420*/  ISETP.GE.U32.AND P1, PT, R36.reuse, 0x200, PT ;  /* 0x000002002400780c */ /* 0x040fe40003f26070 */
[C---:B------:R-:W-:Y:S02]  /*0430*/  ISETP.GE.U32.AND P2, PT, R36.reuse, 0x300, PT ;  /* 0x000003002400780c */ /* 0x040fe40003f46070 */
[C---:B------:R-:W-:Y:S02]  /*0440*/  ISETP.GE.U32.AND P3, PT, R36.reuse, 0x400, PT ;  /* 0x000004002400780c */ /* 0x040fe40003f66070 */
[C---:B------:R-:W-:Y:S02]  /*0450*/  ISETP.GE.U32.AND P4, PT, R36.reuse, 0x500, PT ;  /* 0x000005002400780c */ /* 0x040fe40003f86070 */
[----:B------:R-:W-:-:S03]  /*0460*/  ISETP.GE.U32.AND P5, PT, R36, 0x600, PT ;  /* 0x000006002400780c */ /* 0x000fc60003fa6070 */
[----:B------:R-:W0:Y:S08]  /*0470*/  @P0 LDC.64 R30, c[0x0][0x3d0] ;  /* 0x0000f400ff1e0b82 */ /* 0x000e300000000a00 */
[----:B------:R-:W1:Y:S08]  /*0480*/  @P1 LDC.64 R32, c[0x0][0x3d0] ;  /* 0x0000f400ff201b82 */ /* 0x000e700000000a00 */
[----:B------:R-:W2:Y:S08]  /*0490*/  @P2 LDC.64 R34, c[0x0][0x3d0] ;  /* 0x0000f400ff222b82 */ /* 0x000eb00000000a00 */
[----:B------:R-:W3:Y:S01]  /*04a0*/  @P3 LDC.64 R38, c[0x0][0x3d0] ;  /* 0x0000f400ff263b82 */ /* 0x000ee20000000a00 */
[C---:B0-----:R-:W-:Y:S01]  /*04b0*/  @P0 IMAD.WIDE.U32 R30, R26.reuse, 0x8, R30 ;  /* 0x000000081a1e0825 */ /* 0x041fe200078e001e */
[----:B------:R-:W-:-:S04]  /*04c0*/  @P0 LOP3.LUT R26, R26, 0x100, RZ, 0xfc, !PT ;  /* 0x000001001a1a0812 */ /* 0x000fc800078efcff */
[----:B------:R0:W5:Y:S02]  /*04d0*/  @P0 LDG.E.64 R24, desc[UR6][R30.64] ;  /* 0x000000061e180981 */ /* 0x000164000c1e1b00 */
[----:B------:R-:W4:Y:S01]  /*04e0*/  @P4 LDC.64 R40, c[0x0][0x3d0] ;  /* 0x0000f400ff284b82 */ /* 0x000f220000000a00 */
[C---:B-1----:R-:W-:Y:S01]  /*04f0*/  @P1 IMAD.WIDE.U32 R32, R26.reuse, 0x8, R32 ;  /* 0x000000081a201825 */ /* 0x042fe200078e0020 */
[----:B------:R-:W-:-:S04]  /*0500*/  @P1 IADD3 R26, PT, PT, R26, 0x100, RZ ;  /* 0x000001001a1a1810 */ /* 0x000fc80007ffe0ff */
[----:B------:R0:W5:Y:S02]  /*0510*/  @P1 LDG.E.64 R22, desc[UR6][R32.64] ;  /* 0x0000000620161981 */ /* 0x000164000c1e1b00 */
[----:B------:R-:W1:Y:S01]  /*0520*/  @P5 LDC.64 R42, c[0x0][0x3d0] ;  /* 0x0000f400ff2a5b82 */ /* 0x000e620000000a00 */
[C---:B--2---:R-:W-:Y:S01]  /*0530*/  @P2 IMAD.WIDE.U32 R34, R26.reuse, 0x8, R34 ;  /* 0x000000081a222825 */ /* 0x044fe200078e0022 */
[----:B------:R-:W-:-:S04]  /*0540*/  @P2 IADD3 R26, PT, PT, R26, 0x100, RZ ;  /* 0x000001001a1a2810 */ /* 0x000fc80007ffe0ff */
[----:B------:R0:W5:Y:S01]  /*0550*/  @P2 LDG.E.64 R10, desc[UR6][R34.64] ;  /* 0x00000006220a2981 */ /* 0x000162000c1e1b00 */
[C---:B---3--:R-:W-:Y:S01]  /*0560*/  @P3 IMAD.WIDE.U32 R38, R26.reuse, 0x8, R38 ;  /* 0x000000081a263825 */ /* 0x048fe200078e0026 */
[----:B------:R-:W-:-:S04]  /*0570*/  @P3 IADD3 R26, PT, PT, R26, 0x100, RZ ;  /* 0x000001001a1a3810 */ /* 0x000fc80007ffe0ff */
[----:B------:R0:W5:Y:S01]  /*0580*/  @P3 LDG.E.64 R8, desc[UR6][R38.64] ;  /* 0x0000000626083981 */ /* 0x000162000c1e1b00 */
[C---:B----4-:R-:W-:Y:S01]  /*0590*/  @P4 IMAD.WIDE.U32 R40, R26.reuse, 0x8, R40 ;  /* 0x000000081a284825 */ /* 0x050fe200078e0028 */
[----:B------:R-:W-:-:S04]  /*05a0*/  @P4 IADD3 R26, PT, PT, R26, 0x100, RZ ;  /* 0x000001001a1a4810 */ /* 0x000fc80007ffe0ff */
[----:B------:R0:W5:Y:S01]  /*05b0*/  @P4 LDG.E.64 R6, desc[UR6][R40.64] ;  /* 0x0000000628064981 */ /* 0x000162000c1e1b00 */
[----:B-1----:R-:W-:-:S05]  /*05c0*/  @P5 IMAD.WIDE.U32 R26, R26, 0x8, R42 ;  /* 0x000000081a1a5825 */ /* 0x002fca00078e002a */
[----:B------:R0:W5:Y:S01]  /*05d0*/  @P5 LDG.E.64 R28, desc[UR6][R26.64] ;  /* 0x000000061a1c5981 */ /* 0x000162000c1e1b00 */
[----:B------:R-:W-:Y:S02]  /*05e0*/  @P0 CS2R R20, SRZ ;  /* 0x0000000000140805 */ /* 0x000fe4000001ff00 */
[----:B------:R-:W-:Y:S02]  /*05f0*/  @P1 CS2R R18, SRZ ;  /* 0x0000000000121805 */ /* 0x000fe4000001ff00 */
[----:B------:R-:W-:Y:S02]  /*0600*/  @P2 CS2R R16, SRZ ;  /* 0x0000000000102805 */ /* 0x000fe4000001ff00 */
[----:B------:R-:W-:Y:S02]  /*0610*/  @P3 CS2R R14, SRZ ;  /* 0x00000000000e3805 */ /* 0x000fe4000001ff00 */
[----:B------:R-:W-:Y:S02]  /*0620*/  @P4 CS2R R12, SRZ ;  /* 0x00000000000c4805 */ /* 0x000fe4000001ff00 */
[----:B0-----:R-:W-:-:S07]  /*0630*/  @P5 CS2R R4, SRZ ;  /* 0x0000000000045805 */ /* 0x001fce000001ff00 */
.L_x_16388:
[----:B------:R-:W-:Y:S05]  /*0640*/  BSYNC.RECONVERGENT B0 ;  /* 0x0000000000007941 */ /* 0x000fea0003800200 */
.L_x_16386:
[----:B------:R-:W0:Y:S02]  /*0650*/  LDCU UR4, c[0x0][0x384] ;  /* 0x00007080ff0477ac */ /* 0x000e240008000800 */
[----:B0-----:R-:W-:-:S13]  /*0660*/  ISETP.GE.AND P0, PT, R0, UR4, PT ;  /* 0x0000000400007c0c */ /* 0x001fda000bf06270 */
[----:B------:R-:W-:Y:S05]  /*0670*/  @P0 EXIT ;  /* 0x000000000000094d */ /* 0x000fea0003800000 */
[----:B-----5:R-:W-:Y:S01]  /*0680*/  MOV R62, R22 ;  /* 0x00000016003e7202 */ /* 0x020fe20000000f00 */
[----:B------:R-:W0:Y:S01]  /*0690*/  LDCU.64 UR4, c[0x0][0x3e0] ;  /* 0x00007c00ff0477ac */ /* 0x000e220008000a00 */
[----:B------:R-:W-:Y:S02]  /*06a0*/  SHF.R.U64 R60, R22, 0x10, R23 ;  /* 0x00000010163c7819 */ /* 0x000fe40000001217 */
[----:B------:R-:W-:Y:S01]  /*06b0*/  MOV R58, R10 ;  /* 0x0000000a003a7202 */ /* 0x000fe20000000f00 */
[----:B------:R-:W1:Y:S01]  /*06c0*/  LDCU UR12, c[0x0][0x388] ;  /* 0x00007100ff0c77ac */ /* 0x000e620008000800 */
[----:B------:R-:W-:Y:S02]  /*06d0*/  MOV R22, R11 ;  /* 0x0000000b00167202 */ /* 0x000fe40000000f00 */
[--C-:B------:R-:W-:Y:S01]  /*06e0*/  SHF.R.U64 R56, R10, 0x10, R11.reuse ;  /* 0x000000100a387819 */ /* 0x100fe2000000120b */
[----:B------:R-:W2:Y:S01]  /*06f0*/  LDCU.U8 UR10, c[0x0][0x410] ;  /* 0x00008200ff0a77ac */ /* 0x000ea20008000000 */
[----:B------:R-:W-:-:S02]  /*0700*/  SHF.R.U32.HI R27, RZ, 0x10, R11 ;  /* 0x00000010ff1b7819 */ /* 0x000fc4000001160b */
[----:B------:R-:W-:Y:S01]  /*0710*/  MOV R54, R8 ;  /* 0x0000000800367202 */ /* 0x000fe20000000f00 */
[----:B------:R-:W3:Y:S01]  /*0720*/  LDCU UR11, c[0x0][0x400] ;  /* 0x00008000ff0b77ac */ /* 0x000ee20008000800 */
[----:B------:R-:W-:Y:S02]  /*0730*/  MOV R10, R9 ;  /* 0x00000009000a7202 */ /* 0x000fe40000000f00 */
[----:B------:R-:W-:Y:S01]  /*0740*/  MOV R50, R6 ;  /* 0x0000000600327202 */ /* 0x000fe20000000f00 */
[----:B------:R-:W4:Y:S01]  /*0750*/  LDCU.64 UR8, c[0x0][0x3a0] ;  /* 0x00007400ff0877ac */ /* 0x000f220008000a00 */
[----:B------:R-:W-:Y:S02]  /*0760*/  MOV R11, R7 ;  /* 0x00000007000b7202 */ /* 0x000fe40000000f00 */
[----:B------:R-:W-:Y:S01]  /*0770*/  PRMT R54, R10, 0x5410, R54 ;  /* 0x000054100a367816 */ /* 0x000fe20000000036 */
[----:B0-----:R-:W-:Y:S01]  /*0780*/  UISETP.NE.U32.AND UP0, UPT, UR4, URZ, UPT ;  /* 0x000000ff0400728c */ /* 0x001fe2000bf05070 */
[----:B------:R-:W-:Y:S01]  /*0790*/  PRMT R50, R11, 0x5410, R50 ;  /* 0x000054100b327816 */ /* 0x000fe20000000032 */
[----:B------:R-:W-:Y:S01]  /*07a0*/  UPLOP3.LUT UP1, UPT, UPT, UPT, UPT, 0x40, 0x4 ;  /* 0x000000000004789c */ /* 0x000fe20003f2e870 */
[--C-:B------:R-:W-:Y:S01]  /*07b0*/  SHF.R.U64 R46, R20, 0x10, R21.reuse ;  /* 0x00000010142e7819 */ /* 0x100fe20000001215 */
[----:B------:R-:W-:Y:S01]  /*07c0*/  UISETP.NE.AND.EX UP0, UPT, UR5, URZ, UPT, UP0 ;  /* 0x000000ff0500728c */ /* 0x000fe2000bf05300 */
[----:B------:R-:W-:-:S02]  /*07d0*/  SHF.R.U32.HI R10, RZ, 0x10, R21 ;  /* 0x00000010ff0a7819 */ /* 0x000fc40000011615 */
[--C-:B------:R-:W-:Y:S02]  /*07e0*/  SHF.R.U64 R44, R18, 0x10, R19.reuse ;  /* 0x00000010122c7819 */ /* 0x100fe40000001213 */
[----:B------:R-:W-:Y:S02]  /*07f0*/  SHF.R.U32.HI R11, RZ, 0x10, R19 ;  /* 0x00000010ff0b7819 */ /* 0x000fe40000011613 */
[----:B------:R-:W-:Y:S02]  /*0800*/  PRMT R46, R10, 0x5410, R46 ;  /* 0x000054100a2e7816 */ /* 0x000fe4000000002e */
[----:B------:R-:W-:Y:S02]  /*0810*/  PRMT R44, R11, 0x5410, R44 ;  /* 0x000054100b2c7816 */ /* 0x000fe4000000002c */
[--C-:B------:R-:W-:Y:S02]  /*0820*/  SHF.R.U64 R42, R16, 0x10, R17.reuse ;  /* 0x00000010102a7819 */ /* 0x100fe40000001211 */
[----:B------:R-:W-:-:S02]  /*0830*/  SHF.R.U32.HI R10, RZ, 0x10, R17 ;  /* 0x00000010ff0a7819 */ /* 0x000fc40000011611 */
[--C-:B------:R-:W-:Y:S02]  /*0840*/  SHF.R.U64 R40, R14, 0x10, R15.reuse ;  /* 0x000000100e287819 */ /* 0x100fe4000000120f */
[----:B------:R-:W-:Y:S02]  /*0850*/  SHF.R.U32.HI R11, RZ, 0x10, R15 ;  /* 0x00000010ff0b7819 */ /* 0x000fe4000001160f */
[----:B------:R-:W-:Y:S02]  /*0860*/  SHF.R.S32.HI R3, RZ, 0x2, R3 ;  /* 0x00000002ff037819 */ /* 0x000fe40000011403 */
[----:B------:R-:W-:Y:S02]  /*0870*/  PRMT R42, R10, 0x5410, R42 ;  /* 0x000054100a2a7816 */ /* 0x000fe4000000002a */
[----:B------:R-:W-:Y:S02]  /*0880*/  PRMT R40, R11, 0x5410, R40 ;  /* 0x000054100b287816 */ /* 0x000fe40000000028 */
[----:B------:R-:W-:-:S02]  /*0890*/  MOV R66, R24 ;  /* 0x0000001800427202 */ /* 0x000fc40000000f00 */
[----:B------:R-:W-:Y:S02]  /*08a0*/  SHF.R.U64 R64, R24, 0x10, R25 ;  /* 0x0000001018407819 */ /* 0x000fe40000001219 */
[C---:B------:R-:W-:Y:S02]  /*08b0*/  LOP3.LUT R11, R2.reuse, 0xe0, RZ, 0xc0, !PT ;  /* 0x000000e0020b7812 */ /* 0x040fe400078ec0ff */
[----:B------:R-:W-:Y:S02]  /*08c0*/  LOP3.LUT R10, R3, 0xff, RZ, 0xc0, !PT ;  /* 0x000000ff030a7812 */ /* 0x000fe400078ec0ff */
[----:B------:R-:W-:Y:S02]  /*08d0*/  MOV R24, R23 ;  /* 0x0000001700187202 */ /* 0x000fe40000000f00 */
[----:B------:R-:W-:Y:S02]  /*08e0*/  SHF.R.U32.HI R23, RZ, 0x10, R23 ;  /* 0x00000010ff177819 */ /* 0x000fe40000011617 */
[----:B------:R-:W-:-:S02]  /*08f0*/  SHF.L.U32 R2, R2, 0x5, RZ ;  /* 0x0000000502027819 */ /* 0x000fc400000006ff */
[----:B------:R-:W-:Y:S02]  /*0900*/  SHF.R.U32.HI R3, RZ, 0x1, R3 ;  /* 0x00000001ff037819 */ /* 0x000fe40000011603 */
[----:B------:R-:W-:Y:S02]  /*0910*/  VIADDMNMX R11, R10, -R11, RZ, !PT ;  /* 0x8000000b0a0b7246 */ /* 0x000fe400078001ff */
[----:B------:R-:W-:Y:S02]  /*0920*/  PRMT R60, R23, 0x5410, R60 ;  /* 0x00005410173c7816 */ /* 0x000fe4000000003c */
[----:B------:R-:W-:Y:S02]  /*0930*/  SHF.R.U64 R38, R12, 0x10, R13 ;  /* 0x000000100c267819 */ /* 0x000fe4000000120d */
[----:B------:R-:W-:Y:S02]  /*0940*/  LOP3.LUT R23, R2, 0x3e0, RZ, 0xc0, !PT ;  /* 0x000003e002177812 */ /* 0x000fe400078ec0ff */
[----:B------:R-:W-:-:S02]  /*0950*/  LOP3.LUT R2, R3, 0x7fffff80, RZ, 0xc0, !PT ;  /* 0x7fffff8003027812 */ /* 0x000fc400078ec0ff */
[----:B------:R-:W-:Y:S02]  /*0960*/  VIMNMX R11, PT, PT, R11, 0x20, PT ;  /* 0x000000200b0b7848 */ /* 0x000fe40003fe0100 */
[----:B------:R-:W-:Y:S02]  /*0970*/  PRMT R38, R38, 0x5410, R38 ;  /* 0x0000541026267816 */ /* 0x000fe40000000026 */
[----:B------:R-:W-:Y:S02]  /*0980*/  SHF.R.U32.HI R3, RZ, 0x10, R13 ;  /* 0x00000010ff037819 */ /* 0x000fe4000001160d */
[----:B------:R-:W-:Y:S02]  /*0990*/  LEA R11, R11, R2, 0x2 ;  /* 0x000000020b0b7211 */ /* 0x000fe400078e10ff */
[----:B------:R-:W-:Y:S02]  /*09a0*/  PRMT R38, R3, 0x7610, R38 ;  /* 0x0000761003267816 */ /* 0x000fe40000000026 */
[----:B------:R-:W-:-:S02]  /*09b0*/  I2FP.F32.U32 R3, R11 ;  /* 0x0000000b00037245 */ /* 0x000fc40000201000 */
[----:B------:R-:W-:Y:S02]  /*09c0*/  VIADDMNMX R23, R10, -R23, RZ, !PT ;  /* 0x800000170a177246 */ /* 0x000fe400078001ff */
[--C-:B------:R-:W-:Y:S02]  /*09d0*/  SHF.R.U64 R52, R8, 0x10, R9.reuse ;  /* 0x0000001008347819 */ /* 0x100fe40000001209 */
[----:B------:R-:W0:Y:S01]  /*09e0*/  MUFU.RCP R3, R3 ;  /* 0x0000000300037308 */ /* 0x000e220000001000 */
[----:B------:R-:W-:Y:S02]  /*09f0*/  VIMNMX R23, PT, PT, R23, 0x20, PT ;  /* 0x0000002017177848 */ /* 0x000fe40003fe0100 */
[----:B------:R-:W-:Y:S02]  /*0a00*/  SHF.R.U32.HI R30, RZ, 0x10, R9 ;  /* 0x00000010ff1e7819 */ /* 0x000fe40000011609 */
[--C-:B------:R-:W-:Y:S02]  /*0a10*/  SHF.R.U64 R48, R6, 0x10, R7.reuse ;  /* 0x0000001006307819 */ /* 0x100fe40000001207 */
[----:B------:R-:W-:-:S02]  /*0a20*/  SHF.R.U32.HI R31, RZ, 0x10, R7 ;  /* 0x00000010ff1f7819 */ /* 0x000fc40000011607 */
[----:B------:R-:W-:Y:S02]  /*0a30*/  PRMT R58, R22, 0x5410, R58 ;  /* 0x00005410163a7816 */ /* 0x000fe4000000003a */
[----:B------:R-:W-:Y:S02]  /*0a40*/  LEA R2, R23, R2, 0x2 ;  /* 0x0000000217027211 */ /* 0x000fe400078e10ff */
[----:B------:R-:W-:Y:S02]  /*0a50*/  MOV R26, R25 ;  /* 0x00000019001a7202 */ /* 0x000fe40000000f00 */
[----:B------:R-:W-:Y:S02]  /*0a60*/  MOV R7, R28 ;  /* 0x0000001c00077202 */ /* 0x000fe40000000f00 */
[----:B------:R-:W-:Y:S02]  /*0a70*/  MOV R6, R29 ;  /* 0x0000001d00067202 */ /* 0x000fe40000000f00 */
[--C-:B------:R-:W-:Y:S01]  /*0a80*/  SHF.R.U64 R8, R28, 0x10, R29.reuse ;  /* 0x000000101c087819 */ /* 0x100fe2000000121d */
[----:B------:R-:W-:Y:S01]  /*0a90*/  HADD2.F32 R7, -RZ, R7.H0_H0 ;  /* 0x20000007ff077230 */ /* 0x000fe20000004100 */
[----:B------:R-:W-:Y:S01]  /*0aa0*/  SHF.R.U32.HI R9, RZ, 0x10, R29 ;  /* 0x00000010ff097819 */ /* 0x000fe2000001161d */
[----:B------:R-:W-:Y:S01]  /*0ab0*/  HADD2.F32 R6, -RZ, R6.H0_H0 ;  /* 0x20000006ff067230 */ /* 0x000fe20000004100 */
[--C-:B------:R-:W-:Y:S01]  /*0ac0*/  SHF.R.U64 R23, R4, 0x10, R5.reuse ;  /* 0x0000001004177819 */ /* 0x100fe20000001205 */
[----:B------:R-:W-:Y:S01]  /*0ad0*/  HADD2.F32 R4, -RZ, R4.H0_H0 ;  /* 0x20000004ff047230 */ /* 0x000fe20000004100 */
[----:B------:R-:W-:Y:S01]  /*0ae0*/  SHF.R.U32.HI R22, RZ, 0x10, R5 ;  /* 0x00000010ff167819 */ /* 0x000fe20000011605 */
[----:B------:R-:W-:Y:S01]  /*0af0*/  HADD2.F32 R5, -RZ, R5.H0_H0 ;  /* 0x20000005ff057230 */ /* 0x000fe20000004100 */
[----:B------:R-:W-:Y:S01]  /*0b00*/  SHF.R.U32.HI R25, RZ, 0x10, R25 ;  /* 0x00000010ff197819 */ /* 0x000fe20000011619 */
[----:B------:R-:W-:Y:S01]  /*0b10*/  HADD2.F32 R8, -RZ, R8.H0_H0 ;  /* 0x20000008ff087230 */ /* 0x000fe20000004100 */
[----:B------:R-:W-:Y:S01]  /*0b20*/  PRMT R66, R26, 0x5410, R66 ;  /* 0x000054101a427816 */ /* 0x000fe20000000042 */
[----:B------:R-:W-:Y:S01]  /*0b30*/  HADD2.F32 R9, -RZ, R9.H0_H0 ;  /* 0x20000009ff097230 */ /* 0x000fe20000004100 */
[----:B------:R-:W-:Y:S01]  /*0b40*/  PRMT R64, R25, 0x5410, R64 ;  /* 0x0000541019407816 */ /* 0x000fe20000000040 */
[----:B------:R-:W-:Y:S01]  /*0b50*/  HADD2.F32 R23, -RZ, R23.H0_H0 ;  /* 0x20000017ff177230 */ /* 0x000fe20000004100 */
[----:B------:R-:W-:Y:S01]  /*0b60*/  PRMT R62, R24, 0x5410, R62 ;  /* 0x00005410183e7816 */ /* 0x000fe2000000003e */
[----:B------:R-:W-:Y:S01]  /*0b70*/  HADD2.F32 R22, -RZ, R22.H0_H0 ;  /* 0x20000016ff167230 */ /* 0x000fe20000004100 */
[----:B------:R-:W-:-:S02]  /*0b80*/  PRMT R56, R27, 0x5410, R56 ;  /* 0x000054101b387816 */ /* 0x000fc40000000038 */
[----:B------:R-:W-:Y:S02]  /*0b90*/  PRMT R52, R30, 0x5410, R52 ;  /* 0x000054101e347816 */ /* 0x000fe40000000034 */
[----:B------:R-:W-:Y:S02]  /*0ba0*/  PRMT R48, R31, 0x5410, R48 ;  /* 0x000054101f307816 */ /* 0x000fe40000000030 */
[----:B01234-:R-:W-:-:S13]  /*0bb0*/  PLOP3.LUT P0, PT, PT, PT, UP0, 0x80, 0x8 ;  /* 0x000000000008781c */ /* 0x01ffda0003f0f008 */
.L_x_16423:
[----:B0-----:R-:W0:Y:S01]  /*0bc0*/  @P0 LDC.64 R10, c[0x0][0x3e0] ;  /* 0x0000f800ff0a0b82 */ /* 0x001e220000000a00 */
[----:B------:R-:W-:Y:S02]  /*0bd0*/  HFMA2 R78, -RZ, RZ, 1.875, 0 ;  /* 0x3f800000ff4e7431 */ /* 0x000fe400000001ff */
[C---:B0-234-:R-:W-:Y:S01]  /*0be0*/  @P0 IMAD.WIDE R30, R0.reuse, 0x4, R10 ;  /* 0x00000004001e0825 */ /* 0x05dfe200078e020a */
[----:B------:R-:W0:Y:S04]  /*0bf0*/  S2R R76, SR_TID.X ;  /* 0x00000000004c7919 */ /* 0x000e280000002100 */
[----:B------:R-:W1:Y:S01]  /*0c00*/  LDC.64 R10, c[0x0][0x3e0] ;  /* 0x0000f800ff0a7b82 */ /* 0x000e620000000a00 */
[----:B------:R2:W5:Y:S01]  /*0c10*/  @P0 LDG.E R78, desc[UR6][R30.64] ;  /* 0x000000061e4e0981 */ /* 0x000562000c1e1900 */
[----:B------:R-:W-:Y:S01]  /*0c20*/  IMAD R29, R0, UR12, RZ ;  /* 0x0000000c001d7c24 */ /* 0x000fe2000f8e02ff */
[----:B------:R-:W-:Y:S01]  /*0c30*/  ISETP.GE.U32.AND P1, PT, R36, 0x100, PT ;  /* 0x000001002400780c */ /* 0x000fe20003f26070 */
[----:B------:R-:W-:Y:S03]  /*0c40*/  BSSY.RECONVERGENT B0, `(.L_x_16389) ;  /* 0x000002b000007945 */ /* 0x000fe60003800200 */
[----:B------:R-:W-:-:S04]  /*0c50*/  SHF.R.S32.HI R28, RZ, 0x1f, R29 ;  /* 0x0000001fff1c7819 */ /* 0x000fc8000001141d */
[----:B------:R-:W-:Y:S02]  /*0c60*/  LEA.HI R29, R28, R29, RZ, 0x2 ;  /* 0x0000001d1c1d7211 */ /* 0x000fe400078f10ff */
[----:B-1----:R-:W-:-:S04]  /*0c70*/  LOP3.LUT P5, RZ, R10, UR8, RZ, 0xfc, !PT ;  /* 0x000000080aff7c12 */ /* 0x002fc8000f8afcff */
[----:B------:R-:W-:Y:S02]  /*0c80*/  LOP3.LUT P5, RZ, R11, UR9, RZ, 0xfc, P5 ;  /* 0x000000090bff7c12 */ /* 0x000fe4000a8afcff */
[----:B0-----:R-:W-:-:S04]  /*0c90*/  LEA.HI.SX32 R74, R29, R76, 0x1e ;  /* 0x0000004c1d4a7211 */ /* 0x001fc800078ff2ff */
[----:B------:R-:W-:Y:S01]  /*0ca0*/  MOV R79, R74 ;  /* 0x0000004a004f7202 */ /* 0x000fe20000000f00 */
[----:B--2---:R-:W-:Y:S06]  /*0cb0*/  @!P1 BRA `(.L_x_16390) ;  /* 0x00000000008c9947 */ /* 0x004fec0003800000 */
[----:B------:R-:W-:Y:S01]  /*0cc0*/  ISETP.NE.U32.AND P2, PT, RZ, UR8, PT ;  /* 0x00000008ff007c0c */ /* 0x000fe2000bf45070 */
[----:B------:R-:W0:Y:S03]  /*0cd0*/  LDC.64 R28, c[0x0][0x390] ;  /* 0x0000e400ff1c7b82 */ /* 0x000e260000000a00 */
[----:B------:R-:W-:-:S13]  /*0ce0*/  ISETP.NE.AND.EX P2, PT, RZ, UR9, PT, P2 ;  /* 0x00000009ff007c0c */ /* 0x000fda000bf45320 */
[----:B------:R-:W1:Y:S01]  /*0cf0*/  @P2 LDC.64 R32, c[0x0][0x3a0] ;  /* 0x0000e800ff202b82 */ /* 0x000e620000000a00 */
[----:B0-----:R-:W-:-:S06]  /*0d00*/  IMAD.WIDE.U32 R28, R74, 0x10, R28 ;  /* 0x000000104a1c7825 */ /* 0x001fcc00078e001c */
[----:B------:R-:W2:Y:S01]  /*0d10*/  LDG.E.128 R28, desc[UR6][R28.64] ;  /* 0x000000061c1c7981 */ /* 0x000ea2000c1e1d00 */
[----:B-1----:R-:W-:-:S06]  /*0d20*/  @P2 IMAD.WIDE.U32 R32, R74, 0x10, R32 ;  /* 0x000000104a202825 */ /* 0x002fcc00078e0020 */
[----:B------:R-:W2:Y:S02]  /*0d30*/  @P2 LDG.E.128 R32, desc[UR6][R32.64] ;  /* 0x0000000620202981 */ /* 0x000ea4000c1e1d00 */
[-C--:B--2--5:R-:W-:Y:S01]  /*0d40*/  @P2 FFMA.FTZ R37, R28, R78.reuse, R32 ;  /* 0x0000004e1c252223 */ /* 0x0a4fe20000010020 */
[-C--:B------:R-:W-:Y:S01]  /*0d50*/  @P2 FFMA.FTZ R49, R29, R78.reuse, R33 ;  /* 0x0000004e1d312223 */ /* 0x080fe20000010021 */
[-C--:B------:R-:W-:Y:S01]  /*0d60*/  @P2 FFMA.FTZ R61, R30, R78.reuse, R34 ;  /* 0x0000004e1e3d2223 */ /* 0x080fe20000010022 */
[----:B------:R-:W-:Y:S02]  /*0d70*/  @P2 FFMA.FTZ R73, R31, R78, R35 ;  /* 0x0000004e1f492223 */ /* 0x000fe40000010023 */
[----:B------:R-:W-:Y:S02]  /*0d80*/  @P2 MOV R24, R37 ;  /* 0x0000002500182202 */ /* 0x000fe40000000f00 */
[----:B------:R-:W-:Y:S02]  /*0d90*/  @P2 MOV R25, R49 ;  /* 0x0000003100192202 */ /* 0x000fe40000000f00 */
[----:B------:R-:W-:-:S02]  /*0da0*/  @P2 MOV R26, R61 ;  /* 0x0000003d001a2202 */ /* 0x000fc40000000f00 */
[----:B------:R-:W-:Y:S01]  /*0db0*/  @P2 MOV R27, R73 ;  /* 0x00000049001b2202 */ /* 0x000fe20000000f00 */
[----:B------:R-:W-:Y:S06]  /*0dc0*/  @P2 BRA `(.L_x_16391) ;  /* 0x0000000000382947 */ /* 0x000fec0003800000 */
[----:B------:R-:W-:-:S04]  /*0dd0*/  ISETP.NE.U32.AND P0, PT, R10, RZ, PT ;  /* 0x000000ff0a00720c */ /* 0x000fc80003f05070 */
[----:B------:R-:W-:-:S13]  /*0de0*/  ISETP.NE.AND.EX P0, PT, R11, RZ, PT, P0 ;  /* 0x000000ff0b00720c */ /* 0x000fda0003f05300 */
[-C--:B------:R-:W-:Y:S01]  /*0df0*/  @P0 FMUL.FTZ R24, R28, R78.reuse ;  /* 0x0000004e1c180220 */ /* 0x080fe20000410000 */
[-C--:B------:R-:W-:Y:S01]  /*0e00*/  @P0 FMUL.FTZ R25, R29, R78.reuse ;  /* 0x0000004e1d190220 */ /* 0x080fe20000410000 */
[-C--:B------:R-:W-:Y:S01]  /*0e10*/  @P0 FMUL.FTZ R26, R30, R78.reuse ;  /* 0x0000004e1e1a0220 */ /* 0x080fe20000410000 */
[----:B------:R-:W-:Y:S02]  /*0e20*/  @P0 FMUL.FTZ R27, R31, R78 ;  /* 0x0000004e1f1b0220 */ /* 0x000fe40000410000 */
[----:B------:R-:W-:Y:S01]  /*0e30*/  @P0 MOV R37, R24 ;  /* 0x0000001800250202 */ /* 0x000fe20000000f00 */
[-C--:B------:R-:W-:Y:S01]  /*0e40*/  @!P0 FMUL.FTZ R37, R28, R78.reuse ;  /* 0x0000004e1c258220 */ /* 0x080fe20000410000 */
[----:B------:R-:W-:Y:S01]  /*0e50*/  @P0 MOV R49, R25 ;  /* 0x0000001900310202 */ /* 0x000fe20000000f00 */
[----:B------:R-:W-:Y:S01]  /*0e60*/  @!P0 FMUL.FTZ R49, R29, R78 ;  /* 0x0000004e1d318220 */ /* 0x000fe20000410000 */
[----:B------:R-:W-:Y:S01]  /*0e70*/  @P0 MOV R61, R26 ;  /* 0x0000001a003d0202 */ /* 0x000fe20000000f00 */
[-C--:B------:R-:W-:Y:S01]  /*0e80*/  @!P0 FMUL.FTZ R61, R30, R78.reuse ;  /* 0x0000004e1e3d8220 */ /* 0x080fe20000410000 */
[----:B------:R-:W-:Y:S01]  /*0e90*/  @P0 MOV R73, R27 ;  /* 0x0000001b00490202 */ /* 0x000fe20000000f00 */
[----:B------:R-:W-:-:S07]  /*0ea0*/  @!P0 FMUL.FTZ R73, R31, R78 ;  /* 0x0000004e1f498220 */ /* 0x000fce0000410000 */
.L_x_16391:
[----:B------:R-:W0:Y:S01]  /*0eb0*/  @P5 LDC.64 R28, c[0x0][0x3a8] ;  /* 0x0000ea00ff1c5b82 */ /* 0x000e220000000a00 */
[C---:B------:R-:W-:Y:S01]  /*0ec0*/  IADD3 R79, PT, PT, R74.reuse, 0x100, RZ ;  /* 0x000001004a4f7810 */ /* 0x040fe20007ffe0ff */
[----:B0-----:R-:W-:-:S05]  /*0ed0*/  @P5 IMAD.WIDE.U32 R28, R74, 0x10, R28 ;  /* 0x000000104a1c5825 */ /* 0x001fca00078e001c */
[----:B------:R0:W-:Y:S02]  /*0ee0*/  @P5 STG.E.128 desc[UR6][R28.64], R24 ;  /* 0x000000181c005986 */ /* 0x0001e4000c101d06 */
.L_x_16390:
[----:B------:R-:W-:Y:S05]  /*0ef0*/  BSYNC.RECONVERGENT B0 ;  /* 0x0000000000007941 */ /* 0x000fea0003800200 */
.L_x_16389:
[----:B------:R-:W-:Y:S01]  /*0f00*/  ISETP.GE.U32.AND P2, PT, R36, 0x200, PT ;  /* 0x000002002400780c */ /* 0x000fe20003f46070 */
[----:B------:R-:W-:Y:S03]  /*0f10*/  BSSY.RECONVERGENT B0, `(.L_x_16392) ;  /* 0x0000022000007945 */ /* 0x000fe60003800200 */
[----:B0-----:R-:W-:-:S09]  /*0f20*/  P2R R28, PR, RZ, 0x4 ;  /* 0x00000004ff1c7803 */ /* 0x001fd20000000000 */
[----:B------:R-:W-:Y:S05]  /*0f30*/  @!P2 BRA `(.L_x_16393) ;  /* 0x00000000007ca947 */ /* 0x000fea0003800000 */
        /* <DEDUP_REMOVED lines=17> */
[----:B------:R-:W-:Y:S01]  /*1050*/  ISETP.NE.U32.AND P2, PT, R10, RZ, PT ;  /* 0x000000ff0a00720c */ /* 0x000fe20003f45070 */
[-C--:B------:R-:W-:Y:S01]  /*1060*/  FMUL.FTZ R39, R28, R78.reuse ;  /* 0x0000004e1c277220 */ /* 0x080fe20000410000 */
[-C--:B------:R-:W-:Y:S01]  /*1070*/  FMUL.FTZ R51, R29, R78.reuse ;  /* 0x0000004e1d337220 */ /* 0x080fe20000410000 */
[-C--:B------:R-:W-:Y:S01]  /*1080*/  FMUL.FTZ R63, R30, R78.reuse ;  /* 0x0000004e1e3f7220 */ /* 0x080fe20000410000 */
[----:B------:R-:W-:Y:S01]  /*1090*/  ISETP.NE.AND.EX P2, PT, R11, RZ, PT, P2 ;  /* 0x000000ff0b00720c */ /* 0x000fe20003f45320 */
[----:B------:R-:W-:-:S12]  /*10a0*/  FMUL.FTZ R75, R31, R78 ;  /* 0x0000004e1f4b7220 */ /* 0x000fd80000410000 */
[----:B------:R-:W-:Y:S02]  /*10b0*/  @P2 MOV R24, R39 ;  /* 0x0000002700182202 */ /* 0x000fe40000000f00 */
[----:B------:R-:W-:Y:S02]  /*10c0*/  @P2 MOV R25, R51 ;  /* 0x0000003300192202 */ /* 0x000fe40000000f00 */
[----:B------:R-:W-:Y:S02]  /*10d0*/  @P2 MOV R26, R63 ;  /* 0x0000003f001a2202 */ /* 0x000fe40000000f00 */
[----:B------:R-:W-:-:S07]  /*10e0*/  @P2 MOV R27, R75 ;  /* 0x0000004b001b2202 */ /* 0x000fce0000000f00 */
.L_x_16394:
[----:B------:R-:W0:Y:S02]  /*10f0*/  @P5 LDC.64 R28, c[0x0][0x3a8] ;  /* 0x0000ea00ff1c5b82 */ /* 0x000e240000000a00 */
[C---:B0-----:R-:W-:Y:S01]  /*1100*/  @P5 IMAD.WIDE.U32 R28, R79.reuse, 0x10, R28 ;  /* 0x000000104f1c5825 */ /* 0x041fe200078e001c */
[----:B------:R-:W-:-:S04]  /*1110*/  IADD3 R79, PT, PT, R79, 0x100, RZ ;  /* 0x000001004f4f7810 */ /* 0x000fc80007ffe0ff */
[----:B------:R0:W-:Y:S03]  /*1120*/  @P5 STG.E.128 desc[UR6][R28.64], R24 ;  /* 0x000000181c005986 */ /* 0x0001e6000c101d06 */
.L_x_16393:
[----:B------:R-:W-:Y:S05]  /*1130*/  BSYNC.RECONVERGENT B0 ;  /* 0x0000000000007941 */ /* 0x000fea0003800200 */
.L_x_16392:
        /* <DEDUP_REMOVED lines=31> */
.L_x_16397:
[----:B------:R-:W0:Y:S02]  /*1330*/  @P5 LDC.64 R28, c[0x0][0x3a8] ;  /* 0x0000ea00ff1c5b82 */ /* 0x000e240000000a00 */
[C---:B0-----:R-:W-:Y:S01]  /*1340*/  @P5 IMAD.WIDE.U32 R28, R79.reuse, 0x10, R28 ;  /* 0x000000104f1c5825 */ /* 0x041fe200078e001c */
[----:B------:R-:W-:-:S04]  /*1350*/  IADD3 R79, PT, PT, R79, 0x100, RZ ;  /* 0x000001004f4f7810 */ /* 0x000fc80007ffe0ff */
[----:B------:R0:W-:Y:S03]  /*1360*/  @P5 STG.E.128 desc[UR6][R28.64], R24 ;  /* 0x000000181c005986 */ /* 0x0001e6000c101d06 */
.L_x_16396:
[----:B------:R-:W-:Y:S05]  /*1370*/  BSYNC.RECONVERGENT B0 ;  /* 0x0000000000007941 */ /* 0x000fea0003800200 */
.L_x_16395:
        /* <DEDUP_REMOVED lines=30> */
.L_x_16400:
[----:B------:R-:W0:Y:S02]  /*1560*/  @P5 LDC.64 R28, c[0x0][0x3a8] ;  /* 0x0000ea00ff1c5b82 */ /* 0x000e240000000a00 */
[C---:B0-----:R-:W-:Y:S01]  /*1570*/  @P5 IMAD.WIDE.U32 R28, R79.reuse, 0x10, R28 ;  /* 0x000000104f1c5825 */ /* 0x041fe200078e001c */
[----:B------:R-:W-:-:S04]  /*1580*/  IADD3 R79, PT, PT, R79, 0x100, RZ ;  /* 0x000001004f4f7810 */ /* 0x000fc80007ffe0ff */
[----:B------:R1:W-:Y:S03]  /*1590*/  @P5 STG.E.128 desc[UR6][R28.64], R24 ;  /* 0x000000181c005986 */ /* 0x0003e6000c101d06 */
.L_x_16399:
[----:B------:R-:W-:Y:S05]  /*15a0*/  BSYNC.RECONVERGENT B0 ;  /* 0x0000000000007941 */ /* 0x000fea0003800200 */
.L_x_16398:
        /* <DEDUP_REMOVED lines=30> */
.L_x_16403:
[----:B------:R-:W0:Y:S02]  /*1790*/  @P5 LDC.64 R28, c[0x0][0x3a8] ;  /* 0x0000ea00ff1c5b82 */ /* 0x000e240000000a00 */
[C---:B0-----:R-:W-:Y:S01]  /*17a0*/  @P5 IMAD.WIDE.U32 R28, R79.reuse, 0x10, R28 ;  /* 0x000000104f1c5825 */ /* 0x041fe200078e001c */
[----:B------:R-:W-:-:S04]  /*17b0*/  IADD3 R79, PT, PT, R79, 0x100, RZ ;  /* 0x000001004f4f7810 */ /* 0x000fc80007ffe0ff */
[----:B------:R2:W-:Y:S03]  /*17c0*/  @P5 STG.E.128 desc[UR6][R28.64], R24 ;  /* 0x000000181c005986 */ /* 0x0005e6000c101d06 */
.L_x_16402:
[----:B------:R-:W-:Y:S05]  /*17d0*/  BSYNC.RECONVERGENT B0 ;  /* 0x0000000000007941 */ /* 0x000fea0003800200 */
.L_x_16401:
[----:B------:R-:W-:Y:S01]  /*17e0*/  ISETP.GE.U32.AND P4, PT, R36, 0x600, PT ;  /* 0x000006002400780c */ /* 0x000fe20003f86070 */
[----:B------:R-:W-:-:S12]  /*17f0*/  BSSY.RECONVERGENT B0, `(.L_x_16404) ;  /* 0x0000020000007945 */ /* 0x000fd80003800200 */
[----:B------:R-:W-:Y:S05]  /*1800*/  @!P4 BRA `(.L_x_16405) ;  /* 0x000000000078c947 */ /* 0x000fea0003800000 */
[----:B------:R-:W-:Y:S01]  /*1810*/  ISETP.NE.U32.AND P6, PT, RZ, UR8, PT ;  /* 0x00000008ff007c0c */ /* 0x000fe2000bfc5070 */
[----:B012---:R-:W0:Y:S03]  /*1820*/  LDC.64 R28, c[0x0][0x390] ;  /* 0x0000e400ff1c7b82 */ /* 0x007e260000000a00 */
        /* <DEDUP_REMOVED lines=25> */
.L_x_16406:
[----:B------:R-:W0:Y:S02]  /*19c0*/  @P5 LDC.64 R10, c[0x0][0x3a8] ;  /* 0x0000ea00ff0a5b82 */ /* 0x000e240000000a00 */
[----:B0-----:R-:W-:-:S05]  /*19d0*/  @P5 IMAD.WIDE.U32 R10, R79, 0x10, R10 ;  /* 0x000000104f0a5825 */ /* 0x001fca00078e000a */
[----:B------:R3:W-:Y:S02]  /*19e0*/  @P5 STG.E.128 desc[UR6][R10.64], R24 ;  /* 0x000000180a005986 */ /* 0x0007e4000c101d06 */
.L_x_16405:
[----:B------:R-:W-:Y:S05]  /*19f0*/  BSYNC.RECONVERGENT B0 ;  /* 0x0000000000007941 */ /* 0x000fea0003800200 */
.L_x_16404:
[----:B012---:R-:W-:Y:S01]  /*1a00*/  FADD.FTZ R28, RZ, R37 ;  /* 0x00000025ff1c7221 */ /* 0x007fe20000010000 */
[C---:B------:R-:W-:Y:S01]  /*1a10*/  ISETP.GT.U32.AND P5, PT, R36.reuse, 0x1ff, PT ;  /* 0x000001ff2400780c */ /* 0x040fe20003fa4070 */
[----:B------:R-:W-:Y:S01]  /*1a20*/  BSSY.RECONVERGENT B0, `(.L_x_16407) ;  /* 0x0000071000007945 */ /* 0x000fe20003800200 */
[C---:B------:R-:W-:Y:S01]  /*1a30*/  ISETP.GT.U32.AND P6, PT, R36.reuse, 0x2ff, PT ;  /* 0x000002ff2400780c */ /* 0x040fe20003fc4070 */
[----:B------:R-:W-:Y:S01]  /*1a40*/  FADD.FTZ R28, R49, R28 ;  /* 0x0000001c311c7221 */ /* 0x000fe20000010000 */
[----:B---3--:R-:W-:Y:S02]  /*1a50*/  P2R R10, PR, RZ, 0x1 ;  /* 0x00000001ff0a7803 */ /* 0x008fe40000000000 */
[----:B------:R-:W-:Y:S01]  /*1a60*/  ISETP.GT.U32.AND P0, PT, R36, 0x3ff, PT ;  /* 0x000003ff2400780c */ /* 0x000fe20003f04070 */
[----:B------:R-:W-:-:S04]  /*1a70*/  FADD.FTZ R28, R61, R28 ;  /* 0x0000001c3d1c7221 */ /* 0x000fc80000010000 */
[----:B------:R-:W-:-:S05]  /*1a80*/  FADD.FTZ R28, R73, R28 ;  /* 0x0000001c491c7221 */ /* 0x000fca0000010000 */
[----:B------:R-:W-:-:S05]  /*1a90*/  FSEL R28, R28, RZ, P1 ;  /* 0x000000ff1c1c7208 */ /* 0x000fca0000800000 */
[----:B------:R-:W-:-:S04]  /*1aa0*/  FADD.FTZ R30, R39, R28 ;  /* 0x0000001c271e7221 */ /* 0x000fc80000010000 */
[----:B------:R-:W-:-:S04]  /*1ab0*/  FADD.FTZ R30, R51, R30 ;  /* 0x0000001e331e7221 */ /* 0x000fc80000010000 */
[----:B------:R-:W-:-:S04]  /*1ac0*/  FADD.FTZ R30, R63, R30 ;  /* 0x0000001e3f1e7221 */ /* 0x000fc80000010000 */
[----:B------:R-:W-:-:S04]  /*1ad0*/  @P5 FADD.FTZ R28, R75, R30 ;  /* 0x0000001e4b1c5221 */ /* 0x000fc80000010000 */
[----:B------:R-:W-:-:S04]  /*1ae0*/  FADD.FTZ R30, R41, R28 ;  /* 0x0000001c291e7221 */ /* 0x000fc80000010000 */
[----:B------:R-:W-:-:S04]  /*1af0*/  FADD.FTZ R30, R53, R30 ;  /* 0x0000001e351e7221 */ /* 0x000fc80000010000 */
[----:B------:R-:W-:-:S04]  /*1b00*/  FADD.FTZ R30, R65, R30 ;  /* 0x0000001e411e7221 */ /* 0x000fc80000010000 */
[----:B------:R-:W-:-:S04]  /*1b10*/  @P6 FADD.FTZ R28, R77, R30 ;  /* 0x0000001e4d1c6221 */ /* 0x000fc80000010000 */
[----:B------:R-:W-:-:S04]  /*1b20*/  FADD.FTZ R30, R43, R28 ;  /* 0x0000001c2b1e7221 */ /* 0x000fc80000010000 */
[----:B------:R-:W-:-:S04]  /*1b30*/  FADD.FTZ R30, R55, R30 ;  /* 0x0000001e371e7221 */ /* 0x000fc80000010000 */
[----:B------:R-:W-:-:S04]  /*1b40*/  FADD.FTZ R11, R67, R30 ;  /* 0x0000001e430b7221 */ /* 0x000fc80000010000 */
[----:B------:R-:W-:Y:S01]  /*1b50*/  @P0 FADD.FTZ R28, R68, R11 ;  /* 0x0000000b441c0221 */ /* 0x000fe20000010000 */
[----:B------:R-:W-:-:S03]  /*1b60*/  ISETP.GT.U32.AND P0, PT, R36, 0x4ff, PT ;  /* 0x000004ff2400780c */ /* 0x000fc60003f04070 */
        /* <DEDUP_REMOVED lines=9> */
[----:B------:R-:W-:-:S04]  /*1c00*/  ISETP.NE.AND P0, PT, R10, RZ, PT ;  /* 0x000000ff0a00720c */ /* 0x000fc80003f05270 */
        /* <DEDUP_REMOVED lines=12> */
[----:B------:R-:W-:-:S03]  /*1cd0*/  FADD.FTZ R11, R49, -R10 ;  /* 0x8000000a310b7221 */ /* 0x000fc60000010000 */
[----:B------:R-:W-:-:S04]  /*1ce0*/  FFMA.FTZ R28, R28, R28, RZ ;  /* 0x0000001c1c1c7223 */ /* 0x000fc800000100ff */
[----:B------:R-:W-:Y:S01]  /*1cf0*/  FFMA.FTZ R11, R11, R11, R28 ;  /* 0x0000000b0b0b7223 */ /* 0x000fe2000001001c */
[----:B------:R-:W-:-:S04]  /*1d00*/  FADD.FTZ R28, R61, -R10 ;  /* 0x8000000a3d1c7221 */ /* 0x000fc80000010000 */
[----:B------:R-:W-:Y:S01]  /*1d10*/  FFMA.FTZ R28, R28, R28, R11 ;  /* 0x0000001c1c1c7223 */ /* 0x000fe2000001000b */
[----:B------:R-:W-:-:S04]  /*1d20*/  FADD.FTZ R11, R73, -R10 ;  /* 0x8000000a490b7221 */ /* 0x000fc80000010000 */
[----:B------:R-:W-:Y:S01]  /*1d30*/  FFMA.FTZ R28, R11, R11, R28 ;  /* 0x0000000b0b1c7223 */ /* 0x000fe2000001001c */
[----:B------:R-:W-:-:S04]  /*1d40*/  FADD.FTZ R11, R51, -R10 ;  /* 0x8000000a330b7221 */ /* 0x000fc80000010000 */
[----:B------:R-:W-:Y:S01]  /*1d50*/  FSEL R29, R28, RZ, P1 ;  /* 0x000000ff1c1d7208 */ /* 0x000fe20000800000 */
[----:B------:R-:W-:-:S04]  /*1d60*/  FADD.FTZ R28, R39, -R10 ;  /* 0x8000000a271c7221 */ /* 0x000fc80000010000 */
[----:B------:R-:W-:-:S04]  /*1d70*/  FFMA.FTZ R28, R28, R28, R29 ;  /* 0x0000001c1c1c7223 */ /* 0x000fc8000001001d */
        /* <DEDUP_REMOVED lines=59> */
.L_x_16408:
[----:B------:R-:W-:Y:S05]  /*2130*/  BSYNC.RECONVERGENT B0 ;  /* 0x0000000000007941 */ /* 0x000fea0003800200 */
.L_x_16407:
[----:B0-----:R-:W-:Y:S01]  /*2140*/  LOP3.LUT R28, R76, 0x1f, RZ, 0xc0, !PT ;  /* 0x0000001f4c1c7812 */ /* 0x001fe200078ec0ff */
[----:B------:R-:W-:Y:S01]  /*2150*/  BAR.SYNC.DEFER_BLOCKING 0x0 ;  /* 0x0000000000007b1d */ /* 0x000fe20000010000 */
[----:B------:R-:W-:Y:S01]  /*2160*/  HFMA2 R34, -RZ, RZ, 0, 0 ;  /* 0x00000000ff227431 */ /* 0x000fe200000001ff */
[----:B------:R-:W-:Y:S02]  /*2170*/  CS2R R10, SRZ ;  /* 0x00000000000a7805 */ /* 0x000fe4000001ff00 */
[----:B------:R-:W-:Y:S02]  /*2180*/  ISETP.GT.U32.AND P5, PT, R28, 0x7, PT ;  /* 0x000000071c00780c */ /* 0x000fe40003fa4070 */
[----:B------:R-:W-:Y:S11]  /*2190*/  BSSY.RECONVERGENT B0, `(.L_x_16409) ;  /* 0x000000a000007945 */ /* 0x000ff60003800200 */
        /* <DEDUP_REMOVED lines=9> */
.L_x_16410:
[----:B------:R-:W-:Y:S05]  /*2230*/  BSYNC.RECONVERGENT B0 ;  /* 0x0000000000007941 */ /* 0x000fea0003800200 */
.L_x_16409:
        /* <DEDUP_REMOVED lines=11> */
[----:B------:R-:W-:-:S03]  /*22f0*/  FMUL.FTZ R32, R32, R32 ;  /* 0x0000002020207220 */ /* 0x000fc60000410000 */
[----:B------:R-:W-:Y:S01]  /*2300*/  FFMA.FTZ R30, R31, R10, R30 ;  /* 0x0000000a1f1e7223 */ /* 0x000fe2000001001e */
[----:B------:R-:W-:Y:S01]  /*2310*/  FMUL.FTZ R32, R32, R31 ;  /* 0x0000001f20207220 */ /* 0x000fe20000410000 */
[----:B------:R-:W0:Y:S03]  /*2320*/  SHFL.DOWN PT, R10, R11, 0x4, 0x1f ;  /* 0x08801f000b0a7f89 */ /* 0x000e2600000e0000 */
[----:B------:R-:W-:Y:S01]  /*2330*/  FMUL.FTZ R32, R32, R29 ;  /* 0x0000001d20207220 */ /* 0x000fe20000410000 */
[----:B------:R-:W1:Y:S01]  /*2340*/  SHFL.DOWN PT, R31, R28, 0x2, 0x1f ;  /* 0x08401f001c1f7f89 */ /* 0x000e6200000e0000 */
[----:B0-----:R-:W-:Y:S02]  /*2350*/  FADD.FTZ R29, R10, R11 ;  /* 0x0000000b0a1d7221 */ /* 0x001fe40000010000 */
[----:B------:R-:W0:Y:S01]  /*2360*/  MUFU.RCP R10, R33 ;  /* 0x00000021000a7308 */ /* 0x000e220000001000 */
[----:B-1---5:R-:W-:-:S02]  /*2370*/  I2FP.F32.S32 R78, R31 ;  /* 0x0000001f004e7245 */ /* 0x022fc40000201400 */
[----:B------:R-:W-:-:S04]  /*2380*/  IADD3 R34, PT, PT, R28, R31, RZ ;  /* 0x0000001f1c227210 */ /* 0x000fc80007ffe0ff */
[----:B------:R-:W-:Y:S01]  /*2390*/  I2FP.F32.S32 R28, R34 ;  /* 0x00000022001c7245 */ /* 0x000fe20000201400 */
[----:B------:R-:W-:Y:S01]  /*23a0*/  SHFL.DOWN PT, R31, R34, 0x1, 0x1f ;  /* 0x08201f00221f7f89 */ /* 0x000fe200000e0000 */
[C---:B0-----:R-:W-:Y:S01]  /*23b0*/  FMUL.FTZ R30, R10.reuse, R30 ;  /* 0x0000001e0a1e7220 */ /* 0x041fe20000410000 */
[----:B------:R-:W-:-:S04]  /*23c0*/  FFMA.FTZ R32, R10, R32, R29 ;  /* 0x000000200a207223 */ /* 0x000fc8000001001d */
[----:B------:R-:W0:Y:S02]  /*23d0*/  SHFL.DOWN PT, R29, R30, 0x2, 0x1f ;  /* 0x08401f001e1d7f89 */ /* 0x000e2400000e0000 */
[----:B0-----:R-:W-:-:S04]  /*23e0*/  FADD.FTZ R10, R30, -R29 ;  /* 0x8000001d1e0a7221 */ /* 0x001fc80000010000 */
[----:B------:R-:W-:-:S04]  /*23f0*/  FMUL.FTZ R10, R10, R10 ;  /* 0x0000000a0a0a7220 */ /* 0x000fc80000410000 */
[----:B------:R-:W-:-:S04]  /*2400*/  FMUL.FTZ R11, R33, R10 ;  /* 0x0000000a210b7220 */ /* 0x000fc80000410000 */
[-C--:B------:R-:W-:Y:S01]  /*2410*/  FMUL.FTZ R10, R11, R78.reuse ;  /* 0x0000004e0b0a7220 */ /* 0x080fe20000410000 */
[----:B------:R-:W-:Y:S02]  /*2420*/  FMUL.FTZ R78, R29, R78 ;  /* 0x0000004e1d4e7220 */ /* 0x000fe40000410000 */
[----:B------:R-:W0:Y:S02]  /*2430*/  SHFL.DOWN PT, R29, R32, 0x2, 0x1f ;  /* 0x08401f00201d7f89 */ /* 0x000e2400000e0000 */
[----:B------:R-:W-:Y:S01]  /*2440*/  FFMA.FTZ R11, R33, R30, R78 ;  /* 0x0000001e210b7223 */ /* 0x000fe2000001004e */
[-C--:B------:R-:W-:Y:S01]  /*2450*/  IADD3 R33, PT, PT, R34, R31.reuse, RZ ;  /* 0x0000001f22217210 */ /* 0x080fe20007ffe0ff */
[----:B------:R-:W1:Y:S01]  /*2460*/  MUFU.RCP R30, R28 ;  /* 0x0000001c001e7308 */ /* 0x000e620000001000 */
[----:B------:R-:W-:Y:S01]  /*2470*/  I2FP.F32.S32 R31, R31 ;  /* 0x0000001f001f7245 */ /* 0x000fe20000201400 */
[----:B-1----:R-:W-:Y:S01]  /*2480*/  FMUL.FTZ R11, R30, R11 ;  /* 0x0000000b1e0b7220 */ /* 0x002fe20000410000 */
[----:B0-----:R-:W-:-:S04]  /*2490*/  FADD.FTZ R29, R32, R29 ;  /* 0x0000001d201d7221 */ /* 0x001fc80000010000 */
[----:B------:R-:W-:Y:S02]  /*24a0*/  FFMA.FTZ R30, R30, R10, R29 ;  /* 0x0000000a1e1e7223 */ /* 0x000fe4000001001d */
[----:B------:R-:W0:Y:S04]  /*24b0*/  SHFL.DOWN PT, R10, R11, 0x1, 0x1f ;  /* 0x08201f000b0a7f89 */ /* 0x000e2800000e0000 */
[----:B------:R-:W1:Y:S01]  /*24c0*/  SHFL.DOWN PT, R35, R30, 0x1, 0x1f ;  /* 0x08201f001e237f89 */ /* 0x000e6200000e0000 */
[----:B0-----:R-:W-:-:S04]  /*24d0*/  FADD.FTZ R29, R11, -R10 ;  /* 0x8000000a0b1d7221 */ /* 0x001fc80000010000 */
[----:B------:R-:W-:Y:S01]  /*24e0*/  FMUL.FTZ R29, R29, R29 ;  /* 0x0000001d1d1d7220 */ /* 0x000fe20000410000 */
[----:B-1----:R-:W-:-:S03]  /*24f0*/  FADD.FTZ R35, R30, R35 ;  /* 0x000000231e237221 */ /* 0x002fc60000010000 */
[----:B------:R-:W-:-:S04]  /*2500*/  FMUL.FTZ R32, R28, R29 ;  /* 0x0000001d1c207220 */ /* 0x000fc80000410000 */
[-C--:B------:R-:W-:Y:S01]  /*2510*/  FMUL.FTZ R29, R32, R31.reuse ;  /* 0x0000001f201d7220 */ /* 0x080fe20000410000 */
[----:B------:R-:W-:Y:S01]  /*2520*/  FMUL.FTZ R31, R10, R31 ;  /* 0x0000001f0a1f7220 */ /* 0x000fe20000410000 */
[----:B------:R-:W-:Y:S01]  /*2530*/  I2FP.F32.S32 R10, R33 ;  /* 0x00000021000a7245 */ /* 0x000fe20000201400 */
[----:B------:R-:W0:Y:S02]  /*2540*/  LDC R32, c[0x0][0x448] ;  /* 0x00011200ff207b82 */ /* 0x000e240000000800 */
[----:B------:R-:W-:-:S03]  /*2550*/  FFMA.FTZ R31, R28, R11, R31 ;  /* 0x0000000b1c1f7223 */ /* 0x000fc6000001001f */
[----:B------:R-:W1:Y:S02]  /*2560*/  MUFU.RCP R10, R10 ;  /* 0x0000000a000a7308 */ /* 0x000e640000001000 */
[C---:B-1----:R-:W-:Y:S01]  /*2570*/  FMUL.FTZ R28, R10.reuse, R31 ;  /* 0x0000001f0a1c7220 */ /* 0x042fe20000410000 */
[----:B------:R-:W-:Y:S01]  /*2580*/  FFMA.FTZ R29, R10, R29, R35 ;  /* 0x0000001d0a1d7223 */ /* 0x000fe20000010023 */
[----:B------:R-:W1:Y:S04]  /*2590*/  @!P5 LDC.64 R30, c[0x0][0x3c0] ;  /* 0x0000f000ff1edb82 */ /* 0x000e680000000a00 */
[----:B------:R-:W2:Y:S04]  /*25a0*/  SHFL.IDX PT, R28, R28, RZ, 0x1f ;  /* 0x00001fff1c1c7589 */ /* 0x000ea800000e0000 */
[----:B------:R-:W0:Y:S01]  /*25b0*/  SHFL.IDX PT, R29, R29, RZ, 0x1f ;  /* 0x00001fff1d1d7589 */ /* 0x000e2200000e0000 */
[----:B------:R-:W3:Y:S01]  /*25c0*/  @!P5 LDC.64 R34, c[0x0][0x3c8] ;  /* 0x0000f200ff22db82 */ /* 0x000ee20000000a00 */
[----:B-1----:R-:W-:-:S04]  /*25d0*/  @!P5 IMAD.WIDE R30, R0, 0x4, R30 ;  /* 0x00000004001ed825 */ /* 0x002fc800078e021e */
[C---:B--2---:R-:W-:Y:S01]  /*25e0*/  FMUL.FTZ R11, R28.reuse, R28 ;  /* 0x0000001c1c0b7220 */ /* 0x044fe20000410000 */
[----:B------:R1:W-:Y:S01]  /*25f0*/  @!P5 STG.E desc[UR6][R30.64], R28 ;  /* 0x0000001c1e00d986 */ /* 0x0003e2000c101906 */
[----:B------:R-:W-:Y:S01]  /*2600*/  FSEL R10, R28, RZ, !P6 ;  /* 0x000000ff1c0a7208 */ /* 0x000fe20007000000 */
[----:B0-----:R-:W-:Y:S02]  /*2610*/  FFMA.FTZ R32, R29, UR11, R32 ;  /* 0x0000000b1d207c23 */ /* 0x001fe40008010020 */
[----:B------:R-:W-:Y:S01]  /*2620*/  FSEL R11, R11, RZ, P6 ;  /* 0x000000ff0b0b7208 */ /* 0x000fe20003000000 */
[----:B---3--:R-:W-:-:S04]  /*2630*/  @!P5 IMAD.WIDE R34, R0, 0x4, R34 ;  /* 0x000000040022d825 */ /* 0x008fc800078e0222 */
[----:B------:R-:W-:-:S06]  /*2640*/  FADD.FTZ R11, R32, R11 ;  /* 0x0000000b200b7221 */ /* 0x000fcc0000010000 */
[----:B------:R-:W0:Y:S02]  /*2650*/  MUFU.RSQ R11, R11 ;  /* 0x0000000b000b7308 */ /* 0x000e240000001400 */
[----:B0-----:R1:W-:Y:S01]  /*2660*/  @!P5 STG.E desc[UR6][R34.64], R11 ;  /* 0x0000000b2200d986 */ /* 0x0013e2000c101906 */
[----:B------:R-:W-:Y:S05]  /*2670*/  @!P1 BRA `(.L_x_16412) ;  /* 0x0000000000609947 */ /* 0x000fea0003800000 */
[--C-:B-1----:R-:W-:Y:S01]  /*2680*/  FADD.FTZ R28, R37, -R10.reuse ;  /* 0x8000000a251c7221 */ /* 0x102fe20000010000 */
[----:B------:R-:W-:Y:S02]  /*2690*/  HADD2.F32 R29, -RZ, R66.H1_H1 ;  /* 0x30000042ff1d7230 */ /* 0x000fe40000004100 */
[--C-:B------:R-:W-:Y:S01]  /*26a0*/  FADD.FTZ R32, R49, -R10.reuse ;  /* 0x8000000a31207221 */ /* 0x100fe20000010000 */
[----:B------:R-:W-:Y:S02]  /*26b0*/  HADD2.F32 R30, -RZ, R64.H1_H1 ;  /* 0x30000040ff1e7230 */ /* 0x000fe40000004100 */
[C---:B------:R-:W-:Y:S01]  /*26c0*/  FMUL.FTZ R31, R11.reuse, R28 ;  /* 0x0000001c0b1f7220 */ /* 0x040fe20000410000 */
[----:B------:R-:W-:Y:S02]  /*26d0*/  HADD2.F32 R28, -RZ, R20.H0_H0 ;  /* 0x20000014ff1c7230 */ /* 0x000fe40000004100 */
[----:B------:R-:W-:Y:S01]  /*26e0*/  FMUL.FTZ R32, R11, R32 ;  /* 0x000000200b207220 */ /* 0x000fe20000410000 */
[----:B------:R-:W-:-:S02]  /*26f0*/  FADD.FTZ R34, R73, -R10 ;  /* 0x8000000a49227221 */ /* 0x000fc40000010000 */
[----:B------:R-:W-:Y:S01]  /*2700*/  FFMA.FTZ R28, R31, R29, R28 ;  /* 0x0000001d1f1c7223 */ /* 0x000fe2000001001c */
[----:B------:R-:W-:Y:S02]  /*2710*/  HADD2.F32 R29, -RZ, R46.H1_H1 ;  /* 0x3000002eff1d7230 */ /* 0x000fe40000004100 */
[----:B------:R-:W-:Y:S01]  /*2720*/  FMUL.FTZ R34, R11, R34 ;  /* 0x000000220b227220 */ /* 0x000fe20000410000 */
[----:B------:R-:W-:Y:S02]  /*2730*/  HADD2.F32 R31, -RZ, R66.H0_H0 ;  /* 0x20000042ff1f7230 */ /* 0x000fe40000004100 */
[----:B------:R-:W-:Y:S01]  /*2740*/  FFMA.FTZ R29, R32, R30, R29 ;  /* 0x0000001e201d7223 */ /* 0x000fe2000001001d */
[----:B------:R-:W-:Y:S01]  /*2750*/  FADD.FTZ R30, R61, -R10 ;  /* 0x8000000a3d1e7221 */ /* 0x000fe20000010000 */
[----:B------:R-:W-:-:S03]  /*2760*/  HADD2.F32 R32, -RZ, R64.H0_H0 ;  /* 0x20000040ff207230 */ /* 0x000fc60000004100 */
[----:B------:R-:W-:Y:S01]  /*2770*/  FMUL.FTZ R33, R11, R30 ;  /* 0x0000001e0b217220 */ /* 0x000fe20000410000 */
[----:B------:R-:W-:-:S05]  /*2780*/  HADD2.F32 R30, -RZ, R21.H0_H0 ;  /* 0x20000015ff1e7230 */ /* 0x000fca0000004100 */
[----:B------:R-:W-:Y:S01]  /*2790*/  FFMA.FTZ R30, R33, R31, R30 ;  /* 0x0000001f211e7223 */ /* 0x000fe2000001001e */
[----:B------:R-:W-:-:S05]  /*27a0*/  HADD2.F32 R31, -RZ, R46.H0_H0 ;  /* 0x2000002eff1f7230 */ /* 0x000fca0000004100 */
[----:B------:R-:W-:Y:S02]  /*27b0*/  FFMA.FTZ R31, R34, R32, R31 ;  /* 0x00000020221f7223 */ /* 0x000fe4000001001f */
[----:B------:R-:W0:Y:S02]  /*27c0*/  LDC.64 R32, c[0x0][0x428] ;  /* 0x00010a00ff207b82 */ /* 0x000e240000000a00 */
[C---:B0-----:R-:W-:Y:S01]  /*27d0*/  IMAD.WIDE.U32 R32, R74.reuse, 0x10, R32 ;  /* 0x000000104a207825 */ /* 0x041fe200078e0020 */
[----:B------:R-:W-:-:S04]  /*27e0*/  IADD3 R74, PT, PT, R74, 0x100, RZ ;  /* 0x000001004a4a7810 */ /* 0x000fc80007ffe0ff */
[----:B------:R0:W-:Y:S03]  /*27f0*/  STG.E.128 desc[UR6][R32.64], R28 ;  /* 0x0000001c20007986 */ /* 0x0001e6000c101d06 */
.L_x_16412:
[----:B------:R-:W-:Y:S05]  /*2800*/  BSYNC.RECONVERGENT B0 ;  /* 0x0000000000007941 */ /* 0x000fea0003800200 */
.L_x_16411:
[----:B------:R-:W-:Y:S01]  /*2810*/  ISETP.GE.U32.AND P1, PT, R36, 0x200, PT ;  /* 0x000002002400780c */ /* 0x000fe20003f26070 */
[----:B------:R-:W-:-:S12]  /*2820*/  BSSY.RECONVERGENT B0, `(.L_x_16413) ;  /* 0x000001a000007945 */ /* 0x000fd80003800200 */
[----:B------:R-:W-:Y:S05]  /*2830*/  @!P1 BRA `(.L_x_16414) ;  /* 0x0000000000609947 */ /* 0x000fea0003800000 */
[--C-:B01----:R-:W-:Y:S01]  /*2840*/  FADD.FTZ R28, R39, -R10.reuse ;  /* 0x8000000a271c7221 */ /* 0x103fe20000010000 */
        /* <DEDUP_REMOVED lines=23> */
.L_x_16414:
[----:B------:R-:W-:Y:S05]  /*29c0*/  BSYNC.RECONVERGENT B0 ;  /* 0x0000000000007941 */ /* 0x000fea0003800200 */
.L_x_16413:
[----:B------:R-:W-:Y:S01]  /*29d0*/  ISETP.GE.U32.AND P1, PT, R36, 0x300, PT ;  /* 0x000003002400780c */ /* 0x000fe20003f26070 */
[----:B------:R-:W-:-:S12]  /*29e0*/  BSSY.RECONVERGENT B0, `(.L_x_16415) ;  /* 0x000001a000007945 */ /* 0x000fd80003800200 */
[----:B------:R-:W-:Y:S05]  /*29f0*/  @!P1 BRA `(.L_x_16416) ;  /* 0x0000000000609947 */ /* 0x000fea0003800000 */
[--C-:B012---:R-:W-:Y:S01]  /*2a00*/  FADD.FTZ R28, R41, -R10.reuse ;  /* 0x8000000a291c7221 */ /* 0x107fe20000010000 */
        /* <DEDUP_REMOVED lines=23> */
.L_x_16416:
[----:B------:R-:W-:Y:S05]  /*2b80*/  BSYNC.RECONVERGENT B0 ;  /* 0x0000000000007941 */ /* 0x000fea0003800200 */
.L_x_16415:
[----:B------:R-:W-:Y:S04]  /*2b90*/  BSSY.RECONVERGENT B0, `(.L_x_16417) ;  /* 0x000001a000007945 */ /* 0x000fe80003800200 */
[----:B------:R-:W-:Y:S05]  /*2ba0*/  @!P2 BRA `(.L_x_16418) ;  /* 0x000000000060a947 */ /* 0x000fea0003800000 */
[--C-:B0123--:R-:W-:Y:S01]  /*2bb0*/  FADD.FTZ R28, R43, -R10.reuse ;  /* 0x8000000a2b1c7221 */ /* 0x10ffe20000010000 */
        /* <DEDUP_REMOVED lines=23> */
.L_x_16418:
[----:B------:R-:W-:Y:S05]  /*2d30*/  BSYNC.RECONVERGENT B0 ;  /* 0x0000000000007941 */ /* 0x000fea0003800200 */
.L_x_16417:
[----:B------:R-:W-:Y:S04]  /*2d40*/  BSSY.RECONVERGENT B0, `(.L_x_16419) ;  /* 0x000001a000007945 */ /* 0x000fe80003800200 */
[----:B------:R-:W-:Y:S05]  /*2d50*/  @!P3 BRA `(.L_x_16420) ;  /* 0x000000000060b947 */ /* 0x000fea0003800000 */
[--C-:B01234-:R-:W-:Y:S01]  /*2d60*/  FADD.FTZ R28, R45, -R10.reuse ;  /* 0x8000000a2d1c7221 */ /* 0x11ffe20000010000 */
        /* <DEDUP_REMOVED lines=23> */
.L_x_16420:
[----:B------:R-:W-:Y:S05]  /*2ee0*/  BSYNC.RECONVERGENT B0 ;  /* 0x0000000000007941 */ /* 0x000fea0003800200 */
.L_x_16419:
[----:B------:R-:W-:Y:S04]  /*2ef0*/  BSSY.RECONVERGENT B0, `(.L_x_16421) ;  /* 0x0000011000007945 */ /* 0x000fe80003800200 */
[----:B------:R-:W-:Y:S05]  /*2f00*/  @!P4 BRA `(.L_x_16422) ;  /* 0x00000000003cc947 */ /* 0x000fea0003800000 */
[----:B------:R-:W5:Y:S01]  /*2f10*/  LDC.64 R78, c[0x0][0x428] ;  /* 0x00010a00ff4e7b82 */ /* 0x000f620000000a00 */
[--C-:B-1----:R-:W-:Y:S01]  /*2f20*/  FADD.FTZ R34, R47, -R10.reuse ;  /* 0x8000000a2f227221 */ /* 0x102fe20000010000 */
[--C-:B0-234-:R-:W-:Y:S01]  /*2f30*/  FADD.FTZ R32, R59, -R10.reuse ;  /* 0x8000000a3b207221 */ /* 0x11dfe20000010000 */
        /* <DEDUP_REMOVED lines=10> */
[----:B-----5:R-:W-:-:S05]  /*2fe0*/  IMAD.WIDE.U32 R78, R74, 0x10, R78 ;  /* 0x000000104a4e7825 */ /* 0x020fca00078e004e */
[----:B------:R0:W-:Y:S02]  /*2ff0*/  STG.E.128 desc[UR6][R78.64], R28 ;  /* 0x0000001c4e007986 */ /* 0x0001e4000c101d06 */
.L_x_16422:
[----:B------:R-:W-:Y:S05]  /*3000*/  BSYNC.RECONVERGENT B0 ;  /* 0x0000000000007941 */ /* 0x000fea0003800200 */
.L_x_16421:
[----:B-1----:R-:W1:Y:S01]  /*3010*/  LDC.64 R10, c[0x0][0x380] ;  /* 0x0000e000ff0a7b82 */ /* 0x002e620000000a00 */
[----:B------:R-:W-:Y:S01]  /*3020*/  UPLOP3.LUT UP1, UPT, UPT, UPT, UP1, 0x40, 0x4 ;  /* 0x000000000004789c */ /* 0x000fe20003f2e810 */
[----:B-1----:R-:W-:-:S04]  /*3030*/  IADD3 R0, PT, PT, R0, R10, RZ ;  /* 0x0000000a00007210 */ /* 0x002fc80007ffe0ff */
[----:B------:R-:W-:-:S13]  /*3040*/  ISETP.GE.AND P1, PT, R0, R11, PT ;  /* 0x0000000b0000720c */ /* 0x000fda0003f26270 */
[----:B------:R-:W-:Y:S05]  /*3050*/  @!P1 BRA `(.L_x_16423) ;  /* 0xffffffd800d89947 */ /* 0x000fea000383ffff */
[----:B------:R-:W-:Y:S05]  /*3060*/  EXIT ;  /* 0x000000000000794d */ /* 0x000fea0003800000 */
.L_x_16424:
        /* <DEDUP_REMOVED lines=9> */
.L_x_21031:


//--------------------- .text._ZN10layer_norm13ln_fwd_kernelINS_13Kernel_traitsI6__halfffffjLj6144ELj1ELj1ELj8ELj16ENS_18Kernel_traits_baseILj6144ES2_ffffjLj256EEEEELb0ELb0ELb0ELb1EEEvNS_9FwdParamsE --------------------------
	.section	.text._ZN10layer_norm13ln_fwd_kernelINS_13Kernel_traitsI6__halfffffjLj6144ELj1ELj1ELj8ELj16ENS_18Kernel_traits_baseILj6144ES2_ffffjLj256EEEEELb0ELb0ELb0ELb1EEEvNS_9FwdParamsE,"ax",@progbits
	.align	128
        .global         _ZN10layer_norm13ln_fwd_kernelINS_13Kernel_traitsI6__halfffffjLj6144ELj1ELj1ELj8ELj16ENS_18Kernel_traits_baseILj6144ES2_ffffjLj256EEEEELb0ELb0ELb0ELb1EEEvNS_9FwdParamsE
        .type           _ZN10layer_norm13ln_fwd_kernelINS_13Kernel_traitsI6__halfffffjLj6144ELj1ELj1ELj8ELj16ENS_18Kernel_traits_baseILj6144ES2_ffffjLj256EEEEELb0ELb0ELb0ELb1EEEvNS_9FwdParamsE,@function
        .size           _ZN10layer_norm13ln_fwd_kernelINS_13Kernel_traitsI6__halfffffjLj6144ELj1ELj1ELj8ELj16ENS_18Kernel_traits_baseILj6144ES2_ffffjLj256EEEEELb0ELb0ELb0ELb1EEEvNS_9FwdParamsE,(.L_x_21032 - _ZN10layer_norm13ln_fwd_kernelINS_13Kernel_traitsI6__halfffffjLj6144ELj1ELj1ELj8ELj16ENS_18Kernel_traits_baseILj6144ES2_ffffjLj256EEEEELb0ELb0ELb0ELb1EEEvNS_9FwdParamsE)
        .other          _ZN10layer_norm13ln_fwd_kernelINS_13Kernel_traitsI6__halfffffjLj6144ELj1ELj1ELj8ELj16ENS_18Kernel_traits_baseILj6144ES2_ffffjLj256EEEEELb0ELb0ELb0ELb1EEEvNS_9FwdParamsE,@"STO_CUDA_ENTRY STV_DEFAULT"
_ZN10layer_norm13ln_fwd_kernelINS_13Kernel_traitsI6__halfffffjLj6144ELj1ELj1ELj8ELj16ENS_18Kernel_traits_baseILj6144ES2_ffffjLj256EEEEELb0ELb0ELb0ELb1EEEvNS_9FwdParamsE:
.text._ZN10layer_norm13ln_fwd_kernelINS_13Kernel_traitsI6__halfffffjLj6144ELj1ELj1ELj8ELj16ENS_18Kernel_traits_baseILj6144ES2_ffffjLj256EEEEELb0ELb0ELb0ELb1EEEvNS_9FwdParamsE:
[----:B------:R-:W-:Y:S01]  /*0000*/  LDC R1, c[0x0][0x37c] ;  /* 0x0000df00ff017b82 */ /* 0x000fe20000000800 */
[----:B------:R-:W0:Y:S01]  /*0010*/  LDCU.64 UR4, c[0x0][0x438] ;  /* 0x00008700ff0477ac */ /* 0x000e220008000a00 */
[----:B------:R-:W1:Y:S06]  /*0020*/  S2R R3, SR_TID.X ;  /* 0x0000000000037919 */ /* 0x000e6c0000002100 */
[----:B------:R-:W1:Y:S01]  /*0030*/  LDC.64 R4, c[0x0][0x3d0] ;  /* 0x0000f400ff047b82 */ /* 0x000e620000000a00 */
[----:B------:R-:W2:Y:S01]  /*0040*/  LDCU.64 UR6, c[0x0][0x358] ;  /* 0x00006b00ff0677ac */ /* 0x000ea20008000a00 */
[----:B0-----:R-:W-:-:S04]  /*0050*/  ISETP.NE.U32.AND P2, PT, RZ, UR4, PT ;  /* 0x00000004ff007c0c */ /* 0x001fc8000bf45070 */
[----:B------:R-:W-:Y:S01]  /*0060*/  ISETP.NE.AND.EX P2, PT, RZ, UR5, PT, P2 ;  /* 0x00000005ff007c0c */ /* 0x000fe2000bf45320 */
[C---:B-1----:R-:W-:Y:S01]  /*0070*/  IMAD.WIDE.U32 R4, R3.reuse, 0x8, R4 ;  /* 0x0000000803047825 */ /* 0x042fe200078e0004 */
[----:B------:R-:W0:Y:S01]  /*0080*/  S2UR UR4, SR_CTAID.X ;  /* 0x00000000000479c3 */ /* 0x000e220000002500 */
[----:B------:R-:W1:Y:S03]  /*0090*/  LDCU UR5, c[0x0][0x384] ;  /* 0x00007080ff0577ac */ /* 0x000e660008000800 */
[----:B--2---:R-:W2:Y:S07]  /*00a0*/  LDG.E.64 R6, desc[UR6][R4.64] ;  /* 0x0000000604067981 */ /* 0x004eae000c1e1b00 */
[----:B------:R-:W3:Y:S01]  /*00b0*/  @P2 LDC.64 R8, c[0x0][0x438] ;  /* 0x00010e00ff082b82 */ /* 0x000ee20000000a00 */
[----:B------:R-:W4:Y:S04]  /*00c0*/  LDG.E.64 R10, desc[UR6][R4.64+0x800] ;  /* 0x00080006040a7981 */ /* 0x000f28000c1e1b00 */
[----:B------:R-:W5:Y:S04]  /*00d0*/  LDG.E.64 R12, desc[UR6][R4.64+0x1000] ;  /* 0x00100006040c7981 */ /* 0x000f68000c1e1b00 */
[----:B------:R-:W5:Y:S04]  /*00e0*/  LDG.E.64 R14, desc[UR6][R4.64+0x1800] ;  /* 0x00180006040e7981 */ /* 0x000f68000c1e1b00 */
[----:B------:R-:W5:Y:S04]  /*00f0*/  LDG.E.64 R16, desc[UR6][R4.64+0x2000] ;  /* 0x0020000604107981 */ /* 0x000f68000c1e1b00 */
[----:B------:R2:W5:Y:S01]  /*0100*/  LDG.E.64 R18, desc[UR6][R4.64+0x2800] ;  /* 0x0028000604127981 */ /* 0x000562000c1e1b00 */
[----:B---3--:R-:W-:-:S05]  /*0110*/  @P2 IMAD.WIDE.U32 R8, R3, 0x8, R8 ;  /* 0x0000000803082825 */ /* 0x008fca00078e0008 */
[----:B------:R3:W5:Y:S04]  /*0120*/  @P2 LDG.E.64 R28, desc[UR6][R8.64] ;  /* 0x00000006081c2981 */ /* 0x000768000c1e1b00 */
[----:B------:R3:W5:Y:S04]  /*0130*/  @P2 LDG.E.64 R30, desc[UR6][R8.64+0x800] ;  /* 0x00080006081e2981 */ /* 0x000768000c1e1b00 */
[----:B------:R3:W5:Y:S04]  /*0140*/  @P2 LDG.E.64 R32, desc[UR6][R8.64+0x1000] ;  /* 0x0010000608202981 */ /* 0x000768000c1e1b00 */
[----:B------:R3:W5:Y:S04]  /*0150*/  @P2 LDG.E.64 R34, desc[UR6][R8.64+0x1800] ;  /* 0x0018000608222981 */ /* 0x000768000c1e1b00 */
[----:B------:R3:W5:Y:S04]  /*0160*/  @P2 LDG.E.64 R2, desc[UR6][R8.64+0x2000] ;  /* 0x0020000608022981 */ /* 0x000768000c1e1b00 */
[----:B------:R3:W5:Y:S01]  /*0170*/  @P2 LDG.E.64 R56, desc[UR6][R8.64+0x2800] ;  /* 0x0028000608382981 */ /* 0x000762000c1e1b00 */
[----:B0-----:R-:W-:-:S04]  /*0180*/  MOV R68, UR4 ;  /* 0x0000000400447c02 */ /* 0x001fc80008000f00 */
[----:B-1----:R-:W-:Y:S02]  /*0190*/  ISETP.GE.AND P0, PT, R68, UR5, PT ;  /* 0x0000000544007c0c */ /* 0x002fe4000bf06270 */
[-C--:B--2---:R-:W-:Y:S02]  /*01a0*/  @P2 MOV R4, R6.reuse ;  /* 0x0000000600042202 */ /* 0x084fe40000000f00 */
[-C--:B------:R-:W-:Y:S02]  /*01b0*/  @P2 MOV R5, R7.reuse ;  /* 0x0000000700052202 */ /* 0x080fe40000000f00 */
[----:B------:R-:W-:Y:S02]  /*01c0*/  @!P2 MOV R4, R6 ;  /* 0x000000060004a202 */ /* 0x000fe40000000f00 */
[----:B------:R-:W-:Y:S02]  /*01d0*/  @!P2 MOV R5, R7 ;  /* 0x000000070005a202 */ /* 0x000fe40000000f00 */
[----:B----4-:R-:W-:-:S02]  /*01e0*/  @P2 MOV R6, R10 ;  /* 0x0000000a00062202 */ /* 0x010fc40000000f00 */
[----:B------:R-:W-:Y:S01]  /*01f0*/  @P2 MOV R7, R11 ;  /* 0x0000000b00072202 */ /* 0x000fe20000000f00 */
[----:B---3--:R-:W-:Y:S06]  /*0200*/  @P0 EXIT ;  /* 0x000000000000094d */ /* 0x008fec0003800000 */
[----:B------:R-:W-:Y:S01]  /*0210*/  @!P2 MOV R6, R10 ;  /* 0x0000000a0006a202 */ /* 0x000fe20000000f00 */
[----:B------:R-:W0:Y:S01]  /*0220*/  LDCU.64 UR4, c[0x0][0x3a0] ;  /* 0x00007400ff0477ac */ /* 0x000e220008000a00 */
[----:B------:R-:W-:Y:S02]  /*0230*/  @!P2 MOV R7, R11 ;  /* 0x0000000b0007a202 */ /* 0x000fe40000000f00 */
[----:B-----5:R-:W-:Y:S01]  /*0240*/  @!P2 CS2R R28, SRZ ;  /* 0x00000000001ca805 */ /* 0x020fe2000001ff00 */
[----:B------:R-:W0:Y:S01]  /*0250*/  LDC.64 R10, c[0x0][0x3e0] ;  /* 0x0000f800ff0a7b82 */ /* 0x000e220000000a00 */
[----:B------:R-:W-:Y:S02]  /*0260*/  MOV R20, R4 ;  /* 0x0000000400147202 */ /* 0x000fe40000000f00 */
[----:B------:R-:W-:Y:S02]  /*0270*/  @!P2 CS2R R2, SRZ ;  /* 0x000000000002a805 */ /* 0x000fe4000001ff00 */
[----:B------:R-:W-:-:S02]  /*0280*/  MOV R55, R5 ;  /* 0x0000000500377202 */ /* 0x000fc40000000f00 */
[----:B------:R-:W-:Y:S02]  /*0290*/  @!P2 CS2R R30, SRZ ;  /* 0x00000000001ea805 */ /* 0x000fe4000001ff00 */
[--C-:B------:R-:W-:Y:S02]  /*02a0*/  SHF.R.U64 R53, R4, 0x10, R5.reuse ;  /* 0x0000001004357819 */ /* 0x100fe40000001205 */
[----:B------:R-:W-:Y:S02]  /*02b0*/  @!P2 CS2R R32, SRZ ;  /* 0x000000000020a805 */ /* 0x000fe4000001ff00 */
[----:B------:R-:W-:Y:S02]  /*02c0*/  SHF.R.U32.HI R54, RZ, 0x10, R5 ;  /* 0x00000010ff367819 */ /* 0x000fe40000011605 */
[----:B------:R-:W-:Y:S02]  /*02d0*/  @!P2 CS2R R34, SRZ ;  /* 0x000000000022a805 */ /* 0x000fe4000001ff00 */
[----:B------:R-:W-:-:S02]  /*02e0*/  @P2 MOV R4, R12 ;  /* 0x0000000c00042202 */ /* 0x000fc40000000f00 */
[----:B------:R-:W-:Y:S02]  /*02f0*/  @!P2 CS2R R56, SRZ ;  /* 0x000000000038a805 */ /* 0x000fe4000001ff00 */
[-C--:B------:R-:W-:Y:S01]  /*0300*/  @P2 MOV R5, R13.reuse ;  /* 0x0000000d00052202 */ /* 0x080fe20000000f00 */
[----:B------:R-:W-:Y:S01]  /*0310*/  HADD2.F32 R69, -RZ, R28.H0_H0 ;  /* 0x2000001cff457230 */ /* 0x000fe20000004100 */
[----:B------:R-:W-:Y:S01]  /*0320*/  @!P2 MOV R4, R12 ;  /* 0x0000000c0004a202 */ /* 0x000fe20000000f00 */
[----:B------:R-:W-:Y:S01]  /*0330*/  HADD2.F32 R61, -RZ, R2.H0_H0 ;  /* 0x20000002ff3d7230 */ /* 0x000fe20000004100 */
[----:B------:R-:W-:Y:S01]  /*0340*/  @!P2 MOV R5, R13 ;  /* 0x0000000d0005a202 */ /* 0x000fe20000000f00 */
[----:B------:R-:W-:Y:S01]  /*0350*/  HADD2.F32 R59, -RZ, R56.H0_H0 ;  /* 0x20000038ff3b7230 */ /* 0x000fe20000004100 */
[----:B------:R-:W-:Y:S01]  /*0360*/  MOV R48, R4 ;  /* 0x0000000400307202 */ /* 0x000fe20000000f00 */
[----:B------:R-:W-:Y:S01]  /*0370*/  HADD2.F32 R58, -RZ, R3.H0_H0 ;  /* 0x20000003ff3a7230 */ /* 0x000fe20000004100 */
[----:B------:R-:W-:Y:S01]  /*0380*/  MOV R27, R5 ;  /* 0x00000005001b7202 */ /* 0x000fe20000000f00 */
[----:B------:R-:W-:Y:S01]  /*0390*/  HADD2.F32 R66, -RZ, R29.H0_H0 ;  /* 0x2000001dff427230 */ /* 0x000fe20000004100 */
[--C-:B------:R-:W-:Y:S01]  /*03a0*/  SHF.R.U64 R25, R4, 0x10, R5.reuse ;  /* 0x0000001004197819 */ /* 0x100fe20000001205 */
[----:B------:R-:W-:Y:S01]  /*03b0*/  HADD2.F32 R67, -RZ, R30.H0_H0 ;  /* 0x2000001eff437230 */ /* 0x000fe20000004100 */
[----:B------:R-:W-:Y:S01]  /*03c0*/  SHF.R.U32.HI R26, RZ, 0x10, R5 ;  /* 0x00000010ff1a7819 */ /* 0x000fe20000011605 */
        /* <DEDUP_REMOVED lines=9> */
[----:B------:R-:W-:Y:S01]  /*0460*/  @P2 MOV R4, R18 ;  /* 0x0000001200042202 */ /* 0x000fe20000000f00 */
        /* <DEDUP_REMOVED lines=11> */
[----:B------:R-:W-:Y:S01]  /*0520*/  @!P2 MOV R4, R18 ;  /* 0x000000120004a202 */ /* 0x000fe20000000f00 */
        /* <DEDUP_REMOVED lines=10> */
[----:B------:R-:W-:Y:S01]  /*05d0*/  UPLOP3.LUT UP0, UPT, UPT, UPT, UPT, 0x40, 0x4 ;  /* 0x000000000004789c */ /* 0x000fe20003f0e870 */
[C---:B0-----:R-:W-:Y:S01]  /*05e0*/  LOP3.LUT P0, RZ, R10.reuse, UR4, RZ, 0xfc, !PT ;  /* 0x000000040aff7c12 */ /* 0x041fe2000f80fcff */
[----:B------:R-:W0:Y:S01]  /*05f0*/  LDCU UR8, c[0x0][0x388] ;  /* 0x00007100ff0877ac */ /* 0x000e220008000800 */
[----:B------:R-:W-:-:S02]  /*0600*/  ISETP.NE.U32.AND P1, PT, R10, RZ, PT ;  /* 0x000000ff0a00720c */ /* 0x000fc40003f25070 */
[----:B------:R-:W-:Y:S01]  /*0610*/  MOV R16, R4 ;  /* 0x0000000400107202 */ /* 0x000fe20000000f00 */
[----:B------:R-:W1:Y:S01]  /*0620*/  LDCU.U8 UR14, c[0x0][0x410] ;  /* 0x00008200ff0e77ac */ /* 0x000e620008000000 */
[----:B------:R-:W-:Y:S02]  /*0630*/  SHF.R.U64 R15, R4, 0x10, R5 ;  /* 0x00000010040f7819 */ /* 0x000fe40000001205 */
        /* <DEDUP_REMOVED lines=13> */
[----:B------:R-:W2:Y:S01]  /*0710*/  LDCU UR9, c[0x0][0x400] ;  /* 0x00008000ff0977ac */ /* 0x000ea20008000800 */
[----:B------:R-:W-:Y:S01]  /*0720*/  SHF.R.U32.HI R18, RZ, 0x10, R7 ;  /* 0x00000010ff127819 */ /* 0x000fe20000011607 */
[----:B------:R-:W-:Y:S01]  /*0730*/  HADD2.F32 R19, -RZ, R19.H0_H0 ;  /* 0x20000013ff137230 */ /* 0x000fe20000004100 */
[----:B------:R-:W-:Y:S01]  /*0740*/  MOV R36, R5 ;  /* 0x0000000500247202 */ /* 0x000fe20000000f00 */
[----:B------:R-:W-:Y:S01]  /*0750*/  HADD2.F32 R17, -RZ, R17.H0_H0 ;  /* 0x20000011ff117230 */ /* 0x000fe20000004100 */
[----:B------:R-:W-:Y:S01]  /*0760*/  SHF.R.U32.HI R13, RZ, 0x10, R5 ;  /* 0x00000010ff0d7819 */ /* 0x000fe20000011605 */
[----:B------:R-:W-:Y:S01]  /*0770*/  HADD2.F32 R18, -RZ, R18.H0_H0 ;  /* 0x20000012ff127230 */ /* 0x000fe20000004100 */
[C---:B------:R-:W-:Y:S01]  /*0780*/  LOP3.LUT P0, RZ, R11.reuse, UR5, RZ, 0xfc, P0 ;  /* 0x000000050bff7c12 */ /* 0x040fe2000800fcff */
[----:B------:R-:W3:Y:S01]  /*0790*/  LDCU.64 UR12, c[0x0][0x3e0] ;  /* 0x00007c00ff0c77ac */ /* 0x000ee20008000a00 */
[----:B------:R-:W-:Y:S01]  /*07a0*/  ISETP.NE.AND.EX P1, PT, R11, RZ, PT, P1 ;  /* 0x000000ff0b00720c */ /* 0x000fe20003f25310 */
[----:B------:R-:W-:Y:S01]  /*07b0*/  HADD2.F32 R13, -RZ, R13.H0_H0 ;  /* 0x2000000dff0d7230 */ /* 0x000fe20000004100 */
[----:B------:R-:W-:Y:S01]  /*07c0*/  SHF.R.U64 R12, R28, 0x10, R29 ;  /* 0x000000101c0c7819 */ /* 0x000fe2000000121d */
[----:B------:R-:W4:Y:S01]  /*07d0*/  LDCU.64 UR10, c[0x0][0x3a0] ;  /* 0x00007400ff0a77ac */ /* 0x000f220008000a00 */
[----:B------:R-:W-:-:S02]  /*07e0*/  SHF.R.U64 R4, R2, 0x10, R3 ;  /* 0x0000001002047819 */ /* 0x000fc40000001203 */
[----:B------:R-:W-:Y:S01]  /*07f0*/  SHF.R.U32.HI R11, RZ, 0x10, R29 ;  /* 0x00000010ff0b7819 */ /* 0x000fe2000001161d */
[----:B------:R-:W-:Y:S01]  /*0800*/  HADD2.F32 R12, -RZ, R12.H0_H0 ;  /* 0x2000000cff0c7230 */ /* 0x000fe20000004100 */
        /* <DEDUP_REMOVED lines=14> */
[--C-:B------:R-:W-:Y:S01]  /*08f0*/  SHF.R.U64 R2, R56, 0x10, R57.reuse ;  /* 0x0000001038027819 */ /* 0x100fe20000001239 */
[----:B------:R-:W-:Y:S01]  /*0900*/  HADD2.F32 R56, -RZ, R20.H0_H0 ;  /* 0x20000014ff387230 */ /* 0x000fe20000004100 */
[----:B------:R-:W-:Y:S01]  /*0910*/  SHF.R.U32.HI R0, RZ, 0x10, R57 ;  /* 0x00000010ff007819 */ /* 0x000fe20000011639 */
[----:B------:R-:W-:-:S02]  /*0920*/  HADD2.F32 R20, -RZ, R14.H0_H0 ;  /* 0x2000000eff147230 */ /* 0x000fc40000004100 */
[----:B------:R-:W-:Y:S02]  /*0930*/  HADD2.F32 R57, -RZ, R57.H0_H0 ;  /* 0x20000039ff397230 */ /* 0x000fe40000004100 */
[----:B------:R-:W-:Y:S02]  /*0940*/  HADD2.F32 R14, -RZ, R36.H0_H0 ;  /* 0x20000024ff0e7230 */ /* 0x000fe40000004100 */
[----:B------:R-:W-:Y:S02]  /*0950*/  HADD2.F32 R5, -RZ, R5.H0_H0 ;  /* 0x20000005ff057230 */ /* 0x000fe40000004100 */
[----:B------:R-:W-:Y:S02]  /*0960*/  HADD2.F32 R3, -RZ, R28.H0_H0 ;  /* 0x2000001cff037230 */ /* 0x000fe40000004100 */
[----:B------:R-:W-:Y:S02]  /*0970*/  HADD2.F32 R2, -RZ, R2.H0_H0 ;  /* 0x20000002ff027230 */ /* 0x000fe40000004100 */
[----:B01234-:R-:W-:-:S07]  /*0980*/  HADD2.F32 R0, -RZ, R0.H0_H0 ;  /* 0x20000000ff007230 */ /* 0x01ffce0000004100 */
.L_x_16435:
[----:B------:R-:W-:Y:S01]  /*0990*/  ISETP.NE.U32.AND P2, PT, RZ, UR10, PT ;  /* 0x0000000aff007c0c */ /* 0x000fe2000bf45070 */
[----:B--2---:R-:W0:Y:S01]  /*09a0*/  S2R R44, SR_TID.X ;  /* 0x00000000002c7919 */ /* 0x004e220000002100 */
[----:B------:R-:W1:Y:S01]  /*09b0*/  LDC.64 R40, c[0x0][0x390] ;  /* 0x0000e400ff287b82 */ /* 0x000e620000000a00 */
[----:B------:R-:W-:Y:S01]  /*09c0*/  IMAD R32, R68, UR8, RZ ;  /* 0x0000000844207c24 */ /* 0x000fe2000f8e02ff */
[----:B------:R-:W-:Y:S01]  /*09d0*/  ISETP.NE.AND.EX P2, PT, RZ, UR11, PT, P2 ;  /* 0x0000000bff007c0c */ /* 0x000fe2000bf45320 */
[----:B------:R-:W-:-:S03]  /*09e0*/  HFMA2 R42, -RZ, RZ, 1.875, 0 ;  /* 0x3f800000ff2a7431 */ /* 0x000fc600000001ff */
[----:B------:R-:W-:Y:S02]  /*09f0*/  SHF.R.S32.HI R33, RZ, 0x1f, R32 ;  /* 0x0000001fff217819 */ /* 0x000fe40000011420 */
[----:B------:R-:W2:Y:S02]  /*0a00*/  @P1 LDC.64 R72, c[0x0][0x3e0] ;  /* 0x0000f800ff481b82 */ /* 0x000ea40000000a00 */
[----:B------:R-:W-:-:S06]  /*0a10*/  LEA.HI R33, R33, R32, RZ, 0x2 ;  /* 0x0000002021217211 */ /* 0x000fcc00078f10ff */
[----:B------:R-:W3:Y:S08]  /*0a20*/  @P2 LDC.64 R36, c[0x0][0x3a0] ;  /* 0x0000e800ff242b82 */ /* 0x000ef00000000a00 */
[----:B------:R-:W4:Y:S01]  /*0a30*/  @P0 LDC.64 R70, c[0x0][0x3a8] ;  /* 0x0000ea00ff460b82 */ /* 0x000f220000000a00 */
[----:B0-----:R-:W-:Y:S01]  /*0a40*/  LEA.HI.SX32 R45, R33, R44, 0x1e ;  /* 0x0000002c212d7211 */ /* 0x001fe200078ff2ff */
[----:B--2---:R-:W-:-:S06]  /*0a50*/  @P1 IMAD.WIDE R72, R68, 0x4, R72 ;  /* 0x0000000444481825 */ /* 0x004fcc00078e0248 */
[----:B------:R-:W0:Y:S01]  /*0a60*/  @P2 LDC.64 R46, c[0x0][0x3a0] ;  /* 0x0000e800ff2e2b82 */ /* 0x000e220000000a00 */
[C---:B-1----:R-:W-:Y:S01]  /*0a70*/  IMAD.WIDE.U32 R32, R45.reuse, 0x10, R40 ;  /* 0x000000102d207825 */ /* 0x042fe200078e0028 */
[----:B------:R-:W2:Y:S03]  /*0a80*/  @P1 LDG.E R42, desc[UR6][R72.64] ;  /* 0x00000006482a1981 */ /* 0x000ea6000c1e1900 */
[C---:B---3--:R-:W-:Y:S02]  /*0a90*/  @P2 IMAD.WIDE.U32 R36, R45.reuse, 0x10, R36 ;  /* 0x000000102d242825 */ /* 0x048fe400078e0024 */
[----:B------:R-:W2:Y:S04]  /*0aa0*/  LDG.E.128 R32, desc[UR6][R32.64] ;  /* 0x0000000620207981 */ /* 0x000ea8000c1e1d00 */
[----:B------:R-:W2:Y:S01]  /*0ab0*/  @P2 LDG.E.128 R36, desc[UR6][R36.64] ;  /* 0x0000000624242981 */ /* 0x000ea2000c1e1d00 */
[C---:B------:R-:W-:Y:S01]  /*0ac0*/  IADD3 R43, PT, PT, R45.reuse, 0x100, RZ ;  /* 0x000001002d2b7810 */ /* 0x040fe20007ffe0ff */
[----:B----4-:R-:W-:-:S04]  /*0ad0*/  @P0 IMAD.WIDE.U32 R92, R45, 0x10, R70 ;  /* 0x000000102d5c0825 */ /* 0x010fc800078e0046 */
[----:B------:R-:W-:-:S04]  /*0ae0*/  IMAD.WIDE.U32 R76, R43, 0x10, R40 ;  /* 0x000000102b4c7825 */ /* 0x000fc800078e0028 */
[-C--:B--2---:R-:W-:Y:S01]  /*0af0*/  @P2 FFMA.FTZ R75, R32, R42.reuse, R36 ;  /* 0x0000002a204b2223 */ /* 0x084fe20000010024 */
[-C--:B------:R-:W-:Y:S01]  /*0b00*/  @P2 FFMA.FTZ R79, R33, R42.reuse, R37 ;  /* 0x0000002a214f2223 */ /* 0x080fe20000010025 */
[-C--:B------:R-:W-:Y:S01]  /*0b10*/  @P2 FFMA.FTZ R81, R34, R42.reuse, R38 ;  /* 0x0000002a22512223 */ /* 0x080fe20000010026 */
[----:B------:R-:W-:Y:S01]  /*0b20*/  @P2 FFMA.FTZ R83, R35, R42, R39 ;  /* 0x0000002a23532223 */ /* 0x000fe20000010027 */
[----:B0-----:R-:W-:Y:S01]  /*0b30*/  @P2 IMAD.WIDE.U32 R36, R43, 0x10, R46 ;  /* 0x000000102b242825 */ /* 0x001fe200078e002e */
[----:B------:R-:W-:Y:S02]  /*0b40*/  @P2 MOV R28, R75 ;  /* 0x0000004b001c2202 */ /* 0x000fe40000000f00 */
[----:B------:R-:W-:Y:S02]  /*0b50*/  @P2 MOV R29, R79 ;  /* 0x0000004f001d2202 */ /* 0x000fe40000000f00 */
[----:B------:R-:W-:Y:S02]  /*0b60*/  @P2 MOV R30, R81 ;  /* 0x00000051001e2202 */ /* 0x000fe40000000f00 */
[----:B------:R-:W-:Y:S01]  /*0b70*/  @P2 MOV R31, R83 ;  /* 0x00000053001f2202 */ /* 0x000fe20000000f00 */
[----:B------:R-:W-:Y:S06]  /*0b80*/  @P2 BRA `(.L_x_16425) ;  /* 0x00000000003c2947 */ /* 0x000fec0003800000 */
[----:B------:R-:W0:Y:S02]  /*0b90*/  LDC.64 R38, c[0x0][0x3e0] ;  /* 0x0000f800ff267b82 */ /* 0x000e240000000a00 */
[----:B0-----:R-:W-:-:S04]  /*0ba0*/  ISETP.NE.U32.AND P1, PT, R38, RZ, PT ;  /* 0x000000ff2600720c */ /* 0x001fc80003f25070 */
        /* <DEDUP_REMOVED lines=13> */
.L_x_16425:
[----:B------:R0:W-:Y:S01]  /*0c80*/  @P0 STG.E.128 desc[UR6][R92.64], R28 ;  /* 0x0000001c5c000986 */ /* 0x0001e2000c101d06 */
[----:B------:R-:W1:Y:S03]  /*0c90*/  @P0 LDC.64 R72, c[0x0][0x3a8] ;  /* 0x0000ea00ff480b82 */ /* 0x000e660000000a00 */
[----:B------:R-:W2:Y:S04]  /*0ca0*/  LDG.E.128 R32, desc[UR6][R76.64] ;  /* 0x000000064c207981 */ /* 0x000ea8000c1e1d00 */
[----:B------:R-:W2:Y:S01]  /*0cb0*/  @P2 LDG.E.128 R36, desc[UR6][R36.64] ;  /* 0x0000000624242981 */ /* 0x000ea2000c1e1d00 */
[----:B------:R-:W3:Y:S01]  /*0cc0*/  @P2 LDC.64 R46, c[0x0][0x3a0] ;  /* 0x0000e800ff2e2b82 */ /* 0x000ee20000000a00 */
[----:B------:R-:W-:-:S05]  /*0cd0*/  IADD3 R71, PT, PT, R45, 0x200, RZ ;  /* 0x000002002d477810 */ /* 0x000fca0007ffe0ff */
[----:B------:R-:W-:-:S04]  /*0ce0*/  IMAD.WIDE.U32 R102, R71, 0x10, R40 ;  /* 0x0000001047667825 */ /* 0x000fc800078e0028 */
[----:B-1----:R-:W-:-:S04]  /*0cf0*/  @P0 IMAD.WIDE.U32 R104, R43, 0x10, R72 ;  /* 0x000000102b680825 */ /* 0x002fc800078e0048 */
[-C--:B--2---:R-:W-:Y:S01]  /*0d00*/  @P2 FFMA.FTZ R85, R32, R42.reuse, R36 ;  /* 0x0000002a20552223 */ /* 0x084fe20000010024 */
[-C--:B------:R-:W-:Y:S01]  /*0d10*/  @P2 FFMA.FTZ R87, R33, R42.reuse, R37 ;  /* 0x0000002a21572223 */ /* 0x080fe20000010025 */
[-C--:B------:R-:W-:Y:S01]  /*0d20*/  @P2 FFMA.FTZ R89, R34, R42.reuse, R38 ;  /* 0x0000002a22592223 */ /* 0x080fe20000010026 */
[----:B------:R-:W-:Y:S01]  /*0d30*/  @P2 FFMA.FTZ R91, R35, R42, R39 ;  /* 0x0000002a235b2223 */ /* 0x000fe20000010027 */
[----:B---3--:R-:W-:Y:S01]  /*0d40*/  @P2 IMAD.WIDE.U32 R38, R71, 0x10, R46 ;  /* 0x0000001047262825 */ /* 0x008fe200078e002e */
[----:B0-----:R-:W-:Y:S02]  /*0d50*/  @P2 MOV R28, R85 ;  /* 0x00000055001c2202 */ /* 0x001fe40000000f00 */
[----:B------:R-:W-:Y:S02]  /*0d60*/  @P2 MOV R29, R87 ;  /* 0x00000057001d2202 */ /* 0x000fe40000000f00 */
[----:B------:R-:W-:Y:S02]  /*0d70*/  @P2 MOV R30, R89 ;  /* 0x00000059001e2202 */ /* 0x000fe40000000f00 */
[----:B------:R-:W-:Y:S01]  /*0d80*/  @P2 MOV R31, R91 ;  /* 0x0000005b001f2202 */ /* 0x000fe20000000f00 */
[----:B------:R-:W-:Y:S06]  /*0d90*/  @P2 BRA `(.L_x_16426) ;  /* 0x0000000000282947 */ /* 0x000fec0003800000 */
[----:B------:R-:W-:Y:S01]  /*0da0*/  ISETP.NE.U32.AND P3, PT, RZ, UR12, PT ;  /* 0x0000000cff007c0c */ /* 0x000fe2000bf65070 */
[-C--:B------:R-:W-:Y:S01]  /*0db0*/  FMUL.FTZ R85, R32, R42.reuse ;  /* 0x0000002a20557220 */ /* 0x080fe20000410000 */
[-C--:B------:R-:W-:Y:S01]  /*0dc0*/  FMUL.FTZ R87, R33, R42.reuse ;  /* 0x0000002a21577220 */ /* 0x080fe20000410000 */
[-C--:B------:R-:W-:Y:S01]  /*0dd0*/  FMUL.FTZ R89, R34, R42.reuse ;  /* 0x0000002a22597220 */ /* 0x080fe20000410000 */
[----:B------:R-:W-:Y:S01]  /*0de0*/  ISETP.NE.AND.EX P3, PT, RZ, UR13, PT, P3 ;  /* 0x0000000dff007c0c */ /* 0x000fe2000bf65330 */
[----:B------:R-:W-:-:S12]  /*0df0*/  FMUL.FTZ R91, R35, R42 ;  /* 0x0000002a235b7220 */ /* 0x000fd80000410000 */
[----:B------:R-:W-:Y:S02]  /*0e00*/  @P3 MOV R28, R85 ;  /* 0x00000055001c3202 */ /* 0x000fe40000000f00 */
[----:B------:R-:W-:Y:S02]  /*0e10*/  @P3 MOV R29, R87 ;  /* 0x00000057001d3202 */ /* 0x000fe40000000f00 */
[----:B------:R-:W-:Y:S02]  /*0e20*/  @P3 MOV R30, R89 ;  /* 0x00000059001e3202 */ /* 0x000fe40000000f00 */
[----:B------:R-:W-:-:S07]  /*0e30*/  @P3 MOV R31, R91 ;  /* 0x0000005b001f3202 */ /* 0x000fce0000000f00 */
.L_x_16426:
        /* <DEDUP_REMOVED lines=28> */
.L_x_16427:
[----:B------:R0:W-:Y:S01]  /*1000*/  @P0 STG.E.128 desc[UR6][R110.64], R28 ;  /* 0x0000001c6e000986 */ /* 0x0001e2000c101d06 */
[----:B------:R-:W1:Y:S03]  /*1010*/  @P0 LDC.64 R46, c[0x0][0x3a8] ;  /* 0x0000ea00ff2e0b82 */ /* 0x000e660000000a00 */
[----:B------:R-:W2:Y:S04]  /*1020*/  LDG.E.128 R32, desc[UR6][R76.64] ;  /* 0x000000064c207981 */ /* 0x000ea8000c1e1d00 */
[----:B------:R-:W2:Y:S01]  /*1030*/  @P2 LDG.E.128 R36, desc[UR6][R36.64] ;  /* 0x0000000624242981 */ /* 0x000ea2000c1e1d00 */
[----:B------:R-:W3:Y:S01]  /*1040*/  @P2 LDC.64 R72, c[0x0][0x3a0] ;  /* 0x0000e800ff482b82 */ /* 0x000ee20000000a00 */
[-C--:B--2---:R-:W-:Y:S01]  /*1050*/  @P2 FFMA.FTZ R103, R32, R42.reuse, R36 ;  /* 0x0000002a20672223 */ /* 0x084fe20000010024 */
[-C--:B------:R-:W-:Y:S01]  /*1060*/  @P2 FFMA.FTZ R105, R33, R42.reuse, R37 ;  /* 0x0000002a21692223 */ /* 0x080fe20000010025 */
[-C--:B------:R-:W-:Y:S01]  /*1070*/  @P2 FFMA.FTZ R107, R34, R42.reuse, R38 ;  /* 0x0000002a226b2223 */ /* 0x080fe20000010026 */
[----:B------:R-:W-:-:S02]  /*1080*/  @P2 FFMA.FTZ R109, R35, R42, R39 ;  /* 0x0000002a236d2223 */ /* 0x000fc40000010027 */
[----:B0-----:R-:W-:Y:S02]  /*1090*/  @P2 MOV R28, R103 ;  /* 0x00000067001c2202 */ /* 0x001fe40000000f00 */
[----:B------:R-:W-:Y:S02]  /*10a0*/  @P2 MOV R29, R105 ;  /* 0x00000069001d2202 */ /* 0x000fe40000000f00 */
[----:B------:R-:W-:Y:S02]  /*10b0*/  @P2 MOV R30, R107 ;  /* 0x0000006b001e2202 */ /* 0x000fe40000000f00 */
[----:B------:R-:W-:Y:S01]  /*10c0*/  @P2 MOV R31, R109 ;  /* 0x0000006d001f2202 */ /* 0x000fe20000000f00 */
[----:B-1-3--:R-:W-:Y:S06]  /*10d0*/  @P2 BRA `(.L_x_16428) ;  /* 0x0000000000282947 */ /* 0x00afec0003800000 */
        /* <DEDUP_REMOVED lines=10> */
.L_x_16428:
[----:B------:R-:W-:Y:S01]  /*1180*/  IADD3 R111, PT, PT, R45, 0x400, RZ ;  /* 0x000004002d6f7810 */ /* 0x000fe20007ffe0ff */
[----:B------:R-:W-:Y:S02]  /*1190*/  @P0 IMAD.WIDE.U32 R76, R93, 0x10, R46 ;  /* 0x000000105d4c0825 */ /* 0x000fe400078e002e */
[----:B------:R-:W0:Y:S02]  /*11a0*/  @P0 LDC.64 R46, c[0x0][0x3a8] ;  /* 0x0000ea00ff2e0b82 */ /* 0x000e240000000a00 */
[C---:B------:R-:W-:Y:S01]  /*11b0*/  IMAD.WIDE.U32 R32, R111.reuse, 0x10, R40 ;  /* 0x000000106f207825 */ /* 0x040fe200078e0028 */
[----:B------:R1:W-:Y:S03]  /*11c0*/  @P0 STG.E.128 desc[UR6][R76.64], R28 ;  /* 0x0000001c4c000986 */ /* 0x0003e6000c101d06 */
[----:B------:R-:W-:Y:S02]  /*11d0*/  @P2 IMAD.WIDE.U32 R36, R111, 0x10, R72 ;  /* 0x000000106f242825 */ /* 0x000fe400078e0048 */
[----:B------:R-:W2:Y:S04]  /*11e0*/  LDG.E.128 R32, desc[UR6][R32.64] ;  /* 0x0000000620207981 */ /* 0x000ea8000c1e1d00 */
[----:B------:R-:W2:Y:S02]  /*11f0*/  @P2 LDG.E.128 R36, desc[UR6][R36.64] ;  /* 0x0000000624242981 */ /* 0x000ea4000c1e1d00 */
[-C--:B--2---:R-:W-:Y:S01]  /*1200*/  @P2 FFMA.FTZ R73, R32, R42.reuse, R36 ;  /* 0x0000002a20492223 */ /* 0x084fe20000010024 */
[-C--:B------:R-:W-:Y:S01]  /*1210*/  @P2 FFMA.FTZ R113, R33, R42.reuse, R37 ;  /* 0x0000002a21712223 */ /* 0x080fe20000010025 */
[-C--:B------:R-:W-:Y:S01]  /*1220*/  @P2 FFMA.FTZ R115, R34, R42.reuse, R38 ;  /* 0x0000002a22732223 */ /* 0x080fe20000010026 */
[----:B------:R-:W-:-:S02]  /*1230*/  @P2 FFMA.FTZ R117, R35, R42, R39 ;  /* 0x0000002a23752223 */ /* 0x000fc40000010027 */
[----:B-1----:R-:W-:Y:S02]  /*1240*/  @P2 MOV R28, R73 ;  /* 0x00000049001c2202 */ /* 0x002fe40000000f00 */
[----:B------:R-:W-:Y:S02]  /*1250*/  @P2 MOV R29, R113 ;  /* 0x00000071001d2202 */ /* 0x000fe40000000f00 */
[----:B------:R-:W-:Y:S02]  /*1260*/  @P2 MOV R30, R115 ;  /* 0x00000073001e2202 */ /* 0x000fe40000000f00 */
[----:B------:R-:W-:Y:S01]  /*1270*/  @P2 MOV R31, R117 ;  /* 0x00000075001f2202 */ /* 0x000fe20000000f00 */
[----:B0-----:R-:W-:Y:S06]  /*1280*/  @P2 BRA `(.L_x_16429) ;  /* 0x0000000000282947 */ /* 0x001fec0003800000 */
        /* <DEDUP_REMOVED lines=10> */
.L_x_16429:
[----:B------:R-:W0:Y:S01]  /*1330*/  @P2 LDC.64 R32, c[0x0][0x3a0] ;  /* 0x0000e800ff202b82 */ /* 0x000e220000000a00 */
[----:B------:R-:W-:Y:S01]  /*1340*/  IADD3 R77, PT, PT, R45, 0x500, RZ ;  /* 0x000005002d4d7810 */ /* 0x000fe20007ffe0ff */
[----:B------:R-:W-:-:S04]  /*1350*/  @P0 IMAD.WIDE.U32 R46, R111, 0x10, R46 ;  /* 0x000000106f2e0825 */ /* 0x000fc800078e002e */
[C---:B------:R-:W-:Y:S01]  /*1360*/  IMAD.WIDE.U32 R34, R77.reuse, 0x10, R40 ;  /* 0x000000104d227825 */ /* 0x040fe200078e0028 */
[----:B------:R1:W-:Y:S03]  /*1370*/  @P0 STG.E.128 desc[UR6][R46.64], R28 ;  /* 0x0000001c2e000986 */ /* 0x0003e6000c101d06 */
[----:B0-----:R-:W-:Y:S02]  /*1380*/  @P2 IMAD.WIDE.U32 R36, R77, 0x10, R32 ;  /* 0x000000104d242825 */ /* 0x001fe400078e0020 */
        /* <DEDUP_REMOVED lines=21> */
.L_x_16430:
        /* <DEDUP_REMOVED lines=106> */
.L_x_16432:
[----:B------:R-:W-:Y:S05]  /*1b80*/  BSYNC.RECONVERGENT B0 ;  /* 0x0000000000007941 */ /* 0x000fea0003800200 */
.L_x_16431:
[----:B0-----:R-:W-:Y:S01]  /*1b90*/  LOP3.LUT R32, R44, 0x1f, RZ, 0xc0, !PT ;  /* 0x0000001f2c207812 */ /* 0x001fe200078ec0ff */
[----:B------:R-:W-:Y:S01]  /*1ba0*/  BAR.SYNC.DEFER_BLOCKING 0x0 ;  /* 0x0000000000007b1d */ /* 0x000fe20000010000 */
[----:B------:R-:W-:Y:S02]  /*1bb0*/  HFMA2 R34, -RZ, RZ, 0, 0 ;  /* 0x00000000ff227431 */ /* 0x000fe400000001ff */
[----:B------:R-:W-:Y:S02]  /*1bc0*/  ISETP.GT.U32.AND P2, PT, R32, 0x7, PT ;  /* 0x000000072000780c */ /* 0x000fe40003f44070 */
[----:B------:R-:W-:Y:S01]  /*1bd0*/  CS2R R32, SRZ ;  /* 0x0000000000207805 */ /* 0x000fe2000001ff00 */
[----:B------:R-:W-:Y:S10]  /*1be0*/  BSSY.RECONVERGENT B0, `(.L_x_16433) ;  /* 0x000000a000007945 */ /* 0x000ff40003800200 */
        /* <DEDUP_REMOVED lines=9> */
.L_x_16434:
[----:B------:R-:W-:Y:S05]  /*1c80*/  BSYNC.RECONVERGENT B0 ;  /* 0x0000000000007941 */ /* 0x000fea0003800200 */
.L_x_16433:
[----:B0-----:R-:W0:Y:S01]  /*1c90*/  SHFL.DOWN PT, R37, R32, 0x4, 0x1f ;  /* 0x08801f0020257f89 */ /* 0x001e2200000e0000 */
[----:B------:R-:W-:Y:S01]  /*1ca0*/  I2FP.F32.U32 R39, R34 ;  /* 0x0000002200277245 */ /* 0x000fe20000201000 */
[----:B------:R-:W-:Y:S01]  /*1cb0*/  UPLOP3.LUT UP0, UPT, UPT, UPT, UP0, 0x40, 0x4 ;  /* 0x000000000004789c */ /* 0x000fe20003f0e800 */
        /* <DEDUP_REMOVED lines=46> */
[----:B0-----:R-:W-:-:S05]  /*1fa0*/  FMUL.FTZ R37, R39, R36 ;  /* 0x0000002427257220 */ /* 0x001fca0000410000 */
[----:B------:R-:W0:Y:S01]  /*1fb0*/  SHFL.IDX PT, R125, R37, RZ, 0x1f ;  /* 0x00001fff257d7589 */ /* 0x000e2200000e0000 */
[----:B-1----:R-:W-:-:S04]  /*1fc0*/  FADD.FTZ R32, R34, R33 ;  /* 0x0000002122207221 */ /* 0x002fc80000010000 */
[----:B------:R-:W-:Y:S02]  /*1fd0*/  FFMA.FTZ R36, R39, R47, R32 ;  /* 0x0000002f27247223 */ /* 0x000fe40000010020 */
[----:B------:R-:W1:Y:S03]  /*1fe0*/  LDC R32, c[0x0][0x448] ;  /* 0x00011200ff207b82 */ /* 0x000e660000000800 */
[----:B------:R2:W1:Y:S05]  /*1ff0*/  SHFL.IDX PT, R35, R36, RZ, 0x1f ;  /* 0x00001fff24237589 */ /* 0x00046a00000e0000 */
[----:B--2---:R-:W2:Y:S01]  /*2000*/  LDC.64 R36, c[0x0][0x428] ;  /* 0x00010a00ff247b82 */ /* 0x004ea20000000a00 */
[C---:B0-----:R-:W-:Y:S01]  /*2010*/  FMUL.FTZ R33, R125.reuse, R125 ;  /* 0x0000007d7d217220 */ /* 0x041fe20000410000 */
[----:B------:R-:W-:-:S04]  /*2020*/  FSEL R40, R125, RZ, !P3 ;  /* 0x000000ff7d287208 */ /* 0x000fc80005800000 */
[----:B------:R-:W-:Y:S01]  /*2030*/  FSEL R33, R33, RZ, P3 ;  /* 0x000000ff21217208 */ /* 0x000fe20001800000 */
        /* <DEDUP_REMOVED lines=8> */
[----:B-1----:R-:W-:Y:S01]  /*20c0*/  FFMA.FTZ R32, R35, UR9, R32 ;  /* 0x0000000923207c23 */ /* 0x002fe20008010020 */
        /* <DEDUP_REMOVED lines=8> */
[C---:B------:R-:W-:Y:S01]  /*2150*/  FADD.FTZ R90, -R40.reuse, R115 ;  /* 0x00000073285a7221 */ /* 0x040fe20000010100 */
[----:B------:R-:W1:Y:S01]  /*2160*/  @!P2 LDC.64 R32, c[0x0][0x3c8] ;  /* 0x0000f200ff20ab82 */ /* 0x000e620000000a00 */
[----:B------:R-:W3:Y:S01]  /*2170*/  MUFU.RSQ R47, R47 ;  /* 0x0000002f002f7308 */ /* 0x000ee20000001400 */
[C---:B------:R-:W-:Y:S01]  /*2180*/  FADD.FTZ R92, -R40.reuse, R117 ;  /* 0x00000075285c7221 */ /* 0x040fe20000010100 */
[C---:B------:R-:W-:Y:S01]  /*2190*/  FADD.FTZ R94, -R40.reuse, R41 ;  /* 0x00000029285e7221 */ /* 0x040fe20000010100 */
[C---:B------:R-:W-:Y:S01]  /*21a0*/  FADD.FTZ R96, -R40.reuse, R119 ;  /* 0x0000007728607221 */ /* 0x040fe20000010100 */
[C---:B------:R-:W-:Y:S01]  /*21b0*/  FADD.FTZ R98, -R40.reuse, R121 ;  /* 0x0000007928627221 */ /* 0x040fe20000010100 */
[----:B------:R-:W-:Y:S01]  /*21c0*/  FADD.FTZ R100, -R40, R123 ;  /* 0x0000007b28647221 */ /* 0x000fe20000010100 */
[----:B0-----:R-:W-:-:S04]  /*21d0*/  @!P2 IMAD.WIDE R34, R68, 0x4, R34 ;  /* 0x000000044422a825 */ /* 0x001fc800078e0222 */
[C---:B---3--:R-:W-:Y:S01]  /*21e0*/  FMUL.FTZ R38, R47.reuse, R38 ;  /* 0x000000262f267220 */ /* 0x048fe20000410000 */
[C---:B------:R-:W-:Y:S01]  /*21f0*/  FMUL.FTZ R39, R47.reuse, R42 ;  /* 0x0000002a2f277220 */ /* 0x040fe20000410000 */
[----:B------:R0:W-:Y:S01]  /*2200*/  @!P2 STG.E desc[UR6][R34.64], R125 ;  /* 0x0000007d2200a986 */ /* 0x0001e2000c101906 */
[----:B------:R-:W-:Y:S01]  /*2210*/  FMUL.FTZ R46, R47, R46 ;  /* 0x0000002e2f2e7220 */ /* 0x000fe20000410000 */
[----:B------:R-:W-:Y:S01]  /*2220*/  FADD.FTZ R42, -R40, R85 ;  /* 0x00000055282a7221 */ /* 0x000fe20000010100 */
[----:B-1----:R-:W-:-:S04]  /*2230*/  @!P2 IMAD.WIDE R32, R68, 0x4, R32 ;  /* 0x000000044420a825 */ /* 0x002fc800078e0220 */
[C---:B------:R-:W-:Y:S01]  /*2240*/  FMUL.FTZ R72, R47.reuse, R72 ;  /* 0x000000482f487220 */ /* 0x040fe20000410000 */
[C---:B------:R-:W-:Y:S01]  /*2250*/  FMUL.FTZ R80, R47.reuse, R80 ;  /* 0x000000502f507220 */ /* 0x040fe20000410000 */
[C---:B------:R-:W-:Y:S01]  /*2260*/  FMUL.FTZ R82, R47.reuse, R82 ;  /* 0x000000522f527220 */ /* 0x040fe20000410000 */
[C---:B------:R-:W-:Y:S01]  /*2270*/  FMUL.FTZ R41, R47.reuse, R84 ;  /* 0x000000542f297220 */ /* 0x040fe20000410000 */
[----:B------:R1:W-:Y:S01]  /*2280*/  @!P2 STG.E desc[UR6][R32.64], R47 ;  /* 0x0000002f2000a986 */ /* 0x0003e2000c101906 */
[C---:B------:R-:W-:Y:S01]  /*2290*/  FMUL.FTZ R86, R47.reuse, R86 ;  /* 0x000000562f567220 */ /* 0x040fe20000410000 */
[C---:B------:R-:W-:Y:S01]  /*22a0*/  FMUL.FTZ R83, R47.reuse, R88 ;  /* 0x000000582f537220 */ /* 0x040fe20000410000 */
[C---:B------:R-:W-:Y:S01]  /*22b0*/  FMUL.FTZ R85, R47.reuse, R90 ;  /* 0x0000005a2f557220 */ /* 0x040fe20000410000 */
[C---:B0-----:R-:W-:Y:S01]  /*22c0*/  FMUL.FTZ R35, R47.reuse, R44 ;  /* 0x0000002c2f237220 */ /* 0x041fe20000410000 */
[C---:B------:R-:W-:Y:S01]  /*22d0*/  FMUL.FTZ R44, R47.reuse, R42 ;  /* 0x0000002a2f2c7220 */ /* 0x040fe20000410000 */
[C---:B------:R-:W-:Y:S01]  /*22e0*/  FMUL.FTZ R92, R47.reuse, R92 ;  /* 0x0000005c2f5c7220 */ /* 0x040fe20000410000 */
[----:B------:R-:W-:Y:S01]  /*22f0*/  FMUL.FTZ R94, R47, R94 ;  /* 0x0000005e2f5e7220 */ /* 0x000fe20000410000 */
[----:B------:R-:W-:Y:S01]  /*2300*/  FFMA.FTZ R34, R35, R55, R66 ;  /* 0x0000003723227223 */ /* 0x000fe20000010042 */
[----:B------:R-:W-:Y:S01]  /*2310*/  FFMA.FTZ R35, R46, R54, R11 ;  /* 0x000000362e237223 */ /* 0x000fe2000001000b */
[----:B------:R-:W-:Y:S01]  /*2320*/  FADD.FTZ R46, -R40, R87 ;  /* 0x00000057282e7221 */ /* 0x000fe20000010100 */
[----:B------:R-:W-:Y:S01]  /*2330*/  FMUL.FTZ R87, R47, R96 ;  /* 0x000000602f577220 */ /* 0x000fe20000410000 */
[----:B-1----:R-:W-:Y:S01]  /*2340*/  FFMA.FTZ R32, R38, R56, R69 ;  /* 0x0000003826207223 */ /* 0x002fe20000010045 */
[----:B------:R-:W-:Y:S01]  /*2350*/  FFMA.FTZ R33, R39, R53, R12 ;  /* 0x0000003527217223 */ /* 0x000fe2000001000c */
[----:B--2---:R-:W-:-:S04]  /*2360*/  IMAD.WIDE.U32 R38, R45, 0x10, R36 ;  /* 0x000000102d267825 */ /* 0x004fc800078e0024 */
[C---:B------:R-:W-:Y:S01]  /*2370*/  FMUL.FTZ R45, R47.reuse, R46 ;  /* 0x0000002e2f2d7220 */ /* 0x040fe20000410000 */
[C---:B------:R-:W-:Y:S01]  /*2380*/  FMUL.FTZ R98, R47.reuse, R98 ;  /* 0x000000622f627220 */ /* 0x040fe20000410000 */
[----:B------:R-:W-:Y:S01]  /*2390*/  FMUL.FTZ R89, R47, R100 ;  /* 0x000000642f597220 */ /* 0x000fe20000410000 */
[----:B------:R-:W-:Y:S01]  /*23a0*/  IMAD.WIDE.U32 R42, R43, 0x10, R36 ;  /* 0x000000102b2a7825 */ /* 0x000fe200078e0024 */
[----:B------:R0:W-:Y:S03]  /*23b0*/  STG.E.128 desc[UR6][R38.64], R32 ;  /* 0x0000002026007986 */ /* 0x0001e6000c101d06 */
[----:B------:R-:W-:Y:S01]  /*23c0*/  FFMA.FTZ R44, R44, R52, R67 ;  /* 0x000000342c2c7223 */ /* 0x000fe20000010043 */
[----:B------:R-:W-:Y:S01]  /*23d0*/  FFMA.FTZ R45, R45, R49, R10 ;  /* 0x000000312d2d7223 */ /* 0x000fe2000001000a */
[C---:B0-----:R-:W-:Y:S01]  /*23e0*/  FMUL.FTZ R32, R47.reuse, R74 ;  /* 0x0000004a2f207220 */ /* 0x041fe20000410000 */
[C---:B------:R-:W-:Y:S01]  /*23f0*/  FADD.FTZ R34, -R40.reuse, R107 ;  /* 0x0000006b28227221 */ /* 0x040fe20000010100 */
[----:B------:R-:W0:Y:S01]  /*2400*/  LDC.64 R74, c[0x0][0x380] ;  /* 0x0000e000ff4a7b82 */ /* 0x000e220000000a00 */
[----:B------:R-:W-:Y:S01]  /*2410*/  FADD.FTZ R38, -R40, R109 ;  /* 0x0000006d28267221 */ /* 0x000fe20000010100 */
        /* <DEDUP_REMOVED lines=8> */
[----:B------:R-:W-:-:S04]  /*24a0*/  IMAD.WIDE.U32 R70, R71, 0x10, R36 ;  /* 0x0000001047467825 */ /* 0x000fc800078e0024 */
[----:B------:R-:W-:Y:S01]  /*24b0*/  FFMA.FTZ R32, R32, R48, R65 ;  /* 0x0000003020207223 */ /* 0x000fe20000010041 */
[----:B------:R-:W-:Y:S01]  /*24c0*/  FFMA.FTZ R34, R39, R27, R62 ;  /* 0x0000001b27227223 */ /* 0x000fe2000001003e */
[----:B------:R-:W-:Y:S01]  /*24d0*/  FFMA.FTZ R35, R80, R26, R7 ;  /* 0x0000001a50237223 */ /* 0x000fe20000010007 */
[----:B------:R-:W-:Y:S01]  /*24e0*/  IMAD.WIDE.U32 R72, R93, 0x10, R36 ;  /* 0x000000105d487825 */ /* 0x000fe200078e0024 */
[----:B------:R1:W-:Y:S03]  /*24f0*/  STG.E.128 desc[UR6][R42.64], R44 ;  /* 0x0000002c2a007986 */ /* 0x0003e6000c101d06 */
[----:B------:R-:W-:Y:S01]  /*2500*/  FFMA.FTZ R38, R81, R23, R60 ;  /* 0x0000001751267223 */ /* 0x000fe2000001003c */
[----:B------:R-:W-:Y:S01]  /*2510*/  FFMA.FTZ R39, R40, R22, R5 ;  /* 0x0000001628277223 */ /* 0x000fe20000010005 */
[----:B------:R-:W-:-:S04]  /*2520*/  IMAD.WIDE.U32 R78, R111, 0x10, R36 ;  /* 0x000000106f4e7825 */ /* 0x000fc800078e0024 */
[----:B------:R-:W-:Y:S01]  /*2530*/  FFMA.FTZ R40, R86, R20, R61 ;  /* 0x0000001456287223 */ /* 0x000fe2000001003d */
[----:B------:R2:W-:Y:S01]  /*2540*/  STG.E.128 desc[UR6][R70.64], R32 ;  /* 0x0000002046007986 */ /* 0x0005e2000c101d06 */
[----:B------:R-:W-:-:S04]  /*2550*/  IMAD.WIDE.U32 R76, R77, 0x10, R36 ;  /* 0x000000104d4c7825 */ /* 0x000fc800078e0024 */
[----:B------:R-:W-:Y:S01]  /*2560*/  FFMA.FTZ R36, R82, R24, R63 ;  /* 0x0000001852247223 */ /* 0x000fe2000001003f */
[----:B------:R-:W-:Y:S01]  /*2570*/  FFMA.FTZ R37, R41, R21, R6 ;  /* 0x0000001529257223 */ /* 0x000fe20000010006 */
[----:B------:R-:W-:Y:S01]  /*2580*/  FFMA.FTZ R41, R83, R17, R4 ;  /* 0x0000001153297223 */ /* 0x000fe20000010004 */
[----:B0-----:R-:W-:-:S03]  /*2590*/  IADD3 R68, PT, PT, R68, R74, RZ ;  /* 0x0000004a44447210 */ /* 0x001fc60007ffe0ff */
[----:B------:R2:W-:Y:S01]  /*25a0*/  STG.E.128 desc[UR6][R72.64], R36 ;  /* 0x0000002448007986 */ /* 0x0005e2000c101d06 */
[----:B------:R-:W-:Y:S01]  /*25b0*/  ISETP.GE.AND P2, PT, R68, R75, PT ;  /* 0x0000004b4400720c */ /* 0x000fe20003f46270 */
[----:B-1----:R-:W-:Y:S01]  /*25c0*/  FFMA.FTZ R42, R85, R19, R58 ;  /* 0x00000013552a7223 */ /* 0x002fe2000001003a */
[----:B------:R-:W-:Y:S01]  /*25d0*/  FFMA.FTZ R43, R92, R18, R3 ;  /* 0x000000125c2b7223 */ /* 0x000fe20000010003 */
[----:B------:R-:W-:Y:S01]  /*25e0*/  FFMA.FTZ R44, R94, R16, R59 ;  /* 0x000000105e2c7223 */ /* 0x000fe2000001003b */
[----:B------:R-:W-:Y:S01]  /*25f0*/  FFMA.FTZ R45, R87, R15, R2 ;  /* 0x0000000f572d7223 */ /* 0x000fe20000010002 */
[----:B------:R-:W-:Y:S01]  /*2600*/  FFMA.FTZ R46, R98, R14, R57 ;  /* 0x0000000e622e7223 */ /* 0x000fe20000010039 */
[----:B------:R-:W-:Y:S01]  /*2610*/  FFMA.FTZ R47, R89, R13, R0 ;  /* 0x0000000d592f7223 */ /* 0x000fe20000010000 */
[----:B------:R2:W-:Y:S04]  /*2620*/  STG.E.128 desc[UR6][R78.64], R40 ;  /* 0x000000284e007986 */ /* 0x0005e8000c101d06 */
[----:B------:R2:W-:Y:S02]  /*2630*/  STG.E.128 desc[UR6][R76.64], R44 ;  /* 0x0000002c4c007986 */ /* 0x0005e4000c101d06 */
[----:B------:R-:W-:Y:S05]  /*2640*/  @!P2 BRA `(.L_x_16435) ;  /* 0xffffffe000d0a947 */ /* 0x000fea000383ffff */
[----:B------:R-:W-:Y:S05]  /*2650*/  EXIT ;  /* 0x000000000000794d */ /* 0x000fea0003800000 */
.L_x_16436:
        /* <DEDUP_REMOVED lines=10> */
.L_x_21032:


//--------------------- .text._ZN10layer_norm13ln_fwd_kernelINS_13Kernel_traitsI6__halfffffjLj6144ELj1ELj1ELj8ELj16ENS_18Kernel_traits_baseILj6144ES2_ffffjLj256EEEEELb0ELb0ELb1ELb0EEEvNS_9FwdParamsE --------------------------
	.section	.text._ZN10layer_norm13ln_fwd_kernelINS_13Kernel_traitsI6__halfffffjLj6144ELj1ELj1ELj8ELj16ENS_18Kernel_traits_baseILj6144ES2_ffffjLj256EEEEELb0ELb0ELb1ELb0EEEvNS_9FwdParamsE,"ax",@progbits
	.align	128
        .global         _ZN10layer_norm13ln_fwd_kernelINS_13Kernel_traitsI6__halfffffjLj6144ELj1ELj1ELj8ELj16ENS_18Kernel_traits_baseILj6144ES2_ffffjLj256EEEEELb0ELb0ELb1ELb0EEEvNS_9FwdParamsE
        .type           _ZN10layer_norm13ln_fwd_kernelINS_13Kernel_traitsI6__halfffffjLj6144ELj1ELj1ELj8ELj16ENS_18Kernel_traits_baseILj6144ES2_ffffjLj256EEEEELb0ELb0ELb1ELb0EEEvNS_9FwdParamsE,@function
        .size           _ZN10layer_norm13ln_fwd_kernelINS_13Kernel_traitsI6__halfffffjLj6144ELj1ELj1ELj8ELj16ENS_18Kernel_traits_baseILj6144ES2_ffffjLj256EEEEELb0ELb0ELb1ELb0EEEvNS_9FwdParamsE,(.L_x_21033 - _ZN10layer_norm13ln_fwd_kernelINS_13Kernel_traitsI6__halfffffjLj6144ELj1ELj1ELj8ELj16ENS_18Kernel_traits_baseILj6144ES2_ffffjLj256EEEEELb0ELb0ELb1ELb0EEEvNS_9FwdParamsE)
        .other          _ZN10layer_norm13ln_fwd_kernelINS_13Kernel_traitsI6__halfffffjLj6144ELj1ELj1ELj8ELj16ENS_18Kernel_traits_baseILj6144ES2_ffffjLj256EEEEELb0ELb0ELb1ELb0EEEvNS_9FwdParamsE,@"STO_CUDA_ENTRY STV_DEFAULT"
_ZN10layer_norm13ln_fwd_kernelINS_13Kernel_traitsI6__halfffffjLj6144ELj1ELj1ELj8ELj16ENS_18Kernel_traits_baseILj6144ES2_ffffjLj256EEEEELb0ELb0ELb1ELb0EEEvNS_9FwdParamsE:
.text._ZN10layer_norm13ln_fwd_kernelINS_13Kernel_traitsI6__halfffffjLj6144ELj1ELj1ELj8ELj16ENS_18Kernel_traits_baseILj6144ES2_ffffjLj256EEEEELb0ELb0ELb1ELb0EEEvNS_9FwdParamsE:
        /* <DEDUP_REMOVED lines=17> */
[C---:B------:R-:W-:Y:S02]  /*0110*/  ISETP.GE.U32.AND P2, PT, R54.reuse, 0x300, PT ;  /* 0x000003003600780c */ /* 0x040fe40003f46070 */
[C---:B------:R-:W-:Y:S02]  /*0120*/  ISETP.GE.U32.AND P3, PT, R54.reuse, 0x400, PT ;  /* 0x000004003600780c */ /* 0x040fe40003f66070 */
[C---:B------:R-:W-:Y:S02]  /*0130*/  ISETP.GE.U32.AND P4, PT, R54.reuse, 0x500, PT ;  /* 0x000005003600780c */ /* 0x040fe40003f86070 */
[----:B------:R-:W-:Y:S02]  /*0140*/  ISETP.GE.U32.AND P0, PT, R54, 0x100, PT ;  /* 0x000001003600780c */ /* 0x000fe40003f06070 */
[----:B------:R-:W-:-:S03]  /*0150*/  MOV R5, R55 ;  /* 0x0000003700057202 */ /* 0x000fc60000000f00 */
[----:B------:R-:W0:Y:S08]  /*0160*/  @P1 LDC.64 R26, c[0x0][0x3d0] ;  /* 0x0000f400ff1a1b82 */ /* 0x000e300000000a00 */
[----:B------:R-:W1:Y:S01]  /*0170*/  @P1 LDC.64 R28, c[0x0][0x438] ;  /* 0x00010e00ff1c1b82 */ /* 0x000e620000000a00 */
[----:B------:R-:W-:-:S07]  /*0180*/  @P0 LOP3.LUT R5, R55, 0x100, RZ, 0xfc, !PT ;  /* 0x0000010037050812 */ /* 0x000fce00078efcff */
[----:B------:R-:W2:Y:S08]  /*0190*/  @P2 LDC.64 R30, c[0x0][0x3d0] ;  /* 0x0000f400ff1e2b82 */ /* 0x000eb00000000a00 */
[----:B------:R-:W3:Y:S01]  /*01a0*/  @P2 LDC.64 R32, c[0x0][0x438] ;  /* 0x00010e00ff202b82 */ /* 0x000ee20000000a00 */
[----:B0-----:R-:W-:-:S05]  /*01b0*/  @P1 IMAD.WIDE.U32 R26, R5, 0x8, R26 ;  /* 0x00000008051a1825 */ /* 0x001fca00078e001a */
[----:B------:R0:W5:Y:S02]  /*01c0*/  @P1 LDG.E.64 R18, desc[UR6][R26.64] ;  /* 0x000000061a121981 */ /* 0x000164000c1e1b00 */
[----:B------:R-:W4:Y:S01]  /*01d0*/  @P3 LDC.64 R34, c[0x0][0x3d0] ;  /* 0x0000f400ff223b82 */ /* 0x000f220000000a00 */
[C---:B-1----:R-:W-:Y:S01]  /*01e0*/  @P1 IMAD.WIDE.U32 R28, R5.reuse, 0x8, R28 ;  /* 0x00000008051c1825 */ /* 0x042fe200078e001c */
[----:B------:R-:W-:-:S04]  /*01f0*/  @P1 IADD3 R5, PT, PT, R5, 0x100, RZ ;  /* 0x0000010005051810 */ /* 0x000fc80007ffe0ff */
        /* <DEDUP_REMOVED lines=10> */
[----:B------:R0:W5:Y:S01]  /*02a0*/  @P3 LDG.E.64 R6, desc[UR6][R34.64] ;  /* 0x0000000622063981 */ /* 0x000162000c1e1b00 */
[C---:B-1----:R-:W-:Y:S01]  /*02b0*/  @P3 IMAD.WIDE.U32 R36, R5.reuse, 0x8, R36 ;  /* 0x0000000805243825 */ /* 0x042fe200078e0024 */
[----:B------:R-:W-:Y:S01]  /*02c0*/  @P3 IADD3 R5, PT, PT, R5, 0x100, RZ ;  /* 0x0000010005053810 */ /* 0x000fe20007ffe0ff */
[----:B------:R-:W1:Y:S03]  /*02d0*/  @P0 LDC.64 R2, c[0x0][0x3d0] ;  /* 0x0000f400ff020b82 */ /* 0x000e660000000a00 */
[----:B------:R0:W5:Y:S01]  /*02e0*/  @P3 LD.E.64 R14, desc[UR6][R36.64] ;  /* 0x00000006240e3980 */ /* 0x000162000c101b00 */
[----:B--2---:R-:W-:-:S04]  /*02f0*/  @P4 IMAD.WIDE.U32 R38, R5, 0x8, R38 ;  /* 0x0000000805264825 */ /* 0x004fc800078e0026 */
[----:B------:R-:W2:Y:S01]  /*0300*/  @P0 LDC.64 R24, c[0x0][0x438] ;  /* 0x00010e00ff180b82 */ /* 0x000ea20000000a00 */
[----:B------:R0:W5:Y:S01]  /*0310*/  @P4 LDG.E.64 R22, desc[UR6][R38.64] ;  /* 0x0000000626164981 */ /* 0x000162000c1e1b00 */
[----:B---3--:R-:W-:-:S05]  /*0320*/  @P4 IMAD.WIDE.U32 R40, R5, 0x8, R40 ;  /* 0x0000000805284825 */ /* 0x008fca00078e0028 */
[----:B------:R0:W5:Y:S01]  /*0330*/  @P4 LD.E.64 R48, desc[UR6][R40.64] ;  /* 0x0000000628304980 */ /* 0x000162000c101b00 */
[----:B-1----:R-:W-:-:S05]  /*0340*/  @P0 IMAD.WIDE.U32 R2, R55, 0x8, R2 ;  /* 0x0000000837020825 */ /* 0x002fca00078e0002 */
[----:B------:R0:W5:Y:S01]  /*0350*/  @P0 LDG.E.64 R20, desc[UR6][R2.64] ;  /* 0x0000000602140981 */ /* 0x000162000c1e1b00 */
[----:B--2---:R-:W-:-:S05]  /*0360*/  @P0 IMAD.WIDE.U32 R24, R55, 0x8, R24 ;  /* 0x0000000837180825 */ /* 0x004fca00078e0018 */
        /* <DEDUP_REMOVED lines=11> */
.L_x_16438:
[C---:B------:R-:W-:Y:S02]  /*0420*/  ISETP.GE.U32.AND P1, PT, R54.reuse, 0x200, PT ;  /* 0x000002003600780c */ /* 0x040fe40003f26070 */
[C---:B------:R-:W-:Y:S02]  /*0430*/  ISETP.GE.U32.AND P2, PT, R54.reuse, 0x300, PT ;  /* 0x000003003600780c */ /* 0x040fe40003f46070 */
[C---:B------:R-:W-:Y:S02]  /*0440*/  ISETP.GE.U32.AND P3, PT, R54.reuse, 0x400, PT ;  /* 0x000004003600780c */ /* 0x040fe40003f66070 */
[C---:B------:R-:W-:Y:S02]  /*0450*/  ISETP.GE.U32.AND P4, PT, R54.reuse, 0x500, PT ;  /* 0x000005003600780c */ /* 0x040fe40003f86070 */
[C---:B------:R-:W-:Y:S02]  /*0460*/  ISETP.GE.U32.AND P0, PT, R54.reuse, 0x100, PT ;  /* 0x000001003600780c */ /* 0x040fe40003f06070 */
[----:B------:R-:W-:-:S02]  /*0470*/  ISETP.GE.U32.AND P5, PT, R54, 0x600, PT ;  /* 0x000006003600780c */ /* 0x000fc40003fa6070 */
[----:B------:R-:W-:Y:S01]  /*0480*/  MOV R5, R55 ;  /* 0x0000003700057202 */ /* 0x000fe20000000f00 */
[----:B------:R-:W0:Y:S08]  /*0490*/  @P1 LDC.64 R26, c[0x0][0x3d0] ;  /* 0x0000f400ff1a1b82 */ /* 0x000e300000000a00 */
[----:B------:R-:W1:Y:S01]  /*04a0*/  @P2 LDC.64 R30, c[0x0][0x3d0] ;  /* 0x0000f400ff1e2b82 */ /* 0x000e620000000a00 */
[----:B------:R-:W-:-:S07]  /*04b0*/  @P0 LOP3.LUT R5, R55, 0x100, RZ, 0xfc, !PT ;  /* 0x0000010037050812 */ /* 0x000fce00078efcff */
[----:B------:R-:W2:Y:S08]  /*04c0*/  @P3 LDC.64 R34, c[0x0][0x3d0] ;  /* 0x0000f400ff223b82 */ /* 0x000eb00000000a00 */
[----:B------:R-:W3:Y:S01]  /*04d0*/  @P4 LDC.64 R36, c[0x0][0x3d0] ;  /* 0x0000f400ff244b82 */ /* 0x000ee20000000a00 */
[C---:B0-----:R-:W-:Y:S01]  /*04e0*/  @P1 IMAD.WIDE.U32 R26, R5.reuse, 0x8, R26 ;  /* 0x00000008051a1825 */ /* 0x041fe200078e001a */
[----:B------:R-:W-:-:S04]  /*04f0*/  @P1 IADD3 R5, PT, PT, R5, 0x100, RZ ;  /* 0x0000010005051810 */ /* 0x000fc80007ffe0ff */
        /* <DEDUP_REMOVED lines=12> */
[----:B----4-:R-:W-:-:S05]  /*05c0*/  @P0 IMAD.WIDE.U32 R30, R55, 0x8, R28 ;  /* 0x00000008371e0825 */ /* 0x010fca00078e001c */
        /* <DEDUP_REMOVED lines=9> */
.L_x_16439:
[----:B------:R-:W-:Y:S05]  /*0660*/  BSYNC.RECONVERGENT B0 ;  /* 0x0000000000007941 */ /* 0x000fea0003800200 */
.L_x_16437:
[----:B------:R-:W0:Y:S02]  /*0670*/  LDCU UR4, c[0x0][0x384] ;  /* 0x00007080ff0477ac */ /* 0x000e240008000800 */
[----:B0-----:R-:W-:-:S13]  /*0680*/  ISETP.GE.AND P0, PT, R53, UR4, PT ;  /* 0x0000000435007c0c */ /* 0x001fda000bf06270 */
[----:B------:R-:W-:Y:S05]  /*0690*/  @P0 EXIT ;  /* 0x000000000000094d */ /* 0x000fea0003800000 */
[----:B-----5:R-:W-:Y:S01]  /*06a0*/  MOV R61, R18 ;  /* 0x00000012003d7202 */ /* 0x020fe20000000f00 */
[----:B------:R-:W0:Y:S01]  /*06b0*/  LDCU UR10, c[0x0][0x40c] ;  /* 0x00008180ff0a77ac */ /* 0x000e220008000800 */
[----:B------:R-:W-:Y:S02]  /*06c0*/  SHF.R.U64 R62, R18, 0x10, R19 ;  /* 0x00000010123e7819 */ /* 0x000fe40000001213 */
[----:B------:R-:W-:Y:S01]  /*06d0*/  MOV R18, R17 ;  /* 0x0000001100127202 */ /* 0x000fe20000000f00 */
[----:B------:R-:W1:Y:S01]  /*06e0*/  LDCU.U8 UR11, c[0x0][0x410] ;  /* 0x00008200ff0b77ac */ /* 0x000e620008000000 */
[--C-:B------:R-:W-:Y:S02]  /*06f0*/  SHF.R.U64 R64, R16, 0x10, R17.reuse ;  /* 0x0000001010407819 */ /* 0x100fe40000001211 */
[----:B------:R-:W-:Y:S01]  /*0700*/  SHF.R.U32.HI R27, RZ, 0x10, R17 ;  /* 0x00000010ff1b7819 */ /* 0x000fe20000011611 */
[----:B------:R-:W2:Y:S01]  /*0710*/  LDCU UR12, c[0x0][0x400] ;  /* 0x00008000ff0c77ac */ /* 0x000ea20008000800 */
[----:B------:R-:W-:-:S02]  /*0720*/  MOV R17, R7 ;  /* 0x0000000700117202 */ /* 0x000fc40000000f00 */
[--C-:B------:R-:W-:Y:S01]  /*0730*/  SHF.R.U64 R66, R6, 0x10, R7.reuse ;  /* 0x0000001006427819 */ /* 0x100fe20000001207 */
[----:B------:R-:W3:Y:S01]  /*0740*/  LDCU.64 UR8, c[0x0][0x3a0] ;  /* 0x00007400ff0877ac */ /* 0x000ee20008000a00 */
[----:B------:R-:W-:Y:S02]  /*0750*/  SHF.R.U32.HI R28, RZ, 0x10, R7 ;  /* 0x00000010ff1c7819 */ /* 0x000fe40000011607 */
[----:B------:R-:W-:Y:S01]  /*0760*/  MOV R67, R22 ;  /* 0x0000001600437202 */ /* 0x000fe20000000f00 */
[----:B------:R-:W-:Y:S01]  /*0770*/  UPLOP3.LUT UP0, UPT, UPT, UPT, UPT, 0x40, 0x4 ;  /* 0x000000000004789c */ /* 0x000fe20003f0e870 */
[----:B------:R-:W-:Y:S02]  /*0780*/  MOV R7, R23 ;  /* 0x0000001700077202 */ /* 0x000fe40000000f00 */
[----:B------:R-:W-:Y:S02]  /*0790*/  SHF.R.U64 R71, R8, 0x10, R9 ;  /* 0x0000001008477819 */ /* 0x000fe40000001209 */
[----:B------:R-:W-:-:S02]  /*07a0*/  PRMT R67, R67, 0x5410, R7 ;  /* 0x0000541043437816 */ /* 0x000fc40000000007 */
[----:B------:R-:W-:Y:S02]  /*07b0*/  SHF.R.U32.HI R7, RZ, 0x10, R9 ;  /* 0x00000010ff077819 */ /* 0x000fe40000011609 */
[----:B------:R-:W-:Y:S02]  /*07c0*/  SHF.R.U64 R73, R12, 0x10, R13 ;  /* 0x000000100c497819 */ /* 0x000fe4000000120d */
[----:B------:R-:W-:Y:S02]  /*07d0*/  PRMT R71, R71, 0x5410, R7 ;  /* 0x0000541047477816 */ /* 0x000fe40000000007 */
[----:B------:R-:W-:Y:S02]  /*07e0*/  SHF.R.U32.HI R7, RZ, 0x10, R13 ;  /* 0x00000010ff077819 */ /* 0x000fe4000001160d */
[----:B------:R-:W-:Y:S02]  /*07f0*/  SHF.R.S32.HI R4, RZ, 0x2, R4 ;  /* 0x00000002ff047819 */ /* 0x000fe40000011404 */
[----:B------:R-:W-:-:S02]  /*0800*/  MOV R65, R6 ;  /* 0x0000000600417202 */ /* 0x000fc40000000f00 */
[----:B------:R-:W-:Y:S02]  /*0810*/  PRMT R73, R73, 0x5410, R7 ;  /* 0x0000541049497816 */ /* 0x000fe40000000007 */
[----:B------:R-:W-:Y:S02]  /*0820*/  LOP3.LUT R7, R4, 0xff, RZ, 0xc0, !PT ;  /* 0x000000ff04077812 */ /* 0x000fe400078ec0ff */
[----:B------:R-:W-:Y:S02]  /*0830*/  PRMT R65, R65, 0x5410, R17 ;  /* 0x0000541041417816 */ /* 0x000fe40000000011 */
[--C-:B------:R-:W-:Y:S02]  /*0840*/  SHF.R.U64 R72, R10, 0x10, R11.reuse ;  /* 0x000000100a487819 */ /* 0x100fe4000000120b */
[----:B------:R-:W-:Y:S02]  /*0850*/  SHF.R.U32.HI R17, RZ, 0x10, R11 ;  /* 0x00000010ff117819 */ /* 0x000fe4000001160b */
[----:B------:R-:W-:-:S02]  /*0860*/  SHF.R.U32.HI R4, RZ, 0x1, R4 ;  /* 0x00000001ff047819 */ /* 0x000fc40000011604 */
[----:B------:R-:W-:Y:S02]  /*0870*/  VIADDMNMX R0, R7, -R0, RZ, !PT ;  /* 0x8000000007007246 */ /* 0x000fe400078001ff */
[----:B------:R-:W-:Y:S02]  /*0880*/  PRMT R72, R72, 0x5410, R17 ;  /* 0x0000541048487816 */ /* 0x000fe40000000011 */
[--C-:B------:R-:W-:Y:S02]  /*0890*/  SHF.R.U64 R74, R14, 0x10, R15.reuse ;  /* 0x000000100e4a7819 */ /* 0x100fe4000000120f */
[----:B------:R-:W-:Y:S02]  /*08a0*/  SHF.R.U32.HI R17, RZ, 0x10, R15 ;  /* 0x00000010ff117819 */ /* 0x000fe4000001160f */
[----:B------:R-:W-:Y:S02]  /*08b0*/  LOP3.LUT R51, R4, 0x7fffff80, RZ, 0xc0, !PT ;  /* 0x7fffff8004337812 */ /* 0x000fe400078ec0ff */
[----:B------:R-:W-:-:S02]  /*08c0*/  VIMNMX R0, PT, PT, R0, 0x20, PT ;  /* 0x0000002000007848 */ /* 0x000fc40003fe0100 */
[----:B------:R-:W-:Y:S02]  /*08d0*/  MOV R63, R16 ;  /* 0x00000010003f7202 */ /* 0x000fe40000000f00 */
[----:B------:R-:W-:Y:S02]  /*08e0*/  PRMT R74, R74, 0x5410, R17 ;  /* 0x000054104a4a7816 */ /* 0x000fe40000000011 */
[----:B------:R-:W-:Y:S02]  /*08f0*/  SHF.L.U32 R17, R55, 0x5, RZ ;  /* 0x0000000537117819 */ /* 0x000fe400000006ff */
[----:B------:R-:W-:Y:S02]  /*0900*/  LEA R0, R0, R51, 0x2 ;  /* 0x0000003300007211 */ /* 0x000fe400078e10ff */
[----:B------:R-:W-:Y:S02]  /*0910*/  PRMT R63, R63, 0x5410, R18 ;  /* 0x000054103f3f7816 */ /* 0x000fe40000000012 */
[----:B------:R-:W-:-:S02]  /*0920*/  LOP3.LUT R18, R17, 0x3e0, RZ, 0xc0, !PT ;  /* 0x000003e011127812 */ /* 0x000fc400078ec0ff */
[----:B------:R-:W-:Y:S01]  /*0930*/  I2FP.F32.U32 R52, R0 ;  /* 0x0000000000347245 */ /* 0x000fe20000201000 */
[----:B------:R-:W-:Y:S01]  /*0940*/  HADD2.F32 R0, -RZ, R3.H0_H0 ;  /* 0x20000003ff007230 */ /* 0x000fe20000004100 */
[----:B------:R-:W-:Y:S01]  /*0950*/  VIADDMNMX R18, R7, -R18, RZ, !PT ;  /* 0x8000001207127246 */ /* 0x000fe200078001ff */
[----:B------:R-:W-:Y:S01]  /*0960*/  HADD2.F32 R7, -RZ, R2.H0_H0 ;  /* 0x20000002ff077230 */ /* 0x000fe20000004100 */
[----:B------:R-:W-:Y:S02]  /*0970*/  MOV R56, R20 ;  /* 0x0000001400387202 */ /* 0x000fe40000000f00 */
[----:B------:R-:W4:Y:S01]  /*0980*/  MUFU.RCP R52, R52 ;  /* 0x0000003400347308 */ /* 0x000f220000001000 */
[----:B------:R-:W-:Y:S02]  /*0990*/  VIMNMX R18, PT, PT, R18, 0x20, PT ;  /* 0x0000002012127848 */ /* 0x000fe40003fe0100 */
[----:B------:R-:W-:Y:S02]  /*09a0*/  SHF.R.U64 R57, R20, 0x10, R21 ;  /* 0x0000001014397819 */ /* 0x000fe40000001215 */
[----:B------:R-:W-:-:S02]  /*09b0*/  MOV R6, R25 ;  /* 0x0000001900067202 */ /* 0x000fc40000000f00 */
[----:B------:R-:W-:Y:S02]  /*09c0*/  SHF.R.U64 R5, R24, 0x10, R25 ;  /* 0x0000001018057819 */ /* 0x000fe40000001219 */
[----:B------:R-:W-:Y:S02]  /*09d0*/  LEA R51, R18, R51, 0x2 ;  /* 0x0000003312337211 */ /* 0x000fe400078e10ff */
[----:B------:R-:W-:Y:S02]  /*09e0*/  MOV R26, R21 ;  /* 0x00000015001a7202 */ /* 0x000fe40000000f00 */
[----:B------:R-:W-:Y:S02]  /*09f0*/  MOV R20, R19 ;  /* 0x0000001300147202 */ /* 0x000fe40000000f00 */
[----:B------:R-:W-:Y:S02]  /*0a00*/  SHF.R.U64 R70, R22, 0x10, R23 ;  /* 0x0000001016467819 */ /* 0x000fe40000001217 */
[----:B------:R-:W-:-:S02]  /*0a10*/  MOV R50, R24 ;  /* 0x0000001800327202 */ /* 0x000fc40000000f00 */
[----:B------:R-:W-:Y:S02]  /*0a20*/  SHF.R.U32.HI R16, RZ, 0x10, R25 ;  /* 0x00000010ff107819 */ /* 0x000fe40000011619 */
[--C-:B------:R-:W-:Y:S01]  /*0a30*/  SHF.R.U64 R75, R48, 0x10, R49.reuse ;  /* 0x00000010304b7819 */ /* 0x100fe20000001231 */
[----:B------:R-:W-:Y:S01]  /*0a40*/  HADD2.F32 R50, -RZ, R50.H0_H0 ;  /* 0x20000032ff327230 */ /* 0x000fe20000004100 */
[----:B------:R-:W-:Y:S02]  /*0a50*/  SHF.R.U32.HI R4, RZ, 0x10, R49 ;  /* 0x00000010ff047819 */ /* 0x000fe40000011631 */
[--C-:B------:R-:W-:Y:S01]  /*0a60*/  SHF.R.U64 R18, R2, 0x10, R3.reuse ;  /* 0x0000001002127819 */ /* 0x100fe20000001203 */
[----:B------:R-:W-:Y:S01]  /*0a70*/  HADD2.F32 R2, -RZ, R6.H0_H0 ;  /* 0x20000006ff027230 */ /* 0x000fe20000004100 */
[----:B------:R-:W-:Y:S01]  /*0a80*/  SHF.R.U32.HI R17, RZ, 0x10, R3 ;  /* 0x00000010ff117819 */ /* 0x000fe20000011603 */
[----:B------:R-:W-:Y:S01]  /*0a90*/  HADD2.F32 R3, -RZ, R5.H0_H0 ;  /* 0x20000005ff037230 */ /* 0x000fe20000004100 */
[----:B------:R-:W-:Y:S01]  /*0aa0*/  SHF.R.U32.HI R21, RZ, 0x10, R21 ;  /* 0x00000010ff157819 */ /* 0x000fe20000011615 */
[----:B------:R-:W-:Y:S01]  /*0ab0*/  HADD2.F32 R5, -RZ, R18.H0_H0 ;  /* 0x20000012ff057230 */ /* 0x000fe20000004100 */
[----:B------:R-:W-:Y:S01]  /*0ac0*/  SHF.R.U32.HI R19, RZ, 0x10, R19 ;  /* 0x00000010ff137819 */ /* 0x000fe20000011613 */
[----:B------:R-:W-:Y:S01]  /*0ad0*/  HADD2.F32 R6, -RZ, R17.H0_H0 ;  /* 0x20000011ff067230 */ /* 0x000fe20000004100 */
[----:B------:R-:W-:-:S02]  /*0ae0*/  SHF.R.U32.HI R22, RZ, 0x10, R23 ;  /* 0x00000010ff167819 */ /* 0x000fc40000011617 */
[----:B------:R-:W-:Y:S01]  /*0af0*/  PRMT R75, R75, 0x5410, R4 ;  /* 0x000054104b4b7816 */ /* 0x000fe20000000004 */
[----:B------:R-:W-:Y:S01]  /*0b00*/  HADD2.F32 R4, -RZ, R16.H0_H0 ;  /* 0x20000010ff047230 */ /* 0x000fe20000004100 */
[----:B------:R-:W-:Y:S02]  /*0b10*/  PRMT R56, R56, 0x5410, R26 ;  /* 0x0000541038387816 */ /* 0x000fe4000000001a */
[----:B------:R-:W-:Y:S02]  /*0b20*/  PRMT R57, R57, 0x5410, R21 ;  /* 0x0000541039397816 */ /* 0x000fe40000000015 */
[----:B------:R-:W-:Y:S02]  /*0b30*/  PRMT R61, R61, 0x5410, R20 ;  /* 0x000054103d3d7816 */ /* 0x000fe40000000014 */
[----:B------:R-:W-:Y:S02]  /*0b40*/  PRMT R62, R62, 0x5410, R19 ;  /* 0x000054103e3e7816 */ /* 0x000fe40000000013 */
[----:B------:R-:W-:-:S02]  /*0b50*/  PRMT R64, R64, 0x5410, R27 ;  /* 0x0000541040407816 */ /* 0x000fc4000000001b */
[----:B------:R-:W-:Y:S02]  /*0b60*/  PRMT R66, R66, 0x5410, R28 ;  /* 0x0000541042427816 */ /* 0x000fe4000000001c */
[----:B01234-:R-:W-:-:S07]  /*0b70*/  PRMT R70, R70, 0x5410, R22 ;  /* 0x0000541046467816 */ /* 0x01ffce0000000016 */
.L_x_16468:
[----:B------:R-:W0:Y:S08]  /*0b80*/  LDC.64 R44, c[0x0][0x3f0] ;  /* 0x0000fc00ff2c7b82 */ /* 0x000e300000000a00 */
[----:B------:R-:W1:Y:S01]  /*0b90*/  LDC.64 R68, c[0x0][0x3f8] ;  /* 0x0000fe00ff447b82 */ /* 0x000e620000000a00 */
[----:B0-----:R-:W-:-:S07]  /*0ba0*/  IMAD.WIDE R76, R53, 0x4, R44 ;  /* 0x00000004354c7825 */ /* 0x001fce00078e022c */
[----:B------:R-:W0:Y:S01]  /*0bb0*/  LDC R45, c[0x0][0x388] ;  /* 0x0000e200ff2d7b82 */ /* 0x000e220000000800 */
[----:B------:R-:W2:Y:S01]  /*0bc0*/  LDG.E R44, desc[UR6][R76.64] ;  /* 0x000000064c2c7981 */ /* 0x000ea2000c1e1900 */
[C---:B------:R-:W-:Y:S01]  /*0bd0*/  ISETP.GE.U32.AND P6, PT, R54.reuse, 0x200, PT ;  /* 0x000002003600780c */ /* 0x040fe20003fc6070 */
[----:B-1----:R-:W-:Y:S01]  /*0be0*/  IMAD.WIDE R68, R53, 0x4, R68 ;  /* 0x0000000435447825 */ /* 0x002fe200078e0244 */
[C---:B------:R-:W-:Y:S02]  /*0bf0*/  ISETP.GE.U32.AND P0, PT, R54.reuse, 0x100, PT ;  /* 0x000001003600780c */ /* 0x040fe40003f06070 */
[----:B------:R-:W-:Y:S02]  /*0c00*/  ISETP.GE.U32.AND P1, PT, R54, 0x300, PT ;  /* 0x000003003600780c */ /* 0x000fe40003f26070 */
[----:B--2---:R-:W-:-:S13]  /*0c10*/  ISETP.GE.AND P5, PT, R44, 0x1, PT ;  /* 0x000000012c00780c */ /* 0x004fda0003fa6270 */
[----:B------:R-:W1:Y:S01]  /*0c20*/  @P5 S2R R46, SR_TID.X ;  /* 0x00000000002e5919 */ /* 0x000e620000002100 */
[----:B------:R-:W-:-:S05]  /*0c30*/  @P5 IADD3 R47, PT, PT, R44, -0x1, RZ ;  /* 0xffffffff2c2f5810 */ /* 0x000fca0007ffe0ff */
[----:B0-----:R-:W-:-:S05]  /*0c40*/  @P5 IMAD R47, R47, R45, RZ ;  /* 0x0000002d2f2f5224 */ /* 0x001fca00078e02ff */
[----:B------:R-:W-:-:S04]  /*0c50*/  @P5 SHF.R.S32.HI R58, RZ, 0x1f, R47 ;  /* 0x0000001fff3a5819 */ /* 0x000fc8000001142f */
[----:B------:R-:W-:Y:S01]  /*0c60*/  @P5 LEA.HI R58, R58, R47, RZ, 0x2 ;  /* 0x0000002f3a3a5211 */ /* 0x000fe200078f10ff */
[----:B------:R-:W-:-:S03]  /*0c70*/  HFMA2 R47, -RZ, RZ, 0, 0 ;  /* 0x00000000ff2f7431 */ /* 0x000fc600000001ff */
[----:B-1----:R-:W-:Y:S01]  /*0c80*/  @P5 LEA.HI.SX32 R47, R58, R46, 0x1e ;  /* 0x0000002e3a2f5211 */ /* 0x002fe200078ff2ff */
[----:B------:R-:W-:-:S05]  /*0c90*/  IMAD R58, R53, R45, RZ ;  /* 0x0000002d353a7224 */ /* 0x000fca00078e02ff */
[----:B------:R-:W-:-:S04]  /*0ca0*/  SHF.R.S32.HI R46, RZ, 0x1f, R58 ;  /* 0x0000001fff2e7819 */ /* 0x000fc8000001143a */
[----:B------:R-:W-:-:S04]  /*0cb0*/  LEA.HI R46, R46, R58, RZ, 0x2 ;  /* 0x0000003a2e2e7211 */ /* 0x000fc800078f10ff */
[----:B------:R-:W-:Y:S02]  /*0cc0*/  LEA.HI.SX32 R55, R46, R55, 0x1e ;  /* 0x000000372e377211 */ /* 0x000fe400078ff2ff */
[----:B------:R-:W-:-:S06]  /*0cd0*/  P2R R46, PR, RZ, 0x40 ;  /* 0x00000040ff2e7803 */ /* 0x000fcc0000000000 */
[----:B------:R0:W5:Y:S01]  /*0ce0*/  LDG.E R46, desc[UR6][R68.64] ;  /* 0x00000006442e7981 */ /* 0x000162000c1e1900 */
[----:B------:R-:W-:Y:S04]  /*0cf0*/  BSSY.RECONVERGENT B0, `(.L_x_16440) ;  /* 0x000001d000007945 */ /* 0x000fe80003800200 */
[----:B------:R-:W-:Y:S05]  /*0d00*/  @!P0 BRA `(.L_x_16441) ;  /* 0x00000000006c8947 */ /* 0x000fea0003800000 */
[----:B------:R-:W-:Y:S01]  /*0d10*/  ISETP.NE.U32.AND P2, PT, RZ, UR8, PT ;  /* 0x00000008ff007c0c */ /* 0x000fe2000bf45070 */
[----:B------:R-:W1:Y:S03]  /*0d20*/  @P5 LDC.64 R22, c[0x0][0x390] ;  /* 0x0000e400ff165b82 */ /* 0x000e660000000a00 */
[----:B------:R-:W-:Y:S02]  /*0d30*/  ISETP.NE.AND.EX P2, PT, RZ, UR9, PT, P2 ;  /* 0x00000009ff007c0c */ /* 0x000fe4000bf45320 */
[----:B------:R-:W-:-:S03]  /*0d40*/  ISETP.GT.AND P3, PT, R44, RZ, PT ;  /* 0x000000ff2c00720c */ /* 0x000fc60003f64270 */
[----:B0-----:R-:W0:Y:S08]  /*0d50*/  LDC.64 R68, c[0x0][0x3a8] ;  /* 0x0000ea00ff447b82 */ /* 0x001e300000000a00 */
[----:B------:R-:W2:Y:S01]  /*0d60*/  @P2 LDC.64 R20, c[0x0][0x3a0] ;  /* 0x0000e800ff142b82 */ /* 0x000ea20000000a00 */
[----:B-1----:R-:W-:-:S05]  /*0d70*/  @P5 IMAD.WIDE.U32 R22, R47, 0x10, R22 ;  /* 0x000000102f165825 */ /* 0x002fca00078e0016 */
[----:B------:R-:W3:Y:S01]  /*0d80*/  @P5 LDG.E.128 R16, desc[UR6][R22.64] ;  /* 0x0000000616105981 */ /* 0x000ee2000c1e1d00 */
[----:B--2---:R-:W-:-:S06]  /*0d90*/  @P2 IMAD.WIDE.U32 R20, R55, 0x10, R20 ;  /* 0x0000001037142825 */ /* 0x004fcc00078e0014 */
[----:B------:R-:W2:Y:S01]  /*0da0*/  @P2 LDG.E.128 R20, desc[UR6][R20.64] ;  /* 0x0000000614142981 */ /* 0x000ea2000c1e1d00 */
[----:B------:R-:W-:Y:S01]  /*0db0*/  ISETP.GT.AND P4, PT, R44, RZ, P2 ;  /* 0x000000ff2c00720c */ /* 0x000fe20001784270 */
[----:B0-----:R-:W-:Y:S01]  /*0dc0*/  IMAD.WIDE.U32 R68, R55, 0x10, R68 ;  /* 0x0000001037447825 */ /* 0x001fe200078e0044 */
[----:B------:R-:W-:Y:S02]  /*0dd0*/  IADD3 R47, PT, PT, R47, 0x100, RZ ;  /* 0x000001002f2f7810 */ /* 0x000fe40007ffe0ff */
[----:B------:R-:W-:Y:S01]  /*0de0*/  IADD3 R55, PT, PT, R55, 0x100, RZ ;  /* 0x0000010037377810 */ /* 0x000fe20007ffe0ff */
[----:B---3--:R-:W-:-:S08]  /*0df0*/  @!P2 FMUL.FTZ R58, R16, UR10 ;  /* 0x0000000a103aac20 */ /* 0x008fd00008410000 */
[----:B--2---:R-:W-:Y:S01]  /*0e00*/  @P4 FFMA.FTZ R20, R16, UR10, R20 ;  /* 0x0000000a10144c23 */ /* 0x004fe20008010014 */
[----:B------:R-:W-:Y:S01]  /*0e10*/  @!P2 FSEL R20, R58, RZ, P3 ;  /* 0x000000ff3a14a208 */ /* 0x000fe20001800000 */
[C---:B------:R-:W-:Y:S01]  /*0e20*/  @!P2 FMUL.FTZ R58, R17.reuse, UR10 ;  /* 0x0000000a113aac20 */ /* 0x040fe20008410000 */
[----:B------:R-:W-:-:S04]  /*0e30*/  @P4 FFMA.FTZ R21, R17, UR10, R21 ;  /* 0x0000000a11154c23 */ /* 0x000fc80008010015 */
[----:B------:R-:W-:Y:S01]  /*0e40*/  @!P2 FSEL R21, R58, RZ, P3 ;  /* 0x000000ff3a15a208 */ /* 0x000fe20001800000 */
[C---:B------:R-:W-:Y:S01]  /*0e50*/  @!P2 FMUL.FTZ R58, R18.reuse, UR10 ;  /* 0x0000000a123aac20 */ /* 0x040fe20008410000 */
[----:B------:R-:W-:-:S04]  /*0e60*/  @P4 FFMA.FTZ R22, R18, UR10, R22 ;  /* 0x0000000a12164c23 */ /* 0x000fc80008010016 */
[----:B------:R-:W-:Y:S01]  /*0e70*/  @!P2 FSEL R22, R58, RZ, P3 ;  /* 0x000000ff3a16a208 */ /* 0x000fe20001800000 */
[C---:B------:R-:W-:Y:S01]  /*0e80*/  @!P2 FMUL.FTZ R58, R19.reuse, UR10 ;  /* 0x0000000a133aac20 */ /* 0x040fe20008410000 */
[----:B------:R-:W-:-:S04]  /*0e90*/  @P4 FFMA.FTZ R23, R19, UR10, R23 ;  /* 0x0000000a13174c23 */ /* 0x000fc80008010017 */
[----:B------:R-:W-:-:S05]  /*0ea0*/  @!P2 FSEL R23, R58, RZ, P3 ;  /* 0x000000ff3a17a208 */ /* 0x000fca0001800000 */
[----:B------:R1:W-:Y:S02]  /*0eb0*/  STG.E.128 desc[UR6][R68.64], R20 ;  /* 0x0000001444007986 */ /* 0x0003e4000c101d06 */
.L_x_16441:
[----:B------:R-:W-:Y:S05]  /*0ec0*/  BSYNC.RECONVERGENT B0 ;  /* 0x0000000000007941 */ /* 0x000fea0003800200 */
.L_x_16440:
[----:B------:R-:W-:Y:S04]  /*0ed0*/  BSSY.RECONVERGENT B0, `(.L_x_16442) ;  /* 0x000001d000007945 */ /* 0x000fe80003800200 */
[----:B------:R-:W-:Y:S05]  /*0ee0*/  @!P6 BRA `(.L_x_16443) ;  /* 0x00000000006ce947 */ /* 0x000fea0003800000 */
[----:B------:R-:W-:Y:S01]  /*0ef0*/  ISETP.NE.U32.AND P2, PT, RZ, UR8, PT ;  /* 0x00000008ff007c0c */ /* 0x000fe2000bf45070 */
[----:B------:R-:W2:Y:S03]  /*0f00*/  @P5 LDC.64 R26, c[0x0][0x390] ;  /* 0x0000e400ff1a5b82 */ /* 0x000ea60000000a00 */
[----:B------:R-:W-:Y:S02]  /*0f10*/  ISETP.NE.AND.EX P2, PT, RZ, UR9, PT, P2 ;  /* 0x00000009ff007c0c */ /* 0x000fe4000bf45320 */
[----:B------:R-:W-:-:S03]  /*0f20*/  ISETP.GT.AND P3, PT, R44, RZ, PT ;  /* 0x000000ff2c00720c */ /* 0x000fc60003f64270 */
[----:B01----:R-:W0:Y:S08]  /*0f30*/  LDC.64 R68, c[0x0][0x3a8] ;  /* 0x0000ea00ff447b82 */ /* 0x003e300000000a00 */
[----:B------:R-:W1:Y:S01]  /*0f40*/  @P2 LDC.64 R24, c[0x0][0x3a0] ;  /* 0x0000e800ff182b82 */ /* 0x000e620000000a00 */
[----:B--2---:R-:W-:-:S05]  /*0f50*/  @P5 IMAD.WIDE.U32 R26, R47, 0x10, R26 ;  /* 0x000000102f1a5825 */ /* 0x004fca00078e001a */
[----:B------:R-:W2:Y:S01]  /*0f60*/  @P5 LDG.E.128 R16, desc[UR6][R26.64] ;  /* 0x000000061a105981 */ /* 0x000ea2000c1e1d00 */
[----:B-1----:R-:W-:-:S06]  /*0f70*/  @P2 IMAD.WIDE.U32 R24, R55, 0x10, R24 ;  /* 0x0000001037182825 */ /* 0x002fcc00078e0018 */
[----:B------:R-:W3:Y:S01]  /*0f80*/  @P2 LDG.E.128 R24, desc[UR6][R24.64] ;  /* 0x0000000618182981 */ /* 0x000ee2000c1e1d00 */
[----:B------:R-:W-:Y:S01]  /*0f90*/  ISETP.GT.AND P4, PT, R44, RZ, P2 ;  /* 0x000000ff2c00720c */ /* 0x000fe20001784270 */
[----:B0-----:R-:W-:Y:S01]  /*0fa0*/  IMAD.WIDE.U32 R68, R55, 0x10, R68 ;  /* 0x0000001037447825 */ /* 0x001fe200078e0044 */
[----:B------:R-:W-:Y:S02]  /*0fb0*/  IADD3 R47, PT, PT, R47, 0x100, RZ ;  /* 0x000001002f2f7810 */ /* 0x000fe40007ffe0ff */
[----:B------:R-:W-:Y:S01]  /*0fc0*/  IADD3 R55, PT, PT, R55, 0x100, RZ ;  /* 0x0000010037377810 */ /* 0x000fe20007ffe0ff */
[----:B--2---:R-:W-:-:S08]  /*0fd0*/  @!P2 FMUL.FTZ R58, R16, UR10 ;  /* 0x0000000a103aac20 */ /* 0x004fd00008410000 */
[----:B---3--:R-:W-:Y:S01]  /*0fe0*/  @P4 FFMA.FTZ R24, R16, UR10, R24 ;  /* 0x0000000a10184c23 */ /* 0x008fe20008010018 */
        /* <DEDUP_REMOVED lines=11> */
.L_x_16443:
[----:B------:R-:W-:Y:S05]  /*10a0*/  BSYNC.RECONVERGENT B0 ;  /* 0x0000000000007941 */ /* 0x000fea0003800200 */
.L_x_16442:
[----:B------:R-:W-:Y:S04]  /*10b0*/  BSSY.RECONVERGENT B0, `(.L_x_16444) ;  /* 0x000001d000007945 */ /* 0x000fe80003800200 */
[----:B------:R-:W-:Y:S05]  /*10c0*/  @!P1 BRA `(.L_x_16445) ;  /* 0x00000000006c9947 */ /* 0x000fea0003800000 */
[----:B------:R-:W-:Y:S01]  /*10d0*/  ISETP.NE.U32.AND P2, PT, RZ, UR8, PT ;  /* 0x00000008ff007c0c */ /* 0x000fe2000bf45070 */
[----:B------:R-:W3:Y:S03]  /*10e0*/  @P5 LDC.64 R30, c[0x0][0x390] ;  /* 0x0000e400ff1e5b82 */ /* 0x000ee60000000a00 */
[----:B------:R-:W-:Y:S02]  /*10f0*/  ISETP.NE.AND.EX P2, PT, RZ, UR9, PT, P2 ;  /* 0x00000009ff007c0c */ /* 0x000fe4000bf45320 */
[----:B------:R-:W-:-:S03]  /*1100*/  ISETP.GT.AND P3, PT, R44, RZ, PT ;  /* 0x000000ff2c00720c */ /* 0x000fc60003f64270 */
[----:B012---:R-:W0:Y:S08]  /*1110*/  LDC.64 R68, c[0x0][0x3a8] ;  /* 0x0000ea00ff447b82 */ /* 0x007e300000000a00 */
[----:B------:R-:W1:Y:S01]  /*1120*/  @P2 LDC.64 R28, c[0x0][0x3a0] ;  /* 0x0000e800ff1c2b82 */ /* 0x000e620000000a00 */
[----:B---3--:R-:W-:-:S05]  /*1130*/  @P5 IMAD.WIDE.U32 R30, R47, 0x10, R30 ;  /* 0x000000102f1e5825 */ /* 0x008fca00078e001e */
        /* <DEDUP_REMOVED lines=20> */
.L_x_16445:
[----:B------:R-:W-:Y:S05]  /*1280*/  BSYNC.RECONVERGENT B0 ;  /* 0x0000000000007941 */ /* 0x000fea0003800200 */
.L_x_16444:
[----:B------:R-:W-:Y:S01]  /*1290*/  ISETP.GE.U32.AND P2, PT, R54, 0x400, PT ;  /* 0x000004003600780c */ /* 0x000fe20003f46070 */
[----:B------:R-:W-:-:S12]  /*12a0*/  BSSY.RECONVERGENT B0, `(.L_x_16446) ;  /* 0x000001d000007945 */ /* 0x000fd80003800200 */
[----:B------:R-:W-:Y:S05]  /*12b0*/  @!P2 BRA `(.L_x_16447) ;  /* 0x00000000006ca947 */ /* 0x000fea0003800000 */
[----:B------:R-:W-:Y:S01]  /*12c0*/  ISETP.NE.U32.AND P3, PT, RZ, UR8, PT ;  /* 0x00000008ff007c0c */ /* 0x000fe2000bf65070 */
[----:B------:R-:W4:Y:S03]  /*12d0*/  @P5 LDC.64 R34, c[0x0][0x390] ;  /* 0x0000e400ff225b82 */ /* 0x000f260000000a00 */
[----:B------:R-:W-:-:S05]  /*12e0*/  ISETP.NE.AND.EX P3, PT, RZ, UR9, PT, P3 ;  /* 0x00000009ff007c0c */ /* 0x000fca000bf65330 */
[----:B0123--:R-:W0:Y:S08]  /*12f0*/  LDC.64 R68, c[0x0][0x3a8] ;  /* 0x0000ea00ff447b82 */ /* 0x00fe300000000a00 */
[----:B------:R-:W1:Y:S01]  /*1300*/  @P3 LDC.64 R32, c[0x0][0x3a0] ;  /* 0x0000e800ff203b82 */ /* 0x000e620000000a00 */
[----:B----4-:R-:W-:-:S05]  /*1310*/  @P5 IMAD.WIDE.U32 R34, R47, 0x10, R34 ;  /* 0x000000102f225825 */ /* 0x010fca00078e0022 */
        /* <DEDUP_REMOVED lines=9> */
[----:B------:R-:W-:Y:S01]  /*13b0*/  @P4 FFMA.FTZ R33, R17, UR10, R33 ;  /* 0x0000000a11214c23 */ /* 0x000fe20008010021 */
[----:B------:R-:W-:Y:S01]  /*13c0*/  @P4 FFMA.FTZ R34, R18, UR10, R34 ;  /* 0x0000000a12224c23 */ /* 0x000fe20008010022 */
[----:B------:R-:W-:Y:S01]  /*13d0*/  @P4 FFMA.FTZ R35, R19, UR10, R35 ;  /* 0x0000000a13234c23 */ /* 0x000fe20008010023 */
[----:B------:R-:W-:-:S04]  /*13e0*/  ISETP.GT.AND P4, PT, R44, RZ, PT ;  /* 0x000000ff2c00720c */ /* 0x000fc80003f84270 */
[----:B------:R-:W-:Y:S01]  /*13f0*/  @!P3 FSEL R32, R58, RZ, P4 ;  /* 0x000000ff3a20b208 */ /* 0x000fe20002000000 */
[----:B------:R-:W-:-:S05]  /*1400*/  @!P3 FMUL.FTZ R58, R17, UR10 ;  /* 0x0000000a113abc20 */ /* 0x000fca0008410000 */
[----:B------:R-:W-:Y:S01]  /*1410*/  @!P3 FSEL R33, R58, RZ, P4 ;  /* 0x000000ff3a21b208 */ /* 0x000fe20002000000 */
[----:B------:R-:W-:-:S05]  /*1420*/  @!P3 FMUL.FTZ R58, R18, UR10 ;  /* 0x0000000a123abc20 */ /* 0x000fca0008410000 */
[----:B------:R-:W-:Y:S01]  /*1430*/  @!P3 FSEL R34, R58, RZ, P4 ;  /* 0x000000ff3a22b208 */ /* 0x000fe20002000000 */
[----:B------:R-:W-:-:S05]  /*1440*/  @!P3 FMUL.FTZ R58, R19, UR10 ;  /* 0x0000000a133abc20 */ /* 0x000fca0008410000 */
[----:B------:R-:W-:-:S05]  /*1450*/  @!P3 FSEL R35, R58, RZ, P4 ;  /* 0x000000ff3a23b208 */ /* 0x000fca0002000000 */
[----:B------:R4:W-:Y:S02]  /*1460*/  STG.E.128 desc[UR6][R68.64], R32 ;  /* 0x0000002044007986 */ /* 0x0009e4000c101d06 */
.L_x_16447:
[----:B------:R-:W-:Y:S05]  /*1470*/  BSYNC.RECONVERGENT B0 ;  /* 0x0000000000007941 */ /* 0x000fea0003800200 */
.L_x_16446:
[----:B------:R-:W-:Y:S01]  /*1480*/  ISETP.GE.U32.AND P3, PT, R54, 0x500, PT ;  /* 0x000005003600780c */ /* 0x000fe20003f66070 */
[----:B------:R-:W-:-:S12]  /*1490*/  BSSY.RECONVERGENT B0, `(.L_x_16448) ;  /* 0x000001d000007945 */ /* 0x000fd80003800200 */
[----:B------:R-:W-:Y:S05]  /*14a0*/  @!P3 BRA `(.L_x_16449) ;  /* 0x00000000006cb947 */ /* 0x000fea0003800000 */
[----:B------:R-:W-:Y:S01]  /*14b0*/  ISETP.NE.U32.AND P4, PT, RZ, UR8, PT ;  /* 0x00000008ff007c0c */ /* 0x000fe2000bf85070 */
[----:B------:R-:W0:Y:S03]  /*14c0*/  @P5 LDC.64 R38, c[0x0][0x390] ;  /* 0x0000e400ff265b82 */ /* 0x000e260000000a00 */
[----:B------:R-:W-:-:S13]  /*14d0*/  ISETP.NE.AND.EX P4, PT, RZ, UR9, PT, P4 ;  /* 0x00000009ff007c0c */ /* 0x000fda000bf85340 */
[----:B------:R-:W1:Y:S01]  /*14e0*/  @P4 LDC.64 R36, c[0x0][0x3a0] ;  /* 0x0000e800ff244b82 */ /* 0x000e620000000a00 */
[----:B0-----:R-:W-:-:S05]  /*14f0*/  @P5 IMAD.WIDE.U32 R38, R47, 0x10, R38 ;  /* 0x000000102f265825 */ /* 0x001fca00078e0026 */
[----:B------:R-:W2:Y:S01]  /*1500*/  @P5 LDG.E.128 R16, desc[UR6][R38.64] ;  /* 0x0000000626105981 */ /* 0x000ea2000c1e1d00 */
[----:B-1----:R-:W-:-:S06]  /*1510*/  @P4 IMAD.WIDE.U32 R36, R55, 0x10, R36 ;  /* 0x0000001037244825 */ /* 0x002fcc00078e0024 */
[----:B------:R-:W3:Y:S01]  /*1520*/  @P4 LDG.E.128 R36, desc[UR6][R36.64] ;  /* 0x0000000624244981 */ /* 0x000ee2000c1e1d00 */
[----:B------:R-:W-:Y:S02]  /*1530*/  ISETP.GT.AND P6, PT, R44, RZ, P4 ;  /* 0x000000ff2c00720c */ /* 0x000fe400027c4270 */
[----:B------:R-:W-:Y:S01]  /*1540*/  IADD3 R47, PT, PT, R47, 0x100, RZ ;  /* 0x000001002f2f7810 */ /* 0x000fe20007ffe0ff */
[----:B--2---:R-:W-:Y:S01]  /*1550*/  @!P4 FMUL.FTZ R59, R16, UR10 ;  /* 0x0000000a103bcc20 */ /* 0x004fe20008410000 */
[----:B------:R-:W-:-:S09]  /*1560*/  @!P4 FMUL.FTZ R58, R17, UR10 ;  /* 0x0000000a113acc20 */ /* 0x000fd20008410000 */
[----:B---3--:R-:W-:Y:S01]  /*1570*/  @P6 FFMA.FTZ R36, R16, UR10, R36 ;  /* 0x0000000a10246c23 */ /* 0x008fe20008010024 */
[----:B------:R-:W-:Y:S01]  /*1580*/  @P6 FFMA.FTZ R37, R17, UR10, R37 ;  /* 0x0000000a11256c23 */ /* 0x000fe20008010025 */
[----:B------:R-:W-:Y:S01]  /*1590*/  @P6 FFMA.FTZ R38, R18, UR10, R38 ;  /* 0x0000000a12266c23 */ /* 0x000fe20008010026 */
[----:B------:R-:W-:Y:S01]  /*15a0*/  @P6 FFMA.FTZ R39, R19, UR10, R39 ;  /* 0x0000000a13276c23 */ /* 0x000fe20008010027 */
[----:B------:R-:W-:-:S04]  /*15b0*/  ISETP.GT.AND P6, PT, R44, RZ, PT ;  /* 0x000000ff2c00720c */ /* 0x000fc80003fc4270 */
[----:B------:R-:W-:Y:S01]  /*15c0*/  @!P4 FSEL R36, R59, RZ, P6 ;  /* 0x000000ff3b24c208 */ /* 0x000fe20003000000 */
[----:B------:R-:W-:Y:S01]  /*15d0*/  @!P4 FMUL.FTZ R59, R18, UR10 ;  /* 0x0000000a123bcc20 */ /* 0x000fe20008410000 */
[----:B------:R-:W-:Y:S01]  /*15e0*/  @!P4 FSEL R37, R58, RZ, P6 ;  /* 0x000000ff3a25c208 */ /* 0x000fe20003000000 */
[----:B------:R-:W-:-:S03]  /*15f0*/  @!P4 FMUL.FTZ R58, R19, UR10 ;  /* 0x0000000a133acc20 */ /* 0x000fc60008410000 */
[----:B------:R-:W-:Y:S02]  /*1600*/  @!P4 FSEL R38, R59, RZ, P6 ;  /* 0x000000ff3b26c208 */ /* 0x000fe40003000000 */
[----:B------:R-:W-:Y:S02]  /*1610*/  @!P4 FSEL R39, R58, RZ, P6 ;  /* 0x000000ff3a27c208 */ /* 0x000fe40003000000 */
[----:B------:R-:W0:Y:S02]  /*1620*/  LDC.64 R58, c[0x0][0x3a8] ;  /* 0x0000ea00ff3a7b82 */ /* 0x000e240000000a00 */
[----:B0-----:R-:W-:-:S05]  /*1630*/  IMAD.WIDE.U32 R58, R55, 0x10, R58 ;  /* 0x00000010373a7825 */ /* 0x001fca00078e003a */
[----:B------:R0:W-:Y:S01]  /*1640*/  STG.E.128 desc[UR6][R58.64], R36 ;  /* 0x000000243a007986 */ /* 0x0001e2000c101d06 */
[----:B------:R-:W-:-:S07]  /*1650*/  IADD3 R55, PT, PT, R55, 0x100, RZ ;  /* 0x0000010037377810 */ /* 0x000fce0007ffe0ff */
.L_x_16449:
[----:B------:R-:W-:Y:S05]  /*1660*/  BSYNC.RECONVERGENT B0 ;  /* 0x0000000000007941 */ /* 0x000fea0003800200 */
.L_x_16448:
[----:B------:R-:W-:Y:S01]  /*1670*/  ISETP.GE.U32.AND P4, PT, R54, 0x600, PT ;  /* 0x000006003600780c */ /* 0x000fe20003f86070 */
[----:B------:R-:W-:-:S12]  /*1680*/  BSSY.RECONVERGENT B0, `(.L_x_16450) ;  /* 0x000001b000007945 */ /* 0x000fd80003800200 */
[----:B------:R-:W-:Y:S05]  /*1690*/  @!P4 BRA `(.L_x_16451) ;  /* 0x000000000064c947 */ /* 0x000fea0003800000 */
[----:B------:R-:W0:Y:S02]  /*16a0*/  @P5 LDC.64 R40, c[0x0][0x390] ;  /* 0x0000e400ff285b82 */ /* 0x000e240000000a00 */
[----:B0-----:R-:W-:-:S05]  /*16b0*/  @P5 IMAD.WIDE.U32 R40, R47, 0x10, R40 ;  /* 0x000000102f285825 */ /* 0x001fca00078e0028 */
[----:B------:R0:W2:Y:S01]  /*16c0*/  @P5 LDG.E.128 R16, desc[UR6][R40.64] ;  /* 0x0000000628105981 */ /* 0x0000a2000c1e1d00 */
[----:B------:R-:W-:-:S04]  /*16d0*/  ISETP.NE.U32.AND P5, PT, RZ, UR8, PT ;  /* 0x00000008ff007c0c */ /* 0x000fc8000bfa5070 */
[----:B------:R-:W-:-:S13]  /*16e0*/  ISETP.NE.AND.EX P5, PT, RZ, UR9, PT, P5 ;  /* 0x00000009ff007c0c */ /* 0x000fda000bfa5350 */
[----:B0-----:R-:W0:Y:S02]  /*16f0*/  @P5 LDC.64 R40, c[0x0][0x3a0] ;  /* 0x0000e800ff285b82 */ /* 0x001e240000000a00 */
[----:B0-----:R-:W-:-:S06]  /*1700*/  @P5 IMAD.WIDE.U32 R40, R55, 0x10, R40 ;  /* 0x0000001037285825 */ /* 0x001fcc00078e0028 */
[----:B------:R-:W3:Y:S01]  /*1710*/  @P5 LDG.E.128 R40, desc[UR6][R40.64] ;  /* 0x0000000628285981 */ /* 0x000ee2000c1e1d00 */
[----:B------:R-:W-:Y:S01]  /*1720*/  ISETP.GT.AND P6, PT, R44, RZ, P5 ;  /* 0x000000ff2c00720c */ /* 0x000fe20002fc4270 */
[----:B--2---:R-:W-:Y:S01]  /*1730*/  @!P5 FMUL.FTZ R58, R16, UR10 ;  /* 0x0000000a103adc20 */ /* 0x004fe20008410000 */
[----:B------:R-:W-:-:S11]  /*1740*/  @!P5 FMUL.FTZ R47, R17, UR10 ;  /* 0x0000000a112fdc20 */ /* 0x000fd60008410000 */
[----:B---3--:R-:W-:Y:S01]  /*1750*/  @P6 FFMA.FTZ R40, R16, UR10, R40 ;  /* 0x0000000a10286c23 */ /* 0x008fe20008010028 */
[----:B------:R-:W-:Y:S01]  /*1760*/  @P6 FFMA.FTZ R41, R17, UR10, R41 ;  /* 0x0000000a11296c23 */ /* 0x000fe20008010029 */
[----:B------:R-:W-:Y:S01]  /*1770*/  @P6 FFMA.FTZ R42, R18, UR10, R42 ;  /* 0x0000000a122a6c23 */ /* 0x000fe2000801002a */
[C---:B------:R-:W-:Y:S01]  /*1780*/  @P6 FFMA.FTZ R43, R19.reuse, UR10, R43 ;  /* 0x0000000a132b6c23 */ /* 0x040fe2000801002b */
[----:B------:R-:W-:Y:S01]  /*1790*/  ISETP.GT.AND P6, PT, R44, RZ, PT ;  /* 0x000000ff2c00720c */ /* 0x000fe20003fc4270 */
[----:B------:R-:W-:-:S03]  /*17a0*/  @!P5 FMUL.FTZ R44, R19, UR10 ;  /* 0x0000000a132cdc20 */ /* 0x000fc60008410000 */
[----:B------:R-:W-:Y:S02]  /*17b0*/  @!P5 FSEL R40, R58, RZ, P6 ;  /* 0x000000ff3a28d208 */ /* 0x000fe40003000000 */
[----:B------:R-:W0:Y:S01]  /*17c0*/  LDC.64 R58, c[0x0][0x3a8] ;  /* 0x0000ea00ff3a7b82 */ /* 0x000e220000000a00 */
[----:B------:R-:W-:Y:S01]  /*17d0*/  @!P5 FSEL R41, R47, RZ, P6 ;  /* 0x000000ff2f29d208 */ /* 0x000fe20003000000 */
[----:B------:R-:W-:Y:S01]  /*17e0*/  @!P5 FMUL.FTZ R47, R18, UR10 ;  /* 0x0000000a122fdc20 */ /* 0x000fe20008410000 */
[----:B------:R-:W-:-:S04]  /*17f0*/  @!P5 FSEL R43, R44, RZ, P6 ;  /* 0x000000ff2c2bd208 */ /* 0x000fc80003000000 */
[----:B------:R-:W-:Y:S01]  /*1800*/  @!P5 FSEL R42, R47, RZ, P6 ;  /* 0x000000ff2f2ad208 */ /* 0x000fe20003000000 */
[----:B0-----:R-:W-:-:S05]  /*1810*/  IMAD.WIDE.U32 R58, R55, 0x10, R58 ;  /* 0x00000010373a7825 */ /* 0x001fca00078e003a */
[----:B------:R0:W-:Y:S02]  /*1820*/  STG.E.128 desc[UR6][R58.64], R40 ;  /* 0x000000283a007986 */ /* 0x0001e4000c101d06 */
.L_x_16451:
[----:B------:R-:W-:Y:S05]  /*1830*/  BSYNC.RECONVERGENT B0 ;  /* 0x0000000000007941 */ /* 0x000fea0003800200 */
.L_x_16450:
[----:B------:R-:W-:Y:S01]  /*1840*/  FADD.FTZ R47, RZ, R20 ;  /* 0x00000014ff2f7221 */ /* 0x000fe20000010000 */
[C---:B------:R-:W-:Y:S01]  /*1850*/  ISETP.GT.U32.AND P5, PT, R54.reuse, 0x1ff, PT ;  /* 0x000001ff3600780c */ /* 0x040fe20003fa4070 */
[----:B------:R-:W-:Y:S01]  /*1860*/  BSSY.RECONVERGENT B0, `(.L_x_16452) ;  /* 0x0000074000007945 */ /* 0x000fe20003800200 */
[C---:B------:R-:W-:Y:S01]  /*1870*/  ISETP.GT.U32.AND P6, PT, R54.reuse, 0x2ff, PT ;  /* 0x000002ff3600780c */ /* 0x040fe20003fc4070 */
[----:B------:R-:W-:Y:S01]  /*1880*/  FADD.FTZ R47, R21, R47 ;  /* 0x0000002f152f7221 */ /* 0x000fe20000010000 */
[----:B------:R-:W-:Y:S02]  /*1890*/  P2R R55, PR, RZ, 0x2 ;  /* 0x00000002ff377803 */ /* 0x000fe40000000000 */
        /* <DEDUP_REMOVED lines=112> */
.L_x_16453:
[----:B------:R-:W-:Y:S05]  /*1fa0*/  BSYNC.RECONVERGENT B0 ;  /* 0x0000000000007941 */ /* 0x000fea0003800200 */
.L_x_16452:
        /* <DEDUP_REMOVED lines=13> */
.L_x_16455:
[----:B------:R-:W-:Y:S05]  /*2080*/  BSYNC.RECONVERGENT B0 ;  /* 0x0000000000007941 */ /* 0x000fea0003800200 */
.L_x_16454:
[----:B0-234-:R-:W0:Y:S01]  /*2090*/  SHFL.DOWN PT, R69, R58, 0x4, 0x1f ;  /* 0x08801f003a457f89 */ /* 0x01de2200000e0000 */
        /* <DEDUP_REMOVED lines=11> */
[----:B------:R-:W-:-:S03]  /*2150*/  I2FP.F32.S32 R69, R44 ;  /* 0x0000002c00457245 */ /* 0x000fc60000201400 */
[----:B------:R-:W-:Y:S02]  /*2160*/  FFMA.FTZ R60, R60, R58, R47 ;  /* 0x0000003a3c3c7223 */ /* 0x000fe4000001002f */
[----:B------:R-:W0:Y:S02]  /*2170*/  SHFL.DOWN PT, R47, R59, 0x4, 0x1f ;  /* 0x08801f003b2f7f89 */ /* 0x000e2400000e0000 */
[----:B0-----:R-:W-:Y:S02]  /*2180*/  FADD.FTZ R59, R47, R59 ;  /* 0x0000003b2f3b7221 */ /* 0x001fe40000010000 */
[----:B------:R-:W0:Y:S02]  /*2190*/  MUFU.RCP R47, R69 ;  /* 0x00000045002f7308 */ /* 0x000e240000001000 */
[C---:B0-----:R-:W-:Y:S01]  /*21a0*/  FMUL.FTZ R60, R47.reuse, R60 ;  /* 0x0000003c2f3c7220 */ /* 0x041fe20000410000 */
[----:B------:R-:W-:Y:S02]  /*21b0*/  FFMA.FTZ R68, R47, R68, R59 ;  /* 0x000000442f447223 */ /* 0x000fe4000001003b */
[----:B------:R-:W0:Y:S04]  /*21c0*/  SHFL.DOWN PT, R59, R44, 0x2, 0x1f ;  /* 0x08401f002c3b7f89 */ /* 0x000e2800000e0000 */
[----:B------:R-:W1:Y:S01]  /*21d0*/  SHFL.DOWN PT, R58, R60, 0x2, 0x1f ;  /* 0x08401f003c3a7f89 */ /* 0x000e6200000e0000 */
[----:B0-----:R-:W-:-:S02]  /*21e0*/  IADD3 R44, PT, PT, R44, R59, RZ ;  /* 0x0000003b2c2c7210 */ /* 0x001fc40007ffe0ff */
[----:B------:R-:W-:Y:S01]  /*21f0*/  I2FP.F32.S32 R59, R59 ;  /* 0x0000003b003b7245 */ /* 0x000fe20000201400 */
[----:B-1----:R-:W-:-:S04]  /*2200*/  FADD.FTZ R47, R60, -R58 ;  /* 0x8000003a3c2f7221 */ /* 0x002fc80000010000 */
[----:B------:R-:W-:Y:S01]  /*2210*/  FMUL.FTZ R58, R58, R59 ;  /* 0x0000003b3a3a7220 */ /* 0x000fe20000410000 */
[----:B------:R-:W-:-:S03]  /*2220*/  FMUL.FTZ R47, R47, R47 ;  /* 0x0000002f2f2f7220 */ /* 0x000fc60000410000 */
[C---:B------:R-:W-:Y:S01]  /*2230*/  FFMA.FTZ R60, R69.reuse, R60, R58 ;  /* 0x0000003c453c7223 */ /* 0x040fe2000001003a */
[----:B------:R-:W-:Y:S01]  /*2240*/  FMUL.FTZ R47, R69, R47 ;  /* 0x0000002f452f7220 */ /* 0x000fe20000410000 */
[----:B------:R-:W-:Y:S01]  /*2250*/  I2FP.F32.S32 R58, R44 ;  /* 0x0000002c003a7245 */ /* 0x000fe20000201400 */
[----:B------:R-:W0:Y:S02]  /*2260*/  SHFL.DOWN PT, R69, R68, 0x2, 0x1f ;  /* 0x08401f0044457f89 */ /* 0x000e2400000e0000 */
[----:B------:R-:W-:Y:S01]  /*2270*/  FMUL.FTZ R47, R47, R59 ;  /* 0x0000003b2f2f7220 */ /* 0x000fe20000410000 */
[----:B0-----:R-:W-:Y:S02]  /*2280*/  FADD.FTZ R69, R68, R69 ;  /* 0x0000004544457221 */ /* 0x001fe40000010000 */
[----:B------:R-:W0:Y:S02]  /*2290*/  MUFU.RCP R68, R58 ;  /* 0x0000003a00447308 */ /* 0x000e240000001000 */
[C---:B0-----:R-:W-:Y:S01]  /*22a0*/  FFMA.FTZ R69, R68.reuse, R47, R69 ;  /* 0x0000002f44457223 */ /* 0x041fe20000010045 */
[----:B------:R-:W-:-:S02]  /*22b0*/  FMUL.FTZ R68, R68, R60 ;  /* 0x0000003c44447220 */ /* 0x000fc40000410000 */
[----:B------:R-:W0:Y:S04]  /*22c0*/  SHFL.DOWN PT, R60, R44, 0x1, 0x1f ;  /* 0x08201f002c3c7f89 */ /* 0x000e2800000e0000 */
[----:B------:R-:W1:Y:S01]  /*22d0*/  SHFL.DOWN PT, R59, R68, 0x1, 0x1f ;  /* 0x08201f00443b7f89 */ /* 0x000e6200000e0000 */
[-C--:B0-----:R-:W-:Y:S02]  /*22e0*/  IADD3 R44, PT, PT, R44, R60.reuse, RZ ;  /* 0x0000003c2c2c7210 */ /* 0x081fe40007ffe0ff */
[----:B------:R-:W-:Y:S01]  /*22f0*/  I2FP.F32.S32 R60, R60 ;  /* 0x0000003c003c7245 */ /* 0x000fe20000201400 */
[----:B-1----:R-:W-:Y:S01]  /*2300*/  FADD.FTZ R47, R68, -R59 ;  /* 0x8000003b442f7221 */ /* 0x002fe20000010000 */
[----:B------:R-:W-:-:S03]  /*2310*/  I2FP.F32.S32 R44, R44 ;  /* 0x0000002c002c7245 */ /* 0x000fc60000201400 */
[----:B------:R-:W-:Y:S01]  /*2320*/  FMUL.FTZ R59, R59, R60 ;  /* 0x0000003c3b3b7220 */ /* 0x000fe20000410000 */
[----:B------:R-:W-:-:S03]  /*2330*/  FMUL.FTZ R47, R47, R47 ;  /* 0x0000002f2f2f7220 */ /* 0x000fc60000410000 */
[C---:B------:R-:W-:Y:S01]  /*2340*/  FFMA.FTZ R59, R58.reuse, R68, R59 ;  /* 0x000000443a3b7223 */ /* 0x040fe2000001003b */
[----:B------:R-:W-:Y:S01]  /*2350*/  FMUL.FTZ R47, R58, R47 ;  /* 0x0000002f3a2f7220 */ /* 0x000fe20000410000 */
[----:B------:R-:W0:Y:S01]  /*2360*/  MUFU.RCP R44, R44 ;  /* 0x0000002c002c7308 */ /* 0x000e220000001000 */
[----:B------:R-:W1:Y:S02]  /*2370*/  SHFL.DOWN PT, R58, R69, 0x1, 0x1f ;  /* 0x08201f00453a7f89 */ /* 0x000e6400000e0000 */
[----:B------:R-:W-:Y:S01]  /*2380*/  FMUL.FTZ R47, R47, R60 ;  /* 0x0000003c2f2f7220 */ /* 0x000fe20000410000 */
[----:B0-----:R-:W-:-:S06]  /*2390*/  FMUL.FTZ R59, R44, R59 ;  /* 0x0000003b2c3b7220 */ /* 0x001fcc0000410000 */
[----:B------:R-:W0:Y:S01]  /*23a0*/  SHFL.IDX PT, R59, R59, RZ, 0x1f ;  /* 0x00001fff3b3b7589 */ /* 0x000e2200000e0000 */
[----:B-1----:R-:W-:Y:S02]  /*23b0*/  FADD.FTZ R58, R69, R58 ;  /* 0x0000003a453a7221 */ /* 0x002fe40000010000 */
[----:B------:R-:W1:Y:S02]  /*23c0*/  @!P6 LDC.64 R68, c[0x0][0x3c0] ;  /* 0x0000f000ff44eb82 */ /* 0x000e640000000a00 */
[----:B------:R-:W-:-:S06]  /*23d0*/  FFMA.FTZ R47, R44, R47, R58 ;  /* 0x0000002f2c2f7223 */ /* 0x000fcc000001003a */
[----:B------:R-:W2:Y:S01]  /*23e0*/  SHFL.IDX PT, R47, R47, RZ, 0x1f ;  /* 0x00001fff2f2f7589 */ /* 0x000ea200000e0000 */
[----:B------:R-:W2:Y:S01]  /*23f0*/  LDC R44, c[0x0][0x448] ;  /* 0x00011200ff2c7b82 */ /* 0x000ea20000000800 */
[----:B-1----:R-:W-:-:S05]  /*2400*/  @!P6 IMAD.WIDE R68, R53, 0x4, R68 ;  /* 0x000000043544e825 */ /* 0x002fca00078e0244 */
[----:B0-----:R0:W-:Y:S01]  /*2410*/  @!P6 STG.E desc[UR6][R68.64], R59 ;  /* 0x0000003b4400e986 */ /* 0x0011e2000c101906 */
[----:B--2---:R-:W-:Y:S01]  /*2420*/  FFMA.FTZ R47, R47, UR12, R44 ;  /* 0x0000000c2f2f7c23 */ /* 0x004fe2000801002c */
[----:B------:R-:W-:-:S05]  /*2430*/  FMUL.FTZ R44, R59, R59 ;  /* 0x0000003b3b2c7220 */ /* 0x000fca0000410000 */
[----:B------:R-:W-:Y:S01]  /*2440*/  FSEL R44, R44, RZ, P5 ;  /* 0x000000ff2c2c7208 */ /* 0x000fe20002800000 */
[----:B0-----:R-:W0:Y:S04]  /*2450*/  @!P6 LDC.64 R68, c[0x0][0x3c8] ;  /* 0x0000f200ff44eb82 */ /* 0x001e280000000a00 */
[----:B------:R-:W-:-:S04]  /*2460*/  FADD.FTZ R44, R47, R44 ;  /* 0x0000002c2f2c7221 */ /* 0x000fc80000010000 */
[----:B------:R-:W1:Y:S01]  /*2470*/  MUFU.RSQ R58, R44 ;  /* 0x0000002c003a7308 */ /* 0x000e620000001400 */
[----:B0-----:R-:W-:-:S05]  /*2480*/  @!P6 IMAD.WIDE R68, R53, 0x4, R68 ;  /* 0x000000043544e825 */ /* 0x001fca00078e0244 */
[----:B-1----:R0:W-:Y:S01]  /*2490*/  @!P6 STG.E desc[UR6][R68.64], R58 ;  /* 0x0000003a4400e986 */ /* 0x0021e2000c101906 */
        /* <DEDUP_REMOVED lines=17> */
[----:B------:R-:W-:Y:S01]  /*25b0*/  FADD.FTZ R69, R23, -R59 ;  /* 0x8000003b17457221 */ /* 0x000fe20000010000 */
[----:B------:R-:W-:Y:S01]  /*25c0*/  FFMA.FTZ R44, R46, R45, R44 ;  /* 0x0000002d2e2c7223 */ /* 0x000fe2000001002c */
[----:B------:R-:W-:-:S02]  /*25d0*/  HADD2.F32 R46, -RZ, R57.H0_H0 ;  /* 0x20000039ff2e7230 */ /* 0x000fc40000004100 */
[C---:B------:R-:W-:Y:S01]  /*25e0*/  FMUL.FTZ R68, R58.reuse, R68 ;  /* 0x000000443a447220 */ /* 0x040fe20000410000 */
[----:B------:R-:W-:Y:S02]  /*25f0*/  HADD2.F32 R45, -RZ, R71.H0_H0 ;  /* 0x20000047ff2d7230 */ /* 0x000fe40000004100 */
[----:B------:R-:W-:-:S03]  /*2600*/  FMUL.FTZ R69, R58, R69 ;  /* 0x000000453a457220 */ /* 0x000fc60000410000 */
[----:B------:R-:W-:Y:S01]  /*2610*/  FFMA.FTZ R45, R47, R46, R45 ;  /* 0x0000002e2f2d7223 */ /* 0x000fe2000001002d */
[----:B------:R-:W-:Y:S02]  /*2620*/  HADD2.F32 R47, -RZ, R56.H1_H1 ;  /* 0x30000038ff2f7230 */ /* 0x000fe40000004100 */
[----:B------:R-:W-:-:S05]  /*2630*/  HADD2.F32 R46, -RZ, R9.H0_H0 ;  /* 0x20000009ff2e7230 */ /* 0x000fca0000004100 */
[----:B------:R-:W-:Y:S01]  /*2640*/  FFMA.FTZ R46, R68, R47, R46 ;  /* 0x0000002f442e7223 */ /* 0x000fe2000001002e */
[----:B------:R-:W-:Y:S02]  /*2650*/  HADD2.F32 R68, -RZ, R57.H1_H1 ;  /* 0x30000039ff447230 */ /* 0x000fe40000004100 */
[----:B------:R-:W-:-:S05]  /*2660*/  HADD2.F32 R47, -RZ, R71.H1_H1 ;  /* 0x30000047ff2f7230 */ /* 0x000fca0000004100 */
[----:B------:R-:W-:Y:S02]  /*2670*/  FFMA.FTZ R47, R69, R68, R47 ;  /* 0x00000044452f7223 */ /* 0x000fe4000001002f */
[----:B------:R-:W0:Y:S02]  /*2680*/  LDC.64 R68, c[0x0][0x428] ;  /* 0x00010a00ff447b82 */ /* 0x000e240000000a00 */
[C---:B0-----:R-:W-:Y:S01]  /*2690*/  IMAD.WIDE.U32 R68, R60.reuse, 0x10, R68 ;  /* 0x000000103c447825 */ /* 0x041fe200078e0044 */
[----:B------:R-:W-:-:S04]  /*26a0*/  IADD3 R60, PT, PT, R60, 0x100, RZ ;  /* 0x000001003c3c7810 */ /* 0x000fc80007ffe0ff */
[----:B------:R0:W-:Y:S03]  /*26b0*/  STG.E.128 desc[UR6][R68.64], R44 ;  /* 0x0000002c44007986 */ /* 0x0001e6000c101d06 */
.L_x_16458:
[----:B------:R-:W-:Y:S05]  /*26c0*/  BSYNC.RECONVERGENT B0 ;  /* 0x0000000000007941 */ /* 0x000fea0003800200 */
.L_x_16457:
[----:B------:R-:W-:Y:S01]  /*26d0*/  ISETP.GE.U32.AND P0, PT, R54, 0x200, PT ;  /* 0x000002003600780c */ /* 0x000fe20003f06070 */
[----:B------:R-:W-:-:S12]  /*26e0*/  BSSY.RECONVERGENT B0, `(.L_x_16459) ;  /* 0x000001a000007945 */ /* 0x000fd80003800200 */
        /* <DEDUP_REMOVED lines=25> */
.L_x_16460:
[----:B------:R-:W-:Y:S05]  /*2880*/  BSYNC.RECONVERGENT B0 ;  /* 0x0000000000007941 */ /* 0x000fea0003800200 */
.L_x_16459:
[----:B------:R-:W-:Y:S04]  /*2890*/  BSSY.RECONVERGENT B0, `(.L_x_16461) ;  /* 0x000001a000007945 */ /* 0x000fe80003800200 */
[----:B------:R-:W-:Y:S05]  /*28a0*/  @!P1 BRA `(.L_x_16462) ;  /* 0x0000000000609947 */ /* 0x000fea0003800000 */
[--C-:B01----:R-:W-:Y:S01]  /*28b0*/  FADD.FTZ R46, R28, -R59.reuse ;  /* 0x8000003b1c2e7221 */ /* 0x103fe20000010000 */
[----:B------:R-:W-:Y:S02]  /*28c0*/  HADD2.F32 R45, -RZ, R63.H0_H0 ;  /* 0x2000003fff2d7230 */ /* 0x000fe40000004100 */
[--C-:B------:R-:W-:Y:S01]  /*28d0*/  FADD.FTZ R47, R29, -R59.reuse ;  /* 0x8000003b1d2f7221 */ /* 0x100fe20000010000 */
[----:B------:R-:W-:Y:S02]  /*28e0*/  HADD2.F32 R44, -RZ, R12.H0_H0 ;  /* 0x2000000cff2c7230 */ /* 0x000fe40000004100 */
[----:B------:R-:W-:Y:S01]  /*28f0*/  FMUL.FTZ R46, R58, R46 ;  /* 0x0000002e3a2e7220 */ /* 0x000fe20000410000 */
[----:B------:R-:W-:Y:S01]  /*2900*/  FADD.FTZ R68, R30, -R59 ;  /* 0x8000003b1e447221 */ /* 0x000fe20000010000 */
[----:B------:R-:W-:Y:S01]  /*2910*/  FMUL.FTZ R47, R58, R47 ;  /* 0x0000002f3a2f7220 */ /* 0x000fe20000410000 */
[----:B------:R-:W-:Y:S02]  /*2920*/  HADD2.F32 R69, -RZ, R73.H1_H1 ;  /* 0x30000049ff457230 */ /* 0x000fe40000004100 */
[----:B------:R-:W-:Y:S01]  /*2930*/  FFMA.FTZ R44, R46, R45, R44 ;  /* 0x0000002d2e2c7223 */ /* 0x000fe2000001002c */
[----:B------:R-:W-:-:S02]  /*2940*/  HADD2.F32 R46, -RZ, R64.H0_H0 ;  /* 0x20000040ff2e7230 */ /* 0x000fc40000004100 */
[----:B------:R-:W-:Y:S01]  /*2950*/  FMUL.FTZ R68, R58, R68 ;  /* 0x000000443a447220 */ /* 0x000fe20000410000 */
[----:B------:R-:W-:-:S05]  /*2960*/  HADD2.F32 R45, -RZ, R73.H0_H0 ;  /* 0x20000049ff2d7230 */ /* 0x000fca0000004100 */
[----:B------:R-:W-:Y:S01]  /*2970*/  FFMA.FTZ R45, R47, R46, R45 ;  /* 0x0000002e2f2d7223 */ /* 0x000fe2000001002d */
[----:B------:R-:W-:Y:S02]  /*2980*/  HADD2.F32 R47, -RZ, R63.H1_H1 ;  /* 0x3000003fff2f7230 */ /* 0x000fe40000004100 */
[----:B------:R-:W-:-:S05]  /*2990*/  HADD2.F32 R46, -RZ, R13.H0_H0 ;  /* 0x2000000dff2e7230 */ /* 0x000fca0000004100 */
[----:B------:R-:W-:Y:S01]  /*29a0*/  FFMA.FTZ R46, R68, R47, R46 ;  /* 0x0000002f442e7223 */ /* 0x000fe2000001002e */
[----:B------:R-:W-:Y:S01]  /*29b0*/  FADD.FTZ R47, R31, -R59 ;  /* 0x8000003b1f2f7221 */ /* 0x000fe20000010000 */
[----:B------:R-:W-:-:S03]  /*29c0*/  HADD2.F32 R68, -RZ, R64.H1_H1 ;  /* 0x30000040ff447230 */ /* 0x000fc60000004100 */
[----:B------:R-:W-:-:S04]  /*29d0*/  FMUL.FTZ R47, R58, R47 ;  /* 0x0000002f3a2f7220 */ /* 0x000fc80000410000 */
[----:B------:R-:W-:Y:S02]  /*29e0*/  FFMA.FTZ R47, R47, R68, R69 ;  /* 0x000000442f2f7223 */ /* 0x000fe40000010045 */
[----:B------:R-:W0:Y:S02]  /*29f0*/  LDC.64 R68, c[0x0][0x428] ;  /* 0x00010a00ff447b82 */ /* 0x000e240000000a00 */
[C---:B0-----:R-:W-:Y:S01]  /*2a00*/  IMAD.WIDE.U32 R68, R60.reuse, 0x10, R68 ;  /* 0x000000103c447825 */ /* 0x041fe200078e0044 */
[----:B------:R-:W-:-:S04]  /*2a10*/  IADD3 R60, PT, PT, R60, 0x100, RZ ;  /* 0x000001003c3c7810 */ /* 0x000fc80007ffe0ff */
[----:B------:R2:W-:Y:S03]  /*2a20*/  STG.E.128 desc[UR6][R68.64], R44 ;  /* 0x0000002c44007986 */ /* 0x0005e6000c101d06 */
.L_x_16462:
[----:B------:R-:W-:Y:S05]  /*2a30*/  BSYNC.RECONVERGENT B0 ;  /* 0x0000000000007941 */ /* 0x000fea0003800200 */
.L_x_16461:
[----:B------:R-:W-:Y:S04]  /*2a40*/  BSSY.RECONVERGENT B0, `(.L_x_16463) ;  /* 0x000001a000007945 */ /* 0x000fe80003800200 */
[----:B------:R-:W-:Y:S05]  /*2a50*/  @!P2 BRA `(.L_x_16464) ;  /* 0x000000000060a947 */ /* 0x000fea0003800000 */
[--C-:B012---:R-:W-:Y:S01]  /*2a60*/  FADD.FTZ R46, R32, -R59.reuse ;  /* 0x8000003b202e7221 */ /* 0x107fe20000010000 */
        /* <DEDUP_REMOVED lines=23> */
.L_x_16464:
[----:B------:R-:W-:Y:S05]  /*2be0*/  BSYNC.RECONVERGENT B0 ;  /* 0x0000000000007941 */ /* 0x000fea0003800200 */
.L_x_16463:
[----:B------:R-:W-:Y:S04]  /*2bf0*/  BSSY.RECONVERGENT B0, `(.L_x_16465) ;  /* 0x000001a000007945 */ /* 0x000fe80003800200 */
[----:B------:R-:W-:Y:S05]  /*2c00*/  @!P3 BRA `(.L_x_16466) ;  /* 0x000000000060b947 */ /* 0x000fea0003800000 */
[--C-:B0123--:R-:W-:Y:S01]  /*2c10*/  FADD.FTZ R46, R36, -R59.reuse ;  /* 0x8000003b242e7221 */ /* 0x10ffe20000010000 */
        /* <DEDUP_REMOVED lines=23> */
.L_x_16466:
[----:B------:R-:W-:Y:S05]  /*2d90*/  BSYNC.RECONVERGENT B0 ;  /* 0x0000000000007941 */ /* 0x000fea0003800200 */
.L_x_16465:
[----:B------:R-:W-:Y:S04]  /*2da0*/  BSSY.RECONVERGENT B0, `(.L_x_16456) ;  /* 0x0000011000007945 */ /* 0x000fe80003800200 */
[----:B------:R-:W-:Y:S05]  /*2db0*/  @!P4 BRA `(.L_x_16467) ;  /* 0x00000000003cc947 */ /* 0x000fea0003800000 */
[--C-:B01234-:R-:W-:Y:S01]  /*2dc0*/  FADD.FTZ R44, R40, -R59.reuse ;  /* 0x8000003b282c7221 */ /* 0x11ffe20000010000 */
        /* <DEDUP_REMOVED lines=11> */
[----:B------:R-:W-:Y:S01]  /*2e80*/  FFMA.FTZ R47, R47, R4, R6 ;  /* 0x000000042f2f7223 */ /* 0x000fe20000010006 */
[----:B0-----:R-:W-:-:S05]  /*2e90*/  IMAD.WIDE.U32 R58, R60, 0x10, R58 ;  /* 0x000000103c3a7825 */ /* 0x001fca00078e003a */
[----:B------:R0:W-:Y:S02]  /*2ea0*/  STG.E.128 desc[UR6][R58.64], R44 ;  /* 0x0000002c3a007986 */ /* 0x0001e4000c101d06 */
.L_x_16467:
[----:B------:R-:W-:Y:S05]  /*2eb0*/  BSYNC.RECONVERGENT B0 ;  /* 0x0000000000007941 */ /* 0x000fea0003800200 */
.L_x_16456:
[----:B01234-:R-:W0:Y:S01]  /*2ec0*/  LDC.64 R44, c[0x0][0x380] ;  /* 0x0000e000ff2c7b82 */ /* 0x01fe220000000a00 */
[----:B------:R-:W-:Y:S01]  /*2ed0*/  UPLOP3.LUT UP0, UPT, UPT, UPT, UP0, 0x40, 0x4 ;  /* 0x000000000004789c */ /* 0x000fe20003f0e800 */
[----:B0-----:R-:W-:-:S04]  /*2ee0*/  IADD3 R53, PT, PT, R53, R44, RZ ;  /* 0x0000002c35357210 */ /* 0x001fc80007ffe0ff */
[----:B------:R-:W-:-:S13]  /*2ef0*/  ISETP.GE.AND P0, PT, R53, R45, PT ;  /* 0x0000002d3500720c */ /* 0x000fda0003f06270 */
[----:B------:R-:W-:Y:S05]  /*2f00*/  @!P0 BRA `(.L_x_16468) ;  /* 0xffffffdc001c8947 */ /* 0x000fea000383ffff */
[----:B------:R-:W-:Y:S05]  /*2f10*/  EXIT ;  /* 0x000000000000794d */ /* 0x000fea0003800000 */
.L_x_16469:
        /* <DEDUP_REMOVED lines=14> */
.L_x_21033:


//--------------------- .text._ZN10layer_norm13ln_fwd_kernelINS_13Kernel_traitsI6__halfffffjLj6144ELj1ELj1ELj8ELj16ENS_18Kernel_traits_baseILj6144ES2_ffffjLj256EEEEELb0ELb0ELb1ELb1EEEvNS_9FwdParamsE --------------------------
	.section	.text._ZN10layer_norm13ln_fwd_kernelINS_13Kernel_traitsI6__halfffffjLj6144ELj1ELj1ELj8ELj16ENS_18Kernel_traits_baseILj6144ES2_ffffjLj256EEEEELb0ELb0ELb1ELb1EEEvNS_9FwdParamsE,"ax",@progbits
	.align	128
        .global         _ZN10layer_norm13ln_fwd_kernelINS_13Kernel_traitsI6__halfffffjLj6144ELj1ELj1ELj8ELj16ENS_18Kernel_traits_baseILj6144ES2_ffffjLj256EEEEELb0ELb0ELb1ELb1EEEvNS_9FwdParamsE
        .type           _ZN10layer_norm13ln_fwd_kernelINS_13Kernel_traitsI6__halfffffjLj6144ELj1ELj1ELj8ELj16ENS_18Kernel_traits_baseILj6144ES2_ffffjLj256EEEEELb0ELb0ELb1ELb1EEEvNS_9FwdParamsE,@function
        .size           _ZN10layer_norm13ln_fwd_kernelINS_13Kernel_traitsI6__halfffffjLj6144ELj1ELj1ELj8ELj16ENS_18Kernel_traits_baseILj6144ES2_ffffjLj256EEEEELb0ELb0ELb1ELb1EEEvNS_9FwdParamsE,(.L_x_21034 - _ZN10layer_norm13ln_fwd_kernelINS_13Kernel_traitsI6__halfffffjLj6144ELj1ELj1ELj8ELj16ENS_18Kernel_traits_baseILj6144ES2_ffffjLj256EEEEELb0ELb0ELb1ELb1EEEvNS_9FwdParamsE)
        .other          _ZN10layer_norm13ln_fwd_kernelINS_13Kernel_traitsI6__halfffffjLj6144ELj1ELj1ELj8ELj16ENS_18Kernel_traits_baseILj6144ES2_ffffjLj256EEEEELb0ELb0ELb1ELb1EEEvNS_9FwdParamsE,@"STO_CUDA_ENTRY STV_DEFAULT"
_ZN10layer_norm13ln_fwd_kernelINS_13Kernel_traitsI6__halfffffjLj6144ELj1ELj1ELj8ELj16ENS_18Kernel_traits_baseILj6144ES2_ffffjLj256EEEEELb0ELb0ELb1ELb1EEEvNS_9FwdParamsE:
.text._ZN10layer_norm13ln_fwd_kernelINS_13Kernel_traitsI6__halfffffjLj6144ELj1ELj1ELj8ELj16ENS_18Kernel_traits_baseILj6144ES2_ffffjLj256EEEEELb0ELb0ELb1ELb1EEEvNS_9FwdParamsE:
        /* <DEDUP_REMOVED lines=10> */
[----:B--2---:R1:W5:Y:S04]  /*00a0*/  @P0 LDG.E.64 R6, desc[UR6][R2.64] ;  /* 0x0000000602060981 */ /* 0x004368000c1e1b00 */
[----:B------:R1:W5:Y:S04]  /*00b0*/  @P0 LDG.E.64 R8, desc[UR6][R2.64+0x800] ;  /* 0x0008000602080981 */ /* 0x000368000c1e1b00 */
[----:B------:R1:W5:Y:S04]  /*00c0*/  @P0 LDG.E.64 R38, desc[UR6][R2.64+0x1000] ;  /* 0x0010000602260981 */ /* 0x000368000c1e1b00 */
[----:B------:R1:W5:Y:S04]  /*00d0*/  @P0 LDG.E.64 R36, desc[UR6][R2.64+0x1800] ;  /* 0x0018000602240981 */ /* 0x000368000c1e1b00 */
[----:B------:R1:W5:Y:S04]  /*00e0*/  @P0 LDG.E.64 R34, desc[UR6][R2.64+0x2000] ;  /* 0x0020000602220981 */ /* 0x000368000c1e1b00 */
[----:B------:R1:W5:Y:S01]  /*00f0*/  @P0 LDG.E.64 R4, desc[UR6][R2.64+0x2800] ;  /* 0x0028000602040981 */ /* 0x000362000c1e1b00 */
[----:B------:R-:W-:-:S02]  /*0100*/  @!P0 IMAD.WIDE.U32 R12, R51, 0x8, R10 ;  /* 0x00000008330c8825 */ /* 0x000fc400078e000a */
[----:B------:R-:W2:Y:S02]  /*0110*/  @P0 LDC.64 R10, c[0x0][0x438] ;  /* 0x00010e00ff0a0b82 */ /* 0x000ea40000000a00 */
[----:B--2---:R-:W-:-:S05]  /*0120*/  @P0 IMAD.WIDE.U32 R10, R51, 0x8, R10 ;  /* 0x00000008330a0825 */ /* 0x004fca00078e000a */
[----:B------:R1:W5:Y:S04]  /*0130*/  @P0 LDG.E.64 R32, desc[UR6][R10.64] ;  /* 0x000000060a200981 */ /* 0x000368000c1e1b00 */
[----:B------:R1:W5:Y:S04]  /*0140*/  @P0 LDG.E.64 R30, desc[UR6][R10.64+0x800] ;  /* 0x000800060a1e0981 */ /* 0x000368000c1e1b00 */
[----:B------:R1:W5:Y:S04]  /*0150*/  @P0 LDG.E.64 R28, desc[UR6][R10.64+0x2000] ;  /* 0x002000060a1c0981 */ /* 0x000368000c1e1b00 */
[----:B------:R1:W5:Y:S04]  /*0160*/  @P0 LDG.E.64 R26, desc[UR6][R10.64+0x2800] ;  /* 0x002800060a1a0981 */ /* 0x000368000c1e1b00 */
[----:B------:R1:W5:Y:S04]  /*0170*/  @P0 LDG.E.64 R24, desc[UR6][R10.64+0x1000] ;  /* 0x001000060a180981 */ /* 0x000368000c1e1b00 */
[----:B------:R1:W5:Y:S04]  /*0180*/  @P0 LDG.E.64 R2, desc[UR6][R10.64+0x1800] ;  /* 0x001800060a020981 */ /* 0x000368000c1e1b00 */
[----:B------:R1:W5:Y:S04]  /*0190*/  @!P0 LDG.E.64 R6, desc[UR6][R12.64] ;  /* 0x000000060c068981 */ /* 0x000368000c1e1b00 */
[----:B------:R1:W5:Y:S04]  /*01a0*/  @!P0 LDG.E.64 R8, desc[UR6][R12.64+0x800] ;  /* 0x000800060c088981 */ /* 0x000368000c1e1b00 */
[----:B------:R1:W5:Y:S04]  /*01b0*/  @!P0 LDG.E.64 R38, desc[UR6][R12.64+0x1000] ;  /* 0x001000060c268981 */ /* 0x000368000c1e1b00 */
[----:B------:R1:W5:Y:S04]  /*01c0*/  @!P0 LDG.E.64 R36, desc[UR6][R12.64+0x1800] ;  /* 0x001800060c248981 */ /* 0x000368000c1e1b00 */
[----:B------:R1:W5:Y:S04]  /*01d0*/  @!P0 LDG.E.64 R34, desc[UR6][R12.64+0x2000] ;  /* 0x002000060c228981 */ /* 0x000368000c1e1b00 */
[----:B------:R1:W5:Y:S01]  /*01e0*/  @!P0 LDG.E.64 R4, desc[UR6][R12.64+0x2800] ;  /* 0x002800060c048981 */ /* 0x000362000c1e1b00 */
[----:B0-----:R-:W-:-:S04]  /*01f0*/  MOV R0, UR4 ;  /* 0x0000000400007c02 */ /* 0x001fc80008000f00 */
[----:B---3--:R-:W-:-:S13]  /*0200*/  ISETP.GE.AND P1, PT, R0, UR5, PT ;  /* 0x0000000500007c0c */ /* 0x008fda000bf26270 */
[----:B-1----:R-:W-:Y:S05]  /*0210*/  @P1 EXIT ;  /* 0x000000000000194d */ /* 0x002fea0003800000 */
[----:B-----5:R-:W-:Y:S02]  /*0220*/  MOV R48, R6 ;  /* 0x0000000600307202 */ /* 0x020fe40000000f00 */
[----:B------:R-:W-:Y:S02]  /*0230*/  @!P0 CS2R R32, SRZ ;  /* 0x0000000000208805 */ /* 0x000fe4000001ff00 */
[--C-:B------:R-:W-:Y:S02]  /*0240*/  SHF.R.U64 R49, R6, 0x10, R7.reuse ;  /* 0x0000001006317819 */ /* 0x100fe40000001207 */
[----:B------:R-:W-:Y:S02]  /*0250*/  @!P0 CS2R R30, SRZ ;  /* 0x00000000001e8805 */ /* 0x000fe4000001ff00 */
[----:B------:R-:W-:Y:S02]  /*0260*/  SHF.R.U32.HI R6, RZ, 0x10, R7 ;  /* 0x00000010ff067819 */ /* 0x000fe40000011607 */
[----:B------:R-:W-:-:S02]  /*0270*/  @!P0 CS2R R28, SRZ ;  /* 0x00000000001c8805 */ /* 0x000fc4000001ff00 */
[----:B------:R-:W-:Y:S02]  /*0280*/  MOV R50, R8 ;  /* 0x0000000800327202 */ /* 0x000fe40000000f00 */
[----:B------:R-:W-:Y:S02]  /*0290*/  @!P0 CS2R R26, SRZ ;  /* 0x00000000001a8805 */ /* 0x000fe4000001ff00 */
[----:B------:R-:W-:Y:S02]  /*02a0*/  PRMT R49, R49, 0x5410, R6 ;  /* 0x0000541031317816 */ /* 0x000fe40000000006 */
[----:B------:R-:W-:Y:S02]  /*02b0*/  @!P0 CS2R R24, SRZ ;  /* 0x0000000000188805 */ /* 0x000fe4000001ff00 */
[----:B------:R-:W-:Y:S02]  /*02c0*/  MOV R6, R9 ;  /* 0x0000000900067202 */ /* 0x000fe40000000f00 */
[----:B------:R-:W-:-:S02]  /*02d0*/  @!P0 CS2R R2, SRZ ;  /* 0x0000000000028805 */ /* 0x000fc4000001ff00 */
[----:B------:R-:W-:Y:S01]  /*02e0*/  MOV R10, R7 ;  /* 0x00000007000a7202 */ /* 0x000fe20000000f00 */
[----:B------:R-:W0:Y:S01]  /*02f0*/  LDCU.U8 UR10, c[0x0][0x410] ;  /* 0x00008200ff0a77ac */ /* 0x000e220008000000 */
[----:B------:R-:W-:Y:S02]  /*0300*/  PRMT R50, R50, 0x5410, R6 ;  /* 0x0000541032327816 */ /* 0x000fe40000000006 */
[----:B------:R-:W-:Y:S01]  /*0310*/  MOV R6, R38 ;  /* 0x0000002600067202 */ /* 0x000fe20000000f00 */
[----:B------:R-:W1:Y:S01]  /*0320*/  LDCU UR11, c[0x0][0x400] ;  /* 0x00008000ff0b77ac */ /* 0x000e620008000800 */
[----:B------:R-:W-:Y:S02]  /*0330*/  MOV R7, R39 ;  /* 0x0000002700077202 */ /* 0x000fe40000000f00 */
[----:B------:R-:W-:Y:S01]  /*0340*/  MOV R60, R4 ;  /* 0x00000004003c7202 */ /* 0x000fe20000000f00 */
[----:B------:R-:W2:Y:S01]  /*0350*/  LDCU.64 UR8, c[0x0][0x3a0] ;  /* 0x00007400ff0877ac */ /* 0x000ea20008000a00 */
[----:B------:R-:W-:-:S02]  /*0360*/  SHF.R.U64 R61, R4, 0x10, R5 ;  /* 0x00000010043d7819 */ /* 0x000fc40000001205 */
[----:B------:R-:W-:Y:S01]  /*0370*/  SHF.R.U32.HI R4, RZ, 0x10, R5 ;  /* 0x00000010ff047819 */ /* 0x000fe20000011605 */
[----:B------:R-:W-:Y:S01]  /*0380*/  UPLOP3.LUT UP0, UPT, UPT, UPT, UPT, 0x40, 0x4 ;  /* 0x000000000004789c */ /* 0x000fe20003f0e870 */
[----:B------:R-:W-:Y:S02]  /*0390*/  PRMT R55, R6, 0x5410, R7 ;  /* 0x0000541006377816 */ /* 0x000fe40000000007 */
[----:B------:R-:W-:Y:S02]  /*03a0*/  SHF.R.U64 R54, R8, 0x10, R9 ;  /* 0x0000001008367819 */ /* 0x000fe40000001209 */
[----:B------:R-:W-:Y:S02]  /*03b0*/  MOV R6, R36 ;  /* 0x0000002400067202 */ /* 0x000fe40000000f00 */
[----:B------:R-:W-:Y:S02]  /*03c0*/  MOV R7, R37 ;  /* 0x0000002500077202 */ /* 0x000fe40000000f00 */
[----:B------:R-:W-:-:S02]  /*03d0*/  PRMT R61, R61, 0x5410, R4 ;  /* 0x000054103d3d7816 */ /* 0x000fc40000000004 */
[----:B------:R-:W-:Y:S02]  /*03e0*/  SHF.R.U32.HI R8, RZ, 0x10, R9 ;  /* 0x00000010ff087819 */ /* 0x000fe40000011609 */
[--C-:B------:R-:W-:Y:S02]  /*03f0*/  SHF.R.U64 R62, R32, 0x10, R33.reuse ;  /* 0x00000010203e7819 */ /* 0x100fe40000001221 */
[----:B------:R-:W-:Y:S02]  /*0400*/  SHF.R.U32.HI R4, RZ, 0x10, R33 ;  /* 0x00000010ff047819 */ /* 0x000fe40000011621 */
[----:B------:R-:W-:Y:S02]  /*0410*/  PRMT R58, R6, 0x5410, R7 ;  /* 0x00005410063a7816 */ /* 0x000fe40000000007 */
[----:B------:R-:W-:Y:S02]  /*0420*/  PRMT R54, R54, 0x5410, R8 ;  /* 0x0000541036367816 */ /* 0x000fe40000000008 */
[----:B------:R-:W-:-:S02]  /*0430*/  MOV R6, R5 ;  /* 0x0000000500067202 */ /* 0x000fc40000000f00 */
[----:B------:R-:W-:Y:S02]  /*0440*/  PRMT R62, R62, 0x5410, R4 ;  /* 0x000054103e3e7816 */ /* 0x000fe40000000004 */
[----:B------:R-:W-:Y:S02]  /*0450*/  MOV R8, R34 ;  /* 0x0000002200087202 */ /* 0x000fe40000000f00 */
[----:B------:R-:W-:Y:S02]  /*0460*/  MOV R9, R35 ;  /* 0x0000002300097202 */ /* 0x000fe40000000f00 */
[--C-:B------:R-:W-:Y:S02]  /*0470*/  SHF.R.U64 R63, R30, 0x10, R31.reuse ;  /* 0x000000101e3f7819 */ /* 0x100fe4000000121f */
[----:B------:R-:W-:Y:S02]  /*0480*/  SHF.R.U32.HI R4, RZ, 0x10, R31 ;  /* 0x00000010ff047819 */ /* 0x000fe4000001161f */
[----:B------:R-:W-:-:S02]  /*0490*/  SHF.R.U32.HI R64, RZ, 0x10, R29 ;  /* 0x00000010ff407819 */ /* 0x000fc4000001161d */
[----:B------:R-:W-:Y:S02]  /*04a0*/  SHF.R.U64 R5, R26, 0x10, R27 ;  /* 0x000000101a057819 */ /* 0x000fe4000000121b */
[----:B------:R-:W-:Y:S02]  /*04b0*/  PRMT R48, R48, 0x5410, R10 ;  /* 0x0000541030307816 */ /* 0x000fe4000000000a */
[----:B------:R-:W-:Y:S02]  /*04c0*/  PRMT R59, R8, 0x5410, R9 ;  /* 0x00005410083b7816 */ /* 0x000fe40000000009 */
[----:B------:R-:W-:Y:S02]  /*04d0*/  PRMT R60, R60, 0x5410, R6 ;  /* 0x000054103c3c7816 */ /* 0x000fe40000000006 */
[----:B------:R-:W-:Y:S02]  /*04e0*/  SHF.R.U32.HI R65, RZ, 0x10, R27 ;  /* 0x00000010ff417819 */ /* 0x000fe4000001161b */
[----:B------:R-:W-:-:S02]  /*04f0*/  PRMT R63, R63, 0x5410, R4 ;  /* 0x000054103f3f7816 */ /* 0x000fc40000000004 */
[----:B012---:R-:W-:-:S07]  /*0500*/  PRMT R64, R64, 0x5410, R5 ;  /* 0x0000541040407816 */ /* 0x007fce0000000005 */
.L_x_16475:
[----:B------:R-:W0:Y:S01]  /*0510*/  LDC.64 R8, c[0x0][0x3f0] ;  /* 0x0000fc00ff087b82 */ /* 0x000e220000000a00 */
[----:B------:R-:W-:-:S07]  /*0520*/  ISETP.NE.U32.AND P1, PT, RZ, UR8, PT ;  /* 0x00000008ff007c0c */ /* 0x000fce000bf25070 */
[----:B------:R-:W1:Y:S01]  /*0530*/  LDC R52, c[0x0][0x388] ;  /* 0x0000e200ff347b82 */ /* 0x000e620000000800 */
[----:B------:R-:W-:Y:S01]  /*0540*/  HFMA2 R45, -RZ, RZ, 0, 0 ;  /* 0x00000000ff2d7431 */ /* 0x000fe200000001ff */
[----:B------:R-:W-:Y:S02]  /*0550*/  PLOP3.LUT P6, PT, PT, PT, PT, 0x8, 0x80 ;  /* 0x000000000080781c */ /* 0x000fe40003fce170 */
[----:B------:R-:W-:-:S04]  /*0560*/  PLOP3.LUT P5, PT, PT, PT, PT, 0x8, 0x80 ;  /* 0x000000000080781c */ /* 0x000fc80003fae170 */
[----:B------:R-:W2:Y:S01]  /*0570*/  LDC.64 R68, c[0x0][0x3a8] ;  /* 0x0000ea00ff447b82 */ /* 0x000ea20000000a00 */
[----:B0-----:R-:W-:-:S05]  /*0580*/  IMAD.WIDE R12, R0, 0x4, R8 ;  /* 0x00000004000c7825 */ /* 0x001fca00078e0208 */
[----:B------:R-:W3:Y:S01]  /*0590*/  LDG.E R17, desc[UR6][R12.64] ;  /* 0x000000060c117981 */ /* 0x000ee2000c1e1900 */
[----:B------:R-:W-:Y:S01]  /*05a0*/  ISETP.NE.AND.EX P1, PT, RZ, UR9, PT, P1 ;  /* 0x00000009ff007c0c */ /* 0x000fe2000bf25310 */
[----:B-1----:R-:W-:-:S12]  /*05b0*/  IMAD R14, R0, R52, RZ ;  /* 0x00000034000e7224 */ /* 0x002fd800078e02ff */
[----:B------:R-:W0:Y:S01]  /*05c0*/  @P1 LDC.64 R8, c[0x0][0x3a0] ;  /* 0x0000e800ff081b82 */ /* 0x000e220000000a00 */
[----:B------:R-:W-:-:S07]  /*05d0*/  PLOP3.LUT P4, PT, PT, PT, PT, 0x8, 0x80 ;  /* 0x000000000080781c */ /* 0x000fce0003f8e170 */
[----:B------:R-:W1:Y:S01]  /*05e0*/  @P1 LDC.64 R56, c[0x0][0x3a0] ;  /* 0x0000e800ff381b82 */ /* 0x000e620000000a00 */
[----:B---3--:R-:W-:-:S13]  /*05f0*/  ISETP.GE.AND P3, PT, R17, 0x1, PT ;  /* 0x000000011100780c */ /* 0x008fda0003f66270 */
[----:B------:R-:W3:Y:S01]  /*0600*/  @P3 LDC.64 R10, c[0x0][0x390] ;  /* 0x0000e400ff0a3b82 */ /* 0x000ee20000000a00 */
[----:B------:R-:W-:-:S05]  /*0610*/  @P3 IADD3 R15, PT, PT, R17, -0x1, RZ ;  /* 0xffffffff110f3810 */ /* 0x000fca0007ffe0ff */
[----:B------:R-:W-:Y:S01]  /*0620*/  @P3 IMAD R16, R15, R52, RZ ;  /* 0x000000340f103224 */ /* 0x000fe200078e02ff */
[----:B------:R-:W-:Y:S01]  /*0630*/  SHF.R.S32.HI R15, RZ, 0x1f, R14 ;  /* 0x0000001fff0f7819 */ /* 0x000fe2000001140e */
[----:B------:R-:W4:Y:S03]  /*0640*/  @P3 LDC.64 R66, c[0x0][0x390] ;  /* 0x0000e400ff423b82 */ /* 0x000f260000000a00 */
[----:B------:R-:W-:Y:S02]  /*0650*/  @P3 SHF.R.S32.HI R13, RZ, 0x1f, R16 ;  /* 0x0000001fff0d3819 */ /* 0x000fe40000011410 */
[----:B------:R-:W-:Y:S02]  /*0660*/  LEA.HI R44, R15, R14, RZ, 0x2 ;  /* 0x0000000e0f2c7211 */ /* 0x000fe400078f10ff */
[----:B------:R-:W-:Y:S01]  /*0670*/  @P3 LEA.HI R16, R13, R16, RZ, 0x2 ;  /* 0x000000100d103211 */ /* 0x000fe200078f10ff */
[----:B------:R-:W2:Y:S01]  /*0680*/  @P3 LDC.64 R14, c[0x0][0x390] ;  /* 0x0000e400ff0e3b82 */ /* 0x000ea20000000a00 */
[----:B------:R-:W-:-:S02]  /*0690*/  LEA.HI.SX32 R44, R44, R51, 0x1e ;  /* 0x000000332c2c7211 */ /* 0x000fc400078ff2ff */
[----:B------:R-:W-:-:S03]  /*06a0*/  @P3 LEA.HI.SX32 R45, R16, R51, 0x1e ;  /* 0x00000033102d3211 */ /* 0x000fc600078ff2ff */
[----:B0-----:R-:W-:Y:S02]  /*06b0*/  @P1 IMAD.WIDE.U32 R8, R44, 0x10, R8 ;  /* 0x000000102c081825 */ /* 0x001fe400078e0008 */
[----:B------:R-:W0:Y:S02]  /*06c0*/  LDC R51, c[0x0][0x40c] ;  /* 0x00010300ff337b82 */ /* 0x000e240000000800 */
[----:B---3--:R-:W-:Y:S02]  /*06d0*/  @P3 IMAD.WIDE.U32 R12, R45, 0x10, R10 ;  /* 0x000000102d0c3825 */ /* 0x008fe400078e000a */
[----:B------:R-:W0:Y:S04]  /*06e0*/  @P1 LDG.E.128 R8, desc[UR6][R8.64] ;  /* 0x0000000608081981 */ /* 0x000e28000c1e1d00 */
[----:B------:R3:W0:Y:S01]  /*06f0*/  @P3 LDG.E.128 R4, desc[UR6][R12.64] ;  /* 0x000000060c043981 */ /* 0x000622000c1e1d00 */
[----:B------:R-:W-:Y:S01]  /*0700*/  ISETP.GT.AND P2, PT, R17, RZ, PT ;  /* 0x000000ff1100720c */ /* 0x000fe20003f44270 */
[----:B------:R-:W1:Y:S01]  /*0710*/  @P3 LDC.64 R70, c[0x0][0x390] ;  /* 0x0000e400ff463b82 */ /* 0x000e620000000a00 */
[----:B------:R-:W-:-:S02]  /*0720*/  @P3 IADD3 R21, PT, PT, R45, 0x100, RZ ;  /* 0x000001002d153810 */ /* 0x000fc40007ffe0ff */
[----:B------:R-:W-:Y:S02]  /*0730*/  @P1 PLOP3.LUT P0, PT, P2, PT, PT, 0x80, 0x8 ;  /* 0x000000000008181c */ /* 0x000fe4000170f070 */
[----:B------:R-:W-:Y:S01]  /*0740*/  IADD3 R20, PT, PT, R44, 0x100, RZ ;  /* 0x000001002c147810 */ /* 0x000fe20007ffe0ff */
[----:B--2---:R-:W-:Y:S01]  /*0750*/  @P3 IMAD.WIDE.U32 R14, R21, 0x10, R14 ;  /* 0x00000010150e3825 */ /* 0x004fe200078e000e */
[----:B------:R-:W-:Y:S01]  /*0760*/  @P1 PLOP3.LUT P6, PT, P0, PT, PT, 0x80, 0x8 ;  /* 0x000000000008181c */ /* 0x000fe200007cf070 */
[----:B------:R-:W2:Y:S01]  /*0770*/  LDC.64 R16, c[0x0][0x3f8] ;  /* 0x0000fe00ff107b82 */ /* 0x000ea20000000a00 */
[----:B------:R-:W-:Y:S02]  /*0780*/  @P1 PLOP3.LUT P5, PT, P0, PT, PT, 0x80, 0x8 ;  /* 0x000000000008181c */ /* 0x000fe400007af070 */
[----:B------:R-:W-:-:S05]  /*0790*/  @P1 PLOP3.LUT P4, PT, P0, PT, PT, 0x80, 0x8 ;  /* 0x000000000008181c */ /* 0x000fca000078f070 */
[----:B---3--:R-:W3:Y:S02]  /*07a0*/  @P1 LDC.64 R12, c[0x0][0x3a0] ;  /* 0x0000e800ff0c1b82 */ /* 0x008ee40000000a00 */
[----:B---3--:R-:W-:-:S04]  /*07b0*/  @P1 IMAD.WIDE.U32 R12, R20, 0x10, R12 ;  /* 0x00000010140c1825 */ /* 0x008fc800078e000c */
[CC--:B0-----:R-:W-:Y:S01]  /*07c0*/  @P6 FFMA.FTZ R8, R4.reuse, R51.reuse, R8 ;  /* 0x0000003304086223 */ /* 0x0c1fe20000010008 */
[----:B------:R-:W-:Y:S01]  /*07d0*/  PLOP3.LUT P6, PT, PT, PT, PT, 0x8, 0x80 ;  /* 0x000000000080781c */ /* 0x000fe20003fce170 */
[-C--:B------:R-:W-:Y:S01]  /*07e0*/  @!P1 FMUL.FTZ R18, R4, R51.reuse ;  /* 0x0000003304129220 */ /* 0x080fe20000410000 */
[----:B------:R-:W-:Y:S01]  /*07f0*/  @P1 PLOP3.LUT P6, PT, P0, PT, PT, 0x80, 0x8 ;  /* 0x000000000008181c */ /* 0x000fe200007cf070 */
[CC--:B------:R-:W-:Y:S01]  /*0800*/  @!P1 FMUL.FTZ R19, R5.reuse, R51.reuse ;  /* 0x0000003305139220 */ /* 0x0c0fe20000410000 */
[----:B------:R-:W-:Y:S01]  /*0810*/  @!P1 PLOP3.LUT P0, PT, P2, PT, PT, 0x80, 0x8 ;  /* 0x000000000008981c */ /* 0x000fe2000170f070 */
[-C--:B------:R-:W-:Y:S01]  /*0820*/  @P5 FFMA.FTZ R9, R5, R51.reuse, R9 ;  /* 0x0000003305095223 */ /* 0x080fe20000010009 */
[-C--:B------:R-:W-:Y:S02]  /*0830*/  @P4 FFMA.FTZ R10, R6, R51.reuse, R10 ;  /* 0x00000033060a4223 */ /* 0x080fe4000001000a */
[----:B------:R-:W-:Y:S01]  /*0840*/  @!P1 FSEL R8, R18, RZ, P0 ;  /* 0x000000ff12089208 */ /* 0x000fe20000000000 */
[-C--:B------:R-:W-:Y:S01]  /*0850*/  @!P1 FMUL.FTZ R18, R6, R51.reuse ;  /* 0x0000003306129220 */ /* 0x080fe20000410000 */
[----:B------:R-:W-:Y:S01]  /*0860*/  @!P1 FSEL R9, R19, RZ, P0 ;  /* 0x000000ff13099208 */ /* 0x000fe20000000000 */
[----:B------:R-:W-:-:S03]  /*0870*/  @!P1 FMUL.FTZ R19, R7, R51 ;  /* 0x0000003307139220 */ /* 0x000fc60000410000 */
[----:B------:R-:W-:Y:S01]  /*0880*/  @!P1 FSEL R10, R18, RZ, P0 ;  /* 0x000000ff120a9208 */ /* 0x000fe20000000000 */
[----:B------:R-:W-:Y:S01]  /*0890*/  @P6 FFMA.FTZ R11, R7, R51, R11 ;  /* 0x00000033070b6223 */ /* 0x000fe2000001000b */
[----:B------:R-:W-:Y:S01]  /*08a0*/  @!P1 FSEL R11, R19, RZ, P0 ;  /* 0x000000ff130b9208 */ /* 0x000fe20000000000 */
[----:B--2---:R-:W-:-:S04]  /*08b0*/  IMAD.WIDE R18, R0, 0x4, R16 ;  /* 0x0000000400127825 */ /* 0x004fc800078e0210 */
[----:B------:R-:W-:Y:S01]  /*08c0*/  IMAD.WIDE.U32 R16, R44, 0x10, R68 ;  /* 0x000000102c107825 */ /* 0x000fe200078e0044 */
[----:B------:R0:W5:Y:S04]  /*08d0*/  LDG.E R53, desc[UR6][R18.64] ;  /* 0x0000000612357981 */ /* 0x000168000c1e1900 */
[----:B------:R2:W-:Y:S04]  /*08e0*/  STG.E.128 desc[UR6][R16.64], R8 ;  /* 0x0000000810007986 */ /* 0x0005e8000c101d06 */
[----:B------:R-:W3:Y:S01]  /*08f0*/  @P3 LDG.E.128 R4, desc[UR6][R14.64] ;  /* 0x000000060e043981 */ /* 0x000ee2000c1e1d00 */
[----:B------:R-:W-:Y:S01]  /*0900*/  PLOP3.LUT P2, PT, PT, PT, PT, 0x8, 0x80 ;  /* 0x000000000080781c */ /* 0x000fe20003f4e170 */
[----:B0-----:R-:W0:Y:S02]  /*0910*/  @P3 LDC.64 R18, c[0x0][0x390] ;  /* 0x0000e400ff123b82 */ /* 0x001e240000000a00 */
[----:B------:R-:W4:Y:S01]  /*0920*/  @P1 LDG.E.128 R12, desc[UR6][R12.64] ;  /* 0x000000060c0c1981 */ /* 0x000f22000c1e1d00 */
[----:B------:R-:W-:-:S02]  /*0930*/  @P1 PLOP3.LUT P2, PT, P0, PT, PT, 0x80, 0x8 ;  /* 0x000000000008181c */ /* 0x000fc4000074f070 */
[----:B------:R-:W-:-:S03]  /*0940*/  PLOP3.LUT P4, PT, PT, PT, PT, 0x8, 0x80 ;  /* 0x000000000080781c */ /* 0x000fc60003f8e170 */
[----:B--2---:R-:W2:Y:S01]  /*0950*/  @P1 LDC.64 R16, c[0x0][0x3a0] ;  /* 0x0000e800ff101b82 */ /* 0x004ea20000000a00 */
[----:B------:R-:W-:Y:S02]  /*0960*/  @P1 PLOP3.LUT P4, PT, P0, PT, PT, 0x80, 0x8 ;  /* 0x000000000008181c */ /* 0x000fe4000078f070 */
[----:B------:R-:W-:Y:S02]  /*0970*/  PLOP3.LUT P5, PT, PT, PT, PT, 0x8, 0x80 ;  /* 0x000000000080781c */ /* 0x000fe40003fae170 */
[----:B------:R-:W-:Y:S02]  /*0980*/  PLOP3.LUT P6, PT, PT, PT, PT, 0x8, 0x80 ;  /* 0x000000000080781c */ /* 0x000fe40003fce170 */
[----:B------:R-:W-:Y:S02]  /*0990*/  @P1 PLOP3.LUT P5, PT, P0, PT, PT, 0x80, 0x8 ;  /* 0x000000000008181c */ /* 0x000fe400007af070 */
[----:B------:R-:W-:Y:S02]  /*09a0*/  @P1 PLOP3.LUT P6, PT, P0, PT, PT, 0x80, 0x8 ;  /* 0x000000000008181c */ /* 0x000fe400007cf070 */
[----:B------:R-:W-:-:S02]  /*09b0*/  @P3 IADD3 R23, PT, PT, R45, 0x200, RZ ;  /* 0x000002002d173810 */ /* 0x000fc40007ffe0ff */
[----:B------:R-:W-:-:S03]  /*09c0*/  IADD3 R41, PT, PT, R44, 0x200, RZ ;  /* 0x000002002c297810 */ /* 0x000fc60007ffe0ff */
[----:B0-----:R-:W-:-:S04]  /*09d0*/  @P3 IMAD.WIDE.U32 R18, R23, 0x10, R18 ;  /* 0x0000001017123825 */ /* 0x001fc800078e0012 */
[----:B--2---:R-:W-:-:S04]  /*09e0*/  @P1 IMAD.WIDE.U32 R16, R41, 0x10, R16 ;  /* 0x0000001029101825 */ /* 0x004fc800078e0010 */
[CC--:B---3--:R-:W-:Y:S01]  /*09f0*/  @!P1 FMUL.FTZ R21, R4.reuse, R51.reuse ;  /* 0x0000003304159220 */ /* 0x0c8fe20000410000 */
[CC--:B------:R-:W-:Y:S01]  /*0a00*/  @!P1 FMUL.FTZ R22, R5.reuse, R51.reuse ;  /* 0x0000003305169220 */ /* 0x0c0fe20000410000 */
[-C--:B----4-:R-:W-:Y:S01]  /*0a10*/  @P2 FFMA.FTZ R12, R4, R51.reuse, R12 ;  /* 0x00000033040c2223 */ /* 0x090fe2000001000c */
[-C--:B------:R-:W-:Y:S02]  /*0a20*/  @P4 FFMA.FTZ R13, R5, R51.reuse, R13 ;  /* 0x00000033050d4223 */ /* 0x080fe4000001000d */
[----:B------:R-:W-:Y:S01]  /*0a30*/  @!P1 FSEL R12, R21, RZ, P0 ;  /* 0x000000ff150c9208 */ /* 0x000fe20000000000 */
[-C--:B------:R-:W-:Y:S01]  /*0a40*/  @!P1 FMUL.FTZ R21, R6, R51.reuse ;  /* 0x0000003306159220 */ /* 0x080fe20000410000 */
[----:B------:R-:W-:Y:S01]  /*0a50*/  @!P1 FSEL R13, R22, RZ, P0 ;  /* 0x000000ff160d9208 */ /* 0x000fe20000000000 */
[CC--:B------:R-:W-:Y:S01]  /*0a60*/  @!P1 FMUL.FTZ R22, R7.reuse, R51.reuse ;  /* 0x0000003307169220 */ /* 0x0c0fe20000410000 */
[-C--:B------:R-:W-:Y:S01]  /*0a70*/  @P5 FFMA.FTZ R14, R6, R51.reuse, R14 ;  /* 0x00000033060e5223 */ /* 0x080fe2000001000e */
[----:B------:R-:W-:Y:S01]  /*0a80*/  @P6 FFMA.FTZ R15, R7, R51, R15 ;  /* 0x00000033070f6223 */ /* 0x000fe2000001000f */
[----:B------:R-:W-:Y:S01]  /*0a90*/  @!P1 FSEL R14, R21, RZ, P0 ;  /* 0x000000ff150e9208 */ /* 0x000fe20000000000 */
[----:B------:R-:W-:Y:S01]  /*0aa0*/  IMAD.WIDE.U32 R20, R20, 0x10, R68 ;  /* 0x0000001014147825 */ /* 0x000fe200078e0044 */
[----:B------:R-:W-:-:S02]  /*0ab0*/  @!P1 FSEL R15, R22, RZ, P0 ;  /* 0x000000ff160f9208 */ /* 0x000fc40000000000 */
[----:B------:R-:W0:Y:S03]  /*0ac0*/  @P3 LDC.64 R22, c[0x0][0x390] ;  /* 0x0000e400ff163b82 */ /* 0x000e260000000a00 */
[----:B------:R2:W-:Y:S04]  /*0ad0*/  STG.E.128 desc[UR6][R20.64], R12 ;  /* 0x0000000c14007986 */ /* 0x0005e8000c101d06 */
[----:B------:R-:W3:Y:S04]  /*0ae0*/  @P3 LDG.E.128 R4, desc[UR6][R18.64] ;  /* 0x0000000612043981 */ /* 0x000ee8000c1e1d00 */
[----:B------:R-:W4:Y:S01]  /*0af0*/  @P1 LDG.E.128 R16, desc[UR6][R16.64] ;  /* 0x0000000610101981 */ /* 0x000f22000c1e1d00 */
[----:B------:R-:W-:-:S02]  /*0b00*/  PLOP3.LUT P4, PT, PT, PT, PT, 0x8, 0x80 ;  /* 0x000000000080781c */ /* 0x000fc40003f8e170 */
[----:B------:R-:W-:Y:S01]  /*0b10*/  @P1 PLOP3.LUT P4, PT, P0, PT, PT, 0x80, 0x8 ;  /* 0x000000000008181c */ /* 0x000fe2000078f070 */
[----:B--2---:R-:W2:Y:S01]  /*0b20*/  @P1 LDC.64 R20, c[0x0][0x3a0] ;  /* 0x0000e800ff141b82 */ /* 0x004ea20000000a00 */
[----:B------:R-:W-:Y:S02]  /*0b30*/  PLOP3.LUT P2, PT, PT, PT, PT, 0x8, 0x80 ;  /* 0x000000000080781c */ /* 0x000fe40003f4e170 */
[----:B------:R-:W-:Y:S02]  /*0b40*/  @P1 PLOP3.LUT P2, PT, P0, PT, PT, 0x80, 0x8 ;  /* 0x000000000008181c */ /* 0x000fe4000074f070 */
[----:B------:R-:W-:Y:S02]  /*0b50*/  PLOP3.LUT P6, PT, PT, PT, PT, 0x8, 0x80 ;  /* 0x000000000080781c */ /* 0x000fe40003fce170 */
[----:B------:R-:W-:Y:S02]  /*0b60*/  PLOP3.LUT P5, PT, PT, PT, PT, 0x8, 0x80 ;  /* 0x000000000080781c */ /* 0x000fe40003fae170 */
[----:B------:R-:W-:-:S02]  /*0b70*/  @P1 PLOP3.LUT P6, PT, P0, PT, PT, 0x80, 0x8 ;  /* 0x000000000008181c */ /* 0x000fc400007cf070 */
[----:B------:R-:W-:Y:S02]  /*0b80*/  @P1 PLOP3.LUT P5, PT, P0, PT, PT, 0x80, 0x8 ;  /* 0x000000000008181c */ /* 0x000fe400007af070 */
[----:B------:R-:W-:Y:S02]  /*0b90*/  IADD3 R42, PT, PT, R44, 0x200, RZ ;  /* 0x000002002c2a7810 */ /* 0x000fe40007ffe0ff */
[----:B------:R-:W-:-:S05]  /*0ba0*/  @P3 IADD3 R46, PT, PT, R45, 0x300, RZ ;  /* 0x000003002d2e3810 */ /* 0x000fca0007ffe0ff */
[----:B0-----:R-:W-:-:S04]  /*0bb0*/  @P3 IMAD.WIDE.U32 R22, R46, 0x10, R22 ;  /* 0x000000102e163825 */ /* 0x001fc800078e0016 */
[-C--:B---3--:R-:W-:Y:S01]  /*0bc0*/  @!P1 FMUL.FTZ R41, R5, R51.reuse ;  /* 0x0000003305299220 */ /* 0x088fe20000410000 */
[-C--:B------:R-:W-:Y:S01]  /*0bd0*/  @!P1 FMUL.FTZ R40, R4, R51.reuse ;  /* 0x0000003304289220 */ /* 0x080fe20000410000 */
[-C--:B------:R-:W-:Y:S01]  /*0be0*/  @!P1 FMUL.FTZ R43, R7, R51.reuse ;  /* 0x00000033072b9220 */ /* 0x080fe20000410000 */
[-C--:B----4-:R-:W-:Y:S02]  /*0bf0*/  @P4 FFMA.FTZ R17, R5, R51.reuse, R17 ;  /* 0x0000003305114223 */ /* 0x090fe40000010011 */
[----:B------:R-:W-:Y:S01]  /*0c00*/  @!P1 FSEL R17, R41, RZ, P0 ;  /* 0x000000ff29119208 */ /* 0x000fe20000000000 */
[-C--:B------:R-:W-:Y:S01]  /*0c10*/  @!P1 FMUL.FTZ R41, R6, R51.reuse ;  /* 0x0000003306299220 */ /* 0x080fe20000410000 */
[-C--:B------:R-:W-:Y:S01]  /*0c20*/  @P2 FFMA.FTZ R16, R4, R51.reuse, R16 ;  /* 0x0000003304102223 */ /* 0x080fe20000010010 */
[----:B------:R-:W-:Y:S01]  /*0c30*/  @!P1 FSEL R16, R40, RZ, P0 ;  /* 0x000000ff28109208 */ /* 0x000fe20000000000 */
[-C--:B------:R-:W-:Y:S01]  /*0c40*/  @P6 FFMA.FTZ R19, R7, R51.reuse, R19 ;  /* 0x0000003307136223 */ /* 0x080fe20000010013 */
[----:B------:R-:W-:Y:S01]  /*0c50*/  @P5 FFMA.FTZ R18, R6, R51, R18 ;  /* 0x0000003306125223 */ /* 0x000fe20000010012 */
[----:B------:R-:W-:-:S02]  /*0c60*/  IADD3 R40, PT, PT, R44, 0x300, RZ ;  /* 0x000003002c287810 */ /* 0x000fc40007ffe0ff */
[----:B------:R-:W-:Y:S01]  /*0c70*/  @!P1 FSEL R19, R43, RZ, P0 ;  /* 0x000000ff2b139208 */ /* 0x000fe20000000000 */
[----:B------:R-:W-:Y:S01]  /*0c80*/  IMAD.WIDE.U32 R42, R42, 0x10, R68 ;  /* 0x000000102a2a7825 */ /* 0x000fe200078e0044 */
[----:B------:R-:W-:-:S03]  /*0c90*/  @!P1 FSEL R18, R41, RZ, P0 ;  /* 0x000000ff29129208 */ /* 0x000fc60000000000 */
[----:B--2---:R-:W-:Y:S02]  /*0ca0*/  @P1 IMAD.WIDE.U32 R20, R40, 0x10, R20 ;  /* 0x0000001028141825 */ /* 0x004fe400078e0014 */
[----:B------:R0:W-:Y:S04]  /*0cb0*/  STG.E.128 desc[UR6][R42.64], R16 ;  /* 0x000000102a007986 */ /* 0x0001e8000c101d06 */
[----:B------:R-:W2:Y:S04]  /*0cc0*/  @P3 LDG.E.128 R4, desc[UR6][R22.64] ;  /* 0x0000000616043981 */ /* 0x000ea8000c1e1d00 */
[----:B------:R-:W3:Y:S01]  /*0cd0*/  @P1 LDG.E.128 R20, desc[UR6][R20.64] ;  /* 0x0000000614141981 */ /* 0x000ee2000c1e1d00 */
[----:B------:R-:W-:-:S02]  /*0ce0*/  PLOP3.LUT P2, PT, PT, PT, PT, 0x8, 0x80 ;  /* 0x000000000080781c */ /* 0x000fc40003f4e170 */
[----:B------:R-:W-:Y:S02]  /*0cf0*/  @P1 PLOP3.LUT P2, PT, P0, PT, PT, 0x80, 0x8 ;  /* 0x000000000008181c */ /* 0x000fe4000074f070 */
[----:B------:R-:W-:Y:S02]  /*0d00*/  PLOP3.LUT P4, PT, PT, PT, PT, 0x8, 0x80 ;  /* 0x000000000080781c */ /* 0x000fe40003f8e170 */
[----:B------:R-:W-:Y:S02]  /*0d10*/  @P1 PLOP3.LUT P4, PT, P0, PT, PT, 0x80, 0x8 ;  /* 0x000000000008181c */ /* 0x000fe4000078f070 */
[----:B------:R-:W-:Y:S02]  /*0d20*/  PLOP3.LUT P5, PT, PT, PT, PT, 0x8, 0x80 ;  /* 0x000000000080781c */ /* 0x000fe40003fae170 */
[----:B------:R-:W-:Y:S02]  /*0d30*/  PLOP3.LUT P6, PT, PT, PT, PT, 0x8, 0x80 ;  /* 0x000000000080781c */ /* 0x000fe40003fce170 */
[----:B------:R-:W-:-:S02]  /*0d40*/  @P1 PLOP3.LUT P5, PT, P0, PT, PT, 0x80, 0x8 ;  /* 0x000000000008181c */ /* 0x000fc400007af070 */
[----:B------:R-:W-:Y:S02]  /*0d50*/  @P1 PLOP3.LUT P6, PT, P0, PT, PT, 0x80, 0x8 ;  /* 0x000000000008181c */ /* 0x000fe400007cf070 */
[----:B0-----:R-:W-:Y:S02]  /*0d60*/  @P3 IADD3 R43, PT, PT, R45, 0x400, RZ ;  /* 0x000004002d2b3810 */ /* 0x001fe40007ffe0ff */
[----:B------:R-:W-:-:S03]  /*0d70*/  IADD3 R46, PT, PT, R44, 0x400, RZ ;  /* 0x000004002c2e7810 */ /* 0x000fc60007ffe0ff */
[----:B------:R-:W-:-:S04]  /*0d80*/  @P3 IMAD.WIDE.U32 R66, R43, 0x10, R66 ;  /* 0x000000102b423825 */ /* 0x000fc800078e0042 */
[----:B-1----:R-:W-:-:S04]  /*0d90*/  @P1 IMAD.WIDE.U32 R56, R46, 0x10, R56 ;  /* 0x000000102e381825 */ /* 0x002fc800078e0038 */
[CC--:B--2---:R-:W-:Y:S01]  /*0da0*/  @!P1 FMUL.FTZ R41, R4.reuse, R51.reuse ;  /* 0x0000003304299220 */ /* 0x0c4fe20000410000 */
[CC--:B------:R-:W-:Y:S01]  /*0db0*/  @!P1 FMUL.FTZ R42, R5.reuse, R51.reuse ;  /* 0x00000033052a9220 */ /* 0x0c0fe20000410000 */
[-C--:B---3--:R-:W-:Y:S01]  /*0dc0*/  @P2 FFMA.FTZ R20, R4, R51.reuse, R20 ;  /* 0x0000003304142223 */ /* 0x088fe20000010014 */
        /* <DEDUP_REMOVED lines=9> */
[----:B------:R-:W-:-:S05]  /*0e60*/  @!P1 FSEL R23, R42, RZ, P0 ;  /* 0x000000ff2a179208 */ /* 0x000fca0000000000 */
[----:B------:R0:W-:Y:S04]  /*0e70*/  STG.E.128 desc[UR6][R40.64], R20 ;  /* 0x0000001428007986 */ /* 0x0001e8000c101d06 */
[----:B------:R1:W2:Y:S01]  /*0e80*/  @P3 LDG.E.128 R4, desc[UR6][R66.64] ;  /* 0x0000000642043981 */ /* 0x0002a2000c1e1d00 */
[----:B------:R-:W-:-:S03]  /*0e90*/  PLOP3.LUT P2, PT, PT, PT, PT, 0x8, 0x80 ;  /* 0x000000000080781c */ /* 0x000fc60003f4e170 */
[----:B0-----:R0:W3:Y:S01]  /*0ea0*/  @P1 LDG.E.128 R40, desc[UR6][R56.64] ;  /* 0x0000000638281981 */ /* 0x0010e2000c1e1d00 */
[----:B------:R-:W-:Y:S01]  /*0eb0*/  @P1 PLOP3.LUT P2, PT, P0, PT, PT, 0x80, 0x8 ;  /* 0x000000000008181c */ /* 0x000fe2000074f070 */
[----:B-1----:R-:W1:Y:S01]  /*0ec0*/  @P1 LDC.64 R66, c[0x0][0x3a0] ;  /* 0x0000e800ff421b82 */ /* 0x002e620000000a00 */
[----:B------:R-:W-:Y:S02]  /*0ed0*/  PLOP3.LUT P5, PT, PT, PT, PT, 0x8, 0x80 ;  /* 0x000000000080781c */ /* 0x000fe40003fae170 */
[----:B------:R-:W-:Y:S02]  /*0ee0*/  @P1 PLOP3.LUT P5, PT, P0, PT, PT, 0x80, 0x8 ;  /* 0x000000000008181c */ /* 0x000fe400007af070 */
[----:B------:R-:W-:Y:S02]  /*0ef0*/  PLOP3.LUT P6, PT, PT, PT, PT, 0x8, 0x80 ;  /* 0x000000000080781c */ /* 0x000fe40003fce170 */
[----:B------:R-:W-:Y:S02]  /*0f00*/  PLOP3.LUT P4, PT, PT, PT, PT, 0x8, 0x80 ;  /* 0x000000000080781c */ /* 0x000fe40003f8e170 */
[----:B------:R-:W-:-:S02]  /*0f10*/  @P1 PLOP3.LUT P6, PT, P0, PT, PT, 0x80, 0x8 ;  /* 0x000000000008181c */ /* 0x000fc400007cf070 */
[----:B------:R-:W-:Y:S02]  /*0f20*/  @P1 PLOP3.LUT P4, PT, P0, PT, PT, 0x80, 0x8 ;  /* 0x000000000008181c */ /* 0x000fe4000078f070 */
[----:B------:R-:W-:Y:S02]  /*0f30*/  @P3 IADD3 R45, PT, PT, R45, 0x500, RZ ;  /* 0x000005002d2d3810 */ /* 0x000fe40007ffe0ff */
[----:B0-----:R-:W-:-:S03]  /*0f40*/  IADD3 R57, PT, PT, R44, 0x500, RZ ;  /* 0x000005002c397810 */ /* 0x001fc60007ffe0ff */
[----:B------:R-:W-:-:S04]  /*0f50*/  @P3 IMAD.WIDE.U32 R70, R45, 0x10, R70 ;  /* 0x000000102d463825 */ /* 0x000fc800078e0046 */
[----:B-1----:R-:W-:-:S04]  /*0f60*/  @P1 IMAD.WIDE.U32 R44, R57, 0x10, R66 ;  /* 0x00000010392c1825 */ /* 0x002fc800078e0042 */
[----:B------:R-:W-:Y:S01]  /*0f70*/  FADD.FTZ R66, RZ, R8 ;  /* 0x00000008ff427221 */ /* 0x000fe20000010000 */
[CC--:B--2---:R-:W-:Y:S01]  /*0f80*/  @!P1 FMUL.FTZ R47, R4.reuse, R51.reuse ;  /* 0x00000033042f9220 */ /* 0x0c4fe20000410000 */
[-C--:B------:R-:W-:Y:S01]  /*0f90*/  @!P1 FMUL.FTZ R56, R5, R51.reuse ;  /* 0x0000003305389220 */ /* 0x080fe20000410000 */
[----:B---3--:R-:W-:-:S03]  /*0fa0*/  @P2 FFMA.FTZ R40, R4, R51, R40 ;  /* 0x0000003304282223 */ /* 0x008fc60000010028 */
[----:B------:R-:W-:Y:S01]  /*0fb0*/  @!P1 FSEL R40, R47, RZ, P0 ;  /* 0x000000ff2f289208 */ /* 0x000fe20000000000 */
[CC--:B------:R-:W-:Y:S01]  /*0fc0*/  @!P1 FMUL.FTZ R47, R6.reuse, R51.reuse ;  /* 0x00000033062f9220 */ /* 0x0c0fe20000410000 */
[-C--:B------:R-:W-:Y:S01]  /*0fd0*/  @P5 FFMA.FTZ R42, R6, R51.reuse, R42 ;  /* 0x00000033062a5223 */ /* 0x080fe2000001002a */
[-C--:B------:R-:W-:Y:S01]  /*0fe0*/  @P6 FFMA.FTZ R43, R7, R51.reuse, R43 ;  /* 0x00000033072b6223 */ /* 0x080fe2000001002b */
[-C--:B------:R-:W-:Y:S01]  /*0ff0*/  @P4 FFMA.FTZ R41, R5, R51.reuse, R41 ;  /* 0x0000003305294223 */ /* 0x080fe20000010029 */
[----:B------:R-:W-:Y:S02]  /*1000*/  @!P1 FSEL R41, R56, RZ, P0 ;  /* 0x000000ff38299208 */ /* 0x000fe40000000000 */
[----:B------:R-:W-:Y:S01]  /*1010*/  @!P1 FSEL R42, R47, RZ, P0 ;  /* 0x000000ff2f2a9208 */ /* 0x000fe20000000000 */
[----:B------:R-:W-:-:S05]  /*1020*/  @!P1 FMUL.FTZ R47, R7, R51 ;  /* 0x00000033072f9220 */ /* 0x000fca0000410000 */
[----:B------:R-:W-:Y:S01]  /*1030*/  @!P1 FSEL R43, R47, RZ, P0 ;  /* 0x000000ff2f2b9208 */ /* 0x000fe20000000000 */
[----:B------:R-:W-:-:S05]  /*1040*/  IMAD.WIDE.U32 R46, R46, 0x10, R68 ;  /* 0x000000102e2e7825 */ /* 0x000fca00078e0044 */
[----:B------:R0:W-:Y:S04]  /*1050*/  STG.E.128 desc[UR6][R46.64], R40 ;  /* 0x000000282e007986 */ /* 0x0001e8000c101d06 */
[----:B------:R-:W2:Y:S04]  /*1060*/  @P3 LDG.E.128 R4, desc[UR6][R70.64] ;  /* 0x0000000646043981 */ /* 0x000ea8000c1e1d00 */
[----:B0-----:R-:W3:Y:S01]  /*1070*/  @P1 LDG.E.128 R44, desc[UR6][R44.64] ;  /* 0x000000062c2c1981 */ /* 0x001ee2000c1e1d00 */
[----:B------:R-:W-:Y:S01]  /*1080*/  FADD.FTZ R66, R66, R9 ;  /* 0x0000000942427221 */ /* 0x000fe20000010000 */
[----:B------:R-:W-:Y:S01]  /*1090*/  PLOP3.LUT P2, PT, PT, PT, PT, 0x8, 0x80 ;  /* 0x000000000080781c */ /* 0x000fe20003f4e170 */
[----:B------:R-:W-:Y:S01]  /*10a0*/  IMAD.WIDE.U32 R68, R57, 0x10, R68 ;  /* 0x0000001039447825 */ /* 0x000fe200078e0044 */
[----:B------:R-:W-:-:S03]  /*10b0*/  @P1 PLOP3.LUT P2, PT, P0, PT, PT, 0x80, 0x8 ;  /* 0x000000000008181c */ /* 0x000fc6000074f070 */
[----:B------:R-:W-:Y:S01]  /*10c0*/  FADD.FTZ R66, R66, R10 ;  /* 0x0000000a42427221 */ /* 0x000fe20000010000 */
[----:B------:R-:W-:Y:S01]  /*10d0*/  PLOP3.LUT P3, PT, PT, PT, PT, 0x8, 0x80 ;  /* 0x000000000080781c */ /* 0x000fe20003f6e170 */
[----:B------:R-:W-:Y:S01]  /*10e0*/  BSSY.RECONVERGENT B0, `(.L_x_16470) ;  /* 0x0000079000007945 */ /* 0x000fe20003800200 */
[----:B------:R-:W-:Y:S01]  /*10f0*/  @P1 PLOP3.LUT P3, PT, P0, PT, PT, 0x80, 0x8 ;  /* 0x000000000008181c */ /* 0x000fe2000076f070 */
[----:B------:R-:W-:Y:S01]  /*1100*/  FADD.FTZ R66, R66, R11 ;  /* 0x0000000b42427221 */ /* 0x000fe20000010000 */
[----:B------:R-:W-:Y:S02]  /*1110*/  PLOP3.LUT P4, PT, PT, PT, PT, 0x8, 0x80 ;  /* 0x000000000080781c */ /* 0x000fe40003f8e170 */
[----:B------:R-:W-:Y:S01]  /*1120*/  @P1 PLOP3.LUT P4, PT, P0, PT, PT, 0x80, 0x8 ;  /* 0x000000000008181c */ /* 0x000fe2000078f070 */
        /* <DEDUP_REMOVED lines=16> */
[-C--:B--2---:R-:W-:Y:S01]  /*1230*/  @!P1 FMUL.FTZ R56, R4, R51.reuse ;  /* 0x0000003304389220 */ /* 0x084fe20000410000 */
[-C--:B------:R-:W-:Y:S01]  /*1240*/  @!P1 FMUL.FTZ R67, R6, R51.reuse ;  /* 0x0000003306439220 */ /* 0x080fe20000410000 */
[-C--:B---3--:R-:W-:Y:S01]  /*1250*/  @P2 FFMA.FTZ R44, R4, R51.reuse, R44 ;  /* 0x00000033042c2223 */ /* 0x088fe2000001002c */
[----:B------:R-:W-:Y:S01]  /*1260*/  PLOP3.LUT P2, PT, PT, PT, PT, 0x8, 0x80 ;  /* 0x000000000080781c */ /* 0x000fe20003f4e170 */
[CC--:B------:R-:W-:Y:S01]  /*1270*/  @P3 FFMA.FTZ R45, R5.reuse, R51.reuse, R45 ;  /* 0x00000033052d3223 */ /* 0x0c0fe2000001002d */
[----:B------:R-:W-:Y:S01]  /*1280*/  @P1 PLOP3.LUT P2, PT, P0, PT, PT, 0x80, 0x8 ;  /* 0x000000000008181c */ /* 0x000fe2000074f070 */
[-C--:B------:R-:W-:Y:S01]  /*1290*/  @P4 FFMA.FTZ R46, R6, R51.reuse, R46 ;  /* 0x00000033062e4223 */ /* 0x080fe2000001002e */
[----:B------:R-:W-:Y:S01]  /*12a0*/  @!P1 FSEL R44, R56, RZ, P0 ;  /* 0x000000ff382c9208 */ /* 0x000fe20000000000 */
[----:B------:R-:W-:Y:S01]  /*12b0*/  @!P1 FMUL.FTZ R56, R5, R51 ;  /* 0x0000003305389220 */ /* 0x000fe20000410000 */
[----:B------:R-:W-:-:S03]  /*12c0*/  @!P1 FSEL R46, R67, RZ, P0 ;  /* 0x000000ff432e9208 */ /* 0x000fc60000000000 */
[----:B------:R-:W-:Y:S01]  /*12d0*/  FADD.FTZ R66, R66, R44 ;  /* 0x0000002c42427221 */ /* 0x000fe20000010000 */
[----:B------:R-:W-:-:S05]  /*12e0*/  @!P1 FSEL R45, R56, RZ, P0 ;  /* 0x000000ff382d9208 */ /* 0x000fca0000000000 */
[CC--:B------:R-:W-:Y:S01]  /*12f0*/  @P2 FFMA.FTZ R47, R7.reuse, R51.reuse, R47 ;  /* 0x00000033072f2223 */ /* 0x0c0fe2000001002f */
[----:B------:R-:W-:Y:S01]  /*1300*/  @!P1 FMUL.FTZ R51, R7, R51 ;  /* 0x0000003307339220 */ /* 0x000fe20000410000 */
[----:B------:R-:W-:-:S04]  /*1310*/  FADD.FTZ R66, R66, R45 ;  /* 0x0000002d42427221 */ /* 0x000fc80000010000 */
[----:B------:R-:W-:Y:S01]  /*1320*/  @!P1 FSEL R47, R51, RZ, P0 ;  /* 0x000000ff332f9208 */ /* 0x000fe20000000000 */
[----:B------:R-:W-:-:S04]  /*1330*/  FADD.FTZ R56, R66, R46 ;  /* 0x0000002e42387221 */ /* 0x000fc80000010000 */
[----:B------:R-:W-:Y:S01]  /*1340*/  FADD.FTZ R56, R56, R47 ;  /* 0x0000002f38387221 */ /* 0x000fe20000010000 */
[----:B------:R-:W-:Y:S04]  /*1350*/  STG.E.128 desc[UR6][R68.64], R44 ;  /* 0x0000002c44007986 */ /* 0x000fe8000c101d06 */
        /* <DEDUP_REMOVED lines=81> */
.L_x_16471:
[----:B------:R-:W-:Y:S05]  /*1870*/  BSYNC.RECONVERGENT B0 ;  /* 0x0000000000007941 */ /* 0x000fea0003800200 */
.L_x_16470:
        /* <DEDUP_REMOVED lines=13> */
.L_x_16473:
[----:B------:R-:W-:Y:S05]  /*1950*/  BSYNC.RECONVERGENT B0 ;  /* 0x0000000000007941 */ /* 0x000fea0003800200 */
.L_x_16472:
[----:B------:R-:W1:Y:S01]  /*1960*/  SHFL.DOWN PT, R66, R67, 0x4, 0x1f ;  /* 0x08801f0043427f89 */ /* 0x000e6200000e0000 */
[----:B------:R-:W-:Y:S02]  /*1970*/  ISETP.NE.AND P0, PT, R51, RZ, PT ;  /* 0x000000ff3300720c */ /* 0x000fe40003f05270 */
[----:B------:R-:W-:Y:S01]  /*1980*/  ISETP.NE.AND P1, PT, RZ, UR10, PT ;  /* 0x0000000aff007c0c */ /* 0x000fe2000bf25270 */
[----:B0-----:R-:W0:Y:S04]  /*1990*/  SHFL.DOWN PT, R68, R56, 0x4, 0x1f ;  /* 0x08801f0038447f89 */ /* 0x001e2800000e0000 */
[----:B------:R-:W2:Y:S01]  /*19a0*/  SHFL.DOWN PT, R73, R57, 0x4, 0x1f ;  /* 0x08801f0039497f89 */ /* 0x000ea200000e0000 */
[----:B-1----:R-:W-:Y:S02]  /*19b0*/  IADD3 R71, PT, PT, R66, R67, RZ ;  /* 0x0000004342477210 */ /* 0x002fe40007ffe0ff */
[----:B------:R-:W-:-:S02]  /*19c0*/  I2FP.F32.S32 R66, R66 ;  /* 0x0000004200427245 */ /* 0x000fc40000201400 */
[----:B------:R-:W-:Y:S02]  /*19d0*/  I2FP.F32.S32 R70, R71 ;  /* 0x0000004700467245 */ /* 0x000fe40000201400 */
[----:B------:R-:W-:Y:S01]  /*19e0*/  I2FP.F32.U32 R67, R67 ;  /* 0x0000004300437245 */ /* 0x000fe20000201000 */
[C---:B0-----:R-:W-:Y:S01]  /*19f0*/  FMUL.FTZ R72, R68.reuse, R66 ;  /* 0x0000004244487220 */ /* 0x041fe20000410000 */
[----:B------:R-:W0:Y:S01]  /*1a00*/  MUFU.RCP R69, R70 ;  /* 0x0000004600457308 */ /* 0x000e220000001000 */
[----:B------:R-:W-:Y:S01]  /*1a10*/  FADD.FTZ R68, -R68, R56 ;  /* 0x0000003844447221 */ /* 0x000fe20000010100 */
[----:B--2---:R-:W-:Y:S01]  /*1a20*/  FADD.FTZ R73, R73, R57 ;  /* 0x0000003949497221 */ /* 0x004fe20000010000 */
[----:B------:R-:W-:Y:S02]  /*1a30*/  FFMA.FTZ R72, R67, R56, R72 ;  /* 0x0000003843487223 */ /* 0x000fe40000010048 */
[----:B------:R-:W1:Y:S01]  /*1a40*/  SHFL.DOWN PT, R56, R71, 0x2, 0x1f ;  /* 0x08401f0047387f89 */ /* 0x000e6200000e0000 */
[----:B------:R-:W-:-:S04]  /*1a50*/  FMUL.FTZ R68, R68, R68 ;  /* 0x0000004444447220 */ /* 0x000fc80000410000 */
[----:B------:R-:W-:-:S04]  /*1a60*/  FMUL.FTZ R68, R68, R67 ;  /* 0x0000004344447220 */ /* 0x000fc80000410000 */
[----:B------:R-:W-:Y:S01]  /*1a70*/  FMUL.FTZ R68, R68, R66 ;  /* 0x0000004244447220 */ /* 0x000fe20000410000 */
[----:B0-----:R-:W-:-:S03]  /*1a80*/  FMUL.FTZ R72, R69, R72 ;  /* 0x0000004845487220 */ /* 0x001fc60000410000 */
[----:B------:R-:W-:Y:S02]  /*1a90*/  FFMA.FTZ R69, R69, R68, R73 ;  /* 0x0000004445457223 */ /* 0x000fe40000010049 */
[----:B------:R-:W0:Y:S04]  /*1aa0*/  SHFL.DOWN PT, R67, R72, 0x2, 0x1f ;  /* 0x08401f0048437f89 */ /* 0x000e2800000e0000 */
[----:B------:R-:W2:Y:S01]  /*1ab0*/  SHFL.DOWN PT, R73, R69, 0x2, 0x1f ;  /* 0x08401f0045497f89 */ /* 0x000ea200000e0000 */
[-C--:B-1----:R-:W-:Y:S02]  /*1ac0*/  IADD3 R71, PT, PT, R71, R56.reuse, RZ ;  /* 0x0000003847477210 */ /* 0x082fe40007ffe0ff */
[----:B------:R-:W-:Y:S02]  /*1ad0*/  I2FP.F32.S32 R57, R56 ;  /* 0x0000003800397245 */ /* 0x000fe40000201400 */
[----:B------:R-:W-:-:S04]  /*1ae0*/  I2FP.F32.S32 R68, R71 ;  /* 0x0000004700447245 */ /* 0x000fc80000201400 */
[----:B------:R-:W1:Y:S01]  /*1af0*/  MUFU.RCP R66, R68 ;  /* 0x0000004400427308 */ /* 0x000e620000001000 */
[----:B0-----:R-:W-:Y:S01]  /*1b00*/  FMUL.FTZ R56, R67, R57 ;  /* 0x0000003943387220 */ /* 0x001fe20000410000 */
[----:B------:R-:W-:-:S03]  /*1b10*/  FADD.FTZ R67, R72, -R67 ;  /* 0x8000004348437221 */ /* 0x000fc60000010000 */
[----:B------:R-:W-:Y:S01]  /*1b20*/  FFMA.FTZ R72, R70, R72, R56 ;  /* 0x0000004846487223 */ /* 0x000fe20000010038 */
[----:B------:R-:W-:Y:S01]  /*1b30*/  FMUL.FTZ R67, R67, R67 ;  /* 0x0000004343437220 */ /* 0x000fe20000410000 */
[----:B------:R-:W0:Y:S01]  /*1b40*/  SHFL.DOWN PT, R56, R71, 0x1, 0x1f ;  /* 0x08201f0047387f89 */ /* 0x000e2200000e0000 */
[----:B--2---:R-:W-:Y:S01]  /*1b50*/  FADD.FTZ R73, R69, R73 ;  /* 0x0000004945497221 */ /* 0x004fe20000010000 */
[----:B-1----:R-:W-:Y:S01]  /*1b60*/  FMUL.FTZ R72, R66, R72 ;  /* 0x0000004842487220 */ /* 0x002fe20000410000 */
[----:B------:R-:W-:-:S04]  /*1b70*/  FMUL.FTZ R67, R70, R67 ;  /* 0x0000004346437220 */ /* 0x000fc80000410000 */
        /* <DEDUP_REMOVED lines=11> */
[C---:B------:R-:W-:Y:S01]  /*1c30*/  FFMA.FTZ R57, R68.reuse, R72, R57 ;  /* 0x0000004844397223 */ /* 0x040fe20000010039 */
        /* <DEDUP_REMOVED lines=12> */
[----:B------:R-:W-:Y:S01]  /*1d00*/  FSEL R67, R67, RZ, P1 ;  /* 0x000000ff43437208 */ /* 0x000fe20000800000 */
[----:B--2---:R-:W-:-:S04]  /*1d10*/  @!P0 IMAD.WIDE R68, R0, 0x4, R68 ;  /* 0x0000000400448825 */ /* 0x004fc800078e0244 */
[----:B------:R-:W-:Y:S01]  /*1d20*/  FADD.FTZ R56, R56, R67 ;  /* 0x0000004338387221 */ /* 0x000fe20000010000 */
[----:B------:R0:W-:Y:S01]  /*1d30*/  @!P0 STG.E desc[UR6][R68.64], R57 ;  /* 0x0000003944008986 */ /* 0x0001e2000c101906 */
[----:B---3--:R-:W-:-:S04]  /*1d40*/  @!P0 IMAD.WIDE R70, R0, 0x4, R70 ;  /* 0x0000000400468825 */ /* 0x008fc800078e0246 */
[----:B------:R-:W1:Y:S02]  /*1d50*/  MUFU.RSQ R56, R56 ;  /* 0x0000003800387308 */ /* 0x000e640000001400 */
[----:B-1----:R0:W-:Y:S01]  /*1d60*/  @!P0 STG.E desc[UR6][R70.64], R56 ;  /* 0x0000003846008986 */ /* 0x0021e2000c101906 */
[----:B-----5:R-:W-:-:S13]  /*1d70*/  ISETP.GE.AND P0, PT, R53, 0x1, PT ;  /* 0x000000013500780c */ /* 0x020fda0003f06270 */
[----:B0-----:R-:W-:Y:S05]  /*1d80*/  @!P0 BRA `(.L_x_16474) ;  /* 0x00000008006c8947 */ /* 0x001fea0003800000 */
[----:B------:R-:W-:Y:S01]  /*1d90*/  IADD3 R66, PT, PT, R53, -0x1, RZ ;  /* 0xffffffff35427810 */ /* 0x000fe20007ffe0ff */
[----:B------:R-:W-:Y:S01]  /*1da0*/  HADD2.F32 R68, -RZ, R49.H0_H0 ;  /* 0x20000031ff447230 */ /* 0x000fe20000004100 */
[----:B------:R-:W-:Y:S01]  /*1db0*/  FSEL R53, R57, RZ, !P1 ;  /* 0x000000ff39357208 */ /* 0x000fe20004800000 */
[----:B------:R-:W-:Y:S02]  /*1dc0*/  HADD2.F32 R57, -RZ, R32.H0_H0 ;  /* 0x20000020ff397230 */ /* 0x000fe40000004100 */
[----:B------:R-:W-:Y:S02]  /*1dd0*/  IMAD R52, R66, R52, RZ ;  /* 0x0000003442347224 */ /* 0x000fe400078e02ff */
[C---:B------:R-:W-:Y:S01]  /*1de0*/  FADD.FTZ R8, -R53.reuse, R8 ;  /* 0x0000000835087221 */ /* 0x040fe20000010100 */
[----:B------:R-:W-:Y:S02]  /*1df0*/  HADD2.F32 R66, -RZ, R48.H0_H0 ;  /* 0x20000030ff427230 */ /* 0x000fe40000004100 */
[C---:B------:R-:W-:Y:S01]  /*1e00*/  FADD.FTZ R9, -R53.reuse, R9 ;  /* 0x0000000935097221 */ /* 0x040fe20000010100 */
[----:B------:R-:W-:Y:S01]  /*1e10*/  FADD.FTZ R10, -R53, R10 ;  /* 0x0000000a350a7221 */ /* 0x000fe20000010100 */
[----:B------:R-:W-:Y:S01]  /*1e20*/  FMUL.FTZ R8, R56, R8 ;  /* 0x0000000838087220 */ /* 0x000fe20000410000 */
[----:B------:R-:W-:-:S02]  /*1e30*/  HADD2.F32 R67, -RZ, R62.H0_H0 ;  /* 0x2000003eff437230 */ /* 0x000fc40000004100 */
[C---:B------:R-:W-:Y:S01]  /*1e40*/  FMUL.FTZ R9, R56.reuse, R9 ;  /* 0x0000000938097220 */ /* 0x040fe20000410000 */
[----:B------:R-:W-:Y:S01]  /*1e50*/  FMUL.FTZ R10, R56, R10 ;  /* 0x0000000a380a7220 */ /* 0x000fe20000410000 */
[----:B------:R-:W-:Y:S01]  /*1e60*/  FFMA.FTZ R8, R8, R66, R57 ;  /* 0x0000004208087223 */ /* 0x000fe20000010039 */
[----:B------:R-:W-:Y:S02]  /*1e70*/  HADD2.F32 R66, -RZ, R48.H1_H1 ;  /* 0x30000030ff427230 */ /* 0x000fe40000004100 */
[----:B------:R-:W-:Y:S01]  /*1e80*/  FFMA.FTZ R9, R9, R68, R67 ;  /* 0x0000004409097223 */ /* 0x000fe20000010043 */
[----:B------:R-:W-:Y:S02]  /*1e90*/  HADD2.F32 R57, -RZ, R33.H0_H0 ;  /* 0x20000021ff397230 */ /* 0x000fe40000004100 */
[C---:B------:R-:W-:Y:S01]  /*1ea0*/  FADD.FTZ R11, -R53.reuse, R11 ;  /* 0x0000000b350b7221 */ /* 0x040fe20000010100 */
[----:B------:R-:W-:Y:S02]  /*1eb0*/  HADD2.F32 R69, -RZ, R49.H1_H1 ;  /* 0x30000031ff457230 */ /* 0x000fe40000004100 */
[----:B------:R-:W-:Y:S01]  /*1ec0*/  FADD.FTZ R13, -R53, R13 ;  /* 0x0000000d350d7221 */ /* 0x000fe20000010100 */
[----:B------:R-:W-:-:S02]  /*1ed0*/  HADD2.F32 R68, -RZ, R62.H1_H1 ;  /* 0x3000003eff447230 */ /* 0x000fc40000004100 */
[----:B------:R-:W-:Y:S01]  /*1ee0*/  FFMA.FTZ R10, R10, R66, R57 ;  /* 0x000000420a0a7223 */ /* 0x000fe20000010039 */
[C---:B------:R-:W-:Y:S01]  /*1ef0*/  FADD.FTZ R57, -R53.reuse, R44 ;  /* 0x0000002c35397221 */ /* 0x040fe20000010100 */
[----:B------:R-:W0:Y:S01]  /*1f00*/  LDC.64 R66, c[0x0][0x428] ;  /* 0x00010a00ff427b82 */ /* 0x000e220000000a00 */
[----:B------:R-:W-:Y:S01]  /*1f10*/  SHF.R.S32.HI R44, RZ, 0x1f, R52 ;  /* 0x0000001fff2c7819 */ /* 0x000fe20000011434 */
[----:B------:R-:W-:Y:S01]  /*1f20*/  FMUL.FTZ R11, R56, R11 ;  /* 0x0000000b380b7220 */ /* 0x000fe20000410000 */
[C---:B------:R-:W-:Y:S01]  /*1f30*/  FADD.FTZ R14, -R53.reuse, R14 ;  /* 0x0000000e350e7221 */ /* 0x040fe20000010100 */
[C---:B------:R-:W-:Y:S01]  /*1f40*/  FADD.FTZ R17, -R53.reuse, R17 ;  /* 0x0000001135117221 */ /* 0x040fe20000010100 */
[----:B------:R-:W-:Y:S01]  /*1f50*/  LEA.HI R44, R44, R52, RZ, 0x2 ;  /* 0x000000342c2c7211 */ /* 0x000fe200078f10ff */
[C---:B------:R-:W-:Y:S01]  /*1f60*/  FADD.FTZ R18, -R53.reuse, R18 ;  /* 0x0000001235127221 */ /* 0x040fe20000010100 */
[C---:B------:R-:W-:Y:S01]  /*1f70*/  FADD.FTZ R21, -R53.reuse, R21 ;  /* 0x0000001535157221 */ /* 0x040fe20000010100 */
[C---:B------:R-:W-:Y:S01]  /*1f80*/  FADD.FTZ R22, -R53.reuse, R22 ;  /* 0x0000001635167221 */ /* 0x040fe20000010100 */
[----:B------:R-:W-:Y:S01]  /*1f90*/  LEA.HI.SX32 R44, R44, R51, 0x1e ;  /* 0x000000332c2c7211 */ /* 0x000fe200078ff2ff */
        /* <DEDUP_REMOVED lines=27> */
[----:B------:R0:W-:Y:S01]  /*2150*/  STG.E.128 desc[UR6][R70.64], R8 ;  /* 0x0000000846007986 */ /* 0x0001e2000c101d06 */
[C---:B------:R-:W-:Y:S01]  /*2160*/  FMUL.FTZ R12, R56.reuse, R16 ;  /* 0x00000010380c7220 */ /* 0x040fe20000410000 */
[----:B------:R-:W-:Y:S01]  /*2170*/  FMUL.FTZ R15, R56, R19 ;  /* 0x00000013380f7220 */ /* 0x000fe20000410000 */
[----:B------:R-:W-:-:S02]  /*2180*/  HADD2.F32 R46, -RZ, R50.H1_H1 ;  /* 0x30000032ff2e7230 */ /* 0x000fc40000004100 */
[C---:B------:R-:W-:Y:S01]  /*2190*/  FMUL.FTZ R16, R56.reuse, R20 ;  /* 0x0000001438107220 */ /* 0x040fe20000410000 */
[----:B------:R-:W-:Y:S02]  /*21a0*/  HADD2.F32 R45, -RZ, R63.H1_H1 ;  /* 0x3000003fff2d7230 */ /* 0x000fe40000004100 */
[C---:B------:R-:W-:Y:S01]  /*21b0*/  FMUL.FTZ R19, R56.reuse, R23 ;  /* 0x0000001738137220 */ /* 0x040fe20000410000 */
[C---:B------:R-:W-:Y:S01]  /*21c0*/  FMUL.FTZ R20, R56.reuse, R40 ;  /* 0x0000002838147220 */ /* 0x040fe20000410000 */
[C---:B------:R-:W-:Y:S01]  /*21d0*/  FMUL.FTZ R23, R56.reuse, R43 ;  /* 0x0000002b38177220 */ /* 0x040fe20000410000 */
[C---:B------:R-:W-:Y:S01]  /*21e0*/  FMUL.FTZ R40, R56.reuse, R57 ;  /* 0x0000003938287220 */ /* 0x040fe20000410000 */
[----:B------:R-:W-:Y:S01]  /*21f0*/  FMUL.FTZ R43, R56, R47 ;  /* 0x0000002f382b7220 */ /* 0x000fe20000410000 */
[----:B------:R-:W-:Y:S02]  /*2200*/  HADD2.F32 R56, -RZ, R50.H0_H0 ;  /* 0x20000032ff387230 */ /* 0x000fe40000004100 */
[----:B------:R-:W-:-:S02]  /*2210*/  HADD2.F32 R47, -RZ, R54.H0_H0 ;  /* 0x20000036ff2f7230 */ /* 0x000fc40000004100 */
[----:B------:R-:W-:Y:S02]  /*2220*/  HADD2.F32 R57, -RZ, R24.H0_H0 ;  /* 0x20000018ff397230 */ /* 0x000fe40000004100 */
[----:B0-----:R-:W-:Y:S02]  /*2230*/  HADD2.F32 R10, -RZ, R31.H0_H0 ;  /* 0x2000001fff0a7230 */ /* 0x001fe40000004100 */
[----:B------:R-:W-:Y:S02]  /*2240*/  HADD2.F32 R11, -RZ, R54.H1_H1 ;  /* 0x30000036ff0b7230 */ /* 0x000fe40000004100 */
[----:B------:R-:W-:Y:S02]  /*2250*/  HADD2.F32 R8, -RZ, R30.H0_H0 ;  /* 0x2000001eff087230 */ /* 0x000fe40000004100 */
[----:B------:R-:W-:Y:S01]  /*2260*/  FFMA.FTZ R10, R53, R46, R10 ;  /* 0x0000002e350a7223 */ /* 0x000fe2000001000a */
[----:B------:R-:W-:Y:S01]  /*2270*/  SHF.R.U32.HI R46, RZ, 0x10, R25 ;  /* 0x00000010ff2e7819 */ /* 0x000fe20000011619 */
[----:B------:R-:W-:Y:S01]  /*2280*/  FFMA.FTZ R11, R52, R11, R45 ;  /* 0x0000000b340b7223 */ /* 0x000fe2000001002d */
[--C-:B------:R-:W-:Y:S01]  /*2290*/  SHF.R.U32.HI R45, RZ, 0x10, R39.reuse ;  /* 0x00000010ff2d7819 */ /* 0x100fe20000011627 */
[----:B------:R-:W-:Y:S01]  /*22a0*/  FFMA.FTZ R8, R69, R56, R8 ;  /* 0x0000003845087223 */ /* 0x000fe20000010008 */
[----:B------:R-:W-:Y:S01]  /*22b0*/  SHF.R.U64 R56, R38, 0x10, R39 ;  /* 0x0000001026387819 */ /* 0x000fe20000001227 */
[----:B------:R-:W-:Y:S01]  /*22c0*/  HADD2.F32 R46, -RZ, R46.H0_H0 ;  /* 0x2000002eff2e7230 */ /* 0x000fe20000004100 */
[----:B------:R-:W-:Y:S01]  /*22d0*/  SHF.R.U64 R53, R24, 0x10, R25 ;  /* 0x0000001018357819 */ /* 0x000fe20000001219 */
[----:B------:R-:W-:-:S02]  /*22e0*/  HADD2.F32 R45, -RZ, R45.H0_H0 ;  /* 0x2000002dff2d7230 */ /* 0x000fc40000004100 */
[----:B------:R-:W-:Y:S02]  /*22f0*/  HADD2.F32 R56, -RZ, R56.H0_H0 ;  /* 0x20000038ff387230 */ /* 0x000fe40000004100 */
[----:B------:R-:W-:Y:S02]  /*2300*/  HADD2.F32 R53, -RZ, R53.H0_H0 ;  /* 0x20000035ff357230 */ /* 0x000fe40000004100 */
[----:B------:R-:W-:Y:S01]  /*2310*/  FFMA.FTZ R15, R15, R45, R46 ;  /* 0x0000002d0f0f7223 */ /* 0x000fe2000001002e */
[----:B------:R-:W-:Y:S01]  /*2320*/  HADD2.F32 R9, -RZ, R63.H0_H0 ;  /* 0x2000003fff097230 */ /* 0x000fe20000004100 */
[----:B------:R-:W-:Y:S01]  /*2330*/  SHF.R.U32.HI R45, RZ, 0x10, R37 ;  /* 0x00000010ff2d7819 */ /* 0x000fe20000011625 */
[----:B------:R-:W-:Y:S01]  /*2340*/  HADD2.F32 R52, -RZ, R55.H1_H1 ;  /* 0x30000037ff347230 */ /* 0x000fe20000004100 */
[----:B------:R-:W-:Y:S01]  /*2350*/  SHF.R.U32.HI R46, RZ, 0x10, R3 ;  /* 0x00000010ff2e7819 */ /* 0x000fe20000011603 */
[----:B------:R-:W-:Y:S01]  /*2360*/  FFMA.FTZ R13, R13, R56, R53 ;  /* 0x000000380d0d7223 */ /* 0x000fe20000010035 */
[----:B------:R-:W-:Y:S01]  /*2370*/  SHF.R.U64 R56, R36, 0x10, R37 ;  /* 0x0000001024387819 */ /* 0x000fe20000001225 */
[----:B------:R-:W-:Y:S01]  /*2380*/  FFMA.FTZ R9, R68, R47, R9 ;  /* 0x0000002f44097223 */ /* 0x000fe20000010009 */
[----:B------:R-:W-:Y:S01]  /*2390*/  SHF.R.U64 R53, R2, 0x10, R3 ;  /* 0x0000001002357819 */ /* 0x000fe20000001203 */
[----:B------:R-:W-:-:S02]  /*23a0*/  HADD2.F32 R45, -RZ, R45.H0_H0 ;  /* 0x2000002dff2d7230 */ /* 0x000fc40000004100 */
[----:B------:R-:W-:Y:S02]  /*23b0*/  HADD2.F32 R46, -RZ, R46.H0_H0 ;  /* 0x2000002eff2e7230 */ /* 0x000fe40000004100 */
[----:B------:R-:W-:Y:S02]  /*23c0*/  HADD2.F32 R47, -RZ, R25.H0_H0 ;  /* 0x20000019ff2f7230 */ /* 0x000fe40000004100 */
[----:B------:R-:W-:Y:S02]  /*23d0*/  HADD2.F32 R56, -RZ, R56.H0_H0 ;  /* 0x20000038ff387230 */ /* 0x000fe40000004100 */
[----:B------:R-:W-:Y:S01]  /*23e0*/  FFMA.FTZ R19, R19, R45, R46 ;  /* 0x0000002d13137223 */ /* 0x000fe2000001002e */
[----:B------:R-:W-:Y:S02]  /*23f0*/  HADD2.F32 R53, -RZ, R53.H0_H0 ;  /* 0x20000035ff357230 */ /* 0x000fe40000004100 */
[----:B------:R-:W-:Y:S01]  /*2400*/  FFMA.FTZ R14, R14, R52, R47 ;  /* 0x000000340e0e7223 */ /* 0x000fe2000001002f */
[----:B------:R-:W-:Y:S01]  /*2410*/  HADD2.F32 R68, -RZ, R55.H0_H0 ;  /* 0x20000037ff447230 */ /* 0x000fe20000004100 */
[----:B------:R-:W-:Y:S01]  /*2420*/  SHF.R.U32.HI R46, RZ, 0x10, R35 ;  /* 0x00000010ff2e7819 */ /* 0x000fe20000011623 */
[----:B------:R-:W-:-:S02]  /*2430*/  HADD2.F32 R52, -RZ, R58.H1_H1 ;  /* 0x3000003aff347230 */ /* 0x000fc40000004100 */
[----:B------:R-:W-:Y:S01]  /*2440*/  FFMA.FTZ R17, R17, R56, R53 ;  /* 0x0000003811117223 */ /* 0x000fe20000010035 */
[----:B------:R-:W-:Y:S02]  /*2450*/  HADD2.F32 R47, -RZ, R3.H0_H0 ;  /* 0x20000003ff2f7230 */ /* 0x000fe40000004100 */
[----:B------:R-:W-:Y:S01]  /*2460*/  FFMA.FTZ R12, R12, R68, R57 ;  /* 0x000000440c0c7223 */ /* 0x000fe20000010039 */
[----:B------:R-:W-:Y:S01]  /*2470*/  SHF.R.U64 R56, R34, 0x10, R35 ;  /* 0x0000001022387819 */ /* 0x000fe20000001223 */
[----:B------:R-:W-:Y:S01]  /*2480*/  HADD2.F32 R68, -RZ, R58.H0_H0 ;  /* 0x2000003aff447230 */ /* 0x000fe20000004100 */
[----:B------:R-:W-:Y:S01]  /*2490*/  SHF.R.U64 R53, R28, 0x10, R29 ;  /* 0x000000101c357819 */ /* 0x000fe2000000121d */
[----:B------:R-:W-:Y:S02]  /*24a0*/  HADD2.F32 R57, -RZ, R2.H0_H0 ;  /* 0x20000002ff397230 */ /* 0x000fe40000004100 */
[----:B------:R-:W-:Y:S01]  /*24b0*/  FFMA.FTZ R18, R18, R52, R47 ;  /* 0x0000003412127223 */ /* 0x000fe2000001002f */
[----:B------:R-:W-:-:S02]  /*24c0*/  HADD2.F32 R45, -RZ, R64.H0_H0 ;  /* 0x20000040ff2d7230 */ /* 0x000fc40000004100 */
[----:B------:R-:W-:Y:S02]  /*24d0*/  HADD2.F32 R46, -RZ, R46.H0_H0 ;  /* 0x2000002eff2e7230 */ /* 0x000fe40000004100 */
[----:B------:R-:W-:Y:S01]  /*24e0*/  FFMA.FTZ R16, R16, R68, R57 ;  /* 0x0000004410107223 */ /* 0x000fe20000010039 */
[----:B------:R-:W-:Y:S02]  /*24f0*/  HADD2.F32 R52, -RZ, R59.H1_H1 ;  /* 0x3000003bff347230 */ /* 0x000fe40000004100 */
[----:B------:R-:W-:Y:S02]  /*2500*/  HADD2.F32 R47, -RZ, R29.H0_H0 ;  /* 0x2000001dff2f7230 */ /* 0x000fe40000004100 */
[----:B------:R-:W-:Y:S01]  /*2510*/  FFMA.FTZ R23, R23, R46, R45 ;  /* 0x0000002e17177223 */ /* 0x000fe2000001002d */
[----:B------:R-:W-:Y:S02]  /*2520*/  HADD2.F32 R56, -RZ, R56.H0_H0 ;  /* 0x20000038ff387230 */ /* 0x000fe40000004100 */
[----:B------:R-:W-:-:S02]  /*2530*/  HADD2.F32 R53, -RZ, R53.H0_H0 ;  /* 0x20000035ff357230 */ /* 0x000fc40000004100 */
[----:B------:R-:W-:Y:S01]  /*2540*/  FFMA.FTZ R22, R22, R52, R47 ;  /* 0x0000003416167223 */ /* 0x000fe2000001002f */
[----:B------:R-:W-:Y:S02]  /*2550*/  HADD2.F32 R68, -RZ, R59.H0_H0 ;  /* 0x2000003bff447230 */ /* 0x000fe40000004100 */
[----:B------:R-:W-:Y:S02]  /*2560*/  HADD2.F32 R57, -RZ, R28.H0_H0 ;  /* 0x2000001cff397230 */ /* 0x000fe40000004100 */
[----:B------:R-:W-:Y:S01]  /*2570*/  FFMA.FTZ R21, R21, R56, R53 ;  /* 0x0000003815157223 */ /* 0x000fe20000010035 */
[----:B------:R-:W-:Y:S02]  /*2580*/  HADD2.F32 R45, -RZ, R61.H1_H1 ;  /* 0x3000003dff2d7230 */ /* 0x000fe40000004100 */
[----:B------:R-:W-:Y:S02]  /*2590*/  HADD2.F32 R46, -RZ, R65.H0_H0 ;  /* 0x20000041ff2e7230 */ /* 0x000fe40000004100 */
[----:B------:R-:W-:Y:S01]  /*25a0*/  FFMA.FTZ R20, R20, R68, R57 ;  /* 0x0000004414147223 */ /* 0x000fe20000010039 */
[----:B------:R-:W-:-:S02]  /*25b0*/  HADD2.F32 R52, -RZ, R60.H1_H1 ;  /* 0x3000003cff347230 */ /* 0x000fc40000004100 */
[----:B------:R-:W-:Y:S02]  /*25c0*/  HADD2.F32 R47, -RZ, R27.H0_H0 ;  /* 0x2000001bff2f7230 */ /* 0x000fe40000004100 */
[----:B------:R-:W-:Y:S01]  /*25d0*/  FFMA.FTZ R43, R43, R45, R46 ;  /* 0x0000002d2b2b7223 */ /* 0x000fe2000001002e */
[----:B------:R-:W-:Y:S01]  /*25e0*/  HADD2.F32 R56, -RZ, R61.H0_H0 ;  /* 0x2000003dff387230 */ /* 0x000fe20000004100 */
[----:B------:R-:W-:Y:S01]  /*25f0*/  IADD3 R45, PT, PT, R44, 0x100, RZ ;  /* 0x000001002c2d7810 */ /* 0x000fe20007ffe0ff */
[----:B------:R-:W-:Y:S02]  /*2600*/  HADD2.F32 R53, -RZ, R64.H1_H1 ;  /* 0x30000040ff357230 */ /* 0x000fe40000004100 */
[----:B------:R-:W-:Y:S01]  /*2610*/  FFMA.FTZ R42, R42, R52, R47 ;  /* 0x000000342a2a7223 */ /* 0x000fe2000001002f */
[----:B------:R-:W-:Y:S01]  /*2620*/  HADD2.F32 R68, -RZ, R60.H0_H0 ;  /* 0x2000003cff447230 */ /* 0x000fe20000004100 */
[C---:B------:R-:W-:Y:S01]  /*2630*/  IADD3 R46, PT, PT, R44.reuse, 0x200, RZ ;  /* 0x000002002c2e7810 */ /* 0x040fe20007ffe0ff */
[----:B------:R-:W-:Y:S01]  /*2640*/  HADD2.F32 R57, -RZ, R26.H0_H0 ;  /* 0x2000001aff397230 */ /* 0x000fe20000004100 */
[C---:B------:R-:W-:Y:S01]  /*2650*/  IADD3 R52, PT, PT, R44.reuse, 0x300, RZ ;  /* 0x000003002c347810 */ /* 0x040fe20007ffe0ff */
[----:B------:R-:W-:Y:S01]  /*2660*/  FFMA.FTZ R41, R41, R56, R53 ;  /* 0x0000003829297223 */ /* 0x000fe20000010035 */
[----:B------:R-:W-:-:S02]  /*2670*/  IADD3 R47, PT, PT, R44, 0x400, RZ ;  /* 0x000004002c2f7810 */ /* 0x000fc40007ffe0ff */
[----:B------:R-:W-:Y:S01]  /*2680*/  IADD3 R53, PT, PT, R44, 0x500, RZ ;  /* 0x000005002c357810 */ /* 0x000fe20007ffe0ff */
[----:B------:R-:W-:Y:S01]  /*2690*/  FFMA.FTZ R40, R40, R68, R57 ;  /* 0x0000004428287223 */ /* 0x000fe20000010039 */
[----:B------:R-:W-:-:S04]  /*26a0*/  IMAD.WIDE.U32 R44, R45, 0x10, R66 ;  /* 0x000000102d2c7825 */ /* 0x000fc800078e0042 */
[--C-:B------:R-:W-:Y:S01]  /*26b0*/  IMAD.WIDE.U32 R56, R46, 0x10, R66.reuse ;  /* 0x000000102e387825 */ /* 0x100fe200078e0042 */
[----:B------:R0:W-:Y:S03]  /*26c0*/  STG.E.128 desc[UR6][R44.64], R8 ;  /* 0x000000082c007986 */ /* 0x0001e6000c101d06 */
[--C-:B------:R-:W-:Y:S01]  /*26d0*/  IMAD.WIDE.U32 R68, R52, 0x10, R66.reuse ;  /* 0x0000001034447825 */ /* 0x100fe200078e0042 */
[----:B------:R0:W-:Y:S03]  /*26e0*/  STG.E.128 desc[UR6][R56.64], R12 ;  /* 0x0000000c38007986 */ /* 0x0001e6000c101d06 */
[--C-:B------:R-:W-:Y:S01]  /*26f0*/  IMAD.WIDE.U32 R46, R47, 0x10, R66.reuse ;  /* 0x000000102f2e7825 */ /* 0x100fe200078e0042 */
[----:B------:R0:W-:Y:S03]  /*2700*/  STG.E.128 desc[UR6][R68.64], R16 ;  /* 0x0000001044007986 */ /* 0x0001e6000c101d06 */
[----:B------:R-:W-:Y:S01]  /*2710*/  IMAD.WIDE.U32 R66, R53, 0x10, R66 ;  /* 0x0000001035427825 */ /* 0x000fe200078e0042 */
[----:B------:R0:W-:Y:S04]  /*2720*/  STG.E.128 desc[UR6][R46.64], R20 ;  /* 0x000000142e007986 */ /* 0x0001e8000c101d06 */
[----:B------:R0:W-:Y:S02]  /*2730*/  STG.E.128 desc[UR6][R66.64], R40 ;  /* 0x0000002842007986 */ /* 0x0001e4000c101d06 */
.L_x_16474:
[----:B0-----:R-:W0:Y:S01]  /*2740*/  LDC.64 R8, c[0x0][0x380] ;  /* 0x0000e000ff087b82 */ /* 0x001e220000000a00 */
[----:B------:R-:W-:Y:S01]  /*2750*/  UPLOP3.LUT UP0, UPT, UPT, UPT, UP0, 0x40, 0x4 ;  /* 0x000000000004789c */ /* 0x000fe20003f0e800 */
[----:B0-----:R-:W-:-:S04]  /*2760*/  IADD3 R0, PT, PT, R0, R8, RZ ;  /* 0x0000000800007210 */ /* 0x001fc80007ffe0ff */
[----:B------:R-:W-:-:S13]  /*2770*/  ISETP.GE.AND P0, PT, R0, R9, PT ;  /* 0x000000090000720c */ /* 0x000fda0003f06270 */
[----:B------:R-:W-:Y:S05]  /*2780*/  @!P0 BRA `(.L_x_16475) ;  /* 0xffffffdc00608947 */ /* 0x000fea000383ffff */
[----:B------:R-:W-:Y:S05]  /*2790*/  EXIT ;  /* 0x000000000000794d */ /* 0x000fea0003800000 */
.L_x_16476:
        /* <DEDUP_REMOVED lines=14> */
.L_x_21034:


//--------------------- .text._ZN10layer_norm13ln_fwd_kernelINS_13Kernel_traitsI6__halfffffjLj6144ELj1ELj1ELj8ELj16ENS_18Kernel_traits_baseILj6144ES2_ffffjLj256EEEEELb0ELb1ELb0ELb0EEEvNS_9FwdParamsE --------------------------
	.section	.text._ZN10layer_norm13ln_fwd_kernelINS_13Kernel_traitsI6__halfffffjLj6144ELj1ELj1ELj8ELj16ENS_18Kernel_traits_baseILj6144ES2_ffffjLj256EEEEELb0ELb1ELb0ELb0EEEvNS_9FwdParamsE,"ax",@progbits
	.align	128
        .global         _ZN10layer_norm13ln_fwd_kernelINS_13Kernel_traitsI6__halfffffjLj6144ELj1ELj1ELj8ELj16ENS_18Kernel_traits_baseILj6144ES2_ffffjLj256EEEEELb0ELb1ELb0ELb0EEEvNS_9FwdParamsE
        .type           _ZN10layer_norm13ln_fwd_kernelINS_13Kernel_traitsI6__halfffffjLj6144ELj1ELj1ELj8ELj16ENS_18Kernel_traits_baseILj6144ES2_ffffjLj256EEEEELb0ELb1ELb0ELb0EEEvNS_9FwdParamsE,@function
        .size           _ZN10layer_norm13ln_fwd_kernelINS_13Kernel_traitsI6__halfffffjLj6144ELj1ELj1ELj8ELj16ENS_18Kernel_traits_baseILj6144ES2_ffffjLj256EEEEELb0ELb1ELb0ELb0EEEvNS_9FwdParamsE,(.L_x_21035 - _ZN10layer_norm13ln_fwd_kernelINS_13Kernel_traitsI6__halfffffjLj6144ELj1ELj1ELj8ELj16ENS_18Kernel_traits_baseILj6144ES2_ffffjLj256EEEEELb0ELb1ELb0ELb0EEEvNS_9FwdParamsE)
        .other          _ZN10layer_norm13ln_fwd_kernelINS_13Kernel_traitsI6__halfffffjLj6144ELj1ELj1ELj8ELj16ENS_18Kernel_traits_baseILj6144ES2_ffffjLj256EEEEELb0ELb1ELb0ELb0EEEvNS_9FwdParamsE,@"STO_CUDA_ENTRY STV_DEFAULT"
_ZN10layer_norm13ln_fwd_kernelINS_13Kernel_traitsI6__halfffffjLj6144ELj1ELj1ELj8ELj16ENS_18Kernel_traits_baseILj6144ES2_ffffjLj256EEEEELb0ELb1ELb0ELb0EEEvNS_9FwdParamsE:
.text._ZN10layer_norm13ln_fwd_kernelINS_13Kernel_traitsI6__halfffffjLj6144ELj1ELj1ELj8ELj16ENS_18Kernel_traits_baseILj6144ES2_ffffjLj256EEEEELb0ELb1ELb0ELb0EEEvNS_9FwdParamsE:
        /* <DEDUP_REMOVED lines=29> */
[----:B------:R-:W5:Y:S02]  /*01d0*/  @P1 LDG.E.64 R14, desc[UR8][R32.64] ;  /* 0x00000008200e1981 */ /* 0x000f64000c1e1b00 */
[----:B------:R-:W0:Y:S01]  /*01e0*/  @P2 LDC.64 R52, c[0x0][0x438] ;  /* 0x00010e00ff342b82 */ /* 0x000e220000000a00 */
[----:B-1----:R-:W-:-:S05]  /*01f0*/  @P1 IMAD.WIDE.U32 R34, R9, 0x8, R34 ;  /* 0x0000000809221825 */ /* 0x002fca00078e0022 */
[----:B------:R-:W5:Y:S02]  /*0200*/  @P1 LD.E.64 R40, desc[UR8][R34.64] ;  /* 0x0000000822281980 */ /* 0x000f64000c101b00 */
[----:B------:R-:W1:Y:S01]  /*0210*/  @P2 LDC.64 R54, c[0x0][0x3e8] ;  /* 0x0000fa00ff362b82 */ /* 0x000e620000000a00 */
[C---:B--2---:R-:W-:Y:S01]  /*0220*/  @P1 IMAD.WIDE.U32 R46, R9.reuse, 0x8, R46 ;  /* 0x00000008092e1825 */ /* 0x044fe200078e002e */
[----:B------:R-:W-:-:S04]  /*0230*/  @P1 IADD3 R9, PT, PT, R9, 0x100, RZ ;  /* 0x0000010009091810 */ /* 0x000fc80007ffe0ff */
[----:B------:R-:W5:Y:S02]  /*0240*/  @P1 LDG.E.64 R16, desc[UR8][R46.64] ;  /* 0x000000082e101981 */ /* 0x000f64000c1e1b00 */
[----:B------:R-:W2:Y:S01]  /*0250*/  @P3 LDC.64 R56, c[0x0][0x3d0] ;  /* 0x0000f400ff383b82 */ /* 0x000ea20000000a00 */
[----:B---3--:R-:W-:-:S05]  /*0260*/  @P2 IMAD.WIDE.U32 R50, R9, 0x8, R50 ;  /* 0x0000000809322825 */ /* 0x008fca00078e0032 */
[----:B------:R-:W5:Y:S02]  /*0270*/  @P2 LDG.E.64 R18, desc[UR8][R50.64] ;  /* 0x0000000832122981 */ /* 0x000f64000c1e1b00 */
[----:B------:R-:W3:Y:S01]  /*0280*/  @P3 LDC.64 R58, c[0x0][0x438] ;  /* 0x00010e00ff3a3b82 */ /* 0x000ee20000000a00 */
[----:B0-----:R-:W-:-:S05]  /*0290*/  @P2 IMAD.WIDE.U32 R52, R9, 0x8, R52 ;  /* 0x0000000809342825 */ /* 0x001fca00078e0034 */
[----:B------:R-:W5:Y:S02]  /*02a0*/  @P2 LD.E.64 R38, desc[UR8][R52.64] ;  /* 0x0000000834262980 */ /* 0x000f64000c101b00 */
[----:B------:R-:W0:Y:S01]  /*02b0*/  @P3 LDC.64 R60, c[0x0][0x3e8] ;  /* 0x0000fa00ff3c3b82 */ /* 0x000e220000000a00 */
[C---:B-1----:R-:W-:Y:S01]  /*02c0*/  @P2 IMAD.WIDE.U32 R54, R9.reuse, 0x8, R54 ;  /* 0x0000000809362825 */ /* 0x042fe200078e0036 */
[----:B------:R-:W-:-:S04]  /*02d0*/  @P2 IADD3 R9, PT, PT, R9, 0x100, RZ ;  /* 0x0000010009092810 */ /* 0x000fc80007ffe0ff */
[----:B------:R-:W5:Y:S02]  /*02e0*/  @P2 LDG.E.64 R20, desc[UR8][R54.64] ;  /* 0x0000000836142981 */ /* 0x000f64000c1e1b00 */
[----:B------:R-:W1:Y:S08]  /*02f0*/  @P4 LDC.64 R62, c[0x0][0x3d0] ;  /* 0x0000f400ff3e4b82 */ /* 0x000e700000000a00 */
[----:B------:R-:W4:Y:S08]  /*0300*/  @P4 LDC.64 R66, c[0x0][0x3e8] ;  /* 0x0000fa00ff424b82 */ /* 0x000f300000000a00 */
[----:B------:R-:W4:Y:S01]  /*0310*/  @P4 LDC.64 R64, c[0x0][0x438] ;  /* 0x00010e00ff404b82 */ /* 0x000f220000000a00 */
[----:B--2---:R-:W-:-:S04]  /*0320*/  @P3 IMAD.WIDE.U32 R56, R9, 0x8, R56 ;  /* 0x0000000809383825 */ /* 0x004fc800078e0038 */
[C---:B---3--:R-:W-:Y:S01]  /*0330*/  @P3 IMAD.WIDE.U32 R58, R9.reuse, 0x8, R58 ;  /* 0x00000008093a3825 */ /* 0x048fe200078e003a */
[----:B------:R-:W5:Y:S02]  /*0340*/  @P3 LDG.E.64 R22, desc[UR8][R56.64] ;  /* 0x0000000838163981 */ /* 0x000f64000c1e1b00 */
[----:B------:R-:W2:Y:S01]  /*0350*/  @P0 LDC.64 R4, c[0x0][0x3d0] ;  /* 0x0000f400ff040b82 */ /* 0x000ea20000000a00 */
[C---:B0-----:R-:W-:Y:S01]  /*0360*/  @P3 IMAD.WIDE.U32 R60, R9.reuse, 0x8, R60 ;  /* 0x00000008093c3825 */ /* 0x041fe200078e003c */
[----:B------:R-:W-:Y:S01]  /*0370*/  @P3 IADD3 R9, PT, PT, R9, 0x100, RZ ;  /* 0x0000010009093810 */ /* 0x000fe20007ffe0ff */
[----:B------:R-:W5:Y:S04]  /*0380*/  @P3 LD.E.64 R36, desc[UR8][R58.64] ;  /* 0x000000083a243980 */ /* 0x000f68000c101b00 */
[C---:B-1----:R-:W-:Y:S01]  /*0390*/  @P4 IMAD.WIDE.U32 R62, R9.reuse, 0x8, R62 ;  /* 0x00000008093e4825 */ /* 0x042fe200078e003e */
[----:B------:R-:W5:Y:S01]  /*03a0*/  @P3 LDG.E.64 R24, desc[UR8][R60.64] ;  /* 0x000000083c183981 */ /* 0x000f62000c1e1b00 */
[----:B------:R-:W0:Y:S02]  /*03b0*/  @P0 LDC.64 R30, c[0x0][0x3e8] ;  /* 0x0000fa00ff1e0b82 */ /* 0x000e240000000a00 */
[C---:B----4-:R-:W-:Y:S01]  /*03c0*/  @P4 IMAD.WIDE.U32 R66, R9.reuse, 0x8, R66 ;  /* 0x0000000809424825 */ /* 0x050fe200078e0042 */
[----:B------:R-:W5:Y:S03]  /*03d0*/  @P4 LDG.E.64 R26, desc[UR8][R62.64] ;  /* 0x000000083e1a4981 */ /* 0x000f66000c1e1b00 */
[----:B------:R-:W-:Y:S01]  /*03e0*/  @P4 IMAD.WIDE.U32 R64, R9, 0x8, R64 ;  /* 0x0000000809404825 */ /* 0x000fe200078e0040 */
[----:B------:R-:W5:Y:S01]  /*03f0*/  @P4 LDG.E.64 R28, desc[UR8][R66.64] ;  /* 0x00000008421c4981 */ /* 0x000f62000c1e1b00 */
[----:B------:R-:W1:Y:S03]  /*0400*/  @P0 LDC.64 R48, c[0x0][0x438] ;  /* 0x00010e00ff300b82 */ /* 0x000e660000000a00 */
[----:B------:R-:W5:Y:S01]  /*0410*/  @P4 LD.E.64 R2, desc[UR8][R64.64] ;  /* 0x0000000840024980 */ /* 0x000f62000c101b00 */
[----:B--2---:R-:W-:-:S05]  /*0420*/  @P0 IMAD.WIDE.U32 R4, R44, 0x8, R4 ;  /* 0x000000082c040825 */ /* 0x004fca00078e0004 */
[----:B------:R1:W5:Y:S01]  /*0430*/  @P0 LDG.E.64 R10, desc[UR8][R4.64] ;  /* 0x00000008040a0981 */ /* 0x000362000c1e1b00 */
[----:B0-----:R-:W-:-:S05]  /*0440*/  @P0 IMAD.WIDE.U32 R30, R44, 0x8, R30 ;  /* 0x000000082c1e0825 */ /* 0x001fca00078e001e */
[----:B------:R0:W5:Y:S01]  /*0450*/  @P0 LDG.E.64 R12, desc[UR8][R30.64] ;  /* 0x000000081e0c0981 */ /* 0x000162000c1e1b00 */
[----:B-1----:R-:W-:-:S05]  /*0460*/  @P0 IMAD.WIDE.U32 R4, R44, 0x8, R48 ;  /* 0x000000082c040825 */ /* 0x002fca00078e0030 */
[----:B------:R0:W5:Y:S01]  /*0470*/  @P0 LD.E.64 R42, desc[UR8][R4.64] ;  /* 0x00000008042a0980 */ /* 0x000162000c101b00 */
[----:B------:R-:W-:Y:S02]  /*0480*/  ISETP.GE.U32.AND P0, PT, R45, 0x600, PT ;  /* 0x000006002d00780c */ /* 0x000fe40003f06070 */
[----:B------:R-:W-:-:S11]  /*0490*/  @P4 IADD3 R9, PT, PT, R9, 0x100, RZ ;  /* 0x0000010009094810 */ /* 0x000fd60007ffe0ff */
[----:B0-----:R-:W-:Y:S05]  /*04a0*/  @!P0 BRA `(.L_x_16479) ;  /* 0x0000000400008947 */ /* 0x001fea0003800000 */
[----:B------:R-:W0:Y:S08]  /*04b0*/  LDC.64 R30, c[0x0][0x3d0] ;  /* 0x0000f400ff1e7b82 */ /* 0x000e300000000a00 */
[----:B------:R-:W1:Y:S08]  /*04c0*/  LDC.64 R32, c[0x0][0x3e8] ;  /* 0x0000fa00ff207b82 */ /* 0x000e700000000a00 */
[----:B------:R-:W2:Y:S01]  /*04d0*/  LDC.64 R4, c[0x0][0x438] ;  /* 0x00010e00ff047b82 */ /* 0x000ea20000000a00 */
[----:B0-----:R-:W-:-:S06]  /*04e0*/  IMAD.WIDE.U32 R30, R9, 0x8, R30 ;  /* 0x00000008091e7825 */ /* 0x001fcc00078e001e */
[----:B------:R-:W5:Y:S01]  /*04f0*/  LDG.E.64 R30, desc[UR8][R30.64] ;  /* 0x000000081e1e7981 */ /* 0x000f62000c1e1b00 */
[----:B-1----:R-:W-:-:S06]  /*0500*/  IMAD.WIDE.U32 R32, R9, 0x8, R32 ;  /* 0x0000000809207825 */ /* 0x002fcc00078e0020 */
[----:B------:R-:W5:Y:S01]  /*0510*/  LDG.E.64 R32, desc[UR8][R32.64] ;  /* 0x0000000820207981 */ /* 0x000f62000c1e1b00 */
[----:B--2---:R-:W-:-:S06]  /*0520*/  IMAD.WIDE.U32 R4, R9, 0x8, R4 ;  /* 0x0000000809047825 */ /* 0x004fcc00078e0004 */
[----:B------:R-:W5:Y:S01]  /*0530*/  LD.E.64 R4, desc[UR8][R4.64] ;  /* 0x0000000804047980 */ /* 0x000f62000c101b00 */
[----:B------:R-:W-:Y:S05]  /*0540*/  BRA `(.L_x_16479) ;  /* 0x0000000000d87947 */ /* 0x000fea0003800000 */
.L_x_16478:
        /* <DEDUP_REMOVED lines=17> */
[----:B------:R1:W5:Y:S02]  /*0660*/  @P1 LDG.E.64 R16, desc[UR8][R46.64] ;  /* 0x000000082e101981 */ /* 0x000364000c1e1b00 */
[----:B------:R-:W0:Y:S01]  /*0670*/  @P3 LDC.64 R60, c[0x0][0x3e8] ;  /* 0x0000fa00ff3c3b82 */ /* 0x000e220000000a00 */
[----:B--2---:R-:W-:-:S05]  /*0680*/  @P2 IMAD.WIDE.U32 R54, R9, 0x8, R48 ;  /* 0x0000000809362825 */ /* 0x004fca00078e0030 */
[----:B------:R1:W5:Y:S02]  /*0690*/  @P2 LDG.E.64 R18, desc[UR8][R54.64] ;  /* 0x0000000836122981 */ /* 0x000364000c1e1b00 */
[----:B------:R-:W2:Y:S01]  /*06a0*/  @P4 LDC.64 R62, c[0x0][0x3d0] ;  /* 0x0000f400ff3e4b82 */ /* 0x000ea20000000a00 */
[C---:B---3--:R-:W-:Y:S01]  /*06b0*/  @P2 IMAD.WIDE.U32 R56, R9.reuse, 0x8, R56 ;  /* 0x0000000809382825 */ /* 0x048fe200078e0038 */
[----:B------:R-:W-:-:S04]  /*06c0*/  @P2 IADD3 R9, PT, PT, R9, 0x100, RZ ;  /* 0x0000010009092810 */ /* 0x000fc80007ffe0ff */
[----:B------:R1:W5:Y:S02]  /*06d0*/  @P2 LDG.E.64 R20, desc[UR8][R56.64] ;  /* 0x0000000838142981 */ /* 0x000364000c1e1b00 */
[----:B------:R-:W3:Y:S01]  /*06e0*/  @P4 LDC.64 R64, c[0x0][0x3e8] ;  /* 0x0000fa00ff404b82 */ /* 0x000ee20000000a00 */
[----:B----4-:R-:W-:-:S05]  /*06f0*/  @P3 IMAD.WIDE.U32 R58, R9, 0x8, R58 ;  /* 0x00000008093a3825 */ /* 0x010fca00078e003a */
[----:B------:R1:W5:Y:S02]  /*0700*/  @P3 LDG.E.64 R22, desc[UR8][R58.64] ;  /* 0x000000083a163981 */ /* 0x000364000c1e1b00 */
[----:B------:R-:W4:Y:S01]  /*0710*/  @P5 LDC.64 R66, c[0x0][0x3d0] ;  /* 0x0000f400ff425b82 */ /* 0x000f220000000a00 */
[C---:B0-----:R-:W-:Y:S01]  /*0720*/  @P3 IMAD.WIDE.U32 R60, R9.reuse, 0x8, R60 ;  /* 0x00000008093c3825 */ /* 0x041fe200078e003c */
[----:B------:R-:W-:-:S04]  /*0730*/  @P3 IADD3 R9, PT, PT, R9, 0x100, RZ ;  /* 0x0000010009093810 */ /* 0x000fc80007ffe0ff */
[----:B------:R1:W5:Y:S02]  /*0740*/  @P3 LDG.E.64 R24, desc[UR8][R60.64] ;  /* 0x000000083c183981 */ /* 0x000364000c1e1b00 */
[----:B------:R-:W0:Y:S08]  /*0750*/  @P5 LDC.64 R68, c[0x0][0x3e8] ;  /* 0x0000fa00ff445b82 */ /* 0x000e300000000a00 */
[----:B------:R-:W1:Y:S08]  /*0760*/  @P0 LDC.64 R50, c[0x0][0x3d0] ;  /* 0x0000f400ff320b82 */ /* 0x000e700000000a00 */
[----:B------:R-:W1:Y:S01]  /*0770*/  @P0 LDC.64 R52, c[0x0][0x3e8] ;  /* 0x0000fa00ff340b82 */ /* 0x000e620000000a00 */
[----:B--2---:R-:W-:-:S04]  /*0780*/  @P4 IMAD.WIDE.U32 R62, R9, 0x8, R62 ;  /* 0x00000008093e4825 */ /* 0x004fc800078e003e */
[C---:B---3--:R-:W-:Y:S01]  /*0790*/  @P4 IMAD.WIDE.U32 R64, R9.reuse, 0x8, R64 ;  /* 0x0000000809404825 */ /* 0x048fe200078e0040 */
[----:B------:R-:W-:Y:S01]  /*07a0*/  @P4 IADD3 R9, PT, PT, R9, 0x100, RZ ;  /* 0x0000010009094810 */ /* 0x000fe20007ffe0ff */
[----:B------:R2:W5:Y:S04]  /*07b0*/  @P4 LDG.E.64 R26, desc[UR8][R62.64] ;  /* 0x000000083e1a4981 */ /* 0x000568000c1e1b00 */
[C---:B----4-:R-:W-:Y:S01]  /*07c0*/  @P5 IMAD.WIDE.U32 R48, R9.reuse, 0x8, R66 ;  /* 0x0000000809305825 */ /* 0x050fe200078e0042 */
[----:B------:R2:W5:Y:S03]  /*07d0*/  @P4 LDG.E.64 R28, desc[UR8][R64.64] ;  /* 0x00000008401c4981 */ /* 0x000566000c1e1b00 */
[----:B0-----:R-:W-:Y:S01]  /*07e0*/  @P5 IMAD.WIDE.U32 R34, R9, 0x8, R68 ;  /* 0x0000000809225825 */ /* 0x001fe200078e0044 */
[----:B------:R2:W5:Y:S03]  /*07f0*/  @P5 LDG.E.64 R30, desc[UR8][R48.64] ;  /* 0x00000008301e5981 */ /* 0x000566000c1e1b00 */
[C---:B-1----:R-:W-:Y:S01]  /*0800*/  @P0 IMAD.WIDE.U32 R50, R44.reuse, 0x8, R50 ;  /* 0x000000082c320825 */ /* 0x042fe200078e0032 */
[----:B------:R2:W5:Y:S03]  /*0810*/  @P5 LDG.E.64 R32, desc[UR8][R34.64] ;  /* 0x0000000822205981 */ /* 0x000566000c1e1b00 */
[----:B------:R-:W-:Y:S01]  /*0820*/  @P0 IMAD.WIDE.U32 R52, R44, 0x8, R52 ;  /* 0x000000082c340825 */ /* 0x000fe200078e0034 */
[----:B------:R2:W5:Y:S04]  /*0830*/  @P0 LDG.E.64 R10, desc[UR8][R50.64] ;  /* 0x00000008320a0981 */ /* 0x000568000c1e1b00 */
[----:B------:R2:W5:Y:S01]  /*0840*/  @P0 LDG.E.64 R12, desc[UR8][R52.64] ;  /* 0x00000008340c0981 */ /* 0x000562000c1e1b00 */
[----:B------:R-:W-:-:S02]  /*0850*/  @P0 CS2R R42, SRZ ;  /* 0x00000000002a0805 */ /* 0x000fc4000001ff00 */
[----:B------:R-:W-:Y:S02]  /*0860*/  @P1 CS2R R40, SRZ ;  /* 0x0000000000281805 */ /* 0x000fe4000001ff00 */
[----:B------:R-:W-:Y:S02]  /*0870*/  @P2 CS2R R38, SRZ ;  /* 0x0000000000262805 */ /* 0x000fe4000001ff00 */
[----:B------:R-:W-:Y:S02]  /*0880*/  @P3 CS2R R36, SRZ ;  /* 0x0000000000243805 */ /* 0x000fe4000001ff00 */
[----:B------:R-:W-:Y:S02]  /*0890*/  @P4 CS2R R2, SRZ ;  /* 0x0000000000024805 */ /* 0x000fe4000001ff00 */
[----:B--2---:R-:W-:-:S07]  /*08a0*/  @P5 CS2R R4, SRZ ;  /* 0x0000000000045805 */ /* 0x004fce000001ff00 */
.L_x_16479:
[----:B------:R-:W-:Y:S05]  /*08b0*/  BSYNC.RECONVERGENT B0 ;  /* 0x0000000000007941 */ /* 0x000fea0003800200 */
.L_x_16477:
[----:B------:R-:W0:Y:S02]  /*08c0*/  LDCU UR4, c[0x0][0x384] ;  /* 0x00007080ff0477ac */ /* 0x000e240008000800 */
[----:B0-----:R-:W-:-:S06]  /*08d0*/  UISETP.GE.AND UP0, UPT, UR6, UR4, UPT ;  /* 0x000000040600728c */ /* 0x001fcc000bf06270 */
[----:B------:R-:W-:-:S13]  /*08e0*/  PLOP3.LUT P0, PT, PT, PT, UP0, 0x80, 0x8 ;  /* 0x000000000008781c */ /* 0x000fda0003f0f008 */
[----:B------:R-:W-:Y:S05]  /*08f0*/  @P0 EXIT ;  /* 0x000000000000094d */ /* 0x000fea0003800000 */
[----:B-----5:R-:W-:Y:S01]  /*0900*/  MOV R58, R10 ;  /* 0x0000000a003a7202 */ /* 0x020fe20000000f00 */
[----:B------:R-:W0:Y:S01]  /*0910*/  LDCU.64 UR4, c[0x0][0x3e0] ;  /* 0x00007c00ff0477ac */ /* 0x000e220008000a00 */
[----:B------:R-:W-:Y:S01]  /*0920*/  MOV R9, R11 ;  /* 0x0000000b00097202 */ /* 0x000fe20000000f00 */
[----:B------:R-:W-:Y:S01]  /*0930*/  HADD2.F32 R61, -RZ, R4.H0_H0 ;  /* 0x20000004ff3d7230 */ /* 0x000fe20000004100 */
[----:B------:R-:W-:Y:S01]  /*0940*/  SHF.R.U64 R83, R42, 0x10, R43 ;  /* 0x000000102a537819 */ /* 0x000fe2000000122b */
[----:B------:R-:W-:Y:S01]  /*0950*/  HADD2.F32 R62, -RZ, R5.H0_H0 ;  /* 0x20000005ff3e7230 */ /* 0x000fe20000004100 */
[----:B------:R-:W-:Y:S01]  /*0960*/  PRMT R58, R58, 0x5410, R9 ;  /* 0x000054103a3a7816 */ /* 0x000fe20000000009 */
[----:B------:R-:W1:Y:S01]  /*0970*/  LDCU UR13, c[0x0][0x388] ;  /* 0x00007100ff0d77ac */ /* 0x000e620008000800 */
[----:B------:R-:W-:Y:S02]  /*0980*/  SHF.R.U32.HI R9, RZ, 0x10, R43 ;  /* 0x00000010ff097819 */ /* 0x000fe4000001162b */
[----:B------:R-:W-:Y:S01]  /*0990*/  SHF.R.U64 R84, R40, 0x10, R41 ;  /* 0x0000001028547819 */ /* 0x000fe20000001229 */
[----:B------:R-:W2:Y:S01]  /*09a0*/  LDCU.U8 UR7, c[0x0][0x410] ;  /* 0x00008200ff0777ac */ /* 0x000ea20008000000 */
[----:B------:R-:W-:-:S02]  /*09b0*/  PRMT R83, R83, 0x5410, R9 ;  /* 0x0000541053537816 */ /* 0x000fc40000000009 */
[----:B------:R-:W-:Y:S01]  /*09c0*/  SHF.R.U32.HI R9, RZ, 0x10, R41 ;  /* 0x00000010ff097819 */ /* 0x000fe20000011629 */
[----:B------:R-:W3:Y:S01]  /*09d0*/  LDCU UR12, c[0x0][0x400] ;  /* 0x00008000ff0c77ac */ /* 0x000ee20008000800 */
[----:B------:R-:W-:Y:S02]  /*09e0*/  SHF.R.S32.HI R8, RZ, 0x2, R8 ;  /* 0x00000002ff087819 */ /* 0x000fe40000011408 */
[----:B------:R-:W-:Y:S01]  /*09f0*/  PRMT R84, R84, 0x5410, R9 ;  /* 0x0000541054547816 */ /* 0x000fe20000000009 */
[----:B0-----:R-:W-:Y:S01]  /*0a00*/  UISETP.NE.U32.AND UP0, UPT, UR4, URZ, UPT ;  /* 0x000000ff0400728c */ /* 0x001fe2000bf05070 */
[----:B------:R-:W-:Y:S01]  /*0a10*/  LOP3.LUT R9, R8, 0xff, RZ, 0xc0, !PT ;  /* 0x000000ff08097812 */ /* 0x000fe200078ec0ff */
[----:B------:R-:W0:Y:S01]  /*0a20*/  LDCU.64 UR10, c[0x0][0x3a0] ;  /* 0x00007400ff0a77ac */ /* 0x000e220008000a00 */
[----:B------:R-:W-:Y:S02]  /*0a30*/  SHF.R.U32.HI R8, RZ, 0x1, R8 ;  /* 0x00000001ff087819 */ /* 0x000fe40000011608 */
[----:B------:R-:W-:Y:S01]  /*0a40*/  VIADDMNMX R7, R9, -R7, RZ, !PT ;  /* 0x8000000709077246 */ /* 0x000fe200078001ff */
[----:B------:R-:W-:Y:S01]  /*0a50*/  IMAD R6, R6, -0x20, R9 ;  /* 0xffffffe006067824 */ /* 0x000fe200078e0209 */
[----:B------:R-:W-:Y:S01]  /*0a60*/  LOP3.LUT R8, R8, 0x7fffff80, RZ, 0xc0, !PT ;  /* 0x7fffff8008087812 */ /* 0x000fe200078ec0ff */
[----:B------:R-:W-:Y:S01]  /*0a70*/  UISETP.NE.AND.EX UP0, UPT, UR5, URZ, UPT, UP0 ;  /* 0x000000ff0500728c */ /* 0x000fe2000bf05300 */
[----:B------:R-:W-:Y:S01]  /*0a80*/  VIMNMX R7, PT, PT, R7, 0x20, PT ;  /* 0x0000002007077848 */ /* 0x000fe20003fe0100 */
[----:B------:R-:W4:Y:S01]  /*0a90*/  LDCU.64 UR14, c[0x0][0x380] ;  /* 0x00007000ff0e77ac */ /* 0x000f220008000a00 */
[----:B------:R-:W-:-:S02]  /*0aa0*/  SHF.R.U64 R74, R10, 0x10, R11 ;  /* 0x000000100a4a7819 */ /* 0x000fc4000000120b */
[----:B------:R-:W-:Y:S01]  /*0ab0*/  LEA R7, R7, R8, 0x2 ;  /* 0x0000000807077211 */ /* 0x000fe200078e10ff */
[----:B------:R-:W-:Y:S01]  /*0ac0*/  UPLOP3.LUT UP1, UPT, UPT, UPT, UPT, 0x40, 0x4 ;  /* 0x000000000004789c */ /* 0x000fe20003f2e870 */
[----:B------:R-:W-:Y:S02]  /*0ad0*/  MOV R75, R14 ;  /* 0x0000000e004b7202 */ /* 0x000fe40000000f00 */
[----:B------:R-:W-:Y:S02]  /*0ae0*/  I2FP.F32.U32 R7, R7 ;  /* 0x0000000700077245 */ /* 0x000fe40000201000 */
[----:B------:R-:W-:Y:S02]  /*0af0*/  MOV R10, R15 ;  /* 0x0000000f000a7202 */ /* 0x000fe40000000f00 */
[----:B------:R0:W0:Y:S01]  /*0b00*/  MUFU.RCP R60, R7 ;  /* 0x00000007003c7308 */ /* 0x0000220000001000 */
[----:B------:R-:W-:Y:S02]  /*0b10*/  MOV R46, R12 ;  /* 0x0000000c002e7202 */ /* 0x000fe40000000f00 */
[----:B------:R-:W-:-:S02]  /*0b20*/  PRMT R75, R75, 0x5410, R10 ;  /* 0x000054104b4b7816 */ /* 0x000fc4000000000a */
[----:B------:R-:W-:Y:S02]  /*0b30*/  SHF.R.U64 R47, R12, 0x10, R13 ;  /* 0x000000100c2f7819 */ /* 0x000fe4000000120d */
[--C-:B------:R-:W-:Y:S02]  /*0b40*/  SHF.R.U64 R85, R38, 0x10, R39.reuse ;  /* 0x0000001026557819 */ /* 0x100fe40000001227 */
[----:B------:R-:W-:Y:S02]  /*0b50*/  SHF.R.U32.HI R10, RZ, 0x10, R39 ;  /* 0x00000010ff0a7819 */ /* 0x000fe40000011627 */
[----:B------:R-:W-:Y:S02]  /*0b60*/  MOV R12, R17 ;  /* 0x00000011000c7202 */ /* 0x000fe40000000f00 */
[--C-:B------:R-:W-:Y:S02]  /*0b70*/  SHF.R.U64 R49, R16, 0x10, R17.reuse ;  /* 0x0000001010317819 */ /* 0x100fe40000001211 */
[----:B------:R-:W-:-:S02]  /*0b80*/  SHF.R.U32.HI R51, RZ, 0x10, R17 ;  /* 0x00000010ff337819 */ /* 0x000fc40000011611 */
[----:B------:R-:W-:Y:S02]  /*0b90*/  MOV R54, R28 ;  /* 0x0000001c00367202 */ /* 0x000fe40000000f00 */
[----:B------:R-:W-:Y:S02]  /*0ba0*/  SHF.R.U64 R55, R28, 0x10, R29 ;  /* 0x000000101c377819 */ /* 0x000fe4000000121d */
[----:B------:R-:W-:Y:S02]  /*0bb0*/  VIMNMX R6, PT, PT, RZ, R6, !PT ;  /* 0x00000006ff067248 */ /* 0x000fe40007fe0100 */
[----:B------:R-:W-:Y:S02]  /*0bc0*/  MOV R34, R13 ;  /* 0x0000000d00227202 */ /* 0x000fe40000000f00 */
[----:B------:R-:W-:Y:S02]  /*0bd0*/  SHF.R.U32.HI R35, RZ, 0x10, R13 ;  /* 0x00000010ff237819 */ /* 0x000fe4000001160d */
[----:B------:R-:W-:-:S02]  /*0be0*/  MOV R50, R20 ;  /* 0x0000001400327202 */ /* 0x000fc40000000f00 */
[----:B------:R-:W-:Y:S02]  /*0bf0*/  SHF.R.U64 R53, R20, 0x10, R21 ;  /* 0x0000001014357819 */ /* 0x000fe40000001215 */
[----:B------:R-:W-:Y:S02]  /*0c00*/  MOV R17, R29 ;  /* 0x0000001d00117202 */ /* 0x000fe40000000f00 */
[----:B------:R-:W-:Y:S02]  /*0c10*/  SHF.R.U32.HI R28, RZ, 0x10, R29 ;  /* 0x00000010ff1c7819 */ /* 0x000fe4000001161d */
[----:B------:R-:W-:Y:S02]  /*0c20*/  MOV R56, R32 ;  /* 0x0000002000387202 */ /* 0x000fe40000000f00 */
[----:B------:R-:W-:Y:S02]  /*0c30*/  SHF.R.U64 R57, R32, 0x10, R33 ;  /* 0x0000001020397819 */ /* 0x000fe40000001221 */
[----:B------:R-:W-:-:S02]  /*0c40*/  MOV R48, R16 ;  /* 0x0000001000307202 */ /* 0x000fc40000000f00 */
[----:B------:R-:W-:Y:S02]  /*0c50*/  MOV R13, R21 ;  /* 0x00000015000d7202 */ /* 0x000fe40000000f00 */
[----:B------:R-:W-:Y:S02]  /*0c60*/  MOV R52, R24 ;  /* 0x0000001800347202 */ /* 0x000fe40000000f00 */
[----:B------:R-:W-:Y:S02]  /*0c70*/  MOV R20, R33 ;  /* 0x0000002100147202 */ /* 0x000fe40000000f00 */
[----:B------:R-:W-:Y:S02]  /*0c80*/  SHF.R.U32.HI R29, RZ, 0x10, R33 ;  /* 0x00000010ff1d7819 */ /* 0x000fe40000011621 */
[----:B------:R-:W-:Y:S02]  /*0c90*/  SHF.R.U32.HI R32, RZ, 0x10, R11 ;  /* 0x00000010ff207819 */ /* 0x000fe4000001160b */
[----:B------:R-:W-:-:S02]  /*0ca0*/  MOV R77, R18 ;  /* 0x00000012004d7202 */ /* 0x000fc40000000f00 */
[----:B------:R-:W-:Y:S02]  /*0cb0*/  SHF.R.U64 R78, R18, 0x10, R19 ;  /* 0x00000010124e7819 */ /* 0x000fe40000001213 */
[----:B------:R-:W-:Y:S02]  /*0cc0*/  SHF.R.U32.HI R21, RZ, 0x10, R21 ;  /* 0x00000010ff157819 */ /* 0x000fe40000011615 */
[----:B------:R-:W-:Y:S02]  /*0cd0*/  MOV R16, R25 ;  /* 0x0000001900107202 */ /* 0x000fe40000000f00 */
[----:B------:R-:W-:Y:S02]  /*0ce0*/  SHF.R.U64 R24, R24, 0x10, R25 ;  /* 0x0000001018187819 */ /* 0x000fe40000001219 */
[--C-:B------:R-:W-:Y:S02]  /*0cf0*/  SHF.R.U64 R76, R14, 0x10, R15.reuse ;  /* 0x000000100e4c7819 */ /* 0x100fe4000000120f */
[----:B------:R-:W-:-:S02]  /*0d00*/  SHF.R.U32.HI R33, RZ, 0x10, R15 ;  /* 0x00000010ff217819 */ /* 0x000fc4000001160f */
[----:B------:R-:W-:Y:S02]  /*0d10*/  MOV R11, R19 ;  /* 0x00000013000b7202 */ /* 0x000fe40000000f00 */
[----:B------:R-:W-:Y:S02]  /*0d20*/  SHF.R.U32.HI R18, RZ, 0x10, R19 ;  /* 0x00000010ff127819 */ /* 0x000fe40000011613 */
[----:B------:R-:W-:Y:S02]  /*0d30*/  MOV R79, R22 ;  /* 0x00000016004f7202 */ /* 0x000fe40000000f00 */
[----:B------:R-:W-:Y:S02]  /*0d40*/  SHF.R.U64 R80, R22, 0x10, R23 ;  /* 0x0000001016507819 */ /* 0x000fe40000001217 */
[----:B------:R-:W-:Y:S02]  /*0d50*/  MOV R64, R30 ;  /* 0x0000001e00407202 */ /* 0x000fe40000000f00 */
[----:B------:R-:W-:-:S02]  /*0d60*/  MOV R63, R31 ;  /* 0x0000001f003f7202 */ /* 0x000fc40000000f00 */
[--C-:B------:R-:W-:Y:S01]  /*0d70*/  SHF.R.U64 R65, R30, 0x10, R31.reuse ;  /* 0x000000101e417819 */ /* 0x100fe2000000121f */
[----:B------:R-:W-:Y:S01]  /*0d80*/  HADD2.F32 R64, -RZ, R64.H0_H0 ;  /* 0x20000040ff407230 */ /* 0x000fe20000004100 */
[----:B------:R-:W-:Y:S01]  /*0d90*/  SHF.R.U32.HI R66, RZ, 0x10, R31 ;  /* 0x00000010ff427819 */ /* 0x000fe2000001161f */
[----:B------:R-:W-:Y:S01]  /*0da0*/  HADD2.F32 R63, -RZ, R63.H0_H0 ;  /* 0x2000003fff3f7230 */ /* 0x000fe20000004100 */
[----:B------:R-:W-:Y:S01]  /*0db0*/  PRMT R85, R85, 0x5410, R10 ;  /* 0x0000541055557816 */ /* 0x000fe2000000000a */
[----:B------:R-:W-:Y:S01]  /*0dc0*/  HADD2.F32 R65, -RZ, R65.H0_H0 ;  /* 0x20000041ff417230 */ /* 0x000fe20000004100 */
[--C-:B------:R-:W-:Y:S01]  /*0dd0*/  SHF.R.U64 R68, R4, 0x10, R5.reuse ;  /* 0x0000001004447819 */ /* 0x100fe20000001205 */
[----:B------:R-:W-:Y:S01]  /*0de0*/  HADD2.F32 R66, -RZ, R66.H0_H0 ;  /* 0x20000042ff427230 */ /* 0x000fe20000004100 */
[----:B------:R-:W-:Y:S02]  /*0df0*/  SHF.R.U32.HI R67, RZ, 0x10, R5 ;  /* 0x00000010ff437819 */ /* 0x000fe40000011605 */
[----:B------:R-:W-:Y:S01]  /*0e00*/  SHF.R.U32.HI R25, RZ, 0x10, R25 ;  /* 0x00000010ff197819 */ /* 0x000fe20000011619 */
[----:B------:R-:W-:Y:S01]  /*0e10*/  HADD2.F32 R68, -RZ, R68.H0_H0 ;  /* 0x20000044ff447230 */ /* 0x000fe20000004100 */
[----:B------:R-:W-:Y:S01]  /*0e20*/  MOV R14, R23 ;  /* 0x00000017000e7202 */ /* 0x000fe20000000f00 */
[----:B------:R-:W-:Y:S01]  /*0e30*/  HADD2.F32 R67, -RZ, R67.H0_H0 ;  /* 0x20000043ff437230 */ /* 0x000fe20000004100 */
[----:B------:R-:W-:-:S02]  /*0e40*/  SHF.R.U32.HI R19, RZ, 0x10, R23 ;  /* 0x00000010ff137819 */ /* 0x000fc40000011617 */
[----:B------:R-:W-:Y:S02]  /*0e50*/  MOV R81, R26 ;  /* 0x0000001a00517202 */ /* 0x000fe40000000f00 */
[----:B------:R-:W-:Y:S02]  /*0e60*/  MOV R15, R27 ;  /* 0x0000001b000f7202 */ /* 0x000fe40000000f00 */
[--C-:B------:R-:W-:Y:S02]  /*0e70*/  SHF.R.U64 R82, R26, 0x10, R27.reuse ;  /* 0x000000101a527819 */ /* 0x100fe4000000121b */
[----:B------:R-:W-:Y:S02]  /*0e80*/  SHF.R.U32.HI R22, RZ, 0x10, R27 ;  /* 0x00000010ff167819 */ /* 0x000fe4000001161b */
[--C-:B------:R-:W-:Y:S02]  /*0e90*/  SHF.R.U64 R86, R36, 0x10, R37.reuse ;  /* 0x0000001024567819 */ /* 0x100fe40000001225 */
[----:B------:R-:W-:-:S02]  /*0ea0*/  SHF.R.U32.HI R10, RZ, 0x10, R37 ;  /* 0x00000010ff0a7819 */ /* 0x000fc40000011625 */
[--C-:B------:R-:W-:Y:S02]  /*0eb0*/  SHF.R.U64 R87, R2, 0x10, R3.reuse ;  /* 0x0000001002577819 */ /* 0x100fe40000001203 */
[----:B------:R-:W-:Y:S02]  /*0ec0*/  SHF.R.U32.HI R9, RZ, 0x10, R3 ;  /* 0x00000010ff097819 */ /* 0x000fe40000011603 */
[----:B------:R-:W-:Y:S02]  /*0ed0*/  VIMNMX R59, PT, PT, R6, 0x20, PT ;  /* 0x00000020063b7848 */ /* 0x000fe40003fe0100 */
        /* <DEDUP_REMOVED lines=22> */
[----:B01234-:R-:W-:-:S07]  /*1040*/  LEA R59, R59, R8, 0x2 ;  /* 0x000000083b3b7211 */ /* 0x01ffce00078e10ff */
.L_x_16519:
[----:B0-----:R-:W0:Y:S01]  /*1050*/  @UP0 LDCU.64 UR4, c[0x0][0x3e0] ;  /* 0x00007c00ff0407ac */ /* 0x001e220008000a00 */
[----:B------:R-:W-:Y:S01]  /*1060*/  PLOP3.LUT P0, PT, PT, PT, UP0, 0x80, 0x8 ;  /* 0x000000000008781c */ /* 0x000fe20003f0f008 */
[----:B0-----:R-:W-:-:S06]  /*1070*/  @UP0 UIMAD.WIDE UR4, UR6, 0x4, UR4 ;  /* 0x00000004060408a5 */ /* 0x001fcc000f8e0204 */
[----:B-1234-:R-:W-:Y:S02]  /*1080*/  MOV R34, UR4 ;  /* 0x0000000400227c02 */ /* 0x01efe40008000f00 */
[----:B------:R-:W-:-:S05]  /*1090*/  MOV R35, UR5 ;  /* 0x0000000500237c02 */ /* 0x000fca0008000f00 */
[----:B------:R-:W2:Y:S01]  /*10a0*/  @P0 LDG.E R34, desc[UR8][R34.64] ;  /* 0x0000000822220981 */ /* 0x000ea2000c1e1900 */
[----:B------:R-:W-:Y:S01]  /*10b0*/  PLOP3.LUT P0, PT, PT, PT, UP0, 0x80, 0x8 ;  /* 0x000000000008781c */ /* 0x000fe20003f0f008 */
[----:B------:R-:W-:Y:S01]  /*10c0*/  UIMAD UR4, UR6, UR13, URZ ;  /* 0x0000000d060472a4 */ /* 0x000fe2000f8e02ff */
[----:B------:R-:W-:Y:S03]  /*10d0*/  BSSY.RECONVERGENT B0, `(.L_x_16480) ;  /* 0x000002f000007945 */ /* 0x000fe60003800200 */
[----:B------:R-:W-:-:S04]  /*10e0*/  USHF.R.S32.HI UR5, URZ, 0x1f, UR4 ;  /* 0x0000001fff057899 */ /* 0x000fc80008011404 */
[----:B------:R-:W-:-:S03]  /*10f0*/  ULEA.HI UR5, UR5, UR4, URZ, 0x2 ;  /* 0x0000000405057291 */ /* 0x000fc6000f8f10ff */
[----:B------:R-:W-:-:S03]  /*1100*/  UMOV UR4, 0x3f800000 ;  /* 0x3f80000000047882 */ /* 0x000fc60000000000 */
[----:B------:R-:W-:-:S04]  /*1110*/  MOV R69, UR5 ;  /* 0x0000000500457c02 */ /* 0x000fc80008000f00 */
[----:B------:R-:W-:-:S04]  /*1120*/  LEA.HI.SX32 R69, R69, R44, 0x1e ;  /* 0x0000002c45457211 */ /* 0x000fc800078ff2ff */
[----:B------:R-:W-:Y:S02]  /*1130*/  MOV R32, R69 ;  /* 0x0000004500207202 */ /* 0x000fe40000000f00 */
[----:B--2---:R-:W-:Y:S02]  /*1140*/  @P0 R2UR UR4, R34 ;  /* 0x00000000220402ca */ /* 0x004fe400000e0000 */
[----:B------:R-:W-:-:S13]  /*1150*/  ISETP.GE.U32.AND P0, PT, R45, 0x100, PT ;  /* 0x000001002d00780c */ /* 0x000fda0003f06070 */
[----:B------:R-:W-:Y:S05]  /*1160*/  @!P0 BRA `(.L_x_16481) ;  /* 0x0000000000948947 */ /* 0x000fea0003800000 */
[----:B------:R-:W-:Y:S01]  /*1170*/  ISETP.NE.U32.AND P1, PT, RZ, UR10, PT ;  /* 0x0000000aff007c0c */ /* 0x000fe2000bf25070 */
[----:B------:R-:W0:Y:S03]  /*1180*/  LDC.64 R32, c[0x0][0x390] ;  /* 0x0000e400ff207b82 */ /* 0x000e260000000a00 */
[----:B------:R-:W-:-:S05]  /*1190*/  ISETP.NE.AND.EX P1, PT, RZ, UR11, PT, P1 ;  /* 0x0000000bff007c0c */ /* 0x000fca000bf25310 */
[----:B------:R-:W1:Y:S08]  /*11a0*/  LDC.64 R70, c[0x0][0x3a8] ;  /* 0x0000ea00ff467b82 */ /* 0x000e700000000a00 */
[----:B------:R-:W2:Y:S01]  /*11b0*/  @P1 LDC.64 R72, c[0x0][0x3a0] ;  /* 0x0000e800ff481b82 */ /* 0x000ea20000000a00 */
[----:B0-----:R-:W-:-:S06]  /*11c0*/  IMAD.WIDE.U32 R32, R69, 0x10, R32 ;  /* 0x0000001045207825 */ /* 0x001fcc00078e0020 */
[----:B------:R-:W3:Y:S01]  /*11d0*/  LDG.E.128 R32, desc[UR8][R32.64] ;  /* 0x0000000820207981 */ /* 0x000ee2000c1e1d00 */
[----:B--2---:R-:W-:-:S05]  /*11e0*/  @P1 IMAD.WIDE.U32 R72, R69, 0x10, R72 ;  /* 0x0000001045481825 */ /* 0x004fca00078e0048 */
[----:B------:R0:W2:Y:S01]  /*11f0*/  @P1 LDG.E.128 R4, desc[UR8][R72.64] ;  /* 0x0000000848041981 */ /* 0x0000a2000c1e1d00 */
[----:B------:R-:W-:Y:S02]  /*1200*/  @P1 HADD2.F32 R8, -RZ, R46.H0_H0 ;  /* 0x2000002eff081230 */ /* 0x000fe40000004100 */
[----:B------:R-:W-:Y:S02]  /*1210*/  @P1 HADD2.F32 R11, -RZ, R47.H0_H0 ;  /* 0x2000002fff0b1230 */ /* 0x000fe40000004100 */
[----:B-1----:R-:W-:-:S04]  /*1220*/  IMAD.WIDE.U32 R70, R69, 0x10, R70 ;  /* 0x0000001045467825 */ /* 0x002fc800078e0046 */
[----:B---3--:R-:W-:Y:S01]  /*1230*/  @P1 FMUL.FTZ R9, R32, UR4 ;  /* 0x0000000420091c20 */ /* 0x008fe20008410000 */
[----:B------:R-:W-:Y:S01]  /*1240*/  @P1 FMUL.FTZ R10, R33, UR4 ;  /* 0x00000004210a1c20 */ /* 0x000fe20008410000 */
[----:B0-----:R-:W-:Y:S02]  /*1250*/  @P1 FMUL.FTZ R72, R35, UR4 ;  /* 0x0000000423481c20 */ /* 0x001fe40008410000 */
[----:B--2---:R-:W-:Y:S01]  /*1260*/  @P1 FFMA.FTZ R8, R9, R8, R4 ;  /* 0x0000000809081223 */ /* 0x004fe20000010004 */
[----:B------:R-:W-:Y:S01]  /*1270*/  @P1 FFMA.FTZ R9, R10, R11, R5 ;  /* 0x0000000b0a091223 */ /* 0x000fe20000010005 */
[----:B------:R-:W-:Y:S02]  /*1280*/  @P1 HADD2.F32 R10, -RZ, R46.H1_H1 ;  /* 0x3000002eff0a1230 */ /* 0x000fe40000004100 */
[----:B------:R-:W-:-:S04]  /*1290*/  @P1 FMUL.FTZ R11, R34, UR4 ;  /* 0x00000004220b1c20 */ /* 0x000fc80008410000 */
[----:B------:R-:W-:Y:S01]  /*12a0*/  @P1 FFMA.FTZ R10, R11, R10, R6 ;  /* 0x0000000a0b0a1223 */ /* 0x000fe20000010006 */
[----:B------:R-:W-:-:S05]  /*12b0*/  @P1 HADD2.F32 R11, -RZ, R47.H1_H1 ;  /* 0x3000002fff0b1230 */ /* 0x000fca0000004100 */
[----:B------:R-:W-:Y:S01]  /*12c0*/  @P1 FFMA.FTZ R11, R72, R11, R7 ;  /* 0x0000000b480b1223 */ /* 0x000fe20000010007 */
[----:B------:R-:W-:Y:S06]  /*12d0*/  @P1 BRA `(.L_x_16482) ;  /* 0x0000000000301947 */ /* 0x000fec0003800000 */
[--C-:B------:R-:W-:Y:S02]  /*12e0*/  HADD2.F32 R9, -RZ, R46.reuse.H0_H0 ;  /* 0x2000002eff097230 */ /* 0x100fe40000004100 */
[----:B------:R-:W-:Y:S01]  /*12f0*/  FMUL.FTZ R8, R32, UR4 ;  /* 0x0000000420087c20 */ /* 0x000fe20008410000 */
[--C-:B------:R-:W-:Y:S02]  /*1300*/  HADD2.F32 R10, -RZ, R47.reuse.H0_H0 ;  /* 0x2000002fff0a7230 */ /* 0x100fe40000004100 */
[----:B------:R-:W-:Y:S01]  /*1310*/  FMUL.FTZ R33, R33, UR4 ;  /* 0x0000000421217c20 */ /* 0x000fe20008410000 */
[----:B------:R-:W-:Y:S02]  /*1320*/  HADD2.F32 R11, -RZ, R46.H1_H1 ;  /* 0x3000002eff0b7230 */ /* 0x000fe40000004100 */
[----:B------:R-:W-:Y:S01]  /*1330*/  FMUL.FTZ R34, R34, UR4 ;  /* 0x0000000422227c20 */ /* 0x000fe20008410000 */
[----:B------:R-:W-:Y:S02]  /*1340*/  HADD2.F32 R32, -RZ, R47.H1_H1 ;  /* 0x3000002fff207230 */ /* 0x000fe40000004100 */
[----:B------:R-:W-:Y:S01]  /*1350*/  FMUL.FTZ R35, R35, UR4 ;  /* 0x0000000423237c20 */ /* 0x000fe20008410000 */
[----:B------:R-:W-:Y:S01]  /*1360*/  FMUL.FTZ R8, R8, R9 ;  /* 0x0000000908087220 */ /* 0x000fe20000410000 */
[----:B------:R-:W-:Y:S01]  /*1370*/  FMUL.FTZ R9, R33, R10 ;  /* 0x0000000a21097220 */ /* 0x000fe20000410000 */
[----:B------:R-:W-:Y:S01]  /*1380*/  FMUL.FTZ R10, R34, R11 ;  /* 0x0000000b220a7220 */ /* 0x000fe20000410000 */
[----:B------:R-:W-:-:S07]  /*1390*/  FMUL.FTZ R11, R35, R32 ;  /* 0x00000020230b7220 */ /* 0x000fce0000410000 */
.L_x_16482:
[----:B------:R0:W-:Y:S01]  /*13a0*/  STG.E.128 desc[UR8][R70.64], R8 ;  /* 0x0000000846007986 */ /* 0x0001e2000c101d08 */
[----:B------:R-:W-:-:S07]  /*13b0*/  IADD3 R32, PT, PT, R69, 0x100, RZ ;  /* 0x0000010045207810 */ /* 0x000fce0007ffe0ff */
.L_x_16481:
[----:B------:R-:W-:Y:S05]  /*13c0*/  BSYNC.RECONVERGENT B0 ;  /* 0x0000000000007941 */ /* 0x000fea0003800200 */
.L_x_16480:
[----:B------:R-:W-:Y:S01]  /*13d0*/  ISETP.GE.U32.AND P1, PT, R45, 0x200, PT ;  /* 0x000002002d00780c */ /* 0x000fe20003f26070 */
[----:B------:R-:W-:Y:S03]  /*13e0*/  BSSY.RECONVERGENT B0, `(.L_x_16483) ;  /* 0x0000029000007945 */ /* 0x000fe60003800200 */
[----:B------:R-:W-:-:S09]  /*13f0*/  P2R R33, PR, RZ, 0x2 ;  /* 0x00000002ff217803 */ /* 0x000fd20000000000 */
        /* <DEDUP_REMOVED lines=8> */
[----:B------:R1:W5:Y:S01]  /*1480*/  @P1 LDG.E.128 R4, desc[UR8][R34.64] ;  /* 0x0000000822041981 */ /* 0x000362000c1e1d00 */
[----:B------:R-:W-:Y:S05]  /*1490*/  @!P1 BRA `(.L_x_16485) ;  /* 0x0000000000349947 */ /* 0x000fea0003800000 */
[----:B-----5:R-:W-:Y:S01]  /*14a0*/  FMUL.FTZ R33, R12, UR4 ;  /* 0x000000040c217c20 */ /* 0x020fe20008410000 */
[----:B-1----:R-:W-:Y:S01]  /*14b0*/  FMUL.FTZ R34, R13, UR4 ;  /* 0x000000040d227c20 */ /* 0x002fe20008410000 */
[----:B------:R-:W-:Y:S01]  /*14c0*/  FMUL.FTZ R35, R14, UR4 ;  /* 0x000000040e237c20 */ /* 0x000fe20008410000 */
[--C-:B------:R-:W-:Y:S02]  /*14d0*/  HADD2.F32 R12, -RZ, R48.reuse.H0_H0 ;  /* 0x20000030ff0c7230 */ /* 0x100fe40000004100 */
[----:B0-----:R-:W-:Y:S01]  /*14e0*/  FMUL.FTZ R70, R15, UR4 ;  /* 0x000000040f467c20 */ /* 0x001fe20008410000 */
[--C-:B------:R-:W-:Y:S02]  /*14f0*/  HADD2.F32 R13, -RZ, R49.reuse.H0_H0 ;  /* 0x20000031ff0d7230 */ /* 0x100fe40000004100 */
[----:B------:R-:W-:Y:S02]  /*1500*/  HADD2.F32 R14, -RZ, R48.H1_H1 ;  /* 0x30000030ff0e7230 */ /* 0x000fe40000004100 */
[----:B------:R-:W-:Y:S01]  /*1510*/  FFMA.FTZ R12, R33, R12, R4 ;  /* 0x0000000c210c7223 */ /* 0x000fe20000010004 */
[----:B------:R-:W-:-:S02]  /*1520*/  HADD2.F32 R71, -RZ, R49.H1_H1 ;  /* 0x30000031ff477230 */ /* 0x000fc40000004100 */
[----:B------:R-:W-:Y:S01]  /*1530*/  FFMA.FTZ R13, R34, R13, R5 ;  /* 0x0000000d220d7223 */ /* 0x000fe20000010005 */
[----:B------:R-:W-:Y:S02]  /*1540*/  FFMA.FTZ R14, R35, R14, R6 ;  /* 0x0000000e230e7223 */ /* 0x000fe40000010006 */
[----:B------:R-:W-:Y:S01]  /*1550*/  FFMA.FTZ R15, R70, R71, R7 ;  /* 0x00000047460f7223 */ /* 0x000fe20000010007 */
[----:B------:R-:W-:Y:S06]  /*1560*/  BRA `(.L_x_16486) ;  /* 0x0000000000307947 */ /* 0x000fec0003800000 */
.L_x_16485:
[----:B-----5:R-:W-:Y:S01]  /*1570*/  FMUL.FTZ R33, R13, UR4 ;  /* 0x000000040d217c20 */ /* 0x020fe20008410000 */
[----:B-1----:R-:W-:Y:S01]  /*1580*/  FMUL.FTZ R34, R14, UR4 ;  /* 0x000000040e227c20 */ /* 0x002fe20008410000 */
[--C-:B------:R-:W-:Y:S02]  /*1590*/  HADD2.F32 R13, -RZ, R48.reuse.H0_H0 ;  /* 0x20000030ff0d7230 */ /* 0x100fe40000004100 */
[----:B------:R-:W-:Y:S01]  /*15a0*/  FMUL.FTZ R12, R12, UR4 ;  /* 0x000000040c0c7c20 */ /* 0x000fe20008410000 */
[--C-:B------:R-:W-:Y:S02]  /*15b0*/  HADD2.F32 R14, -RZ, R49.reuse.H0_H0 ;  /* 0x20000031ff0e7230 */ /* 0x100fe40000004100 */
[----:B------:R-:W-:Y:S01]  /*15c0*/  FMUL.FTZ R15, R15, UR4 ;  /* 0x000000040f0f7c20 */ /* 0x000fe20008410000 */
[----:B------:R-:W-:Y:S02]  /*15d0*/  HADD2.F32 R35, -RZ, R48.H1_H1 ;  /* 0x30000030ff237230 */ /* 0x000fe40000004100 */
[----:B------:R-:W-:Y:S01]  /*15e0*/  FMUL.FTZ R12, R12, R13 ;  /* 0x0000000d0c0c7220 */ /* 0x000fe20000410000 */
[----:B0-----:R-:W-:-:S02]  /*15f0*/  HADD2.F32 R70, -RZ, R49.H1_H1 ;  /* 0x30000031ff467230 */ /* 0x001fc40000004100 */
[----:B------:R-:W-:Y:S01]  /*1600*/  FMUL.FTZ R13, R33, R14 ;  /* 0x0000000e210d7220 */ /* 0x000fe20000410000 */
[----:B------:R-:W-:Y:S02]  /*1610*/  FMUL.FTZ R14, R34, R35 ;  /* 0x00000023220e7220 */ /* 0x000fe40000410000 */
[----:B------:R-:W-:-:S07]  /*1620*/  FMUL.FTZ R15, R15, R70 ;  /* 0x000000460f0f7220 */ /* 0x000fce0000410000 */
.L_x_16486:
[----:B------:R-:W0:Y:S02]  /*1630*/  LDC.64 R34, c[0x0][0x3a8] ;  /* 0x0000ea00ff227b82 */ /* 0x000e240000000a00 */
[C---:B0-----:R-:W-:Y:S01]  /*1640*/  IMAD.WIDE.U32 R34, R32.reuse, 0x10, R34 ;  /* 0x0000001020227825 */ /* 0x041fe200078e0022 */
[----:B------:R-:W-:-:S04]  /*1650*/  IADD3 R32, PT, PT, R32, 0x100, RZ ;  /* 0x0000010020207810 */ /* 0x000fc80007ffe0ff */
[----:B------:R1:W-:Y:S03]  /*1660*/  STG.E.128 desc[UR8][R34.64], R12 ;  /* 0x0000000c22007986 */ /* 0x0003e6000c101d08 */
.L_x_16484:
[----:B------:R-:W-:Y:S05]  /*1670*/  BSYNC.RECONVERGENT B0 ;  /* 0x0000000000007941 */ /* 0x000fea0003800200 */
.L_x_16483:
[----:B------:R-:W-:Y:S01]  /*1680*/  ISETP.GE.U32.AND P1, PT, R45, 0x300, PT ;  /* 0x000003002d00780c */ /* 0x000fe20003f26070 */
[----:B------:R-:W-:-:S12]  /*1690*/  BSSY.RECONVERGENT B0, `(.L_x_16487) ;  /* 0x0000028000007945 */ /* 0x000fd80003800200 */
[----:B------:R-:W-:Y:S05]  /*16a0*/  @!P1 BRA `(.L_x_16488) ;  /* 0x0000000000989947 */ /* 0x000fea0003800000 */
[----:B------:R-:W-:Y:S01]  /*16b0*/  ISETP.NE.U32.AND P2, PT, RZ, UR10, PT ;  /* 0x0000000aff007c0c */ /* 0x000fe2000bf45070 */
[----:B------:R-:W2:Y:S03]  /*16c0*/  LDC.64 R16, c[0x0][0x390] ;  /* 0x0000e400ff107b82 */ /* 0x000ea60000000a00 */
[----:B------:R-:W-:-:S13]  /*16d0*/  ISETP.NE.AND.EX P2, PT, RZ, UR11, PT, P2 ;  /* 0x0000000bff007c0c */ /* 0x000fda000bf45320 */
[----:B-1----:R-:W1:Y:S01]  /*16e0*/  @P2 LDC.64 R34, c[0x0][0x3a0] ;  /* 0x0000e800ff222b82 */ /* 0x002e620000000a00 */
[----:B--2---:R-:W-:-:S06]  /*16f0*/  IMAD.WIDE.U32 R16, R32, 0x10, R16 ;  /* 0x0000001020107825 */ /* 0x004fcc00078e0010 */
[----:B------:R-:W5:Y:S01]  /*1700*/  LDG.E.128 R16, desc[UR8][R16.64] ;  /* 0x0000000810107981 */ /* 0x000f62000c1e1d00 */
[----:B-1----:R-:W-:-:S05]  /*1710*/  @P2 IMAD.WIDE.U32 R34, R32, 0x10, R34 ;  /* 0x0000001020222825 */ /* 0x002fca00078e0022 */
        /* <DEDUP_REMOVED lines=15> */
.L_x_16489:
        /* <DEDUP_REMOVED lines=12> */
.L_x_16490:
[----:B------:R-:W0:Y:S02]  /*18d0*/  LDC.64 R34, c[0x0][0x3a8] ;  /* 0x0000ea00ff227b82 */ /* 0x000e240000000a00 */
[C---:B0-----:R-:W-:Y:S01]  /*18e0*/  IMAD.WIDE.U32 R34, R32.reuse, 0x10, R34 ;  /* 0x0000001020227825 */ /* 0x041fe200078e0022 */
[----:B------:R-:W-:-:S04]  /*18f0*/  IADD3 R32, PT, PT, R32, 0x100, RZ ;  /* 0x0000010020207810 */ /* 0x000fc80007ffe0ff */
[----:B------:R2:W-:Y:S03]  /*1900*/  STG.E.128 desc[UR8][R34.64], R16 ;  /* 0x0000001022007986 */ /* 0x0005e6000c101d08 */
.L_x_16488:
[----:B------:R-:W-:Y:S05]  /*1910*/  BSYNC.RECONVERGENT B0 ;  /* 0x0000000000007941 */ /* 0x000fea0003800200 */
.L_x_16487:
[----:B------:R-:W-:Y:S01]  /*1920*/  ISETP.GE.U32.AND P2, PT, R45, 0x400, PT ;  /* 0x000004002d00780c */ /* 0x000fe20003f46070 */
[----:B------:R-:W-:-:S12]  /*1930*/  BSSY.RECONVERGENT B0, `(.L_x_16491) ;  /* 0x0000028000007945 */ /* 0x000fd80003800200 */
[----:B------:R-:W-:Y:S05]  /*1940*/  @!P2 BRA `(.L_x_16492) ;  /* 0x000000000098a947 */ /* 0x000fea0003800000 */
[----:B------:R-:W-:Y:S01]  /*1950*/  ISETP.NE.U32.AND P3, PT, RZ, UR10, PT ;  /* 0x0000000aff007c0c */ /* 0x000fe2000bf65070 */
[----:B------:R-:W3:Y:S03]  /*1960*/  LDC.64 R20, c[0x0][0x390] ;  /* 0x0000e400ff147b82 */ /* 0x000ee60000000a00 */
[----:B------:R-:W-:-:S13]  /*1970*/  ISETP.NE.AND.EX P3, PT, RZ, UR11, PT, P3 ;  /* 0x0000000bff007c0c */ /* 0x000fda000bf65330 */
[----:B-12---:R-:W1:Y:S01]  /*1980*/  @P3 LDC.64 R34, c[0x0][0x3a0] ;  /* 0x0000e800ff223b82 */ /* 0x006e620000000a00 */
[----:B---3--:R-:W-:-:S06]  /*1990*/  IMAD.WIDE.U32 R20, R32, 0x10, R20 ;  /* 0x0000001020147825 */ /* 0x008fcc00078e0014 */
        /* <DEDUP_REMOVED lines=17> */
.L_x_16493:
        /* <DEDUP_REMOVED lines=12> */
.L_x_16494:
[----:B------:R-:W0:Y:S02]  /*1b70*/  LDC.64 R34, c[0x0][0x3a8] ;  /* 0x0000ea00ff227b82 */ /* 0x000e240000000a00 */
[C---:B0-----:R-:W-:Y:S01]  /*1b80*/  IMAD.WIDE.U32 R34, R32.reuse, 0x10, R34 ;  /* 0x0000001020227825 */ /* 0x041fe200078e0022 */
[----:B------:R-:W-:-:S04]  /*1b90*/  IADD3 R32, PT, PT, R32, 0x100, RZ ;  /* 0x0000010020207810 */ /* 0x000fc80007ffe0ff */
[----:B------:R3:W-:Y:S03]  /*1ba0*/  STG.E.128 desc[UR8][R34.64], R20 ;  /* 0x0000001422007986 */ /* 0x0007e6000c101d08 */
.L_x_16492:
[----:B------:R-:W-:Y:S05]  /*1bb0*/  BSYNC.RECONVERGENT B0 ;  /* 0x0000000000007941 */ /* 0x000fea0003800200 */
.L_x_16491:
[----:B------:R-:W-:Y:S01]  /*1bc0*/  ISETP.GE.U32.AND P3, PT, R45, 0x500, PT ;  /* 0x000005002d00780c */ /* 0x000fe20003f66070 */
[----:B------:R-:W-:-:S12]  /*1bd0*/  BSSY.RECONVERGENT B0, `(.L_x_16495) ;  /* 0x0000028000007945 */ /* 0x000fd80003800200 */
[----:B------:R-:W-:Y:S05]  /*1be0*/  @!P3 BRA `(.L_x_16496) ;  /* 0x000000000098b947 */ /* 0x000fea0003800000 */
[----:B------:R-:W-:Y:S01]  /*1bf0*/  ISETP.NE.U32.AND P4, PT, RZ, UR10, PT ;  /* 0x0000000aff007c0c */ /* 0x000fe2000bf85070 */
[----:B------:R-:W4:Y:S03]  /*1c00*/  LDC.64 R24, c[0x0][0x390] ;  /* 0x0000e400ff187b82 */ /* 0x000f260000000a00 */
[----:B------:R-:W-:-:S13]  /*1c10*/  ISETP.NE.AND.EX P4, PT, RZ, UR11, PT, P4 ;  /* 0x0000000bff007c0c */ /* 0x000fda000bf85340 */
[----:B-123--:R-:W1:Y:S01]  /*1c20*/  @P4 LDC.64 R34, c[0x0][0x3a0] ;  /* 0x0000e800ff224b82 */ /* 0x00ee620000000a00 */
[----:B----4-:R-:W-:-:S06]  /*1c30*/  IMAD.WIDE.U32 R24, R32, 0x10, R24 ;  /* 0x0000001020187825 */ /* 0x010fcc00078e0018 */
        /* <DEDUP_REMOVED lines=17> */
.L_x_16497:
        /* <DEDUP_REMOVED lines=12> */
.L_x_16498:
[----:B------:R-:W0:Y:S02]  /*1e10*/  LDC.64 R34, c[0x0][0x3a8] ;  /* 0x0000ea00ff227b82 */ /* 0x000e240000000a00 */
[C---:B0-----:R-:W-:Y:S01]  /*1e20*/  IMAD.WIDE.U32 R34, R32.reuse, 0x10, R34 ;  /* 0x0000001020227825 */ /* 0x041fe200078e0022 */
[----:B------:R-:W-:-:S04]  /*1e30*/  IADD3 R32, PT, PT, R32, 0x100, RZ ;  /* 0x0000010020207810 */ /* 0x000fc80007ffe0ff */
[----:B------:R4:W-:Y:S03]  /*1e40*/  STG.E.128 desc[UR8][R34.64], R24 ;  /* 0x0000001822007986 */ /* 0x0009e6000c101d08 */
.L_x_16496:
[----:B------:R-:W-:Y:S05]  /*1e50*/  BSYNC.RECONVERGENT B0 ;  /* 0x0000000000007941 */ /* 0x000fea0003800200 */
.L_x_16495:
[----:B------:R-:W-:Y:S01]  /*1e60*/  ISETP.GE.U32.AND P4, PT, R45, 0x600, PT ;  /* 0x000006002d00780c */ /* 0x000fe20003f86070 */
[----:B------:R-:W-:-:S12]  /*1e70*/  BSSY.RECONVERGENT B0, `(.L_x_16499) ;  /* 0x0000027000007945 */ /* 0x000fd80003800200 */
[----:B------:R-:W-:Y:S05]  /*1e80*/  @!P4 BRA `(.L_x_16500) ;  /* 0x000000000094c947 */ /* 0x000fea0003800000 */
[----:B------:R-:W-:Y:S01]  /*1e90*/  ISETP.NE.U32.AND P5, PT, RZ, UR10, PT ;  /* 0x0000000aff007c0c */ /* 0x000fe2000bfa5070 */
[----:B------:R-:W0:Y:S03]  /*1ea0*/  LDC.64 R28, c[0x0][0x390] ;  /* 0x0000e400ff1c7b82 */ /* 0x000e260000000a00 */
[----:B------:R-:W-:-:S13]  /*1eb0*/  ISETP.NE.AND.EX P5, PT, RZ, UR11, PT, P5 ;  /* 0x0000000bff007c0c */ /* 0x000fda000bfa5350 */
[----:B-1234-:R-:W1:Y:S01]  /*1ec0*/  @P5 LDC.64 R34, c[0x0][0x3a0] ;  /* 0x0000e800ff225b82 */ /* 0x01ee620000000a00 */
[----:B0-----:R-:W-:-:S06]  /*1ed0*/  IMAD.WIDE.U32 R28, R32, 0x10, R28 ;  /* 0x00000010201c7825 */ /* 0x001fcc00078e001c */
[----:B------:R-:W5:Y:S01]  /*1ee0*/  LDG.E.128 R28, desc[UR8][R28.64] ;  /* 0x000000081c1c7981 */ /* 0x000f62000c1e1d00 */
[----:B-1----:R-:W-:-:S05]  /*1ef0*/  @P5 IMAD.WIDE.U32 R34, R32, 0x10, R34 ;  /* 0x0000001020225825 */ /* 0x002fca00078e0022 */
[----:B------:R0:W5:Y:S01]  /*1f00*/  @P5 LDG.E.128 R4, desc[UR8][R34.64] ;  /* 0x0000000822045981 */ /* 0x000162000c1e1d00 */
[----:B------:R-:W-:Y:S05]  /*1f10*/  @!P5 BRA `(.L_x_16501) ;  /* 0x000000000034d947 */ /* 0x000fea0003800000 */
[----:B-----5:R-:W-:Y:S01]  /*1f20*/  FMUL.FTZ R33, R28, UR4 ;  /* 0x000000041c217c20 */ /* 0x020fe20008410000 */
[----:B0-----:R-:W-:Y:S01]  /*1f30*/  FMUL.FTZ R34, R29, UR4 ;  /* 0x000000041d227c20 */ /* 0x001fe20008410000 */
[----:B------:R-:W-:Y:S01]  /*1f40*/  FMUL.FTZ R35, R30, UR4 ;  /* 0x000000041e237c20 */ /* 0x000fe20008410000 */
[--C-:B------:R-:W-:Y:S02]  /*1f50*/  HADD2.F32 R28, -RZ, R56.reuse.H0_H0 ;  /* 0x20000038ff1c7230 */ /* 0x100fe40000004100 */
[----:B------:R-:W-:Y:S01]  /*1f60*/  FMUL.FTZ R70, R31, UR4 ;  /* 0x000000041f467c20 */ /* 0x000fe20008410000 */
        /* <DEDUP_REMOVED lines=8> */
.L_x_16501:
[----:B-----5:R-:W-:Y:S01]  /*1ff0*/  FMUL.FTZ R33, R29, UR4 ;  /* 0x000000041d217c20 */ /* 0x020fe20008410000 */
[----:B0-----:R-:W-:Y:S01]  /*2000*/  FMUL.FTZ R34, R30, UR4 ;  /* 0x000000041e227c20 */ /* 0x001fe20008410000 */
[--C-:B------:R-:W-:Y:S02]  /*2010*/  HADD2.F32 R29, -RZ, R56.reuse.H0_H0 ;  /* 0x20000038ff1d7230 */ /* 0x100fe40000004100 */
[----:B------:R-:W-:Y:S01]  /*2020*/  FMUL.FTZ R28, R28, UR4 ;  /* 0x000000041c1c7c20 */ /* 0x000fe20008410000 */
[--C-:B------:R-:W-:Y:S02]  /*2030*/  HADD2.F32 R30, -RZ, R57.reuse.H0_H0 ;  /* 0x20000039ff1e7230 */ /* 0x100fe40000004100 */
[----:B------:R-:W-:Y:S01]  /*2040*/  FMUL.FTZ R31, R31, UR4 ;  /* 0x000000041f1f7c20 */ /* 0x000fe20008410000 */
[----:B------:R-:W-:Y:S02]  /*2050*/  HADD2.F32 R35, -RZ, R56.H1_H1 ;  /* 0x30000038ff237230 */ /* 0x000fe40000004100 */
[----:B------:R-:W-:Y:S01]  /*2060*/  FMUL.FTZ R28, R28, R29 ;  /* 0x0000001d1c1c7220 */ /* 0x000fe20000410000 */
[----:B------:R-:W-:-:S02]  /*2070*/  HADD2.F32 R70, -RZ, R57.H1_H1 ;  /* 0x30000039ff467230 */ /* 0x000fc40000004100 */
[----:B------:R-:W-:Y:S01]  /*2080*/  FMUL.FTZ R29, R33, R30 ;  /* 0x0000001e211d7220 */ /* 0x000fe20000410000 */
[----:B------:R-:W-:Y:S02]  /*2090*/  FMUL.FTZ R30, R34, R35 ;  /* 0x00000023221e7220 */ /* 0x000fe40000410000 */
[----:B------:R-:W-:-:S07]  /*20a0*/  FMUL.FTZ R31, R31, R70 ;  /* 0x000000461f1f7220 */ /* 0x000fce0000410000 */
.L_x_16502:
[----:B------:R-:W0:Y:S02]  /*20b0*/  LDC.64 R34, c[0x0][0x3a8] ;  /* 0x0000ea00ff227b82 */ /* 0x000e240000000a00 */
[----:B0-----:R-:W-:-:S05]  /*20c0*/  IMAD.WIDE.U32 R34, R32, 0x10, R34 ;  /* 0x0000001020227825 */ /* 0x001fca00078e0022 */
[----:B------:R0:W-:Y:S02]  /*20d0*/  STG.E.128 desc[UR8][R34.64], R28 ;  /* 0x0000001c22007986 */ /* 0x0001e4000c101d08 */
.L_x_16500:
[----:B------:R-:W-:Y:S05]  /*20e0*/  BSYNC.RECONVERGENT B0 ;  /* 0x0000000000007941 */ /* 0x000fea0003800200 */
.L_x_16499:
[----:B------:R-:W-:Y:S01]  /*20f0*/  FADD.FTZ R32, RZ, R8 ;  /* 0x00000008ff207221 */ /* 0x000fe20000010000 */
[C---:B------:R-:W-:Y:S01]  /*2100*/  ISETP.GT.U32.AND P5, PT, R45.reuse, 0x1ff, PT ;  /* 0x000001ff2d00780c */ /* 0x040fe20003fa4070 */
[----:B------:R-:W-:Y:S01]  /*2110*/  BSSY.RECONVERGENT B0, `(.L_x_16503) ;  /* 0x0000074000007945 */ /* 0x000fe20003800200 */
[----:B------:R-:W-:Y:S01]  /*2120*/  ISETP.GT.U32.AND P6, PT, R45, 0x2ff, PT ;  /* 0x000002ff2d00780c */ /* 0x000fe20003fc4070 */
[----:B------:R-:W-:Y:S01]  /*2130*/  FADD.FTZ R33, R9, R32 ;  /* 0x0000002009217221 */ /* 0x000fe20000010000 */
[----:B01234-:R-:W-:Y:S02]  /*2140*/  P2R R34, PR, RZ, 0x2 ;  /* 0x00000002ff227803 */ /* 0x01ffe40000000000 */
        /* <DEDUP_REMOVED lines=42> */
[----:B------:R-:W-:Y:S01]  /*23f0*/  FADD.FTZ R35, R13, -R32 ;  /* 0x800000200d237221 */ /* 0x000fe20000010000 */
[----:B------:R-:W-:-:S04]  /*2400*/  FFMA.FTZ R33, R33, R33, RZ ;  /* 0x0000002121217223 */ /* 0x000fc800000100ff */
        /* <DEDUP_REMOVED lines=23> */
[----:B------:R-:W-:Y:S02]  /*2580*/  LOP3.LUT P6, RZ, R0, 0x1f, RZ, 0xc0, !PT ;  /* 0x0000001f00ff7812 */ /* 0x000fe400078cc0ff */
        /* <DEDUP_REMOVED lines=24> */
[----:B------:R-:W-:-:S04]  /*2710*/  ISETP.GT.U32.AND P5, PT, R73, 0x7, PT ;  /* 0x000000074900780c */ /* 0x000fc80003fa4070 */
        /* <DEDUP_REMOVED lines=10> */
[----:B------:R-:W-:Y:S01]  /*27c0*/  HFMA2 R72, -RZ, RZ, 0, 0 ;  /* 0x00000000ff487431 */ /* 0x000fe200000001ff */
        /* <DEDUP_REMOVED lines=8> */
.L_x_16504:
[----:B------:R-:W-:Y:S05]  /*2850*/  BSYNC.RECONVERGENT B0 ;  /* 0x0000000000007941 */ /* 0x000fea0003800200 */
.L_x_16503:
        /* <DEDUP_REMOVED lines=12> */
.L_x_16506:
[----:B------:R-:W-:Y:S05]  /*2920*/  BSYNC.RECONVERGENT B0 ;  /* 0x0000000000007941 */ /* 0x000fea0003800200 */
.L_x_16505:
[----:B------:R-:W1:Y:S01]  /*2930*/  SHFL.DOWN PT, R35, R72, 0x4, 0x1f ;  /* 0x08801f0048237f89 */ /* 0x000e6200000e0000 */
[-C--:B------:R-:W-:Y:S01]  /*2940*/  I2FP.F32.S32 R88, R72.reuse ;  /* 0x0000004800587245 */ /* 0x080fe20000201400 */
[----:B------:R-:W-:Y:S01]  /*2950*/  BSSY.RECONVERGENT B0, `(.L_x_16507) ;  /* 0x000005c000007945 */ /* 0x000fe20003800200 */
[----:B------:R-:W-:Y:S01]  /*2960*/  ISETP.NE.AND P5, PT, RZ, UR7, PT ;  /* 0x00000007ff007c0c */ /* 0x000fe2000bfa5270 */
[----:B0-----:R-:W0:Y:S01]  /*2970*/  SHFL.DOWN PT, R71, R32, 0x4, 0x1f ;  /* 0x08801f0020477f89 */ /* 0x001e2200000e0000 */
[----:B-1----:R-:W-:Y:S02]  /*2980*/  IADD3 R34, PT, PT, R35, R72, RZ ;  /* 0x0000004823227210 */ /* 0x002fe40007ffe0ff */
[----:B------:R-:W-:Y:S02]  /*2990*/  I2FP.F32.S32 R90, R35 ;  /* 0x00000023005a7245 */ /* 0x000fe40000201400 */
[----:B------:R-:W-:Y:S01]  /*29a0*/  I2FP.F32.S32 R34, R34 ;  /* 0x0000002200227245 */ /* 0x000fe20000201400 */
[----:B0-----:R-:W-:Y:S01]  /*29b0*/  FADD.FTZ R73, -R71, R32 ;  /* 0x0000002047497221 */ /* 0x001fe20000010100 */
[----:B------:R-:W-:Y:S01]  /*29c0*/  IADD3 R35, PT, PT, R35, R72, RZ ;  /* 0x0000004823237210 */ /* 0x000fe20007ffe0ff */
[----:B------:R-:W-:Y:S01]  /*29d0*/  FMUL.FTZ R71, R71, R90 ;  /* 0x0000005a47477220 */ /* 0x000fe20000410000 */
[----:B------:R-:W0:Y:S01]  /*29e0*/  MUFU.RCP R70, R34 ;  /* 0x0000002200467308 */ /* 0x000e220000001000 */
[----:B------:R-:W-:-:S02]  /*29f0*/  FMUL.FTZ R73, R73, R73 ;  /* 0x0000004949497220 */ /* 0x000fc40000410000 */
[----:B------:R-:W-:Y:S01]  /*2a00*/  FFMA.FTZ R71, R88, R32, R71 ;  /* 0x0000002058477223 */ /* 0x000fe20000010047 */
[----:B------:R-:W-:Y:S01]  /*2a10*/  SHFL.DOWN PT, R72, R35, 0x2, 0x1f ;  /* 0x08401f0023487f89 */ /* 0x000fe200000e0000 */
[----:B------:R-:W-:-:S03]  /*2a20*/  FMUL.FTZ R73, R73, R88 ;  /* 0x0000005849497220 */ /* 0x000fc60000410000 */
        /* <DEDUP_REMOVED lines=9> */
[----:B------:R-:W-:Y:S02]  /*2ac0*/  I2FP.F32.S32 R32, R70 ;  /* 0x0000004600207245 */ /* 0x000fe40000201400 */
[----:B------:R-:W2:Y:S01]  /*2ad0*/  SHFL.DOWN PT, R33, R70, 0x1, 0x1f ;  /* 0x08201f0046217f89 */ /* 0x000ea200000e0000 */
[----:B0-----:R-:W-:Y:S01]  /*2ae0*/  FMUL.FTZ R91, R88, R73 ;  /* 0x00000049585b7220 */ /* 0x001fe20000410000 */
[----:B------:R-:W-:-:S03]  /*2af0*/  FADD.FTZ R88, R89, -R88 ;  /* 0x8000005859587221 */ /* 0x000fc60000010000 */
[----:B------:R-:W-:Y:S01]  /*2b00*/  FFMA.FTZ R91, R34, R89, R91 ;  /* 0x00000059225b7223 */ /* 0x000fe2000001005b */
[----:B------:R-:W-:Y:S01]  /*2b10*/  FMUL.FTZ R35, R88, R88 ;  /* 0x0000005858237220 */ /* 0x000fe20000410000 */
[----:B------:R-:W0:Y:S03]  /*2b20*/  MUFU.RCP R89, R32 ;  /* 0x0000002000597308 */ /* 0x000e260000001000 */
[----:B------:R-:W-:-:S04]  /*2b30*/  FMUL.FTZ R35, R34, R35 ;  /* 0x0000002322237220 */ /* 0x000fc80000410000 */
[----:B------:R-:W-:Y:S01]  /*2b40*/  FMUL.FTZ R35, R35, R73 ;  /* 0x0000004923237220 */ /* 0x000fe20000410000 */
[----:B-1----:R-:W-:Y:S01]  /*2b50*/  FADD.FTZ R72, R71, R72 ;  /* 0x0000004847487221 */ /* 0x002fe20000010000 */
[----:B--2---:R-:W-:Y:S01]  /*2b60*/  IADD3 R71, PT, PT, R70, R33, RZ ;  /* 0x0000002146477210 */ /* 0x004fe20007ffe0ff */
[C---:B0-----:R-:W-:Y:S02]  /*2b70*/  FMUL.FTZ R91, R89.reuse, R91 ;  /* 0x0000005b595b7220 */ /* 0x041fe40000410000 */
[----:B------:R-:W-:Y:S01]  /*2b80*/  FFMA.FTZ R35, R89, R35, R72 ;  /* 0x0000002359237223 */ /* 0x000fe20000010048 */
[----:B------:R-:W-:Y:S02]  /*2b90*/  I2FP.F32.S32 R72, R71 ;  /* 0x0000004700487245 */ /* 0x000fe40000201400 */
[----:B------:R-:W-:Y:S01]  /*2ba0*/  I2FP.F32.S32 R73, R33 ;  /* 0x0000002100497245 */ /* 0x000fe20000201400 */
[----:B------:R-:W0:Y:S01]  /*2bb0*/  SHFL.DOWN PT, R34, R91, 0x1, 0x1f ;  /* 0x08201f005b227f89 */ /* 0x000e2200000e0000 */
[----:B------:R-:W-:-:S02]  /*2bc0*/  MOV R89, UR6 ;  /* 0x0000000600597c02 */ /* 0x000fc40008000f00 */
[----:B------:R-:W1:Y:S01]  /*2bd0*/  MUFU.RCP R72, R72 ;  /* 0x0000004800487308 */ /* 0x000e620000001000 */
[----:B------:R-:W2:Y:S01]  /*2be0*/  SHFL.DOWN PT, R70, R35, 0x1, 0x1f ;  /* 0x08201f0023467f89 */ /* 0x000ea200000e0000 */
[----:B0-----:R-:W-:Y:S01]  /*2bf0*/  FMUL.FTZ R33, R34, R73 ;  /* 0x0000004922217220 */ /* 0x001fe20000410000 */
[----:B------:R-:W-:-:S03]  /*2c00*/  FADD.FTZ R34, R91, -R34 ;  /* 0x800000225b227221 */ /* 0x000fc60000010000 */
[----:B------:R-:W-:-:S04]  /*2c10*/  FFMA.FTZ R33, R32, R91, R33 ;  /* 0x0000005b20217223 */ /* 0x000fc80000010021 */
[----:B-1----:R-:W-:Y:S01]  /*2c20*/  FMUL.FTZ R71, R72, R33 ;  /* 0x0000002148477220 */ /* 0x002fe20000410000 */
[----:B------:R-:W-:-:S04]  /*2c30*/  FMUL.FTZ R33, R34, R34 ;  /* 0x0000002222217220 */ /* 0x000fc80000410000 */
[----:B------:R-:W-:Y:S01]  /*2c40*/  FMUL.FTZ R33, R32, R33 ;  /* 0x0000002120217220 */ /* 0x000fe20000410000 */
[----:B------:R-:W0:Y:S03]  /*2c50*/  SHFL.IDX PT, R71, R71, RZ, 0x1f ;  /* 0x00001fff47477589 */ /* 0x000e2600000e0000 */
[----:B------:R-:W-:Y:S01]  /*2c60*/  FMUL.FTZ R73, R33, R73 ;  /* 0x0000004921497220 */ /* 0x000fe20000410000 */
[----:B--2---:R-:W-:-:S04]  /*2c70*/  FADD.FTZ R33, R35, R70 ;  /* 0x0000004623217221 */ /* 0x004fc80000010000 */
[----:B------:R-:W-:Y:S02]  /*2c80*/  FFMA.FTZ R70, R72, R73, R33 ;  /* 0x0000004948467223 */ /* 0x000fe40000010021 */
[----:B------:R-:W1:Y:S04]  /*2c90*/  LDC R73, c[0x0][0x448] ;  /* 0x00011200ff497b82 */ /* 0x000e680000000800 */
[----:B------:R-:W1:Y:S01]  /*2ca0*/  SHFL.IDX PT, R70, R70, RZ, 0x1f ;  /* 0x00001fff46467589 */ /* 0x000e6200000e0000 */
[C---:B0-----:R-:W-:Y:S01]  /*2cb0*/  FMUL.FTZ R32, R71.reuse, R71 ;  /* 0x0000004747207220 */ /* 0x041fe20000410000 */
[----:B------:R-:W-:-:S04]  /*2cc0*/  FSEL R72, R71, RZ, !P5 ;  /* 0x000000ff47487208 */ /* 0x000fc80006800000 */
[----:B------:R-:W-:Y:S02]  /*2cd0*/  FSEL R88, R32, RZ, P5 ;  /* 0x000000ff20587208 */ /* 0x000fe40002800000 */
[----:B------:R-:W-:Y:S01]  /*2ce0*/  ISETP.NE.AND P5, PT, R0, RZ, PT ;  /* 0x000000ff0000720c */ /* 0x000fe20003fa5270 */
[----:B-1----:R-:W-:-:S04]  /*2cf0*/  FFMA.FTZ R73, R70, UR12, R73 ;  /* 0x0000000c46497c23 */ /* 0x002fc80008010049 */
[----:B------:R-:W-:-:S08]  /*2d00*/  FADD.FTZ R73, R73, R88 ;  /* 0x0000005849497221 */ /* 0x000fd00000010000 */
[----:B------:R-:W0:Y:S01]  /*2d10*/  @!P5 LDC.64 R34, c[0x0][0x3c0] ;  /* 0x0000f000ff22db82 */ /* 0x000e220000000a00 */
[----:B------:R-:W1:Y:S07]  /*2d20*/  MUFU.RSQ R73, R73 ;  /* 0x0000004900497308 */ /* 0x000e6e0000001400 */
[----:B------:R-:W2:Y:S01]  /*2d30*/  @!P5 LDC.64 R32, c[0x0][0x3c8] ;  /* 0x0000f200ff20db82 */ /* 0x000ea20000000a00 */
[----:B0-----:R-:W-:-:S05]  /*2d40*/  @!P5 IMAD.WIDE R34, R89, 0x4, R34 ;  /* 0x000000045922d825 */ /* 0x001fca00078e0222 */
[----:B------:R0:W-:Y:S01]  /*2d50*/  @!P5 STG.E desc[UR8][R34.64], R71 ;  /* 0x000000472200d986 */ /* 0x0001e2000c101908 */
[----:B--2---:R-:W-:-:S05]  /*2d60*/  @!P5 IMAD.WIDE R32, R89, 0x4, R32 ;  /* 0x000000045920d825 */ /* 0x004fca00078e0220 */
[----:B-1----:R0:W-:Y:S01]  /*2d70*/  @!P5 STG.E desc[UR8][R32.64], R73 ;  /* 0x000000492000d986 */ /* 0x0021e2000c101908 */
[----:B------:R-:W-:Y:S05]  /*2d80*/  @!P0 BRA `(.L_x_16508) ;  /* 0x0000000000608947 */ /* 0x000fea0003800000 */
[--C-:B0-----:R-:W-:Y:S01]  /*2d90*/  FADD.FTZ R32, R8, -R72.reuse ;  /* 0x8000004808207221 */ /* 0x101fe20000010000 */
[----:B------:R-:W-:Y:S02]  /*2da0*/  HADD2.F32 R33, -RZ, R58.H0_H0 ;  /* 0x2000003aff217230 */ /* 0x000fe40000004100 */
[--C-:B------:R-:W-:Y:S01]  /*2db0*/  FADD.FTZ R34, R9, -R72.reuse ;  /* 0x8000004809227221 */ /* 0x100fe20000010000 */
[----:B------:R-:W-:Y:S02]  /*2dc0*/  HADD2.F32 R35, -RZ, R42.H0_H0 ;  /* 0x2000002aff237230 */ /* 0x000fe40000004100 */
[----:B------:R-:W-:Y:S01]  /*2dd0*/  FMUL.FTZ R32, R73, R32 ;  /* 0x0000002049207220 */ /* 0x000fe20000410000 */
[----:B------:R-:W-:Y:S02]  /*2de0*/  HADD2.F32 R70, -RZ, R83.H0_H0 ;  /* 0x20000053ff467230 */ /* 0x000fe40000004100 */
[----:B------:R-:W-:Y:S01]  /*2df0*/  FADD.FTZ R88, R11, -R72 ;  /* 0x800000480b587221 */ /* 0x000fe20000010000 */
[----:B------:R-:W-:-:S02]  /*2e00*/  HADD2.F32 R89, -RZ, R43.H0_H0 ;  /* 0x2000002bff597230 */ /* 0x000fc40000004100 */
[----:B------:R-:W-:Y:S01]  /*2e10*/  FFMA.FTZ R32, R32, R33, R35 ;  /* 0x0000002120207223 */ /* 0x000fe20000010023 */
[----:B------:R-:W-:Y:S01]  /*2e20*/  FMUL.FTZ R33, R73, R34 ;  /* 0x0000002249217220 */ /* 0x000fe20000410000 */
[----:B------:R-:W-:Y:S02]  /*2e30*/  HADD2.F32 R34, -RZ, R74.H0_H0 ;  /* 0x2000004aff227230 */ /* 0x000fe40000004100 */
[----:B------:R-:W-:Y:S02]  /*2e40*/  HADD2.F32 R35, -RZ, R58.H1_H1 ;  /* 0x3000003aff237230 */ /* 0x000fe40000004100 */
[----:B------:R-:W-:Y:S02]  /*2e50*/  HADD2.F32 R90, -RZ, R83.H1_H1 ;  /* 0x30000053ff5a7230 */ /* 0x000fe40000004100 */
[----:B------:R-:W-:Y:S01]  /*2e60*/  FFMA.FTZ R33, R33, R34, R70 ;  /* 0x0000002221217223 */ /* 0x000fe20000010046 */
[----:B------:R-:W-:Y:S01]  /*2e70*/  FADD.FTZ R34, R10, -R72 ;  /* 0x800000480a227221 */ /* 0x000fe20000010000 */
[----:B------:R-:W0:Y:S03]  /*2e80*/  LDC.64 R70, c[0x0][0x428] ;  /* 0x00010a00ff467b82 */ /* 0x000e260000000a00 */
[----:B------:R-:W-:-:S04]  /*2e90*/  FMUL.FTZ R34, R73, R34 ;  /* 0x0000002249227220 */ /* 0x000fc80000410000 */
[----:B------:R-:W-:Y:S01]  /*2ea0*/  FFMA.FTZ R34, R34, R35, R89 ;  /* 0x0000002322227223 */ /* 0x000fe20000010059 */
[----:B------:R-:W-:Y:S01]  /*2eb0*/  FMUL.FTZ R35, R73, R88 ;  /* 0x0000005849237220 */ /* 0x000fe20000410000 */
[----:B------:R-:W-:-:S05]  /*2ec0*/  HADD2.F32 R88, -RZ, R74.H1_H1 ;  /* 0x3000004aff587230 */ /* 0x000fca0000004100 */
[----:B------:R-:W-:Y:S01]  /*2ed0*/  FFMA.FTZ R35, R35, R88, R90 ;  /* 0x0000005823237223 */ /* 0x000fe2000001005a */
[C---:B0-----:R-:W-:Y:S01]  /*2ee0*/  IMAD.WIDE.U32 R70, R69.reuse, 0x10, R70 ;  /* 0x0000001045467825 */ /* 0x041fe200078e0046 */
[----:B------:R-:W-:-:S04]  /*2ef0*/  IADD3 R69, PT, PT, R69, 0x100, RZ ;  /* 0x0000010045457810 */ /* 0x000fc80007ffe0ff */
[----:B------:R1:W-:Y:S03]  /*2f00*/  STG.E.128 desc[UR8][R70.64], R32 ;  /* 0x0000002046007986 */ /* 0x0003e6000c101d08 */
.L_x_16508:
[----:B------:R-:W-:Y:S05]  /*2f10*/  BSYNC.RECONVERGENT B0 ;  /* 0x0000000000007941 */ /* 0x000fea0003800200 */
.L_x_16507:
[----:B------:R-:W-:Y:S01]  /*2f20*/  ISETP.GE.U32.AND P0, PT, R45, 0x200, PT ;  /* 0x000002002d00780c */ /* 0x000fe20003f06070 */
[----:B------:R-:W-:-:S12]  /*2f30*/  BSSY.RECONVERGENT B0, `(.L_x_16509) ;  /* 0x000001a000007945 */ /* 0x000fd80003800200 */
[----:B------:R-:W-:Y:S05]  /*2f40*/  @!P0 BRA `(.L_x_16510) ;  /* 0x0000000000608947 */ /* 0x000fea0003800000 */
[--C-:B01----:R-:W-:Y:S01]  /*2f50*/  FADD.FTZ R32, R12, -R72.reuse ;  /* 0x800000480c207221 */ /* 0x103fe20000010000 */
        /* <DEDUP_REMOVED lines=23> */
.L_x_16510:
[----:B------:R-:W-:Y:S05]  /*30d0*/  BSYNC.RECONVERGENT B0 ;  /* 0x0000000000007941 */ /* 0x000fea0003800200 */
.L_x_16509:
[----:B------:R-:W-:Y:S04]  /*30e0*/  BSSY.RECONVERGENT B0, `(.L_x_16511) ;  /* 0x000001a000007945 */ /* 0x000fe80003800200 */
[----:B------:R-:W-:Y:S05]  /*30f0*/  @!P1 BRA `(.L_x_16512) ;  /* 0x0000000000609947 */ /* 0x000fea0003800000 */
[--C-:B012---:R-:W-:Y:S01]  /*3100*/  FADD.FTZ R32, R16, -R72.reuse ;  /* 0x8000004810207221 */ /* 0x107fe20000010000 */
        /* <DEDUP_REMOVED lines=23> */
.L_x_16512:
[----:B------:R-:W-:Y:S05]  /*3280*/  BSYNC.RECONVERGENT B0 ;  /* 0x0000000000007941 */ /* 0x000fea0003800200 */
.L_x_16511:
[----:B------:R-:W-:Y:S04]  /*3290*/  BSSY.RECONVERGENT B0, `(.L_x_16513) ;  /* 0x000001a000007945 */ /* 0x000fe80003800200 */
[----:B------:R-:W-:Y:S05]  /*32a0*/  @!P2 BRA `(.L_x_16514) ;  /* 0x000000000060a947 */ /* 0x000fea0003800000 */
[--C-:B0123--:R-:W-:Y:S01]  /*32b0*/  FADD.FTZ R32, R20, -R72.reuse ;  /* 0x8000004814207221 */ /* 0x10ffe20000010000 */
        /* <DEDUP_REMOVED lines=23> */
.L_x_16514:
[----:B------:R-:W-:Y:S05]  /*3430*/  BSYNC.RECONVERGENT B0 ;  /* 0x0000000000007941 */ /* 0x000fea0003800200 */
.L_x_16513:
[----:B------:R-:W-:Y:S04]  /*3440*/  BSSY.RECONVERGENT B0, `(.L_x_16515) ;  /* 0x000001a000007945 */ /* 0x000fe80003800200 */
[----:B------:R-:W-:Y:S05]  /*3450*/  @!P3 BRA `(.L_x_16516) ;  /* 0x000000000060b947 */ /* 0x000fea0003800000 */
[--C-:B01234-:R-:W-:Y:S01]  /*3460*/  FADD.FTZ R32, R24, -R72.reuse ;  /* 0x8000004818207221 */ /* 0x11ffe20000010000 */
        /* <DEDUP_REMOVED lines=23> */
.L_x_16516:
[----:B------:R-:W-:Y:S05]  /*35e0*/  BSYNC.RECONVERGENT B0 ;  /* 0x0000000000007941 */ /* 0x000fea0003800200 */
.L_x_16515:
[----:B------:R-:W-:Y:S04]  /*35f0*/  BSSY.RECONVERGENT B0, `(.L_x_16517) ;  /* 0x0000011000007945 */ /* 0x000fe80003800200 */
[----:B------:R-:W-:Y:S05]  /*3600*/  @!P4 BRA `(.L_x_16518) ;  /* 0x00000000003cc947 */ /* 0x000fea0003800000 */
[----:B01234-:R-:W0:Y:S01]  /*3610*/  LDC.64 R32, c[0x0][0x428] ;  /* 0x00010a00ff207b82 */ /* 0x01fe220000000a00 */
        /* <DEDUP_REMOVED lines=8> */
[----:B0-----:R-:W-:-:S04]  /*36a0*/  IMAD.WIDE.U32 R70, R69, 0x10, R32 ;  /* 0x0000001045467825 */ /* 0x001fc800078e0020 */
[----:B------:R-:W-:Y:S01]  /*36b0*/  FFMA.FTZ R32, R34, R64, R61 ;  /* 0x0000004022207223 */ /* 0x000fe2000001003d */
[----:B------:R-:W-:Y:S01]  /*36c0*/  FFMA.FTZ R33, R35, R65, R68 ;  /* 0x0000004123217223 */ /* 0x000fe20000010044 */
[----:B------:R-:W-:Y:S01]  /*36d0*/  FFMA.FTZ R34, R89, R63, R62 ;  /* 0x0000003f59227223 */ /* 0x000fe2000001003e */
[----:B------:R-:W-:-:S05]  /*36e0*/  FFMA.FTZ R35, R72, R66, R67 ;  /* 0x0000004248237223 */ /* 0x000fca0000010043 */
[----:B------:R0:W-:Y:S02]  /*36f0*/  STG.E.128 desc[UR8][R70.64], R32 ;  /* 0x0000002046007986 */ /* 0x0001e4000c101d08 */
.L_x_16518:
[----:B------:R-:W-:Y:S05]  /*3700*/  BSYNC.RECONVERGENT B0 ;  /* 0x0000000000007941 */ /* 0x000fea0003800200 */
.L_x_16517:
[----:B------:R-:W-:Y:S02]  /*3710*/  UIADD3 UR6, UPT, UPT, UR6, UR14, URZ ;  /* 0x0000000e06067290 */ /* 0x000fe4000fffe0ff */
[----:B------:R-:W-:Y:S02]  /*3720*/  UPLOP3.LUT UP1, UPT, UPT, UPT, UP1, 0x40, 0x4 ;  /* 0x000000000004789c */ /* 0x000fe40003f2e810 */
[----:B------:R-:W-:-:S09]  /*3730*/  UISETP.GE.AND UP2, UPT, UR6, UR15, UPT ;  /* 0x0000000f0600728c */ /* 0x000fd2000bf46270 */
[----:B------:R-:W-:Y:S05]  /*3740*/  BRA.U !UP2, `(.L_x_16519) ;  /* 0xffffffd90a407547 */ /* 0x000fea000b83ffff */
[----:B------:R-:W-:Y:S05]  /*3750*/  EXIT ;  /* 0x000000000000794d */ /* 0x000fea0003800000 */
.L_x_16520:
        /* <DEDUP_REMOVED lines=10> */
.L_x_21035:


//--------------------- .text._ZN10layer_norm13ln_fwd_kernelINS_13Kernel_traitsI6__halfffffjLj6144ELj1ELj1ELj8ELj16ENS_18Kernel_traits_baseILj6144ES2_ffffjLj256EEEEELb0ELb1ELb0ELb1EEEvNS_9FwdParamsE --------------------------
	.section	.text._ZN10layer_norm13ln_fwd_kernelINS_13Kernel_traitsI6__halfffffjLj6144ELj1ELj1ELj8ELj16ENS_18Kernel_traits_baseILj6144ES2_ffffjLj256EEEEELb0ELb1ELb0ELb1EEEvNS_9FwdParamsE,"ax",@progbits
	.align	128
        .global         _ZN10layer_norm13ln_fwd_kernelINS_13Kernel_traitsI6__halfffffjLj6144ELj1ELj1ELj8ELj16ENS_18Kernel_traits_baseILj6144ES2_ffffjLj256EEEEELb0ELb1ELb0ELb1EEEvNS_9FwdParamsE
        .type           _ZN10layer_norm13ln_fwd_kernelINS_13Kernel_traitsI6__halfffffjLj6144ELj1ELj1ELj8ELj16ENS_18Kernel_traits_baseILj6144ES2_ffffjLj256EEEEELb0ELb1ELb0ELb1EEEvNS_9FwdParamsE,@function
        .size           _ZN10layer_norm13ln_fwd_kernelINS_13Kernel_traitsI6__halfffffjLj6144ELj1ELj1ELj8ELj16ENS_18Kernel_traits_baseILj6144ES2_ffffjLj256EEEEELb0ELb1ELb0ELb1EEEvNS_9FwdParamsE,(.L_x_21036 - _ZN10layer_norm13ln_fwd_kernelINS_13Kernel_traitsI6__halfffffjLj6144ELj1ELj1ELj8ELj16ENS_18Kernel_traits_baseILj6144ES2_ffffjLj256EEEEELb0ELb1ELb0ELb1EEEvNS_9FwdParamsE)
        .other          _ZN10layer_norm13ln_fwd_kernelINS_13Kernel_traitsI6__halfffffjLj6144ELj1ELj1ELj8ELj16ENS_18Kernel_traits_baseILj6144ES2_ffffjLj256EEEEELb0ELb1ELb0ELb1EEEvNS_9FwdParamsE,@"STO_CUDA_ENTRY STV_DEFAULT"
_ZN10layer_norm13ln_fwd_kernelINS_13Kernel_traitsI6__halfffffjLj6144ELj1ELj1ELj8ELj16ENS_18Kernel_traits_baseILj6144ES2_ffffjLj256EEEEELb0ELb1ELb0ELb1EEEvNS_9FwdParamsE:
.text._ZN10layer_norm13ln_fwd_kernelINS_13Kernel_traitsI6__halfffffjLj6144ELj1ELj1ELj8ELj16ENS_18Kernel_traits_baseILj6144ES2_ffffjLj256EEEEELb0ELb1ELb0ELb1EEEvNS_9FwdParamsE:
        /* <DEDUP_REMOVED lines=14> */
[----:B------:R0:W5:Y:S01]  /*00e0*/  LDG.E.64 R18, desc[UR6][R10.64] ;  /* 0x000000060a127981 */ /* 0x000162000c1e1b00 */
[----:B-1----:R-:W-:-:S03]  /*00f0*/  IMAD.WIDE.U32 R38, R78, 0x8, R38 ;  /* 0x000000084e267825 */ /* 0x002fc600078e0026 */
[----:B------:R0:W5:Y:S04]  /*0100*/  LDG.E.64 R22, desc[UR6][R10.64+0x800] ;  /* 0x000800060a167981 */ /* 0x000168000c1e1b00 */
[----:B------:R0:W5:Y:S01]  /*0110*/  LDG.E.64 R34, desc[UR6][R10.64+0x1000] ;  /* 0x001000060a227981 */ /* 0x000162000c1e1b00 */
[----:B--2---:R-:W-:-:S03]  /*0120*/  IMAD.WIDE.U32 R40, R78, 0x8, R40 ;  /* 0x000000084e287825 */ /* 0x004fc600078e0028 */
[----:B------:R0:W5:Y:S04]  /*0130*/  LDG.E.64 R26, desc[UR6][R10.64+0x1800] ;  /* 0x001800060a1a7981 */ /* 0x000168000c1e1b00 */
        /* <DEDUP_REMOVED lines=13> */
[----:B------:R0:W5:Y:S01]  /*0210*/  LDG.E.64 R12, desc[UR6][R38.64+0x2800] ;  /* 0x00280006260c7981 */ /* 0x000162000c1e1b00 */
[----:B------:R-:W-:Y:S05]  /*0220*/  BRA `(.L_x_16522) ;  /* 0x0000000000587947 */ /* 0x000fea0003800000 */
.L_x_16521:
[----:B------:R-:W0:Y:S08]  /*0230*/  LDC.64 R4, c[0x0][0x3e8] ;  /* 0x0000fa00ff047b82 */ /* 0x000e300000000a00 */
[----:B------:R-:W1:Y:S01]  /*0240*/  LDC.64 R2, c[0x0][0x3d0] ;  /* 0x0000f400ff027b82 */ /* 0x000e620000000a00 */
[----:B0-----:R-:W-:-:S05]  /*0250*/  IMAD.WIDE.U32 R38, R78, 0x8, R4 ;  /* 0x000000084e267825 */ /* 0x001fca00078e0004 */
[----:B------:R-:W5:Y:S01]  /*0260*/  LDG.E.64 R20, desc[UR6][R38.64] ;  /* 0x0000000626147981 */ /* 0x000f62000c1e1b00 */
[----:B-1----:R-:W-:-:S03]  /*0270*/  IMAD.WIDE.U32 R2, R78, 0x8, R2 ;  /* 0x000000084e027825 */ /* 0x002fc600078e0002 */
[----:B------:R-:W5:Y:S04]  /*0280*/  LDG.E.64 R24, desc[UR6][R38.64+0x800] ;  /* 0x0008000626187981 */ /* 0x000f68000c1e1b00 */
[----:B------:R-:W5:Y:S04]  /*0290*/  LDG.E.64 R28, desc[UR6][R38.64+0x1000] ;  /* 0x00100006261c7981 */ /* 0x000f68000c1e1b00 */
[----:B------:R-:W5:Y:S04]  /*02a0*/  LDG.E.64 R30, desc[UR6][R38.64+0x1800] ;  /* 0x00180006261e7981 */ /* 0x000f68000c1e1b00 */
[----:B------:R-:W5:Y:S04]  /*02b0*/  LDG.E.64 R32, desc[UR6][R38.64+0x2000] ;  /* 0x0020000626207981 */ /* 0x000f68000c1e1b00 */
[----:B------:R-:W5:Y:S01]  /*02c0*/  LDG.E.64 R36, desc[UR6][R38.64+0x2800] ;  /* 0x0028000626247981 */ /* 0x000f62000c1e1b00 */
[----:B------:R-:W-:-:S02]  /*02d0*/  CS2R R12, SRZ ;  /* 0x00000000000c7805 */ /* 0x000fc4000001ff00 */
[----:B------:R-:W-:Y:S02]  /*02e0*/  CS2R R10, SRZ ;  /* 0x00000000000a7805 */ /* 0x000fe4000001ff00 */
[----:B------:R-:W-:Y:S01]  /*02f0*/  CS2R R8, SRZ ;  /* 0x0000000000087805 */ /* 0x000fe2000001ff00 */
[----:B------:R-:W5:Y:S01]  /*0300*/  LDG.E.64 R18, desc[UR6][R2.64] ;  /* 0x0000000602127981 */ /* 0x000f62000c1e1b00 */
[----:B------:R-:W-:Y:S02]  /*0310*/  CS2R R6, SRZ ;  /* 0x0000000000067805 */ /* 0x000fe4000001ff00 */
[----:B------:R-:W-:Y:S01]  /*0320*/  CS2R R4, SRZ ;  /* 0x0000000000047805 */ /* 0x000fe2000001ff00 */
[----:B------:R-:W5:Y:S04]  /*0330*/  LDG.E.64 R22, desc[UR6][R2.64+0x800] ;  /* 0x0008000602167981 */ /* 0x000f68000c1e1b00 */
[----:B------:R-:W5:Y:S04]  /*0340*/  LDG.E.64 R34, desc[UR6][R2.64+0x1000] ;  /* 0x0010000602227981 */ /* 0x000f68000c1e1b00 */
[----:B------:R-:W5:Y:S04]  /*0350*/  LDG.E.64 R26, desc[UR6][R2.64+0x1800] ;  /* 0x00180006021a7981 */ /* 0x000f68000c1e1b00 */
[----:B------:R-:W5:Y:S04]  /*0360*/  LDG.E.64 R16, desc[UR6][R2.64+0x2000] ;  /* 0x0020000602107981 */ /* 0x000f68000c1e1b00 */
[----:B------:R0:W5:Y:S02]  /*0370*/  LDG.E.64 R14, desc[UR6][R2.64+0x2800] ;  /* 0x00280006020e7981 */ /* 0x000164000c1e1b00 */
[----:B0-----:R-:W-:-:S07]  /*0380*/  CS2R R2, SRZ ;  /* 0x0000000000027805 */ /* 0x001fce000001ff00 */
.L_x_16522:
[----:B------:R-:W1:Y:S02]  /*0390*/  LDCU UR4, c[0x0][0x384] ;  /* 0x00007080ff0477ac */ /* 0x000e640008000800 */
[----:B-1----:R-:W-:-:S13]  /*03a0*/  ISETP.GE.AND P0, PT, R81, UR4, PT ;  /* 0x0000000451007c0c */ /* 0x002fda000bf06270 */
[----:B------:R-:W-:Y:S05]  /*03b0*/  @P0 EXIT ;  /* 0x000000000000094d */ /* 0x000fea0003800000 */
[----:B-----5:R-:W-:Y:S01]  /*03c0*/  MOV R56, R16 ;  /* 0x0000001000387202 */ /* 0x020fe20000000f00 */
[----:B------:R-:W-:Y:S01]  /*03d0*/  UPLOP3.LUT UP0, UPT, UPT, UPT, UPT, 0x40, 0x4 ;  /* 0x000000000004789c */ /* 0x000fe20003f0e870 */
[----:B------:R-:W-:Y:S01]  /*03e0*/  MOV R57, R17 ;  /* 0x0000001100397202 */ /* 0x000fe20000000f00 */
[----:B------:R-:W1:Y:S01]  /*03f0*/  LDCU UR10, c[0x0][0x388] ;  /* 0x00007100ff0a77ac */ /* 0x000e620008000800 */
[--C-:B------:R-:W-:Y:S01]  /*0400*/  SHF.R.U64 R58, R16, 0x10, R17.reuse ;  /* 0x00000010103a7819 */ /* 0x100fe20000001211 */
[----:B------:R-:W-:Y:S01]  /*0410*/  HADD2.F32 R56, -RZ, R56.H0_H0 ;  /* 0x20000038ff387230 */ /* 0x000fe20000004100 */
[----:B------:R-:W-:Y:S01]  /*0420*/  SHF.R.U32.HI R59, RZ, 0x10, R17 ;  /* 0x00000010ff3b7819 */ /* 0x000fe20000011611 */
[----:B------:R-:W-:Y:S01]  /*0430*/  HADD2.F32 R57, -RZ, R57.H0_H0 ;  /* 0x20000039ff397230 */ /* 0x000fe20000004100 */
[----:B------:R-:W2:Y:S01]  /*0440*/  LDC.64 R16, c[0x0][0x3e0] ;  /* 0x0000f800ff107b82 */ /* 0x000ea20000000a00 */
[----:B------:R-:W-:Y:S01]  /*0450*/  MOV R90, R20 ;  /* 0x00000014005a7202 */ /* 0x000fe20000000f00 */
[----:B------:R-:W-:Y:S01]  /*0460*/  HADD2.F32 R58, -RZ, R58.H0_H0 ;  /* 0x2000003aff3a7230 */ /* 0x000fe20000004100 */
[----:B------:R-:W-:Y:S01]  /*0470*/  MOV R0, R21 ;  /* 0x0000001500007202 */ /* 0x000fe20000000f00 */
[----:B------:R-:W-:Y:S01]  /*0480*/  HADD2.F32 R59, -RZ, R59.H0_H0 ;  /* 0x2000003bff3b7230 */ /* 0x000fe20000004100 */
[--C-:B------:R-:W-:Y:S01]  /*0490*/  SHF.R.U64 R65, R2, 0x10, R3.reuse ;  /* 0x0000001002417819 */ /* 0x100fe20000001203 */
[----:B------:R-:W3:Y:S01]  /*04a0*/  LDCU.U8 UR12, c[0x0][0x410] ;  /* 0x00008200ff0c77ac */ /* 0x000ee20008000000 */
[----:B------:R-:W-:Y:S01]  /*04b0*/  PRMT R90, R90, 0x5410, R0 ;  /* 0x000054105a5a7816 */ /* 0x000fe20000000000 */
[----:B------:R-:W-:Y:S01]  /*04c0*/  HADD2.F32 R0, -RZ, R2.H0_H0 ;  /* 0x20000002ff007230 */ /* 0x000fe20000004100 */
[----:B------:R-:W-:Y:S01]  /*04d0*/  SHF.R.U32.HI R64, RZ, 0x10, R3 ;  /* 0x00000010ff407819 */ /* 0x000fe20000011603 */
[----:B------:R-:W-:Y:S01]  /*04e0*/  HADD2.F32 R2, -RZ, R3.H0_H0 ;  /* 0x20000003ff027230 */ /* 0x000fe20000004100 */
[--C-:B------:R-:W-:Y:S01]  /*04f0*/  SHF.R.U64 R67, R4, 0x10, R5.reuse ;  /* 0x0000001004437819 */ /* 0x100fe20000001205 */
[----:B------:R-:W-:Y:S01]  /*0500*/  HADD2.F32 R3, -RZ, R4.H0_H0 ;  /* 0x20000004ff037230 */ /* 0x000fe20000004100 */
[----:B------:R-:W-:Y:S01]  /*0510*/  SHF.R.U32.HI R66, RZ, 0x10, R5 ;  /* 0x00000010ff427819 */ /* 0x000fe20000011605 */
[----:B------:R-:W-:Y:S01]  /*0520*/  HADD2.F32 R4, -RZ, R5.H0_H0 ;  /* 0x20000005ff047230 */ /* 0x000fe20000004100 */
[----:B0-----:R-:W-:Y:S01]  /*0530*/  MOV R38, R25 ;  /* 0x0000001900267202 */ /* 0x001fe20000000f00 */
[----:B------:R-:W-:Y:S01]  /*0540*/  HADD2.F32 R5, -RZ, R6.H0_H0 ;  /* 0x20000006ff057230 */ /* 0x000fe20000004100 */
[--C-:B------:R-:W-:Y:S01]  /*0550*/  SHF.R.U64 R96, R24, 0x10, R25.reuse ;  /* 0x0000001018607819 */ /* 0x100fe20000001219 */
[----:B------:R-:W-:Y:S01]  /*0560*/  HADD2.F32 R65, -RZ, R65.H0_H0 ;  /* 0x20000041ff417230 */ /* 0x000fe20000004100 */
[----:B------:R-:W-:Y:S01]  /*0570*/  SHF.R.U32.HI R42, RZ, 0x10, R25 ;  /* 0x00000010ff2a7819 */ /* 0x000fe20000011619 */
[----:B------:R-:W-:Y:S01]  /*0580*/  HADD2.F32 R64, -RZ, R64.H0_H0 ;  /* 0x20000040ff407230 */ /* 0x000fe20000004100 */
[----:B------:R-:W-:Y:S01]  /*0590*/  MOV R39, R29 ;  /* 0x0000001d00277202 */ /* 0x000fe20000000f00 */
[----:B------:R-:W-:Y:S01]  /*05a0*/  HADD2.F32 R67, -RZ, R67.H0_H0 ;  /* 0x20000043ff437230 */ /* 0x000fe20000004100 */
[--C-:B------:R-:W-:Y:S01]  /*05b0*/  SHF.R.U64 R113, R28, 0x10, R29.reuse ;  /* 0x000000101c717819 */ /* 0x100fe2000000121d */
[----:B------:R-:W-:Y:S01]  /*05c0*/  HADD2.F32 R66, -RZ, R66.H0_H0 ;  /* 0x20000042ff427230 */ /* 0x000fe20000004100 */
[----:B------:R-:W-:Y:S01]  /*05d0*/  SHF.R.U32.HI R43, RZ, 0x10, R29 ;  /* 0x00000010ff2b7819 */ /* 0x000fe2000001161d */
[----:B------:R-:W0:Y:S01]  /*05e0*/  LDCU UR11, c[0x0][0x400] ;  /* 0x00008000ff0b77ac */ /* 0x000e220008000800 */
[----:B------:R-:W-:-:S02]  /*05f0*/  MOV R115, R30 ;  /* 0x0000001e00737202 */ /* 0x000fc40000000f00 */
[----:B------:R-:W-:Y:S01]  /*0600*/  SHF.R.U64 R117, R30, 0x10, R31 ;  /* 0x000000101e757819 */ /* 0x000fe2000000121f */
[----:B------:R-:W4:Y:S01]  /*0610*/  LDCU.64 UR8, c[0x0][0x3a0] ;  /* 0x00007400ff0877ac */ /* 0x000f220008000a00 */
[----:B------:R-:W-:Y:S02]  /*0620*/  MOV R119, R32 ;  /* 0x0000002000777202 */ /* 0x000fe40000000f00 */
[----:B------:R-:W-:Y:S02]  /*0630*/  SHF.R.U64 R121, R32, 0x10, R33 ;  /* 0x0000001020797819 */ /* 0x000fe40000001221 */
[----:B------:R-:W-:Y:S01]  /*0640*/  SHF.R.U64 R69, R6, 0x10, R7 ;  /* 0x0000001006457819 */ /* 0x000fe20000001207 */
[----:B------:R-:W-:Y:S01]  /*0650*/  HADD2.F32 R6, -RZ, R7.H0_H0 ;  /* 0x20000007ff067230 */ /* 0x000fe20000004100 */
[----:B------:R-:W-:Y:S02]  /*0660*/  MOV R94, R24 ;  /* 0x00000018005e7202 */ /* 0x000fe40000000f00 */
[----:B------:R-:W-:Y:S01]  /*0670*/  MOV R111, R28 ;  /* 0x0000001c006f7202 */ /* 0x000fe20000000f00 */
[----:B------:R-:W-:Y:S01]  /*0680*/  HADD2.F32 R69, -RZ, R69.H0_H0 ;  /* 0x20000045ff457230 */ /* 0x000fe20000004100 */
[----:B------:R-:W-:-:S02]  /*0690*/  MOV R32, R18 ;  /* 0x0000001200207202 */ /* 0x000fc40000000f00 */
[----:B------:R-:W-:Y:S02]  /*06a0*/  MOV R29, R19 ;  /* 0x00000013001d7202 */ /* 0x000fe40000000f00 */
[--C-:B------:R-:W-:Y:S01]  /*06b0*/  SHF.R.U64 R25, R18, 0x10, R19.reuse ;  /* 0x0000001012197819 */ /* 0x100fe20000001213 */
[----:B------:R-:W-:Y:S01]  /*06c0*/  HADD2.F32 R79, -RZ, R32.H0_H0 ;  /* 0x20000020ff4f7230 */ /* 0x000fe20000004100 */
[----:B------:R-:W-:Y:S02]  /*06d0*/  SHF.R.U32.HI R30, RZ, 0x10, R19 ;  /* 0x00000010ff1e7819 */ /* 0x000fe40000011613 */
[----:B------:R-:W-:Y:S01]  /*06e0*/  SHF.R.U32.HI R68, RZ, 0x10, R7 ;  /* 0x00000010ff447819 */ /* 0x000fe20000011607 */
[----:B------:R-:W-:Y:S01]  /*06f0*/  HADD2.F32 R7, -RZ, R8.H0_H0 ;  /* 0x20000008ff077230 */ /* 0x000fe20000004100 */
[--C-:B------:R-:W-:Y:S02]  /*0700*/  SHF.R.U64 R92, R20, 0x10, R21.reuse ;  /* 0x00000010145c7819 */ /* 0x100fe40000001215 */
[----:B------:R-:W-:Y:S01]  /*0710*/  SHF.R.U32.HI R41, RZ, 0x10, R21 ;  /* 0x00000010ff297819 */ /* 0x000fe20000011615 */
[----:B------:R-:W-:Y:S01]  /*0720*/  HADD2.F32 R68, -RZ, R68.H0_H0 ;  /* 0x20000044ff447230 */ /* 0x000fe20000004100 */
[----:B------:R-:W-:-:S02]  /*0730*/  MOV R40, R31 ;  /* 0x0000001f00287202 */ /* 0x000fc40000000f00 */
[----:B------:R-:W-:Y:S02]  /*0740*/  SHF.R.U32.HI R44, RZ, 0x10, R31 ;  /* 0x00000010ff2c7819 */ /* 0x000fe4000001161f */
[----:B------:R-:W-:Y:S02]  /*0750*/  MOV R28, R22 ;  /* 0x00000016001c7202 */ /* 0x000fe40000000f00 */
[----:B------:R-:W-:Y:S02]  /*0760*/  MOV R19, R23 ;  /* 0x0000001700137202 */ /* 0x000fe40000000f00 */
[--C-:B------:R-:W-:Y:S02]  /*0770*/  SHF.R.U64 R18, R22, 0x10, R23.reuse ;  /* 0x0000001016127819 */ /* 0x100fe40000001217 */
[----:B------:R-:W-:Y:S02]  /*0780*/  SHF.R.U32.HI R24, RZ, 0x10, R23 ;  /* 0x00000010ff187819 */ /* 0x000fe40000011617 */
[----:B--2---:R-:W-:Y:S01]  /*0790*/  ISETP.NE.U32.AND P0, PT, R16, RZ, PT ;  /* 0x000000ff1000720c */ /* 0x004fe20003f05070 */
[----:B------:R-:W-:Y:S01]  /*07a0*/  HADD2.F32 R16, -RZ, R28.H0_H0 ;  /* 0x2000001cff107230 */ /* 0x000fe20000004100 */
[----:B------:R-:W-:Y:S01]  /*07b0*/  SHF.R.U64 R71, R8, 0x10, R9 ;  /* 0x0000001008477819 */ /* 0x000fe20000001209 */
[----:B------:R-:W-:Y:S01]  /*07c0*/  HADD2.F32 R8, -RZ, R9.H0_H0 ;  /* 0x20000009ff087230 */ /* 0x000fe20000004100 */
[----:B------:R-:W-:Y:S01]  /*07d0*/  MOV R31, R33 ;  /* 0x00000021001f7202 */ /* 0x000fe20000000f00 */
[----:B------:R-:W-:Y:S01]  /*07e0*/  HADD2.F32 R18, -RZ, R18.H0_H0 ;  /* 0x20000012ff127230 */ /* 0x000fe20000004100 */
[----:B------:R-:W-:Y:S01]  /*07f0*/  SHF.R.U32.HI R45, RZ, 0x10, R33 ;  /* 0x00000010ff2d7819 */ /* 0x000fe20000011621 */
[----:B------:R-:W-:Y:S01]  /*0800*/  HADD2.F32 R71, -RZ, R71.H0_H0 ;  /* 0x20000047ff477230 */ /* 0x000fe20000004100 */
[----:B------:R-:W-:-:S02]  /*0810*/  MOV R123, R36 ;  /* 0x00000024007b7202 */ /* 0x000fc40000000f00 */
[----:B------:R-:W-:Y:S02]  /*0820*/  SHF.R.U64 R125, R36, 0x10, R37 ;  /* 0x00000010247d7819 */ /* 0x000fe40000001225 */
[----:B------:R-:W-:Y:S02]  /*0830*/  MOV R20, R34 ;  /* 0x0000002200147202 */ /* 0x000fe40000000f00 */
[----:B------:R-:W-:Y:S02]  /*0840*/  MOV R21, R35 ;  /* 0x0000002300157202 */ /* 0x000fe40000000f00 */
        /* <DEDUP_REMOVED lines=30> */
[----:B------:R-:W-:Y:S01]  /*0a30*/  MOV R33, R37 ;  /* 0x0000002500217202 */ /* 0x000fe20000000f00 */
[----:B------:R-:W-:Y:S01]  /*0a40*/  HADD2.F32 R60, -RZ, R60.H0_H0 ;  /* 0x2000003cff3c7230 */ /* 0x000fe20000004100 */
[----:B------:R-:W-:Y:S01]  /*0a50*/  SHF.R.U32.HI R36, RZ, 0x10, R37 ;  /* 0x00000010ff247819 */ /* 0x000fe20000011625 */
[----:B------:R-:W-:Y:S01]  /*0a60*/  HADD2.F32 R61, -RZ, R61.H0_H0 ;  /* 0x2000003dff3d7230 */ /* 0x000fe20000004100 */
[----:B------:R-:W-:Y:S01]  /*0a70*/  LOP3.LUT R27, R78, 0xe0, RZ, 0xc0, !PT ;  /* 0x000000e04e1b7812 */ /* 0x000fe200078ec0ff */
[----:B------:R-:W-:Y:S01]  /*0a80*/  HADD2.F32 R62, -RZ, R62.H0_H0 ;  /* 0x2000003eff3e7230 */ /* 0x000fe20000004100 */
[----:B------:R-:W-:Y:S01]  /*0a90*/  ISETP.NE.AND.EX P0, PT, R17, RZ, PT, P0 ;  /* 0x000000ff1100720c */ /* 0x000fe20003f05300 */
[----:B------:R-:W-:Y:S01]  /*0aa0*/  HADD2.F32 R17, -RZ, R19.H0_H0 ;  /* 0x20000013ff117230 */ /* 0x000fe20000004100 */
[----:B------:R-:W-:Y:S01]  /*0ab0*/  PRMT R92, R92, 0x5410, R41 ;  /* 0x000054105c5c7816 */ /* 0x000fe20000000029 */
        /* <DEDUP_REMOVED lines=16> */
[----:B------:R-:W-:Y:S02]  /*0bc0*/  PRMT R125, R125, 0x5410, R36 ;  /* 0x000054107d7d7816 */ /* 0x000fe40000000024 */
[----:B01-34-:R-:W-:-:S07]  /*0bd0*/  LOP3.LUT R80, R27, 0x1f, R78, 0xf8, !PT ;  /* 0x0000001f1b507812 */ /* 0x01bfce00078ef84e */
.L_x_16536:
[----:B------:R-:W-:Y:S01]  /*0be0*/  ISETP.NE.U32.AND P1, PT, RZ, UR8, PT ;  /* 0x00000008ff007c0c */ /* 0x000fe2000bf25070 */
[----:B0-----:R-:W0:Y:S01]  /*0bf0*/  LDC.64 R48, c[0x0][0x390] ;  /* 0x0000e400ff307b82 */ /* 0x001e220000000a00 */
[----:B------:R-:W-:Y:S02]  /*0c00*/  IMAD R24, R81, UR10, RZ ;  /* 0x0000000a51187c24 */ /* 0x000fe4000f8e02ff */
[----:B------:R-:W-:Y:S01]  /*0c10*/  HFMA2 R88, -RZ, RZ, 1.875, 0 ;  /* 0x3f800000ff587431 */ /* 0x000fe200000001ff */
[----:B------:R-:W-:Y:S02]  /*0c20*/  ISETP.NE.AND.EX P1, PT, RZ, UR9, PT, P1 ;  /* 0x00000009ff007c0c */ /* 0x000fe4000bf25310 */
[----:B------:R-:W-:Y:S02]  /*0c30*/  SHF.R.S32.HI R25, RZ, 0x1f, R24 ;  /* 0x0000001fff197819 */ /* 0x000fe40000011418 */
[----:B------:R-:W1:Y:S02]  /*0c40*/  @P0 LDC.64 R32, c[0x0][0x3e0] ;  /* 0x0000f800ff200b82 */ /* 0x000e640000000a00 */
[----:B------:R-:W-:-:S04]  /*0c50*/  LEA.HI R25, R25, R24, RZ, 0x2 ;  /* 0x0000001819197211 */ /* 0x000fc800078f10ff */
[----:B------:R-:W-:-:S03]  /*0c60*/  LEA.HI.SX32 R83, R25, R80, 0x1e ;  /* 0x0000005019537211 */ /* 0x000fc600078ff2ff */
[----:B------:R-:W2:Y:S02]  /*0c70*/  @P1 LDC.64 R30, c[0x0][0x3a0] ;  /* 0x0000e800ff1e1b82 */ /* 0x000ea40000000a00 */
[----:B0-----:R-:W-:-:S06]  /*0c80*/  IMAD.WIDE.U32 R24, R83, 0x10, R48 ;  /* 0x0000001053187825 */ /* 0x001fcc00078e0030 */
[----:B------:R-:W0:Y:S01]  /*0c90*/  LDC.64 R84, c[0x0][0x3a8] ;  /* 0x0000ea00ff547b82 */ /* 0x000e220000000a00 */
[----:B------:R-:W3:Y:S01]  /*0ca0*/  LDG.E.128 R24, desc[UR6][R24.64] ;  /* 0x0000000618187981 */ /* 0x000ee2000c1e1d00 */
[----:B-1----:R-:W-:-:S06]  /*0cb0*/  @P0 IMAD.WIDE R32, R81, 0x4, R32 ;  /* 0x0000000451200825 */ /* 0x002fcc00078e0220 */
[----:B------:R-:W1:Y:S01]  /*0cc0*/  @P1 LDC.64 R28, c[0x0][0x3a0] ;  /* 0x0000e800ff1c1b82 */ /* 0x000e620000000a00 */
[----:B------:R-:W3:Y:S01]  /*0cd0*/  @P0 LDG.E R88, desc[UR6][R32.64] ;  /* 0x0000000620580981 */ /* 0x000ee2000c1e1900 */
[----:B--2---:R-:W-:-:S05]  /*0ce0*/  @P1 IMAD.WIDE.U32 R30, R83, 0x10, R30 ;  /* 0x00000010531e1825 */ /* 0x004fca00078e001e */
[----:B------:R2:W4:Y:S01]  /*0cf0*/  @P1 LDG.E.128 R44, desc[UR6][R30.64] ;  /* 0x000000061e2c1981 */ /* 0x000522000c1e1d00 */
[----:B------:R-:W-:Y:S01]  /*0d00*/  @P1 HADD2.F32 R41, -RZ, R92.H0_H0 ;  /* 0x2000005cff291230 */ /* 0x000fe20000004100 */
[----:B------:R-:W-:Y:S01]  /*0d10*/  IADD3 R89, PT, PT, R83, 0x100, RZ ;  /* 0x0000010053597810 */ /* 0x000fe20007ffe0ff */
[--C-:B------:R-:W-:Y:S02]  /*0d20*/  @P1 HADD2.F32 R42, -RZ, R90.reuse.H1_H1 ;  /* 0x3000005aff2a1230 */ /* 0x100fe40000004100 */
[----:B------:R-:W-:Y:S02]  /*0d30*/  @P1 HADD2.F32 R40, -RZ, R90.H0_H0 ;  /* 0x2000005aff281230 */ /* 0x000fe40000004100 */
[----:B------:R-:W-:Y:S02]  /*0d40*/  @P1 HADD2.F32 R43, -RZ, R92.H1_H1 ;  /* 0x3000005cff2b1230 */ /* 0x000fe40000004100 */
[----:B--2---:R-:W-:-:S04]  /*0d50*/  IMAD.WIDE.U32 R30, R89, 0x10, R48 ;  /* 0x00000010591e7825 */ /* 0x004fc800078e0030 */
[----:B-1----:R-:W-:-:S04]  /*0d60*/  @P1 IMAD.WIDE.U32 R28, R89, 0x10, R28 ;  /* 0x00000010591c1825 */ /* 0x002fc800078e001c */
[-C--:B---3--:R-:W-:Y:S01]  /*0d70*/  @P1 FMUL.FTZ R34, R25, R88.reuse ;  /* 0x0000005819221220 */ /* 0x088fe20000410000 */
[-C--:B------:R-:W-:Y:S01]  /*0d80*/  @P1 FMUL.FTZ R33, R26, R88.reuse ;  /* 0x000000581a211220 */ /* 0x080fe20000410000 */
[-C--:B------:R-:W-:Y:S02]  /*0d90*/  @P1 FMUL.FTZ R35, R24, R88.reuse ;  /* 0x0000005818231220 */ /* 0x080fe40000410000 */
[----:B----4-:R-:W-:Y:S01]  /*0da0*/  @P1 FFMA.FTZ R41, R34, R41, R45 ;  /* 0x0000002922291223 */ /* 0x010fe2000001002d */
[----:B------:R-:W-:Y:S01]  /*0db0*/  @P1 FMUL.FTZ R34, R27, R88 ;  /* 0x000000581b221220 */ /* 0x000fe20000410000 */
[----:B------:R-:W-:Y:S01]  /*0dc0*/  @P1 FFMA.FTZ R42, R33, R42, R46 ;  /* 0x0000002a212a1223 */ /* 0x000fe2000001002e */
[----:B------:R-:W-:Y:S01]  /*0dd0*/  @P1 FFMA.FTZ R40, R35, R40, R44 ;  /* 0x0000002823281223 */ /* 0x000fe2000001002c */
[----:B0-----:R-:W-:-:S04]  /*0de0*/  IMAD.WIDE.U32 R32, R83, 0x10, R84 ;  /* 0x0000001053207825 */ /* 0x001fc800078e0054 */
[----:B------:R-:W-:Y:S01]  /*0df0*/  @P1 FFMA.FTZ R43, R34, R43, R47 ;  /* 0x0000002b222b1223 */ /* 0x000fe2000001002f */
[----:B------:R-:W-:Y:S06]  /*0e00*/  @P1 BRA `(.L_x_16523) ;  /* 0x0000000000301947 */ /* 0x000fec0003800000 */
[-C--:B------:R-:W-:Y:S01]  /*0e10*/  FMUL.FTZ R41, R25, R88.reuse ;  /* 0x0000005819297220 */ /* 0x080fe20000410000 */
[-C--:B------:R-:W-:Y:S01]  /*0e20*/  FMUL.FTZ R42, R26, R88.reuse ;  /* 0x000000581a2a7220 */ /* 0x080fe20000410000 */
[----:B------:R-:W-:Y:S02]  /*0e30*/  HADD2.F32 R25, -RZ, R90.H0_H0 ;  /* 0x2000005aff197230 */ /* 0x000fe40000004100 */
[-C--:B------:R-:W-:Y:S01]  /*0e40*/  FMUL.FTZ R24, R24, R88.reuse ;  /* 0x0000005818187220 */ /* 0x080fe20000410000 */
[----:B------:R-:W-:Y:S02]  /*0e50*/  HADD2.F32 R26, -RZ, R92.H0_H0 ;  /* 0x2000005cff1a7230 */ /* 0x000fe40000004100 */
[----:B------:R-:W-:Y:S01]  /*0e60*/  FMUL.FTZ R27, R27, R88 ;  /* 0x000000581b1b7220 */ /* 0x000fe20000410000 */
[----:B------:R-:W-:Y:S02]  /*0e70*/  HADD2.F32 R35, -RZ, R90.H1_H1 ;  /* 0x3000005aff237230 */ /* 0x000fe40000004100 */
[----:B------:R-:W-:Y:S01]  /*0e80*/  FMUL.FTZ R40, R24, R25 ;  /* 0x0000001918287220 */ /* 0x000fe20000410000 */
[----:B------:R-:W-:-:S02]  /*0e90*/  HADD2.F32 R34, -RZ, R92.H1_H1 ;  /* 0x3000005cff227230 */ /* 0x000fc40000004100 */
[----:B------:R-:W-:Y:S01]  /*0ea0*/  FMUL.FTZ R41, R41, R26 ;  /* 0x0000001a29297220 */ /* 0x000fe20000410000 */
[----:B------:R-:W-:Y:S02]  /*0eb0*/  FMUL.FTZ R42, R42, R35 ;  /* 0x000000232a2a7220 */ /* 0x000fe40000410000 */
[----:B------:R-:W-:-:S07]  /*0ec0*/  FMUL.FTZ R43, R27, R34 ;  /* 0x000000221b2b7220 */ /* 0x000fce0000410000 */
.L_x_16523:
[----:B------:R0:W-:Y:S04]  /*0ed0*/  STG.E.128 desc[UR6][R32.64], R40 ;  /* 0x0000002820007986 */ /* 0x0001e8000c101d06 */
[----:B------:R0:W5:Y:S04]  /*0ee0*/  @P1 LDG.E.128 R44, desc[UR6][R28.64] ;  /* 0x000000061c2c1981 */ /* 0x000168000c1e1d00 */
[----:B------:R0:W5:Y:S01]  /*0ef0*/  LDG.E.128 R24, desc[UR6][R30.64] ;  /* 0x000000061e187981 */ /* 0x000162000c1e1d00 */
[----:B------:R-:W-:Y:S05]  /*0f00*/  @!P1 BRA `(.L_x_16524) ;  /* 0x0000000000349947 */ /* 0x000fea0003800000 */
[-C--:B0----5:R-:W-:Y:S01]  /*0f10*/  FMUL.FTZ R29, R24, R88.reuse ;  /* 0x00000058181d7220 */ /* 0x0a1fe20000410000 */
[-C--:B------:R-:W-:Y:S01]  /*0f20*/  FMUL.FTZ R24, R25, R88.reuse ;  /* 0x0000005819187220 */ /* 0x080fe20000410000 */
[-C--:B------:R-:W-:Y:S01]  /*0f30*/  FMUL.FTZ R25, R26, R88.reuse ;  /* 0x000000581a197220 */ /* 0x080fe20000410000 */
[----:B------:R-:W-:Y:S02]  /*0f40*/  HADD2.F32 R36, -RZ, R94.H0_H0 ;  /* 0x2000005eff247230 */ /* 0x000fe40000004100 */
[----:B------:R-:W-:Y:S01]  /*0f50*/  FMUL.FTZ R26, R27, R88 ;  /* 0x000000581b1a7220 */ /* 0x000fe20000410000 */
[----:B------:R-:W-:Y:S02]  /*0f60*/  HADD2.F32 R37, -RZ, R96.H0_H0 ;  /* 0x20000060ff257230 */ /* 0x000fe40000004100 */
[----:B------:R-:W-:Y:S02]  /*0f70*/  HADD2.F32 R38, -RZ, R94.H1_H1 ;  /* 0x3000005eff267230 */ /* 0x000fe40000004100 */
[----:B------:R-:W-:Y:S01]  /*0f80*/  FFMA.FTZ R36, R29, R36, R44 ;  /* 0x000000241d247223 */ /* 0x000fe2000001002c */
[----:B------:R-:W-:-:S02]  /*0f90*/  HADD2.F32 R39, -RZ, R96.H1_H1 ;  /* 0x30000060ff277230 */ /* 0x000fc40000004100 */
[----:B------:R-:W-:Y:S01]  /*0fa0*/  FFMA.FTZ R37, R24, R37, R45 ;  /* 0x0000002518257223 */ /* 0x000fe2000001002d */
[----:B------:R-:W-:Y:S02]  /*0fb0*/  FFMA.FTZ R38, R25, R38, R46 ;  /* 0x0000002619267223 */ /* 0x000fe4000001002e */
[----:B------:R-:W-:Y:S01]  /*0fc0*/  FFMA.FTZ R39, R26, R39, R47 ;  /* 0x000000271a277223 */ /* 0x000fe2000001002f */
[----:B------:R-:W-:Y:S06]  /*0fd0*/  BRA `(.L_x_16525) ;  /* 0x0000000000307947 */ /* 0x000fec0003800000 */
.L_x_16524:
[-C--:B-----5:R-:W-:Y:S01]  /*0fe0*/  FMUL.FTZ R37, R25, R88.reuse ;  /* 0x0000005819257220 */ /* 0x0a0fe20000410000 */
[-C--:B------:R-:W-:Y:S01]  /*0ff0*/  FMUL.FTZ R38, R26, R88.reuse ;  /* 0x000000581a267220 */ /* 0x080fe20000410000 */
[----:B------:R-:W-:Y:S02]  /*1000*/  HADD2.F32 R25, -RZ, R94.H0_H0 ;  /* 0x2000005eff197230 */ /* 0x000fe40000004100 */
[-C--:B------:R-:W-:Y:S01]  /*1010*/  FMUL.FTZ R24, R24, R88.reuse ;  /* 0x0000005818187220 */ /* 0x080fe20000410000 */
[----:B------:R-:W-:Y:S02]  /*1020*/  HADD2.F32 R26, -RZ, R96.H0_H0 ;  /* 0x20000060ff1a7230 */ /* 0x000fe40000004100 */
[----:B------:R-:W-:Y:S01]  /*1030*/  FMUL.FTZ R27, R27, R88 ;  /* 0x000000581b1b7220 */ /* 0x000fe20000410000 */
[----:B0-----:R-:W-:Y:S02]  /*1040*/  HADD2.F32 R29, -RZ, R94.H1_H1 ;  /* 0x3000005eff1d7230 */ /* 0x001fe40000004100 */
[----:B------:R-:W-:Y:S01]  /*1050*/  FMUL.FTZ R36, R24, R25 ;  /* 0x0000001918247220 */ /* 0x000fe20000410000 */
[----:B------:R-:W-:-:S02]  /*1060*/  HADD2.F32 R28, -RZ, R96.H1_H1 ;  /* 0x30000060ff1c7230 */ /* 0x000fc40000004100 */
[----:B------:R-:W-:Y:S01]  /*1070*/  FMUL.FTZ R37, R37, R26 ;  /* 0x0000001a25257220 */ /* 0x000fe20000410000 */
[----:B------:R-:W-:Y:S02]  /*1080*/  FMUL.FTZ R38, R38, R29 ;  /* 0x0000001d26267220 */ /* 0x000fe40000410000 */
[----:B------:R-:W-:-:S07]  /*1090*/  FMUL.FTZ R39, R27, R28 ;  /* 0x0000001c1b277220 */ /* 0x000fce0000410000 */
.L_x_16525:
[----:B------:R-:W0:Y:S01]  /*10a0*/  @P1 LDC.64 R28, c[0x0][0x3a0] ;  /* 0x0000e800ff1c1b82 */ /* 0x000e220000000a00 */
[----:B------:R-:W-:Y:S01]  /*10b0*/  IADD3 R91, PT, PT, R83, 0x200, RZ ;  /* 0x00000200535b7810 */ /* 0x000fe20007ffe0ff */
[----:B------:R-:W-:-:S04]  /*10c0*/  IMAD.WIDE.U32 R30, R89, 0x10, R84 ;  /* 0x00000010591e7825 */ /* 0x000fc800078e0054 */
[C---:B------:R-:W-:Y:S01]  /*10d0*/  IMAD.WIDE.U32 R24, R91.reuse, 0x10, R48 ;  /* 0x000000105b187825 */ /* 0x040fe200078e0030 */
[----:B------:R1:W-:Y:S05]  /*10e0*/  STG.E.128 desc[UR6][R30.64], R36 ;  /* 0x000000241e007986 */ /* 0x0003ea000c101d06 */
[----:B------:R-:W5:Y:S01]  /*10f0*/  LDG.E.128 R24, desc[UR6][R24.64] ;  /* 0x0000000618187981 */ /* 0x000f62000c1e1d00 */
[----:B0-----:R-:W-:-:S05]  /*1100*/  @P1 IMAD.WIDE.U32 R28, R91, 0x10, R28 ;  /* 0x000000105b1c1825 */ /* 0x001fca00078e001c */
[----:B------:R1:W5:Y:S01]  /*1110*/  @P1 LDG.E.128 R44, desc[UR6][R28.64] ;  /* 0x000000061c2c1981 */ /* 0x000362000c1e1d00 */
[----:B------:R-:W-:Y:S05]  /*1120*/  @!P1 BRA `(.L_x_16526) ;  /* 0x0000000000349947 */ /* 0x000fea0003800000 */
[-C--:B-1---5:R-:W-:Y:S01]  /*1130*/  FMUL.FTZ R29, R24, R88.reuse ;  /* 0x00000058181d7220 */ /* 0x0a2fe20000410000 */
        /* <DEDUP_REMOVED lines=12> */
.L_x_16526:
[-C--:B-----5:R-:W-:Y:S01]  /*1200*/  FMUL.FTZ R33, R25, R88.reuse ;  /* 0x0000005819217220 */ /* 0x0a0fe20000410000 */
[-C--:B------:R-:W-:Y:S01]  /*1210*/  FMUL.FTZ R34, R26, R88.reuse ;  /* 0x000000581a227220 */ /* 0x080fe20000410000 */
[----:B------:R-:W-:Y:S02]  /*1220*/  HADD2.F32 R25, -RZ, R111.H0_H0 ;  /* 0x2000006fff197230 */ /* 0x000fe40000004100 */
[-C--:B------:R-:W-:Y:S01]  /*1230*/  FMUL.FTZ R24, R24, R88.reuse ;  /* 0x0000005818187220 */ /* 0x080fe20000410000 */
[----:B------:R-:W-:Y:S02]  /*1240*/  HADD2.F32 R26, -RZ, R113.H0_H0 ;  /* 0x20000071ff1a7230 */ /* 0x000fe40000004100 */
[----:B------:R-:W-:Y:S01]  /*1250*/  FMUL.FTZ R27, R27, R88 ;  /* 0x000000581b1b7220 */ /* 0x000fe20000410000 */
[----:B-1----:R-:W-:Y:S02]  /*1260*/  HADD2.F32 R29, -RZ, R111.H1_H1 ;  /* 0x3000006fff1d7230 */ /* 0x002fe40000004100 */
[----:B------:R-:W-:Y:S01]  /*1270*/  FMUL.FTZ R32, R24, R25 ;  /* 0x0000001918207220 */ /* 0x000fe20000410000 */
[----:B------:R-:W-:-:S02]  /*1280*/  HADD2.F32 R28, -RZ, R113.H1_H1 ;  /* 0x30000071ff1c7230 */ /* 0x000fc40000004100 */
[----:B------:R-:W-:Y:S01]  /*1290*/  FMUL.FTZ R33, R33, R26 ;  /* 0x0000001a21217220 */ /* 0x000fe20000410000 */
[----:B------:R-:W-:Y:S02]  /*12a0*/  FMUL.FTZ R34, R34, R29 ;  /* 0x0000001d22227220 */ /* 0x000fe40000410000 */
[----:B------:R-:W-:-:S07]  /*12b0*/  FMUL.FTZ R35, R27, R28 ;  /* 0x0000001c1b237220 */ /* 0x000fce0000410000 */
.L_x_16527:
        /* <DEDUP_REMOVED lines=11> */
[--C-:B------:R-:W-:Y:S02]  /*1370*/  HADD2.F32 R28, -RZ, R115.reuse.H0_H0 ;  /* 0x20000073ff1c7230 */ /* 0x100fe40000004100 */
[-C--:B------:R-:W-:Y:S01]  /*1380*/  FMUL.FTZ R31, R26, R88.reuse ;  /* 0x000000581a1f7220 */ /* 0x080fe20000410000 */
[----:B------:R-:W-:Y:S02]  /*1390*/  HADD2.F32 R30, -RZ, R115.H1_H1 ;  /* 0x30000073ff1e7230 */ /* 0x000fe40000004100 */
[----:B------:R-:W-:Y:S01]  /*13a0*/  FMUL.FTZ R26, R27, R88 ;  /* 0x000000581b1a7220 */ /* 0x000fe20000410000 */
[--C-:B------:R-:W-:Y:S02]  /*13b0*/  HADD2.F32 R25, -RZ, R117.reuse.H0_H0 ;  /* 0x20000075ff197230 */ /* 0x100fe40000004100 */
[----:B------:R-:W-:Y:S01]  /*13c0*/  FFMA.FTZ R28, R29, R28, R44 ;  /* 0x0000001c1d1c7223 */ /* 0x000fe2000001002c */
[----:B------:R-:W-:-:S02]  /*13d0*/  HADD2.F32 R50, -RZ, R117.H1_H1 ;  /* 0x30000075ff327230 */ /* 0x000fc40000004100 */
[----:B------:R-:W-:Y:S01]  /*13e0*/  FFMA.FTZ R30, R31, R30, R46 ;  /* 0x0000001e1f1e7223 */ /* 0x000fe2000001002e */
[----:B------:R-:W-:Y:S02]  /*13f0*/  FFMA.FTZ R29, R24, R25, R45 ;  /* 0x00000019181d7223 */ /* 0x000fe4000001002d */
[----:B------:R-:W-:Y:S01]  /*1400*/  FFMA.FTZ R31, R26, R50, R47 ;  /* 0x000000321a1f7223 */ /* 0x000fe2000001002f */
[----:B------:R-:W-:Y:S06]  /*1410*/  BRA `(.L_x_16529) ;  /* 0x0000000000307947 */ /* 0x000fec0003800000 */
.L_x_16528:
[-C--:B-1---5:R-:W-:Y:S01]  /*1420*/  FMUL.FTZ R29, R25, R88.reuse ;  /* 0x00000058191d7220 */ /* 0x0a2fe20000410000 */
[-C--:B------:R-:W-:Y:S01]  /*1430*/  FMUL.FTZ R30, R26, R88.reuse ;  /* 0x000000581a1e7220 */ /* 0x080fe20000410000 */
[--C-:B------:R-:W-:Y:S02]  /*1440*/  HADD2.F32 R31, -RZ, R115.reuse.H1_H1 ;  /* 0x30000073ff1f7230 */ /* 0x100fe40000004100 */
[-C--:B------:R-:W-:Y:S01]  /*1450*/  FMUL.FTZ R24, R24, R88.reuse ;  /* 0x0000005818187220 */ /* 0x080fe20000410000 */
[----:B------:R-:W-:Y:S02]  /*1460*/  HADD2.F32 R25, -RZ, R115.H0_H0 ;  /* 0x20000073ff197230 */ /* 0x000fe40000004100 */
[----:B------:R-:W-:Y:S01]  /*1470*/  FMUL.FTZ R27, R27, R88 ;  /* 0x000000581b1b7220 */ /* 0x000fe20000410000 */
[--C-:B------:R-:W-:Y:S02]  /*1480*/  HADD2.F32 R26, -RZ, R117.reuse.H0_H0 ;  /* 0x20000075ff1a7230 */ /* 0x100fe40000004100 */
[----:B------:R-:W-:Y:S01]  /*1490*/  FMUL.FTZ R30, R30, R31 ;  /* 0x0000001f1e1e7220 */ /* 0x000fe20000410000 */
[----:B------:R-:W-:-:S02]  /*14a0*/  HADD2.F32 R50, -RZ, R117.H1_H1 ;  /* 0x30000075ff327230 */ /* 0x000fc40000004100 */
[----:B------:R-:W-:Y:S01]  /*14b0*/  FMUL.FTZ R28, R24, R25 ;  /* 0x00000019181c7220 */ /* 0x000fe20000410000 */
[----:B------:R-:W-:Y:S02]  /*14c0*/  FMUL.FTZ R29, R29, R26 ;  /* 0x0000001a1d1d7220 */ /* 0x000fe40000410000 */
[----:B------:R-:W-:-:S07]  /*14d0*/  FMUL.FTZ R31, R27, R50 ;  /* 0x000000321b1f7220 */ /* 0x000fce0000410000 */
.L_x_16529:
        /* <DEDUP_REMOVED lines=22> */
.L_x_16530:
[-C--:B-1---5:R-:W-:Y:S01]  /*1640*/  FMUL.FTZ R50, R25, R88.reuse ;  /* 0x0000005819327220 */ /* 0x0a2fe20000410000 */
[----:B------:R-:W-:Y:S02]  /*1650*/  HADD2.F32 R25, -RZ, R119.H0_H0 ;  /* 0x20000077ff197230 */ /* 0x000fe40000004100 */
[-C--:B------:R-:W-:Y:S01]  /*1660*/  FMUL.FTZ R24, R24, R88.reuse ;  /* 0x0000005818187220 */ /* 0x080fe20000410000 */
[----:B------:R-:W-:Y:S02]  /*1670*/  HADD2.F32 R51, -RZ, R121.H0_H0 ;  /* 0x20000079ff337230 */ /* 0x000fe40000004100 */
[-C--:B------:R-:W-:Y:S01]  /*1680*/  FMUL.FTZ R26, R26, R88.reuse ;  /* 0x000000581a1a7220 */ /* 0x080fe20000410000 */
[----:B------:R-:W-:Y:S02]  /*1690*/  HADD2.F32 R77, -RZ, R119.H1_H1 ;  /* 0x30000077ff4d7230 */ /* 0x000fe40000004100 */
[----:B------:R-:W-:Y:S01]  /*16a0*/  FMUL.FTZ R27, R27, R88 ;  /* 0x000000581b1b7220 */ /* 0x000fe20000410000 */
[----:B------:R-:W-:-:S02]  /*16b0*/  HADD2.F32 R76, -RZ, R121.H1_H1 ;  /* 0x30000079ff4c7230 */ /* 0x000fc40000004100 */
[----:B------:R-:W-:Y:S01]  /*16c0*/  FMUL.FTZ R24, R24, R25 ;  /* 0x0000001918187220 */ /* 0x000fe20000410000 */
[----:B------:R-:W-:Y:S01]  /*16d0*/  FMUL.FTZ R25, R50, R51 ;  /* 0x0000003332197220 */ /* 0x000fe20000410000 */
[----:B------:R-:W-:Y:S01]  /*16e0*/  FMUL.FTZ R26, R26, R77 ;  /* 0x0000004d1a1a7220 */ /* 0x000fe20000410000 */
[----:B------:R-:W-:-:S07]  /*16f0*/  FMUL.FTZ R27, R27, R76 ;  /* 0x0000004c1b1b7220 */ /* 0x000fce0000410000 */
.L_x_16531:
[----:B------:R-:W0:Y:S01]  /*1700*/  @P1 LDC.64 R50, c[0x0][0x3a0] ;  /* 0x0000e800ff321b82 */ /* 0x000e220000000a00 */
[----:B------:R-:W-:Y:S01]  /*1710*/  IADD3 R97, PT, PT, R83, 0x500, RZ ;  /* 0x0000050053617810 */ /* 0x000fe20007ffe0ff */
[----:B------:R-:W-:-:S04]  /*1720*/  IMAD.WIDE.U32 R76, R95, 0x10, R84 ;  /* 0x000000105f4c7825 */ /* 0x000fc800078e0054 */
[C---:B------:R-:W-:Y:S01]  /*1730*/  IMAD.WIDE.U32 R48, R97.reuse, 0x10, R48 ;  /* 0x0000001061307825 */ /* 0x040fe200078e0030 */
[----:B------:R1:W-:Y:S03]  /*1740*/  STG.E.128 desc[UR6][R76.64], R24 ;  /* 0x000000184c007986 */ /* 0x0003e6000c101d06 */
[----:B0-----:R-:W-:Y:S02]  /*1750*/  @P1 IMAD.WIDE.U32 R86, R97, 0x10, R50 ;  /* 0x0000001061561825 */ /* 0x001fe400078e0032 */
[----:B------:R-:W5:Y:S04]  /*1760*/  LDG.E.128 R48, desc[UR6][R48.64] ;  /* 0x0000000630307981 */ /* 0x000f68000c1e1d00 */
        /* <DEDUP_REMOVED lines=15> */
.L_x_16532:
        /* <DEDUP_REMOVED lines=12> */
.L_x_16533:
        /* <DEDUP_REMOVED lines=105> */
.L_x_16535:
[----:B------:R-:W-:Y:S05]  /*1fb0*/  BSYNC.RECONVERGENT B0 ;  /* 0x0000000000007941 */ /* 0x000fea0003800200 */
.L_x_16534:
        /* <DEDUP_REMOVED lines=10> */
[----:B------:R-:W-:Y:S02]  /*2060*/  @P2 IADD3 R85, PT, PT, R85, 0x40, RZ ;  /* 0x0000004055552810 */ /* 0x000fe40007ffe0ff */
[----:B------:R-:W-:Y:S02]  /*2070*/  ISETP.NE.AND P2, PT, RZ, UR12, PT ;  /* 0x0000000cff007c0c */ /* 0x000fe4000bf45270 */
[----:B------:R-:W-:Y:S01]  /*2080*/  @!P1 LEA R100, R82, R85, 0x3 ;  /* 0x0000005552649211 */ /* 0x000fe200078e18ff */
[----:B------:R-:W-:Y:S01]  /*2090*/  HFMA2 R85, -RZ, RZ, 0, 0 ;  /* 0x00000000ff557431 */ /* 0x000fe200000001ff */
[----:B------:R-:W-:-:S03]  /*20a0*/  @!P1 MOV R85, 0x300 ;  /* 0x0000030000559802 */ /* 0x000fc60000000f00 */
[----:B------:R-:W-:Y:S01]  /*20b0*/  @!P1 LDS.64 R76, [R100] ;  /* 0x00000000644c9984 */ /* 0x000fe20000000a00 */
[-C--:B------:R-:W-:Y:S02]  /*20c0*/  I2FP.F32.U32 R101, R85.reuse ;  /* 0x0000005500657245 */ /* 0x080fe40000201000 */
[----:B------:R-:W-:Y:S01]  /*20d0*/  ISETP.NE.AND P1, PT, R78, RZ, PT ;  /* 0x000000ff4e00720c */ /* 0x000fe20003f25270 */
[----:B------:R-:W0:Y:S02]  /*20e0*/  SHFL.DOWN PT, R88, R85, 0x4, 0x1f ;  /* 0x08801f0055587f89 */ /* 0x000e2400000e0000 */
[----:B0-----:R-:W-:Y:S02]  /*20f0*/  IADD3 R99, PT, PT, R88, R85, RZ ;  /* 0x0000005558637210 */ /* 0x001fe40007ffe0ff */
[----:B------:R-:W-:Y:S02]  /*2100*/  I2FP.F32.S32 R88, R88 ;  /* 0x0000005800587245 */ /* 0x000fe40000201400 */
[----:B------:R-:W-:Y:S01]  /*2110*/  I2FP.F32.S32 R84, R99 ;  /* 0x0000006300547245 */ /* 0x000fe20000201400 */
[----:B------:R-:W0:Y:S03]  /*2120*/  SHFL.DOWN PT, R86, R99, 0x2, 0x1f ;  /* 0x08401f0063567f89 */ /* 0x000e2600000e0000 */
[----:B------:R-:W1:Y:S01]  /*2130*/  MUFU.RCP R87, R84 ;  /* 0x0000005400577308 */ /* 0x000e620000001000 */
[----:B------:R-:W2:Y:S04]  /*2140*/  SHFL.DOWN PT, R103, R76, 0x4, 0x1f ;  /* 0x08801f004c677f89 */ /* 0x000ea800000e0000 */
[----:B------:R-:W3:Y:S01]  /*2150*/  SHFL.DOWN PT, R98, R77, 0x4, 0x1f ;  /* 0x08801f004d627f89 */ /* 0x000ee200000e0000 */
[----:B0-----:R-:W-:Y:S01]  /*2160*/  IADD3 R99, PT, PT, R99, R86, RZ ;  /* 0x0000005663637210 */ /* 0x001fe20007ffe0ff */
[C---:B--2---:R-:W-:Y:S01]  /*2170*/  FMUL.FTZ R100, R103.reuse, R88 ;  /* 0x0000005867647220 */ /* 0x044fe20000410000 */
[----:B------:R-:W-:-:S03]  /*2180*/  FADD.FTZ R103, -R103, R76 ;  /* 0x0000004c67677221 */ /* 0x000fc60000010100 */
[----:B------:R-:W-:Y:S01]  /*2190*/  FFMA.FTZ R100, R101, R76, R100 ;  /* 0x0000004c65647223 */ /* 0x000fe20000010064 */
[----:B---3--:R-:W-:Y:S01]  /*21a0*/  FADD.FTZ R98, R98, R77 ;  /* 0x0000004d62627221 */ /* 0x008fe20000010000 */
[----:B------:R-:W-:Y:S02]  /*21b0*/  I2FP.F32.S32 R77, R99 ;  /* 0x00000063004d7245 */ /* 0x000fe40000201400 */
[----:B-1----:R-:W-:Y:S01]  /*21c0*/  FMUL.FTZ R85, R87, R100 ;  /* 0x0000006457557220 */ /* 0x002fe20000410000 */
[----:B------:R-:W-:-:S04]  /*21d0*/  FMUL.FTZ R100, R103, R103 ;  /* 0x0000006767647220 */ /* 0x000fc80000410000 */
[----:B------:R-:W0:Y:S01]  /*21e0*/  SHFL.DOWN PT, R76, R85, 0x2, 0x1f ;  /* 0x08401f00554c7f89 */ /* 0x000e2200000e0000 */
[----:B------:R-:W-:-:S04]  /*21f0*/  FMUL.FTZ R101, R100, R101 ;  /* 0x0000006564657220 */ /* 0x000fc80000410000 */
[----:B------:R-:W-:-:S04]  /*2200*/  FMUL.FTZ R101, R101, R88 ;  /* 0x0000005865657220 */ /* 0x000fc80000410000 */
[----:B------:R-:W-:Y:S01]  /*2210*/  FFMA.FTZ R103, R87, R101, R98 ;  /* 0x0000006557677223 */ /* 0x000fe20000010062 */
[----:B------:R-:W-:Y:S01]  /*2220*/  I2FP.F32.S32 R101, R86 ;  /* 0x0000005600657245 */ /* 0x000fe20000201400 */
[----:B------:R-:W1:Y:S01]  /*2230*/  MUFU.RCP R87, R77 ;  /* 0x0000004d00577308 */ /* 0x000e620000001000 */
[----:B------:R-:W2:Y:S04]  /*2240*/  SHFL.DOWN PT, R86, R99, 0x1, 0x1f ;  /* 0x08201f0063567f89 */ /* 0x000ea800000e0000 */
[----:B------:R-:W3:Y:S01]  /*2250*/  SHFL.DOWN PT, R88, R103, 0x2, 0x1f ;  /* 0x08401f0067587f89 */ /* 0x000ee200000e0000 */
[----:B0-----:R-:W-:Y:S01]  /*2260*/  FMUL.FTZ R105, R76, R101 ;  /* 0x000000654c697220 */ /* 0x001fe20000410000 */
[----:B------:R-:W-:-:S03]  /*2270*/  FADD.FTZ R76, R85, -R76 ;  /* 0x8000004c554c7221 */ /* 0x000fc60000010000 */
[----:B------:R-:W-:Y:S01]  /*2280*/  FFMA.FTZ R98, R84, R85, R105 ;  /* 0x0000005554627223 */ /* 0x000fe20000010069 */
[----:B------:R-:W-:-:S03]  /*2290*/  FMUL.FTZ R85, R76, R76 ;  /* 0x0000004c4c557220 */ /* 0x000fc60000410000 */
[----:B-1----:R-:W-:Y:S01]  /*22a0*/  FMUL.FTZ R76, R87, R98 ;  /* 0x00000062574c7220 */ /* 0x002fe20000410000 */
[----:B------:R-:W-:Y:S01]  /*22b0*/  FMUL.FTZ R84, R84, R85 ;  /* 0x0000005554547220 */ /* 0x000fe20000410000 */
[----:B--2---:R-:W-:-:S03]  /*22c0*/  IADD3 R98, PT, PT, R99, R86, RZ ;  /* 0x0000005663627210 */ /* 0x004fc60007ffe0ff */
[----:B------:R-:W0:Y:S01]  /*22d0*/  SHFL.DOWN PT, R85, R76, 0x1, 0x1f ;  /* 0x08201f004c557f89 */ /* 0x000e2200000e0000 */
[----:B------:R-:W-:Y:S01]  /*22e0*/  FMUL.FTZ R84, R84, R101 ;  /* 0x0000006554547220 */ /* 0x000fe20000410000 */
[----:B---3--:R-:W-:-:S04]  /*22f0*/  FADD.FTZ R88, R103, R88 ;  /* 0x0000005867587221 */ /* 0x008fc80000010000 */
[----:B------:R-:W-:Y:S01]  /*2300*/  FFMA.FTZ R87, R87, R84, R88 ;  /* 0x0000005457577223 */ /* 0x000fe20000010058 */
[----:B------:R-:W-:Y:S02]  /*2310*/  I2FP.F32.S32 R84, R98 ;  /* 0x0000006200547245 */ /* 0x000fe40000201400 */
[----:B------:R-:W-:Y:S02]  /*2320*/  I2FP.F32.S32 R98, R86 ;  /* 0x0000005600627245 */ /* 0x000fe40000201400 */
[----:B------:R-:W1:Y:S02]  /*2330*/  SHFL.DOWN PT, R88, R87, 0x1, 0x1f ;  /* 0x08201f0057587f89 */ /* 0x000e6400000e0000 */
[----:B------:R-:W2:Y:S01]  /*2340*/  MUFU.RCP R84, R84 ;  /* 0x0000005400547308 */ /* 0x000ea20000001000 */
[----:B0-----:R-:W-:Y:S01]  /*2350*/  FADD.FTZ R86, R76, -R85 ;  /* 0x800000554c567221 */ /* 0x001fe20000010000 */
[----:B------:R-:W-:-:S03]  /*2360*/  FMUL.FTZ R100, R85, R98 ;  /* 0x0000006255647220 */ /* 0x000fc60000410000 */
[----:B------:R-:W-:Y:S01]  /*2370*/  FMUL.FTZ R86, R86, R86 ;  /* 0x0000005656567220 */ /* 0x000fe20000410000 */
[C---:B------:R-:W-:Y:S02]  /*2380*/  FFMA.FTZ R85, R77.reuse, R76, R100 ;  /* 0x0000004c4d557223 */ /* 0x040fe40000010064 */
[----:B------:R-:W0:Y:S01]  /*2390*/  LDC R100, c[0x0][0x448] ;  /* 0x00011200ff647b82 */ /* 0x000e220000000800 */
[----:B------:R-:W-:Y:S01]  /*23a0*/  FMUL.FTZ R86, R77, R86 ;  /* 0x000000564d567220 */ /* 0x000fe20000410000 */
[----:B--2---:R-:W-:Y:S01]  /*23b0*/  FMUL.FTZ R85, R84, R85 ;  /* 0x0000005554557220 */ /* 0x004fe20000410000 */
[----:B-1----:R-:W-:Y:S02]  /*23c0*/  FADD.FTZ R77, R87, R88 ;  /* 0x00000058574d7221 */ /* 0x002fe40000010000 */
[----:B------:R-:W-:-:S03]  /*23d0*/  FMUL.FTZ R86, R86, R98 ;  /* 0x0000006256567220 */ /* 0x000fc60000410000 */
[----:B------:R-:W1:Y:S01]  /*23e0*/  SHFL.IDX PT, R85, R85, RZ, 0x1f ;  /* 0x00001fff55557589 */ /* 0x000e6200000e0000 */
[----:B------:R-:W-:Y:S02]  /*23f0*/  FFMA.FTZ R98, R84, R86, R77 ;  /* 0x0000005654627223 */ /* 0x000fe4000001004d */
[----:B------:R-:W2:Y:S03]  /*2400*/  @!P1 LDC.64 R76, c[0x0][0x3c0] ;  /* 0x0000f000ff4c9b82 */ /* 0x000ea60000000a00 */
[----:B------:R3:W0:Y:S01]  /*2410*/  SHFL.IDX PT, R101, R98, RZ, 0x1f ;  /* 0x00001fff62657589 */ /* 0x00062200000e0000 */
[C---:B-1----:R-:W-:Y:S01]  /*2420*/  FSEL R87, R85.reuse, RZ, !P2 ;  /* 0x000000ff55577208 */ /* 0x042fe20005000000 */
[----:B------:R-:W-:Y:S01]  /*2430*/  FMUL.FTZ R99, R85, R85 ;  /* 0x0000005555637220 */ /* 0x000fe20000410000 */
[----:B--2---:R-:W-:-:S04]  /*2440*/  @!P1 IMAD.WIDE R76, R81, 0x4, R76 ;  /* 0x00000004514c9825 */ /* 0x004fc800078e024c */
[----:B------:R-:W-:Y:S01]  /*2450*/  FADD.FTZ R88, -R87, R43 ;  /* 0x0000002b57587221 */ /* 0x000fe20000010100 */
[----:B---3--:R-:W-:Y:S01]  /*2460*/  FSEL R98, R99, RZ, P2 ;  /* 0x000000ff63627208 */ /* 0x008fe20001000000 */
[----:B0-----:R-:W-:Y:S01]  /*2470*/  FFMA.FTZ R43, R101, UR11, R100 ;  /* 0x0000000b652b7c23 */ /* 0x001fe20008010064 */
[C---:B------:R-:W-:Y:S01]  /*2480*/  FADD.FTZ R118, -R87.reuse, R32 ;  /* 0x0000002057767221 */ /* 0x040fe20000010100 */
[C---:B------:R-:W-:Y:S01]  /*2490*/  FADD.FTZ R32, -R87.reuse, R33 ;  /* 0x0000002157207221 */ /* 0x040fe20000010100 */
[----:B------:R-:W-:Y:S01]  /*24a0*/  FADD.FTZ R84, -R87, R40 ;  /* 0x0000002857547221 */ /* 0x000fe20000010100 */
[----:B------:R-:W-:Y:S01]  /*24b0*/  FADD.FTZ R43, R43, R98 ;  /* 0x000000622b2b7221 */ /* 0x000fe20000010000 */
[C---:B------:R-:W-:Y:S01]  /*24c0*/  FADD.FTZ R86, -R87.reuse, R41 ;  /* 0x0000002957567221 */ /* 0x040fe20000010100 */
[C---:B------:R-:W-:Y:S01]  /*24d0*/  FADD.FTZ R122, -R87.reuse, R48 ;  /* 0x00000030577a7221 */ /* 0x040fe20000010100 */
[----:B------:R-:W0:Y:S01]  /*24e0*/  @!P1 LDC.64 R40, c[0x0][0x3c8] ;  /* 0x0000f200ff289b82 */ /* 0x000e220000000a00 */
        /* <DEDUP_REMOVED lines=11> */
[----:B------:R-:W1:Y:S01]  /*25a0*/  LDC.64 R50, c[0x0][0x428] ;  /* 0x00010a00ff327b82 */ /* 0x000e620000000a00 */
        /* <DEDUP_REMOVED lines=8> */
[C---:B------:R-:W-:Y:S01]  /*2630*/  FMUL.FTZ R101, R33.reuse, R38 ;  /* 0x0000002621657220 */ /* 0x040fe20000410000 */
[----:B------:R-:W-:Y:S01]  /*2640*/  FMUL.FTZ R99, R33, R48 ;  /* 0x0000003021637220 */ /* 0x000fe20000410000 */
[----:B------:R-:W-:Y:S01]  /*2650*/  FFMA.FTZ R38, R39, R13, R2 ;  /* 0x0000000d27267223 */ /* 0x000fe20000010002 */
[----:B------:R-:W-:Y:S01]  /*2660*/  FFMA.FTZ R39, R49, R15, R64 ;  /* 0x0000000f31277223 */ /* 0x000fe20000010040 */
[C---:B------:R-:W-:Y:S01]  /*2670*/  FMUL.FTZ R25, R33.reuse, R84 ;  /* 0x0000005421197220 */ /* 0x040fe20000410000 */
[----:B------:R-:W2:Y:S01]  /*2680*/  LDC.64 R48, c[0x0][0x380] ;  /* 0x0000e000ff307b82 */ /* 0x000ea20000000a00 */
[C---:B------:R-:W-:Y:S01]  /*2690*/  FMUL.FTZ R86, R33.reuse, R86 ;  /* 0x0000005621567220 */ /* 0x040fe20000410000 */
[----:B------:R-:W-:Y:S01]  /*26a0*/  FMUL.FTZ R26, R33, R36 ;  /* 0x00000024211a7220 */ /* 0x000fe20000410000 */
[----:B------:R-:W-:Y:S01]  /*26b0*/  FADD.FTZ R100, -R87, R31 ;  /* 0x0000001f57647221 */ /* 0x000fe20000010100 */
[----:B------:R-:W-:Y:S01]  /*26c0*/  FMUL.FTZ R29, R33, R114 ;  /* 0x00000072211d7220 */ /* 0x000fe20000410000 */
[----:B------:R-:W-:Y:S01]  /*26d0*/  FADD.FTZ R102, -R87, R24 ;  /* 0x0000001857667221 */ /* 0x000fe20000010100 */
[----:B0-----:R-:W-:-:S04]  /*26e0*/  @!P1 IMAD.WIDE R40, R81, 0x4, R40 ;  /* 0x0000000451289825 */ /* 0x001fc800078e0228 */
[C---:B------:R-:W-:Y:S01]  /*26f0*/  FMUL.FTZ R30, R33.reuse, R32 ;  /* 0x00000020211e7220 */ /* 0x040fe20000410000 */
[C---:B------:R-:W-:Y:S01]  /*2700*/  FMUL.FTZ R103, R33.reuse, R34 ;  /* 0x0000002221677220 */ /* 0x040fe20000410000 */
[C---:B------:R-:W-:Y:S01]  /*2710*/  FMUL.FTZ R24, R33.reuse, R120 ;  /* 0x0000007821187220 */ /* 0x040fe20000410000 */
[C---:B------:R-:W-:Y:S01]  /*2720*/  FMUL.FTZ R27, R33.reuse, R116 ;  /* 0x00000074211b7220 */ /* 0x040fe20000410000 */
[----:B------:R-:W-:Y:S01]  /*2730*/  FMUL.FTZ R31, R33, R104 ;  /* 0x00000068211f7220 */ /* 0x000fe20000410000 */
[----:B-1----:R-:W-:-:S04]  /*2740*/  IMAD.WIDE.U32 R34, R83, 0x10, R50 ;  /* 0x0000001053227825 */ /* 0x002fc800078e0032 */
[----:B------:R-:W-:Y:S01]  /*2750*/  FFMA.FTZ R36, R25, R79, R0 ;  /* 0x0000004f19247223 */ /* 0x000fe20000010000 */
[----:B------:R-:W-:Y:S01]  /*2760*/  FFMA.FTZ R37, R86, R14, R65 ;  /* 0x0000000e56257223 */ /* 0x000fe20000010041 */
[C---:B------:R-:W-:Y:S01]  /*2770*/  FMUL.FTZ R28, R33.reuse, R118 ;  /* 0x00000076211c7220 */ /* 0x040fe20000410000 */
[C---:B------:R-:W-:Y:S01]  /*2780*/  FMUL.FTZ R109, R33.reuse, R108 ;  /* 0x0000006c216d7220 */ /* 0x040fe20000410000 */
[----:B------:R-:W-:Y:S01]  /*2790*/  FFMA.FTZ R25, R26, R18, R67 ;  /* 0x000000121a197223 */ /* 0x000fe20000010043 */
[C---:B------:R-:W-:Y:S01]  /*27a0*/  FMUL.FTZ R32, R33.reuse, R110 ;  /* 0x0000006e21207220 */ /* 0x040fe20000410000 */
[C---:B------:R-:W-:Y:S01]  /*27b0*/  FMUL.FTZ R104, R33.reuse, R112 ;  /* 0x0000007021687220 */ /* 0x040fe20000410000 */
[C---:B------:R-:W-:Y:S01]  /*27c0*/  FMUL.FTZ R105, R33.reuse, R98 ;  /* 0x0000006221697220 */ /* 0x040fe20000410000 */
[----:B------:R-:W-:Y:S01]  /*27d0*/  FMUL.FTZ R107, R33, R100 ;  /* 0x00000064216b7220 */ /* 0x000fe20000410000 */
[----:B------:R-:W-:Y:S01]  /*27e0*/  FFMA.FTZ R26, R29, R17, R4 ;  /* 0x000000111d1a7223 */ /* 0x000fe20000010004 */
[----:B------:R0:W-:Y:S01]  /*27f0*/  @!P1 STG.E desc[UR6][R76.64], R85 ;  /* 0x000000554c009986 */ /* 0x0001e2000c101906 */
[C---:B------:R-:W-:Y:S01]  /*2800*/  FMUL.FTZ R102, R33.reuse, R102 ;  /* 0x0000006621667220 */ /* 0x040fe20000410000 */
[C---:B------:R-:W-:Y:S01]  /*2810*/  FMUL.FTZ R100, R33.reuse, R106 ;  /* 0x0000006a21647220 */ /* 0x040fe20000410000 */
[C---:B------:R-:W-:Y:S01]  /*2820*/  FMUL.FTZ R42, R33.reuse, R124 ;  /* 0x0000007c212a7220 */ /* 0x040fe20000410000 */
[----:B------:R-:W-:Y:S01]  /*2830*/  FFMA.FTZ R29, R30, R22, R69 ;  /* 0x000000161e1d7223 */ /* 0x000fe20000010045 */
[C---:B------:R-:W-:Y:S01]  /*2840*/  FMUL.FTZ R98, R33.reuse, R122 ;  /* 0x0000007a21627220 */ /* 0x040fe20000410000 */
[----:B------:R-:W-:Y:S01]  /*2850*/  FMUL.FTZ R43, R33, R43 ;  /* 0x0000002b212b7220 */ /* 0x000fe20000410000 */
[----:B------:R1:W-:Y:S01]  /*2860*/  @!P1 STG.E desc[UR6][R40.64], R33 ;  /* 0x0000002128009986 */ /* 0x0003e2000c101906 */
        /* <DEDUP_REMOVED lines=8> */
[----:B0-----:R-:W-:-:S04]  /*28f0*/  IMAD.WIDE.U32 R84, R93, 0x10, R50 ;  /* 0x000000105d547825 */ /* 0x001fc800078e0032 */
[----:B------:R-:W-:Y:S01]  /*2900*/  FFMA.FTZ R32, R32, R52, R7 ;  /* 0x0000003420207223 */ /* 0x000fe20000010007 */
[----:B------:R-:W-:Y:S01]  /*2910*/  FFMA.FTZ R43, R43, R63, R74 ;  /* 0x0000003f2b2b7223 */ /* 0x000fe2000001004a */
[----:B-1----:R-:W-:Y:S01]  /*2920*/  FFMA.FTZ R33, R104, R54, R71 ;  /* 0x0000003668217223 */ /* 0x002fe20000010047 */
[----:B------:R-:W-:-:S04]  /*2930*/  IMAD.WIDE.U32 R76, R95, 0x10, R50 ;  /* 0x000000105f4c7825 */ /* 0x000fc800078e0032 */
[----:B------:R-:W-:Y:S01]  /*2940*/  FFMA.FTZ R41, R42, R62, R75 ;  /* 0x0000003e2a297223 */ /* 0x000fe2000001004b */
[----:B------:R-:W-:Y:S01]  /*2950*/  FFMA.FTZ R40, R98, R60, R11 ;  /* 0x0000003c62287223 */ /* 0x000fe2000001000b */
[----:B------:R-:W-:Y:S01]  /*2960*/  FFMA.FTZ R42, R99, R61, R12 ;  /* 0x0000003d632a7223 */ /* 0x000fe2000001000c */
[----:B------:R-:W-:Y:S01]  /*2970*/  IMAD.WIDE.U32 R50, R97, 0x10, R50 ;  /* 0x0000001061327825 */ /* 0x000fe200078e0032 */
[----:B------:R0:W-:Y:S01]  /*2980*/  STG.E.128 desc[UR6][R88.64], R24 ;  /* 0x0000001858007986 */ /* 0x0001e2000c101d06 */
[----:B--2---:R-:W-:-:S03]  /*2990*/  IADD3 R81, PT, PT, R81, R48, RZ ;  /* 0x0000003051517210 */ /* 0x004fc60007ffe0ff */
[----:B------:R0:W-:Y:S01]  /*29a0*/  STG.E.128 desc[UR6][R86.64], R28 ;  /* 0x0000001c56007986 */ /* 0x0001e2000c101d06 */
[----:B------:R-:W-:Y:S01]  /*29b0*/  ISETP.GE.AND P1, PT, R81, R49, PT ;  /* 0x000000315100720c */ /* 0x000fe20003f26270 */
[----:B---3--:R-:W-:Y:S01]  /*29c0*/  FFMA.FTZ R34, R105, R53, R8 ;  /* 0x0000003569227223 */ /* 0x008fe20000010008 */
[----:B------:R-:W-:Y:S01]  /*29d0*/  FFMA.FTZ R35, R107, R55, R70 ;  /* 0x000000376b237223 */ /* 0x000fe20000010046 */
[----:B------:R-:W-:Y:S01]  /*29e0*/  FFMA.FTZ R36, R102, R56, R9 ;  /* 0x0000003866247223 */ /* 0x000fe20000010009 */
[----:B------:R-:W-:Y:S01]  /*29f0*/  FFMA.FTZ R37, R100, R58, R73 ;  /* 0x0000003a64257223 */ /* 0x000fe20000010049 */
[----:B------:R-:W-:Y:S01]  /*2a00*/  FFMA.FTZ R38, R103, R57, R10 ;  /* 0x0000003967267223 */ /* 0x000fe2000001000a */
[----:B------:R-:W-:Y:S01]  /*2a10*/  FFMA.FTZ R39, R101, R59, R72 ;  /* 0x0000003b65277223 */ /* 0x000fe20000010048 */
[----:B------:R0:W-:Y:S04]  /*2a20*/  STG.E.128 desc[UR6][R84.64], R32 ;  /* 0x0000002054007986 */ /* 0x0001e8000c101d06 */
[----:B------:R0:W-:Y:S04]  /*2a30*/  STG.E.128 desc[UR6][R76.64], R36 ;  /* 0x000000244c007986 */ /* 0x0001e8000c101d06 */
[----:B------:R0:W-:Y:S01]  /*2a40*/  STG.E.128 desc[UR6][R50.64], R40 ;  /* 0x0000002832007986 */ /* 0x0001e2000c101d06 */
[----:B------:R-:W-:Y:S05]  /*2a50*/  @!P1 BRA `(.L_x_16536) ;  /* 0xffffffe000609947 */ /* 0x000fea000383ffff */
[----:B------:R-:W-:Y:S05]  /*2a60*/  EXIT ;  /* 0x000000000000794d */ /* 0x000fea0003800000 */
.L_x_16537:
        /* <DEDUP_REMOVED lines=9> */
.L_x_21036:


//--------------------- .text._ZN10layer_norm13ln_fwd_kernelINS_13Kernel_traitsI6__halfffffjLj6144ELj1ELj1ELj8ELj16ENS_18Kernel_traits_baseILj6144ES2_ffffjLj256EEEEELb0ELb1ELb1ELb0EEEvNS_9FwdParamsE --------------------------
	.section	.text._ZN10layer_norm13ln_fwd_kernelINS_13Kernel_traitsI6__halfffffjLj6144ELj1ELj1ELj8ELj16ENS_18Kernel_traits_baseILj6144ES2_ffffjLj256EEEEELb0ELb1ELb1ELb0EEEvNS_9FwdParamsE,"ax",@progbits
	.align	128
        .global         _ZN10layer_norm13ln_fwd_kernelINS_13Kernel_traitsI6__halfffffjLj6144ELj1ELj1ELj8ELj16ENS_18Kernel_traits_baseILj6144ES2_ffffjLj256EEEEELb0ELb1ELb1ELb0EEEvNS_9FwdParamsE
        .type           _ZN10layer_norm13ln_fwd_kernelINS_13Kernel_traitsI6__halfffffjLj6144ELj1ELj1ELj8ELj16ENS_18Kernel_traits_baseILj6144ES2_ffffjLj256EEEEELb0ELb1ELb1ELb0EEEvNS_9FwdParamsE,@function
        .size           _ZN10layer_norm13ln_fwd_kernelINS_13Kernel_traitsI6__halfffffjLj6144ELj1ELj1ELj8ELj16ENS_18Kernel_traits_baseILj6144ES2_ffffjLj256EEEEELb0ELb1ELb1ELb0EEEvNS_9FwdParamsE,(.L_x_21037 - _ZN10layer_norm13ln_fwd_kernelINS_13Kernel_traitsI6__halfffffjLj6144ELj1ELj1ELj8ELj16ENS_18Kernel_traits_baseILj6144ES2_ffffjLj256EEEEELb0ELb1ELb1ELb0EEEvNS_9FwdParamsE)
        .other          _ZN10layer_norm13ln_fwd_kernelINS_13Kernel_traitsI6__halfffffjLj6144ELj1ELj1ELj8ELj16ENS_18Kernel_traits_baseILj6144ES2_ffffjLj256EEEEELb0ELb1ELb1ELb0EEEvNS_9FwdParamsE,@"STO_CUDA_ENTRY STV_DEFAULT"
_ZN10layer_norm13ln_fwd_kernelINS_13Kernel_traitsI6__halfffffjLj6144ELj1ELj1ELj8ELj16ENS_18Kernel_traits_baseILj6144ES2_ffffjLj256EEEEELb0ELb1ELb1ELb0EEEvNS_9FwdParamsE:
.text._ZN10layer_norm13ln_fwd_kernelINS_13Kernel_traitsI6__halfffffjLj6144ELj1ELj1ELj8ELj16ENS_18Kernel_traits_baseILj6144ES2_ffffjLj256EEEEELb0ELb1ELb1ELb0EEEvNS_9FwdParamsE:
        /* <DEDUP_REMOVED lines=29> */
[----:B-1----:R-:W-:-:S05]  /*01d0*/  @P0 IMAD.WIDE.U32 R26, R7, 0x8, R26 ;  /* 0x00000008071a0825 */ /* 0x002fca00078e001a */
[----:B------:R0:W5:Y:S02]  /*01e0*/  @P0 LD.E.64 R46, desc[UR12][R26.64] ;  /* 0x0000000c1a2e0980 */ /* 0x000164000c101b00 */
[----:B------:R-:W1:Y:S01]  /*01f0*/  @P1 LDC.64 R34, c[0x0][0x3e8] ;  /* 0x0000fa00ff221b82 */ /* 0x000e620000000a00 */
[C---:B--2---:R-:W-:Y:S01]  /*0200*/  @P0 IMAD.WIDE.U32 R28, R7.reuse, 0x8, R28 ;  /* 0x00000008071c0825 */ /* 0x044fe200078e001c */
[----:B------:R-:W-:-:S04]  /*0210*/  @P0 LOP3.LUT R7, R7, 0x100, RZ, 0xfc, !PT ;  /* 0x0000010007070812 */ /* 0x000fc800078efcff */
[----:B------:R0:W5:Y:S02]  /*0220*/  @P0 LDG.E.64 R50, desc[UR12][R28.64] ;  /* 0x0000000c1c320981 */ /* 0x000164000c1e1b00 */
[----:B------:R-:W2:Y:S01]  /*0230*/  @P2 LDC.64 R36, c[0x0][0x3d0] ;  /* 0x0000f400ff242b82 */ /* 0x000ea20000000a00 */
[----:B---3--:R-:W-:-:S05]  /*0240*/  @P1 IMAD.WIDE.U32 R30, R7, 0x8, R30 ;  /* 0x00000008071e1825 */ /* 0x008fca00078e001e */
[----:B------:R0:W5:Y:S02]  /*0250*/  @P1 LDG.E.64 R10, desc[UR12][R30.64] ;  /* 0x0000000c1e0a1981 */ /* 0x000164000c1e1b00 */
[----:B------:R-:W3:Y:S01]  /*0260*/  @P2 LDC.64 R38, c[0x0][0x438] ;  /* 0x00010e00ff262b82 */ /* 0x000ee20000000a00 */
[----:B----4-:R-:W-:-:S05]  /*0270*/  @P1 IMAD.WIDE.U32 R32, R7, 0x8, R32 ;  /* 0x0000000807201825 */ /* 0x010fca00078e0020 */
[----:B------:R0:W5:Y:S02]  /*0280*/  @P1 LD.E.64 R44, desc[UR12][R32.64] ;  /* 0x0000000c202c1980 */ /* 0x000164000c101b00 */
[----:B------:R-:W4:Y:S01]  /*0290*/  @P2 LDC.64 R52, c[0x0][0x3e8] ;  /* 0x0000fa00ff342b82 */ /* 0x000f220000000a00 */
[C---:B-1----:R-:W-:Y:S01]  /*02a0*/  @P1 IMAD.WIDE.U32 R34, R7.reuse, 0x8, R34 ;  /* 0x0000000807221825 */ /* 0x042fe200078e0022 */
[----:B------:R-:W-:-:S04]  /*02b0*/  @P1 IADD3 R7, PT, PT, R7, 0x100, RZ ;  /* 0x0000010007071810 */ /* 0x000fc80007ffe0ff */
[----:B------:R0:W5:Y:S02]  /*02c0*/  @P1 LDG.E.64 R48, desc[UR12][R34.64] ;  /* 0x0000000c22301981 */ /* 0x000164000c1e1b00 */
[----:B------:R-:W1:Y:S01]  /*02d0*/  @P3 LDC.64 R54, c[0x0][0x3d0] ;  /* 0x0000f400ff363b82 */ /* 0x000e620000000a00 */
[----:B--2---:R-:W-:-:S05]  /*02e0*/  @P2 IMAD.WIDE.U32 R36, R7, 0x8, R36 ;  /* 0x0000000807242825 */ /* 0x004fca00078e0024 */
[----:B------:R0:W5:Y:S02]  /*02f0*/  @P2 LDG.E.64 R12, desc[UR12][R36.64] ;  /* 0x0000000c240c2981 */ /* 0x000164000c1e1b00 */
[----:B------:R-:W2:Y:S01]  /*0300*/  @P3 LDC.64 R56, c[0x0][0x438] ;  /* 0x00010e00ff383b82 */ /* 0x000ea20000000a00 */
[----:B---3--:R-:W-:-:S05]  /*0310*/  @P2 IMAD.WIDE.U32 R38, R7, 0x8, R38 ;  /* 0x0000000807262825 */ /* 0x008fca00078e0026 */
[----:B------:R0:W5:Y:S02]  /*0320*/  @P2 LD.E.64 R42, desc[UR12][R38.64] ;  /* 0x0000000c262a2980 */ /* 0x000164000c101b00 */
[----:B------:R-:W3:Y:S01]  /*0330*/  @P3 LDC.64 R58, c[0x0][0x3e8] ;  /* 0x0000fa00ff3a3b82 */ /* 0x000ee20000000a00 */
[C---:B----4-:R-:W-:Y:S01]  /*0340*/  @P2 IMAD.WIDE.U32 R52, R7.reuse, 0x8, R52 ;  /* 0x0000000807342825 */ /* 0x050fe200078e0034 */
[----:B------:R-:W-:-:S04]  /*0350*/  @P2 IADD3 R7, PT, PT, R7, 0x100, RZ ;  /* 0x0000010007072810 */ /* 0x000fc80007ffe0ff */
[----:B------:R0:W5:Y:S02]  /*0360*/  @P2 LDG.E.64 R14, desc[UR12][R52.64] ;  /* 0x0000000c340e2981 */ /* 0x000164000c1e1b00 */
[----:B------:R-:W4:Y:S08]  /*0370*/  @P4 LDC.64 R60, c[0x0][0x3d0] ;  /* 0x0000f400ff3c4b82 */ /* 0x000f300000000a00 */
[----:B------:R-:W0:Y:S08]  /*0380*/  @P4 LDC.64 R64, c[0x0][0x3e8] ;  /* 0x0000fa00ff404b82 */ /* 0x000e300000000a00 */
[----:B------:R-:W0:Y:S01]  /*0390*/  @P4 LDC.64 R62, c[0x0][0x438] ;  /* 0x00010e00ff3e4b82 */ /* 0x000e220000000a00 */
[----:B-1----:R-:W-:-:S04]  /*03a0*/  @P3 IMAD.WIDE.U32 R54, R7, 0x8, R54 ;  /* 0x0000000807363825 */ /* 0x002fc800078e0036 */
[C---:B--2---:R-:W-:Y:S01]  /*03b0*/  @P3 IMAD.WIDE.U32 R56, R7.reuse, 0x8, R56 ;  /* 0x0000000807383825 */ /* 0x044fe200078e0038 */
[----:B------:R1:W5:Y:S03]  /*03c0*/  @P3 LDG.E.64 R16, desc[UR12][R54.64] ;  /* 0x0000000c36103981 */ /* 0x000366000c1e1b00 */
[C---:B---3--:R-:W-:Y:S01]  /*03d0*/  @P3 IMAD.WIDE.U32 R58, R7.reuse, 0x8, R58 ;  /* 0x00000008073a3825 */ /* 0x048fe200078e003a */
[----:B------:R-:W-:Y:S01]  /*03e0*/  @P3 IADD3 R7, PT, PT, R7, 0x100, RZ ;  /* 0x0000010007073810 */ /* 0x000fe20007ffe0ff */
[----:B------:R1:W5:Y:S04]  /*03f0*/  @P3 LD.E.64 R40, desc[UR12][R56.64] ;  /* 0x0000000c38283980 */ /* 0x000368000c101b00 */
[C---:B----4-:R-:W-:Y:S01]  /*0400*/  @P4 IMAD.WIDE.U32 R60, R7.reuse, 0x8, R60 ;  /* 0x00000008073c4825 */ /* 0x050fe200078e003c */
[----:B------:R1:W5:Y:S03]  /*0410*/  @P3 LDG.E.64 R18, desc[UR12][R58.64] ;  /* 0x0000000c3a123981 */ /* 0x000366000c1e1b00 */
[C---:B0-----:R-:W-:Y:S01]  /*0420*/  @P4 IMAD.WIDE.U32 R64, R7.reuse, 0x8, R64 ;  /* 0x0000000807404825 */ /* 0x041fe200078e0040 */
[----:B------:R1:W5:Y:S03]  /*0430*/  @P4 LDG.E.64 R20, desc[UR12][R60.64] ;  /* 0x0000000c3c144981 */ /* 0x000366000c1e1b00 */
[----:B------:R-:W-:Y:S01]  /*0440*/  @P4 IMAD.WIDE.U32 R62, R7, 0x8, R62 ;  /* 0x00000008073e4825 */ /* 0x000fe200078e003e */
[----:B------:R1:W5:Y:S04]  /*0450*/  @P4 LDG.E.64 R22, desc[UR12][R64.64] ;  /* 0x0000000c40164981 */ /* 0x000368000c1e1b00 */
[----:B------:R1:W5:Y:S01]  /*0460*/  @P4 LD.E.64 R2, desc[UR12][R62.64] ;  /* 0x0000000c3e024980 */ /* 0x000362000c101b00 */
[----:B------:R-:W-:-:S02]  /*0470*/  ISETP.GE.U32.AND P0, PT, R0, 0x600, PT ;  /* 0x000006000000780c */ /* 0x000fc40003f06070 */
[----:B------:R-:W-:-:S11]  /*0480*/  @P4 IADD3 R7, PT, PT, R7, 0x100, RZ ;  /* 0x0000010007074810 */ /* 0x000fd60007ffe0ff */
[----:B-1----:R-:W-:Y:S05]  /*0490*/  @!P0 BRA `(.L_x_16540) ;  /* 0x0000000000fc8947 */ /* 0x002fea0003800000 */
        /* <DEDUP_REMOVED lines=10> */
.L_x_16539:
        /* <DEDUP_REMOVED lines=39> */
[----:B------:R1:W5:Y:S01]  /*07b0*/  @P4 LDG.E.64 R20, desc[UR12][R60.64] ;  /* 0x0000000c3c144981 */ /* 0x000362000c1e1b00 */
[C---:B0-----:R-:W-:Y:S01]  /*07c0*/  @P4 IMAD.WIDE.U32 R62, R7.reuse, 0x8, R62 ;  /* 0x00000008073e4825 */ /* 0x041fe200078e003e */
[----:B------:R-:W-:-:S04]  /*07d0*/  @P4 IADD3 R7, PT, PT, R7, 0x100, RZ ;  /* 0x0000010007074810 */ /* 0x000fc80007ffe0ff */
[----:B------:R1:W5:Y:S01]  /*07e0*/  @P4 LDG.E.64 R22, desc[UR12][R62.64] ;  /* 0x0000000c3e164981 */ /* 0x000362000c1e1b00 */
[----:B--2---:R-:W-:-:S05]  /*07f0*/  @P5 IMAD.WIDE.U32 R28, R7, 0x8, R64 ;  /* 0x00000008071c5825 */ /* 0x004fca00078e0040 */
[----:B------:R1:W5:Y:S01]  /*0800*/  @P5 LDG.E.64 R24, desc[UR12][R28.64] ;  /* 0x0000000c1c185981 */ /* 0x000362000c1e1b00 */
[----:B---3--:R-:W-:-:S05]  /*0810*/  @P5 IMAD.WIDE.U32 R30, R7, 0x8, R66 ;  /* 0x00000008071e5825 */ /* 0x008fca00078e0042 */
[----:B------:R1:W5:Y:S01]  /*0820*/  @P5 LDG.E.64 R26, desc[UR12][R30.64] ;  /* 0x0000000c1e1a5981 */ /* 0x000362000c1e1b00 */
[----:B------:R-:W-:Y:S02]  /*0830*/  @P0 CS2R R46, SRZ ;  /* 0x00000000002e0805 */ /* 0x000fe4000001ff00 */
[----:B------:R-:W-:Y:S02]  /*0840*/  @P1 CS2R R44, SRZ ;  /* 0x00000000002c1805 */ /* 0x000fe4000001ff00 */
[----:B------:R-:W-:Y:S02]  /*0850*/  @P2 CS2R R42, SRZ ;  /* 0x00000000002a2805 */ /* 0x000fe4000001ff00 */
[----:B------:R-:W-:Y:S02]  /*0860*/  @P3 CS2R R40, SRZ ;  /* 0x0000000000283805 */ /* 0x000fe4000001ff00 */
[----:B------:R-:W-:Y:S02]  /*0870*/  @P4 CS2R R2, SRZ ;  /* 0x0000000000024805 */ /* 0x000fe4000001ff00 */
[----:B-1----:R-:W-:-:S07]  /*0880*/  @P5 CS2R R54, SRZ ;  /* 0x0000000000365805 */ /* 0x002fce000001ff00 */
.L_x_16540:
[----:B------:R-:W-:Y:S05]  /*0890*/  BSYNC.RECONVERGENT B0 ;  /* 0x0000000000007941 */ /* 0x000fea0003800200 */
.L_x_16538:
[----:B------:R-:W0:Y:S02]  /*08a0*/  LDCU UR4, c[0x0][0x384] ;  /* 0x00007080ff0477ac */ /* 0x000e240008000800 */
[----:B0-----:R-:W-:-:S06]  /*08b0*/  UISETP.GE.AND UP0, UPT, UR7, UR4, UPT ;  /* 0x000000040700728c */ /* 0x001fcc000bf06270 */
[----:B------:R-:W-:-:S13]  /*08c0*/  PLOP3.LUT P0, PT, PT, PT, UP0, 0x80, 0x8 ;  /* 0x000000000008781c */ /* 0x000fda0003f0f008 */
[----:B------:R-:W-:Y:S05]  /*08d0*/  @P0 EXIT ;  /* 0x000000000000094d */ /* 0x000fea0003800000 */
[----:B-----5:R-:W-:Y:S01]  /*08e0*/  MOV R70, R8 ;  /* 0x0000000800467202 */ /* 0x020fe20000000f00 */
[----:B------:R-:W0:Y:S01]  /*08f0*/  LDCU UR22, c[0x0][0x40c] ;  /* 0x00008180ff1677ac */ /* 0x000e220008000800 */
[----:B------:R-:W-:Y:S02]  /*0900*/  SHF.R.U64 R71, R8, 0x10, R9 ;  /* 0x0000001008477819 */ /* 0x000fe40000001209 */
[----:B------:R-:W-:Y:S01]  /*0910*/  MOV R7, R9 ;  /* 0x0000000900077202 */ /* 0x000fe20000000f00 */
[----:B------:R-:W1:Y:S01]  /*0920*/  LDCU UR21, c[0x0][0x388] ;  /* 0x00007100ff1577ac */ /* 0x000e620008000800 */
[----:B------:R-:W-:Y:S02]  /*0930*/  MOV R72, R10 ;  /* 0x0000000a00487202 */ /* 0x000fe40000000f00 */
[----:B------:R-:W-:Y:S01]  /*0940*/  MOV R8, R11 ;  /* 0x0000000b00087202 */ /* 0x000fe20000000f00 */
[----:B------:R-:W2:Y:S01]  /*0950*/  LDCU.U8 UR16, c[0x0][0x410] ;  /* 0x00008200ff1077ac */ /* 0x000ea20008000000 */
[----:B------:R-:W-:-:S02]  /*0960*/  PRMT R70, R70, 0x5410, R7 ;  /* 0x0000541046467816 */ /* 0x000fc40000000007 */
[----:B------:R-:W-:Y:S01]  /*0970*/  PRMT R72, R72, 0x5410, R8 ;  /* 0x0000541048487816 */ /* 0x000fe20000000008 */
[----:B------:R-:W3:Y:S01]  /*0980*/  LDCU UR17, c[0x0][0x400] ;  /* 0x00008000ff1177ac */ /* 0x000ee20008000800 */
[----:B------:R-:W-:Y:S02]  /*0990*/  MOV R7, R50 ;  /* 0x0000003200077202 */ /* 0x000fe40000000f00 */
[----:B------:R-:W-:Y:S01]  /*09a0*/  MOV R8, R51 ;  /* 0x0000003300087202 */ /* 0x000fe20000000f00 */
[----:B------:R-:W4:Y:S01]  /*09b0*/  LDCU.64 UR14, c[0x0][0x3a0] ;  /* 0x00007400ff0e77ac */ /* 0x000f220008000a00 */
[----:B------:R-:W-:Y:S02]  /*09c0*/  SHF.R.U64 R89, R44, 0x10, R45 ;  /* 0x000000102c597819 */ /* 0x000fe4000000122d */
[----:B------:R-:W-:Y:S01]  /*09d0*/  PRMT R86, R7, 0x5410, R8 ;  /* 0x0000541007567816 */ /* 0x000fe20000000008 */
[----:B------:R-:W0:Y:S01]  /*09e0*/  LDCU.128 UR8, c[0x0][0x3f0] ;  /* 0x00007e00ff0877ac */ /* 0x000e220008000c00 */
[----:B------:R-:W-:-:S02]  /*09f0*/  MOV R7, R48 ;  /* 0x0000003000077202 */ /* 0x000fc40000000f00 */
[----:B------:R-:W-:Y:S01]  /*0a00*/  MOV R8, R49 ;  /* 0x0000003100087202 */ /* 0x000fe20000000f00 */
[----:B------:R-:W0:Y:S01]  /*0a10*/  LDCU.64 UR18, c[0x0][0x380] ;  /* 0x00007000ff1277ac */ /* 0x000e220008000a00 */
[----:B------:R-:W-:Y:S02]  /*0a20*/  SHF.R.S32.HI R6, RZ, 0x2, R6 ;  /* 0x00000002ff067819 */ /* 0x000fe40000011406 */
[----:B------:R-:W-:Y:S01]  /*0a30*/  PRMT R87, R7, 0x5410, R8 ;  /* 0x0000541007577816 */ /* 0x000fe20000000008 */
[----:B------:R-:W-:Y:S01]  /*0a40*/  UPLOP3.LUT UP1, UPT, UPT, UPT, UPT, 0x40, 0x4 ;  /* 0x000000000004789c */ /* 0x000fe20003f2e870 */
[----:B------:R-:W-:Y:S02]  /*0a50*/  SHF.R.U32.HI R7, RZ, 0x10, R45 ;  /* 0x00000010ff077819 */ /* 0x000fe4000001162d */
[----:B------:R-:W-:Y:S02]  /*0a60*/  MOV R68, R26 ;  /* 0x0000001a00447202 */ /* 0x000fe40000000f00 */
[----:B------:R-:W-:-:S02]  /*0a70*/  PRMT R89, R89, 0x5410, R7 ;  /* 0x0000541059597816 */ /* 0x000fc40000000007 */
[----:B------:R-:W-:Y:S02]  /*0a80*/  LOP3.LUT R7, R6, 0xff, RZ, 0xc0, !PT ;  /* 0x000000ff06077812 */ /* 0x000fe400078ec0ff */
[----:B------:R-:W-:Y:S02]  /*0a90*/  SHF.R.U32.HI R6, RZ, 0x1, R6 ;  /* 0x00000001ff067819 */ /* 0x000fe40000011606 */
[----:B------:R-:W-:Y:S01]  /*0aa0*/  VIADDMNMX R4, R7, -R4, RZ, !PT ;  /* 0x8000000407047246 */ /* 0x000fe200078001ff */
[----:B------:R-:W-:Y:S01]  /*0ab0*/  IMAD R7, R5, -0x20, R7 ;  /* 0xffffffe005077824 */ /* 0x000fe200078e0207 */
[----:B------:R-:W-:Y:S02]  /*0ac0*/  LOP3.LUT R5, R6, 0x7fffff80, RZ, 0xc0, !PT ;  /* 0x7fffff8006057812 */ /* 0x000fe400078ec0ff */
[----:B------:R-:W-:Y:S02]  /*0ad0*/  VIMNMX R4, PT, PT, R4, 0x20, PT ;  /* 0x0000002004047848 */ /* 0x000fe40003fe0100 */
[----:B------:R-:W-:-:S02]  /*0ae0*/  SHF.R.U64 R69, R26, 0x10, R27 ;  /* 0x000000101a457819 */ /* 0x000fc4000000121b */
[----:B------:R-:W-:Y:S02]  /*0af0*/  LEA R4, R4, R5, 0x2 ;  /* 0x0000000504047211 */ /* 0x000fe400078e10ff */
[----:B------:R-:W-:Y:S02]  /*0b00*/  SHF.R.U32.HI R26, RZ, 0x10, R9 ;  /* 0x00000010ff1a7819 */ /* 0x000fe40000011609 */
[----:B------:R-:W-:Y:S02]  /*0b10*/  I2FP.F32.U32 R4, R4 ;  /* 0x0000000400047245 */ /* 0x000fe40000201000 */
[----:B------:R-:W-:Y:S02]  /*0b20*/  MOV R80, R12 ;  /* 0x0000000c00507202 */ /* 0x000fe40000000f00 */
[----:B------:R0:W0:Y:S01]  /*0b30*/  MUFU.RCP R53, R4 ;  /* 0x0000000400357308 */ /* 0x0000220000001000 */
[----:B------:R-:W-:Y:S02]  /*0b40*/  MOV R9, R13 ;  /* 0x0000000d00097202 */ /* 0x000fe40000000f00 */
[----:B------:R-:W-:-:S02]  /*0b50*/  SHF.R.U64 R90, R42, 0x10, R43 ;  /* 0x000000102a5a7819 */ /* 0x000fc4000000122b */
[----:B------:R-:W-:Y:S02]  /*0b60*/  SHF.R.U32.HI R8, RZ, 0x10, R43 ;  /* 0x00000010ff087819 */ /* 0x000fe4000001162b */
[----:B------:R-:W-:Y:S02]  /*0b70*/  MOV R28, R15 ;  /* 0x0000000f001c7202 */ /* 0x000fe40000000f00 */
[--C-:B------:R-:W-:Y:S02]  /*0b80*/  SHF.R.U64 R63, R14, 0x10, R15.reuse ;  /* 0x000000100e3f7819 */ /* 0x100fe4000000120f */
[----:B------:R-:W-:Y:S02]  /*0b90*/  SHF.R.U32.HI R29, RZ, 0x10, R15 ;  /* 0x00000010ff1d7819 */ /* 0x000fe4000001160f */
[----:B------:R-:W-:Y:S02]  /*0ba0*/  MOV R66, R22 ;  /* 0x0000001600427202 */ /* 0x000fe40000000f00 */
[----:B------:R-:W-:-:S02]  /*0bb0*/  SHF.R.U64 R67, R22, 0x10, R23 ;  /* 0x0000001016437819 */ /* 0x000fc40000001217 */
[----:B------:R-:W-:Y:S02]  /*0bc0*/  VIMNMX R7, PT, PT, RZ, R7, !PT ;  /* 0x00000007ff077248 */ /* 0x000fe40007fe0100 */
[----:B------:R-:W-:Y:S02]  /*0bd0*/  MOV R64, R18 ;  /* 0x0000001200407202 */ /* 0x000fe40000000f00 */
[----:B------:R-:W-:Y:S02]  /*0be0*/  SHF.R.U64 R65, R18, 0x10, R19 ;  /* 0x0000001012417819 */ /* 0x000fe40000001213 */
[----:B------:R-:W-:Y:S02]  /*0bf0*/  MOV R15, R23 ;  /* 0x00000017000f7202 */ /* 0x000fe40000000f00 */
[----:B------:R-:W-:Y:S02]  /*0c00*/  SHF.R.U32.HI R22, RZ, 0x10, R23 ;  /* 0x00000010ff167819 */ /* 0x000fe40000011617 */
[----:B------:R-:W-:-:S02]  /*0c10*/  MOV R62, R14 ;  /* 0x0000000e003e7202 */ /* 0x000fc40000000f00 */
[----:B------:R-:W-:Y:S02]  /*0c20*/  MOV R18, R27 ;  /* 0x0000001b00127202 */ /* 0x000fe40000000f00 */
[----:B------:R-:W-:Y:S02]  /*0c30*/  SHF.R.U32.HI R23, RZ, 0x10, R27 ;  /* 0x00000010ff177819 */ /* 0x000fe4000001161b */
[----:B------:R-:W-:Y:S02]  /*0c40*/  SHF.R.U64 R81, R12, 0x10, R13 ;  /* 0x000000100c517819 */ /* 0x000fe4000000120d */
[----:B------:R-:W-:Y:S02]  /*0c50*/  MOV R14, R19 ;  /* 0x00000013000e7202 */ /* 0x000fe40000000f00 */
[--C-:B------:R-:W-:Y:S02]  /*0c60*/  SHF.R.U64 R73, R10, 0x10, R11.reuse ;  /* 0x000000100a497819 */ /* 0x100fe4000000120b */
[----:B------:R-:W-:-:S02]  /*0c70*/  SHF.R.U32.HI R27, RZ, 0x10, R11 ;  /* 0x00000010ff1b7819 */ /* 0x000fc4000001160b */
[----:B------:R-:W-:Y:S02]  /*0c80*/  SHF.R.U32.HI R12, RZ, 0x10, R13 ;  /* 0x00000010ff0c7819 */ /* 0x000fe4000001160d */
[----:B------:R-:W-:Y:S02]  /*0c90*/  MOV R82, R16 ;  /* 0x0000001000527202 */ /* 0x000fe40000000f00 */
[----:B------:R-:W-:Y:S02]  /*0ca0*/  SHF.R.U64 R83, R16, 0x10, R17 ;  /* 0x0000001010537819 */ /* 0x000fe40000001211 */
[----:B------:R-:W-:Y:S02]  /*0cb0*/  MOV R57, R24 ;  /* 0x0000001800397202 */ /* 0x000fe40000000f00 */
[----:B------:R-:W-:Y:S02]  /*0cc0*/  MOV R56, R25 ;  /* 0x0000001900387202 */ /* 0x000fe40000000f00 */
[--C-:B------:R-:W-:Y:S01]  /*0cd0*/  SHF.R.U64 R58, R24, 0x10, R25.reuse ;  /* 0x00000010183a7819 */ /* 0x100fe20000001219 */
[----:B------:R-:W-:Y:S01]  /*0ce0*/  HADD2.F32 R57, -RZ, R57.H0_H0 ;  /* 0x20000039ff397230 */ /* 0x000fe20000004100 */
[----:B------:R-:W-:Y:S01]  /*0cf0*/  SHF.R.U32.HI R59, RZ, 0x10, R25 ;  /* 0x00000010ff3b7819 */ /* 0x000fe20000011619 */
[----:B------:R-:W-:Y:S01]  /*0d00*/  HADD2.F32 R56, -RZ, R56.H0_H0 ;  /* 0x20000038ff387230 */ /* 0x000fe20000004100 */
[----:B------:R-:W-:Y:S01]  /*0d10*/  PRMT R80, R80, 0x5410, R9 ;  /* 0x0000541050507816 */ /* 0x000fe20000000009 */
[----:B------:R-:W-:Y:S01]  /*0d20*/  HADD2.F32 R58, -RZ, R58.H0_H0 ;  /* 0x2000003aff3a7230 */ /* 0x000fe20000004100 */
[----:B------:R-:W-:Y:S01]  /*0d30*/  PRMT R90, R90, 0x5410, R8 ;  /* 0x000054105a5a7816 */ /* 0x000fe20000000008 */
[----:B------:R-:W-:Y:S01]  /*0d40*/  HADD2.F32 R59, -RZ, R59.H0_H0 ;  /* 0x2000003bff3b7230 */ /* 0x000fe20000004100 */
[--C-:B------:R-:W-:Y:S01]  /*0d50*/  SHF.R.U64 R61, R54, 0x10, R55.reuse ;  /* 0x00000010363d7819 */ /* 0x100fe20000001237 */
[----:B------:R-:W-:Y:S01]  /*0d60*/  HADD2.F32 R54, -RZ, R54.H0_H0 ;  /* 0x20000036ff367230 */ /* 0x000fe20000004100 */
[----:B------:R-:W-:Y:S01]  /*0d70*/  SHF.R.U32.HI R60, RZ, 0x10, R55 ;  /* 0x00000010ff3c7819 */ /* 0x000fe20000011637 */
[----:B------:R-:W-:Y:S01]  /*0d80*/  HADD2.F32 R55, -RZ, R55.H0_H0 ;  /* 0x20000037ff377230 */ /* 0x000fe20000004100 */
        /* <DEDUP_REMOVED lines=13> */
[--C-:B------:R-:W-:Y:S02]  /*0e60*/  SHF.R.U64 R92, R2, 0x10, R3.reuse ;  /* 0x00000010025c7819 */ /* 0x100fe40000001203 */
[----:B------:R-:W-:Y:S02]  /*0e70*/  SHF.R.U32.HI R6, RZ, 0x10, R3 ;  /* 0x00000010ff067819 */ /* 0x000fe40000011603 */
[----:B------:R-:W-:Y:S02]  /*0e80*/  VIMNMX R52, PT, PT, R7, 0x20, PT ;  /* 0x0000002007347848 */ /* 0x000fe40003fe0100 */
        /* <DEDUP_REMOVED lines=18> */
[----:B01234-:R-:W-:-:S07]  /*0fb0*/  LEA R52, R52, R5, 0x2 ;  /* 0x0000000534347211 */ /* 0x01ffce00078e10ff */
.L_x_16582:
[----:B------:R-:W-:-:S06]  /*0fc0*/  UIMAD.WIDE UR4, UR7, 0x4, UR8 ;  /* 0x00000004070478a5 */ /* 0x000fcc000f8e0208 */
[----:B01234-:R-:W-:Y:S02]  /*0fd0*/  MOV R36, UR4 ;  /* 0x0000000400247c02 */ /* 0x01ffe40008000f00 */
[----:B------:R-:W-:-:S05]  /*0fe0*/  MOV R37, UR5 ;  /* 0x0000000500257c02 */ /* 0x000fca0008000f00 */
[----:B------:R-:W2:Y:S01]  /*0ff0*/  LDG.E R36, desc[UR12][R36.64] ;  /* 0x0000000c24247981 */ /* 0x000ea2000c1e1900 */
[----:B------:R-:W-:-:S06]  /*1000*/  UIMAD.WIDE UR4, UR7, 0x4, UR10 ;  /* 0x00000004070478a5 */ /* 0x000fcc000f8e020a */
[----:B------:R-:W-:Y:S02]  /*1010*/  MOV R38, UR4 ;  /* 0x0000000400267c02 */ /* 0x000fe40008000f00 */
[----:B------:R-:W-:-:S05]  /*1020*/  MOV R39, UR5 ;  /* 0x0000000500277c02 */ /* 0x000fca0008000f00 */
[----:B------:R-:W3:Y:S01]  /*1030*/  LDG.E R38, desc[UR12][R38.64] ;  /* 0x0000000c26267981 */ /* 0x000ee2000c1e1900 */
[----:B------:R-:W-:Y:S01]  /*1040*/  BSSY.RECONVERGENT B0, `(.L_x_16541) ;  /* 0x0000061000007945 */ /* 0x000fe20003800200 */
[----:B------:R-:W0:Y:S01]  /*1050*/  S2R R75, SR_TID.X ;  /* 0x00000000004b7919 */ /* 0x000e220000002100 */
[----:B--2---:R-:W-:-:S13]  /*1060*/  R2UR UR20, R36 ;  /* 0x00000000241472ca */ /* 0x004fda00000e0000 */
[----:B------:R-:W-:Y:S01]  /*1070*/  UISETP.GE.AND UP2, UPT, UR20, 0x1, UPT ;  /* 0x000000011400788c */ /* 0x000fe2000bf46270 */
[----:B---3--:R-:W-:Y:S01]  /*1080*/  R2UR UR6, R38 ;  /* 0x00000000260672ca */ /* 0x008fe200000e0000 */
[----:B------:R-:W-:-:S04]  /*1090*/  HFMA2 R38, -RZ, RZ, 0, 0 ;  /* 0x00000000ff267431 */ /* 0x000fc800000001ff */
[----:B------:R-:W-:Y:S02]  /*10a0*/  PLOP3.LUT P0, PT, PT, PT, UP2, 0x80, 0x8 ;  /* 0x000000000008781c */ /* 0x000fe40003f0f028 */
[----:B------:R-:W-:Y:S02]  /*10b0*/  PLOP3.LUT P1, PT, PT, PT, UP2, 0x80, 0x8 ;  /* 0x000000000008781c */ /* 0x000fe40003f2f028 */
[----:B------:R-:W-:Y:S01]  /*10c0*/  PLOP3.LUT P2, PT, PT, PT, UP2, 0x80, 0x8 ;  /* 0x000000000008781c */ /* 0x000fe20003f4f028 */
[----:B------:R-:W-:-:S06]  /*10d0*/  @UP2 UIADD3 UR4, UPT, UPT, UR20, -0x1, URZ ;  /* 0xffffffff14042890 */ /* 0x000fcc000fffe0ff */
[----:B------:R-:W-:Y:S01]  /*10e0*/  MOV R36, UR4 ;  /* 0x0000000400247c02 */ /* 0x000fe20008000f00 */
[----:B------:R-:W-:-:S04]  /*10f0*/  UIMAD UR4, UR7, UR21, URZ ;  /* 0x00000015070472a4 */ /* 0x000fc8000f8e02ff */
[----:B------:R-:W-:Y:S01]  /*1100*/  @P0 IMAD R36, R36, UR21, RZ ;  /* 0x0000001524240c24 */ /* 0x000fe2000f8e02ff */
[----:B------:R-:W-:Y:S01]  /*1110*/  PLOP3.LUT P0, PT, PT, PT, UP2, 0x80, 0x8 ;  /* 0x000000000008781c */ /* 0x000fe20003f0f028 */
[----:B------:R-:W-:-:S03]  /*1120*/  USHF.R.S32.HI UR5, URZ, 0x1f, UR4 ;  /* 0x0000001fff057899 */ /* 0x000fc60008011404 */
[----:B------:R-:W-:Y:S01]  /*1130*/  @P1 SHF.R.S32.HI R37, RZ, 0x1f, R36 ;  /* 0x0000001fff251819 */ /* 0x000fe20000011424 */
[----:B------:R-:W-:-:S03]  /*1140*/  ULEA.HI UR5, UR5, UR4, URZ, 0x2 ;  /* 0x0000000405057291 */ /* 0x000fc6000f8f10ff */
[----:B------:R-:W-:-:S05]  /*1150*/  @P2 LEA.HI R36, R37, R36, RZ, 0x2 ;  /* 0x0000002425242211 */ /* 0x000fca00078f10ff */
[----:B0-----:R-:W-:Y:S02]  /*1160*/  @P0 LEA.HI.SX32 R38, R36, R75, 0x1e ;  /* 0x0000004b24260211 */ /* 0x001fe400078ff2ff */
[----:B------:R-:W-:Y:S02]  /*1170*/  ISETP.GE.U32.AND P0, PT, R0, 0x100, PT ;  /* 0x000001000000780c */ /* 0x000fe40003f06070 */
[----:B------:R-:W-:-:S04]  /*1180*/  MOV R36, UR5 ;  /* 0x0000000500247c02 */ /* 0x000fc80008000f00 */
[----:B------:R-:W-:-:S07]  /*1190*/  LEA.HI.SX32 R39, R36, R75, 0x1e ;  /* 0x0000004b24277211 */ /* 0x000fce00078ff2ff */
[----:B------:R-:W-:Y:S05]  /*11a0*/  @!P0 BRA `(.L_x_16542) ;  /* 0x0000000400288947 */ /* 0x000fea0003800000 */
[----:B------:R-:W-:Y:S01]  /*11b0*/  UISETP.NE.U32.AND UP0, UPT, UR14, URZ, UPT ;  /* 0x000000ff0e00728c */ /* 0x000fe2000bf05070 */
[--C-:B------:R-:W-:Y:S02]  /*11c0*/  SHF.R.U64 R14, R50, 0x10, R51.reuse ;  /* 0x00000010320e7819 */ /* 0x100fe40000001233 */
[----:B------:R-:W-:Y:S01]  /*11d0*/  SHF.R.U32.HI R36, RZ, 0x10, R51 ;  /* 0x00000010ff247819 */ /* 0x000fe20000011633 */
[----:B------:R-:W-:Y:S01]  /*11e0*/  UISETP.NE.AND.EX UP0, UPT, UR15, URZ, UPT, UP0 ;  /* 0x000000ff0f00728c */ /* 0x000fe2000bf05300 */
[----:B------:R-:W-:Y:S10]  /*11f0*/  BRA.U !UP2, `(.L_x_16543) ;  /* 0x000000010a0c7547 */ /* 0x000ff4000b800000 */
[----:B------:R-:W0:Y:S02]  /*1200*/  LDC.64 R4, c[0x0][0x390] ;  /* 0x0000e400ff047b82 */ /* 0x000e240000000a00 */
[----:B0-----:R-:W-:-:S06]  /*1210*/  IMAD.WIDE.U32 R4, R38, 0x10, R4 ;  /* 0x0000001026047825 */ /* 0x001fcc00078e0004 */
[----:B------:R-:W5:Y:S02]  /*1220*/  LDG.E.128 R4, desc[UR12][R4.64] ;  /* 0x0000000c04047981 */ /* 0x000f64000c1e1d00 */
.L_x_16543:
[----:B------:R-:W-:Y:S05]  /*1230*/  BRA.U !UP0, `(.L_x_16544) ;  /* 0x0000000108647547 */ /* 0x000fea000b800000 */
[----:B------:R-:W0:Y:S02]  /*1240*/  LDC.64 R8, c[0x0][0x3a0] ;  /* 0x0000e800ff087b82 */ /* 0x000e240000000a00 */
[----:B0-----:R-:W-:-:S06]  /*1250*/  IMAD.WIDE.U32 R8, R39, 0x10, R8 ;  /* 0x0000001027087825 */ /* 0x001fcc00078e0008 */
[----:B------:R-:W2:Y:S01]  /*1260*/  LDG.E.128 R8, desc[UR12][R8.64] ;  /* 0x0000000c08087981 */ /* 0x000ea2000c1e1d00 */
[----:B------:R-:W-:-:S13]  /*1270*/  ISETP.LT.AND P1, PT, RZ, UR20, PT ;  /* 0x00000014ff007c0c */ /* 0x000fda000bf21270 */
[----:B------:R-:W0:Y:S01]  /*1280*/  @P1 LDC R13, c[0x0][0x40c] ;  /* 0x00010300ff0d1b82 */ /* 0x000e220000000800 */
[----:B------:R-:W-:Y:S02]  /*1290*/  @P1 HADD2.F32 R15, -RZ, R86.H0_H0 ;  /* 0x20000056ff0f1230 */ /* 0x000fe40000004100 */
[----:B------:R-:W-:-:S05]  /*12a0*/  @P1 HADD2.F32 R14, -RZ, R14.H0_H0 ;  /* 0x2000000eff0e1230 */ /* 0x000fca0000004100 */
[----:B------:R-:W1:Y:S08]  /*12b0*/  @P1 LDC R74, c[0x0][0x40c] ;  /* 0x00010300ff4a1b82 */ /* 0x000e700000000800 */
[----:B------:R-:W3:Y:S01]  /*12c0*/  @P1 LDC R37, c[0x0][0x40c] ;  /* 0x00010300ff251b82 */ /* 0x000ee20000000800 */
[----:B0----5:R-:W-:Y:S01]  /*12d0*/  @P1 FMUL.FTZ R13, R4, R13 ;  /* 0x0000000d040d1220 */ /* 0x021fe20000410000 */
[----:B-1----:R-:W-:Y:S01]  /*12e0*/  @P1 FMUL.FTZ R74, R5, R74 ;  /* 0x0000004a054a1220 */ /* 0x002fe20000410000 */
[----:B--2---:R-:W-:-:S02]  /*12f0*/  @!P1 MOV R12, R8 ;  /* 0x00000008000c9202 */ /* 0x004fc40000000f00 */
[----:B------:R-:W-:Y:S01]  /*1300*/  @P1 FFMA.FTZ R12, R13, R15, R8 ;  /* 0x0000000f0d0c1223 */ /* 0x000fe20000010008 */
[----:B---3--:R-:W-:Y:S01]  /*1310*/  @P1 FMUL.FTZ R15, R6, R37 ;  /* 0x00000025060f1220 */ /* 0x008fe20000410000 */
[----:B------:R-:W-:Y:S01]  /*1320*/  @P1 HADD2.F32 R37, -RZ, R86.H1_H1 ;  /* 0x30000056ff251230 */ /* 0x000fe20000004100 */
[----:B------:R-:W-:Y:S01]  /*1330*/  MOV R13, R9 ;  /* 0x00000009000d7202 */ /* 0x000fe20000000f00 */
[----:B------:R-:W-:Y:S01]  /*1340*/  @P1 FFMA.FTZ R13, R74, R14, R9 ;  /* 0x0000000e4a0d1223 */ /* 0x000fe20000010009 */
[----:B------:R-:W-:Y:S02]  /*1350*/  MOV R14, R10 ;  /* 0x0000000a000e7202 */ /* 0x000fe40000000f00 */
[----:B------:R-:W-:Y:S01]  /*1360*/  @P1 FFMA.FTZ R14, R15, R37, R10 ;  /* 0x000000250f0e1223 */ /* 0x000fe2000001000a */
[----:B------:R-:W-:Y:S01]  /*1370*/  MOV R15, R11 ;  /* 0x0000000b000f7202 */ /* 0x000fe20000000f00 */
[----:B------:R-:W-:Y:S06]  /*1380*/  @!P1 BRA `(.L_x_16545) ;  /* 0x00000000009c9947 */ /* 0x000fec0003800000 */
[----:B------:R-:W-:Y:S02]  /*1390*/  HADD2.F32 R15, -RZ, R36.H0_H0 ;  /* 0x20000024ff0f7230 */ /* 0x000fe40000004100 */
[----:B------:R-:W-:-:S04]  /*13a0*/  FMUL.FTZ R36, R7, UR22 ;  /* 0x0000001607247c20 */ /* 0x000fc80008410000 */
[----:B------:R-:W-:Y:S01]  /*13b0*/  FFMA.FTZ R15, R36, R15, R11 ;  /* 0x0000000f240f7223 */ /* 0x000fe2000001000b */
[----:B------:R-:W-:Y:S06]  /*13c0*/  BRA `(.L_x_16545) ;  /* 0x00000000008c7947 */ /* 0x000fec0003800000 */
.L_x_16544:
[----:B------:R-:W-:Y:S01]  /*13d0*/  PLOP3.LUT P1, PT, PT, PT, UP2, 0x80, 0x8 ;  /* 0x000000000008781c */ /* 0x000fe20003f2f028 */
[----:B------:R-:W-:Y:S01]  /*13e0*/  HFMA2 R12, -RZ, RZ, 0, 0 ;  /* 0x00000000ff0c7431 */ /* 0x000fe200000001ff */
[----:B------:R-:W-:Y:S02]  /*13f0*/  PLOP3.LUT P4, PT, PT, PT, UP2, 0x80, 0x8 ;  /* 0x000000000008781c */ /* 0x000fe40003f8f028 */
[----:B------:R-:W-:Y:S02]  /*1400*/  PLOP3.LUT P2, PT, PT, PT, UP2, 0x80, 0x8 ;  /* 0x000000000008781c */ /* 0x000fe40003f4f028 */
[----:B------:R-:W-:Y:S02]  /*1410*/  PLOP3.LUT P3, PT, PT, PT, UP2, 0x80, 0x8 ;  /* 0x000000000008781c */ /* 0x000fe40003f6f028 */
[----:B------:R-:W-:-:S05]  /*1420*/  PLOP3.LUT P5, PT, PT, PT, UP2, 0x80, 0x8 ;  /* 0x000000000008781c */ /* 0x000fca0003faf028 */
[----:B------:R-:W0:Y:S01]  /*1430*/  @P1 LDC R13, c[0x0][0x40c] ;  /* 0x00010300ff0d1b82 */ /* 0x000e220000000800 */
[----:B------:R-:W-:-:S03]  /*1440*/  PLOP3.LUT P1, PT, PT, PT, UP2, 0x80, 0x8 ;  /* 0x000000000008781c */ /* 0x000fc60003f2f028 */
[----:B------:R-:W-:Y:S01]  /*1450*/  @P2 HADD2.F32 R74, -RZ, R86.H0_H0 ;  /* 0x20000056ff4a2230 */ /* 0x000fe20000004100 */
[----:B------:R-:W-:-:S03]  /*1460*/  PLOP3.LUT P2, PT, PT, PT, UP2, 0x80, 0x8 ;  /* 0x000000000008781c */ /* 0x000fc60003f4f028 */
[----:B------:R-:W1:Y:S01]  /*1470*/  @P4 LDC R76, c[0x0][0x40c] ;  /* 0x00010300ff4c4b82 */ /* 0x000e620000000800 */
[----:B------:R-:W-:-:S09]  /*1480*/  PLOP3.LUT P4, PT, PT, PT, UP2, 0x80, 0x8 ;  /* 0x000000000008781c */ /* 0x000fd20003f8f028 */
[----:B------:R-:W-:Y:S01]  /*1490*/  @P2 HADD2.F32 R15, -RZ, R14.H0_H0 ;  /* 0x2000000eff0f2230 */ /* 0x000fe20000004100 */
[----:B------:R-:W-:-:S03]  /*14a0*/  PLOP3.LUT P2, PT, PT, PT, UP2, 0x80, 0x8 ;  /* 0x000000000008781c */ /* 0x000fc60003f4f028 */
[----:B------:R-:W2:Y:S01]  /*14b0*/  @P4 LDC R37, c[0x0][0x40c] ;  /* 0x00010300ff254b82 */ /* 0x000ea20000000800 */
[----:B------:R-:W-:Y:S01]  /*14c0*/  PLOP3.LUT P4, PT, PT, PT, UP2, 0x80, 0x8 ;  /* 0x000000000008781c */ /* 0x000fe20003f8f028 */
[----:B0----5:R-:W-:Y:S01]  /*14d0*/  @P1 FMUL.FTZ R13, R4, R13 ;  /* 0x0000000d040d1220 */ /* 0x021fe20000410000 */
[----:B------:R-:W-:-:S03]  /*14e0*/  PLOP3.LUT P1, PT, PT, PT, UP2, 0x80, 0x8 ;  /* 0x000000000008781c */ /* 0x000fc60003f2f028 */
[----:B------:R-:W-:Y:S01]  /*14f0*/  @P3 FMUL.FTZ R12, R13, R74 ;  /* 0x0000004a0d0c3220 */ /* 0x000fe20000410000 */
[----:B------:R-:W-:Y:S02]  /*1500*/  PLOP3.LUT P3, PT, PT, PT, UP2, 0x80, 0x8 ;  /* 0x000000000008781c */ /* 0x000fe40003f6f028 */
[----:B------:R-:W-:Y:S01]  /*1510*/  MOV R13, RZ ;  /* 0x000000ff000d7202 */ /* 0x000fe20000000f00 */
[----:B------:R-:W-:-:S06]  /*1520*/  @P2 HADD2.F32 R74, -RZ, R86.H1_H1 ;  /* 0x30000056ff4a2230 */ /* 0x000fcc0000004100 */
[----:B-1----:R-:W-:Y:S01]  /*1530*/  @P1 FMUL.FTZ R76, R5, R76 ;  /* 0x0000004c054c1220 */ /* 0x002fe20000410000 */
[----:B------:R-:W-:-:S03]  /*1540*/  PLOP3.LUT P1, PT, PT, PT, UP2, 0x80, 0x8 ;  /* 0x000000000008781c */ /* 0x000fc60003f2f028 */
[----:B------:R-:W-:Y:S01]  /*1550*/  @P3 FMUL.FTZ R13, R76, R15 ;  /* 0x0000000f4c0d3220 */ /* 0x000fe20000410000 */
[----:B------:R-:W-:Y:S01]  /*1560*/  PLOP3.LUT P3, PT, PT, PT, UP2, 0x80, 0x8 ;  /* 0x000000000008781c */ /* 0x000fe20003f6f028 */
[----:B------:R-:W0:Y:S01]  /*1570*/  @P5 LDC R76, c[0x0][0x40c] ;  /* 0x00010300ff4c5b82 */ /* 0x000e220000000800 */
[----:B------:R-:W-:Y:S02]  /*1580*/  PLOP3.LUT P5, PT, PT, PT, UP2, 0x80, 0x8 ;  /* 0x000000000008781c */ /* 0x000fe40003faf028 */
[----:B------:R-:W-:-:S05]  /*1590*/  CS2R R14, SRZ ;  /* 0x00000000000e7805 */ /* 0x000fca000001ff00 */
[----:B--2---:R-:W-:Y:S01]  /*15a0*/  @P1 FMUL.FTZ R37, R6, R37 ;  /* 0x0000002506251220 */ /* 0x004fe20000410000 */
[----:B------:R-:W-:-:S03]  /*15b0*/  PLOP3.LUT P1, PT, PT, PT, UP2, 0x80, 0x8 ;  /* 0x000000000008781c */ /* 0x000fc60003f2f028 */
[----:B------:R-:W-:Y:S02]  /*15c0*/  @P3 FMUL.FTZ R14, R37, R74 ;  /* 0x0000004a250e3220 */ /* 0x000fe40000410000 */
[----:B------:R-:W-:Y:S02]  /*15d0*/  @P5 HADD2.F32 R37, -RZ, R36.H0_H0 ;  /* 0x20000024ff255230 */ /* 0x000fe40000004100 */
[----:B0-----:R-:W-:-:S06]  /*15e0*/  @P4 FMUL.FTZ R76, R7, R76 ;  /* 0x0000004c074c4220 */ /* 0x001fcc0000410000 */
[----:B------:R-:W-:-:S07]  /*15f0*/  @P1 FMUL.FTZ R15, R76, R37 ;  /* 0x000000254c0f1220 */ /* 0x000fce0000410000 */
.L_x_16545:
[----:B------:R-:W0:Y:S01]  /*1600*/  LDC.64 R36, c[0x0][0x3a8] ;  /* 0x0000ea00ff247b82 */ /* 0x000e220000000a00 */
[----:B------:R-:W-:Y:S01]  /*1610*/  IADD3 R38, PT, PT, R38, 0x100, RZ ;  /* 0x0000010026267810 */ /* 0x000fe20007ffe0ff */
[C---:B0-----:R-:W-:Y:S01]  /*1620*/  IMAD.WIDE.U32 R36, R39.reuse, 0x10, R36 ;  /* 0x0000001027247825 */ /* 0x041fe200078e0024 */
[----:B------:R-:W-:-:S04]  /*1630*/  IADD3 R39, PT, PT, R39, 0x100, RZ ;  /* 0x0000010027277810 */ /* 0x000fc80007ffe0ff */
[----:B------:R0:W-:Y:S03]  /*1640*/  STG.E.128 desc[UR12][R36.64], R12 ;  /* 0x0000000c24007986 */ /* 0x0001e6000c101d0c */
.L_x_16542:
[----:B------:R-:W-:Y:S05]  /*1650*/  BSYNC.RECONVERGENT B0 ;  /* 0x0000000000007941 */ /* 0x000fea0003800200 */
.L_x_16541:
[----:B------:R-:W-:Y:S01]  /*1660*/  ISETP.GE.U32.AND P1, PT, R0, 0x200, PT ;  /* 0x000002000000780c */ /* 0x000fe20003f26070 */
[----:B------:R-:W-:Y:S03]  /*1670*/  BSSY.RECONVERGENT B0, `(.L_x_16546) ;  /* 0x0000051000007945 */ /* 0x000fe60003800200 */
[----:B------:R-:W-:-:S09]  /*1680*/  P2R R78, PR, RZ, 0x2 ;  /* 0x00000002ff4e7803 */ /* 0x000fd20000000000 */
[----:B------:R-:W-:Y:S05]  /*1690*/  @!P1 BRA `(.L_x_16547) ;  /* 0x0000000400389947 */ /* 0x000fea0003800000 */
[----:B------:R-:W-:Y:S02]  /*16a0*/  ISETP.NE.U32.AND P1, PT, RZ, UR14, PT ;  /* 0x0000000eff007c0c */ /* 0x000fe4000bf25070 */
[----:B------:R-:W-:Y:S02]  /*16b0*/  PLOP3.LUT P2, PT, PT, PT, UP2, 0x80, 0x8 ;  /* 0x000000000008781c */ /* 0x000fe40003f4f028 */
[----:B------:R-:W-:Y:S02]  /*16c0*/  ISETP.NE.AND.EX P1, PT, RZ, UR15, PT, P1 ;  /* 0x0000000fff007c0c */ /* 0x000fe4000bf25310 */
[----:B------:R-:W-:-:S09]  /*16d0*/  PLOP3.LUT P3, PT, PT, PT, UP2, 0x80, 0x8 ;  /* 0x000000000008781c */ /* 0x000fd20003f6f028 */
[----:B------:R-:W1:Y:S01]  /*16e0*/  @P2 LDC.64 R18, c[0x0][0x390] ;  /* 0x0000e400ff122b82 */ /* 0x000e620000000a00 */
[----:B------:R-:W-:-:S07]  /*16f0*/  PLOP3.LUT P2, PT, PT, PT, UP2, 0x80, 0x8 ;  /* 0x000000000008781c */ /* 0x000fce0003f4f028 */
[----:B------:R-:W2:Y:S06]  /*1700*/  @P1 LDC.64 R16, c[0x0][0x3a0] ;  /* 0x0000e800ff101b82 */ /* 0x000eac0000000a00 */
[----:B-1----:R-:W-:-:S05]  /*1710*/  @P2 IMAD.WIDE.U32 R18, R38, 0x10, R18 ;  /* 0x0000001026122825 */ /* 0x002fca00078e0012 */
[----:B------:R1:W5:Y:S01]  /*1720*/  @P3 LDG.E.128 R4, desc[UR12][R18.64] ;  /* 0x0000000c12043981 */ /* 0x000362000c1e1d00 */
[----:B--2---:R-:W-:-:S05]  /*1730*/  @P1 IMAD.WIDE.U32 R16, R39, 0x10, R16 ;  /* 0x0000001027101825 */ /* 0x004fca00078e0010 */
[----:B------:R1:W5:Y:S01]  /*1740*/  @P1 LDG.E.128 R8, desc[UR12][R16.64] ;  /* 0x0000000c10081981 */ /* 0x000362000c1e1d00 */
[--C-:B0-----:R-:W-:Y:S02]  /*1750*/  SHF.R.U64 R36, R48, 0x10, R49.reuse ;  /* 0x0000001030247819 */ /* 0x101fe40000001231 */
[----:B------:R-:W-:-:S04]  /*1760*/  SHF.R.U32.HI R37, RZ, 0x10, R49 ;  /* 0x00000010ff257819 */ /* 0x000fc80000011631 */
[----:B------:R-:W-:Y:S01]  /*1770*/  PRMT R36, R37, 0x5410, R36 ;  /* 0x0000541025247816 */ /* 0x000fe20000000024 */
[----:B------:R-:W-:Y:S06]  /*1780*/  @!P1 BRA `(.L_x_16548) ;  /* 0x0000000000589947 */ /* 0x000fec0003800000 */
[----:B------:R-:W-:Y:S02]  /*1790*/  ISETP.LT.AND P1, PT, RZ, UR20, PT ;  /* 0x00000014ff007c0c */ /* 0x000fe4000bf21270 */
[----:B-1---5:R-:W-:-:S11]  /*17a0*/  MOV R16, R8 ;  /* 0x0000000800107202 */ /* 0x022fd60000000f00 */
[----:B------:R-:W0:Y:S08]  /*17b0*/  @P1 LDC R17, c[0x0][0x40c] ;  /* 0x00010300ff111b82 */ /* 0x000e300000000800 */
[----:B------:R-:W1:Y:S08]  /*17c0*/  @P1 LDC R18, c[0x0][0x40c] ;  /* 0x00010300ff121b82 */ /* 0x000e700000000800 */
[----:B------:R-:W2:Y:S01]  /*17d0*/  @P1 LDC R37, c[0x0][0x40c] ;  /* 0x00010300ff251b82 */ /* 0x000ea20000000800 */
[----:B0-----:R-:W-:Y:S01]  /*17e0*/  @P1 FMUL.FTZ R19, R4, R17 ;  /* 0x0000001104131220 */ /* 0x001fe20000410000 */
[----:B------:R-:W-:-:S05]  /*17f0*/  @P1 HADD2.F32 R17, -RZ, R87.H0_H0 ;  /* 0x20000057ff111230 */ /* 0x000fca0000004100 */
[----:B------:R-:W-:Y:S01]  /*1800*/  @P1 FFMA.FTZ R16, R19, R17, R8 ;  /* 0x0000001113101223 */ /* 0x000fe20000010008 */
[----:B------:R-:W-:Y:S02]  /*1810*/  @P1 HADD2.F32 R19, -RZ, R87.H1_H1 ;  /* 0x30000057ff131230 */ /* 0x000fe40000004100 */
[----:B-1----:R-:W-:Y:S01]  /*1820*/  @P1 FMUL.FTZ R74, R5, R18 ;  /* 0x00000012054a1220 */ /* 0x002fe20000410000 */
[----:B------:R-:W-:Y:S01]  /*1830*/  @P1 HADD2.F32 R18, -RZ, R36.H1_H1 ;  /* 0x30000024ff121230 */ /* 0x000fe20000004100 */
[----:B------:R-:W-:-:S04]  /*1840*/  MOV R17, R9 ;  /* 0x0000000900117202 */ /* 0x000fc80000000f00 */
[----:B------:R-:W-:Y:S01]  /*1850*/  @P1 FFMA.FTZ R17, R74, R18, R9 ;  /* 0x000000124a111223 */ /* 0x000fe20000010009 */
[----:B------:R-:W-:Y:S01]  /*1860*/  MOV R18, R10 ;  /* 0x0000000a00127202 */ /* 0x000fe20000000f00 */
[----:B--2---:R-:W-:-:S04]  /*1870*/  @P1 FMUL.FTZ R37, R6, R37 ;  /* 0x0000002506251220 */ /* 0x004fc80000410000 */
[----:B------:R-:W-:Y:S01]  /*1880*/  @P1 FFMA.FTZ R18, R37, R19, R10 ;  /* 0x0000001325121223 */ /* 0x000fe2000001000a */
[----:B------:R-:W-:Y:S01]  /*1890*/  MOV R19, R11 ;  /* 0x0000000b00137202 */ /* 0x000fe20000000f00 */
[----:B------:R-:W-:Y:S06]  /*18a0*/  @!P1 BRA `(.L_x_16549) ;  /* 0x0000000000a09947 */ /* 0x000fec0003800000 */
[----:B------:R-:W-:Y:S02]  /*18b0*/  HADD2.F32 R36, -RZ, R36.H0_H0 ;  /* 0x20000024ff247230 */ /* 0x000fe40000004100 */
[----:B------:R-:W-:-:S04]  /*18c0*/  FMUL.FTZ R74, R7, UR22 ;  /* 0x00000016074a7c20 */ /* 0x000fc80008410000 */
[----:B------:R-:W-:Y:S01]  /*18d0*/  FFMA.FTZ R19, R74, R36, R11 ;  /* 0x000000244a137223 */ /* 0x000fe2000001000b */
[----:B------:R-:W-:Y:S06]  /*18e0*/  BRA `(.L_x_16549) ;  /* 0x0000000000907947 */ /* 0x000fec0003800000 */
.L_x_16548:
[----:B------:R-:W-:Y:S01]  /*18f0*/  PLOP3.LUT P1, PT, PT, PT, UP2, 0x80, 0x8 ;  /* 0x000000000008781c */ /* 0x000fe20003f2f028 */
[----:B-1----:R-:W-:Y:S01]  /*1900*/  HFMA2 R17, -RZ, RZ, 0, 0 ;  /* 0x00000000ff117431 */ /* 0x002fe200000001ff */
[----:B------:R-:W-:Y:S02]  /*1910*/  PLOP3.LUT P3, PT, PT, PT, UP2, 0x80, 0x8 ;  /* 0x000000000008781c */ /* 0x000fe40003f6f028 */
[----:B------:R-:W-:Y:S02]  /*1920*/  PLOP3.LUT P2, PT, PT, PT, UP2, 0x80, 0x8 ;  /* 0x000000000008781c */ /* 0x000fe40003f4f028 */
[----:B------:R-:W-:Y:S02]  /*1930*/  PLOP3.LUT P4, PT, PT, PT, UP2, 0x80, 0x8 ;  /* 0x000000000008781c */ /* 0x000fe40003f8f028 */
[----:B------:R-:W-:Y:S02]  /*1940*/  PLOP3.LUT P5, PT, PT, PT, UP2, 0x80, 0x8 ;  /* 0x000000000008781c */ /* 0x000fe40003faf028 */
[----:B------:R-:W-:-:S03]  /*1950*/  MOV R18, RZ ;  /* 0x000000ff00127202 */ /* 0x000fc60000000f00 */
[----:B------:R-:W0:Y:S01]  /*1960*/  @P1 LDC R16, c[0x0][0x40c] ;  /* 0x00010300ff101b82 */ /* 0x000e220000000800 */
[----:B------:R-:W-:Y:S01]  /*1970*/  PLOP3.LUT P1, PT, PT, PT, UP2, 0x80, 0x8 ;  /* 0x000000000008781c */ /* 0x000fe20003f2f028 */
[----:B------:R-:W-:Y:S01]  /*1980*/  @P3 HADD2.F32 R19, -RZ, R36.H1_H1 ;  /* 0x30000024ff133230 */ /* 0x000fe20000004100 */
[----:B------:R-:W-:-:S11]  /*1990*/  PLOP3.LUT P3, PT, PT, PT, UP2, 0x80, 0x8 ;  /* 0x000000000008781c */ /* 0x000fd60003f6f028 */
[----:B------:R-:W1:Y:S01]  /*19a0*/  @P1 LDC R37, c[0x0][0x40c] ;  /* 0x00010300ff251b82 */ /* 0x000e620000000800 */
[----:B------:R-:W-:Y:S01]  /*19b0*/  PLOP3.LUT P1, PT, PT, PT, UP2, 0x80, 0x8 ;  /* 0x000000000008781c */ /* 0x000fe20003f2f028 */
[----:B0----5:R-:W-:Y:S01]  /*19c0*/  @P2 FMUL.FTZ R16, R5, R16 ;  /* 0x0000001005102220 */ /* 0x021fe20000410000 */
[----:B------:R-:W-:-:S11]  /*19d0*/  PLOP3.LUT P2, PT, PT, PT, UP2, 0x80, 0x8 ;  /* 0x000000000008781c */ /* 0x000fd60003f4f028 */
[----:B------:R-:W0:Y:S01]  /*19e0*/  @P1 LDC R74, c[0x0][0x40c] ;  /* 0x00010300ff4a1b82 */ /* 0x000e220000000800 */
[----:B------:R-:W-:Y:S01]  /*19f0*/  PLOP3.LUT P1, PT, PT, PT, UP2, 0x80, 0x8 ;  /* 0x000000000008781c */ /* 0x000fe20003f2f028 */
[----:B------:R-:W-:Y:S01]  /*1a00*/  @P4 FMUL.FTZ R17, R16, R19 ;  /* 0x0000001310114220 */ /* 0x000fe20000410000 */
[----:B------:R-:W-:Y:S01]  /*1a10*/  PLOP3.LUT P4, PT, PT, PT, UP2, 0x80, 0x8 ;  /* 0x000000000008781c */ /* 0x000fe20003f8f028 */
[----:B-1----:R-:W-:Y:S01]  /*1a20*/  @P5 FMUL.FTZ R16, R6, R37 ;  /* 0x0000002506105220 */ /* 0x002fe20000410000 */
[----:B------:R-:W-:-:S03]  /*1a30*/  @P2 HADD2.F32 R19, -RZ, R87.H1_H1 ;  /* 0x30000057ff132230 */ /* 0x000fc60000004100 */
[----:B------:R-:W1:Y:S01]  /*1a40*/  @P3 LDC R37, c[0x0][0x40c] ;  /* 0x00010300ff253b82 */ /* 0x000e620000000800 */
[----:B------:R-:W-:-:S05]  /*1a50*/  PLOP3.LUT P3, PT, PT, PT, UP2, 0x80, 0x8 ;  /* 0x000000000008781c */ /* 0x000fca0003f6f028 */
[----:B------:R-:W-:Y:S01]  /*1a60*/  @P1 HADD2.F32 R77, -RZ, R36.H0_H0 ;  /* 0x20000024ff4d1230 */ /* 0x000fe20000004100 */
[----:B------:R-:W-:Y:S01]  /*1a70*/  PLOP3.LUT P1, PT, PT, PT, UP2, 0x80, 0x8 ;  /* 0x000000000008781c */ /* 0x000fe20003f2f028 */
[----:B------:R-:W-:Y:S01]  /*1a80*/  @P4 FMUL.FTZ R18, R16, R19 ;  /* 0x0000001310124220 */ /* 0x000fe20000410000 */
[----:B------:R-:W-:Y:S01]  /*1a90*/  PLOP3.LUT P2, PT, PT, PT, UP2, 0x80, 0x8 ;  /* 0x000000000008781c */ /* 0x000fe20003f4f028 */
[----:B------:R-:W-:Y:S01]  /*1aa0*/  HFMA2 R19, -RZ, RZ, 0, 0 ;  /* 0x00000000ff137431 */ /* 0x000fe200000001ff */
[----:B------:R-:W-:Y:S02]  /*1ab0*/  PLOP3.LUT P4, PT, PT, PT, UP2, 0x80, 0x8 ;  /* 0x000000000008781c */ /* 0x000fe40003f8f028 */
[----:B------:R-:W-:Y:S01]  /*1ac0*/  MOV R16, RZ ;  /* 0x000000ff00107202 */ /* 0x000fe20000000f00 */
[----:B0-----:R-:W-:Y:S01]  /*1ad0*/  @P3 FMUL.FTZ R74, R7, R74 ;  /* 0x0000004a074a3220 */ /* 0x001fe20000410000 */
[----:B------:R-:W-:-:S05]  /*1ae0*/  PLOP3.LUT P3, PT, PT, PT, UP2, 0x80, 0x8 ;  /* 0x000000000008781c */ /* 0x000fca0003f6f028 */
[----:B------:R-:W-:-:S04]  /*1af0*/  @P1 HADD2.F32 R36, -RZ, R87.H0_H0 ;  /* 0x20000057ff241230 */ /* 0x000fc80000004100 */
[----:B------:R-:W-:Y:S01]  /*1b00*/  @P4 FMUL.FTZ R19, R74, R77 ;  /* 0x0000004d4a134220 */ /* 0x000fe20000410000 */
[----:B-1----:R-:W-:-:S04]  /*1b10*/  @P2 FMUL.FTZ R37, R4, R37 ;  /* 0x0000002504252220 */ /* 0x002fc80000410000 */
[----:B------:R-:W-:-:S07]  /*1b20*/  @P3 FMUL.FTZ R16, R37, R36 ;  /* 0x0000002425103220 */ /* 0x000fce0000410000 */
.L_x_16549:
[----:B------:R-:W0:Y:S01]  /*1b30*/  LDC.64 R36, c[0x0][0x3a8] ;  /* 0x0000ea00ff247b82 */ /* 0x000e220000000a00 */
[----:B------:R-:W-:Y:S01]  /*1b40*/  IADD3 R38, PT, PT, R38, 0x100, RZ ;  /* 0x0000010026267810 */ /* 0x000fe20007ffe0ff */
[C---:B0-----:R-:W-:Y:S01]  /*1b50*/  IMAD.WIDE.U32 R36, R39.reuse, 0x10, R36 ;  /* 0x0000001027247825 */ /* 0x041fe200078e0024 */
[----:B------:R-:W-:-:S04]  /*1b60*/  IADD3 R39, PT, PT, R39, 0x100, RZ ;  /* 0x0000010027277810 */ /* 0x000fc80007ffe0ff */
[----:B------:R1:W-:Y:S03]  /*1b70*/  STG.E.128 desc[UR12][R36.64], R16 ;  /* 0x0000001024007986 */ /* 0x0003e6000c101d0c */
.L_x_16547:
[----:B------:R-:W-:Y:S05]  /*1b80*/  BSYNC.RECONVERGENT B0 ;  /* 0x0000000000007941 */ /* 0x000fea0003800200 */
.L_x_16546:
[----:B------:R-:W-:Y:S01]  /*1b90*/  ISETP.GE.U32.AND P1, PT, R0, 0x300, PT ;  /* 0x000003000000780c */ /* 0x000fe20003f26070 */
[----:B------:R-:W-:-:S12]  /*1ba0*/  BSSY.RECONVERGENT B0, `(.L_x_16550) ;  /* 0x000004c000007945 */ /* 0x000fd80003800200 */
[----:B------:R-:W-:Y:S05]  /*1bb0*/  @!P1 BRA `(.L_x_16551) ;  /* 0x0000000400289947 */ /* 0x000fea0003800000 */
[----:B------:R-:W-:Y:S02]  /*1bc0*/  ISETP.NE.U32.AND P2, PT, RZ, UR14, PT ;  /* 0x0000000eff007c0c */ /* 0x000fe4000bf45070 */
[----:B------:R-:W-:Y:S02]  /*1bd0*/  PLOP3.LUT P3, PT, PT, PT, UP2, 0x80, 0x8 ;  /* 0x000000000008781c */ /* 0x000fe40003f6f028 */
[----:B------:R-:W-:Y:S02]  /*1be0*/  ISETP.NE.AND.EX P2, PT, RZ, UR15, PT, P2 ;  /* 0x0000000fff007c0c */ /* 0x000fe4000bf45320 */
[----:B------:R-:W-:-:S09]  /*1bf0*/  PLOP3.LUT P4, PT, PT, PT, UP2, 0x80, 0x8 ;  /* 0x000000000008781c */ /* 0x000fd20003f8f028 */
[----:B------:R-:W2:Y:S01]  /*1c00*/  @P3 LDC.64 R22, c[0x0][0x390] ;  /* 0x0000e400ff163b82 */ /* 0x000ea20000000a00 */
[----:B------:R-:W-:-:S07]  /*1c10*/  PLOP3.LUT P3, PT, PT, PT, UP2, 0x80, 0x8 ;  /* 0x000000000008781c */ /* 0x000fce0003f6f028 */
[----:B------:R-:W3:Y:S06]  /*1c20*/  @P2 LDC.64 R20, c[0x0][0x3a0] ;  /* 0x0000e800ff142b82 */ /* 0x000eec0000000a00 */
[----:B--2---:R-:W-:-:S05]  /*1c30*/  @P3 IMAD.WIDE.U32 R22, R38, 0x10, R22 ;  /* 0x0000001026163825 */ /* 0x004fca00078e0016 */
[----:B------:R2:W5:Y:S01]  /*1c40*/  @P4 LDG.E.128 R4, desc[UR12][R22.64] ;  /* 0x0000000c16044981 */ /* 0x000562000c1e1d00 */
[----:B---3--:R-:W-:-:S05]  /*1c50*/  @P2 IMAD.WIDE.U32 R20, R39, 0x10, R20 ;  /* 0x0000001027142825 */ /* 0x008fca00078e0014 */
[----:B------:R2:W5:Y:S01]  /*1c60*/  @P2 LDG.E.128 R8, desc[UR12][R20.64] ;  /* 0x0000000c14082981 */ /* 0x000562000c1e1d00 */
[----:B------:R-:W-:Y:S05]  /*1c70*/  @!P2 BRA `(.L_x_16552) ;  /* 0x000000000058a947 */ /* 0x000fea0003800000 */
[----:B------:R-:W-:Y:S02]  /*1c80*/  ISETP.LT.AND P2, PT, RZ, UR20, PT ;  /* 0x00000014ff007c0c */ /* 0x000fe4000bf41270 */
[----:B--2--5:R-:W-:-:S11]  /*1c90*/  MOV R20, R8 ;  /* 0x0000000800147202 */ /* 0x024fd60000000f00 */
[----:B------:R-:W2:Y:S08]  /*1ca0*/  @P2 LDC R21, c[0x0][0x40c] ;  /* 0x00010300ff152b82 */ /* 0x000eb00000000800 */
[----:B------:R-:W3:Y:S08]  /*1cb0*/  @P2 LDC R22, c[0x0][0x40c] ;  /* 0x00010300ff162b82 */ /* 0x000ef00000000800 */
[----:B01----:R-:W0:Y:S01]  /*1cc0*/  @P2 LDC R37, c[0x0][0x40c] ;  /* 0x00010300ff252b82 */ /* 0x003e220000000800 */
[----:B--2---:R-:W-:Y:S01]  /*1cd0*/  @P2 FMUL.FTZ R23, R4, R21 ;  /* 0x0000001504172220 */ /* 0x004fe20000410000 */
[----:B------:R-:W-:-:S05]  /*1ce0*/  @P2 HADD2.F32 R21, -RZ, R62.H0_H0 ;  /* 0x2000003eff152230 */ /* 0x000fca0000004100 */
[----:B------:R-:W-:Y:S01]  /*1cf0*/  @P2 FFMA.FTZ R20, R23, R21, R8 ;  /* 0x0000001517142223 */ /* 0x000fe20000010008 */
[----:B------:R-:W-:Y:S02]  /*1d00*/  @P2 HADD2.F32 R23, -RZ, R62.H1_H1 ;  /* 0x3000003eff172230 */ /* 0x000fe40000004100 */
[----:B---3--:R-:W-:Y:S01]  /*1d10*/  @P2 FMUL.FTZ R36, R5, R22 ;  /* 0x0000001605242220 */ /* 0x008fe20000410000 */
[----:B------:R-:W-:Y:S01]  /*1d20*/  @P2 HADD2.F32 R22, -RZ, R63.H0_H0 ;  /* 0x2000003fff162230 */ /* 0x000fe20000004100 */
[----:B------:R-:W-:-:S04]  /*1d30*/  MOV R21, R9 ;  /* 0x0000000900157202 */ /* 0x000fc80000000f00 */
[----:B------:R-:W-:Y:S01]  /*1d40*/  @P2 FFMA.FTZ R21, R36, R22, R9 ;  /* 0x0000001624152223 */ /* 0x000fe20000010009 */
[----:B------:R-:W-:Y:S01]  /*1d50*/  MOV R22, R10 ;  /* 0x0000000a00167202 */ /* 0x000fe20000000f00 */
[----:B0-----:R-:W-:-:S04]  /*1d60*/  @P2 FMUL.FTZ R37, R6, R37 ;  /* 0x0000002506252220 */ /* 0x001fc80000410000 */
[----:B------:R-:W-:Y:S01]  /*1d70*/  @P2 FFMA.FTZ R22, R37, R23, R10 ;  /* 0x0000001725162223 */ /* 0x000fe2000001000a */
[----:B------:R-:W-:Y:S01]  /*1d80*/  MOV R23, R11 ;  /* 0x0000000b00177202 */ /* 0x000fe20000000f00 */
[----:B------:R-:W-:Y:S06]  /*1d90*/  @!P2 BRA `(.L_x_16553) ;  /* 0x00000000009ca947 */ /* 0x000fec0003800000 */
[----:B------:R-:W-:Y:S02]  /*1da0*/  HADD2.F32 R36, -RZ, R63.H1_H1 ;  /* 0x3000003fff247230 */ /* 0x000fe40000004100 */
[----:B------:R-:W-:-:S04]  /*1db0*/  FMUL.FTZ R74, R7, UR22 ;  /* 0x00000016074a7c20 */ /* 0x000fc80008410000 */
[----:B------:R-:W-:Y:S01]  /*1dc0*/  FFMA.FTZ R23, R74, R36, R11 ;  /* 0x000000244a177223 */ /* 0x000fe2000001000b */
[----:B------:R-:W-:Y:S06]  /*1dd0*/  BRA `(.L_x_16553) ;  /* 0x00000000008c7947 */ /* 0x000fec0003800000 */
.L_x_16552:
[----:B------:R-:W-:Y:S01]  /*1de0*/  PLOP3.LUT P2, PT, PT, PT, UP2, 0x80, 0x8 ;  /* 0x000000000008781c */ /* 0x000fe20003f4f028 */
[----:B--2---:R-:W-:Y:S01]  /*1df0*/  HFMA2 R21, -RZ, RZ, 0, 0 ;  /* 0x00000000ff157431 */ /* 0x004fe200000001ff */
[----:B------:R-:W-:Y:S02]  /*1e00*/  PLOP3.LUT P5, PT, PT, PT, UP2, 0x80, 0x8 ;  /* 0x000000000008781c */ /* 0x000fe40003faf028 */
[----:B------:R-:W-:Y:S02]  /*1e10*/  PLOP3.LUT P3, PT, PT, PT, UP2, 0x80, 0x8 ;  /* 0x000000000008781c */ /* 0x000fe40003f6f028 */
[----:B------:R-:W-:-:S07]  /*1e20*/  PLOP3.LUT P4, PT, PT, PT, UP2, 0x80, 0x8 ;  /* 0x000000000008781c */ /* 0x000fce0003f8f028 */
[----:B------:R-:W2:Y:S01]  /*1e30*/  @P2 LDC R20, c[0x0][0x40c] ;  /* 0x00010300ff142b82 */ /* 0x000ea20000000800 */
[----:B------:R-:W-:-:S03]  /*1e40*/  PLOP3.LUT P2, PT, PT, PT, UP2, 0x80, 0x8 ;  /* 0x000000000008781c */ /* 0x000fc60003f4f028 */
[----:B------:R-:W-:Y:S01]  /*1e50*/  @P3 HADD2.F32 R23, -RZ, R63.H0_H0 ;  /* 0x2000003fff173230 */ /* 0x000fe20000004100 */
[----:B------:R-:W-:-:S03]  /*1e60*/  PLOP3.LUT P3, PT, PT, PT, UP2, 0x80, 0x8 ;  /* 0x000000000008781c */ /* 0x000fc60003f6f028 */
[----:B01----:R-:W0:Y:S01]  /*1e70*/  @P5 LDC R37, c[0x0][0x40c] ;  /* 0x00010300ff255b82 */ /* 0x003e220000000800 */
[----:B------:R-:W-:-:S13]  /*1e80*/  PLOP3.LUT P5, PT, PT, PT, UP2, 0x80, 0x8 ;  /* 0x000000000008781c */ /* 0x000fda0003faf028 */
[----:B------:R-:W1:Y:S01]  /*1e90*/  @P5 LDC R36, c[0x0][0x40c] ;  /* 0x00010300ff245b82 */ /* 0x000e620000000800 */
[----:B------:R-:W-:Y:S01]  /*1ea0*/  PLOP3.LUT P5, PT, PT, PT, UP2, 0x80, 0x8 ;  /* 0x000000000008781c */ /* 0x000fe20003faf028 */
[----:B--2--5:R-:W-:Y:S01]  /*1eb0*/  @P2 FMUL.FTZ R20, R5, R20 ;  /* 0x0000001405142220 */ /* 0x024fe20000410000 */
[----:B------:R-:W-:-:S03]  /*1ec0*/  PLOP3.LUT P2, PT, PT, PT, UP2, 0x80, 0x8 ;  /* 0x000000000008781c */ /* 0x000fc60003f4f028 */
[----:B------:R-:W-:Y:S01]  /*1ed0*/  @P4 FMUL.FTZ R21, R20, R23 ;  /* 0x0000001714154220 */ /* 0x000fe20000410000 */
[----:B------:R-:W-:Y:S01]  /*1ee0*/  PLOP3.LUT P4, PT, PT, PT, UP2, 0x80, 0x8 ;  /* 0x000000000008781c */ /* 0x000fe20003f8f028 */
[----:B------:R-:W-:Y:S01]  /*1ef0*/  @P3 HADD2.F32 R20, -RZ, R62.H1_H1 ;  /* 0x3000003eff143230 */ /* 0x000fe20000004100 */
[----:B------:R-:W-:Y:S02]  /*1f00*/  PLOP3.LUT P3, PT, PT, PT, UP2, 0x80, 0x8 ;  /* 0x000000000008781c */ /* 0x000fe40003f6f028 */
[----:B------:R-:W-:-:S05]  /*1f10*/  CS2R R22, SRZ ;  /* 0x0000000000167805 */ /* 0x000fca000001ff00 */
[----:B0-----:R-:W-:Y:S01]  /*1f20*/  @P2 FMUL.FTZ R37, R6, R37 ;  /* 0x0000002506252220 */ /* 0x001fe20000410000 */
[----:B------:R-:W-:-:S03]  /*1f30*/  PLOP3.LUT P2, PT, PT, PT, UP2, 0x80, 0x8 ;  /* 0x000000000008781c */ /* 0x000fc60003f4f028 */
[----:B------:R-:W-:Y:S01]  /*1f40*/  @P4 FMUL.FTZ R22, R37, R20 ;  /* 0x0000001425164220 */ /* 0x000fe20000410000 */
[----:B------:R-:W-:Y:S02]  /*1f50*/  PLOP3.LUT P4, PT, PT, PT, UP2, 0x80, 0x8 ;  /* 0x000000000008781c */ /* 0x000fe40003f8f028 */
[----:B------:R-:W-:Y:S01]  /*1f60*/  MOV R20, RZ ;  /* 0x000000ff00147202 */ /* 0x000fe20000000f00 */
[----:B-1----:R-:W-:Y:S01]  /*1f70*/  @P3 FMUL.FTZ R36, R7, R36 ;  /* 0x0000002407243220 */ /* 0x002fe20000410000 */
[----:B------:R-:W-:-:S05]  /*1f80*/  PLOP3.LUT P3, PT, PT, PT, UP2, 0x80, 0x8 ;  /* 0x000000000008781c */ /* 0x000fca0003f6f028 */
[----:B------:R-:W0:Y:S01]  /*1f90*/  @P2 LDC R37, c[0x0][0x40c] ;  /* 0x00010300ff252b82 */ /* 0x000e220000000800 */
[----:B------:R-:W-:-:S03]  /*1fa0*/  PLOP3.LUT P2, PT, PT, PT, UP2, 0x80, 0x8 ;  /* 0x000000000008781c */ /* 0x000fc60003f4f028 */
[----:B------:R-:W-:Y:S01]  /*1fb0*/  @P4 HADD2.F32 R77, -RZ, R63.H1_H1 ;  /* 0x3000003fff4d4230 */ /* 0x000fe20000004100 */
[----:B------:R-:W-:-:S04]  /*1fc0*/  PLOP3.LUT P4, PT, PT, PT, UP2, 0x80, 0x8 ;  /* 0x000000000008781c */ /* 0x000fc80003f8f028 */
[----:B------:R-:W-:Y:S01]  /*1fd0*/  @P5 FMUL.FTZ R23, R36, R77 ;  /* 0x0000004d24175220 */ /* 0x000fe20000410000 */
[----:B------:R-:W-:-:S04]  /*1fe0*/  @P3 HADD2.F32 R36, -RZ, R62.H0_H0 ;  /* 0x2000003eff243230 */ /* 0x000fc80000004100 */
[----:B0-----:R-:W-:-:S04]  /*1ff0*/  @P2 FMUL.FTZ R37, R4, R37 ;  /* 0x0000002504252220 */ /* 0x001fc80000410000 */
[----:B------:R-:W-:-:S07]  /*2000*/  @P4 FMUL.FTZ R20, R37, R36 ;  /* 0x0000002425144220 */ /* 0x000fce0000410000 */
.L_x_16553:
[----:B------:R-:W0:Y:S01]  /*2010*/  LDC.64 R36, c[0x0][0x3a8] ;  /* 0x0000ea00ff247b82 */ /* 0x000e220000000a00 */
[----:B------:R-:W-:Y:S01]  /*2020*/  IADD3 R38, PT, PT, R38, 0x100, RZ ;  /* 0x0000010026267810 */ /* 0x000fe20007ffe0ff */
[C---:B0-----:R-:W-:Y:S01]  /*2030*/  IMAD.WIDE.U32 R36, R39.reuse, 0x10, R36 ;  /* 0x0000001027247825 */ /* 0x041fe200078e0024 */
[----:B------:R-:W-:-:S04]  /*2040*/  IADD3 R39, PT, PT, R39, 0x100, RZ ;  /* 0x0000010027277810 */ /* 0x000fc80007ffe0ff */
[----:B------:R2:W-:Y:S03]  /*2050*/  STG.E.128 desc[UR12][R36.64], R20 ;  /* 0x0000001424007986 */ /* 0x0005e6000c101d0c */
.L_x_16551:
[----:B------:R-:W-:Y:S05]  /*2060*/  BSYNC.RECONVERGENT B0 ;  /* 0x0000000000007941 */ /* 0x000fea0003800200 */
.L_x_16550:
[----:B------:R-:W-:Y:S01]  /*2070*/  ISETP.GE.U32.AND P2, PT, R0, 0x400, PT ;  /* 0x000004000000780c */ /* 0x000fe20003f46070 */
[----:B------:R-:W-:-:S12]  /*2080*/  BSSY.RECONVERGENT B0, `(.L_x_16554) ;  /* 0x000004c000007945 */ /* 0x000fd80003800200 */
[----:B------:R-:W-:Y:S05]  /*2090*/  @!P2 BRA `(.L_x_16555) ;  /* 0x000000040028a947 */ /* 0x000fea0003800000 */
[----:B------:R-:W-:Y:S02]  /*20a0*/  ISETP.NE.U32.AND P3, PT, RZ, UR14, PT ;  /* 0x0000000eff007c0c */ /* 0x000fe4000bf65070 */
[----:B------:R-:W-:Y:S02]  /*20b0*/  PLOP3.LUT P4, PT, PT, PT, UP2, 0x80, 0x8 ;  /* 0x000000000008781c */ /* 0x000fe40003f8f028 */
[----:B------:R-:W-:Y:S02]  /*20c0*/  ISETP.NE.AND.EX P3, PT, RZ, UR15, PT, P3 ;  /* 0x0000000fff007c0c */ /* 0x000fe4000bf65330 */
[----:B------:R-:W-:-:S09]  /*20d0*/  PLOP3.LUT P5, PT, PT, PT, UP2, 0x80, 0x8 ;  /* 0x000000000008781c */ /* 0x000fd20003faf028 */
[----:B------:R-:W3:Y:S01]  /*20e0*/  @P4 LDC.64 R26, c[0x0][0x390] ;  /* 0x0000e400ff1a4b82 */ /* 0x000ee20000000a00 */
[----:B------:R-:W-:-:S07]  /*20f0*/  PLOP3.LUT P4, PT, PT, PT, UP2, 0x80, 0x8 ;  /* 0x000000000008781c */ /* 0x000fce0003f8f028 */
[----:B------:R-:W4:Y:S06]  /*2100*/  @P3 LDC.64 R24, c[0x0][0x3a0] ;  /* 0x0000e800ff183b82 */ /* 0x000f2c0000000a00 */
[----:B---3--:R-:W-:-:S05]  /*2110*/  @P4 IMAD.WIDE.U32 R26, R38, 0x10, R26 ;  /* 0x00000010261a4825 */ /* 0x008fca00078e001a */
[----:B------:R3:W5:Y:S01]  /*2120*/  @P5 LDG.E.128 R4, desc[UR12][R26.64] ;  /* 0x0000000c1a045981 */ /* 0x000762000c1e1d00 */
[----:B----4-:R-:W-:-:S05]  /*2130*/  @P3 IMAD.WIDE.U32 R24, R39, 0x10, R24 ;  /* 0x0000001027183825 */ /* 0x010fca00078e0018 */
[----:B------:R3:W5:Y:S01]  /*2140*/  @P3 LDG.E.128 R8, desc[UR12][R24.64] ;  /* 0x0000000c18083981 */ /* 0x000762000c1e1d00 */
[----:B------:R-:W-:Y:S05]  /*2150*/  @!P3 BRA `(.L_x_16556) ;  /* 0x000000000058b947 */ /* 0x000fea0003800000 */
[----:B------:R-:W-:Y:S02]  /*2160*/  ISETP.LT.AND P3, PT, RZ, UR20, PT ;  /* 0x00000014ff007c0c */ /* 0x000fe4000bf61270 */
[----:B---3-5:R-:W-:-:S11]  /*2170*/  MOV R24, R8 ;  /* 0x0000000800187202 */ /* 0x028fd60000000f00 */
[----:B------:R-:W3:Y:S08]  /*2180*/  @P3 LDC R25, c[0x0][0x40c] ;  /* 0x00010300ff193b82 */ /* 0x000ef00000000800 */
[----:B------:R-:W4:Y:S08]  /*2190*/  @P3 LDC R26, c[0x0][0x40c] ;  /* 0x00010300ff1a3b82 */ /* 0x000f300000000800 */
[----:B012---:R-:W0:Y:S01]  /*21a0*/  @P3 LDC R37, c[0x0][0x40c] ;  /* 0x00010300ff253b82 */ /* 0x007e220000000800 */
[----:B---3--:R-:W-:Y:S01]  /*21b0*/  @P3 FMUL.FTZ R27, R4, R25 ;  /* 0x00000019041b3220 */ /* 0x008fe20000410000 */
[----:B------:R-:W-:-:S05]  /*21c0*/  @P3 HADD2.F32 R25, -RZ, R64.H0_H0 ;  /* 0x20000040ff193230 */ /* 0x000fca0000004100 */
[----:B------:R-:W-:Y:S01]  /*21d0*/  @P3 FFMA.FTZ R24, R27, R25, R8 ;  /* 0x000000191b183223 */ /* 0x000fe20000010008 */
[----:B------:R-:W-:Y:S02]  /*21e0*/  @P3 HADD2.F32 R27, -RZ, R64.H1_H1 ;  /* 0x30000040ff1b3230 */ /* 0x000fe40000004100 */
[----:B----4-:R-:W-:Y:S01]  /*21f0*/  @P3 FMUL.FTZ R36, R5, R26 ;  /* 0x0000001a05243220 */ /* 0x010fe20000410000 */
        /* <DEDUP_REMOVED lines=12> */
.L_x_16556:
[----:B------:R-:W-:Y:S01]  /*22c0*/  PLOP3.LUT P3, PT, PT, PT, UP2, 0x80, 0x8 ;  /* 0x000000000008781c */ /* 0x000fe20003f6f028 */
[----:B---3--:R-:W-:Y:S01]  /*22d0*/  HFMA2 R25, -RZ, RZ, 0, 0 ;  /* 0x00000000ff197431 */ /* 0x008fe200000001ff */
[----:B------:R-:W-:Y:S02]  /*22e0*/  PLOP3.LUT P5, PT, PT, PT, UP2, 0x80, 0x8 ;  /* 0x000000000008781c */ /* 0x000fe40003faf028 */
[----:B------:R-:W-:-:S09]  /*22f0*/  PLOP3.LUT P4, PT, PT, PT, UP2, 0x80, 0x8 ;  /* 0x000000000008781c */ /* 0x000fd20003f8f028 */
[----:B------:R-:W3:Y:S01]  /*2300*/  @P3 LDC R24, c[0x0][0x40c] ;  /* 0x00010300ff183b82 */ /* 0x000ee20000000800 */
[----:B------:R-:W-:-:S07]  /*2310*/  PLOP3.LUT P3, PT, PT, PT, UP2, 0x80, 0x8 ;  /* 0x000000000008781c */ /* 0x000fce0003f6f028 */
[----:B012---:R-:W0:Y:S01]  /*2320*/  @P4 LDC R37, c[0x0][0x40c] ;  /* 0x00010300ff254b82 */ /* 0x007e220000000800 */
[----:B------:R-:W-:-:S05]  /*2330*/  PLOP3.LUT P4, PT, PT, PT, UP2, 0x80, 0x8 ;  /* 0x000000000008781c */ /* 0x000fca0003f8f028 */
[----:B------:R-:W-:Y:S01]  /*2340*/  @P3 HADD2.F32 R27, -RZ, R65.H0_H0 ;  /* 0x20000041ff1b3230 */ /* 0x000fe20000004100 */
[----:B------:R-:W-:-:S07]  /*2350*/  PLOP3.LUT P3, PT, PT, PT, UP2, 0x80, 0x8 ;  /* 0x000000000008781c */ /* 0x000fce0003f6f028 */
[----:B------:R-:W1:Y:S01]  /*2360*/  @P4 LDC R36, c[0x0][0x40c] ;  /* 0x00010300ff244b82 */ /* 0x000e620000000800 */
[----:B------:R-:W-:Y:S01]  /*2370*/  PLOP3.LUT P4, PT, PT, PT, UP2, 0x80, 0x8 ;  /* 0x000000000008781c */ /* 0x000fe20003f8f028 */
[----:B---3-5:R-:W-:Y:S01]  /*2380*/  @P5 FMUL.FTZ R24, R5, R24 ;  /* 0x0000001805185220 */ /* 0x028fe20000410000 */
[----:B------:R-:W-:-:S13]  /*2390*/  PLOP3.LUT P5, PT, PT, PT, UP2, 0x80, 0x8 ;  /* 0x000000000008781c */ /* 0x000fda0003faf028 */
[----:B------:R-:W-:Y:S01]  /*23a0*/  @P5 FMUL.FTZ R25, R24, R27 ;  /* 0x0000001b18195220 */ /* 0x000fe20000410000 */
[----:B------:R-:W-:Y:S01]  /*23b0*/  PLOP3.LUT P5, PT, PT, PT, UP2, 0x80, 0x8 ;  /* 0x000000000008781c */ /* 0x000fe20003faf028 */
[----:B------:R-:W-:Y:S01]  /*23c0*/  @P3 HADD2.F32 R24, -RZ, R64.H1_H1 ;  /* 0x30000040ff183230 */ /* 0x000fe20000004100 */
[----:B------:R-:W-:Y:S02]  /*23d0*/  CS2R R26, SRZ ;  /* 0x00000000001a7805 */ /* 0x000fe4000001ff00 */
[----:B------:R-:W-:-:S09]  /*23e0*/  PLOP3.LUT P3, PT, PT, PT, UP2, 0x80, 0x8 ;  /* 0x000000000008781c */ /* 0x000fd20003f6f028 */
[----:B0-----:R-:W-:Y:S01]  /*23f0*/  @P5 FMUL.FTZ R37, R6, R37 ;  /* 0x0000002506255220 */ /* 0x001fe20000410000 */
[----:B------:R-:W-:-:S03]  /*2400*/  PLOP3.LUT P5, PT, PT, PT, UP2, 0x80, 0x8 ;  /* 0x000000000008781c */ /* 0x000fc60003faf028 */
[----:B------:R-:W-:Y:S01]  /*2410*/  @P3 HADD2.F32 R77, -RZ, R65.H1_H1 ;  /* 0x30000041ff4d3230 */ /* 0x000fe20000004100 */
[----:B------:R-:W-:-:S09]  /*2420*/  PLOP3.LUT P3, PT, PT, PT, UP2, 0x80, 0x8 ;  /* 0x000000000008781c */ /* 0x000fd20003f6f028 */
[----:B------:R-:W-:Y:S01]  /*2430*/  @P5 FMUL.FTZ R26, R37, R24 ;  /* 0x00000018251a5220 */ /* 0x000fe20000410000 */
[----:B------:R-:W-:Y:S01]  /*2440*/  PLOP3.LUT P5, PT, PT, PT, UP2, 0x80, 0x8 ;  /* 0x000000000008781c */ /* 0x000fe20003faf028 */
[----:B------:R-:W0:Y:S01]  /*2450*/  @P4 LDC R37, c[0x0][0x40c] ;  /* 0x00010300ff254b82 */ /* 0x000e220000000800 */
[----:B------:R-:W-:Y:S02]  /*2460*/  PLOP3.LUT P4, PT, PT, PT, UP2, 0x80, 0x8 ;  /* 0x000000000008781c */ /* 0x000fe40003f8f028 */
[----:B------:R-:W-:-:S09]  /*2470*/  MOV R24, RZ ;  /* 0x000000ff00187202 */ /* 0x000fd20000000f00 */
[----:B-1----:R-:W-:Y:S01]  /*2480*/  @P5 FMUL.FTZ R36, R7, R36 ;  /* 0x0000002407245220 */ /* 0x002fe20000410000 */
[----:B------:R-:W-:Y:S01]  /*2490*/  PLOP3.LUT P5, PT, PT, PT, UP2, 0x80, 0x8 ;  /* 0x000000000008781c */ /* 0x000fe20003faf028 */
[----:B0-----:R-:W-:-:S12]  /*24a0*/  @P3 FMUL.FTZ R37, R4, R37 ;  /* 0x0000002504253220 */ /* 0x001fd80000410000 */
[----:B------:R-:W-:Y:S01]  /*24b0*/  @P5 FMUL.FTZ R27, R36, R77 ;  /* 0x0000004d241b5220 */ /* 0x000fe20000410000 */
[----:B------:R-:W-:Y:S01]  /*24c0*/  PLOP3.LUT P5, PT, PT, PT, UP2, 0x80, 0x8 ;  /* 0x000000000008781c */ /* 0x000fe20003faf028 */
[----:B------:R-:W-:-:S12]  /*24d0*/  @P4 HADD2.F32 R36, -RZ, R64.H0_H0 ;  /* 0x20000040ff244230 */ /* 0x000fd80000004100 */
[----:B------:R-:W-:-:S07]  /*24e0*/  @P5 FMUL.FTZ R24, R37, R36 ;  /* 0x0000002425185220 */ /* 0x000fce0000410000 */
.L_x_16557:
[----:B------:R-:W0:Y:S01]  /*24f0*/  LDC.64 R36, c[0x0][0x3a8] ;  /* 0x0000ea00ff247b82 */ /* 0x000e220000000a00 */
[----:B------:R-:W-:Y:S01]  /*2500*/  IADD3 R38, PT, PT, R38, 0x100, RZ ;  /* 0x0000010026267810 */ /* 0x000fe20007ffe0ff */
[C---:B0-----:R-:W-:Y:S01]  /*2510*/  IMAD.WIDE.U32 R36, R39.reuse, 0x10, R36 ;  /* 0x0000001027247825 */ /* 0x041fe200078e0024 */
[----:B------:R-:W-:-:S04]  /*2520*/  IADD3 R39, PT, PT, R39, 0x100, RZ ;  /* 0x0000010027277810 */ /* 0x000fc80007ffe0ff */
[----:B------:R3:W-:Y:S03]  /*2530*/  STG.E.128 desc[UR12][R36.64], R24 ;  /* 0x0000001824007986 */ /* 0x0007e6000c101d0c */
.L_x_16555:
[----:B------:R-:W-:Y:S05]  /*2540*/  BSYNC.RECONVERGENT B0 ;  /* 0x0000000000007941 */ /* 0x000fea0003800200 */
.L_x_16554:
[----:B------:R-:W-:Y:S01]  /*2550*/  ISETP.GE.U32.AND P3, PT, R0, 0x500, PT ;  /* 0x000005000000780c */ /* 0x000fe20003f66070 */
[----:B------:R-:W-:-:S12]  /*2560*/  BSSY.RECONVERGENT B0, `(.L_x_16558) ;  /* 0x000004c000007945 */ /* 0x000fd80003800200 */
[----:B------:R-:W-:Y:S05]  /*2570*/  @!P3 BRA `(.L_x_16559) ;  /* 0x000000040028b947 */ /* 0x000fea0003800000 */
[----:B------:R-:W-:Y:S02]  /*2580*/  PLOP3.LUT P5, PT, PT, PT, UP2, 0x80, 0x8 ;  /* 0x000000000008781c */ /* 0x000fe40003faf028 */
[----:B------:R-:W-:-:S04]  /*2590*/  ISETP.NE.U32.AND P4, PT, RZ, UR14, PT ;  /* 0x0000000eff007c0c */ /* 0x000fc8000bf85070 */
[----:B------:R-:W-:-:S07]  /*25a0*/  ISETP.NE.AND.EX P4, PT, RZ, UR15, PT, P4 ;  /* 0x0000000fff007c0c */ /* 0x000fce000bf85340 */
[----:B------:R-:W4:Y:S01]  /*25b0*/  @P5 LDC.64 R30, c[0x0][0x390] ;  /* 0x0000e400ff1e5b82 */ /* 0x000f220000000a00 */
[----:B------:R-:W-:-:S07]  /*25c0*/  PLOP3.LUT P5, PT, PT, PT, UP2, 0x80, 0x8 ;  /* 0x000000000008781c */ /* 0x000fce0003faf028 */
[----:B------:R-:W0:Y:S06]  /*25d0*/  @P4 LDC.64 R28, c[0x0][0x3a0] ;  /* 0x0000e800ff1c4b82 */ /* 0x000e2c0000000a00 */
[----:B----4-:R-:W-:Y:S01]  /*25e0*/  @P5 IMAD.WIDE.U32 R30, R38, 0x10, R30 ;  /* 0x00000010261e5825 */ /* 0x010fe200078e001e */
[----:B------:R-:W-:-:S03]  /*25f0*/  PLOP3.LUT P5, PT, PT, PT, UP2, 0x80, 0x8 ;  /* 0x000000000008781c */ /* 0x000fc60003faf028 */
[----:B0-----:R-:W-:-:S05]  /*2600*/  @P4 IMAD.WIDE.U32 R28, R39, 0x10, R28 ;  /* 0x00000010271c4825 */ /* 0x001fca00078e001c */
[----:B------:R0:W5:Y:S05]  /*2610*/  @P4 LDG.E.128 R8, desc[UR12][R28.64] ;  /* 0x0000000c1c084981 */ /* 0x00016a000c1e1d00 */
[----:B------:R0:W5:Y:S01]  /*2620*/  @P5 LDG.E.128 R4, desc[UR12][R30.64] ;  /* 0x0000000c1e045981 */ /* 0x000162000c1e1d00 */
[----:B------:R-:W-:Y:S05]  /*2630*/  @!P4 BRA `(.L_x_16560) ;  /* 0x000000000058c947 */ /* 0x000fea0003800000 */
[----:B------:R-:W-:Y:S02]  /*2640*/  ISETP.LT.AND P4, PT, RZ, UR20, PT ;  /* 0x00000014ff007c0c */ /* 0x000fe4000bf81270 */
[----:B0----5:R-:W-:-:S11]  /*2650*/  MOV R28, R8 ;  /* 0x00000008001c7202 */ /* 0x021fd60000000f00 */
[----:B------:R-:W0:Y:S08]  /*2660*/  @P4 LDC R29, c[0x0][0x40c] ;  /* 0x00010300ff1d4b82 */ /* 0x000e300000000800 */
[----:B------:R-:W4:Y:S08]  /*2670*/  @P4 LDC R30, c[0x0][0x40c] ;  /* 0x00010300ff1e4b82 */ /* 0x000f300000000800 */
[----:B-123--:R-:W1:Y:S01]  /*2680*/  @P4 LDC R37, c[0x0][0x40c] ;  /* 0x00010300ff254b82 */ /* 0x00ee620000000800 */
[----:B0-----:R-:W-:Y:S01]  /*2690*/  @P4 FMUL.FTZ R31, R4, R29 ;  /* 0x0000001d041f4220 */ /* 0x001fe20000410000 */
        /* <DEDUP_REMOVED lines=8> */
[----:B-1----:R-:W-:-:S04]  /*2720*/  @P4 FMUL.FTZ R37, R6, R37 ;  /* 0x0000002506254220 */ /* 0x002fc80000410000 */
[----:B------:R-:W-:Y:S01]  /*2730*/  @P4 FFMA.FTZ R30, R37, R31, R10 ;  /* 0x0000001f251e4223 */ /* 0x000fe2000001000a */
[----:B------:R-:W-:Y:S01]  /*2740*/  MOV R31, R11 ;  /* 0x0000000b001f7202 */ /* 0x000fe20000000f00 */
[----:B------:R-:W-:Y:S06]  /*2750*/  @!P4 BRA `(.L_x_16561) ;  /* 0x00000000009cc947 */ /* 0x000fec0003800000 */
[----:B------:R-:W-:Y:S02]  /*2760*/  HADD2.F32 R36, -RZ, R67.H1_H1 ;  /* 0x30000043ff247230 */ /* 0x000fe40000004100 */
[----:B------:R-:W-:-:S04]  /*2770*/  FMUL.FTZ R74, R7, UR22 ;  /* 0x00000016074a7c20 */ /* 0x000fc80008410000 */
[----:B------:R-:W-:Y:S01]  /*2780*/  FFMA.FTZ R31, R74, R36, R11 ;  /* 0x000000244a1f7223 */ /* 0x000fe2000001000b */
[----:B------:R-:W-:Y:S06]  /*2790*/  BRA `(.L_x_16561) ;  /* 0x00000000008c7947 */ /* 0x000fec0003800000 */
.L_x_16560:
[----:B------:R-:W-:Y:S01]  /*27a0*/  PLOP3.LUT P4, PT, PT, PT, UP2, 0x80, 0x8 ;  /* 0x000000000008781c */ /* 0x000fe20003f8f028 */
[----:B0-----:R-:W-:Y:S01]  /*27b0*/  HFMA2 R29, -RZ, RZ, 0, 0 ;  /* 0x00000000ff1d7431 */ /* 0x001fe200000001ff */
[----:B------:R-:W-:-:S11]  /*27c0*/  PLOP3.LUT P5, PT, PT, PT, UP2, 0x80, 0x8 ;  /* 0x000000000008781c */ /* 0x000fd60003faf028 */
[----:B------:R-:W0:Y:S01]  /*27d0*/  @P4 LDC R28, c[0x0][0x40c] ;  /* 0x00010300ff1c4b82 */ /* 0x000e220000000800 */
[----:B------:R-:W-:-:S13]  /*27e0*/  PLOP3.LUT P4, PT, PT, PT, UP2, 0x80, 0x8 ;  /* 0x000000000008781c */ /* 0x000fda0003f8f028 */
[----:B------:R-:W-:Y:S01]  /*27f0*/  @P4 HADD2.F32 R31, -RZ, R67.H0_H0 ;  /* 0x20000043ff1f4230 */ /* 0x000fe20000004100 */
[----:B------:R-:W-:Y:S01]  /*2800*/  PLOP3.LUT P4, PT, PT, PT, UP2, 0x80, 0x8 ;  /* 0x000000000008781c */ /* 0x000fe20003f8f028 */
[----:B0----5:R-:W-:Y:S01]  /*2810*/  @P5 FMUL.FTZ R28, R5, R28 ;  /* 0x0000001c051c5220 */ /* 0x021fe20000410000 */
[----:B------:R-:W-:-:S11]  /*2820*/  PLOP3.LUT P5, PT, PT, PT, UP2, 0x80, 0x8 ;  /* 0x000000000008781c */ /* 0x000fd60003faf028 */
[----:B------:R-:W-:Y:S01]  /*2830*/  @P4 FMUL.FTZ R29, R28, R31 ;  /* 0x0000001f1c1d4220 */ /* 0x000fe20000410000 */
[----:B------:R-:W-:Y:S02]  /*2840*/  PLOP3.LUT P4, PT, PT, PT, UP2, 0x80, 0x8 ;  /* 0x000000000008781c */ /* 0x000fe40003f8f028 */
[----:B------:R-:W-:Y:S01]  /*2850*/  CS2R R30, SRZ ;  /* 0x00000000001e7805 */ /* 0x000fe2000001ff00 */
[----:B-123--:R-:W0:Y:S01]  /*2860*/  @P5 LDC R37, c[0x0][0x40c] ;  /* 0x00010300ff255b82 */ /* 0x00ee220000000800 */
[----:B------:R-:W-:-:S09]  /*2870*/  PLOP3.LUT P5, PT, PT, PT, UP2, 0x80, 0x8 ;  /* 0x000000000008781c */ /* 0x000fd20003faf028 */
[----:B------:R-:W-:Y:S01]  /*2880*/  @P4 HADD2.F32 R28, -RZ, R66.H1_H1 ;  /* 0x30000042ff1c4230 */ /* 0x000fe20000004100 */
[----:B------:R-:W-:-:S03]  /*2890*/  PLOP3.LUT P4, PT, PT, PT, UP2, 0x80, 0x8 ;  /* 0x000000000008781c */ /* 0x000fc60003f8f028 */
[----:B0-----:R-:W-:Y:S01]  /*28a0*/  @P5 FMUL.FTZ R37, R6, R37 ;  /* 0x0000002506255220 */ /* 0x001fe20000410000 */
[----:B------:R-:W-:-:S09]  /*28b0*/  PLOP3.LUT P5, PT, PT, PT, UP2, 0x80, 0x8 ;  /* 0x000000000008781c */ /* 0x000fd20003faf028 */
[----:B------:R-:W-:Y:S01]  /*28c0*/  @P4 FMUL.FTZ R30, R37, R28 ;  /* 0x0000001c251e4220 */ /* 0x000fe20000410000 */
[----:B------:R-:W-:Y:S02]  /*28d0*/  PLOP3.LUT P4, PT, PT, PT, UP2, 0x80, 0x8 ;  /* 0x000000000008781c */ /* 0x000fe40003f8f028 */
[----:B------:R-:W-:Y:S01]  /*28e0*/  MOV R28, RZ ;  /* 0x000000ff001c7202 */ /* 0x000fe20000000f00 */
[----:B------:R-:W0:Y:S01]  /*28f0*/  @P5 LDC R36, c[0x0][0x40c] ;  /* 0x00010300ff245b82 */ /* 0x000e220000000800 */
[----:B------:R-:W-:-:S09]  /*2900*/  PLOP3.LUT P5, PT, PT, PT, UP2, 0x80, 0x8 ;  /* 0x000000000008781c */ /* 0x000fd20003faf028 */
[----:B------:R-:W-:Y:S01]  /*2910*/  @P4 HADD2.F32 R77, -RZ, R67.H1_H1 ;  /* 0x30000043ff4d4230 */ /* 0x000fe20000004100 */
[----:B------:R-:W-:-:S03]  /*2920*/  PLOP3.LUT P4, PT, PT, PT, UP2, 0x80, 0x8 ;  /* 0x000000000008781c */ /* 0x000fc60003f8f028 */
[----:B0-----:R-:W-:Y:S01]  /*2930*/  @P5 FMUL.FTZ R36, R7, R36 ;  /* 0x0000002407245220 */ /* 0x001fe20000410000 */
[----:B------:R-:W-:-:S09]  /*2940*/  PLOP3.LUT P5, PT, PT, PT, UP2, 0x80, 0x8 ;  /* 0x000000000008781c */ /* 0x000fd20003faf028 */
[----:B------:R-:W-:Y:S01]  /*2950*/  @P4 FMUL.FTZ R31, R36, R77 ;  /* 0x0000004d241f4220 */ /* 0x000fe20000410000 */
[----:B------:R-:W-:-:S03]  /*2960*/  PLOP3.LUT P4, PT, PT, PT, UP2, 0x80, 0x8 ;  /* 0x000000000008781c */ /* 0x000fc60003f8f028 */
[----:B------:R-:W0:Y:S01]  /*2970*/  @P5 LDC R37, c[0x0][0x40c] ;  /* 0x00010300ff255b82 */ /* 0x000e220000000800 */
[----:B------:R-:W-:-:S09]  /*2980*/  PLOP3.LUT P5, PT, PT, PT, UP2, 0x80, 0x8 ;  /* 0x000000000008781c */ /* 0x000fd20003faf028 */
[----:B------:R-:W-:-:S04]  /*2990*/  @P4 HADD2.F32 R36, -RZ, R66.H0_H0 ;  /* 0x20000042ff244230 */ /* 0x000fc80000004100 */
[----:B0-----:R-:W-:Y:S01]  /*29a0*/  @P5 FMUL.FTZ R37, R4, R37 ;  /* 0x0000002504255220 */ /* 0x001fe20000410000 */
[----:B------:R-:W-:-:S13]  /*29b0*/  PLOP3.LUT P5, PT, PT, PT, UP2, 0x80, 0x8 ;  /* 0x000000000008781c */ /* 0x000fda0003faf028 */
[----:B------:R-:W-:-:S07]  /*29c0*/  @P5 FMUL.FTZ R28, R37, R36 ;  /* 0x00000024251c5220 */ /* 0x000fce0000410000 */
.L_x_16561:
[----:B------:R-:W0:Y:S01]  /*29d0*/  LDC.64 R36, c[0x0][0x3a8] ;  /* 0x0000ea00ff247b82 */ /* 0x000e220000000a00 */
[----:B------:R-:W-:Y:S01]  /*29e0*/  IADD3 R38, PT, PT, R38, 0x100, RZ ;  /* 0x0000010026267810 */ /* 0x000fe20007ffe0ff */
[C---:B0-----:R-:W-:Y:S01]  /*29f0*/  IMAD.WIDE.U32 R36, R39.reuse, 0x10, R36 ;  /* 0x0000001027247825 */ /* 0x041fe200078e0024 */
[----:B------:R-:W-:-:S04]  /*2a00*/  IADD3 R39, PT, PT, R39, 0x100, RZ ;  /* 0x0000010027277810 */ /* 0x000fc80007ffe0ff */
[----:B------:R4:W-:Y:S03]  /*2a10*/  STG.E.128 desc[UR12][R36.64], R28 ;  /* 0x0000001c24007986 */ /* 0x0009e6000c101d0c */
.L_x_16559:
[----:B------:R-:W-:Y:S05]  /*2a20*/  BSYNC.RECONVERGENT B0 ;  /* 0x0000000000007941 */ /* 0x000fea0003800200 */
.L_x_16558:
[----:B------:R-:W-:Y:S01]  /*2a30*/  ISETP.GE.U32.AND P4, PT, R0, 0x600, PT ;  /* 0x000006000000780c */ /* 0x000fe20003f86070 */
[----:B------:R-:W-:-:S12]  /*2a40*/  BSSY.RECONVERGENT B0, `(.L_x_16562) ;  /* 0x000004c000007945 */ /* 0x000fd80003800200 */
[----:B------:R-:W-:Y:S05]  /*2a50*/  @!P4 BRA `(.L_x_16563) ;  /* 0x000000040028c947 */ /* 0x000fea0003800000 */
[----:B------:R-:W-:-:S13]  /*2a60*/  PLOP3.LUT P5, PT, PT, PT, UP2, 0x80, 0x8 ;  /* 0x000000000008781c */ /* 0x000fda0003faf028 */
[----:B------:R-:W0:Y:S01]  /*2a70*/  @P5 LDC.64 R32, c[0x0][0x390] ;  /* 0x0000e400ff205b82 */ /* 0x000e220000000a00 */
[----:B------:R-:W-:-:S13]  /*2a80*/  PLOP3.LUT P5, PT, PT, PT, UP2, 0x80, 0x8 ;  /* 0x000000000008781c */ /* 0x000fda0003faf028 */
[----:B0-----:R-:W-:Y:S01]  /*2a90*/  @P5 IMAD.WIDE.U32 R32, R38, 0x10, R32 ;  /* 0x0000001026205825 */ /* 0x001fe200078e0020 */
[----:B------:R-:W-:-:S13]  /*2aa0*/  PLOP3.LUT P5, PT, PT, PT, UP2, 0x80, 0x8 ;  /* 0x000000000008781c */ /* 0x000fda0003faf028 */
[----:B------:R0:W5:Y:S01]  /*2ab0*/  @P5 LDG.E.128 R4, desc[UR12][R32.64] ;  /* 0x0000000c20045981 */ /* 0x000162000c1e1d00 */
[----:B------:R-:W-:-:S04]  /*2ac0*/  ISETP.NE.U32.AND P5, PT, RZ, UR14, PT ;  /* 0x0000000eff007c0c */ /* 0x000fc8000bfa5070 */
[----:B------:R-:W-:-:S13]  /*2ad0*/  ISETP.NE.AND.EX P5, PT, RZ, UR15, PT, P5 ;  /* 0x0000000fff007c0c */ /* 0x000fda000bfa5350 */
[----:B------:R-:W1:Y:S02]  /*2ae0*/  @P5 LDC.64 R34, c[0x0][0x3a0] ;  /* 0x0000e800ff225b82 */ /* 0x000e640000000a00 */
[----:B-1----:R-:W-:-:S05]  /*2af0*/  @P5 IMAD.WIDE.U32 R34, R39, 0x10, R34 ;  /* 0x0000001027225825 */ /* 0x002fca00078e0022 */
[----:B------:R0:W5:Y:S01]  /*2b00*/  @P5 LDG.E.128 R8, desc[UR12][R34.64] ;  /* 0x0000000c22085981 */ /* 0x000162000c1e1d00 */
[----:B------:R-:W-:Y:S05]  /*2b10*/  @!P5 BRA `(.L_x_16564) ;  /* 0x00000000005cd947 */ /* 0x000fea0003800000 */
[----:B------:R-:W-:Y:S01]  /*2b20*/  UISETP.GT.AND UP0, UPT, UR20, URZ, UPT ;  /* 0x000000ff1400728c */ /* 0x000fe2000bf04270 */
[----:B0----5:R-:W-:-:S05]  /*2b30*/  MOV R32, R8 ;  /* 0x0000000800207202 */ /* 0x021fca0000000f00 */
[----:B------:R-:W-:-:S05]  /*2b40*/  PLOP3.LUT P5, PT, PT, PT, UP0, 0x80, 0x8 ;  /* 0x000000000008781c */ /* 0x000fca0003faf008 */
[----:B------:R-:W0:Y:S01]  /*2b50*/  @UP0 LDCU UR4, c[0x0][0x40c] ;  /* 0x00008180ff0407ac */ /* 0x000e220008000800 */
[----:B------:R-:W2:Y:S01]  /*2b60*/  @UP0 LDCU UR5, c[0x0][0x40c] ;  /* 0x00008180ff0507ac */ /* 0x000ea20008000800 */
[----:B------:R-:W1:Y:S06]  /*2b70*/  @UP0 LDCU UR23, c[0x0][0x40c] ;  /* 0x00008180ff1707ac */ /* 0x000e6c0008000800 */
[----:B------:R-:W-:Y:S02]  /*2b80*/  @P5 HADD2.F32 R33, -RZ, R68.H0_H0 ;  /* 0x20000044ff215230 */ /* 0x000fe40000004100 */
[----:B------:R-:W-:-:S02]  /*2b90*/  @P5 HADD2.F32 R34, -RZ, R69.H0_H0 ;  /* 0x20000045ff225230 */ /* 0x000fc40000004100 */
[----:B0-----:R-:W-:-:S04]  /*2ba0*/  @P5 FMUL.FTZ R35, R4, UR4 ;  /* 0x0000000404235c20 */ /* 0x001fc80008410000 */
[----:B------:R-:W-:Y:S01]  /*2bb0*/  @P5 FFMA.FTZ R32, R35, R33, R8 ;  /* 0x0000002123205223 */ /* 0x000fe20000010008 */
[----:B--234-:R-:W-:Y:S01]  /*2bc0*/  @P5 FMUL.FTZ R36, R5, UR5 ;  /* 0x0000000505245c20 */ /* 0x01cfe20008410000 */
[----:B------:R-:W-:Y:S01]  /*2bd0*/  @P5 HADD2.F32 R35, -RZ, R68.H1_H1 ;  /* 0x30000044ff235230 */ /* 0x000fe20000004100 */
[----:B------:R-:W-:Y:S01]  /*2be0*/  MOV R33, R9 ;  /* 0x0000000900217202 */ /* 0x000fe20000000f00 */
[----:B-1----:R-:W-:Y:S01]  /*2bf0*/  @P5 FMUL.FTZ R37, R6, UR23 ;  /* 0x0000001706255c20 */ /* 0x002fe20008410000 */
[----:B------:R-:W-:Y:S01]  /*2c00*/  @P5 FFMA.FTZ R33, R36, R34, R9 ;  /* 0x0000002224215223 */ /* 0x000fe20000010009 */
[----:B------:R-:W-:Y:S02]  /*2c10*/  MOV R34, R10 ;  /* 0x0000000a00227202 */ /* 0x000fe40000000f00 */
[----:B------:R-:W-:Y:S01]  /*2c20*/  @P5 FFMA.FTZ R34, R37, R35, R10 ;  /* 0x0000002325225223 */ /* 0x000fe2000001000a */
[----:B------:R-:W-:Y:S01]  /*2c30*/  MOV R35, R11 ;  /* 0x0000000b00237202 */ /* 0x000fe20000000f00 */
[----:B------:R-:W-:Y:S06]  /*2c40*/  BRA.U !UP0, `(.L_x_16565) ;  /* 0x0000000108a07547 */ /* 0x000fec000b800000 */
[----:B------:R-:W-:Y:S02]  /*2c50*/  HADD2.F32 R36, -RZ, R69.H1_H1 ;  /* 0x30000045ff247230 */ /* 0x000fe40000004100 */
[----:B------:R-:W-:-:S04]  /*2c60*/  FMUL.FTZ R38, R7, UR22 ;  /* 0x0000001607267c20 */ /* 0x000fc80008410000 */
[----:B------:R-:W-:Y:S01]  /*2c70*/  FFMA.FTZ R35, R38, R36, R11 ;  /* 0x0000002426237223 */ /* 0x000fe2000001000b */
[----:B------:R-:W-:Y:S06]  /*2c80*/  BRA `(.L_x_16565) ;  /* 0x0000000000907947 */ /* 0x000fec0003800000 */
.L_x_16564:
[----:B------:R-:W-:Y:S01]  /*2c90*/  PLOP3.LUT P5, PT, PT, PT, UP2, 0x80, 0x8 ;  /* 0x000000000008781c */ /* 0x000fe20003faf028 */
[----:B0-----:R-:W-:Y:S01]  /*2ca0*/  HFMA2 R33, -RZ, RZ, 0, 0 ;  /* 0x00000000ff217431 */ /* 0x001fe200000001ff */
[----:B------:R-:W-:-:S11]  /*2cb0*/  MOV R34, RZ ;  /* 0x000000ff00227202 */ /* 0x000fd60000000f00 */
[----:B------:R-:W0:Y:S01]  /*2cc0*/  @P5 LDC R32, c[0x0][0x40c] ;  /* 0x00010300ff205b82 */ /* 0x000e220000000800 */
[----:B------:R-:W-:-:S13]  /*2cd0*/  PLOP3.LUT P5, PT, PT, PT, UP2, 0x80, 0x8 ;  /* 0x000000000008781c */ /* 0x000fda0003faf028 */
[----:B0----5:R-:W-:Y:S01]  /*2ce0*/  @P5 FMUL.FTZ R32, R5, R32 ;  /* 0x0000002005205220 */ /* 0x021fe20000410000 */
[----:B------:R-:W-:-:S13]  /*2cf0*/  PLOP3.LUT P5, PT, PT, PT, UP2, 0x80, 0x8 ;  /* 0x000000000008781c */ /* 0x000fda0003faf028 */
[----:B------:R-:W-:Y:S01]  /*2d00*/  @P5 HADD2.F32 R35, -RZ, R69.H0_H0 ;  /* 0x20000045ff235230 */ /* 0x000fe20000004100 */
[----:B------:R-:W-:-:S13]  /*2d10*/  PLOP3.LUT P5, PT, PT, PT, UP2, 0x80, 0x8 ;  /* 0x000000000008781c */ /* 0x000fda0003faf028 */
[----:B------:R-:W-:Y:S01]  /*2d20*/  @P5 FMUL.FTZ R33, R32, R35 ;  /* 0x0000002320215220 */ /* 0x000fe20000410000 */
[----:B------:R-:W-:-:S13]  /*2d30*/  PLOP3.LUT P5, PT, PT, PT, UP2, 0x80, 0x8 ;  /* 0x000000000008781c */ /* 0x000fda0003faf028 */
[----:B------:R-:W0:Y:S01]  /*2d40*/  @P5 LDC R35, c[0x0][0x40c] ;  /* 0x00010300ff235b82 */ /* 0x000e220000000800 */
[----:B------:R-:W-:-:S13]  /*2d50*/  PLOP3.LUT P5, PT, PT, PT, UP2, 0x80, 0x8 ;  /* 0x000000000008781c */ /* 0x000fda0003faf028 */
[----:B0-----:R-:W-:Y:S01]  /*2d60*/  @P5 FMUL.FTZ R35, R6, R35 ;  /* 0x0000002306235220 */ /* 0x001fe20000410000 */
[----:B------:R-:W-:-:S13]  /*2d70*/  PLOP3.LUT P5, PT, PT, PT, UP2, 0x80, 0x8 ;  /* 0x000000000008781c */ /* 0x000fda0003faf028 */
[----:B------:R-:W-:Y:S01]  /*2d80*/  @P5 HADD2.F32 R32, -RZ, R68.H1_H1 ;  /* 0x30000044ff205230 */ /* 0x000fe20000004100 */
[----:B------:R-:W-:-:S13]  /*2d90*/  PLOP3.LUT P5, PT, PT, PT, UP2, 0x80, 0x8 ;  /* 0x000000000008781c */ /* 0x000fda0003faf028 */
[----:B------:R-:W-:Y:S01]  /*2da0*/  @P5 FMUL.FTZ R34, R35, R32 ;  /* 0x0000002023225220 */ /* 0x000fe20000410000 */
[----:B------:R-:W-:Y:S01]  /*2db0*/  PLOP3.LUT P5, PT, PT, PT, UP2, 0x80, 0x8 ;  /* 0x000000000008781c */ /* 0x000fe20003faf028 */
[----:B------:R-:W-:-:S12]  /*2dc0*/  HFMA2 R35, -RZ, RZ, 0, 0 ;  /* 0x00000000ff237431 */ /* 0x000fd800000001ff */
[----:B------:R-:W0:Y:S01]  /*2dd0*/  @P5 LDC R32, c[0x0][0x40c] ;  /* 0x00010300ff205b82 */ /* 0x000e220000000800 */
[----:B------:R-:W-:-:S13]  /*2de0*/  PLOP3.LUT P5, PT, PT, PT, UP2, 0x80, 0x8 ;  /* 0x000000000008781c */ /* 0x000fda0003faf028 */
[----:B0-----:R-:W-:Y:S01]  /*2df0*/  @P5 FMUL.FTZ R32, R7, R32 ;  /* 0x0000002007205220 */ /* 0x001fe20000410000 */
[----:B------:R-:W-:-:S13]  /*2e00*/  PLOP3.LUT P5, PT, PT, PT, UP2, 0x80, 0x8 ;  /* 0x000000000008781c */ /* 0x000fda0003faf028 */
[----:B--234-:R-:W-:Y:S01]  /*2e10*/  @P5 HADD2.F32 R37, -RZ, R69.H1_H1 ;  /* 0x30000045ff255230 */ /* 0x01cfe20000004100 */
[----:B------:R-:W-:-:S13]  /*2e20*/  PLOP3.LUT P5, PT, PT, PT, UP2, 0x80, 0x8 ;  /* 0x000000000008781c */ /* 0x000fda0003faf028 */
[----:B------:R-:W-:Y:S01]  /*2e30*/  @P5 FMUL.FTZ R35, R32, R37 ;  /* 0x0000002520235220 */ /* 0x000fe20000410000 */
[----:B------:R-:W-:Y:S02]  /*2e40*/  PLOP3.LUT P5, PT, PT, PT, UP2, 0x80, 0x8 ;  /* 0x000000000008781c */ /* 0x000fe40003faf028 */
[----:B------:R-:W-:-:S11]  /*2e50*/  MOV R32, RZ ;  /* 0x000000ff00207202 */ /* 0x000fd60000000f00 */
[----:B------:R-:W0:Y:S01]  /*2e60*/  @P5 LDC R37, c[0x0][0x40c] ;  /* 0x00010300ff255b82 */ /* 0x000e220000000800 */
[----:B------:R-:W-:-:S13]  /*2e70*/  PLOP3.LUT P5, PT, PT, PT, UP2, 0x80, 0x8 ;  /* 0x000000000008781c */ /* 0x000fda0003faf028 */
[----:B0-----:R-:W-:Y:S01]  /*2e80*/  @P5 FMUL.FTZ R37, R4, R37 ;  /* 0x0000002504255220 */ /* 0x001fe20000410000 */
[----:B------:R-:W-:-:S13]  /*2e90*/  PLOP3.LUT P5, PT, PT, PT, UP2, 0x80, 0x8 ;  /* 0x000000000008781c */ /* 0x000fda0003faf028 */
[----:B------:R-:W-:Y:S01]  /*2ea0*/  @P5 HADD2.F32 R36, -RZ, R68.H0_H0 ;  /* 0x20000044ff245230 */ /* 0x000fe20000004100 */
[----:B------:R-:W-:-:S13]  /*2eb0*/  PLOP3.LUT P5, PT, PT, PT, UP2, 0x80, 0x8 ;  /* 0x000000000008781c */ /* 0x000fda0003faf028 */
[----:B------:R-:W-:-:S07]  /*2ec0*/  @P5 FMUL.FTZ R32, R37, R36 ;  /* 0x0000002425205220 */ /* 0x000fce0000410000 */
.L_x_16565:
[----:B------:R-:W0:Y:S02]  /*2ed0*/  LDC.64 R36, c[0x0][0x3a8] ;  /* 0x0000ea00ff247b82 */ /* 0x000e240000000a00 */
[----:B0-----:R-:W-:-:S05]  /*2ee0*/  IMAD.WIDE.U32 R36, R39, 0x10, R36 ;  /* 0x0000001027247825 */ /* 0x001fca00078e0024 */
[----:B------:R0:W-:Y:S02]  /*2ef0*/  STG.E.128 desc[UR12][R36.64], R32 ;  /* 0x0000002024007986 */ /* 0x0001e4000c101d0c */
.L_x_16563:
[----:B------:R-:W-:Y:S05]  /*2f00*/  BSYNC.RECONVERGENT B0 ;  /* 0x0000000000007941 */ /* 0x000fea0003800200 */
.L_x_16562:
[----:B01234-:R-:W-:Y:S01]  /*2f10*/  FADD.FTZ R36, RZ, R12 ;  /* 0x0000000cff247221 */ /* 0x01ffe20000010000 */
[C---:B------:R-:W-:Y:S01]  /*2f20*/  ISETP.GT.U32.AND P5, PT, R0.reuse, 0x1ff, PT ;  /* 0x000001ff0000780c */ /* 0x040fe20003fa4070 */
[----:B------:R-:W-:Y:S01]  /*2f30*/  BSSY.RECONVERGENT B0, `(.L_x_16566) ;  /* 0x0000073000007945 */ /* 0x000fe20003800200 */
[C---:B------:R-:W-:Y:S01]  /*2f40*/  ISETP.GT.U32.AND P6, PT, R0.reuse, 0x2ff, PT ;  /* 0x000002ff0000780c */ /* 0x040fe20003fc4070 */
[----:B------:R-:W-:Y:S01]  /*2f50*/  FADD.FTZ R37, R13, R36 ;  /* 0x000000240d257221 */ /* 0x000fe20000010000 */
[----:B------:R-:W-:Y:S02]  /*2f60*/  P2R R38, PR, RZ, 0x2 ;  /* 0x00000002ff267803 */ /* 0x000fe40000000000 */
[----:B------:R-:W-:Y:S01]  /*2f70*/  ISETP.GT.U32.AND P1, PT, R0, 0x3ff, PT ;  /* 0x000003ff0000780c */ /* 0x000fe20003f24070 */
[----:B------:R-:W-:Y:S01]  /*2f80*/  FADD.FTZ R36, R14, R37 ;  /* 0x000000250e247221 */ /* 0x000fe20000010000 */
[----:B------:R-:W-:-:S03]  /*2f90*/  LOP3.LUT R79, R75, 0x1f, RZ, 0xc0, !PT ;  /* 0x0000001f4b4f7812 */ /* 0x000fc600078ec0ff */
        /* <DEDUP_REMOVED lines=108> */
.L_x_16567:
[----:B------:R-:W-:Y:S05]  /*3660*/  BSYNC.RECONVERGENT B0 ;  /* 0x0000000000007941 */ /* 0x000fea0003800200 */
.L_x_16566:
        /* <DEDUP_REMOVED lines=13> */
.L_x_16569:
[----:B------:R-:W-:Y:S05]  /*3740*/  BSYNC.RECONVERGENT B0 ;  /* 0x0000000000007941 */ /* 0x000fea0003800200 */
.L_x_16568:
[----:B0-----:R-:W0:Y:S01]  /*3750*/  SHFL.DOWN PT, R77, R36, 0x4, 0x1f ;  /* 0x08801f00244d7f89 */ /* 0x001e2200000e0000 */
[----:B------:R-:W-:Y:S01]  /*3760*/  I2FP.F32.S32 R79, R39 ;  /* 0x00000027004f7245 */ /* 0x000fe20000201400 */
        /* <DEDUP_REMOVED lines=19> */
[----:B------:R-:W0:Y:S04]  /*38a0*/  SHFL.DOWN PT, R76, R77, 0x2, 0x1f ;  /* 0x08401f004d4c7f89 */ /* 0x000e2800000e0000 */
[----:B------:R-:W1:Y:S01]  /*38b0*/  SHFL.DOWN PT, R37, R74, 0x2, 0x1f ;  /* 0x08401f004a257f89 */ /* 0x000e6200000e0000 */
[----:B0-----:R-:W-:-:S04]  /*38c0*/  FADD.FTZ R39, R77, -R76 ;  /* 0x8000004c4d277221 */ /* 0x001fc80000010000 */
[----:B------:R-:W-:Y:S01]  /*38d0*/  FMUL.FTZ R93, R39, R39 ;  /* 0x00000027275d7220 */ /* 0x000fe20000410000 */
[-C--:B------:R-:W-:Y:S01]  /*38e0*/  IADD3 R39, PT, PT, R38, R79.reuse, RZ ;  /* 0x0000004f26277210 */ /* 0x080fe20007ffe0ff */
[----:B-1----:R-:W-:Y:S01]  /*38f0*/  FADD.FTZ R37, R74, R37 ;  /* 0x000000254a257221 */ /* 0x002fe20000010000 */
[----:B------:R-:W-:Y:S01]  /*3900*/  I2FP.F32.S32 R79, R79 ;  /* 0x0000004f004f7245 */ /* 0x000fe20000201400 */
[----:B------:R-:W-:-:S04]  /*3910*/  FMUL.FTZ R93, R36, R93 ;  /* 0x0000005d245d7220 */ /* 0x000fc80000410000 */
[-C--:B------:R-:W-:Y:S01]  /*3920*/  FMUL.FTZ R93, R93, R79.reuse ;  /* 0x0000004f5d5d7220 */ /* 0x080fe20000410000 */
[----:B------:R-:W-:Y:S02]  /*3930*/  FMUL.FTZ R79, R76, R79 ;  /* 0x0000004f4c4f7220 */ /* 0x000fe40000410000 */
[----:B------:R-:W0:Y:S02]  /*3940*/  SHFL.DOWN PT, R76, R39, 0x1, 0x1f ;  /* 0x08201f00274c7f89 */ /* 0x000e2400000e0000 */
[----:B------:R-:W-:Y:S01]  /*3950*/  FFMA.FTZ R79, R36, R77, R79 ;  /* 0x0000004d244f7223 */ /* 0x000fe2000001004f */
[----:B------:R-:W-:-:S04]  /*3960*/  I2FP.F32.S32 R36, R39 ;  /* 0x0000002700247245 */ /* 0x000fc80000201400 */
[----:B------:R-:W1:Y:S01]  /*3970*/  MUFU.RCP R38, R36 ;  /* 0x0000002400267308 */ /* 0x000e620000001000 */
[-C--:B0-----:R-:W-:Y:S01]  /*3980*/  IADD3 R77, PT, PT, R39, R76.reuse, RZ ;  /* 0x0000004c274d7210 */ /* 0x081fe20007ffe0ff */
[C---:B-1----:R-:W-:Y:S01]  /*3990*/  FMUL.FTZ R79, R38.reuse, R79 ;  /* 0x0000004f264f7220 */ /* 0x042fe20000410000 */
[----:B------:R-:W-:Y:S01]  /*39a0*/  FFMA.FTZ R38, R38, R93, R37 ;  /* 0x0000005d26267223 */ /* 0x000fe20000010025 */
[----:B------:R-:W-:Y:S01]  /*39b0*/  I2FP.F32.S32 R76, R76 ;  /* 0x0000004c004c7245 */ /* 0x000fe20000201400 */
[----:B------:R-:W0:Y:S01]  /*39c0*/  LDC R39, c[0x0][0x448] ;  /* 0x00011200ff277b82 */ /* 0x000e220000000800 */
[----:B------:R-:W-:Y:S01]  /*39d0*/  I2FP.F32.S32 R77, R77 ;  /* 0x0000004d004d7245 */ /* 0x000fe20000201400 */
[----:B------:R-:W1:Y:S01]  /*39e0*/  SHFL.DOWN PT, R94, R79, 0x1, 0x1f ;  /* 0x08201f004f5e7f89 */ /* 0x000e6200000e0000 */
[----:B------:R-:W-:-:S04]  /*39f0*/  MOV R93, UR7 ;  /* 0x00000007005d7c02 */ /* 0x000fc80008000f00 */
[----:B------:R-:W2:Y:S01]  /*3a00*/  MUFU.RCP R77, R77 ;  /* 0x0000004d004d7308 */ /* 0x000ea20000001000 */
[----:B-1----:R-:W-:-:S04]  /*3a10*/  FADD.FTZ R37, R79, -R94 ;  /* 0x8000005e4f257221 */ /* 0x002fc80000010000 */
[----:B------:R-:W-:-:S04]  /*3a20*/  FMUL.FTZ R37, R37, R37 ;  /* 0x0000002525257220 */ /* 0x000fc80000410000 */
[----:B------:R-:W-:-:S04]  /*3a30*/  FMUL.FTZ R37, R36, R37 ;  /* 0x0000002524257220 */ /* 0x000fc80000410000 */
[-C--:B------:R-:W-:Y:S01]  /*3a40*/  FMUL.FTZ R74, R37, R76.reuse ;  /* 0x0000004c254a7220 */ /* 0x080fe20000410000 */
[----:B------:R-:W-:-:S04]  /*3a50*/  FMUL.FTZ R37, R94, R76 ;  /* 0x0000004c5e257220 */ /* 0x000fc80000410000 */
[----:B------:R-:W-:Y:S02]  /*3a60*/  FFMA.FTZ R76, R36, R79, R37 ;  /* 0x0000004f244c7223 */ /* 0x000fe40000010025 */
[----:B------:R-:W1:Y:S02]  /*3a70*/  SHFL.DOWN PT, R37, R38, 0x1, 0x1f ;  /* 0x08201f0026257f89 */ /* 0x000e6400000e0000 */
[----:B--2---:R-:W-:-:S05]  /*3a80*/  FMUL.FTZ R76, R77, R76 ;  /* 0x0000004c4d4c7220 */ /* 0x004fca0000410000 */
[----:B------:R-:W-:Y:S01]  /*3a90*/  SHFL.IDX PT, R79, R76, RZ, 0x1f ;  /* 0x00001fff4c4f7589 */ /* 0x000fe200000e0000 */
[----:B-1----:R-:W-:-:S04]  /*3aa0*/  FADD.FTZ R36, R38, R37 ;  /* 0x0000002526247221 */ /* 0x002fc80000010000 */
[----:B------:R-:W-:Y:S02]  /*3ab0*/  FFMA.FTZ R74, R77, R74, R36 ;  /* 0x0000004a4d4a7223 */ /* 0x000fe40000010024 */
[----:B------:R-:W1:Y:S04]  /*3ac0*/  @!P5 LDC.64 R36, c[0x0][0x3c0] ;  /* 0x0000f000ff24db82 */ /* 0x000e680000000a00 */
[----:B------:R-:W0:Y:S02]  /*3ad0*/  SHFL.IDX PT, R74, R74, RZ, 0x1f ;  /* 0x00001fff4a4a7589 */ /* 0x000e2400000e0000 */
[----:B0-----:R-:W-:Y:S01]  /*3ae0*/  FFMA.FTZ R38, R74, UR17, R39 ;  /* 0x000000114a267c23 */ /* 0x001fe20008010027 */
[----:B------:R-:W-:-:S05]  /*3af0*/  FMUL.FTZ R39, R79, R79 ;  /* 0x0000004f4f277220 */ /* 0x000fca0000410000 */
[----:B------:R-:W-:-:S05]  /*3b00*/  FSEL R39, R39, RZ, P6 ;  /* 0x000000ff27277208 */ /* 0x000fca0003000000 */
[----:B------:R-:W-:Y:S01]  /*3b10*/  FADD.FTZ R77, R38, R39 ;  /* 0x00000027264d7221 */ /* 0x000fe20000010000 */
[----:B------:R-:W-:-:S03]  /*3b20*/  MOV R39, UR7 ;  /* 0x0000000700277c02 */ /* 0x000fc60008000f00 */
[----:B------:R-:W0:Y:S02]  /*3b30*/  MUFU.RSQ R74, R77 ;  /* 0x0000004d004a7308 */ /* 0x000e240000001400 */
[----:B-1----:R-:W-:Y:S02]  /*3b40*/  @!P5 IMAD.WIDE R36, R39, 0x4, R36 ;  /* 0x000000042724d825 */ /* 0x002fe400078e0224 */
[----:B------:R-:W1:Y:S03]  /*3b50*/  @!P5 LDC.64 R38, c[0x0][0x3c8] ;  /* 0x0000f200ff26db82 */ /* 0x000e660000000a00 */
[----:B------:R2:W-:Y:S01]  /*3b60*/  @!P5 STG.E desc[UR12][R36.64], R79 ;  /* 0x0000004f2400d986 */ /* 0x0005e2000c10190c */
[----:B-1----:R-:W-:-:S05]  /*3b70*/  @!P5 IMAD.WIDE R38, R93, 0x4, R38 ;  /* 0x000000045d26d825 */ /* 0x002fca00078e0226 */
[----:B0-----:R2:W-:Y:S01]  /*3b80*/  @!P5 STG.E desc[UR12][R38.64], R74 ;  /* 0x0000004a2600d986 */ /* 0x0015e2000c10190c */
[----:B------:R-:W-:Y:S05]  /*3b90*/  BRA.U !UP0, `(.L_x_16570) ;  /* 0x0000000908847547 */ /* 0x000fea000b800000 */
[----:B------:R-:W-:Y:S01]  /*3ba0*/  UIADD3 UR4, UPT, UPT, UR6, -0x1, URZ ;  /* 0xffffffff06047890 */ /* 0x000fe2000fffe0ff */
[----:B------:R-:W-:Y:S01]  /*3bb0*/  BSSY.RECONVERGENT B0, `(.L_x_16571) ;  /* 0x0000020000007945 */ /* 0x000fe20003800200 */
[----:B--2---:R-:W-:Y:S02]  /*3bc0*/  FSEL R79, R79, RZ, !P6 ;  /* 0x000000ff4f4f7208 */ /* 0x004fe40007000000 */
[----:B------:R-:W-:-:S04]  /*3bd0*/  UIMAD UR4, UR4, UR21, URZ ;  /* 0x00000015040472a4 */ /* 0x000fc8000f8e02ff */
[----:B------:R-:W-:-:S04]  /*3be0*/  USHF.R.S32.HI UR5, URZ, 0x1f, UR4 ;  /* 0x0000001fff057899 */ /* 0x000fc80008011404 */
[----:B------:R-:W-:-:S06]  /*3bf0*/  ULEA.HI UR5, UR5, UR4, URZ, 0x2 ;  /* 0x0000000405057291 */ /* 0x000fcc000f8f10ff */
[----:B------:R-:W-:-:S04]  /*3c00*/  MOV R36, UR5 ;  /* 0x0000000500247c02 */ /* 0x000fc80008000f00 */
[----:B------:R-:W-:Y:S01]  /*3c10*/  LEA.HI.SX32 R75, R36, R75, 0x1e ;  /* 0x0000004b244b7211 */ /* 0x000fe200078ff2ff */
[----:B------:R-:W-:Y:S06]  /*3c20*/  @!P0 BRA `(.L_x_16572) ;  /* 0x0000000000608947 */ /* 0x000fec0003800000 */
[----:B------:R-:W-:Y:S01]  /*3c30*/  FADD.FTZ R37, R12, -R79 ;  /* 0x8000004f0c257221 */ /* 0x000fe20000010000 */
[----:B------:R-:W-:Y:S02]  /*3c40*/  HADD2.F32 R39, -RZ, R46.H0_H0 ;  /* 0x2000002eff277230 */ /* 0x000fe40000004100 */
[----:B------:R-:W-:Y:S02]  /*3c50*/  HADD2.F32 R38, -RZ, R71.H0_H0 ;  /* 0x20000047ff267230 */ /* 0x000fe40000004100 */
[----:B------:R-:W-:Y:S01]  /*3c60*/  FMUL.FTZ R36, R74, R37 ;  /* 0x000000254a247220 */ /* 0x000fe20000410000 */
[----:B------:R-:W-:Y:S02]  /*3c70*/  HADD2.F32 R37, -RZ, R70.H0_H0 ;  /* 0x20000046ff257230 */ /* 0x000fe40000004100 */
[----:B------:R-:W-:Y:S02]  /*3c80*/  HADD2.F32 R76, -RZ, R88.H0_H0 ;  /* 0x20000058ff4c7230 */ /* 0x000fe40000004100 */
[----:B------:R-:W-:-:S02]  /*3c90*/  HADD2.F32 R77, -RZ, R47.H0_H0 ;  /* 0x2000002fff4d7230 */ /* 0x000fc40000004100 */
[----:B------:R-:W-:Y:S01]  /*3ca0*/  FFMA.FTZ R36, R36, R37, R39 ;  /* 0x0000002524247223 */ /* 0x000fe20000010027 */
[--C-:B------:R-:W-:Y:S01]  /*3cb0*/  FADD.FTZ R37, R13, -R79.reuse ;  /* 0x8000004f0d257221 */ /* 0x100fe20000010000 */
[----:B------:R-:W-:Y:S01]  /*3cc0*/  FADD.FTZ R39, R14, -R79 ;  /* 0x8000004f0e277221 */ /* 0x000fe20000010000 */
[----:B------:R-:W-:Y:S02]  /*3cd0*/  HADD2.F32 R94, -RZ, R88.H1_H1 ;  /* 0x30000058ff5e7230 */ /* 0x000fe40000004100 */
[----:B------:R-:W-:-:S04]  /*3ce0*/  FMUL.FTZ R37, R74, R37 ;  /* 0x000000254a257220 */ /* 0x000fc80000410000 */
[----:B------:R-:W-:Y:S01]  /*3cf0*/  FFMA.FTZ R37, R37, R38, R76 ;  /* 0x0000002625257223 */ /* 0x000fe2000001004c */
[----:B------:R-:W-:Y:S01]  /*3d00*/  FMUL.FTZ R38, R74, R39 ;  /* 0x000000274a267220 */ /* 0x000fe20000410000 */
[----:B------:R-:W-:Y:S02]  /*3d10*/  HADD2.F32 R39, -RZ, R70.H1_H1 ;  /* 0x30000046ff277230 */ /* 0x000fe40000004100 */
[----:B------:R-:W-:-:S03]  /*3d20*/  HADD2.F32 R76, -RZ, R71.H1_H1 ;  /* 0x30000047ff4c7230 */ /* 0x000fc60000004100 */
[----:B------:R-:W-:Y:S01]  /*3d30*/  FFMA.FTZ R38, R38, R39, R77 ;  /* 0x0000002726267223 */ /* 0x000fe2000001004d */
[----:B------:R-:W-:-:S04]  /*3d40*/  FADD.FTZ R39, R15, -R79 ;  /* 0x8000004f0f277221 */ /* 0x000fc80000010000 */
[----:B------:R-:W-:-:S04]  /*3d50*/  FMUL.FTZ R39, R74, R39 ;  /* 0x000000274a277220 */ /* 0x000fc80000410000 */
[----:B------:R-:W-:Y:S02]  /*3d60*/  FFMA.FTZ R39, R39, R76, R94 ;  /* 0x0000004c27277223 */ /* 0x000fe4000001005e */
[----:B------:R-:W0:Y:S02]  /*3d70*/  LDC.64 R76, c[0x0][0x428] ;  /* 0x00010a00ff4c7b82 */ /* 0x000e240000000a00 */
[C---:B0-----:R-:W-:Y:S01]  /*3d80*/  IMAD.WIDE.U32 R76, R75.reuse, 0x10, R76 ;  /* 0x000000104b4c7825 */ /* 0x041fe200078e004c */
[----:B------:R-:W-:-:S04]  /*3d90*/  IADD3 R75, PT, PT, R75, 0x100, RZ ;  /* 0x000001004b4b7810 */ /* 0x000fc80007ffe0ff */
[----:B------:R0:W-:Y:S03]  /*3da0*/  STG.E.128 desc[UR12][R76.64], R36 ;  /* 0x000000244c007986 */ /* 0x0001e6000c101d0c */
.L_x_16572:
[----:B------:R-:W-:Y:S05]  /*3db0*/  BSYNC.RECONVERGENT B0 ;  /* 0x0000000000007941 */ /* 0x000fea0003800200 */
.L_x_16571:
[----:B------:R-:W-:Y:S01]  /*3dc0*/  ISETP.NE.AND P0, PT, R78, RZ, PT ;  /* 0x000000ff4e00720c */ /* 0x000fe20003f05270 */
[----:B------:R-:W-:-:S12]  /*3dd0*/  BSSY.RECONVERGENT B0, `(.L_x_16573) ;  /* 0x000001a000007945 */ /* 0x000fd80003800200 */
[----:B------:R-:W-:Y:S05]  /*3de0*/  @!P0 BRA `(.L_x_16574) ;  /* 0x0000000000608947 */ /* 0x000fea0003800000 */
[----:B0-----:R-:W-:Y:S01]  /*3df0*/  FADD.FTZ R37, R16, -R79 ;  /* 0x8000004f10257221 */ /* 0x001fe20000010000 */
        /* <DEDUP_REMOVED lines=23> */
.L_x_16574:
[----:B------:R-:W-:Y:S05]  /*3f70*/  BSYNC.RECONVERGENT B0 ;  /* 0x0000000000007941 */ /* 0x000fea0003800200 */
.L_x_16573:
[----:B------:R-:W-:Y:S04]  /*3f80*/  BSSY.RECONVERGENT B0, `(.L_x_16575) ;  /* 0x000001a000007945 */ /* 0x000fe80003800200 */
[----:B------:R-:W-:Y:S05]  /*3f90*/  @!P1 BRA `(.L_x_16576) ;  /* 0x0000000000609947 */ /* 0x000fea0003800000 */
[----:B01----:R-:W-:Y:S01]  /*3fa0*/  FADD.FTZ R37, R20, -R79 ;  /* 0x8000004f14257221 */ /* 0x003fe20000010000 */
        /* <DEDUP_REMOVED lines=23> */
.L_x_16576:
[----:B------:R-:W-:Y:S05]  /*4120*/  BSYNC.RECONVERGENT B0 ;  /* 0x0000000000007941 */ /* 0x000fea0003800200 */
.L_x_16575:
[----:B------:R-:W-:Y:S04]  /*4130*/  BSSY.RECONVERGENT B0, `(.L_x_16577) ;  /* 0x000001a000007945 */ /* 0x000fe80003800200 */
[----:B------:R-:W-:Y:S05]  /*4140*/  @!P2 BRA `(.L_x_16578) ;  /* 0x000000000060a947 */ /* 0x000fea0003800000 */
[----:B012---:R-:W-:Y:S01]  /*4150*/  FADD.FTZ R37, R24, -R79 ;  /* 0x8000004f18257221 */ /* 0x007fe20000010000 */
        /* <DEDUP_REMOVED lines=23> */
.L_x_16578:
[----:B------:R-:W-:Y:S05]  /*42d0*/  BSYNC.RECONVERGENT B0 ;  /* 0x0000000000007941 */ /* 0x000fea0003800200 */
.L_x_16577:
[----:B------:R-:W-:Y:S04]  /*42e0*/  BSSY.RECONVERGENT B0, `(.L_x_16579) ;  /* 0x000001a000007945 */ /* 0x000fe80003800200 */
[----:B------:R-:W-:Y:S05]  /*42f0*/  @!P3 BRA `(.L_x_16580) ;  /* 0x000000000060b947 */ /* 0x000fea0003800000 */
[----:B0123--:R-:W-:Y:S01]  /*4300*/  FADD.FTZ R37, R28, -R79 ;  /* 0x8000004f1c257221 */ /* 0x00ffe20000010000 */
        /* <DEDUP_REMOVED lines=23> */
.L_x_16580:
[----:B------:R-:W-:Y:S05]  /*4480*/  BSYNC.RECONVERGENT B0 ;  /* 0x0000000000007941 */ /* 0x000fea0003800200 */
.L_x_16579:
        /* <DEDUP_REMOVED lines=8> */
[----:B------:R-:W0:Y:S01]  /*4510*/  LDC.64 R36, c[0x0][0x428] ;  /* 0x00010a00ff247b82 */ /* 0x000e220000000a00 */
        /* <DEDUP_REMOVED lines=8> */
.L_x_16581:
[----:B------:R-:W-:Y:S05]  /*45a0*/  BSYNC.RECONVERGENT B0 ;  /* 0x0000000000007941 */ /* 0x000fea0003800200 */
.L_x_16570:
[----:B------:R-:W-:Y:S02]  /*45b0*/  UIADD3 UR7, UPT, UPT, UR7, UR18, URZ ;  /* 0x0000001207077290 */ /* 0x000fe4000fffe0ff */
[----:B------:R-:W-:Y:S02]  /*45c0*/  UPLOP3.LUT UP1, UPT, UPT, UPT, UP1, 0x40, 0x4 ;  /* 0x000000000004789c */ /* 0x000fe40003f2e810 */
[----:B------:R-:W-:-:S09]  /*45d0*/  UISETP.GE.AND UP0, UPT, UR7, UR19, UPT ;  /* 0x000000130700728c */ /* 0x000fd2000bf06270 */
[----:B------:R-:W-:Y:S05]  /*45e0*/  BRA.U !UP0, `(.L_x_16582) ;  /* 0xffffffc908747547 */ /* 0x000fea000b83ffff */
[----:B------:R-:W-:Y:S05]  /*45f0*/  EXIT ;  /* 0x000000000000794d */ /* 0x000fea0003800000 */
.L_x_16583:
        /* <DEDUP_REMOVED lines=16> */
.L_x_21037:


//--------------------- .text._ZN10layer_norm13ln_fwd_kernelINS_13Kernel_traitsI6__halfffffjLj6144ELj1ELj1ELj8ELj16ENS_18Kernel_traits_baseILj6144ES2_ffffjLj256EEEEELb0ELb1ELb1ELb1EEEvNS_9FwdParamsE --------------------------
	.section	.text._ZN10layer_norm13ln_fwd_kernelINS_13Kernel_traitsI6__halfffffjLj6144ELj1ELj1ELj8ELj16ENS_18Kernel_traits_baseILj6144ES2_ffffjLj256EEEEELb0ELb1ELb1ELb1EEEvNS_9FwdParamsE,"ax",@progbits
	.align	128
        .global         _ZN10layer_norm13ln_fwd_kernelINS_13Kernel_traitsI6__halfffffjLj6144ELj1ELj1ELj8ELj16ENS_18Kernel_traits_baseILj6144ES2_ffffjLj256EEEEELb0ELb1ELb1ELb1EEEvNS_9FwdParamsE
        .type           _ZN10layer_norm13ln_fwd_kernelINS_13Kernel_traitsI6__halfffffjLj6144ELj1ELj1ELj8ELj16ENS_18Kernel_traits_baseILj6144ES2_ffffjLj256EEEEELb0ELb1ELb1ELb1EEEvNS_9FwdParamsE,@function
        .size           _ZN10layer_norm13ln_fwd_kernelINS_13Kernel_traitsI6__halfffffjLj6144ELj1ELj1ELj8ELj16ENS_18Kernel_traits_baseILj6144ES2_ffffjLj256EEEEELb0ELb1ELb1ELb1EEEvNS_9FwdParamsE,(.L_x_21038 - _ZN10layer_norm13ln_fwd_kernelINS_13Kernel_traitsI6__halfffffjLj6144ELj1ELj1ELj8ELj16ENS_18Kernel_traits_baseILj6144ES2_ffffjLj256EEEEELb0ELb1ELb1ELb1EEEvNS_9FwdParamsE)
        .other          _ZN10layer_norm13ln_fwd_kernelINS_13Kernel_traitsI6__halfffffjLj6144ELj1ELj1ELj8ELj16ENS_18Kernel_traits_baseILj6144ES2_ffffjLj256EEEEELb0ELb1ELb1ELb1EEEvNS_9FwdParamsE,@"STO_CUDA_ENTRY STV_DEFAULT"
_ZN10layer_norm13ln_fwd_kernelINS_13Kernel_traitsI6__halfffffjLj6144ELj1ELj1ELj8ELj16ENS_18Kernel_traits_baseILj6144ES2_ffffjLj256EEEEELb0ELb1ELb1ELb1EEEvNS_9FwdParamsE:
.text._ZN10layer_norm13ln_fwd_kernelINS_13Kernel_traitsI6__halfffffjLj6144ELj1ELj1ELj8ELj16ENS_18Kernel_traits_baseILj6144ES2_ffffjLj256EEEEELb0ELb1ELb1ELb1EEEvNS_9FwdParamsE:
        /* <DEDUP_REMOVED lines=12> */
[----:B------:R1:W5:Y:S01]  /*00c0*/  LDG.E.64 R10, desc[UR12][R2.64] ;  /* 0x0000000c020a7981 */ /* 0x000362000c1e1b00 */
[----:B0-----:R-:W-:-:S03]  /*00d0*/  IMAD.WIDE.U32 R28, R0, 0x8, R28 ;  /* 0x00000008001c7825 */ /* 0x001fc600078e001c */
        /* <DEDUP_REMOVED lines=19> */
.L_x_16584:
[----:B------:R-:W1:Y:S08]  /*0210*/  LDC.64 R2, c[0x0][0x3d0] ;  /* 0x0000f400ff027b82 */ /* 0x000e700000000a00 */
[----:B------:R-:W0:Y:S01]  /*0220*/  LDC.64 R4, c[0x0][0x3e8] ;  /* 0x0000fa00ff047b82 */ /* 0x000e220000000a00 */
[----:B-1----:R-:W-:-:S05]  /*0230*/  IMAD.WIDE.U32 R28, R0, 0x8, R2 ;  /* 0x00000008001c7825 */ /* 0x002fca00078e0002 */
[----:B------:R1:W5:Y:S01]  /*0240*/  LDG.E.64 R10, desc[UR12][R28.64] ;  /* 0x0000000c1c0a7981 */ /* 0x000362000c1e1b00 */
[----:B0-----:R-:W-:-:S03]  /*0250*/  IMAD.WIDE.U32 R30, R0, 0x8, R4 ;  /* 0x00000008001e7825 */ /* 0x001fc600078e0004 */
        /* <DEDUP_REMOVED lines=11> */
[----:B------:R-:W-:-:S02]  /*0310*/  CS2R R2, SRZ ;  /* 0x0000000000027805 */ /* 0x000fc4000001ff00 */
[----:B------:R-:W-:Y:S02]  /*0320*/  CS2R R36, SRZ ;  /* 0x0000000000247805 */ /* 0x000fe4000001ff00 */
[----:B------:R-:W-:Y:S02]  /*0330*/  CS2R R38, SRZ ;  /* 0x0000000000267805 */ /* 0x000fe4000001ff00 */
[----:B------:R-:W-:Y:S02]  /*0340*/  CS2R R40, SRZ ;  /* 0x0000000000287805 */ /* 0x000fe4000001ff00 */
[----:B------:R-:W-:Y:S02]  /*0350*/  CS2R R42, SRZ ;  /* 0x00000000002a7805 */ /* 0x000fe4000001ff00 */
[----:B-1----:R-:W-:-:S07]  /*0360*/  CS2R R44, SRZ ;  /* 0x00000000002c7805 */ /* 0x002fce000001ff00 */
.L_x_16585:
        /* <DEDUP_REMOVED lines=8> */
[----:B------:R-:W2:Y:S01]  /*03f0*/  LDCU UR14, c[0x0][0x388] ;  /* 0x00007100ff0e77ac */ /* 0x000ea20008000800 */
[----:B------:R-:W-:Y:S02]  /*0400*/  MOV R4, R7 ;  /* 0x0000000700047202 */ /* 0x000fe40000000f00 */
[----:B------:R-:W-:Y:S01]  /*0410*/  SHF.R.U64 R76, R44, 0x10, R45 ;  /* 0x000000102c4c7819 */ /* 0x000fe2000000122d */
[----:B------:R-:W3:Y:S01]  /*0420*/  LDCU.U8 UR15, c[0x0][0x410] ;  /* 0x00008200ff0f77ac */ /* 0x000ee20008000000 */
[----:B------:R-:W-:-:S02]  /*0430*/  PRMT R74, R74, 0x5410, R4 ;  /* 0x000054104a4a7816 */ /* 0x000fc40000000004 */
[----:B------:R-:W-:Y:S01]  /*0440*/  SHF.R.U32.HI R4, RZ, 0x10, R45 ;  /* 0x00000010ff047819 */ /* 0x000fe2000001162d */
[----:B------:R-:W4:Y:S01]  /*0450*/  LDCU UR18, c[0x0][0x400] ;  /* 0x00008000ff1277ac */ /* 0x000f220008000800 */
[----:B------:R-:W-:Y:S02]  /*0460*/  MOV R52, R8 ;  /* 0x0000000800347202 */ /* 0x000fe40000000f00 */
[----:B------:R-:W-:Y:S01]  /*0470*/  SHF.R.U64 R71, R8, 0x10, R9 ;  /* 0x0000001008477819 */ /* 0x000fe20000001209 */
[----:B------:R-:W0:Y:S01]  /*0480*/  LDCU.128 UR8, c[0x0][0x3f0] ;  /* 0x00007e00ff0877ac */ /* 0x000e220008000c00 */
[----:B------:R-:W-:Y:S02]  /*0490*/  MOV R8, R5 ;  /* 0x0000000500087202 */ /* 0x000fe40000000f00 */
[----:B------:R-:W-:Y:S01]  /*04a0*/  PRMT R76, R76, 0x5410, R4 ;  /* 0x000054104c4c7816 */ /* 0x000fe20000000004 */
[----:B------:R-:W0:Y:S01]  /*04b0*/  LDCU.64 UR16, c[0x0][0x3a0] ;  /* 0x00007400ff1077ac */ /* 0x000e220008000a00 */
[----:B------:R-:W-:-:S02]  /*04c0*/  SHF.R.U32.HI R5, RZ, 0x10, R5 ;  /* 0x00000010ff057819 */ /* 0x000fc40000011605 */
[--C-:B------:R-:W-:Y:S01]  /*04d0*/  SHF.R.U64 R77, R42, 0x10, R43.reuse ;  /* 0x000000102a4d7819 */ /* 0x100fe2000000122b */
[----:B------:R-:W0:Y:S01]  /*04e0*/  LDCU.64 UR20, c[0x0][0x380] ;  /* 0x00007000ff1477ac */ /* 0x000e220008000a00 */
[----:B------:R-:W-:Y:S02]  /*04f0*/  SHF.R.U32.HI R4, RZ, 0x10, R43 ;  /* 0x00000010ff047819 */ /* 0x000fe4000001162b */
[----:B------:R-:W-:Y:S01]  /*0500*/  PRMT R73, R73, 0x5410, R5 ;  /* 0x0000541049497816 */ /* 0x000fe20000000005 */
[----:B------:R-:W-:Y:S01]  /*0510*/  UPLOP3.LUT UP0, UPT, UPT, UPT, UPT, 0x40, 0x4 ;  /* 0x000000000004789c */ /* 0x000fe20003f0e870 */
[----:B------:R-:W-:Y:S02]  /*0520*/  PRMT R77, R77, 0x5410, R4 ;  /* 0x000054104d4d7816 */ /* 0x000fe40000000004 */
[--C-:B------:R-:W-:Y:S02]  /*0530*/  SHF.R.U64 R78, R40, 0x10, R41.reuse ;  /* 0x00000010284e7819 */ /* 0x100fe40000001229 */
[----:B------:R-:W-:-:S02]  /*0540*/  SHF.R.U32.HI R4, RZ, 0x10, R41 ;  /* 0x00000010ff047819 */ /* 0x000fc40000011629 */
[--C-:B------:R-:W-:Y:S02]  /*0550*/  SHF.R.U64 R79, R38, 0x10, R39.reuse ;  /* 0x00000010264f7819 */ /* 0x100fe40000001227 */
[----:B------:R-:W-:Y:S02]  /*0560*/  SHF.R.U32.HI R5, RZ, 0x10, R39 ;  /* 0x00000010ff057819 */ /* 0x000fe40000011627 */
[----:B------:R-:W-:Y:S02]  /*0570*/  MOV R70, R12 ;  /* 0x0000000c00467202 */ /* 0x000fe40000000f00 */
[----:B------:R-:W-:Y:S02]  /*0580*/  MOV R68, R16 ;  /* 0x0000001000447202 */ /* 0x000fe40000000f00 */
[----:B------:R-:W-:Y:S02]  /*0590*/  MOV R66, R20 ;  /* 0x0000001400427202 */ /* 0x000fe40000000f00 */
[----:B------:R-:W-:-:S02]  /*05a0*/  MOV R64, R22 ;  /* 0x0000001600407202 */ /* 0x000fc40000000f00 */
[----:B------:R-:W-:Y:S02]  /*05b0*/  MOV R62, R24 ;  /* 0x00000018003e7202 */ /* 0x000fe40000000f00 */
[----:B------:R-:W-:Y:S02]  /*05c0*/  MOV R60, R26 ;  /* 0x0000001a003c7202 */ /* 0x000fe40000000f00 */
[----:B------:R-:W-:Y:S02]  /*05d0*/  MOV R58, R10 ;  /* 0x0000000a003a7202 */ /* 0x000fe40000000f00 */
[----:B-1----:R-:W-:Y:S02]  /*05e0*/  SHF.R.U64 R28, R10, 0x10, R11 ;  /* 0x000000100a1c7819 */ /* 0x002fe4000000120b */
[----:B------:R-:W-:Y:S02]  /*05f0*/  MOV R56, R14 ;  /* 0x0000000e00387202 */ /* 0x000fe40000000f00 */
[----:B------:R-:W-:-:S02]  /*0600*/  MOV R54, R18 ;  /* 0x0000001200367202 */ /* 0x000fc40000000f00 */
[----:B------:R-:W-:Y:S02]  /*0610*/  MOV R69, R13 ;  /* 0x0000000d00457202 */ /* 0x000fe40000000f00 */
[----:B------:R-:W-:Y:S02]  /*0620*/  SHF.R.U64 R12, R12, 0x10, R13 ;  /* 0x000000100c0c7819 */ /* 0x000fe4000000120d */
[----:B------:R-:W-:Y:S02]  /*0630*/  MOV R67, R17 ;  /* 0x0000001100437202 */ /* 0x000fe40000000f00 */
[----:B------:R-:W-:Y:S02]  /*0640*/  SHF.R.U64 R16, R16, 0x10, R17 ;  /* 0x0000001010107819 */ /* 0x000fe40000001211 */
[----:B------:R-:W-:Y:S02]  /*0650*/  MOV R65, R21 ;  /* 0x0000001500417202 */ /* 0x000fe40000000f00 */
[----:B------:R-:W-:-:S02]  /*0660*/  SHF.R.U64 R20, R20, 0x10, R21 ;  /* 0x0000001014147819 */ /* 0x000fc40000001215 */
[----:B------:R-:W-:Y:S02]  /*0670*/  MOV R63, R23 ;  /* 0x00000017003f7202 */ /* 0x000fe40000000f00 */
[----:B------:R-:W-:Y:S02]  /*0680*/  SHF.R.U64 R22, R22, 0x10, R23 ;  /* 0x0000001016167819 */ /* 0x000fe40000001217 */
[----:B------:R-:W-:Y:S02]  /*0690*/  MOV R61, R25 ;  /* 0x00000019003d7202 */ /* 0x000fe40000000f00 */
[----:B------:R-:W-:Y:S02]  /*06a0*/  SHF.R.U64 R24, R24, 0x10, R25 ;  /* 0x0000001018187819 */ /* 0x000fe40000001219 */
[----:B------:R-:W-:Y:S02]  /*06b0*/  MOV R59, R27 ;  /* 0x0000001b003b7202 */ /* 0x000fe40000000f00 */
[----:B------:R-:W-:-:S02]  /*06c0*/  SHF.R.U64 R26, R26, 0x10, R27 ;  /* 0x000000101a1a7819 */ /* 0x000fc4000000121b */
[----:B------:R-:W-:Y:S02]  /*06d0*/  MOV R57, R11 ;  /* 0x0000000b00397202 */ /* 0x000fe40000000f00 */
[----:B------:R-:W-:Y:S02]  /*06e0*/  MOV R55, R15 ;  /* 0x0000000f00377202 */ /* 0x000fe40000000f00 */
[----:B------:R-:W-:Y:S02]  /*06f0*/  SHF.R.U64 R14, R14, 0x10, R15 ;  /* 0x000000100e0e7819 */ /* 0x000fe4000000120f */
[----:B------:R-:W-:Y:S02]  /*0700*/  MOV R53, R19 ;  /* 0x0000001300357202 */ /* 0x000fe40000000f00 */
[----:B------:R-:W-:Y:S02]  /*0710*/  SHF.R.U64 R18, R18, 0x10, R19 ;  /* 0x0000001012127819 */ /* 0x000fe40000001213 */
[----:B------:R-:W-:-:S02]  /*0720*/  MOV R10, R9 ;  /* 0x00000009000a7202 */ /* 0x000fc40000000f00 */
[----:B------:R-:W-:Y:S02]  /*0730*/  SHF.R.U64 R75, R6, 0x10, R7 ;  /* 0x00000010064b7819 */ /* 0x000fe40000001207 */
[----:B------:R-:W-:Y:S02]  /*0740*/  PRMT R78, R78, 0x5410, R4 ;  /* 0x000054104e4e7816 */ /* 0x000fe40000000004 */
[----:B------:R-:W-:Y:S02]  /*0750*/  PRMT R79, R79, 0x5410, R5 ;  /* 0x000054104f4f7816 */ /* 0x000fe40000000005 */
[----:B------:R-:W-:Y:S02]  /*0760*/  SHF.R.U32.HI R13, RZ, 0x10, R13 ;  /* 0x00000010ff0d7819 */ /* 0x000fe4000001160d */
[----:B------:R-:W-:Y:S02]  /*0770*/  SHF.R.U32.HI R17, RZ, 0x10, R17 ;  /* 0x00000010ff117819 */ /* 0x000fe40000011611 */
[----:B------:R-:W-:-:S02]  /*0780*/  SHF.R.U32.HI R21, RZ, 0x10, R21 ;  /* 0x00000010ff157819 */ /* 0x000fc40000011615 */
[----:B------:R-:W-:Y:S02]  /*0790*/  SHF.R.U32.HI R23, RZ, 0x10, R23 ;  /* 0x00000010ff177819 */ /* 0x000fe40000011617 */
[----:B------:R-:W-:Y:S02]  /*07a0*/  SHF.R.U32.HI R25, RZ, 0x10, R25 ;  /* 0x00000010ff197819 */ /* 0x000fe40000011619 */
[----:B------:R-:W-:Y:S02]  /*07b0*/  SHF.R.U32.HI R27, RZ, 0x10, R27 ;  /* 0x00000010ff1b7819 */ /* 0x000fe4000001161b */
[----:B------:R-:W-:Y:S02]  /*07c0*/  SHF.R.U32.HI R11, RZ, 0x10, R11 ;  /* 0x00000010ff0b7819 */ /* 0x000fe4000001160b */
[----:B------:R-:W-:Y:S02]  /*07d0*/  SHF.R.U32.HI R15, RZ, 0x10, R15 ;  /* 0x00000010ff0f7819 */ /* 0x000fe4000001160f */
[----:B------:R-:W-:-:S02]  /*07e0*/  SHF.R.U32.HI R19, RZ, 0x10, R19 ;  /* 0x00000010ff137819 */ /* 0x000fc40000011613 */
[----:B------:R-:W-:Y:S02]  /*07f0*/  SHF.R.U32.HI R9, RZ, 0x10, R9 ;  /* 0x00000010ff097819 */ /* 0x000fe40000011609 */
[----:B------:R-:W-:Y:S02]  /*0800*/  SHF.R.U32.HI R6, RZ, 0x10, R7 ;  /* 0x00000010ff067819 */ /* 0x000fe40000011607 */
[--C-:B------:R-:W-:Y:S02]  /*0810*/  SHF.R.U64 R80, R36, 0x10, R37.reuse ;  /* 0x0000001024507819 */ /* 0x100fe40000001225 */
[----:B------:R-:W-:Y:S02]  /*0820*/  SHF.R.U32.HI R4, RZ, 0x10, R37 ;  /* 0x00000010ff047819 */ /* 0x000fe40000011625 */
[--C-:B------:R-:W-:Y:S02]  /*0830*/  SHF.R.U64 R81, R2, 0x10, R3.reuse ;  /* 0x0000001002517819 */ /* 0x100fe40000001203 */
[----:B------:R-:W-:-:S02]  /*0840*/  SHF.R.U32.HI R5, RZ, 0x10, R3 ;  /* 0x00000010ff057819 */ /* 0x000fc40000011603 */
        /* <DEDUP_REMOVED lines=23> */
[----:B0-234-:R-:W-:-:S07]  /*09c0*/  PRMT R81, R81, 0x5410, R5 ;  /* 0x0000541051517816 */ /* 0x01dfce0000000005 */
.L_x_16603:
[----:B------:R-:W-:-:S06]  /*09d0*/  UIMAD.WIDE UR4, UR7, 0x4, UR8 ;  /* 0x00000004070478a5 */ /* 0x000fcc000f8e0208 */
[----:B0-----:R-:W-:Y:S02]  /*09e0*/  MOV R16, UR4 ;  /* 0x0000000400107c02 */ /* 0x001fe40008000f00 */
[----:B------:R-:W-:-:S05]  /*09f0*/  MOV R17, UR5 ;  /* 0x0000000500117c02 */ /* 0x000fca0008000f00 */
[----:B------:R-:W2:Y:S01]  /*0a00*/  LDG.E R16, desc[UR12][R16.64] ;  /* 0x0000000c10107981 */ /* 0x000ea2000c1e1900 */
[----:B------:R-:W-:Y:S01]  /*0a10*/  HFMA2 R26, -RZ, RZ, 0, 0 ;  /* 0x00000000ff1a7431 */ /* 0x000fe200000001ff */
[----:B--2---:R-:W-:-:S13]  /*0a20*/  R2UR UR19, R16 ;  /* 0x00000000101372ca */ /* 0x004fda00000e0000 */
[----:B------:R-:W-:-:S06]  /*0a30*/  UISETP.GE.AND UP1, UPT, UR19, 0x1, UPT ;  /* 0x000000011300788c */ /* 0x000fcc000bf26270 */
[----:B------:R-:W-:-:S05]  /*0a40*/  PLOP3.LUT P1, PT, PT, PT, UP1, 0x80, 0x8 ;  /* 0x000000000008781c */ /* 0x000fca0003f2f018 */
[----:B------:R-:W-:-:S06]  /*0a50*/  @UP1 UIADD3 UR4, UPT, UPT, UR19, -0x1, URZ ;  /* 0xffffffff13041890 */ /* 0x000fcc000fffe0ff */
[----:B------:R-:W-:Y:S01]  /*0a60*/  MOV R18, UR4 ;  /* 0x0000000400127c02 */ /* 0x000fe20008000f00 */
[----:B------:R-:W-:Y:S01]  /*0a70*/  UIMAD.WIDE UR4, UR7, 0x4, UR10 ;  /* 0x00000004070478a5 */ /* 0x000fe2000f8e020a */
[----:B------:R-:W0:Y:S03]  /*0a80*/  @P1 LDC.64 R12, c[0x0][0x390] ;  /* 0x0000e400ff0c1b82 */ /* 0x000e260000000a00 */
[----:B------:R-:W-:Y:S02]  /*0a90*/  @P1 IMAD R18, R18, UR14, RZ ;  /* 0x0000000e12121c24 */ /* 0x000fe4000f8e02ff */
[----:B------:R-:W-:Y:S02]  /*0aa0*/  MOV R14, UR4 ;  /* 0x00000004000e7c02 */ /* 0x000fe40008000f00 */
[----:B------:R-:W-:Y:S02]  /*0ab0*/  MOV R15, UR5 ;  /* 0x00000005000f7c02 */ /* 0x000fe40008000f00 */
[----:B------:R-:W-:-:S03]  /*0ac0*/  @P1 SHF.R.S32.HI R19, RZ, 0x1f, R18 ;  /* 0x0000001fff131819 */ /* 0x000fc60000011412 */
[----:B------:R-:W2:Y:S01]  /*0ad0*/  LDG.E R14, desc[UR12][R14.64] ;  /* 0x0000000c0e0e7981 */ /* 0x000ea2000c1e1900 */
[----:B------:R-:W-:-:S04]  /*0ae0*/  @P1 LEA.HI R19, R19, R18, RZ, 0x2 ;  /* 0x0000001213131211 */ /* 0x000fc800078f10ff */
[----:B------:R-:W-:-:S05]  /*0af0*/  @P1 LEA.HI.SX32 R26, R19, R0, 0x1e ;  /* 0x00000000131a1211 */ /* 0x000fca00078ff2ff */
[----:B0-----:R-:W-:-:S05]  /*0b00*/  @P1 IMAD.WIDE.U32 R12, R26, 0x10, R12 ;  /* 0x000000101a0c1825 */ /* 0x001fca00078e000c */
[----:B------:R0:W5:Y:S01]  /*0b10*/  @P1 LDG.E.128 R4, desc[UR12][R12.64] ;  /* 0x0000000c0c041981 */ /* 0x000162000c1e1d00 */
[----:B------:R-:W-:Y:S01]  /*0b20*/  ISETP.NE.U32.AND P0, PT, RZ, UR16, PT ;  /* 0x00000010ff007c0c */ /* 0x000fe2000bf05070 */
[----:B------:R-:W-:-:S03]  /*0b30*/  UIMAD UR4, UR7, UR14, URZ ;  /* 0x0000000e070472a4 */ /* 0x000fc6000f8e02ff */
[----:B------:R-:W-:Y:S01]  /*0b40*/  ISETP.NE.AND.EX P0, PT, RZ, UR17, PT, P0 ;  /* 0x00000011ff007c0c */ /* 0x000fe2000bf05300 */
[----:B------:R-:W-:-:S04]  /*0b50*/  USHF.R.S32.HI UR5, URZ, 0x1f, UR4 ;  /* 0x0000001fff057899 */ /* 0x000fc80008011404 */
[----:B------:R-:W-:-:S06]  /*0b60*/  ULEA.HI UR5, UR5, UR4, URZ, 0x2 ;  /* 0x0000000405057291 */ /* 0x000fcc000f8f10ff */
[----:B------:R-:W-:-:S04]  /*0b70*/  MOV R27, UR5 ;  /* 0x00000005001b7c02 */ /* 0x000fc80008000f00 */
[----:B------:R-:W-:Y:S02]  /*0b80*/  LEA.HI.SX32 R27, R27, R0, 0x1e ;  /* 0x000000001b1b7211 */ /* 0x000fe400078ff2ff */
[----:B--2---:R-:W-:Y:S01]  /*0b90*/  R2UR UR6, R14 ;  /* 0x000000000e0672ca */ /* 0x004fe200000e0000 */
[----:B01----:R-:W-:-:S14]  /*0ba0*/  @!P0 BRA `(.L_x_16586) ;  /* 0x0000000000648947 */ /* 0x003fdc0003800000 */
[----:B------:R-:W0:Y:S02]  /*0bb0*/  LDC.64 R8, c[0x0][0x3a0] ;  /* 0x0000e800ff087b82 */ /* 0x000e240000000a00 */
[----:B0-----:R-:W-:-:S06]  /*0bc0*/  IMAD.WIDE.U32 R8, R27, 0x10, R8 ;  /* 0x000000101b087825 */ /* 0x001fcc00078e0008 */
[----:B------:R-:W2:Y:S01]  /*0bd0*/  LDG.E.128 R8, desc[UR12][R8.64] ;  /* 0x0000000c08087981 */ /* 0x000ea2000c1e1d00 */
[----:B------:R-:W-:-:S13]  /*0be0*/  ISETP.LT.AND P2, PT, RZ, UR19, PT ;  /* 0x00000013ff007c0c */ /* 0x000fda000bf41270 */
[----:B------:R-:W0:Y:S01]  /*0bf0*/  @P2 LDC R13, c[0x0][0x40c] ;  /* 0x00010300ff0d2b82 */ /* 0x000e220000000800 */
[----:B------:R-:W-:Y:S02]  /*0c00*/  @P2 HADD2.F32 R12, -RZ, R70.H0_H0 ;  /* 0x20000046ff0c2230 */ /* 0x000fe40000004100 */
[--C-:B------:R-:W-:Y:S02]  /*0c10*/  @P2 HADD2.F32 R15, -RZ, R69.reuse.H0_H0 ;  /* 0x20000045ff0f2230 */ /* 0x100fe40000004100 */
[----:B------:R-:W-:-:S03]  /*0c20*/  @P2 HADD2.F32 R16, -RZ, R69.H1_H1 ;  /* 0x30000045ff102230 */ /* 0x000fc60000004100 */
[----:B------:R-:W1:Y:S08]  /*0c30*/  @P2 LDC R14, c[0x0][0x40c] ;  /* 0x00010300ff0e2b82 */ /* 0x000e700000000800 */
[----:B------:R-:W3:Y:S01]  /*0c40*/  @P2 LDC R17, c[0x0][0x40c] ;  /* 0x00010300ff112b82 */ /* 0x000ee20000000800 */
[----:B0----5:R-:W-:Y:S01]  /*0c50*/  @P2 FMUL.FTZ R13, R4, R13 ;  /* 0x0000000d040d2220 */ /* 0x021fe20000410000 */
[----:B-1----:R-:W-:Y:S01]  /*0c60*/  @P2 FMUL.FTZ R14, R5, R14 ;  /* 0x0000000e050e2220 */ /* 0x002fe20000410000 */
[----:B---3--:R-:W-:Y:S01]  /*0c70*/  @P2 FMUL.FTZ R17, R6, R17 ;  /* 0x0000001106112220 */ /* 0x008fe20000410000 */
[----:B--2---:R-:W-:Y:S01]  /*0c80*/  @!P2 MOV R28, R8 ;  /* 0x00000008001ca202 */ /* 0x004fe20000000f00 */
        /* <DEDUP_REMOVED lines=8> */
[----:B------:R-:W-:-:S04]  /*0d10*/  FMUL.FTZ R12, R7, UR22 ;  /* 0x00000016070c7c20 */ /* 0x000fc80008410000 */
[----:B------:R-:W-:Y:S01]  /*0d20*/  FFMA.FTZ R31, R12, R31, R11 ;  /* 0x0000001f0c1f7223 */ /* 0x000fe2000001000b */
[----:B------:R-:W-:Y:S06]  /*0d30*/  BRA `(.L_x_16587) ;  /* 0x0000000000487947 */ /* 0x000fec0003800000 */
.L_x_16586:
[----:B------:R-:W0:Y:S01]  /*0d40*/  @P1 LDC R13, c[0x0][0x40c] ;  /* 0x00010300ff0d1b82 */ /* 0x000e220000000800 */
[----:B------:R-:W-:Y:S01]  /*0d50*/  @P1 HADD2.F32 R12, -RZ, R70.H0_H0 ;  /* 0x20000046ff0c1230 */ /* 0x000fe20000004100 */
[----:B------:R-:W-:Y:S01]  /*0d60*/  CS2R R28, SRZ ;  /* 0x00000000001c7805 */ /* 0x000fe2000001ff00 */
[--C-:B------:R-:W-:Y:S01]  /*0d70*/  @P1 HADD2.F32 R15, -RZ, R69.reuse.H0_H0 ;  /* 0x20000045ff0f1230 */ /* 0x100fe20000004100 */
[----:B------:R-:W-:Y:S01]  /*0d80*/  CS2R R30, SRZ ;  /* 0x00000000001e7805 */ /* 0x000fe2000001ff00 */
[----:B------:R-:W-:Y:S02]  /*0d90*/  @P1 HADD2.F32 R16, -RZ, R69.H1_H1 ;  /* 0x30000045ff101230 */ /* 0x000fe40000004100 */
[----:B------:R-:W-:Y:S01]  /*0da0*/  @P1 HADD2.F32 R19, -RZ, R68.H1_H1 ;  /* 0x30000044ff131230 */ /* 0x000fe20000004100 */
[----:B------:R-:W1:Y:S08]  /*0db0*/  @P1 LDC R14, c[0x0][0x40c] ;  /* 0x00010300ff0e1b82 */ /* 0x000e700000000800 */
[----:B------:R-:W2:Y:S08]  /*0dc0*/  @P1 LDC R17, c[0x0][0x40c] ;  /* 0x00010300ff111b82 */ /* 0x000eb00000000800 */
[----:B------:R-:W3:Y:S01]  /*0dd0*/  @P1 LDC R18, c[0x0][0x40c] ;  /* 0x00010300ff121b82 */ /* 0x000ee20000000800 */
[----:B0----5:R-:W-:-:S04]  /*0de0*/  @P1 FMUL.FTZ R13, R4, R13 ;  /* 0x0000000d040d1220 */ /* 0x021fc80000410000 */
[----:B------:R-:W-:Y:S01]  /*0df0*/  @P1 FMUL.FTZ R28, R13, R12 ;  /* 0x0000000c0d1c1220 */ /* 0x000fe20000410000 */
[----:B-1----:R-:W-:-:S04]  /*0e00*/  @P1 FMUL.FTZ R14, R5, R14 ;  /* 0x0000000e050e1220 */ /* 0x002fc80000410000 */
[----:B------:R-:W-:Y:S01]  /*0e10*/  @P1 FMUL.FTZ R29, R14, R15 ;  /* 0x0000000f0e1d1220 */ /* 0x000fe20000410000 */
[----:B--2---:R-:W-:-:S04]  /*0e20*/  @P1 FMUL.FTZ R17, R6, R17 ;  /* 0x0000001106111220 */ /* 0x004fc80000410000 */
[----:B------:R-:W-:Y:S01]  /*0e30*/  @P1 FMUL.FTZ R30, R17, R16 ;  /* 0x00000010111e1220 */ /* 0x000fe20000410000 */
[----:B---3--:R-:W-:-:S04]  /*0e40*/  @P1 FMUL.FTZ R18, R7, R18 ;  /* 0x0000001207121220 */ /* 0x008fc80000410000 */
[----:B------:R-:W-:-:S07]  /*0e50*/  @P1 FMUL.FTZ R31, R18, R19 ;  /* 0x00000013121f1220 */ /* 0x000fce0000410000 */
.L_x_16587:
[----:B------:R-:W0:Y:S01]  /*0e60*/  LDC.64 R46, c[0x0][0x3a8] ;  /* 0x0000ea00ff2e7b82 */ /* 0x000e220000000a00 */
[----:B------:R-:W-:Y:S02]  /*0e70*/  @P1 IADD3 R21, PT, PT, R26, 0x100, RZ ;  /* 0x000001001a151810 */ /* 0x000fe40007ffe0ff */
[----:B------:R-:W-:-:S05]  /*0e80*/  IADD3 R19, PT, PT, R27, 0x100, RZ ;  /* 0x000001001b137810 */ /* 0x000fca0007ffe0ff */
[----:B------:R-:W1:Y:S08]  /*0e90*/  @P1 LDC.64 R16, c[0x0][0x390] ;  /* 0x0000e400ff101b82 */ /* 0x000e700000000a00 */
[----:B------:R-:W2:Y:S01]  /*0ea0*/  @P0 LDC.64 R12, c[0x0][0x3a0] ;  /* 0x0000e800ff0c0b82 */ /* 0x000ea20000000a00 */
[----:B0-----:R-:W-:-:S05]  /*0eb0*/  IMAD.WIDE.U32 R14, R27, 0x10, R46 ;  /* 0x000000101b0e7825 */ /* 0x001fca00078e002e */
[----:B------:R0:W-:Y:S01]  /*0ec0*/  STG.E.128 desc[UR12][R14.64], R28 ;  /* 0x0000001c0e007986 */ /* 0x0001e2000c101d0c */
[----:B-1----:R-:W-:-:S05]  /*0ed0*/  @P1 IMAD.WIDE.U32 R16, R21, 0x10, R16 ;  /* 0x0000001015101825 */ /* 0x002fca00078e0010 */
[----:B------:R0:W5:Y:S01]  /*0ee0*/  @P1 LDG.E.128 R4, desc[UR12][R16.64] ;  /* 0x0000000c10041981 */ /* 0x000162000c1e1d00 */
[----:B--2---:R-:W-:-:S05]  /*0ef0*/  @P0 IMAD.WIDE.U32 R12, R19, 0x10, R12 ;  /* 0x00000010130c0825 */ /* 0x004fca00078e000c */
[----:B------:R0:W5:Y:S01]  /*0f00*/  @P0 LDG.E.128 R8, desc[UR12][R12.64] ;  /* 0x0000000c0c080981 */ /* 0x000162000c1e1d00 */
[----:B------:R-:W-:Y:S05]  /*0f10*/  @!P0 BRA `(.L_x_16588) ;  /* 0x0000000000588947 */ /* 0x000fea0003800000 */
[----:B------:R-:W-:Y:S02]  /*0f20*/  ISETP.LT.AND P2, PT, RZ, UR19, PT ;  /* 0x00000013ff007c0c */ /* 0x000fe4000bf41270 */
[----:B-----5:R-:W-:Y:S02]  /*0f30*/  MOV R32, R8 ;  /* 0x0000000800207202 */ /* 0x020fe40000000f00 */
[----:B------:R-:W-:Y:S02]  /*0f40*/  MOV R33, R9 ;  /* 0x0000000900217202 */ /* 0x000fe40000000f00 */
[----:B------:R-:W-:Y:S02]  /*0f50*/  MOV R34, R10 ;  /* 0x0000000a00227202 */ /* 0x000fe40000000f00 */
[----:B------:R-:W-:-:S05]  /*0f60*/  MOV R35, R11 ;  /* 0x0000000b00237202 */ /* 0x000fca0000000f00 */
[----:B0-----:R-:W0:Y:S01]  /*0f70*/  @P2 LDC R17, c[0x0][0x40c] ;  /* 0x00010300ff112b82 */ /* 0x001e220000000800 */
[----:B------:R-:W-:Y:S02]  /*0f80*/  @P2 HADD2.F32 R13, -RZ, R68.H0_H0 ;  /* 0x20000044ff0d2230 */ /* 0x000fe40000004100 */
[--C-:B------:R-:W-:Y:S02]  /*0f90*/  @P2 HADD2.F32 R12, -RZ, R67.reuse.H0_H0 ;  /* 0x20000043ff0c2230 */ /* 0x100fe40000004100 */
[----:B------:R-:W-:-:S03]  /*0fa0*/  @P2 HADD2.F32 R15, -RZ, R67.H1_H1 ;  /* 0x30000043ff0f2230 */ /* 0x000fc60000004100 */
[----:B------:R-:W1:Y:S08]  /*0fb0*/  @P2 LDC R14, c[0x0][0x40c] ;  /* 0x00010300ff0e2b82 */ /* 0x000e700000000800 */
[----:B------:R-:W2:Y:S01]  /*0fc0*/  @P2 LDC R21, c[0x0][0x40c] ;  /* 0x00010300ff152b82 */ /* 0x000ea20000000800 */
[----:B0-----:R-:W-:-:S04]  /*0fd0*/  @P2 FMUL.FTZ R17, R4, R17 ;  /* 0x0000001104112220 */ /* 0x001fc80000410000 */
[----:B------:R-:W-:Y:S01]  /*0fe0*/  @P2 FFMA.FTZ R32, R17, R13, R8 ;  /* 0x0000000d11202223 */ /* 0x000fe20000010008 */
[----:B-1----:R-:W-:-:S04]  /*0ff0*/  @P2 FMUL.FTZ R14, R5, R14 ;  /* 0x0000000e050e2220 */ /* 0x002fc80000410000 */
[----:B------:R-:W-:Y:S01]  /*1000*/  @P2 FFMA.FTZ R33, R14, R12, R9 ;  /* 0x0000000c0e212223 */ /* 0x000fe20000010009 */
[----:B--2---:R-:W-:-:S04]  /*1010*/  @P2 FMUL.FTZ R21, R6, R21 ;  /* 0x0000001506152220 */ /* 0x004fc80000410000 */
[----:B------:R-:W-:Y:S01]  /*1020*/  @P2 FFMA.FTZ R34, R21, R15, R10 ;  /* 0x0000000f15222223 */ /* 0x000fe2000001000a */
[----:B------:R-:W-:Y:S06]  /*1030*/  @!P2 BRA `(.L_x_16589) ;  /* 0x000000000058a947 */ /* 0x000fec0003800000 */
[----:B------:R-:W-:Y:S02]  /*1040*/  HADD2.F32 R12, -RZ, R66.H1_H1 ;  /* 0x30000042ff0c7230 */ /* 0x000fe40000004100 */
[----:B------:R-:W-:-:S04]  /*1050*/  FMUL.FTZ R14, R7, UR22 ;  /* 0x00000016070e7c20 */ /* 0x000fc80008410000 */
[----:B------:R-:W-:Y:S01]  /*1060*/  FFMA.FTZ R35, R14, R12, R11 ;  /* 0x0000000c0e237223 */ /* 0x000fe2000001000b */
[----:B------:R-:W-:Y:S06]  /*1070*/  BRA `(.L_x_16589) ;  /* 0x0000000000487947 */ /* 0x000fec0003800000 */
.L_x_16588:
[----:B0-----:R-:W0:Y:S01]  /*1080*/  @P1 LDC R13, c[0x0][0x40c] ;  /* 0x00010300ff0d1b82 */ /* 0x001e220000000800 */
        /* <DEDUP_REMOVED lines=17> */
.L_x_16589:
[----:B------:R-:W0:Y:S01]  /*11a0*/  @P1 LDC.64 R16, c[0x0][0x390] ;  /* 0x0000e400ff101b82 */ /* 0x000e220000000a00 */
[----:B------:R-:W-:Y:S01]  /*11b0*/  @P1 IADD3 R21, PT, PT, R26, 0x200, RZ ;  /* 0x000002001a151810 */ /* 0x000fe20007ffe0ff */
[----:B------:R-:W-:Y:S01]  /*11c0*/  IMAD.WIDE.U32 R14, R19, 0x10, R46 ;  /* 0x00000010130e7825 */ /* 0x000fe200078e002e */
[----:B------:R-:W-:-:S04]  /*11d0*/  IADD3 R23, PT, PT, R27, 0x200, RZ ;  /* 0x000002001b177810 */ /* 0x000fc80007ffe0ff */
[----:B------:R1:W-:Y:S01]  /*11e0*/  STG.E.128 desc[UR12][R14.64], R32 ;  /* 0x000000200e007986 */ /* 0x0003e2000c101d0c */
[----:B------:R-:W2:Y:S01]  /*11f0*/  @P0 LDC.64 R12, c[0x0][0x3a0] ;  /* 0x0000e800ff0c0b82 */ /* 0x000ea20000000a00 */
[----:B0-----:R-:W-:-:S05]  /*1200*/  @P1 IMAD.WIDE.U32 R16, R21, 0x10, R16 ;  /* 0x0000001015101825 */ /* 0x001fca00078e0010 */
[----:B------:R1:W5:Y:S01]  /*1210*/  @P1 LDG.E.128 R4, desc[UR12][R16.64] ;  /* 0x0000000c10041981 */ /* 0x000362000c1e1d00 */
[----:B--2---:R-:W-:-:S05]  /*1220*/  @P0 IMAD.WIDE.U32 R12, R23, 0x10, R12 ;  /* 0x00000010170c0825 */ /* 0x004fca00078e000c */
[----:B------:R1:W5:Y:S01]  /*1230*/  @P0 LDG.E.128 R8, desc[UR12][R12.64] ;  /* 0x0000000c0c080981 */ /* 0x000362000c1e1d00 */
[----:B------:R-:W-:Y:S05]  /*1240*/  @!P0 BRA `(.L_x_16590) ;  /* 0x0000000000588947 */ /* 0x000fea0003800000 */
[----:B------:R-:W-:Y:S02]  /*1250*/  ISETP.LT.AND P2, PT, RZ, UR19, PT ;  /* 0x00000013ff007c0c */ /* 0x000fe4000bf41270 */
[----:B-1---5:R-:W-:Y:S02]  /*1260*/  MOV R12, R8 ;  /* 0x00000008000c7202 */ /* 0x022fe40000000f00 */
[----:B------:R-:W-:Y:S02]  /*1270*/  MOV R13, R9 ;  /* 0x00000009000d7202 */ /* 0x000fe40000000f00 */
[----:B------:R-:W-:-:S07]  /*1280*/  MOV R14, R10 ;  /* 0x0000000a000e7202 */ /* 0x000fce0000000f00 */
[----:B------:R-:W0:Y:S01]  /*1290*/  @P2 LDC R19, c[0x0][0x40c] ;  /* 0x00010300ff132b82 */ /* 0x000e220000000800 */
[----:B------:R-:W-:Y:S02]  /*12a0*/  @P2 HADD2.F32 R15, -RZ, R66.H0_H0 ;  /* 0x20000042ff0f2230 */ /* 0x000fe40000004100 */
[--C-:B------:R-:W-:Y:S02]  /*12b0*/  @P2 HADD2.F32 R16, -RZ, R65.reuse.H0_H0 ;  /* 0x20000041ff102230 */ /* 0x100fe40000004100 */
[----:B------:R-:W-:-:S03]  /*12c0*/  @P2 HADD2.F32 R17, -RZ, R65.H1_H1 ;  /* 0x30000041ff112230 */ /* 0x000fc60000004100 */
[----:B------:R-:W1:Y:S08]  /*12d0*/  @P2 LDC R18, c[0x0][0x40c] ;  /* 0x00010300ff122b82 */ /* 0x000e700000000800 */
[----:B------:R-:W2:Y:S01]  /*12e0*/  @P2 LDC R21, c[0x0][0x40c] ;  /* 0x00010300ff152b82 */ /* 0x000ea20000000800 */
[----:B0-----:R-:W-:-:S04]  /*12f0*/  @P2 FMUL.FTZ R19, R4, R19 ;  /* 0x0000001304132220 */ /* 0x001fc80000410000 */
[----:B------:R-:W-:Y:S01]  /*1300*/  @P2 FFMA.FTZ R12, R19, R15, R8 ;  /* 0x0000000f130c2223 */ /* 0x000fe20000010008 */
[----:B------:R-:W-:Y:S01]  /*1310*/  MOV R15, R11 ;  /* 0x0000000b000f7202 */ /* 0x000fe20000000f00 */
        /* <DEDUP_REMOVED lines=9> */
.L_x_16590:
[----:B-1----:R-:W0:Y:S01]  /*13b0*/  @P1 LDC R17, c[0x0][0x40c] ;  /* 0x00010300ff111b82 */ /* 0x002e220000000800 */
        /* <DEDUP_REMOVED lines=17> */
.L_x_16591:
[----:B------:R-:W0:Y:S01]  /*14d0*/  @P1 LDC.64 R20, c[0x0][0x390] ;  /* 0x0000e400ff141b82 */ /* 0x000e220000000a00 */
[----:B------:R-:W-:Y:S01]  /*14e0*/  @P1 IADD3 R25, PT, PT, R26, 0x300, RZ ;  /* 0x000003001a191810 */ /* 0x000fe20007ffe0ff */
[----:B------:R-:W-:Y:S01]  /*14f0*/  IMAD.WIDE.U32 R18, R23, 0x10, R46 ;  /* 0x0000001017127825 */ /* 0x000fe200078e002e */
[----:B------:R-:W-:-:S04]  /*1500*/  @P0 IADD3 R49, PT, PT, R27, 0x300, RZ ;  /* 0x000003001b310810 */ /* 0x000fc80007ffe0ff */
        /* <DEDUP_REMOVED lines=29> */
.L_x_16592:
        /* <DEDUP_REMOVED lines=18> */
.L_x_16593:
[----:B------:R-:W0:Y:S01]  /*1800*/  @P1 LDC.64 R24, c[0x0][0x390] ;  /* 0x0000e400ff181b82 */ /* 0x000e220000000a00 */
[C---:B------:R-:W-:Y:S02]  /*1810*/  IADD3 R23, PT, PT, R27.reuse, 0x300, RZ ;  /* 0x000003001b177810 */ /* 0x040fe40007ffe0ff */
[----:B------:R-:W-:Y:S02]  /*1820*/  @P1 IADD3 R49, PT, PT, R26, 0x400, RZ ;  /* 0x000004001a311810 */ /* 0x000fe40007ffe0ff */
[----:B------:R-:W-:Y:S01]  /*1830*/  @P0 IADD3 R51, PT, PT, R27, 0x400, RZ ;  /* 0x000004001b330810 */ /* 0x000fe20007ffe0ff */
[----:B------:R-:W-:Y:S02]  /*1840*/  IMAD.WIDE.U32 R22, R23, 0x10, R46 ;  /* 0x0000001017167825 */ /* 0x000fe400078e002e */
[----:B------:R-:W1:Y:S03]  /*1850*/  @P0 LDC.64 R20, c[0x0][0x3a0] ;  /* 0x0000e800ff140b82 */ /* 0x000e660000000a00 */
[----:B------:R2:W-:Y:S01]  /*1860*/  STG.E.128 desc[UR12][R22.64], R16 ;  /* 0x0000001016007986 */ /* 0x0005e2000c101d0c */
[----:B0-----:R-:W-:-:S05]  /*1870*/  @P1 IMAD.WIDE.U32 R24, R49, 0x10, R24 ;  /* 0x0000001031181825 */ /* 0x001fca00078e0018 */
[----:B------:R2:W5:Y:S01]  /*1880*/  @P1 LDG.E.128 R4, desc[UR12][R24.64] ;  /* 0x0000000c18041981 */ /* 0x000562000c1e1d00 */
[----:B-1----:R-:W-:-:S05]  /*1890*/  @P0 IMAD.WIDE.U32 R20, R51, 0x10, R20 ;  /* 0x0000001033140825 */ /* 0x002fca00078e0014 */
[----:B------:R2:W5:Y:S01]  /*18a0*/  @P0 LDG.E.128 R8, desc[UR12][R20.64] ;  /* 0x0000000c14080981 */ /* 0x000562000c1e1d00 */
[----:B------:R-:W-:Y:S05]  /*18b0*/  @!P0 BRA `(.L_x_16594) ;  /* 0x0000000000588947 */ /* 0x000fea0003800000 */
[----:B------:R-:W-:Y:S02]  /*18c0*/  ISETP.LT.AND P2, PT, RZ, UR19, PT ;  /* 0x00000013ff007c0c */ /* 0x000fe4000bf41270 */
[----:B--2--5:R-:W-:Y:S02]  /*18d0*/  MOV R20, R8 ;  /* 0x0000000800147202 */ /* 0x024fe40000000f00 */
        /* <DEDUP_REMOVED lines=20> */
.L_x_16594:
[----:B--2---:R-:W0:Y:S01]  /*1a20*/  @P1 LDC R25, c[0x0][0x40c] ;  /* 0x00010300ff191b82 */ /* 0x004e220000000800 */
        /* <DEDUP_REMOVED lines=17> */
.L_x_16595:
[----:B------:R-:W0:Y:S01]  /*1b40*/  @P1 LDC.64 R48, c[0x0][0x390] ;  /* 0x0000e400ff301b82 */ /* 0x000e220000000a00 */
[C---:B------:R-:W-:Y:S02]  /*1b50*/  IADD3 R85, PT, PT, R27.reuse, 0x400, RZ ;  /* 0x000004001b557810 */ /* 0x040fe40007ffe0ff */
[----:B------:R-:W-:Y:S02]  /*1b60*/  @P1 IADD3 R83, PT, PT, R26, 0x500, RZ ;  /* 0x000005001a531810 */ /* 0x000fe40007ffe0ff */
[----:B------:R-:W-:Y:S01]  /*1b70*/  IADD3 R51, PT, PT, R27, 0x500, RZ ;  /* 0x000005001b337810 */ /* 0x000fe20007ffe0ff */
        /* <DEDUP_REMOVED lines=8> */
[----:B------:R-:W-:Y:S01]  /*1c00*/  UISETP.GT.AND UP1, UPT, UR19, URZ, UPT ;  /* 0x000000ff1300728c */ /* 0x000fe2000bf24270 */
[----:B--2--5:R-:W-:Y:S02]  /*1c10*/  MOV R24, R8 ;  /* 0x0000000800187202 */ /* 0x024fe40000000f00 */
[----:B------:R-:W-:Y:S02]  /*1c20*/  MOV R25, R9 ;  /* 0x0000000900197202 */ /* 0x000fe40000000f00 */
[----:B------:R-:W-:Y:S02]  /*1c30*/  MOV R26, R10 ;  /* 0x0000000a001a7202 */ /* 0x000fe40000000f00 */
[----:B------:R-:W-:-:S04]  /*1c40*/  PLOP3.LUT P0, PT, PT, PT, UP1, 0x80, 0x8 ;  /* 0x000000000008781c */ /* 0x000fc80003f0f018 */
[----:B------:R-:W0:Y:S01]  /*1c50*/  @UP1 LDCU UR4, c[0x0][0x40c] ;  /* 0x00008180ff0417ac */ /* 0x000e220008000800 */
[----:B------:R-:W1:Y:S01]  /*1c60*/  @UP1 LDCU UR5, c[0x0][0x40c] ;  /* 0x00008180ff0517ac */ /* 0x000e620008000800 */
[----:B------:R-:W2:Y:S07]  /*1c70*/  @UP1 LDCU UR19, c[0x0][0x40c] ;  /* 0x00008180ff1317ac */ /* 0x000eae0008000800 */
[----:B------:R-:W-:Y:S02]  /*1c80*/  @P0 HADD2.F32 R27, -RZ, R60.H0_H0 ;  /* 0x2000003cff1b0230 */ /* 0x000fe40000004100 */
[----:B------:R-:W-:-:S02]  /*1c90*/  @P0 HADD2.F32 R48, -RZ, R59.H0_H0 ;  /* 0x2000003bff300230 */ /* 0x000fc40000004100 */
[----:B------:R-:W-:Y:S02]  /*1ca0*/  @P0 HADD2.F32 R49, -RZ, R59.H1_H1 ;  /* 0x3000003bff310230 */ /* 0x000fe40000004100 */
[----:B0-----:R-:W-:Y:S01]  /*1cb0*/  @P0 FMUL.FTZ R83, R4, UR4 ;  /* 0x0000000404530c20 */ /* 0x001fe20008410000 */
[----:B-1----:R-:W-:-:S03]  /*1cc0*/  @P0 FMUL.FTZ R50, R5, UR5 ;  /* 0x0000000505320c20 */ /* 0x002fc60008410000 */
[----:B------:R-:W-:Y:S01]  /*1cd0*/  @P0 FFMA.FTZ R24, R83, R27, R8 ;  /* 0x0000001b53180223 */ /* 0x000fe20000010008 */
[----:B------:R-:W-:Y:S01]  /*1ce0*/  MOV R27, R11 ;  /* 0x0000000b001b7202 */ /* 0x000fe20000000f00 */
[----:B--2---:R-:W-:Y:S01]  /*1cf0*/  @P0 FMUL.FTZ R85, R6, UR19 ;  /* 0x0000001306550c20 */ /* 0x004fe20008410000 */
[----:B------:R-:W-:-:S03]  /*1d00*/  @P0 FFMA.FTZ R25, R50, R48, R9 ;  /* 0x0000003032190223 */ /* 0x000fc60000010009 */
[----:B------:R-:W-:Y:S01]  /*1d10*/  @P0 FFMA.FTZ R26, R85, R49, R10 ;  /* 0x00000031551a0223 */ /* 0x000fe2000001000a */
[----:B------:R-:W-:Y:S06]  /*1d20*/  BRA.U !UP1, `(.L_x_16597) ;  /* 0x00000001095c7547 */ /* 0x000fec000b800000 */
[----:B------:R-:W-:Y:S02]  /*1d30*/  HADD2.F32 R48, -RZ, R58.H1_H1 ;  /* 0x3000003aff307230 */ /* 0x000fe40000004100 */
[----:B------:R-:W-:-:S04]  /*1d40*/  FMUL.FTZ R50, R7, UR22 ;  /* 0x0000001607327c20 */ /* 0x000fc80008410000 */
[----:B------:R-:W-:Y:S01]  /*1d50*/  FFMA.FTZ R27, R50, R48, R11 ;  /* 0x00000030321b7223 */ /* 0x000fe2000001000b */
[----:B------:R-:W-:Y:S06]  /*1d60*/  BRA `(.L_x_16597) ;  /* 0x00000000004c7947 */ /* 0x000fec0003800000 */
.L_x_16596:
[----:B--2---:R-:W0:Y:S01]  /*1d70*/  @P1 LDC R25, c[0x0][0x40c] ;  /* 0x00010300ff191b82 */ /* 0x004e220000000800 */
[----:B------:R-:W-:Y:S02]  /*1d80*/  @P1 HADD2.F32 R26, -RZ, R60.H0_H0 ;  /* 0x2000003cff1a1230 */ /* 0x000fe40000004100 */
[----:B------:R-:W-:Y:S02]  /*1d90*/  HFMA2 R24, -RZ, RZ, 0, 0 ;  /* 0x00000000ff187431 */ /* 0x000fe400000001ff */
[--C-:B------:R-:W-:Y:S02]  /*1da0*/  @P1 HADD2.F32 R49, -RZ, R59.reuse.H0_H0 ;  /* 0x2000003bff311230 */ /* 0x100fe40000004100 */
[----:B------:R-:W-:Y:S02]  /*1db0*/  @P1 HADD2.F32 R83, -RZ, R59.H1_H1 ;  /* 0x3000003bff531230 */ /* 0x000fe40000004100 */
[----:B------:R-:W-:Y:S01]  /*1dc0*/  @P1 HADD2.F32 R85, -RZ, R58.H1_H1 ;  /* 0x3000003aff551230 */ /* 0x000fe20000004100 */
[----:B------:R-:W1:Y:S08]  /*1dd0*/  @P1 LDC R48, c[0x0][0x40c] ;  /* 0x00010300ff301b82 */ /* 0x000e700000000800 */
[----:B------:R-:W2:Y:S08]  /*1de0*/  @P1 LDC R27, c[0x0][0x40c] ;  /* 0x00010300ff1b1b82 */ /* 0x000eb00000000800 */
[----:B------:R-:W3:Y:S01]  /*1df0*/  @P1 LDC R82, c[0x0][0x40c] ;  /* 0x00010300ff521b82 */ /* 0x000ee20000000800 */
[----:B0----5:R-:W-:-:S04]  /*1e00*/  @P1 FMUL.FTZ R25, R4, R25 ;  /* 0x0000001904191220 */ /* 0x021fc80000410000 */
[----:B------:R-:W-:Y:S01]  /*1e10*/  @P1 FMUL.FTZ R24, R25, R26 ;  /* 0x0000001a19181220 */ /* 0x000fe20000410000 */
[----:B------:R-:W-:Y:S01]  /*1e20*/  MOV R25, RZ ;  /* 0x000000ff00197202 */ /* 0x000fe20000000f00 */
[----:B-1----:R-:W-:-:S04]  /*1e30*/  @P1 FMUL.FTZ R48, R5, R48 ;  /* 0x0000003005301220 */ /* 0x002fc80000410000 */
[----:B------:R-:W-:Y:S01]  /*1e40*/  @P1 FMUL.FTZ R25, R48, R49 ;  /* 0x0000003130191220 */ /* 0x000fe20000410000 */
[----:B--2---:R-:W-:Y:S01]  /*1e50*/  @P1 FMUL.FTZ R50, R6, R27 ;  /* 0x0000001b06321220 */ /* 0x004fe20000410000 */
[----:B------:R-:W-:-:S03]  /*1e60*/  CS2R R26, SRZ ;  /* 0x00000000001a7805 */ /* 0x000fc6000001ff00 */
[----:B------:R-:W-:Y:S01]  /*1e70*/  @P1 FMUL.FTZ R26, R50, R83 ;  /* 0x00000053321a1220 */ /* 0x000fe20000410000 */
[----:B---3--:R-:W-:-:S04]  /*1e80*/  @P1 FMUL.FTZ R82, R7, R82 ;  /* 0x0000005207521220 */ /* 0x008fc80000410000 */
[----:B------:R-:W-:-:S07]  /*1e90*/  @P1 FMUL.FTZ R27, R82, R85 ;  /* 0x00000055521b1220 */ /* 0x000fce0000410000 */
.L_x_16597:
        /* <DEDUP_REMOVED lines=106> */
.L_x_16599:
[----:B------:R-:W-:Y:S05]  /*2540*/  BSYNC.RECONVERGENT B0 ;  /* 0x0000000000007941 */ /* 0x000fea0003800200 */
.L_x_16598:
        /* <DEDUP_REMOVED lines=13> */
.L_x_16601:
[----:B------:R-:W-:Y:S05]  /*2620*/  BSYNC.RECONVERGENT B0 ;  /* 0x0000000000007941 */ /* 0x000fea0003800200 */
.L_x_16600:
[----:B------:R-:W1:Y:S01]  /*2630*/  SHFL.DOWN PT, R84, R51, 0x4, 0x1f ;  /* 0x08801f0033547f89 */ /* 0x000e6200000e0000 */
[-C--:B------:R-:W-:Y:S01]  /*2640*/  I2FP.F32.U32 R85, R51.reuse ;  /* 0x0000003300557245 */ /* 0x080fe20000201000 */
[----:B------:R-:W-:Y:S01]  /*2650*/  UISETP.GE.AND UP1, UPT, UR6, 0x1, UPT ;  /* 0x000000010600788c */ /* 0x000fe2000bf26270 */
[----:B------:R-:W-:Y:S01]  /*2660*/  ISETP.NE.AND P1, PT, R0, RZ, PT ;  /* 0x000000ff0000720c */ /* 0x000fe20003f25270 */
[----:B0-----:R-:W0:Y:S01]  /*2670*/  SHFL.DOWN PT, R83, R46, 0x4, 0x1f ;  /* 0x08801f002e537f89 */ /* 0x001e2200000e0000 */
[----:B------:R-:W-:Y:S02]  /*2680*/  ISETP.NE.AND P0, PT, RZ, UR15, PT ;  /* 0x0000000fff007c0c */ /* 0x000fe4000bf05270 */
[----:B------:R-:W-:Y:S02]  /*2690*/  MOV R87, UR7 ;  /* 0x0000000700577c02 */ /* 0x000fe40008000f00 */
[----:B-1----:R-:W-:Y:S02]  /*26a0*/  IADD3 R82, PT, PT, R84, R51, RZ ;  /* 0x0000003354527210 */ /* 0x002fe40007ffe0ff */
[----:B------:R-:W-:-:S02]  /*26b0*/  I2FP.F32.S32 R86, R84 ;  /* 0x0000005400567245 */ /* 0x000fc40000201400 */
        /* <DEDUP_REMOVED lines=47> */
[----:B------:R-:W3:Y:S03]  /*29b0*/  @!P1 LDC.64 R46, c[0x0][0x3c8] ;  /* 0x0000f200ff2e9b82 */ /* 0x000ee60000000a00 */
[----:B------:R-:W1:Y:S01]  /*29c0*/  SHFL.IDX PT, R85, R82, RZ, 0x1f ;  /* 0x00001fff52557589 */ /* 0x000e6200000e0000 */
[----:B--2---:R-:W-:Y:S01]  /*29d0*/  FMUL.FTZ R50, R83, R83 ;  /* 0x0000005353327220 */ /* 0x004fe20000410000 */
[----:B---3--:R-:W-:-:S04]  /*29e0*/  @!P1 IMAD.WIDE R46, R87, 0x4, R46 ;  /* 0x00000004572e9825 */ /* 0x008fc800078e022e */
[----:B------:R-:W-:Y:S01]  /*29f0*/  FSEL R51, R50, RZ, P0 ;  /* 0x000000ff32337208 */ /* 0x000fe20000000000 */
        /* <DEDUP_REMOVED lines=8> */
[----:B-1----:R-:W-:Y:S01]  /*2a80*/  FSEL R46, R83, RZ, !P0 ;  /* 0x000000ff532e7208 */ /* 0x002fe20004000000 */
[----:B------:R-:W-:Y:S01]  /*2a90*/  UIADD3 UR4, UPT, UPT, UR6, -0x1, URZ ;  /* 0xffffffff06047890 */ /* 0x000fe2000fffe0ff */
[----:B------:R-:W-:Y:S02]  /*2aa0*/  HADD2.F32 R47, -RZ, R72.H1_H1 ;  /* 0x30000048ff2f7230 */ /* 0x000fe40000004100 */
[----:B------:R-:W-:Y:S02]  /*2ab0*/  HADD2.F32 R49, -RZ, R37.H0_H0 ;  /* 0x20000025ff317230 */ /* 0x000fe40000004100 */
[C---:B------:R-:W-:Y:S01]  /*2ac0*/  FADD.FTZ R48, -R46.reuse, R32 ;  /* 0x000000202e307221 */ /* 0x040fe20000010100 */
[C---:B------:R-:W-:Y:S01]  /*2ad0*/  FADD.FTZ R90, -R46.reuse, R33 ;  /* 0x000000212e5a7221 */ /* 0x040fe20000010100 */
[C---:B------:R-:W-:Y:S01]  /*2ae0*/  FADD.FTZ R28, -R46.reuse, R28 ;  /* 0x0000001c2e1c7221 */ /* 0x040fe20000010100 */
[----:B------:R-:W0:Y:S01]  /*2af0*/  LDC.64 R32, c[0x0][0x428] ;  /* 0x00010a00ff207b82 */ /* 0x000e220000000a00 */
[----:B------:R-:W-:Y:S01]  /*2b00*/  UIMAD UR4, UR4, UR14, URZ ;  /* 0x0000000e040472a4 */ /* 0x000fe2000f8e02ff */
[C---:B------:R-:W-:Y:S01]  /*2b10*/  FADD.FTZ R50, -R46.reuse, R29 ;  /* 0x0000001d2e327221 */ /* 0x040fe20000010100 */
[----:B------:R-:W-:Y:S01]  /*2b20*/  FADD.FTZ R84, -R46, R31 ;  /* 0x0000001f2e547221 */ /* 0x000fe20000010100 */
[----:B------:R-:W-:-:S02]  /*2b30*/  HADD2.F32 R29, -RZ, R58.H0_H0 ;  /* 0x2000003aff1d7230 */ /* 0x000fc40000004100 */
[C---:B------:R-:W-:Y:S01]  /*2b40*/  FMUL.FTZ R28, R51.reuse, R28 ;  /* 0x0000001c331c7220 */ /* 0x040fe20000410000 */
[----:B------:R-:W-:Y:S01]  /*2b50*/  HADD2.F32 R31, -RZ, R44.H0_H0 ;  /* 0x2000002cff1f7230 */ /* 0x000fe20000004100 */
[----:B------:R-:W-:Y:S01]  /*2b60*/  USHF.R.S32.HI UR5, URZ, 0x1f, UR4 ;  /* 0x0000001fff057899 */ /* 0x000fe20008011404 */
[C---:B------:R-:W-:Y:S01]  /*2b70*/  FADD.FTZ R86, -R46.reuse, R30 ;  /* 0x0000001e2e567221 */ /* 0x040fe20000010100 */
[C---:B------:R-:W-:Y:S01]  /*2b80*/  FADD.FTZ R94, -R46.reuse, R34 ;  /* 0x000000222e5e7221 */ /* 0x040fe20000010100 */
[----:B------:R-:W-:Y:S01]  /*2b90*/  FADD.FTZ R82, -R46, R35 ;  /* 0x000000232e527221 */ /* 0x000fe20000010100 */
[----:B------:R-:W-:Y:S01]  /*2ba0*/  FFMA.FTZ R28, R28, R29, R31 ;  /* 0x0000001d1c1c7223 */ /* 0x000fe2000001001f */
[--C-:B------:R-:W-:Y:S02]  /*2bb0*/  HADD2.F32 R30, -RZ, R57.reuse.H0_H0 ;  /* 0x20000039ff1e7230 */ /* 0x100fe40000004100 */
[----:B------:R-:W-:Y:S01]  /*2bc0*/  FMUL.FTZ R29, R51, R50 ;  /* 0x00000032331d7220 */ /* 0x000fe20000410000 */
[----:B------:R-:W-:Y:S01]  /*2bd0*/  HADD2.F32 R34, -RZ, R76.H0_H0 ;  /* 0x2000004cff227230 */ /* 0x000fe20000004100 */
[----:B------:R-:W-:Y:S01]  /*2be0*/  ULEA.HI UR5, UR5, UR4, URZ, 0x2 ;  /* 0x0000000405057291 */ /* 0x000fe2000f8f10ff */
[----:B------:R-:W-:-:S02]  /*2bf0*/  HADD2.F32 R31, -RZ, R57.H1_H1 ;  /* 0x30000039ff1f7230 */ /* 0x000fc40000004100 */
[----:B------:R-:W-:Y:S01]  /*2c00*/  FMUL.FTZ R86, R51, R86 ;  /* 0x0000005633567220 */ /* 0x000fe20000410000 */
[----:B------:R-:W-:Y:S02]  /*2c10*/  HADD2.F32 R35, -RZ, R45.H0_H0 ;  /* 0x2000002dff237230 */ /* 0x000fe40000004100 */
[----:B------:R-:W-:Y:S01]  /*2c20*/  FFMA.FTZ R29, R29, R30, R34 ;  /* 0x0000001e1d1d7223 */ /* 0x000fe20000010022 */
[C---:B------:R-:W-:Y:S01]  /*2c30*/  FADD.FTZ R88, -R46.reuse, R12 ;  /* 0x0000000c2e587221 */ /* 0x040fe20000010100 */
[----:B------:R-:W-:Y:S01]  /*2c40*/  FADD.FTZ R98, -R46, R14 ;  /* 0x0000000e2e627221 */ /* 0x000fe20000010100 */
[----:B------:R-:W-:Y:S02]  /*2c50*/  HADD2.F32 R12, -RZ, R56.H1_H1 ;  /* 0x30000038ff0c7230 */ /* 0x000fe40000004100 */
[----:B------:R-:W-:Y:S01]  /*2c60*/  FFMA.FTZ R30, R86, R31, R35 ;  /* 0x0000001f561e7223 */ /* 0x000fe20000010023 */
[----:B------:R-:W-:Y:S01]  /*2c70*/  MOV R35, UR5 ;  /* 0x0000000500237c02 */ /* 0x000fe20008000f00 */
[----:B------:R-:W-:-:S02]  /*2c80*/  HADD2.F32 R14, -RZ, R76.H1_H1 ;  /* 0x3000004cff0e7230 */ /* 0x000fc40000004100 */
[----:B------:R-:W-:Y:S01]  /*2c90*/  FMUL.FTZ R31, R51, R84 ;  /* 0x00000054331f7220 */ /* 0x000fe20000410000 */
[C---:B------:R-:W-:Y:S01]  /*2ca0*/  FADD.FTZ R96, -R46.reuse, R13 ;  /* 0x0000000d2e607221 */ /* 0x040fe20000010100 */
[----:B------:R-:W-:Y:S01]  /*2cb0*/  LEA.HI.SX32 R35, R35, R0, 0x1e ;  /* 0x0000000023237211 */ /* 0x000fe200078ff2ff */
[C---:B------:R-:W-:Y:S01]  /*2cc0*/  FADD.FTZ R86, -R46.reuse, R16 ;  /* 0x000000102e567221 */ /* 0x040fe20000010100 */
[----:B------:R-:W-:Y:S01]  /*2cd0*/  FFMA.FTZ R31, R31, R12, R14 ;  /* 0x0000000c1f1f7223 */ /* 0x000fe2000001000e */
[C---:B------:R-:W-:Y:S01]  /*2ce0*/  FADD.FTZ R50, -R46.reuse, R15 ;  /* 0x0000000f2e327221 */ /* 0x040fe20000010100 */
[----:B------:R-:W-:Y:S01]  /*2cf0*/  FADD.FTZ R102, -R46, R17 ;  /* 0x000000112e667221 */ /* 0x000fe20000010100 */
[----:B0-----:R-:W-:-:S04]  /*2d00*/  IMAD.WIDE.U32 R12, R35, 0x10, R32 ;  /* 0x00000010230c7825 */ /* 0x001fc800078e0020 */
[C---:B------:R-:W-:Y:S01]  /*2d10*/  FADD.FTZ R34, -R46.reuse, R19 ;  /* 0x000000132e227221 */ /* 0x040fe20000010100 */
[C---:B------:R-:W-:Y:S01]  /*2d20*/  FADD.FTZ R100, -R46.reuse, R21 ;  /* 0x000000152e647221 */ /* 0x040fe20000010100 */
[C---:B------:R-:W-:Y:S01]  /*2d30*/  FMUL.FTZ R48, R51.reuse, R48 ;  /* 0x0000003033307220 */ /* 0x040fe20000410000 */
[----:B------:R-:W-:Y:S01]  /*2d40*/  HADD2.F32 R14, -RZ, R55.H0_H0 ;  /* 0x20000037ff0e7230 */ /* 0x000fe20000004100 */
[----:B------:R0:W-:Y:S01]  /*2d50*/  STG.E.128 desc[UR12][R12.64], R28 ;  /* 0x0000001c0c007986 */ /* 0x0001e2000c101d0c */
[----:B------:R-:W-:Y:S02]  /*2d60*/  HADD2.F32 R16, -RZ, R77.H0_H0 ;  /* 0x2000004dff107230 */ /* 0x000fe40000004100 */
[----:B------:R-:W-:Y:S01]  /*2d70*/  FMUL.FTZ R94, R51, R94 ;  /* 0x0000005e335e7220 */ /* 0x000fe20000410000 */
[----:B------:R-:W-:Y:S02]  /*2d80*/  HADD2.F32 R15, -RZ, R56.H0_H0 ;  /* 0x20000038ff0f7230 */ /* 0x000fe40000004100 */
[----:B------:R-:W-:Y:S01]  /*2d90*/  FADD.FTZ R106, -R46, R18 ;  /* 0x000000122e6a7221 */ /* 0x000fe20000010100 */
[----:B------:R-:W-:-:S02]  /*2da0*/  HADD2.F32 R17, -RZ, R42.H0_H0 ;  /* 0x2000002aff117230 */ /* 0x000fc40000004100 */
[C---:B------:R-:W-:Y:S01]  /*2db0*/  FADD.FTZ R92, -R46.reuse, R20 ;  /* 0x000000142e5c7221 */ /* 0x040fe20000010100 */
[----:B------:R-:W-:Y:S02]  /*2dc0*/  HADD2.F32 R19, -RZ, R55.H1_H1 ;  /* 0x30000037ff137230 */ /* 0x000fe40000004100 */
[C---:B------:R-:W-:Y:S01]  /*2dd0*/  FADD.FTZ R104, -R46.reuse, R22 ;  /* 0x000000162e687221 */ /* 0x040fe20000010100 */
[----:B------:R-:W-:Y:S02]  /*2de0*/  HADD2.F32 R21, -RZ, R43.H0_H0 ;  /* 0x2000002bff157230 */ /* 0x000fe40000004100 */
[C---:B------:R-:W-:Y:S01]  /*2df0*/  FADD.FTZ R84, -R46.reuse, R23 ;  /* 0x000000172e547221 */ /* 0x040fe20000010100 */
[----:B------:R-:W-:Y:S02]  /*2e00*/  HADD2.F32 R18, -RZ, R77.H1_H1 ;  /* 0x3000004dff127230 */ /* 0x000fe40000004100 */
[C---:B------:R-:W-:Y:S01]  /*2e10*/  FADD.FTZ R108, -R46.reuse, R24 ;  /* 0x000000182e6c7221 */ /* 0x040fe20000010100 */
[C---:B------:R-:W-:Y:S01]  /*2e20*/  FADD.FTZ R110, -R46.reuse, R25 ;  /* 0x000000192e6e7221 */ /* 0x040fe20000010100 */
[C---:B------:R-:W-:Y:S01]  /*2e30*/  FADD.FTZ R112, -R46.reuse, R26 ;  /* 0x0000001a2e707221 */ /* 0x040fe20000010100 */
[----:B------:R-:W-:Y:S01]  /*2e40*/  FADD.FTZ R46, -R46, R27 ;  /* 0x0000001b2e2e7221 */ /* 0x000fe20000010100 */
[----:B------:R-:W-:-:S02]  /*2e50*/  HADD2.F32 R23, -RZ, R78.H0_H0 ;  /* 0x2000004eff177230 */ /* 0x000fc40000004100 */
[C---:B------:R-:W-:Y:S01]  /*2e60*/  FMUL.FTZ R88, R51.reuse, R88 ;  /* 0x0000005833587220 */ /* 0x040fe20000410000 */
[C---:B0-----:R-:W-:Y:S01]  /*2e70*/  FMUL.FTZ R13, R51.reuse, R90 ;  /* 0x0000005a330d7220 */ /* 0x041fe20000410000 */
[----:B------:R-:W-:Y:S01]  /*2e80*/  FFMA.FTZ R12, R48, R15, R17 ;  /* 0x0000000f300c7223 */ /* 0x000fe20000010011 */
[--C-:B------:R-:W-:Y:S02]  /*2e90*/  HADD2.F32 R17, -RZ, R54.reuse.H0_H0 ;  /* 0x20000036ff117230 */ /* 0x100fe40000004100 */
[----:B------:R-:W-:Y:S01]  /*2ea0*/  FMUL.FTZ R15, R51, R82 ;  /* 0x00000052330f7220 */ /* 0x000fe20000410000 */
[----:B------:R-:W-:Y:S01]  /*2eb0*/  FFMA.FTZ R13, R13, R14, R16 ;  /* 0x0000000e0d0d7223 */ /* 0x000fe20000010010 */
[----:B------:R-:W-:Y:S01]  /*2ec0*/  FFMA.FTZ R14, R94, R19, R21 ;  /* 0x000000135e0e7223 */ /* 0x000fe20000010015 */
[----:B------:R-:W-:Y:S02]  /*2ed0*/  HADD2.F32 R16, -RZ, R54.H1_H1 ;  /* 0x30000036ff107230 */ /* 0x000fe40000004100 */
[----:B------:R-:W-:Y:S01]  /*2ee0*/  FMUL.FTZ R96, R51, R96 ;  /* 0x0000006033607220 */ /* 0x000fe20000410000 */
[----:B------:R-:W-:-:S02]  /*2ef0*/  HADD2.F32 R19, -RZ, R40.H0_H0 ;  /* 0x20000028ff137230 */ /* 0x000fc40000004100 */
[----:B------:R-:W-:Y:S01]  /*2f00*/  FMUL.FTZ R98, R51, R98 ;  /* 0x0000006233627220 */ /* 0x000fe20000410000 */
[--C-:B------:R-:W-:Y:S02]  /*2f10*/  HADD2.F32 R21, -RZ, R53.reuse.H0_H0 ;  /* 0x20000035ff157230 */ /* 0x100fe40000004100 */
[----:B------:R-:W-:Y:S01]  /*2f20*/  FFMA.FTZ R15, R15, R16, R18 ;  /* 0x000000100f0f7223 */ /* 0x000fe20000010012 */
[----:B------:R-:W-:Y:S02]  /*2f30*/  HADD2.F32 R25, -RZ, R53.H1_H1 ;  /* 0x30000035ff197230 */ /* 0x000fe40000004100 */
[----:B------:R-:W-:Y:S01]  /*2f40*/  FFMA.FTZ R16, R88, R17, R19 ;  /* 0x0000001158107223 */ /* 0x000fe20000010013 */
[----:B------:R-:W-:Y:S02]  /*2f50*/  HADD2.F32 R27, -RZ, R41.H0_H0 ;  /* 0x20000029ff1b7230 */ /* 0x000fe40000004100 */
[----:B------:R-:W-:Y:S01]  /*2f60*/  FFMA.FTZ R17, R96, R21, R23 ;  /* 0x0000001560117223 */ /* 0x000fe20000010017 */
[----:B------:R-:W-:-:S02]  /*2f70*/  HADD2.F32 R20, -RZ, R52.H1_H1 ;  /* 0x30000034ff147230 */ /* 0x000fc40000004100 */
[C---:B------:R-:W-:Y:S01]  /*2f80*/  FMUL.FTZ R19, R51.reuse, R50 ;  /* 0x0000003233137220 */ /* 0x040fe20000410000 */
[----:B------:R-:W-:Y:S02]  /*2f90*/  HADD2.F32 R22, -RZ, R78.H1_H1 ;  /* 0x3000004eff167230 */ /* 0x000fe40000004100 */
[----:B------:R-:W-:Y:S01]  /*2fa0*/  FFMA.FTZ R18, R98, R25, R27 ;  /* 0x0000001962127223 */ /* 0x000fe2000001001b */
        /* <DEDUP_REMOVED lines=22> */
[--C-:B------:R-:W-:Y:S02]  /*3110*/  HADD2.F32 R31, -RZ, R80.reuse.H0_H0 ;  /* 0x20000050ff1f7230 */ /* 0x100fe40000004100 */
[----:B------:R-:W-:Y:S01]  /*3120*/  FFMA.FTZ R23, R23, R24, R26 ;  /* 0x0000001817177223 */ /* 0x000fe2000001001a */
[----:B------:R-:W-:Y:S01]  /*3130*/  FFMA.FTZ R24, R92, R25, R27 ;  /* 0x000000195c187223 */ /* 0x000fe2000001001b */
[----:B------:R-:W-:Y:S01]  /*3140*/  FFMA.FTZ R26, R104, R47, R49 ;  /* 0x0000002f681a7223 */ /* 0x000fe20000010031 */
[----:B------:R-:W-:Y:S02]  /*3150*/  HADD2.F32 R28, -RZ, R73.H1_H1 ;  /* 0x30000049ff1c7230 */ /* 0x000fe40000004100 */
[----:B------:R-:W-:Y:S01]  /*3160*/  FFMA.FTZ R25, R100, R29, R31 ;  /* 0x0000001d64197223 */ /* 0x000fe2000001001f */
[----:B------:R-:W-:Y:S02]  /*3170*/  HADD2.F32 R30, -RZ, R80.H1_H1 ;  /* 0x30000050ff1e7230 */ /* 0x000fe40000004100 */
[----:B------:R-:W-:Y:S01]  /*3180*/  FMUL.FTZ R27, R51, R84 ;  /* 0x00000054331b7220 */ /* 0x000fe20000410000 */
[----:B------:R-:W-:-:S02]  /*3190*/  HADD2.F32 R29, -RZ, R74.H0_H0 ;  /* 0x2000004aff1d7230 */ /* 0x000fc40000004100 */
[C---:B------:R-:W-:Y:S01]  /*31a0*/  FMUL.FTZ R108, R51.reuse, R108 ;  /* 0x0000006c336c7220 */ /* 0x040fe20000410000 */
[----:B------:R-:W-:Y:S02]  /*31b0*/  HADD2.F32 R47, -RZ, R2.H0_H0 ;  /* 0x20000002ff2f7230 */ /* 0x000fe40000004100 */
[----:B------:R-:W-:Y:S01]  /*31c0*/  FMUL.FTZ R110, R51, R110 ;  /* 0x0000006e336e7220 */ /* 0x000fe20000410000 */
[----:B------:R-:W-:Y:S02]  /*31d0*/  HADD2.F32 R49, -RZ, R75.H0_H0 ;  /* 0x2000004bff317230 */ /* 0x000fe40000004100 */
[----:B------:R-:W-:Y:S01]  /*31e0*/  FFMA.FTZ R27, R27, R28, R30 ;  /* 0x0000001c1b1b7223 */ /* 0x000fe2000001001e */
[----:B------:R-:W-:Y:S02]  /*31f0*/  HADD2.F32 R83, -RZ, R81.H0_H0 ;  /* 0x20000051ff537230 */ /* 0x000fe40000004100 */
[----:B------:R-:W-:Y:S01]  /*3200*/  FMUL.FTZ R112, R51, R112 ;  /* 0x0000007033707220 */ /* 0x000fe20000410000 */
[----:B------:R-:W-:-:S02]  /*3210*/  HADD2.F32 R85, -RZ, R74.H1_H1 ;  /* 0x3000004aff557230 */ /* 0x000fc40000004100 */
[----:B------:R-:W-:Y:S01]  /*3220*/  FFMA.FTZ R28, R108, R29, R47 ;  /* 0x0000001d6c1c7223 */ /* 0x000fe2000001002f */
[----:B------:R-:W-:Y:S02]  /*3230*/  HADD2.F32 R87, -RZ, R3.H0_H0 ;  /* 0x20000003ff577230 */ /* 0x000fe40000004100 */
[----:B------:R-:W-:Y:S01]  /*3240*/  FFMA.FTZ R29, R110, R49, R83 ;  /* 0x000000316e1d7223 */ /* 0x000fe20000010053 */
[----:B------:R-:W-:Y:S01]  /*3250*/  IADD3 R47, PT, PT, R35, 0x100, RZ ;  /* 0x00000100232f7810 */ /* 0x000fe20007ffe0ff */
[----:B------:R-:W-:Y:S01]  /*3260*/  FMUL.FTZ R31, R51, R46 ;  /* 0x0000002e331f7220 */ /* 0x000fe20000410000 */
[C---:B------:R-:W-:Y:S01]  /*3270*/  IADD3 R49, PT, PT, R35.reuse, 0x200, RZ ;  /* 0x0000020023317810 */ /* 0x040fe20007ffe0ff */
[----:B------:R-:W-:Y:S01]  /*3280*/  FFMA.FTZ R30, R112, R85, R87 ;  /* 0x00000055701e7223 */ /* 0x000fe20000010057 */
[C---:B------:R-:W-:Y:S01]  /*3290*/  IADD3 R51, PT, PT, R35.reuse, 0x300, RZ ;  /* 0x0000030023337810 */ /* 0x040fe20007ffe0ff */
[----:B------:R-:W-:Y:S01]  /*32a0*/  HADD2.F32 R82, -RZ, R75.H1_H1 ;  /* 0x3000004bff527230 */ /* 0x000fe20000004100 */
[C---:B------:R-:W-:Y:S01]  /*32b0*/  IADD3 R83, PT, PT, R35.reuse, 0x400, RZ ;  /* 0x0000040023537810 */ /* 0x040fe20007ffe0ff */
[----:B------:R-:W-:Y:S01]  /*32c0*/  HADD2.F32 R84, -RZ, R81.H1_H1 ;  /* 0x30000051ff547230 */ /* 0x000fe20000004100 */
[----:B------:R-:W-:Y:S01]  /*32d0*/  IADD3 R85, PT, PT, R35, 0x500, RZ ;  /* 0x0000050023557810 */ /* 0x000fe20007ffe0ff */
[----:B------:R-:W-:-:S04]  /*32e0*/  IMAD.WIDE.U32 R34, R47, 0x10, R32 ;  /* 0x000000102f227825 */ /* 0x000fc800078e0020 */
[----:B------:R-:W-:Y:S01]  /*32f0*/  FFMA.FTZ R31, R31, R82, R84 ;  /* 0x000000521f1f7223 */ /* 0x000fe20000010054 */
        /* <DEDUP_REMOVED lines=9> */
.L_x_16602:
[----:B------:R-:W-:Y:S02]  /*3390*/  UIADD3 UR7, UPT, UPT, UR7, UR20, URZ ;  /* 0x0000001407077290 */ /* 0x000fe4000fffe0ff */
[----:B------:R-:W-:Y:S02]  /*33a0*/  UPLOP3.LUT UP0, UPT, UPT, UPT, UP0, 0x40, 0x4 ;  /* 0x000000000004789c */ /* 0x000fe40003f0e800 */
[----:B------:R-:W-:-:S09]  /*33b0*/  UISETP.GE.AND UP1, UPT, UR7, UR21, UPT ;  /* 0x000000150700728c */ /* 0x000fd2000bf26270 */
[----:B------:R-:W-:Y:S05]  /*33c0*/  BRA.U !UP1, `(.L_x_16603) ;  /* 0xffffffd509807547 */ /* 0x000fea000b83ffff */
[----:B------:R-:W-:Y:S05]  /*33d0*/  EXIT ;  /* 0x000000000000794d */ /* 0x000fea0003800000 */
.L_x_16604:
        /* <DEDUP_REMOVED lines=10> */
.L_x_21038:


//--------------------- .text._ZN10layer_norm13ln_fwd_kernelINS_13Kernel_traitsI6__halfffffjLj6144ELj1ELj1ELj8ELj16ENS_18Kernel_traits_baseILj6144ES2_ffffjLj256EEEEELb1ELb0ELb0ELb0EEEvNS_9FwdParamsE --------------------------
	.section	.text._ZN10layer_norm13ln_fwd_kernelINS_13Kernel_traitsI6__halfffffjLj6144ELj1ELj1ELj8ELj16ENS_18Kernel_traits_baseILj6144ES2_ffffjLj256EEEEELb1ELb0ELb0ELb0EEEvNS_9FwdParamsE,"ax",@progbits
	.align	128
        .global         _ZN10layer_norm13ln_fwd_kernelINS_13Kernel_traitsI6__halfffffjLj6144ELj1ELj1ELj8ELj16ENS_18Kernel_traits_baseILj6144ES2_ffffjLj256EEEEELb1ELb0ELb0ELb0EEEvNS_9FwdParamsE
        .type           _ZN10layer_norm13ln_fwd_kernelINS_13Kernel_traitsI6__halfffffjLj6144ELj1ELj1ELj8ELj16ENS_18Kernel_traits_baseILj6144ES2_ffffjLj256EEEEELb1ELb0ELb0ELb0EEEvNS_9FwdParamsE,@function
        .size           _ZN10layer_norm13ln_fwd_kernelINS_13Kernel_traitsI6__halfffffjLj6144ELj1ELj1ELj8ELj16ENS_18Kernel_traits_baseILj6144ES2_ffffjLj256EEEEELb1ELb0ELb0ELb0EEEvNS_9FwdParamsE,(.L_x_21039 - _ZN10layer_norm13ln_fwd_kernelINS_13Kernel_traitsI6__halfffffjLj6144ELj1ELj1ELj8ELj16ENS_18Kernel_traits_baseILj6144ES2_ffffjLj256EEEEELb1ELb0ELb0ELb0EEEvNS_9FwdParamsE)
        .other          _ZN10layer_norm13ln_fwd_kernelINS_13Kernel_traitsI6__halfffffjLj6144ELj1ELj1ELj8ELj16ENS_18Kernel_traits_baseILj6144ES2_ffffjLj256EEEEELb1ELb0ELb0ELb0EEEvNS_9FwdParamsE,@"STO_CUDA_ENTRY STV_DEFAULT"
_ZN10layer_norm13ln_fwd_kernelINS_13Kernel_traitsI6__halfffffjLj6144ELj1ELj1ELj8ELj16ENS_18Kernel_traits_baseILj6144ES2_ffffjLj256EEEEELb1ELb0ELb0ELb0EEEvNS_9FwdParamsE:
.text._ZN10layer_norm13ln_fwd_kernelINS_13Kernel_traitsI6__halfffffjLj6144ELj1ELj1ELj8ELj16ENS_18Kernel_traits_baseILj6144ES2_ffffjLj256EEEEELb1ELb0ELb0ELb0EEEvNS_9FwdParamsE:
        /* <DEDUP_REMOVED lines=17> */
[----:B------:R-:W4:Y:S01]  /*0110*/  S2UR UR14, SR_CTAID.X ;  /* 0x00000000000e79c3 */ /* 0x000f220000002500 */
[----:B------:R-:W-:Y:S01]  /*0120*/  UISETP.NE.AND.EX UP0, UPT, UR5, URZ, UPT, UP0 ;  /* 0x000000ff0500728c */ /* 0x000fe2000bf05300 */
[----:B-----5:R-:W-:-:S04]  /*0130*/  SHF.R.S32.HI R6, RZ, 0x1f, R13 ;  /* 0x0000001fff067819 */ /* 0x020fc8000001140d */
[----:B------:R-:W-:Y:S02]  /*0140*/  LEA.HI R6, R6, R13, RZ, 0x2 ;  /* 0x0000000d06067211 */ /* 0x000fe400078f10ff */
[----:B------:R-:W4:Y:S02]  /*0150*/  LDC R0, c[0x0][0x360] ;  /* 0x0000d800ff007b82 */ /* 0x000f240000000800 */
[----:B----4-:R-:W-:Y:S01]  /*0160*/  IMAD R19, R0, UR14, R9 ;  /* 0x0000000e00137c24 */ /* 0x010fe2000f8e0209 */
[----:B--2---:R-:W-:Y:S02]  /*0170*/  @P0 R2UR UR8, R2 ;  /* 0x00000000020802ca */ /* 0x004fe400000e0000 */
[----:B------:R-:W-:Y:S02]  /*0180*/  @P0 R2UR UR9, R3 ;  /* 0x00000000030902ca */ /* 0x000fe400000e0000 */
[----:B---3--:R-:W-:Y:S02]  /*0190*/  @P0 IADD3 R10, P1, PT, R4, R7, RZ ;  /* 0x00000007040a0210 */ /* 0x008fe40007f3e0ff */
[----:B------:R-:W-:-:S02]  /*01a0*/  LOP3.LUT R4, R9, 0xe0, RZ, 0xc0, !PT ;  /* 0x000000e009047812 */ /* 0x000fc400078ec0ff */
[----:B------:R-:W-:Y:S02]  /*01b0*/  @P0 IADD3.X R11, PT, PT, RZ, R5, RZ, P1, !PT ;  /* 0x00000005ff0b0210 */ /* 0x000fe40000ffe4ff */
[----:B------:R-:W-:Y:S02]  /*01c0*/  LOP3.LUT R7, R4, 0x1f, R9, 0xf8, !PT ;  /* 0x0000001f04077812 */ /* 0x000fe400078ef809 */
[----:B------:R-:W-:Y:S01]  /*01d0*/  LOP3.LUT R5, R9, 0x1f, RZ, 0xc0, !PT ;  /* 0x0000001f09057812 */ /* 0x000fe200078ec0ff */
[----:B------:R-:W-:Y:S01]  /*01e0*/  UIADD3 UR17, UPT, UPT, UR8, -0x61c88647, URZ ;  /* 0x9e3779b908117890 */ /* 0x000fe2000fffe0ff */
[----:B------:R-:W-:Y:S01]  /*01f0*/  LOP3.LUT R3, R7, 0xff, RZ, 0x3c, !PT ;  /* 0x000000ff07037812 */ /* 0x000fe200078e3cff */
[----:B------:R-:W-:Y:S01]  /*0200*/  UIADD3 UR18, UPT, UPT, UR9, -0x4498517b, URZ ;  /* 0xbb67ae8509127890 */ /* 0x000fe2000fffe0ff */
[--C-:B------:R-:W-:Y:S01]  /*0210*/  SHF.R.U64 R2, R10, 0x2, R11.reuse ;  /* 0x000000020a027819 */ /* 0x100fe2000000120b */
[----:B------:R-:W-:Y:S01]  /*0220*/  UIADD3 UR19, UPT, UPT, UR8, 0x3c6ef372, URZ ;  /* 0x3c6ef37208137890 */ /* 0x000fe2000fffe0ff */
[----:B------:R-:W-:Y:S01]  /*0230*/  LEA.HI.SX32 R0, R6, R3, 0x1e ;  /* 0x0000000306007211 */ /* 0x000fe200078ff2ff */
        /* <DEDUP_REMOVED lines=36> */
[----:B---3--:R-:W-:-:S04]  /*0480*/  @P1 IMAD.WIDE.U32 R36, R7, 0x8, R36 ;  /* 0x0000000807241825 */ /* 0x008fc800078e0024 */
[----:B------:R-:W-:Y:S01]  /*0490*/  @P1 VIADD R7, R7, 0x100 ;  /* 0x0000010007071836 */ /* 0x000fe20000000000 */
[----:B------:R0:W5:Y:S02]  /*04a0*/  @P1 LD.E.64 R22, desc[UR6][R36.64] ;  /* 0x0000000624161980 */ /* 0x000164000c101b00 */
[----:B------:R-:W3:Y:S01]  /*04b0*/  @P3 LDC.64 R44, c[0x0][0x438] ;  /* 0x00010e00ff2c3b82 */ /* 0x000ee20000000a00 */
[----:B----4-:R-:W-:-:S05]  /*04c0*/  @P2 IMAD.WIDE.U32 R38, R7, 0x8, R38 ;  /* 0x0000000807262825 */ /* 0x010fca00078e0026 */
[----:B------:R0:W5:Y:S02]  /*04d0*/  @P2 LDG.E.64 R16, desc[UR6][R38.64] ;  /* 0x0000000626102981 */ /* 0x000164000c1e1b00 */
[----:B------:R-:W4:Y:S01]  /*04e0*/  @P4 LDC.64 R46, c[0x0][0x3d0] ;  /* 0x0000f400ff2e4b82 */ /* 0x000f220000000a00 */
[----:B-1----:R-:W-:-:S04]  /*04f0*/  @P2 IMAD.WIDE.U32 R40, R7, 0x8, R40 ;  /* 0x0000000807282825 */ /* 0x002fc800078e0028 */
[----:B------:R-:W-:Y:S01]  /*0500*/  @P2 VIADD R7, R7, 0x100 ;  /* 0x0000010007072836 */ /* 0x000fe20000000000 */
        /* <DEDUP_REMOVED lines=11> */
[----:B------:R-:W-:Y:S01]  /*05c0*/  ISETP.GE.U32.AND P0, PT, R0, 0x600, PT ;  /* 0x000006000000780c */ /* 0x000fe20003f06070 */
[----:B------:R-:W-:-:S12]  /*05d0*/  @P4 VIADD R7, R7, 0x100 ;  /* 0x0000010007074836 */ /* 0x000fd80000000000 */
        /* <DEDUP_REMOVED lines=8> */
.L_x_16606:
        /* <DEDUP_REMOVED lines=14> */
[----:B-1----:R-:W-:-:S04]  /*0740*/  @P1 IMAD.WIDE.U32 R38, R7, 0x8, R38 ;  /* 0x0000000807261825 */ /* 0x002fc800078e0026 */
[----:B------:R-:W-:Y:S01]  /*0750*/  @P1 VIADD R7, R7, 0x100 ;  /* 0x0000010007071836 */ /* 0x000fe20000000000 */
[----:B------:R0:W5:Y:S02]  /*0760*/  @P1 LDG.E.64 R30, desc[UR6][R38.64] ;  /* 0x00000006261e1981 */ /* 0x000164000c1e1b00 */
[----:B------:R-:W1:Y:S01]  /*0770*/  @P5 LDC.64 R32, c[0x0][0x3d0] ;  /* 0x0000f400ff205b82 */ /* 0x000e620000000a00 */
[C---:B--2---:R-:W-:Y:S01]  /*0780*/  @P2 IMAD.WIDE.U32 R40, R7.reuse, 0x8, R40 ;  /* 0x0000000807282825 */ /* 0x044fe200078e0028 */
[----:B------:R-:W-:-:S04]  /*0790*/  @P2 IADD3 R7, PT, PT, R7, 0x100, RZ ;  /* 0x0000010007072810 */ /* 0x000fc80007ffe0ff */
[----:B------:R0:W5:Y:S01]  /*07a0*/  @P2 LDG.E.64 R16, desc[UR6][R40.64] ;  /* 0x0000000628102981 */ /* 0x000162000c1e1b00 */
[----:B---3--:R-:W-:-:S04]  /*07b0*/  @P3 IMAD.WIDE.U32 R42, R7, 0x8, R42 ;  /* 0x00000008072a3825 */ /* 0x008fc800078e002a */
[----:B------:R-:W-:Y:S01]  /*07c0*/  @P3 VIADD R7, R7, 0x100 ;  /* 0x0000010007073836 */ /* 0x000fe20000000000 */
[----:B------:R0:W5:Y:S03]  /*07d0*/  @P3 LDG.E.64 R12, desc[UR6][R42.64] ;  /* 0x000000062a0c3981 */ /* 0x000166000c1e1b00 */
[----:B----4-:R-:W-:-:S04]  /*07e0*/  @P4 IMAD.WIDE.U32 R44, R7, 0x8, R44 ;  /* 0x00000008072c4825 */ /* 0x010fc800078e002c */
[----:B------:R-:W-:Y:S01]  /*07f0*/  @P4 VIADD R7, R7, 0x100 ;  /* 0x0000010007074836 */ /* 0x000fe20000000000 */
[----:B------:R0:W5:Y:S03]  /*0800*/  @P4 LDG.E.64 R14, desc[UR6][R44.64] ;  /* 0x000000062c0e4981 */ /* 0x000166000c1e1b00 */
        /* <DEDUP_REMOVED lines=8> */
.L_x_16607:
[----:B------:R-:W-:Y:S05]  /*0890*/  BSYNC.RECONVERGENT B0 ;  /* 0x0000000000007941 */ /* 0x000fea0003800200 */
.L_x_16605:
[----:B------:R-:W0:Y:S02]  /*08a0*/  LDCU UR4, c[0x0][0x384] ;  /* 0x00007080ff0477ac */ /* 0x000e240008000800 */
[----:B0-----:R-:W-:-:S06]  /*08b0*/  UISETP.GE.AND UP0, UPT, UR14, UR4, UPT ;  /* 0x000000040e00728c */ /* 0x001fcc000bf06270 */
[----:B------:R-:W-:-:S13]  /*08c0*/  PLOP3.LUT P0, PT, PT, PT, UP0, 0x80, 0x8 ;  /* 0x000000000008781c */ /* 0x000fda0003f0f008 */
[----:B------:R-:W-:Y:S05]  /*08d0*/  @P0 EXIT ;  /* 0x000000000000094d */ /* 0x000fea0003800000 */
[----:B-----5:R-:W-:Y:S01]  /*08e0*/  IMAD.MOV.U32 R64, RZ, RZ, R16 ;  /* 0x000000ffff407224 */ /* 0x020fe200078e0010 */
[----:B------:R-:W-:Y:S01]  /*08f0*/  SHF.R.U64 R65, R16, 0x10, R17 ;  /* 0x0000001010417819 */ /* 0x000fe20000001211 */
[----:B------:R-:W-:Y:S01]  /*0900*/  IMAD.HI.U32 R16, R19, -0x326172a9, RZ ;  /* 0xcd9e8d5713107827 */ /* 0x000fe200078e00ff */
[----:B------:R-:W-:Y:S01]  /*0910*/  MOV R62, R30 ;  /* 0x0000001e003e7202 */ /* 0x000fe20000000f00 */
[----:B------:R-:W0:Y:S01]  /*0920*/  LDCU.64 UR4, c[0x0][0x3e0] ;  /* 0x00007c00ff0477ac */ /* 0x000e220008000a00 */
[--C-:B------:R-:W-:Y:S01]  /*0930*/  SHF.R.U64 R63, R30, 0x10, R31.reuse ;  /* 0x000000101e3f7819 */ /* 0x100fe2000000121f */
[C---:B------:R-:W-:Y:S01]  /*0940*/  IMAD.HI.U32 R7, R2.reuse, -0x2daee0ad, RZ ;  /* 0xd2511f5302077827 */ /* 0x040fe200078e00ff */
[----:B------:R-:W-:Y:S01]  /*0950*/  LOP3.LUT R16, R3, UR8, R16, 0x96, !PT ;  /* 0x0000000803107c12 */ /* 0x000fe2000f8e9610 */
[----:B------:R-:W1:Y:S01]  /*0960*/  LDCU UR35, c[0x0][0x388] ;  /* 0x00007100ff2377ac */ /* 0x000e620008000800 */
[--C-:B------:R-:W-:Y:S01]  /*0970*/  SHF.R.U32.HI R18, RZ, 0x10, R31.reuse ;  /* 0x00000010ff127819 */ /* 0x100fe2000001161f */
[----:B------:R-:W-:Y:S01]  /*0980*/  IMAD.MOV.U32 R11, RZ, RZ, R31 ;  /* 0x000000ffff0b7224 */ /* 0x000fe200078e001f */
[----:B------:R-:W-:Y:S01]  /*0990*/  LOP3.LUT R7, R7, UR9, RZ, 0x3c, !PT ;  /* 0x0000000907077c12 */ /* 0x000fe2000f8e3cff */
[----:B------:R-:W-:Y:S01]  /*09a0*/  IMAD R30, R2, -0x2daee0ad, RZ ;  /* 0xd2511f53021e7824 */ /* 0x000fe200078e02ff */
[----:B------:R-:W-:Y:S01]  /*09b0*/  MOV R31, R17 ;  /* 0x00000011001f7202 */ /* 0x000fe20000000f00 */
[----:B------:R-:W-:Y:S01]  /*09c0*/  IMAD.MOV.U32 R66, RZ, RZ, R12 ;  /* 0x000000ffff427224 */ /* 0x000fe200078e000c */
[----:B------:R-:W-:Y:S01]  /*09d0*/  SHF.R.U32.HI R36, RZ, 0x10, R17 ;  /* 0x00000010ff247819 */ /* 0x000fe20000011611 */
[----:B------:R-:W-:Y:S01]  /*09e0*/  IMAD.HI.U32 R17, R16, -0x2daee0ad, RZ ;  /* 0xd2511f5310117827 */ /* 0x000fe200078e00ff */
[----:B------:R-:W-:Y:S01]  /*09f0*/  PRMT R62, R62, 0x5410, R11 ;  /* 0x000054103e3e7816 */ /* 0x000fe2000000000b */
[----:B------:R-:W2:Y:S01]  /*0a00*/  LDCU.U8 UR15, c[0x0][0x410] ;  /* 0x00008200ff0f77ac */ /* 0x000ea20008000000 */
[----:B------:R-:W-:Y:S01]  /*0a10*/  PRMT R63, R63, 0x5410, R18 ;  /* 0x000054103f3f7816 */ /* 0x000fe20000000012 */
[----:B------:R-:W-:Y:S01]  /*0a20*/  IMAD R18, R19, -0x326172a9, RZ ;  /* 0xcd9e8d5713127824 */ /* 0x000fe200078e02ff */
[----:B------:R-:W-:Y:S01]  /*0a30*/  LOP3.LUT R17, R30, UR18, R17, 0x96, !PT ;  /* 0x000000121e117c12 */ /* 0x000fe2000f8e9611 */
[C---:B------:R-:W-:Y:S01]  /*0a40*/  IMAD.HI.U32 R11, R7.reuse, -0x326172a9, RZ ;  /* 0xcd9e8d57070b7827 */ /* 0x040fe200078e00ff */
[----:B------:R-:W-:Y:S01]  /*0a50*/  PRMT R64, R64, 0x5410, R31 ;  /* 0x0000541040407816 */ /* 0x000fe2000000001f */
[----:B0-----:R-:W-:Y:S01]  /*0a60*/  UISETP.NE.U32.AND UP0, UPT, UR4, URZ, UPT ;  /* 0x000000ff0400728c */ /* 0x001fe2000bf05070 */
[----:B------:R-:W-:Y:S01]  /*0a70*/  SHF.R.U32.HI R90, RZ, 0x10, R21 ;  /* 0x00000010ff5a7819 */ /* 0x000fe20000011615 */
[----:B------:R-:W-:Y:S01]  /*0a80*/  IMAD R31, R16, -0x2daee0ad, RZ ;  /* 0xd2511f53101f7824 */ /* 0x000fe200078e02ff */
[----:B------:R-:W-:Y:S01]  /*0a90*/  LOP3.LUT R11, R18, UR17, R11, 0x96, !PT ;  /* 0x00000011120b7c12 */ /* 0x000fe2000f8e960b */
[----:B------:R-:W-:Y:S01]  /*0aa0*/  IMAD R18, R7, -0x326172a9, RZ ;  /* 0xcd9e8d5707127824 */ /* 0x000fe200078e02ff */
[----:B------:R-:W-:Y:S01]  /*0ab0*/  SHF.R.U32.HI R91, RZ, 0x10, R23 ;  /* 0x00000010ff5b7819 */ /* 0x000fe20000011617 */
[----:B------:R-:W-:Y:S01]  /*0ac0*/  IMAD.HI.U32 R7, R17, -0x326172a9, RZ ;  /* 0xcd9e8d5711077827 */ /* 0x000fe200078e00ff */
[----:B------:R-:W-:Y:S01]  /*0ad0*/  SHF.R.U32.HI R92, RZ, 0x10, R25 ;  /* 0x00000010ff5c7819 */ /* 0x000fe20000011619 */
[----:B------:R-:W-:Y:S01]  /*0ae0*/  UISETP.NE.AND.EX UP0, UPT, UR5, URZ, UPT, UP0 ;  /* 0x000000ff0500728c */ /* 0x000fe2000bf05300 */
[----:B------:R-:W-:Y:S01]  /*0af0*/  SHF.R.U32.HI R93, RZ, 0x10, R27 ;  /* 0x00000010ff5d7819 */ /* 0x000fe2000001161b */
[----:B------:R-:W-:Y:S01]  /*0b00*/  IMAD.HI.U32 R16, R11, -0x2daee0ad, RZ ;  /* 0xd2511f530b107827 */ /* 0x000fe200078e00ff */
[----:B------:R-:W-:Y:S01]  /*0b10*/  LOP3.LUT R7, R18, UR19, R7, 0x96, !PT ;  /* 0x0000001312077c12 */ /* 0x000fe2000f8e9607 */
[----:B------:R-:W0:Y:S01]  /*0b20*/  LDCU UR16, c[0x0][0x400] ;  /* 0x00008000ff1077ac */ /* 0x000e220008000800 */
[--C-:B------:R-:W-:Y:S01]  /*0b30*/  SHF.R.U64 R67, R12, 0x10, R13.reuse ;  /* 0x000000100c437819 */ /* 0x100fe2000000120d */
[----:B------:R-:W-:Y:S01]  /*0b40*/  IMAD R18, R17, -0x326172a9, RZ ;  /* 0xcd9e8d5711127824 */ /* 0x000fe200078e02ff */
[----:B------:R-:W-:Y:S01]  /*0b50*/  LOP3.LUT R16, R31, UR20, R16, 0x96, !PT ;  /* 0x000000141f107c12 */ /* 0x000fe2000f8e9610 */
[----:B------:R-:W-:Y:S01]  /*0b60*/  IMAD R30, R11, -0x2daee0ad, RZ ;  /* 0xd2511f530b1e7824 */ /* 0x000fe200078e02ff */
[----:B------:R-:W-:Y:S01]  /*0b70*/  SHF.R.U32.HI R37, RZ, 0x10, R13 ;  /* 0x00000010ff257819 */ /* 0x000fe2000001160d */
[C---:B------:R-:W-:Y:S01]  /*0b80*/  IMAD.HI.U32 R17, R7.reuse, -0x2daee0ad, RZ ;  /* 0xd2511f5307117827 */ /* 0x040fe200078e00ff */
[----:B------:R-:W-:Y:S01]  /*0b90*/  MOV R87, R14 ;  /* 0x0000000e00577202 */ /* 0x000fe20000000f00 */
[----:B------:R-:W3:Y:S01]  /*0ba0*/  LDCU.64 UR10, c[0x0][0x3a0] ;  /* 0x00007400ff0a77ac */ /* 0x000ee20008000a00 */
[----:B------:R-:W-:Y:S01]  /*0bb0*/  SHF.R.U64 R88, R14, 0x10, R15 ;  /* 0x000000100e587819 */ /* 0x000fe2000000120f */
[----:B------:R-:W-:Y:S01]  /*0bc0*/  IMAD.HI.U32 R11, R16, -0x326172a9, RZ ;  /* 0xcd9e8d57100b7827 */ /* 0x000fe200078e00ff */
[----:B------:R-:W-:Y:S01]  /*0bd0*/  LOP3.LUT R17, R30, UR22, R17, 0x96, !PT ;  /* 0x000000161e117c12 */ /* 0x000fe2000f8e9611 */
[----:B------:R-:W4:Y:S01]  /*0be0*/  LDCU.64 UR12, c[0x0][0x380] ;  /* 0x00007000ff0c77ac */ /* 0x000f220008000a00 */
[----:B------:R-:W-:Y:S01]  /*0bf0*/  SHF.R.U32.HI R38, RZ, 0x10, R15 ;  /* 0x00000010ff267819 */ /* 0x000fe2000001160f */
[----:B------:R-:W-:Y:S01]  /*0c00*/  IMAD.MOV.U32 R32, RZ, RZ, R13 ;  /* 0x000000ffff207224 */ /* 0x000fe200078e000d */
[----:B------:R-:W-:Y:S01]  /*0c10*/  LOP3.LUT R11, R18, UR21, R11, 0x96, !PT ;  /* 0x00000015120b7c12 */ /* 0x000fe2000f8e960b */
[----:B------:R-:W-:Y:S01]  /*0c20*/  IMAD R31, R7, -0x2daee0ad, RZ ;  /* 0xd2511f53071f7824 */ /* 0x000fe200078e02ff */
[----:B------:R-:W-:Y:S01]  /*0c30*/  MOV R13, R35 ;  /* 0x00000023000d7202 */ /* 0x000fe20000000f00 */
[----:B------:R-:W-:Y:S01]  /*0c40*/  IMAD R16, R16, -0x326172a9, RZ ;  /* 0xcd9e8d5710107824 */ /* 0x000fe200078e02ff */
[----:B------:R-:W-:Y:S01]  /*0c50*/  PRMT R66, R66, 0x5410, R32 ;  /* 0x0000541042427816 */ /* 0x000fe20000000020 */
[----:B------:R-:W-:Y:S01]  /*0c60*/  IMAD.HI.U32 R7, R17, -0x326172a9, RZ ;  /* 0xcd9e8d5711077827 */ /* 0x000fe200078e00ff */
[----:B------:R-:W-:Y:S01]  /*0c70*/  SHF.R.U64 R14, R34, 0x10, R35 ;  /* 0x00000010220e7819 */ /* 0x000fe20000001223 */
[----:B------:R-:W-:Y:S01]  /*0c80*/  UPLOP3.LUT UP2, UPT, UPT, UPT, UPT, 0x40, 0x4 ;  /* 0x000000000004789c */ /* 0x000fe20003f4e870 */
[----:B------:R-:W-:Y:S01]  /*0c90*/  PRMT R65, R65, 0x5410, R36 ;  /* 0x0000541041417816 */ /* 0x000fe20000000024 */
[----:B------:R-:W-:Y:S01]  /*0ca0*/  IMAD.HI.U32 R18, R11, -0x2daee0ad, RZ ;  /* 0xd2511f530b127827 */ /* 0x000fe200078e00ff */
[----:B------:R-:W-:-:S02]  /*0cb0*/  LOP3.LUT R7, R16, UR23, R7, 0x96, !PT ;  /* 0x0000001710077c12 */ /* 0x000fc4000f8e9607 */
[----:B------:R-:W-:Y:S01]  /*0cc0*/  PRMT R67, R67, 0x5410, R37 ;  /* 0x0000541043437816 */ /* 0x000fe20000000025 */
[----:B------:R-:W-:Y:S01]  /*0cd0*/  IMAD.MOV.U32 R30, RZ, RZ, R60 ;  /* 0x000000ffff1e7224 */ /* 0x000fe200078e003c */
[----:B------:R-:W-:Y:S01]  /*0ce0*/  LOP3.LUT R18, R31, UR24, R18, 0x96, !PT ;  /* 0x000000181f127c12 */ /* 0x000fe2000f8e9612 */
[----:B------:R-:W-:Y:S01]  /*0cf0*/  IMAD.MOV.U32 R32, RZ, RZ, R61 ;  /* 0x000000ffff207224 */ /* 0x000fe200078e003d */
[----:B------:R-:W-:Y:S01]  /*0d00*/  SHF.R.U64 R31, R22, 0x10, R23 ;  /* 0x00000010161f7819 */ /* 0x000fe20000001217 */
[----:B------:R-:W-:Y:S01]  /*0d10*/  IMAD R16, R17, -0x326172a9, RZ ;  /* 0xcd9e8d5711107824 */ /* 0x000fe200078e02ff */
[----:B------:R-:W-:Y:S01]  /*0d20*/  PRMT R88, R88, 0x5410, R38 ;  /* 0x0000541058587816 */ /* 0x000fe20000000026 */
[----:B------:R-:W-:Y:S01]  /*0d30*/  IMAD.HI.U32 R17, R7, -0x2daee0ad, RZ ;  /* 0xd2511f5307117827 */ /* 0x000fe200078e00ff */
[----:B------:R-:W-:Y:S02]  /*0d40*/  PRMT R89, R30, 0x5410, R32 ;  /* 0x000054101e597816 */ /* 0x000fe40000000020 */
[----:B------:R-:W-:Y:S01]  /*0d50*/  PRMT R90, R90, 0x5410, R31 ;  /* 0x000054105a5a7816 */ /* 0x000fe2000000001f */
[----:B------:R-:W-:Y:S01]  /*0d60*/  IMAD R30, R11, -0x2daee0ad, RZ ;  /* 0xd2511f530b1e7824 */ /* 0x000fe200078e02ff */
[----:B------:R-:W-:Y:S01]  /*0d70*/  SHF.R.U64 R32, R26, 0x10, R27 ;  /* 0x000000101a207819 */ /* 0x000fe2000000121b */
[----:B------:R-:W-:Y:S01]  /*0d80*/  IMAD.HI.U32 R11, R18, -0x326172a9, RZ ;  /* 0xcd9e8d57120b7827 */ /* 0x000fe200078e00ff */
[----:B------:R-:W-:-:S02]  /*0d90*/  SHF.R.U32.HI R94, RZ, 0x10, R29 ;  /* 0x00000010ff5e7819 */ /* 0x000fc4000001161d */
[----:B------:R-:W-:Y:S01]  /*0da0*/  LOP3.LUT R17, R30, UR26, R17, 0x96, !PT ;  /* 0x0000001a1e117c12 */ /* 0x000fe2000f8e9611 */
[----:B------:R-:W-:Y:S01]  /*0db0*/  IMAD R31, R7, -0x2daee0ad, RZ ;  /* 0xd2511f53071f7824 */ /* 0x000fe200078e02ff */
[----:B------:R-:W-:Y:S01]  /*0dc0*/  LOP3.LUT R11, R16, UR25, R11, 0x96, !PT ;  /* 0x00000019100b7c12 */ /* 0x000fe2000f8e960b */
[----:B------:R-:W-:Y:S01]  /*0dd0*/  IMAD R18, R18, -0x326172a9, RZ ;  /* 0xcd9e8d5712127824 */ /* 0x000fe200078e02ff */
[----:B------:R-:W-:Y:S01]  /*0de0*/  SHF.R.U64 R30, R24, 0x10, R25 ;  /* 0x00000010181e7819 */ /* 0x000fe20000001219 */
[----:B------:R-:W-:Y:S01]  /*0df0*/  IMAD.HI.U32 R7, R17, -0x326172a9, RZ ;  /* 0xcd9e8d5711077827 */ /* 0x000fe200078e00ff */
[----:B------:R-:W-:Y:S02]  /*0e00*/  PRMT R92, R92, 0x5410, R32 ;  /* 0x000054105c5c7816 */ /* 0x000fe40000000020 */
[----:B------:R-:W-:Y:S01]  /*0e10*/  PRMT R91, R91, 0x5410, R30 ;  /* 0x000054105b5b7816 */ /* 0x000fe2000000001e */
[----:B------:R-:W-:Y:S01]  /*0e20*/  IMAD.HI.U32 R16, R11, -0x2daee0ad, RZ ;  /* 0xd2511f530b107827 */ /* 0x000fe200078e00ff */
[----:B------:R-:W-:-:S02]  /*0e30*/  LOP3.LUT R7, R18, UR27, R7, 0x96, !PT ;  /* 0x0000001b12077c12 */ /* 0x000fc4000f8e9607 */
[----:B------:R-:W-:Y:S01]  /*0e40*/  SHF.R.S32.HI R30, RZ, 0x2, R6 ;  /* 0x00000002ff1e7819 */ /* 0x000fe20000011406 */
[----:B------:R-:W-:Y:S01]  /*0e50*/  IMAD R18, R11, -0x2daee0ad, RZ ;  /* 0xd2511f530b127824 */ /* 0x000fe200078e02ff */
[----:B------:R-:W-:Y:S01]  /*0e60*/  LOP3.LUT R16, R31, UR28, R16, 0x96, !PT ;  /* 0x0000001c1f107c12 */ /* 0x000fe2000f8e9610 */
[----:B------:R-:W-:Y:S01]  /*0e70*/  IMAD.HI.U32 R11, R7, -0x2daee0ad, RZ ;  /* 0xd2511f53070b7827 */ /* 0x000fe200078e00ff */
[----:B------:R-:W-:Y:S02]  /*0e80*/  SHF.R.U64 R31, R28, 0x10, R29 ;  /* 0x000000101c1f7819 */ /* 0x000fe4000000121d */
[----:B------:R-:W-:Y:S01]  /*0e90*/  LOP3.LUT R10, R10, 0x3, RZ, 0xc0, !PT ;  /* 0x000000030a0a7812 */ /* 0x000fe200078ec0ff */
[----:B------:R-:W-:Y:S01]  /*0ea0*/  IMAD R17, R17, -0x326172a9, RZ ;  /* 0xcd9e8d5711117824 */ /* 0x000fe200078e02ff */
[----:B------:R-:W-:Y:S01]  /*0eb0*/  LOP3.LUT R11, R18, UR30, R11, 0x96, !PT ;  /* 0x0000001e120b7c12 */ /* 0x000fe2000f8e960b */
[----:B------:R-:W-:Y:S01]  /*0ec0*/  IMAD.HI.U32 R6, R16, -0x326172a9, RZ ;  /* 0xcd9e8d5710067827 */ /* 0x000fe200078e00ff */
[----:B------:R-:W-:-:S02]  /*0ed0*/  LOP3.LUT R18, R30, 0xff, RZ, 0xc0, !PT ;  /* 0x000000ff1e127812 */ /* 0x000fc400078ec0ff */
[----:B------:R-:W-:Y:S01]  /*0ee0*/  PRMT R93, R93, 0x5410, R31 ;  /* 0x000054105d5d7816 */ /* 0x000fe2000000001f */
[----:B------:R-:W-:Y:S01]  /*0ef0*/  IMAD R7, R7, -0x2daee0ad, RZ ;  /* 0xd2511f5307077824 */ /* 0x000fe200078e02ff */
[----:B------:R-:W-:Y:S01]  /*0f00*/  LOP3.LUT R6, R17, UR29, R6, 0x96, !PT ;  /* 0x0000001d11067c12 */ /* 0x000fe2000f8e9606 */
[----:B------:R-:W-:Y:S01]  /*0f10*/  IMAD R17, R16, -0x326172a9, RZ ;  /* 0xcd9e8d5710117824 */ /* 0x000fe200078e02ff */
[----:B------:R-:W-:Y:S01]  /*0f20*/  VIADDMNMX R31, R18, -R4, RZ, !PT ;  /* 0x80000004121f7246 */ /* 0x000fe200078001ff */
[----:B------:R-:W-:-:S03]  /*0f30*/  IMAD.HI.U32 R16, R11, -0x326172a9, RZ ;  /* 0xcd9e8d570b107827 */ /* 0x000fc600078e00ff */
[----:B------:R-:W-:Y:S01]  /*0f40*/  VIMNMX R31, PT, PT, R31, 0x20, PT ;  /* 0x000000201f1f7848 */ /* 0x000fe20003fe0100 */
[----:B------:R-:W-:Y:S01]  /*0f50*/  IMAD R32, R5, -0x20, R18 ;  /* 0xffffffe005207824 */ /* 0x000fe200078e0212 */
[----:B------:R-:W-:Y:S01]  /*0f60*/  SHF.R.U32.HI R5, RZ, 0x1, R30 ;  /* 0x00000001ff057819 */ /* 0x000fe2000001161e */
[C---:B------:R-:W-:Y:S01]  /*0f70*/  IMAD.HI.U32 R4, R6.reuse, -0x2daee0ad, RZ ;  /* 0xd2511f5306047827 */ /* 0x040fe200078e00ff */
[----:B------:R-:W-:Y:S02]  /*0f80*/  LOP3.LUT R18, R17, UR31, R16, 0x96, !PT ;  /* 0x0000001f11127c12 */ /* 0x000fe4000f8e9610 */
[----:B------:R-:W-:Y:S01]  /*0f90*/  VIMNMX R32, PT, PT, RZ, R32, !PT ;  /* 0x00000020ff207248 */ /* 0x000fe20007fe0100 */
[----:B------:R-:W-:Y:S01]  /*0fa0*/  IMAD R16, R11, -0x326172a9, RZ ;  /* 0xcd9e8d570b107824 */ /* 0x000fe200078e02ff */
[----:B------:R-:W-:Y:S01]  /*0fb0*/  LOP3.LUT R30, R7, UR32, R4, 0x96, !PT ;  /* 0x00000020071e7c12 */ /* 0x000fe2000f8e9604 */
[----:B------:R-:W-:Y:S01]  /*0fc0*/  IMAD R7, R6, -0x2daee0ad, RZ ;  /* 0xd2511f5306077824 */ /* 0x000fe200078e02ff */
[----:B------:R-:W-:Y:S01]  /*0fd0*/  LOP3.LUT R4, R5, 0x7fffff80, RZ, 0xc0, !PT ;  /* 0x7fffff8005047812 */ /* 0x000fe200078ec0ff */
[----:B------:R-:W-:Y:S01]  /*0fe0*/  IMAD.HI.U32 R6, R18, -0x2daee0ad, RZ ;  /* 0xd2511f5312067827 */ /* 0x000fe200078e00ff */
[----:B------:R-:W-:-:S02]  /*0ff0*/  VIMNMX R5, PT, PT, R32, 0x20, PT ;  /* 0x0000002020057848 */ /* 0x000fc40003fe0100 */
[----:B------:R-:W-:Y:S01]  /*1000*/  LEA R31, R31, R4, 0x2 ;  /* 0x000000041f1f7211 */ /* 0x000fe200078e10ff */
[----:B------:R-:W-:Y:S01]  /*1010*/  IMAD.HI.U32 R11, R30, -0x326172a9, RZ ;  /* 0xcd9e8d571e0b7827 */ /* 0x000fe200078e00ff */
[----:B------:R-:W-:-:S03]  /*1020*/  SHF.R.U64 R17, R8, 0x10, R9 ;  /* 0x0000001008117819 */ /* 0x000fc60000001209 */
[----:B------:R-:W-:Y:S01]  /*1030*/  IMAD R4, R5, 0x4, R4 ;  /* 0x0000000405047824 */ /* 0x000fe200078e0204 */
[----:B------:R-:W-:Y:S01]  /*1040*/  LOP3.LUT R5, R7, UR34, R6, 0x96, !PT ;  /* 0x0000002207057c12 */ /* 0x000fe2000f8e9606 */
[----:B------:R-:W-:Y:S01]  /*1050*/  HADD2.F32 R7, -RZ, R8.H0_H0 ;  /* 0x20000008ff077230 */ /* 0x000fe20000004100 */
[----:B------:R-:W-:Y:S01]  /*1060*/  LOP3.LUT R6, R16, UR33, R11, 0x96, !PT ;  /* 0x0000002110067c12 */ /* 0x000fe2000f8e960b */
[----:B------:R-:W-:Y:S01]  /*1070*/  HADD2.F32 R8, -RZ, R9.H0_H0 ;  /* 0x20000009ff087230 */ /* 0x000fe20000004100 */
[----:B------:R-:W-:Y:S01]  /*1080*/  SHF.R.U32.HI R16, RZ, 0x10, R9 ;  /* 0x00000010ff107819 */ /* 0x000fe20000011609 */
[----:B------:R-:W-:Y:S01]  /*1090*/  IMAD.MOV.U32 R33, RZ, RZ, R15 ;  /* 0x000000ffff217224 */ /* 0x000fe200078e000f */
[----:B------:R-:W-:Y:S01]  /*10a0*/  I2FP.F32.U32 R9, R31 ;  /* 0x0000001f00097245 */ /* 0x000fe20000201000 */
[----:B------:R-:W-:Y:S01]  /*10b0*/  IMAD.MOV.U32 R12, RZ, RZ, R34 ;  /* 0x000000ffff0c7224 */ /* 0x000fe200078e0022 */
[----:B------:R-:W-:Y:S01]  /*10c0*/  SHF.R.U32.HI R15, RZ, 0x10, R35 ;  /* 0x00000010ff0f7819 */ /* 0x000fe20000011623 */
[----:B------:R-:W-:Y:S01]  /*10d0*/  IMAD.MOV.U32 R11, RZ, RZ, RZ ;  /* 0x000000ffff0b7224 */ /* 0x000fe200078e00ff */
[----:B------:R-:W-:Y:S01]  /*10e0*/  PRMT R87, R87, 0x5410, R33 ;  /* 0x0000541057577816 */ /* 0x000fe20000000021 */
[----:B------:R-:W-:Y:S01]  /*10f0*/  HADD2.F32 R13, -RZ, R13.H0_H0 ;  /* 0x2000000dff0d7230 */ /* 0x000fe20000004100 */
[----:B------:R-:W0:Y:S01]  /*1100*/  MUFU.RCP R9, R9 ;  /* 0x0000000900097308 */ /* 0x000e220000001000 */
[----:B------:R-:W-:-:S02]  /*1110*/  HADD2.F32 R12, -RZ, R12.H0_H0 ;  /* 0x2000000cff0c7230 */ /* 0x000fc40000004100 */
[----:B------:R-:W-:Y:S02]  /*1120*/  HADD2.F32 R14, -RZ, R14.H0_H0 ;  /* 0x2000000eff0e7230 */ /* 0x000fe40000004100 */
[----:B------:R-:W-:Y:S02]  /*1130*/  HADD2.F32 R15, -RZ, R15.H0_H0 ;  /* 0x2000000fff0f7230 */ /* 0x000fe40000004100 */
[----:B------:R-:W-:Y:S02]  /*1140*/  HADD2.F32 R17, -RZ, R17.H0_H0 ;  /* 0x20000011ff117230 */ /* 0x000fe40000004100 */
[----:B------:R-:W-:Y:S02]  /*1150*/  HADD2.F32 R16, -RZ, R16.H0_H0 ;  /* 0x20000010ff107230 */ /* 0x000fe40000004100 */
[----:B------:R-:W-:Y:S02]  /*1160*/  IMAD R18, R18, -0x2daee0ad, RZ ;  /* 0xd2511f5312127824 */ /* 0x000fe400078e02ff */
[----:B-1234-:R-:W-:-:S07]  /*1170*/  IMAD R30, R30, -0x326172a9, RZ ;  /* 0xcd9e8d571e1e7824 */ /* 0x01efce00078e02ff */
.L_x_16887:
[----:B-1----:R-:W1:Y:S01]  /*1180*/  @UP0 LDCU.64 UR4, c[0x0][0x3e0] ;  /* 0x00007c00ff0407ac */ /* 0x002e620008000a00 */
[----:B------:R-:W-:Y:S01]  /*1190*/  PLOP3.LUT P0, PT, PT, PT, UP0, 0x80, 0x8 ;  /* 0x000000000008781c */ /* 0x000fe20003f0f008 */
[----:B-1----:R-:W-:-:S06]  /*11a0*/  @UP0 UIMAD.WIDE UR4, UR14, 0x4, UR4 ;  /* 0x000000040e0408a5 */ /* 0x002fcc000f8e0204 */
[----:B0-234-:R-:W-:Y:S01]  /*11b0*/  MOV R52, UR4 ;  /* 0x0000000400347c02 */ /* 0x01dfe20008000f00 */
[----:B------:R-:W-:-:S05]  /*11c0*/  IMAD.U32 R53, RZ, RZ, UR5 ;  /* 0x00000005ff357e24 */ /* 0x000fca000f8e00ff */
[----:B------:R-:W2:Y:S01]  /*11d0*/  @P0 LDG.E R52, desc[UR6][R52.64] ;  /* 0x0000000634340981 */ /* 0x000ea2000c1e1900 */
[----:B------:R-:W-:Y:S01]  /*11e0*/  PLOP3.LUT P0, PT, PT, PT, UP0, 0x80, 0x8 ;  /* 0x000000000008781c */ /* 0x000fe20003f0f008 */
[----:B------:R-:W-:Y:S01]  /*11f0*/  UIMAD UR4, UR14, UR35, URZ ;  /* 0x000000230e0472a4 */ /* 0x000fe2000f8e02ff */
[----:B------:R-:W-:Y:S01]  /*1200*/  BSSY.RECONVERGENT B0, `(.L_x_16608) ;  /* 0x00002a2000007945 */ /* 0x000fe20003800200 */
[----:B------:R-:W1:Y:S02]  /*1210*/  S2R R68, SR_TID.X ;  /* 0x0000000000447919 */ /* 0x000e640000002100 */
[----:B------:R-:W-:-:S04]  /*1220*/  USHF.R.S32.HI UR5, URZ, 0x1f, UR4 ;  /* 0x0000001fff057899 */ /* 0x000fc80008011404 */
[----:B------:R-:W-:-:S03]  /*1230*/  ULEA.HI UR5, UR5, UR4, URZ, 0x2 ;  /* 0x0000000405057291 */ /* 0x000fc6000f8f10ff */
[----:B------:R-:W-:-:S03]  /*1240*/  UMOV UR4, 0x3f800000 ;  /* 0x3f80000000047882 */ /* 0x000fc60000000000 */
[----:B------:R-:W-:-:S05]  /*1250*/  IMAD.U32 R31, RZ, RZ, UR5 ;  /* 0x00000005ff1f7e24 */ /* 0x000fca000f8e00ff */
[----:B-1----:R-:W-:-:S04]  /*1260*/  LEA.HI.SX32 R31, R31, R68, 0x1e ;  /* 0x000000441f1f7211 */ /* 0x002fc800078ff2ff */
[----:B------:R-:W-:Y:S02]  /*1270*/  MOV R70, R31 ;  /* 0x0000001f00467202 */ /* 0x000fe40000000f00 */
[----:B--2---:R-:W-:Y:S02]  /*1280*/  @P0 R2UR UR4, R52 ;  /* 0x00000000340402ca */ /* 0x004fe400000e0000 */
[----:B------:R-:W-:-:S13]  /*1290*/  ISETP.GE.U32.AND P0, PT, R0, 0x100, PT ;  /* 0x000001000000780c */ /* 0x000fda0003f06070 */
        /* <DEDUP_REMOVED lines=19> */
[----:B------:R-:W1:Y:S02]  /*13d0*/  LDC R70, c[0x2][R69] ;  /* 0x0080000045467b82 */ /* 0x000e640000000800 */
[----:B-1----:R-:W-:-:S04]  /*13e0*/  SHF.R.S32.HI R71, RZ, 0x1f, R70 ;  /* 0x0000001fff477819 */ /* 0x002fc80000011446 */
.L_x_20871:
[----:B0-----:R-:W-:Y:S05]  /*13f0*/  BRX R70 -0x1400                                        (*"BRANCH_TARGETS .L_x_20872,.L_x_20873,.L_x_20874"*) ;  /* 0xffffffec46007949 */ /* 0x001fea000383ffff */
.L_x_20874:
[----:B------:R-:W-:Y:S01]  /*1400*/  IADD3 R70, PT, PT, R10, 0x1, RZ ;  /* 0x000000010a467810 */ /* 0x000fe20007ffe0ff */
[----:B------:R-:W-:Y:S02]  /*1410*/  IMAD.MOV.U32 R78, RZ, RZ, R18 ;  /* 0x000000ffff4e7224 */ /* 0x000fe400078e0012 */
[----:B------:R-:W-:Y:S01]  /*1420*/  IMAD.MOV.U32 R71, RZ, RZ, R6 ;  /* 0x000000ffff477224 */ /* 0x000fe200078e0006 */
[----:B------:R-:W-:Y:S06]  /*1430*/  BRA `(.L_x_16612) ;  /* 0x0000000000f07947 */ /* 0x000fec0003800000 */
.L_x_20872:
[----:B------:R-:W-:Y:S01]  /*1440*/  MOV R78, R18 ;  /* 0x00000012004e7202 */ /* 0x000fe20000000f00 */
[----:B------:R-:W-:Y:S02]  /*1450*/  IMAD.MOV.U32 R70, RZ, RZ, 0x3 ;  /* 0x00000003ff467424 */ /* 0x000fe400078e00ff */
[----:B------:R-:W-:Y:S01]  /*1460*/  IMAD.MOV.U32 R71, RZ, RZ, R5 ;  /* 0x000000ffff477224 */ /* 0x000fe200078e0005 */
[----:B------:R-:W-:Y:S06]  /*1470*/  BRA `(.L_x_16612) ;  /* 0x0000000000e07947 */ /* 0x000fec0003800000 */
.L_x_20873:
        /* <DEDUP_REMOVED lines=13> */
.L_x_16614:
[----:B------:R-:W-:Y:S05]  /*1550*/  BSYNC.RECONVERGENT B2 ;  /* 0x0000000000027941 */ /* 0x000fea0003800200 */
.L_x_16613:
        /* <DEDUP_REMOVED lines=41> */
[----:B------:R-:W-:-:S07]  /*17f0*/  HFMA2 R70, -RZ, RZ, 0, 0 ;  /* 0x00000000ff467431 */ /* 0x000fce00000001ff */
.L_x_16612:
[----:B0-----:R-:W-:Y:S05]  /*1800*/  BSYNC.RECONVERGENT B1 ;  /* 0x0000000000017941 */ /* 0x001fea0003800200 */
.L_x_16611:
[----:B------:R-:W0:Y:S01]  /*1810*/  LDC R18, c[0x0][0x408] ;  /* 0x00010200ff127b82 */ /* 0x000e220000000800 */
[----:B------:R-:W-:Y:S01]  /*1820*/  I2FP.F32.U32 R10, R71 ;  /* 0x00000047000a7245 */ /* 0x000fe20000201000 */
[----:B------:R-:W-:Y:S01]  /*1830*/  IMAD.MOV.U32 R79, RZ, RZ, 0x2f800000 ;  /* 0x2f800000ff4f7424 */ /* 0x000fe200078e00ff */
[----:B------:R-:W-:Y:S01]  /*1840*/  ISETP.NE.AND P2, PT, R70, 0x1, PT ;  /* 0x000000014600780c */ /* 0x000fe20003f45270 */
[----:B-----5:R-:W-:Y:S01]  /*1850*/  FMUL.FTZ R71, R52, UR4 ;  /* 0x0000000434477c20 */ /* 0x020fe20008410000 */
[----:B------:R-:W-:Y:S01]  /*1860*/  BSSY.RECONVERGENT B1, `(.L_x_16615) ;  /* 0x000004c000017945 */ /* 0x000fe20003800200 */
[----:B------:R-:W-:Y:S01]  /*1870*/  FFMA.FTZ R10, R10, R79, 1.1641532182693481445e-10 ;  /* 0x2f0000000a0a7423 */ /* 0x000fe2000001004f */
[----:B------:R-:W-:Y:S01]  /*1880*/  IMAD.MOV.U32 R52, RZ, RZ, 0x2 ;  /* 0x00000002ff347424 */ /* 0x000fe200078e00ff */
[----:B------:R-:W1:Y:S01]  /*1890*/  LDC R69, c[0x0][0x404] ;  /* 0x00010100ff457b82 */ /* 0x000e620000000800 */
[----:B0-----:R-:W-:Y:S02]  /*18a0*/  FMUL.FTZ R71, R71, R18 ;  /* 0x0000001247477220 */ /* 0x001fe40000410000 */
[----:B-1----:R-:W-:-:S02]  /*18b0*/  FSETP.GTU.FTZ.AND P1, PT, R10, R69, PT ;  /* 0x000000450a00720b */ /* 0x002fc40003f3c000 */
        /* <DEDUP_REMOVED lines=13> */
.L_x_16617:
        /* <DEDUP_REMOVED lines=13> */
.L_x_16619:
[----:B------:R-:W-:Y:S05]  /*1a60*/  BSYNC.RECONVERGENT B2 ;  /* 0x0000000000027941 */ /* 0x000fea0003800200 */
.L_x_16618:
        /* <DEDUP_REMOVED lines=43> */
.L_x_16616:
[----:B------:R-:W-:Y:S05]  /*1d20*/  BSYNC.RECONVERGENT B1 ;  /* 0x0000000000017941 */ /* 0x000fea0003800200 */
.L_x_16615:
[----:B------:R-:W-:Y:S01]  /*1d30*/  I2FP.F32.U32 R10, R10 ;  /* 0x0000000a000a7245 */ /* 0x000fe20000201000 */
[----:B------:R-:W-:Y:S01]  /*1d40*/  FMUL.FTZ R53, R53, UR4 ;  /* 0x0000000435357c20 */ /* 0x000fe20008410000 */
[----:B------:R-:W-:Y:S01]  /*1d50*/  ISETP.NE.AND P3, PT, R52, 0x1, PT ;  /* 0x000000013400780c */ /* 0x000fe20003f65270 */
[----:B------:R-:W-:Y:S01]  /*1d60*/  BSSY.RECONVERGENT B1, `(.L_x_16620) ;  /* 0x000004b000017945 */ /* 0x000fe20003800200 */
[----:B------:R-:W-:Y:S02]  /*1d70*/  IMAD.MOV.U32 R70, RZ, RZ, 0x2 ;  /* 0x00000002ff467424 */ /* 0x000fe400078e00ff */
[----:B------:R-:W-:Y:S01]  /*1d80*/  FFMA.FTZ R10, R10, R79, 1.1641532182693481445e-10 ;  /* 0x2f0000000a0a7423 */ /* 0x000fe2000001004f */
[----:B------:R-:W-:-:S04]  /*1d90*/  FMUL.FTZ R53, R53, R18 ;  /* 0x0000001235357220 */ /* 0x000fc80000410000 */
        /* <DEDUP_REMOVED lines=14> */
.L_x_16622:
        /* <DEDUP_REMOVED lines=13> */
.L_x_16624:
[----:B------:R-:W-:Y:S05]  /*1f50*/  BSYNC.RECONVERGENT B2 ;  /* 0x0000000000027941 */ /* 0x000fea0003800200 */
.L_x_16623:
        /* <DEDUP_REMOVED lines=43> */
.L_x_16621:
[----:B------:R-:W-:Y:S05]  /*2210*/  BSYNC.RECONVERGENT B1 ;  /* 0x0000000000017941 */ /* 0x000fea0003800200 */
.L_x_16620:
[----:B------:R-:W-:Y:S01]  /*2220*/  I2FP.F32.U32 R10, R10 ;  /* 0x0000000a000a7245 */ /* 0x000fe20000201000 */
[----:B------:R-:W-:Y:S01]  /*2230*/  FMUL.FTZ R53, R54, UR4 ;  /* 0x0000000436357c20 */ /* 0x000fe20008410000 */
[----:B------:R-:W-:Y:S01]  /*2240*/  ISETP.NE.AND P4, PT, R70, 0x1, PT ;  /* 0x000000014600780c */ /* 0x000fe20003f85270 */
[----:B------:R-:W-:Y:S02]  /*2250*/  BSSY.RECONVERGENT B1, `(.L_x_16625) ;  /* 0x000004b000017945 */ /* 0x000fe40003800200 */
[----:B------:R-:W-:Y:S01]  /*2260*/  FFMA.FTZ R10, R10, R79, 1.1641532182693481445e-10 ;  /* 0x2f0000000a0a7423 */ /* 0x000fe2000001004f */
[----:B------:R-:W-:-:S04]  /*2270*/  FMUL.FTZ R53, R53, R18 ;  /* 0x0000001235357220 */ /* 0x000fc80000410000 */
        /* <DEDUP_REMOVED lines=15> */
.L_x_16627:
        /* <DEDUP_REMOVED lines=13> */
.L_x_16629:
[----:B------:R-:W-:Y:S05]  /*2440*/  BSYNC.RECONVERGENT B2 ;  /* 0x0000000000027941 */ /* 0x000fea0003800200 */
.L_x_16628:
        /* <DEDUP_REMOVED lines=43> */
.L_x_16626:
[----:B------:R-:W-:Y:S05]  /*2700*/  BSYNC.RECONVERGENT B1 ;  /* 0x0000000000017941 */ /* 0x000fea0003800200 */
.L_x_16625:
[----:B------:R-:W-:Y:S01]  /*2710*/  I2FP.F32.U32 R52, R53 ;  /* 0x0000003500347245 */ /* 0x000fe20000201000 */
[----:B------:R-:W-:-:S04]  /*2720*/  FMUL.FTZ R55, R55, UR4 ;  /* 0x0000000437377c20 */ /* 0x000fc80008410000 */
[----:B------:R-:W-:Y:S01]  /*2730*/  FFMA.FTZ R52, R52, R79, 1.1641532182693481445e-10 ;  /* 0x2f00000034347423 */ /* 0x000fe2000001004f */
[----:B------:R-:W-:-:S04]  /*2740*/  FMUL.FTZ R55, R55, R18 ;  /* 0x0000001237377220 */ /* 0x000fc80000410000 */
[----:B------:R-:W-:-:S04]  /*2750*/  FSETP.GTU.FTZ.AND P5, PT, R52, R69, PT ;  /* 0x000000453400720b */ /* 0x000fc80003fbc000 */
[----:B------:R-:W-:Y:S02]  /*2760*/  FSEL R18, R55, RZ, !P5 ;  /* 0x000000ff37127208 */ /* 0x000fe40006800000 */
[----:B------:R-:W-:-:S03]  /*2770*/  PLOP3.LUT P4, PT, P5, PT, PT, 0x8, 0x80 ;  /* 0x000000000080781c */ /* 0x000fc60002f8e170 */
[----:B------:R-:W-:Y:S01]  /*2780*/  FADD.FTZ R59, R59, R18 ;  /* 0x000000123b3b7221 */ /* 0x000fe20000010000 */
[----:B------:R-:W-:Y:S09]  /*2790*/  BRA `(.L_x_16630) ;  /* 0x0000001000e87947 */ /* 0x000ff20003800000 */
.L_x_16610:
        /* <DEDUP_REMOVED lines=16> */
.L_x_16633:
        /* <DEDUP_REMOVED lines=13> */
.L_x_16635:
[----:B0-----:R-:W-:Y:S05]  /*2970*/  BSYNC.RECONVERGENT B2 ;  /* 0x0000000000027941 */ /* 0x001fea0003800200 */
.L_x_16634:
        /* <DEDUP_REMOVED lines=42> */
.L_x_16632:
[----:B0-----:R-:W-:Y:S05]  /*2c20*/  BSYNC.RECONVERGENT B1 ;  /* 0x0000000000017941 */ /* 0x001fea0003800200 */
.L_x_16631:
[----:B------:R-:W0:Y:S01]  /*2c30*/  LDC R18, c[0x0][0x404] ;  /* 0x00010100ff127b82 */ /* 0x000e220000000800 */
[----:B------:R-:W-:Y:S01]  /*2c40*/  ISETP.NE.AND P2, PT, R58, 0x1, PT ;  /* 0x000000013a00780c */ /* 0x000fe20003f45270 */
[----:B------:R-:W-:Y:S01]  /*2c50*/  HFMA2 R72, -RZ, RZ, 0.1171875, 0 ;  /* 0x2f800000ff487431 */ /* 0x000fe200000001ff */
[----:B------:R-:W-:Y:S01]  /*2c60*/  I2FP.F32.U32 R57, R56 ;  /* 0x0000003800397245 */ /* 0x000fe20000201000 */
[----:B-----5:R-:W-:Y:S01]  /*2c70*/  FMUL.FTZ R52, R52, UR4 ;  /* 0x0000000434347c20 */ /* 0x020fe20008410000 */
[----:B------:R-:W-:Y:S01]  /*2c80*/  BSSY.RECONVERGENT B1, `(.L_x_16636) ;  /* 0x0000049000017945 */ /* 0x000fe20003800200 */
[----:B------:R-:W-:Y:S02]  /*2c90*/  IMAD.MOV.U32 R56, RZ, RZ, 0x2 ;  /* 0x00000002ff387424 */ /* 0x000fe400078e00ff */
[----:B------:R-:W1:Y:S01]  /*2ca0*/  LDC R69, c[0x0][0x408] ;  /* 0x00010200ff457b82 */ /* 0x000e620000000800 */
[----:B------:R-:W-:Y:S01]  /*2cb0*/  FFMA.FTZ R57, R57, R72, 1.1641532182693481445e-10 ;  /* 0x2f00000039397423 */ /* 0x000fe20000010048 */
[----:B------:R-:W-:-:S04]  /*2cc0*/  IMAD.MOV.U32 R10, RZ, RZ, R30 ;  /* 0x000000ffff0a7224 */ /* 0x000fc800078e001e */
[----:B0-----:R-:W-:Y:S01]  /*2cd0*/  FSETP.LE.FTZ.AND P1, PT, R57, R18, PT ;  /* 0x000000123900720b */ /* 0x001fe20003f33000 */
[----:B-1----:R-:W-:Y:S01]  /*2ce0*/  FMUL.FTZ R73, R52, R69 ;  /* 0x0000004534497220 */ /* 0x002fe20000410000 */
        /* <DEDUP_REMOVED lines=9> */
.L_x_16638:
        /* <DEDUP_REMOVED lines=13> */
.L_x_16640:
[----:B------:R-:W-:Y:S05]  /*2e50*/  BSYNC.RECONVERGENT B2 ;  /* 0x0000000000027941 */ /* 0x000fea0003800200 */
.L_x_16639:
        /* <DEDUP_REMOVED lines=43> */
.L_x_16637:
[----:B------:R-:W-:Y:S05]  /*3110*/  BSYNC.RECONVERGENT B1 ;  /* 0x0000000000017941 */ /* 0x000fea0003800200 */
.L_x_16636:
[----:B------:R-:W-:Y:S01]  /*3120*/  ISETP.NE.AND P3, PT, R56, 0x1, PT ;  /* 0x000000013800780c */ /* 0x000fe20003f65270 */
[----:B------:R-:W-:Y:S01]  /*3130*/  FMUL.FTZ R74, R53, UR4 ;  /* 0x00000004354a7c20 */ /* 0x000fe20008410000 */
[----:B------:R-:W-:Y:S01]  /*3140*/  I2FP.F32.U32 R57, R10 ;  /* 0x0000000a00397245 */ /* 0x000fe20000201000 */
[----:B------:R-:W-:Y:S01]  /*3150*/  BSSY.RECONVERGENT B1, `(.L_x_16641) ;  /* 0x0000048000017945 */ /* 0x000fe20003800200 */
[----:B------:R-:W-:Y:S02]  /*3160*/  HFMA2 R52, -RZ, RZ, 0, 1.1920928955078125e-07 ;  /* 0x00000002ff347431 */ /* 0x000fe400000001ff */
[----:B------:R-:W-:Y:S02]  /*3170*/  IMAD.MOV.U32 R10, RZ, RZ, R30 ;  /* 0x000000ffff0a7224 */ /* 0x000fe400078e001e */
[----:B------:R-:W-:Y:S01]  /*3180*/  FMUL.FTZ R74, R74, R69 ;  /* 0x000000454a4a7220 */ /* 0x000fe20000410000 */
[----:B------:R-:W-:-:S05]  /*3190*/  FFMA.FTZ R57, R57, R72, 1.1641532182693481445e-10 ;  /* 0x2f00000039397423 */ /* 0x000fca0000010048 */
        /* <DEDUP_REMOVED lines=10> */
.L_x_16643:
        /* <DEDUP_REMOVED lines=13> */
.L_x_16645:
[----:B------:R-:W-:Y:S05]  /*3310*/  BSYNC.RECONVERGENT B2 ;  /* 0x0000000000027941 */ /* 0x000fea0003800200 */
.L_x_16644:
        /* <DEDUP_REMOVED lines=43> */
.L_x_16642:
[----:B------:R-:W-:Y:S05]  /*35d0*/  BSYNC.RECONVERGENT B1 ;  /* 0x0000000000017941 */ /* 0x000fea0003800200 */
.L_x_16641:
[----:B------:R-:W-:Y:S01]  /*35e0*/  ISETP.NE.AND P4, PT, R52, 0x1, PT ;  /* 0x000000013400780c */ /* 0x000fe20003f85270 */
[----:B------:R-:W-:Y:S01]  /*35f0*/  FMUL.FTZ R54, R54, UR4 ;  /* 0x0000000436367c20 */ /* 0x000fe20008410000 */
[----:B------:R-:W-:Y:S01]  /*3600*/  I2FP.F32.U32 R53, R10 ;  /* 0x0000000a00357245 */ /* 0x000fe20000201000 */
[----:B------:R-:W-:Y:S01]  /*3610*/  BSSY.RECONVERGENT B1, `(.L_x_16646) ;  /* 0x0000048000017945 */ /* 0x000fe20003800200 */
[----:B------:R-:W-:Y:S02]  /*3620*/  IMAD.MOV.U32 R10, RZ, RZ, 0x2 ;  /* 0x00000002ff0a7424 */ /* 0x000fe400078e00ff */
[----:B------:R-:W-:Y:S01]  /*3630*/  FMUL.FTZ R54, R54, R69 ;  /* 0x0000004536367220 */ /* 0x000fe20000410000 */
[----:B------:R-:W-:-:S05]  /*3640*/  FFMA.FTZ R53, R53, R72, 1.1641532182693481445e-10 ;  /* 0x2f00000035357423 */ /* 0x000fca0000010048 */
        /* <DEDUP_REMOVED lines=11> */
.L_x_16648:
        /* <DEDUP_REMOVED lines=13> */
.L_x_16650:
[----:B------:R-:W-:Y:S05]  /*37d0*/  BSYNC.RECONVERGENT B2 ;  /* 0x0000000000027941 */ /* 0x000fea0003800200 */
.L_x_16649:
        /* <DEDUP_REMOVED lines=43> */
.L_x_16647:
[----:B------:R-:W-:Y:S05]  /*3a90*/  BSYNC.RECONVERGENT B1 ;  /* 0x0000000000017941 */ /* 0x000fea0003800200 */
.L_x_16646:
[----:B------:R-:W-:Y:S02]  /*3aa0*/  I2FP.F32.U32 R53, R53 ;  /* 0x0000003500357245 */ /* 0x000fe40000201000 */
[----:B------:R-:W-:Y:S02]  /*3ab0*/  FSEL R56, R73, RZ, P1 ;  /* 0x000000ff49387208 */ /* 0x000fe40000800000 */
[----:B------:R-:W-:Y:S01]  /*3ac0*/  FSEL R57, R74, RZ, P2 ;  /* 0x000000ff4a397208 */ /* 0x000fe20001000000 */
[----:B------:R-:W-:Y:S01]  /*3ad0*/  FFMA.FTZ R53, R53, R72, 1.1641532182693481445e-10 ;  /* 0x2f00000035357423 */ /* 0x000fe20000010048 */
[----:B------:R-:W-:-:S04]  /*3ae0*/  FSEL R58, R54, RZ, P3 ;  /* 0x000000ff363a7208 */ /* 0x000fc80001800000 */
[----:B------:R-:W-:Y:S01]  /*3af0*/  FSETP.GTU.FTZ.AND P5, PT, R53, R18, PT ;  /* 0x000000123500720b */ /* 0x000fe20003fbc000 */
[----:B------:R-:W-:-:S03]  /*3b00*/  FMUL.FTZ R18, R55, UR4 ;  /* 0x0000000437127c20 */ /* 0x000fc60008410000 */
[----:B------:R-:W-:Y:S01]  /*3b10*/  PLOP3.LUT P4, PT, P5, PT, PT, 0x8, 0x80 ;  /* 0x000000000080781c */ /* 0x000fe20002f8e170 */
[----:B------:R-:W-:-:S05]  /*3b20*/  FMUL.FTZ R18, R18, R69 ;  /* 0x0000004512127220 */ /* 0x000fca0000410000 */
[----:B------:R-:W-:-:S07]  /*3b30*/  FSEL R59, R18, RZ, !P5 ;  /* 0x000000ff123b7208 */ /* 0x000fce0006800000 */
.L_x_16630:
[----:B------:R-:W0:Y:S01]  /*3b40*/  LDC.64 R54, c[0x0][0x3a8] ;  /* 0x0000ea00ff367b82 */ /* 0x000e220000000a00 */
[----:B------:R-:W-:Y:S02]  /*3b50*/  SEL R18, RZ, 0x1000000, !P4 ;  /* 0x01000000ff127807 */ /* 0x000fe40006000000 */
[----:B------:R-:W-:Y:S02]  /*3b60*/  SEL R69, RZ, 0x10000, !P3 ;  /* 0x00010000ff457807 */ /* 0x000fe40005800000 */
[----:B------:R-:W-:-:S03]  /*3b70*/  SEL R70, RZ, 0x100, !P2 ;  /* 0x00000100ff467807 */ /* 0x000fc60005000000 */
[----:B------:R-:W1:Y:S01]  /*3b80*/  LDC.64 R52, c[0x0][0x3b0] ;  /* 0x0000ec00ff347b82 */ /* 0x000e620000000a00 */
[----:B------:R-:W-:Y:S02]  /*3b90*/  IADD3 R18, PT, PT, R70, R18, R69 ;  /* 0x0000001246127210 */ /* 0x000fe40007ffe045 */
[----:B------:R-:W-:Y:S02]  /*3ba0*/  SEL R69, RZ, 0x1, !P1 ;  /* 0x00000001ff457807 */ /* 0x000fe40004800000 */
[----:B------:R-:W-:-:S03]  /*3bb0*/  IADD3 R70, PT, PT, R31, 0x100, RZ ;  /* 0x000001001f467810 */ /* 0x000fc60007ffe0ff */
[----:B------:R-:W-:Y:S02]  /*3bc0*/  IMAD.IADD R69, R18, 0x1, R69 ;  /* 0x0000000112457824 */ /* 0x000fe400078e0245 */
[----:B------:R-:W-:Y:S02]  /*3bd0*/  IMAD.MOV.U32 R18, RZ, RZ, R78 ;  /* 0x000000ffff127224 */ /* 0x000fe400078e004e */
[----:B0-----:R-:W-:-:S05]  /*3be0*/  IMAD.WIDE.U32 R54, R31, 0x10, R54 ;  /* 0x000000101f367825 */ /* 0x001fca00078e0036 */
[----:B------:R2:W-:Y:S01]  /*3bf0*/  STG.E.128 desc[UR6][R54.64], R56 ;  /* 0x0000003836007986 */ /* 0x0005e2000c101d06 */
[----:B-1----:R-:W-:-:S05]  /*3c00*/  IMAD.WIDE.U32 R52, R31, 0x4, R52 ;  /* 0x000000041f347825 */ /* 0x002fca00078e0034 */
[----:B------:R2:W-:Y:S02]  /*3c10*/  STG.E desc[UR6][R52.64], R69 ;  /* 0x0000004534007986 */ /* 0x0005e4000c101906 */
.L_x_16609:
[----:B0-----:R-:W-:Y:S05]  /*3c20*/  BSYNC.RECONVERGENT B0 ;  /* 0x0000000000007941 */ /* 0x001fea0003800200 */
.L_x_16608:
        /* <DEDUP_REMOVED lines=29> */
.L_x_16656:
        /* <DEDUP_REMOVED lines=13> */
.L_x_16658:
[----:B------:R-:W-:Y:S05]  /*3ed0*/  BSYNC.RECONVERGENT B2 ;  /* 0x0000000000027941 */ /* 0x000fea0003800200 */
.L_x_16657:
        /* <DEDUP_REMOVED lines=41> */
[----:B------:R-:W-:-:S07]  /*4170*/  IMAD.MOV.U32 R72, RZ, RZ, RZ ;  /* 0x000000ffff487224 */ /* 0x000fce00078e00ff */
.L_x_16655:
[----:B------:R-:W-:Y:S05]  /*4180*/  BSYNC.RECONVERGENT B1 ;  /* 0x0000000000017941 */ /* 0x000fea0003800200 */
.L_x_16654:
[----:B------:R-:W0:Y:S01]  /*4190*/  LDC R18, c[0x0][0x408] ;  /* 0x00010200ff127b82 */ /* 0x000e220000000800 */
[----:B------:R-:W-:Y:S01]  /*41a0*/  I2FP.F32.U32 R10, R73 ;  /* 0x00000049000a7245 */ /* 0x000fe20000201000 */
[----:B------:R-:W-:Y:S02]  /*41b0*/  IMAD.MOV.U32 R81, RZ, RZ, 0x2f800000 ;  /* 0x2f800000ff517424 */ /* 0x000fe400078e00ff */
[----:B-----5:R-:W-:Y:S01]  /*41c0*/  FMUL.FTZ R73, R32, UR4 ;  /* 0x0000000420497c20 */ /* 0x020fe20008410000 */
[----:B------:R-:W-:Y:S01]  /*41d0*/  ISETP.NE.AND P2, PT, R72, 0x1, PT ;  /* 0x000000014800780c */ /* 0x000fe20003f45270 */
[----:B------:R-:W-:Y:S01]  /*41e0*/  BSSY.RECONVERGENT B1, `(.L_x_16659) ;  /* 0x000004c000017945 */ /* 0x000fe20003800200 */
[----:B------:R-:W-:Y:S01]  /*41f0*/  FFMA.FTZ R10, R10, R81, 1.1641532182693481445e-10 ;  /* 0x2f0000000a0a7423 */ /* 0x000fe20000010051 */
[----:B------:R-:W1:Y:S01]  /*4200*/  LDC R71, c[0x0][0x404] ;  /* 0x00010100ff477b82 */ /* 0x000e620000000800 */
[----:B0-----:R-:W-:-:S03]  /*4210*/  FMUL.FTZ R73, R73, R18 ;  /* 0x0000001249497220 */ /* 0x001fc60000410000 */
[----:B-1----:R-:W-:Y:S01]  /*4220*/  FSETP.GTU.FTZ.AND P1, PT, R10, R71, PT ;  /* 0x000000470a00720b */ /* 0x002fe20003f3c000 */
        /* <DEDUP_REMOVED lines=14> */
.L_x_16661:
        /* <DEDUP_REMOVED lines=13> */
.L_x_16663:
[----:B------:R-:W-:Y:S05]  /*43e0*/  BSYNC.RECONVERGENT B2 ;  /* 0x0000000000027941 */ /* 0x000fea0003800200 */
.L_x_16662:
        /* <DEDUP_REMOVED lines=43> */
.L_x_16660:
[----:B------:R-:W-:Y:S05]  /*46a0*/  BSYNC.RECONVERGENT B1 ;  /* 0x0000000000017941 */ /* 0x000fea0003800200 */
.L_x_16659:
        /* <DEDUP_REMOVED lines=21> */
.L_x_16666:
        /* <DEDUP_REMOVED lines=13> */
.L_x_16668:
[----:B------:R-:W-:Y:S05]  /*48d0*/  BSYNC.RECONVERGENT B2 ;  /* 0x0000000000027941 */ /* 0x000fea0003800200 */
.L_x_16667:
        /* <DEDUP_REMOVED lines=43> */
.L_x_16665:
[----:B------:R-:W-:Y:S05]  /*4b90*/  BSYNC.RECONVERGENT B1 ;  /* 0x0000000000017941 */ /* 0x000fea0003800200 */
.L_x_16664:
[----:B------:R-:W-:Y:S01]  /*4ba0*/  I2FP.F32.U32 R10, R10 ;  /* 0x0000000a000a7245 */ /* 0x000fe20000201000 */
[----:B------:R-:W-:Y:S01]  /*4bb0*/  FMUL.FTZ R53, R34, UR4 ;  /* 0x0000000422357c20 */ /* 0x000fe20008410000 */
[----:B------:R-:W-:Y:S01]  /*4bc0*/  ISETP.NE.AND P4, PT, R72, 0x1, PT ;  /* 0x000000014800780c */ /* 0x000fe20003f85270 */
[----:B------:R-:W-:Y:S02]  /*4bd0*/  BSSY.RECONVERGENT B1, `(.L_x_16669) ;  /* 0x000004b000017945 */ /* 0x000fe40003800200 */
[----:B------:R-:W-:Y:S01]  /*4be0*/  FFMA.FTZ R10, R10, R81, 1.1641532182693481445e-10 ;  /* 0x2f0000000a0a7423 */ /* 0x000fe20000010051 */
[----:B------:R-:W-:-:S04]  /*4bf0*/  FMUL.FTZ R53, R53, R18 ;  /* 0x0000001235357220 */ /* 0x000fc80000410000 */
[----:B------:R-:W-:Y:S01]  /*4c00*/  FSETP.GTU.FTZ.AND P3, PT, R10, R71, PT ;  /* 0x000000470a00720b */ /* 0x000fe20003f7c000 */
[----:B------:R-:W-:-:S03]  /*4c10*/  IMAD.MOV.U32 R10, RZ, RZ, 0x2 ;  /* 0x00000002ff0a7424 */ /* 0x000fc600078e00ff */
        /* <DEDUP_REMOVED lines=13> */
.L_x_16671:
        /* <DEDUP_REMOVED lines=13> */
.L_x_16673:
[----:B------:R-:W-:Y:S05]  /*4dc0*/  BSYNC.RECONVERGENT B2 ;  /* 0x0000000000027941 */ /* 0x000fea0003800200 */
.L_x_16672:
        /* <DEDUP_REMOVED lines=43> */
.L_x_16670:
[----:B------:R-:W-:Y:S05]  /*5080*/  BSYNC.RECONVERGENT B1 ;  /* 0x0000000000017941 */ /* 0x000fea0003800200 */
.L_x_16669:
        /* <DEDUP_REMOVED lines=9> */
.L_x_16653:
        /* <DEDUP_REMOVED lines=16> */
.L_x_16677:
        /* <DEDUP_REMOVED lines=13> */
.L_x_16679:
[----:B------:R-:W-:Y:S05]  /*52f0*/  BSYNC.RECONVERGENT B2 ;  /* 0x0000000000027941 */ /* 0x000fea0003800200 */
.L_x_16678:
        /* <DEDUP_REMOVED lines=42> */
.L_x_16676:
[----:B------:R-:W-:Y:S05]  /*55a0*/  BSYNC.RECONVERGENT B1 ;  /* 0x0000000000017941 */ /* 0x000fea0003800200 */
.L_x_16675:
[----:B------:R-:W0:Y:S01]  /*55b0*/  LDC R18, c[0x0][0x404] ;  /* 0x00010100ff127b82 */ /* 0x000e220000000800 */
[----:B------:R-:W-:Y:S01]  /*55c0*/  ISETP.NE.AND P2, PT, R54, 0x1, PT ;  /* 0x000000013600780c */ /* 0x000fe20003f45270 */
[----:B------:R-:W-:Y:S01]  /*55d0*/  IMAD.MOV.U32 R74, RZ, RZ, 0x2f800000 ;  /* 0x2f800000ff4a7424 */ /* 0x000fe200078e00ff */
[----:B------:R-:W-:Y:S01]  /*55e0*/  I2FP.F32.U32 R53, R52 ;  /* 0x0000003400357245 */ /* 0x000fe20000201000 */
[----:B-----5:R-:W-:Y:S01]  /*55f0*/  FMUL.FTZ R32, R32, UR4 ;  /* 0x0000000420207c20 */ /* 0x020fe20008410000 */
[----:B------:R-:W-:Y:S01]  /*5600*/  BSSY.RECONVERGENT B1, `(.L_x_16680) ;  /* 0x0000049000017945 */ /* 0x000fe20003800200 */
[----:B------:R-:W-:Y:S01]  /*5610*/  IMAD.MOV.U32 R52, RZ, RZ, 0x2 ;  /* 0x00000002ff347424 */ /* 0x000fe200078e00ff */
[----:B------:R-:W-:Y:S01]  /*5620*/  MOV R10, R30 ;  /* 0x0000001e000a7202 */ /* 0x000fe20000000f00 */
[----:B------:R-:W1:Y:S01]  /*5630*/  LDC R71, c[0x0][0x408] ;  /* 0x00010200ff477b82 */ /* 0x000e620000000800 */
[----:B------:R-:W-:-:S05]  /*5640*/  FFMA.FTZ R53, R53, R74, 1.1641532182693481445e-10 ;  /* 0x2f00000035357423 */ /* 0x000fca000001004a */
[----:B0-----:R-:W-:Y:S01]  /*5650*/  FSETP.LE.FTZ.AND P1, PT, R53, R18, PT ;  /* 0x000000123500720b */ /* 0x001fe20003f33000 */
[----:B-1----:R-:W-:Y:S01]  /*5660*/  FMUL.FTZ R75, R32, R71 ;  /* 0x00000047204b7220 */ /* 0x002fe20000410000 */
        /* <DEDUP_REMOVED lines=9> */
.L_x_16682:
        /* <DEDUP_REMOVED lines=13> */
.L_x_16684:
[----:B------:R-:W-:Y:S05]  /*57d0*/  BSYNC.RECONVERGENT B2 ;  /* 0x0000000000027941 */ /* 0x000fea0003800200 */
.L_x_16683:
        /* <DEDUP_REMOVED lines=43> */
.L_x_16681:
[----:B------:R-:W-:Y:S05]  /*5a90*/  BSYNC.RECONVERGENT B1 ;  /* 0x0000000000017941 */ /* 0x000fea0003800200 */
.L_x_16680:
[----:B------:R-:W-:Y:S01]  /*5aa0*/  ISETP.NE.AND P3, PT, R52, 0x1, PT ;  /* 0x000000013400780c */ /* 0x000fe20003f65270 */
[----:B------:R-:W-:Y:S01]  /*5ab0*/  FMUL.FTZ R76, R33, UR4 ;  /* 0x00000004214c7c20 */ /* 0x000fe20008410000 */
[----:B------:R-:W-:Y:S01]  /*5ac0*/  I2FP.F32.U32 R53, R10 ;  /* 0x0000000a00357245 */ /* 0x000fe20000201000 */
[----:B------:R-:W-:Y:S01]  /*5ad0*/  BSSY.RECONVERGENT B1, `(.L_x_16685) ;  /* 0x0000048000017945 */ /* 0x000fe20003800200 */
[----:B------:R-:W-:Y:S02]  /*5ae0*/  IMAD.MOV.U32 R32, RZ, RZ, 0x2 ;  /* 0x00000002ff207424 */ /* 0x000fe400078e00ff */
[----:B------:R-:W-:Y:S01]  /*5af0*/  FMUL.FTZ R76, R76, R71 ;  /* 0x000000474c4c7220 */ /* 0x000fe20000410000 */
[----:B------:R-:W-:Y:S02]  /*5b00*/  IMAD.MOV.U32 R10, RZ, RZ, R30 ;  /* 0x000000ffff0a7224 */ /* 0x000fe400078e001e */
[----:B------:R-:W-:-:S05]  /*5b10*/  FFMA.FTZ R53, R53, R74, 1.1641532182693481445e-10 ;  /* 0x2f00000035357423 */ /* 0x000fca000001004a */
[----:B------:R-:W-:Y:S01]  /*5b20*/  FSETP.LE.FTZ.AND P2, PT, R53, R18, PT ;  /* 0x000000123500720b */ /* 0x000fe20003f53000 */
        /* <DEDUP_REMOVED lines=9> */
.L_x_16687:
        /* <DEDUP_REMOVED lines=13> */
.L_x_16689:
[----:B------:R-:W-:Y:S05]  /*5c90*/  BSYNC.RECONVERGENT B2 ;  /* 0x0000000000027941 */ /* 0x000fea0003800200 */
.L_x_16688:
        /* <DEDUP_REMOVED lines=43> */
.L_x_16686:
[----:B------:R-:W-:Y:S05]  /*5f50*/  BSYNC.RECONVERGENT B1 ;  /* 0x0000000000017941 */ /* 0x000fea0003800200 */
.L_x_16685:
[----:B------:R-:W-:Y:S01]  /*5f60*/  ISETP.NE.AND P4, PT, R32, 0x1, PT ;  /* 0x000000012000780c */ /* 0x000fe20003f85270 */
[----:B------:R-:W-:Y:S01]  /*5f70*/  FMUL.FTZ R34, R34, UR4 ;  /* 0x0000000422227c20 */ /* 0x000fe20008410000 */
[----:B------:R-:W-:Y:S01]  /*5f80*/  I2FP.F32.U32 R33, R10 ;  /* 0x0000000a00217245 */ /* 0x000fe20000201000 */
[----:B------:R-:W-:Y:S01]  /*5f90*/  BSSY.RECONVERGENT B1, `(.L_x_16690) ;  /* 0x0000048000017945 */ /* 0x000fe20003800200 */
[----:B------:R-:W-:Y:S02]  /*5fa0*/  HFMA2 R10, -RZ, RZ, 0, 1.1920928955078125e-07 ;  /* 0x00000002ff0a7431 */ /* 0x000fe400000001ff */
[----:B------:R-:W-:Y:S01]  /*5fb0*/  FMUL.FTZ R34, R34, R71 ;  /* 0x0000004722227220 */ /* 0x000fe20000410000 */
[----:B------:R-:W-:-:S05]  /*5fc0*/  FFMA.FTZ R33, R33, R74, 1.1641532182693481445e-10 ;  /* 0x2f00000021217423 */ /* 0x000fca000001004a */
[----:B------:R-:W-:Y:S01]  /*5fd0*/  FSETP.LE.FTZ.AND P3, PT, R33, R18, PT ;  /* 0x000000122100720b */ /* 0x000fe20003f73000 */
[----:B------:R-:W-:Y:S01]  /*5fe0*/  IMAD.MOV.U32 R33, RZ, RZ, R30 ;  /* 0x000000ffff217224 */ /* 0x000fe200078e001e */
        /* <DEDUP_REMOVED lines=9> */
.L_x_16692:
        /* <DEDUP_REMOVED lines=13> */
.L_x_16694:
[----:B------:R-:W-:Y:S05]  /*6150*/  BSYNC.RECONVERGENT B2 ;  /* 0x0000000000027941 */ /* 0x000fea0003800200 */
.L_x_16693:
        /* <DEDUP_REMOVED lines=43> */
.L_x_16691:
[----:B------:R-:W-:Y:S05]  /*6410*/  BSYNC.RECONVERGENT B1 ;  /* 0x0000000000017941 */ /* 0x000fea0003800200 */
.L_x_16690:
[----:B------:R-:W-:Y:S02]  /*6420*/  I2FP.F32.U32 R33, R33 ;  /* 0x0000002100217245 */ /* 0x000fe40000201000 */
[----:B------:R-:W-:Y:S02]  /*6430*/  FSEL R32, R75, RZ, P1 ;  /* 0x000000ff4b207208 */ /* 0x000fe40000800000 */
[----:B------:R-:W-:Y:S01]  /*6440*/  FSEL R34, R34, RZ, P3 ;  /* 0x000000ff22227208 */ /* 0x000fe20001800000 */
[----:B------:R-:W-:-:S05]  /*6450*/  FFMA.FTZ R33, R33, R74, 1.1641532182693481445e-10 ;  /* 0x2f00000021217423 */ /* 0x000fca000001004a */
[----:B------:R-:W-:Y:S01]  /*6460*/  FSETP.GTU.FTZ.AND P5, PT, R33, R18, PT ;  /* 0x000000122100720b */ /* 0x000fe20003fbc000 */
[----:B------:R-:W-:Y:S01]  /*6470*/  FMUL.FTZ R18, R35, UR4 ;  /* 0x0000000423127c20 */ /* 0x000fe20008410000 */
[----:B------:R-:W-:Y:S02]  /*6480*/  FSEL R33, R76, RZ, P2 ;  /* 0x000000ff4c217208 */ /* 0x000fe40001000000 */
[----:B------:R-:W-:Y:S01]  /*6490*/  PLOP3.LUT P4, PT, P5, PT, PT, 0x8, 0x80 ;  /* 0x000000000080781c */ /* 0x000fe20002f8e170 */
[----:B------:R-:W-:-:S05]  /*64a0*/  FMUL.FTZ R18, R18, R71 ;  /* 0x0000004712127220 */ /* 0x000fca0000410000 */
[----:B------:R-:W-:-:S07]  /*64b0*/  FSEL R35, R18, RZ, !P5 ;  /* 0x000000ff12237208 */ /* 0x000fce0006800000 */
.L_x_16674:
[----:B------:R-:W0:Y:S01]  /*64c0*/  LDC.64 R54, c[0x0][0x3a8] ;  /* 0x0000ea00ff367b82 */ /* 0x000e220000000a00 */
[----:B------:R-:W-:Y:S02]  /*64d0*/  SEL R18, RZ, 0x1000000, !P4 ;  /* 0x01000000ff127807 */ /* 0x000fe40006000000 */
[----:B------:R-:W-:Y:S02]  /*64e0*/  SEL R71, RZ, 0x10000, !P3 ;  /* 0x00010000ff477807 */ /* 0x000fe40005800000 */
[----:B------:R-:W-:-:S03]  /*64f0*/  SEL R72, RZ, 0x100, !P2 ;  /* 0x00000100ff487807 */ /* 0x000fc60005000000 */
[----:B------:R-:W1:Y:S01]  /*6500*/  LDC.64 R52, c[0x0][0x3b0] ;  /* 0x0000ec00ff347b82 */ /* 0x000e620000000a00 */
[----:B------:R-:W-:Y:S02]  /*6510*/  IADD3 R18, PT, PT, R72, R18, R71 ;  /* 0x0000001248127210 */ /* 0x000fe40007ffe047 */
[----:B------:R-:W-:-:S05]  /*6520*/  SEL R71, RZ, 0x1, !P1 ;  /* 0x00000001ff477807 */ /* 0x000fca0004800000 */
[----:B------:R-:W-:Y:S01]  /*6530*/  IMAD.IADD R71, R18, 0x1, R71 ;  /* 0x0000000112477824 */ /* 0x000fe200078e0247 */
[----:B------:R-:W-:Y:S01]  /*6540*/  MOV R18, R80 ;  /* 0x0000005000127202 */ /* 0x000fe20000000f00 */
[----:B0-----:R-:W-:-:S05]  /*6550*/  IMAD.WIDE.U32 R54, R70, 0x10, R54 ;  /* 0x0000001046367825 */ /* 0x001fca00078e0036 */
[----:B------:R0:W-:Y:S01]  /*6560*/  STG.E.128 desc[UR6][R54.64], R32 ;  /* 0x0000002036007986 */ /* 0x0001e2000c101d06 */
[----:B-1----:R-:W-:-:S04]  /*6570*/  IMAD.WIDE.U32 R52, R70, 0x4, R52 ;  /* 0x0000000446347825 */ /* 0x002fc800078e0034 */
[----:B------:R-:W-:Y:S01]  /*6580*/  VIADD R70, R70, 0x100 ;  /* 0x0000010046467836 */ /* 0x000fe20000000000 */
[----:B------:R0:W-:Y:S06]  /*6590*/  STG.E desc[UR6][R52.64], R71 ;  /* 0x0000004734007986 */ /* 0x0001ec000c101906 */
.L_x_16652:
[----:B------:R-:W-:Y:S05]  /*65a0*/  BSYNC.RECONVERGENT B0 ;  /* 0x0000000000007941 */ /* 0x000fea0003800200 */
.L_x_16651:
        /* <DEDUP_REMOVED lines=29> */
.L_x_16700:
        /* <DEDUP_REMOVED lines=13> */
.L_x_16702:
[----:B------:R-:W-:Y:S05]  /*6850*/  BSYNC.RECONVERGENT B2 ;  /* 0x0000000000027941 */ /* 0x000fea0003800200 */
.L_x_16701:
        /* <DEDUP_REMOVED lines=41> */
[----:B------:R-:W-:-:S07]  /*6af0*/  IMAD.MOV.U32 R72, RZ, RZ, RZ ;  /* 0x000000ffff487224 */ /* 0x000fce00078e00ff */
.L_x_16699:
[----:B------:R-:W-:Y:S05]  /*6b00*/  BSYNC.RECONVERGENT B1 ;  /* 0x0000000000017941 */ /* 0x000fea0003800200 */
.L_x_16698:
[----:B------:R-:W0:Y:S01]  /*6b10*/  LDC R18, c[0x0][0x408] ;  /* 0x00010200ff127b82 */ /* 0x000e220000000800 */
[----:B------:R-:W-:Y:S01]  /*6b20*/  I2FP.F32.U32 R73, R73 ;  /* 0x0000004900497245 */ /* 0x000fe20000201000 */
[----:B------:R-:W-:Y:S02]  /*6b30*/  HFMA2 R82, -RZ, RZ, 0.1171875, 0 ;  /* 0x2f800000ff527431 */ /* 0x000fe400000001ff */
        /* <DEDUP_REMOVED lines=21> */
.L_x_16705:
        /* <DEDUP_REMOVED lines=13> */
.L_x_16707:
[----:B------:R-:W-:Y:S05]  /*6d60*/  BSYNC.RECONVERGENT B2 ;  /* 0x0000000000027941 */ /* 0x000fea0003800200 */
.L_x_16706:
        /* <DEDUP_REMOVED lines=43> */
.L_x_16704:
[----:B------:R-:W-:Y:S05]  /*7020*/  BSYNC.RECONVERGENT B1 ;  /* 0x0000000000017941 */ /* 0x000fea0003800200 */
.L_x_16703:
[----:B------:R-:W-:Y:S01]  /*7030*/  I2FP.F32.U32 R73, R10 ;  /* 0x0000000a00497245 */ /* 0x000fe20000201000 */
[----:B------:R-:W-:Y:S01]  /*7040*/  FMUL.FTZ R37, R37, UR4 ;  /* 0x0000000425257c20 */ /* 0x000fe20008410000 */
[----:B------:R-:W-:Y:S01]  /*7050*/  ISETP.NE.AND P3, PT, R52, 0x1, PT ;  /* 0x000000013400780c */ /* 0x000fe20003f65270 */
[----:B------:R-:W-:Y:S01]  /*7060*/  BSSY.RECONVERGENT B1, `(.L_x_16708) ;  /* 0x000004b000017945 */ /* 0x000fe20003800200 */
[----:B------:R-:W-:Y:S02]  /*7070*/  HFMA2 R72, -RZ, RZ, 0, 1.1920928955078125e-07 ;  /* 0x00000002ff487431 */ /* 0x000fe400000001ff */
        /* <DEDUP_REMOVED lines=16> */
.L_x_16710:
        /* <DEDUP_REMOVED lines=13> */
.L_x_16712:
[----:B------:R-:W-:Y:S05]  /*7250*/  BSYNC.RECONVERGENT B2 ;  /* 0x0000000000027941 */ /* 0x000fea0003800200 */
.L_x_16711:
        /* <DEDUP_REMOVED lines=43> */
.L_x_16709:
[----:B------:R-:W-:Y:S05]  /*7510*/  BSYNC.RECONVERGENT B1 ;  /* 0x0000000000017941 */ /* 0x000fea0003800200 */
.L_x_16708:
[----:B------:R-:W-:Y:S01]  /*7520*/  I2FP.F32.U32 R53, R10 ;  /* 0x0000000a00357245 */ /* 0x000fe20000201000 */
[----:B------:R-:W-:Y:S01]  /*7530*/  FMUL.FTZ R73, R38, UR4 ;  /* 0x0000000426497c20 */ /* 0x000fe20008410000 */
[----:B------:R-:W-:Y:S01]  /*7540*/  ISETP.NE.AND P4, PT, R72, 0x1, PT ;  /* 0x000000014800780c */ /* 0x000fe20003f85270 */
[----:B------:R-:W-:Y:S02]  /*7550*/  BSSY.RECONVERGENT B1, `(.L_x_16713) ;  /* 0x000004b000017945 */ /* 0x000fe40003800200 */
[----:B------:R-:W-:Y:S01]  /*7560*/  FFMA.FTZ R10, R53, R82, 1.1641532182693481445e-10 ;  /* 0x2f000000350a7423 */ /* 0x000fe20000010052 */
[----:B------:R-:W-:Y:S01]  /*7570*/  FMUL.FTZ R73, R73, R18 ;  /* 0x0000001249497220 */ /* 0x000fe20000410000 */
[----:B------:R-:W-:-:S03]  /*7580*/  MOV R53, R30 ;  /* 0x0000001e00357202 */ /* 0x000fc60000000f00 */
[----:B------:R-:W-:Y:S01]  /*7590*/  FSETP.GTU.FTZ.AND P3, PT, R10, R81, PT ;  /* 0x000000510a00720b */ /* 0x000fe20003f7c000 */
[----:B------:R-:W-:-:S03]  /*75a0*/  IMAD.MOV.U32 R10, RZ, RZ, 0x2 ;  /* 0x00000002ff0a7424 */ /* 0x000fc600078e00ff */
        /* <DEDUP_REMOVED lines=12> */
.L_x_16715:
        /* <DEDUP_REMOVED lines=13> */
.L_x_16717:
[----:B------:R-:W-:Y:S05]  /*7740*/  BSYNC.RECONVERGENT B2 ;  /* 0x0000000000027941 */ /* 0x000fea0003800200 */
.L_x_16716:
        /* <DEDUP_REMOVED lines=43> */
.L_x_16714:
[----:B------:R-:W-:Y:S05]  /*7a00*/  BSYNC.RECONVERGENT B1 ;  /* 0x0000000000017941 */ /* 0x000fea0003800200 */
.L_x_16713:
        /* <DEDUP_REMOVED lines=9> */
.L_x_16697:
        /* <DEDUP_REMOVED lines=16> */
.L_x_16721:
        /* <DEDUP_REMOVED lines=13> */
.L_x_16723:
[----:B------:R-:W-:Y:S05]  /*7c70*/  BSYNC.RECONVERGENT B2 ;  /* 0x0000000000027941 */ /* 0x000fea0003800200 */
.L_x_16722:
        /* <DEDUP_REMOVED lines=42> */
.L_x_16720:
[----:B------:R-:W-:Y:S05]  /*7f20*/  BSYNC.RECONVERGENT B1 ;  /* 0x0000000000017941 */ /* 0x000fea0003800200 */
.L_x_16719:
[----:B------:R-:W0:Y:S01]  /*7f30*/  LDC R18, c[0x0][0x404] ;  /* 0x00010100ff127b82 */ /* 0x000e220000000800 */
[----:B------:R-:W-:Y:S01]  /*7f40*/  I2FP.F32.U32 R10, R52 ;  /* 0x00000034000a7245 */ /* 0x000fe20000201000 */
[----:B------:R-:W-:Y:S01]  /*7f50*/  IMAD.MOV.U32 R75, RZ, RZ, 0x2f800000 ;  /* 0x2f800000ff4b7424 */ /* 0x000fe200078e00ff */
[----:B------:R-:W-:Y:S01]  /*7f60*/  ISETP.NE.AND P2, PT, R54, 0x1, PT ;  /* 0x000000013600780c */ /* 0x000fe20003f45270 */
[----:B------:R-:W-:Y:S02]  /*7f70*/  BSSY.RECONVERGENT B1, `(.L_x_16724) ;  /* 0x000004a000017945 */ /* 0x000fe40003800200 */
[----:B------:R-:W-:Y:S01]  /*7f80*/  FFMA.FTZ R53, R10, R75, 1.1641532182693481445e-10 ;  /* 0x2f0000000a357423 */ /* 0x000fe2000001004b */
[----:B------:R-:W-:Y:S01]  /*7f90*/  IMAD.MOV.U32 R10, RZ, RZ, R30 ;  /* 0x000000ffff0a7224 */ /* 0x000fe200078e001e */
[----:B------:R-:W1:Y:S03]  /*7fa0*/  LDC R74, c[0x0][0x408] ;  /* 0x00010200ff4a7b82 */ /* 0x000e660000000800 */
[----:B0-----:R-:W-:Y:S01]  /*7fb0*/  FSETP.LE.FTZ.AND P1, PT, R53, R18, PT ;  /* 0x000000123500720b */ /* 0x001fe20003f33000 */
[----:B-----5:R-:W-:Y:S01]  /*7fc0*/  FMUL.FTZ R53, R36, UR4 ;  /* 0x0000000424357c20 */ /* 0x020fe20008410000 */
[----:B------:R-:W-:-:S03]  /*7fd0*/  HFMA2 R36, -RZ, RZ, 0, 1.1920928955078125e-07 ;  /* 0x00000002ff247431 */ /* 0x000fc600000001ff */
[----:B-1----:R-:W-:Y:S01]  /*7fe0*/  FMUL.FTZ R76, R53, R74 ;  /* 0x0000004a354c7220 */ /* 0x002fe20000410000 */
        /* <DEDUP_REMOVED lines=9> */
.L_x_16726:
        /* <DEDUP_REMOVED lines=13> */
.L_x_16728:
[----:B------:R-:W-:Y:S05]  /*8150*/  BSYNC.RECONVERGENT B2 ;  /* 0x0000000000027941 */ /* 0x000fea0003800200 */
.L_x_16727:
        /* <DEDUP_REMOVED lines=43> */
.L_x_16725:
[----:B------:R-:W-:Y:S05]  /*8410*/  BSYNC.RECONVERGENT B1 ;  /* 0x0000000000017941 */ /* 0x000fea0003800200 */
.L_x_16724:
[----:B------:R-:W-:Y:S01]  /*8420*/  ISETP.NE.AND P3, PT, R36, 0x1, PT ;  /* 0x000000012400780c */ /* 0x000fe20003f65270 */
[----:B------:R-:W-:Y:S01]  /*8430*/  FMUL.FTZ R77, R37, UR4 ;  /* 0x00000004254d7c20 */ /* 0x000fe20008410000 */
[----:B------:R-:W-:Y:S01]  /*8440*/  I2FP.F32.U32 R10, R10 ;  /* 0x0000000a000a7245 */ /* 0x000fe20000201000 */
[----:B------:R-:W-:Y:S01]  /*8450*/  BSSY.RECONVERGENT B1, `(.L_x_16729) ;  /* 0x0000048000017945 */ /* 0x000fe20003800200 */
[----:B------:R-:W-:Y:S02]  /*8460*/  HFMA2 R52, -RZ, RZ, 0, 1.1920928955078125e-07 ;  /* 0x00000002ff347431 */ /* 0x000fe400000001ff */
[----:B------:R-:W-:Y:S01]  /*8470*/  FMUL.FTZ R77, R77, R74 ;  /* 0x0000004a4d4d7220 */ /* 0x000fe20000410000 */
[----:B------:R-:W-:Y:S01]  /*8480*/  FFMA.FTZ R53, R10, R75, 1.1641532182693481445e-10 ;  /* 0x2f0000000a357423 */ /* 0x000fe2000001004b */
[----:B------:R-:W-:-:S04]  /*8490*/  IMAD.MOV.U32 R10, RZ, RZ, R30 ;  /* 0x000000ffff0a7224 */ /* 0x000fc800078e001e */
        /* <DEDUP_REMOVED lines=10> */
.L_x_16731:
        /* <DEDUP_REMOVED lines=13> */
.L_x_16733:
[----:B------:R-:W-:Y:S05]  /*8610*/  BSYNC.RECONVERGENT B2 ;  /* 0x0000000000027941 */ /* 0x000fea0003800200 */
.L_x_16732:
        /* <DEDUP_REMOVED lines=43> */
.L_x_16730:
[----:B------:R-:W-:Y:S05]  /*88d0*/  BSYNC.RECONVERGENT B1 ;  /* 0x0000000000017941 */ /* 0x000fea0003800200 */
.L_x_16729:
[----:B------:R-:W-:Y:S01]  /*88e0*/  ISETP.NE.AND P4, PT, R52, 0x1, PT ;  /* 0x000000013400780c */ /* 0x000fe20003f85270 */
[----:B------:R-:W-:Y:S01]  /*88f0*/  FMUL.FTZ R53, R38, UR4 ;  /* 0x0000000426357c20 */ /* 0x000fe20008410000 */
[----:B------:R-:W-:Y:S01]  /*8900*/  I2FP.F32.U32 R10, R10 ;  /* 0x0000000a000a7245 */ /* 0x000fe20000201000 */
[----:B------:R-:W-:Y:S02]  /*8910*/  BSSY.RECONVERGENT B1, `(.L_x_16734) ;  /* 0x0000048000017945 */ /* 0x000fe40003800200 */
[----:B------:R-:W-:Y:S02]  /*8920*/  FMUL.FTZ R38, R53, R74 ;  /* 0x0000004a35267220 */ /* 0x000fe40000410000 */
[----:B------:R-:W-:Y:S01]  /*8930*/  FFMA.FTZ R37, R10, R75, 1.1641532182693481445e-10 ;  /* 0x2f0000000a257423 */ /* 0x000fe2000001004b */
[----:B------:R-:W-:-:S04]  /*8940*/  IMAD.MOV.U32 R10, RZ, RZ, 0x2 ;  /* 0x00000002ff0a7424 */ /* 0x000fc800078e00ff */
[----:B------:R-:W-:Y:S02]  /*8950*/  FSETP.LE.FTZ.AND P3, PT, R37, R18, PT ;  /* 0x000000122500720b */ /* 0x000fe40003f73000 */
        /* <DEDUP_REMOVED lines=10> */
.L_x_16736:
        /* <DEDUP_REMOVED lines=13> */
.L_x_16738:
[----:B------:R-:W-:Y:S05]  /*8ad0*/  BSYNC.RECONVERGENT B2 ;  /* 0x0000000000027941 */ /* 0x000fea0003800200 */
.L_x_16737:
        /* <DEDUP_REMOVED lines=43> */
.L_x_16735:
[----:B------:R-:W-:Y:S05]  /*8d90*/  BSYNC.RECONVERGENT B1 ;  /* 0x0000000000017941 */ /* 0x000fea0003800200 */
.L_x_16734:
[----:B------:R-:W-:Y:S01]  /*8da0*/  I2FP.F32.U32 R36, R37 ;  /* 0x0000002500247245 */ /* 0x000fe20000201000 */
[----:B------:R-:W-:Y:S01]  /*8db0*/  FMUL.FTZ R39, R39, UR4 ;  /* 0x0000000427277c20 */ /* 0x000fe20008410000 */
[----:B------:R-:W-:Y:S02]  /*8dc0*/  FSEL R37, R77, RZ, P2 ;  /* 0x000000ff4d257208 */ /* 0x000fe40001000000 */
[----:B------:R-:W-:Y:S01]  /*8dd0*/  FSEL R38, R38, RZ, P3 ;  /* 0x000000ff26267208 */ /* 0x000fe20001800000 */
[----:B------:R-:W-:Y:S01]  /*8de0*/  FFMA.FTZ R75, R36, R75, 1.1641532182693481445e-10 ;  /* 0x2f000000244b7423 */ /* 0x000fe2000001004b */
[----:B------:R-:W-:Y:S01]  /*8df0*/  FMUL.FTZ R39, R39, R74 ;  /* 0x0000004a27277220 */ /* 0x000fe20000410000 */
[----:B------:R-:W-:-:S03]  /*8e00*/  FSEL R36, R76, RZ, P1 ;  /* 0x000000ff4c247208 */ /* 0x000fc60000800000 */
[----:B------:R-:W-:-:S04]  /*8e10*/  FSETP.GTU.FTZ.AND P4, PT, R75, R18, PT ;  /* 0x000000124b00720b */ /* 0x000fc80003f9c000 */
[----:B------:R-:W-:Y:S02]  /*8e20*/  FSEL R39, R39, RZ, !P4 ;  /* 0x000000ff27277208 */ /* 0x000fe40006000000 */
[----:B------:R-:W-:-:S13]  /*8e30*/  PLOP3.LUT P4, PT, P4, PT, PT, 0x8, 0x80 ;  /* 0x000000000080781c */ /* 0x000fda000278e170 */
.L_x_16718:
[----:B------:R-:W0:Y:S01]  /*8e40*/  LDC.64 R54, c[0x0][0x3a8] ;  /* 0x0000ea00ff367b82 */ /* 0x000e220000000a00 */
[----:B------:R-:W-:Y:S02]  /*8e50*/  SEL R18, RZ, 0x1000000, !P4 ;  /* 0x01000000ff127807 */ /* 0x000fe40006000000 */
[----:B------:R-:W-:Y:S02]  /*8e60*/  SEL R73, RZ, 0x10000, !P3 ;  /* 0x00010000ff497807 */ /* 0x000fe40005800000 */
[----:B------:R-:W-:-:S03]  /*8e70*/  SEL R72, RZ, 0x100, !P2 ;  /* 0x00000100ff487807 */ /* 0x000fc60005000000 */
[----:B------:R-:W1:Y:S01]  /*8e80*/  LDC.64 R52, c[0x0][0x3b0] ;  /* 0x0000ec00ff347b82 */ /* 0x000e620000000a00 */
[----:B------:R-:W-:Y:S02]  /*8e90*/  IADD3 R18, PT, PT, R72, R18, R73 ;  /* 0x0000001248127210 */ /* 0x000fe40007ffe049 */
[----:B------:R-:W-:-:S04]  /*8ea0*/  SEL R73, RZ, 0x1, !P1 ;  /* 0x00000001ff497807 */ /* 0x000fc80004800000 */
[----:B------:R-:W-:Y:S01]  /*8eb0*/  IADD3 R73, PT, PT, R18, R73, RZ ;  /* 0x0000004912497210 */ /* 0x000fe20007ffe0ff */
[----:B------:R-:W-:Y:S02]  /*8ec0*/  IMAD.MOV.U32 R18, RZ, RZ, R80 ;  /* 0x000000ffff127224 */ /* 0x000fe400078e0050 */
[----:B0-----:R-:W-:-:S05]  /*8ed0*/  IMAD.WIDE.U32 R54, R70, 0x10, R54 ;  /* 0x0000001046367825 */ /* 0x001fca00078e0036 */
[----:B------:R0:W-:Y:S01]  /*8ee0*/  STG.E.128 desc[UR6][R54.64], R36 ;  /* 0x0000002436007986 */ /* 0x0001e2000c101d06 */
[C---:B-1----:R-:W-:Y:S01]  /*8ef0*/  IMAD.WIDE.U32 R52, R70.reuse, 0x4, R52 ;  /* 0x0000000446347825 */ /* 0x042fe200078e0034 */
[----:B------:R-:W-:-:S04]  /*8f00*/  IADD3 R70, PT, PT, R70, 0x100, RZ ;  /* 0x0000010046467810 */ /* 0x000fc80007ffe0ff */
[----:B------:R0:W-:Y:S03]  /*8f10*/  STG.E desc[UR6][R52.64], R73 ;  /* 0x0000004934007986 */ /* 0x0001e6000c101906 */
.L_x_16696:
[----:B------:R-:W-:Y:S05]  /*8f20*/  BSYNC.RECONVERGENT B0 ;  /* 0x0000000000007941 */ /* 0x000fea0003800200 */
.L_x_16695:
        /* <DEDUP_REMOVED lines=29> */
.L_x_16744:
        /* <DEDUP_REMOVED lines=13> */
.L_x_16746:
[----:B------:R-:W-:Y:S05]  /*91d0*/  BSYNC.RECONVERGENT B2 ;  /* 0x0000000000027941 */ /* 0x000fea0003800200 */
.L_x_16745:
        /* <DEDUP_REMOVED lines=42> */
.L_x_16743:
[----:B------:R-:W-:Y:S05]  /*9480*/  BSYNC.RECONVERGENT B1 ;  /* 0x0000000000017941 */ /* 0x000fea0003800200 */
.L_x_16742:
        /* <DEDUP_REMOVED lines=9> */
[----:B-1----:R-:W-:Y:S02]  /*9520*/  FSETP.GTU.FTZ.AND P1, PT, R10, R73, PT ;  /* 0x000000490a00720b */ /* 0x002fe40003f3c000 */
        /* <DEDUP_REMOVED lines=14> */
.L_x_16749:
        /* <DEDUP_REMOVED lines=13> */
.L_x_16751:
[----:B------:R-:W-:Y:S05]  /*96e0*/  BSYNC.RECONVERGENT B2 ;  /* 0x0000000000027941 */ /* 0x000fea0003800200 */
.L_x_16750:
        /* <DEDUP_REMOVED lines=43> */
.L_x_16748:
[----:B------:R-:W-:Y:S05]  /*99a0*/  BSYNC.RECONVERGENT B1 ;  /* 0x0000000000017941 */ /* 0x000fea0003800200 */
.L_x_16747:
        /* <DEDUP_REMOVED lines=21> */
.L_x_16754:
        /* <DEDUP_REMOVED lines=13> */
.L_x_16756:
[----:B------:R-:W-:Y:S05]  /*9bd0*/  BSYNC.RECONVERGENT B2 ;  /* 0x0000000000027941 */ /* 0x000fea0003800200 */
.L_x_16755:
        /* <DEDUP_REMOVED lines=43> */
.L_x_16753:
[----:B------:R-:W-:Y:S05]  /*9e90*/  BSYNC.RECONVERGENT B1 ;  /* 0x0000000000017941 */ /* 0x000fea0003800200 */
.L_x_16752:
[----:B------:R-:W-:Y:S01]  /*9ea0*/  I2FP.F32.U32 R10, R10 ;  /* 0x0000000a000a7245 */ /* 0x000fe20000201000 */
[----:B------:R-:W-:Y:S01]  /*9eb0*/  FMUL.FTZ R53, R42, UR4 ;  /* 0x000000042a357c20 */ /* 0x000fe20008410000 */
[----:B------:R-:W-:Y:S01]  /*9ec0*/  ISETP.NE.AND P4, PT, R75, 0x1, PT ;  /* 0x000000014b00780c */ /* 0x000fe20003f85270 */
[----:B------:R-:W-:Y:S01]  /*9ed0*/  BSSY.RECONVERGENT B1, `(.L_x_16757) ;  /* 0x000004b000017945 */ /* 0x000fe20003800200 */
[----:B------:R-:W-:Y:S01]  /*9ee0*/  MOV R74, R30 ;  /* 0x0000001e004a7202 */ /* 0x000fe20000000f00 */
[----:B------:R-:W-:Y:S01]  /*9ef0*/  FFMA.FTZ R10, R10, R83, 1.1641532182693481445e-10 ;  /* 0x2f0000000a0a7423 */ /* 0x000fe20000010053 */
[----:B------:R-:W-:-:S04]  /*9f00*/  FMUL.FTZ R53, R53, R18 ;  /* 0x0000001235357220 */ /* 0x000fc80000410000 */
        /* <DEDUP_REMOVED lines=14> */
.L_x_16759:
        /* <DEDUP_REMOVED lines=13> */
.L_x_16761:
[----:B------:R-:W-:Y:S05]  /*a0c0*/  BSYNC.RECONVERGENT B2 ;  /* 0x0000000000027941 */ /* 0x000fea0003800200 */
.L_x_16760:
        /* <DEDUP_REMOVED lines=43> */
.L_x_16758:
[----:B------:R-:W-:Y:S05]  /*a380*/  BSYNC.RECONVERGENT B1 ;  /* 0x0000000000017941 */ /* 0x000fea0003800200 */
.L_x_16757:
        /* <DEDUP_REMOVED lines=9> */
.L_x_16741:
        /* <DEDUP_REMOVED lines=16> */
.L_x_16765:
        /* <DEDUP_REMOVED lines=13> */
.L_x_16767:
[----:B------:R-:W-:Y:S05]  /*a5f0*/  BSYNC.RECONVERGENT B2 ;  /* 0x0000000000027941 */ /* 0x000fea0003800200 */
.L_x_16766:
        /* <DEDUP_REMOVED lines=42> */
.L_x_16764:
[----:B------:R-:W-:Y:S05]  /*a8a0*/  BSYNC.RECONVERGENT B1 ;  /* 0x0000000000017941 */ /* 0x000fea0003800200 */
.L_x_16763:
[----:B------:R-:W0:Y:S01]  /*a8b0*/  LDC R18, c[0x0][0x404] ;  /* 0x00010100ff127b82 */ /* 0x000e220000000800 */
[----:B------:R-:W-:Y:S01]  /*a8c0*/  ISETP.NE.AND P2, PT, R54, 0x1, PT ;  /* 0x000000013600780c */ /* 0x000fe20003f45270 */
[----:B------:R-:W-:Y:S01]  /*a8d0*/  IMAD.MOV.U32 R76, RZ, RZ, 0x2f800000 ;  /* 0x2f800000ff4c7424 */ /* 0x000fe200078e00ff */
[----:B------:R-:W-:Y:S01]  /*a8e0*/  I2FP.F32.U32 R53, R52 ;  /* 0x0000003400357245 */ /* 0x000fe20000201000 */
[----:B-----5:R-:W-:Y:S01]  /*a8f0*/  FMUL.FTZ R40, R40, UR4 ;  /* 0x0000000428287c20 */ /* 0x020fe20008410000 */
[----:B------:R-:W-:Y:S01]  /*a900*/  BSSY.RECONVERGENT B1, `(.L_x_16768) ;  /* 0x0000049000017945 */ /* 0x000fe20003800200 */
[----:B------:R-:W-:Y:S01]  /*a910*/  MOV R52, 0x2 ;  /* 0x0000000200347802 */ /* 0x000fe20000000f00 */
[----:B------:R-:W-:Y:S01]  /*a920*/  IMAD.MOV.U32 R10, RZ, RZ, R30 ;  /* 0x000000ffff0a7224 */ /* 0x000fe200078e001e */
        /* <DEDUP_REMOVED lines=13> */
.L_x_16770:
        /* <DEDUP_REMOVED lines=13> */
.L_x_16772:
[----:B------:R-:W-:Y:S05]  /*aad0*/  BSYNC.RECONVERGENT B2 ;  /* 0x0000000000027941 */ /* 0x000fea0003800200 */
.L_x_16771:
        /* <DEDUP_REMOVED lines=43> */
.L_x_16769:
[----:B------:R-:W-:Y:S05]  /*ad90*/  BSYNC.RECONVERGENT B1 ;  /* 0x0000000000017941 */ /* 0x000fea0003800200 */
.L_x_16768:
[----:B------:R-:W-:Y:S01]  /*ada0*/  ISETP.NE.AND P3, PT, R52, 0x1, PT ;  /* 0x000000013400780c */ /* 0x000fe20003f65270 */
[----:B------:R-:W-:Y:S01]  /*adb0*/  FMUL.FTZ R78, R41, UR4 ;  /* 0x00000004294e7c20 */ /* 0x000fe20008410000 */
[----:B------:R-:W-:Y:S01]  /*adc0*/  I2FP.F32.U32 R53, R10 ;  /* 0x0000000a00357245 */ /* 0x000fe20000201000 */
[----:B------:R-:W-:Y:S01]  /*add0*/  BSSY.RECONVERGENT B1, `(.L_x_16773) ;  /* 0x0000048000017945 */ /* 0x000fe20003800200 */
[----:B------:R-:W-:Y:S01]  /*ade0*/  IMAD.MOV.U32 R40, RZ, RZ, 0x2 ;  /* 0x00000002ff287424 */ /* 0x000fe200078e00ff */
[----:B------:R-:W-:Y:S01]  /*adf0*/  MOV R10, R30 ;  /* 0x0000001e000a7202 */ /* 0x000fe20000000f00 */
        /* <DEDUP_REMOVED lines=12> */
.L_x_16775:
        /* <DEDUP_REMOVED lines=13> */
.L_x_16777:
[----:B------:R-:W-:Y:S05]  /*af90*/  BSYNC.RECONVERGENT B2 ;  /* 0x0000000000027941 */ /* 0x000fea0003800200 */
.L_x_16776:
        /* <DEDUP_REMOVED lines=43> */
.L_x_16774:
[----:B------:R-:W-:Y:S05]  /*b250*/  BSYNC.RECONVERGENT B1 ;  /* 0x0000000000017941 */ /* 0x000fea0003800200 */
.L_x_16773:
        /* <DEDUP_REMOVED lines=18> */
.L_x_16780:
        /* <DEDUP_REMOVED lines=13> */
.L_x_16782:
[----:B------:R-:W-:Y:S05]  /*b450*/  BSYNC.RECONVERGENT B2 ;  /* 0x0000000000027941 */ /* 0x000fea0003800200 */
.L_x_16781:
        /* <DEDUP_REMOVED lines=43> */
.L_x_16779:
[----:B------:R-:W-:Y:S05]  /*b710*/  BSYNC.RECONVERGENT B1 ;  /* 0x0000000000017941 */ /* 0x000fea0003800200 */
.L_x_16778:
[----:B------:R-:W-:Y:S01]  /*b720*/  I2FP.F32.U32 R41, R41 ;  /* 0x0000002900297245 */ /* 0x000fe20000201000 */
[----:B------:R-:W-:Y:S01]  /*b730*/  FMUL.FTZ R40, R43, UR4 ;  /* 0x000000042b287c20 */ /* 0x000fe20008410000 */
[----:B------:R-:W-:-:S03]  /*b740*/  FSEL R42, R42, RZ, P3 ;  /* 0x000000ff2a2a7208 */ /* 0x000fc60001800000 */
[----:B------:R-:W-:Y:S01]  /*b750*/  FFMA.FTZ R41, R41, R76, 1.1641532182693481445e-10 ;  /* 0x2f00000029297423 */ /* 0x000fe2000001004c */
[----:B------:R-:W-:-:S04]  /*b760*/  FMUL.FTZ R40, R40, R73 ;  /* 0x0000004928287220 */ /* 0x000fc80000410000 */
[----:B------:R-:W-:Y:S02]  /*b770*/  FSETP.GTU.FTZ.AND P4, PT, R41, R18, PT ;  /* 0x000000122900720b */ /* 0x000fe40003f9c000 */
[----:B------:R-:W-:Y:S02]  /*b780*/  FSEL R41, R78, RZ, P2 ;  /* 0x000000ff4e297208 */ /* 0x000fe40001000000 */
[----:B------:R-:W-:Y:S02]  /*b790*/  FSEL R43, R40, RZ, !P4 ;  /* 0x000000ff282b7208 */ /* 0x000fe40006000000 */
[----:B------:R-:W-:Y:S02]  /*b7a0*/  PLOP3.LUT P4, PT, P4, PT, PT, 0x8, 0x80 ;  /* 0x000000000080781c */ /* 0x000fe4000278e170 */
[----:B------:R-:W-:-:S11]  /*b7b0*/  FSEL R40, R77, RZ, P1 ;  /* 0x000000ff4d287208 */ /* 0x000fd60000800000 */
.L_x_16762:
        /* <DEDUP_REMOVED lines=14> */
.L_x_16740:
[----:B------:R-:W-:Y:S05]  /*b8a0*/  BSYNC.RECONVERGENT B0 ;  /* 0x0000000000007941 */ /* 0x000fea0003800200 */
.L_x_16739:
        /* <DEDUP_REMOVED lines=29> */
.L_x_16788:
        /* <DEDUP_REMOVED lines=13> */
.L_x_16790:
[----:B------:R-:W-:Y:S05]  /*bb50*/  BSYNC.RECONVERGENT B2 ;  /* 0x0000000000027941 */ /* 0x000fea0003800200 */
.L_x_16789:
        /* <DEDUP_REMOVED lines=41> */
[----:B------:R-:W-:-:S07]  /*bdf0*/  HFMA2 R74, -RZ, RZ, 0, 0 ;  /* 0x00000000ff4a7431 */ /* 0x000fce00000001ff */
.L_x_16787:
[----:B------:R-:W-:Y:S05]  /*be00*/  BSYNC.RECONVERGENT B1 ;  /* 0x0000000000017941 */ /* 0x000fea0003800200 */
.L_x_16786:
        /* <DEDUP_REMOVED lines=24> */
.L_x_16793:
        /* <DEDUP_REMOVED lines=13> */
.L_x_16795:
[----:B------:R-:W-:Y:S05]  /*c060*/  BSYNC.RECONVERGENT B2 ;  /* 0x0000000000027941 */ /* 0x000fea0003800200 */
.L_x_16794:
        /* <DEDUP_REMOVED lines=43> */
.L_x_16792:
[----:B------:R-:W-:Y:S05]  /*c320*/  BSYNC.RECONVERGENT B1 ;  /* 0x0000000000017941 */ /* 0x000fea0003800200 */
.L_x_16791:
[----:B------:R-:W-:Y:S01]  /*c330*/  I2FP.F32.U32 R75, R10 ;  /* 0x0000000a004b7245 */ /* 0x000fe20000201000 */
[----:B------:R-:W-:Y:S01]  /*c340*/  FMUL.FTZ R45, R45, UR4 ;  /* 0x000000042d2d7c20 */ /* 0x000fe20008410000 */
[----:B------:R-:W-:Y:S01]  /*c350*/  ISETP.NE.AND P3, PT, R52, 0x1, PT ;  /* 0x000000013400780c */ /* 0x000fe20003f65270 */
[----:B------:R-:W-:Y:S01]  /*c360*/  BSSY.RECONVERGENT B1, `(.L_x_16796) ;  /* 0x000004b000017945 */ /* 0x000fe20003800200 */
[----:B------:R-:W-:Y:S02]  /*c370*/  IMAD.MOV.U32 R76, RZ, RZ, 0x2 ;  /* 0x00000002ff4c7424 */ /* 0x000fe400078e00ff */
[----:B------:R-:W-:Y:S01]  /*c380*/  FFMA.FTZ R10, R75, R84, 1.1641532182693481445e-10 ;  /* 0x2f0000004b0a7423 */ /* 0x000fe20000010054 */
[----:B------:R-:W-:Y:S01]  /*c390*/  FMUL.FTZ R45, R45, R18 ;  /* 0x000000122d2d7220 */ /* 0x000fe20000410000 */
[----:B------:R-:W-:-:S03]  /*c3a0*/  MOV R74, R30 ;  /* 0x0000001e004a7202 */ /* 0x000fc60000000f00 */
        /* <DEDUP_REMOVED lines=13> */
.L_x_16798:
        /* <DEDUP_REMOVED lines=13> */
.L_x_16800:
[----:B------:R-:W-:Y:S05]  /*c550*/  BSYNC.RECONVERGENT B2 ;  /* 0x0000000000027941 */ /* 0x000fea0003800200 */
.L_x_16799:
        /* <DEDUP_REMOVED lines=43> */
.L_x_16797:
[----:B------:R-:W-:Y:S05]  /*c810*/  BSYNC.RECONVERGENT B1 ;  /* 0x0000000000017941 */ /* 0x000fea0003800200 */
.L_x_16796:
[----:B------:R-:W-:Y:S01]  /*c820*/  I2FP.F32.U32 R53, R74 ;  /* 0x0000004a00357245 */ /* 0x000fe20000201000 */
[----:B------:R-:W-:Y:S01]  /*c830*/  FMUL.FTZ R75, R46, UR4 ;  /* 0x000000042e4b7c20 */ /* 0x000fe20008410000 */
[----:B------:R-:W-:Y:S01]  /*c840*/  ISETP.NE.AND P4, PT, R76, 0x1, PT ;  /* 0x000000014c00780c */ /* 0x000fe20003f85270 */
[----:B------:R-:W-:Y:S02]  /*c850*/  BSSY.RECONVERGENT B1, `(.L_x_16801) ;  /* 0x000004b000017945 */ /* 0x000fe40003800200 */
[----:B------:R-:W-:Y:S01]  /*c860*/  FFMA.FTZ R10, R53, R84, 1.1641532182693481445e-10 ;  /* 0x2f000000350a7423 */ /* 0x000fe20000010054 */
[----:B------:R-:W-:Y:S01]  /*c870*/  FMUL.FTZ R75, R75, R18 ;  /* 0x000000124b4b7220 */ /* 0x000fe20000410000 */
[----:B------:R-:W-:-:S03]  /*c880*/  IMAD.MOV.U32 R53, RZ, RZ, R30 ;  /* 0x000000ffff357224 */ /* 0x000fc600078e001e */
        /* <DEDUP_REMOVED lines=14> */
.L_x_16803:
        /* <DEDUP_REMOVED lines=13> */
.L_x_16805:
[----:B------:R-:W-:Y:S05]  /*ca40*/  BSYNC.RECONVERGENT B2 ;  /* 0x0000000000027941 */ /* 0x000fea0003800200 */
.L_x_16804:
        /* <DEDUP_REMOVED lines=43> */
.L_x_16802:
[----:B------:R-:W-:Y:S05]  /*cd00*/  BSYNC.RECONVERGENT B1 ;  /* 0x0000000000017941 */ /* 0x000fea0003800200 */
.L_x_16801:
        /* <DEDUP_REMOVED lines=9> */
.L_x_16785:
        /* <DEDUP_REMOVED lines=16> */
.L_x_16809:
        /* <DEDUP_REMOVED lines=13> */
.L_x_16811:
[----:B------:R-:W-:Y:S05]  /*cf70*/  BSYNC.RECONVERGENT B2 ;  /* 0x0000000000027941 */ /* 0x000fea0003800200 */
.L_x_16810:
        /* <DEDUP_REMOVED lines=42> */
.L_x_16808:
[----:B------:R-:W-:Y:S05]  /*d220*/  BSYNC.RECONVERGENT B1 ;  /* 0x0000000000017941 */ /* 0x000fea0003800200 */
.L_x_16807:
[----:B------:R-:W0:Y:S01]  /*d230*/  LDC R18, c[0x0][0x404] ;  /* 0x00010100ff127b82 */ /* 0x000e220000000800 */
[----:B------:R-:W-:Y:S01]  /*d240*/  ISETP.NE.AND P2, PT, R54, 0x1, PT ;  /* 0x000000013600780c */ /* 0x000fe20003f45270 */
[----:B------:R-:W-:Y:S01]  /*d250*/  HFMA2 R10, -RZ, RZ, 0.1171875, 0 ;  /* 0x2f800000ff0a7431 */ /* 0x000fe200000001ff */
        /* <DEDUP_REMOVED lines=18> */
.L_x_16814:
        /* <DEDUP_REMOVED lines=13> */
.L_x_16816:
[----:B------:R-:W-:Y:S05]  /*d450*/  BSYNC.RECONVERGENT B2 ;  /* 0x0000000000027941 */ /* 0x000fea0003800200 */
.L_x_16815:
        /* <DEDUP_REMOVED lines=43> */
.L_x_16813:
[----:B------:R-:W-:Y:S05]  /*d710*/  BSYNC.RECONVERGENT B1 ;  /* 0x0000000000017941 */ /* 0x000fea0003800200 */
.L_x_16812:
        /* <DEDUP_REMOVED lines=18> */
.L_x_16819:
        /* <DEDUP_REMOVED lines=13> */
.L_x_16821:
[----:B------:R-:W-:Y:S05]  /*d910*/  BSYNC.RECONVERGENT B2 ;  /* 0x0000000000027941 */ /* 0x000fea0003800200 */
.L_x_16820:
        /* <DEDUP_REMOVED lines=43> */
.L_x_16818:
[----:B------:R-:W-:Y:S05]  /*dbd0*/  BSYNC.RECONVERGENT B1 ;  /* 0x0000000000017941 */ /* 0x000fea0003800200 */
.L_x_16817:
[----:B------:R-:W-:Y:S01]  /*dbe0*/  ISETP.NE.AND P4, PT, R44, 0x1, PT ;  /* 0x000000012c00780c */ /* 0x000fe20003f85270 */
[----:B------:R-:W-:Y:S01]  /*dbf0*/  FMUL.FTZ R53, R46, UR4 ;  /* 0x000000042e357c20 */ /* 0x000fe20008410000 */
[----:B------:R-:W-:Y:S01]  /*dc00*/  I2FP.F32.U32 R45, R45 ;  /* 0x0000002d002d7245 */ /* 0x000fe20000201000 */
[----:B------:R-:W-:Y:S01]  /*dc10*/  BSSY.RECONVERGENT B1, `(.L_x_16822) ;  /* 0x0000048000017945 */ /* 0x000fe20003800200 */
[----:B------:R-:W-:Y:S01]  /*dc20*/  MOV R52, R30 ;  /* 0x0000001e00347202 */ /* 0x000fe20000000f00 */
[----:B------:R-:W-:Y:S02]  /*dc30*/  FMUL.FTZ R46, R53, R76 ;  /* 0x0000004c352e7220 */ /* 0x000fe40000410000 */
[----:B------:R-:W-:Y:S01]  /*dc40*/  FFMA.FTZ R45, R45, R10, 1.1641532182693481445e-10 ;  /* 0x2f0000002d2d7423 */ /* 0x000fe2000001000a */
[----:B------:R-:W-:-:S04]  /*dc50*/  IMAD.MOV.U32 R10, RZ, RZ, 0x2 ;  /* 0x00000002ff0a7424 */ /* 0x000fc800078e00ff */
        /* <DEDUP_REMOVED lines=10> */
.L_x_16824:
        /* <DEDUP_REMOVED lines=13> */
.L_x_16826:
[----:B------:R-:W-:Y:S05]  /*ddd0*/  BSYNC.RECONVERGENT B2 ;  /* 0x0000000000027941 */ /* 0x000fea0003800200 */
.L_x_16825:
        /* <DEDUP_REMOVED lines=43> */
.L_x_16823:
[----:B------:R-:W-:Y:S05]  /*e090*/  BSYNC.RECONVERGENT B1 ;  /* 0x0000000000017941 */ /* 0x000fea0003800200 */
.L_x_16822:
[----:B------:R-:W-:Y:S01]  /*e0a0*/  I2FP.F32.U32 R44, R52 ;  /* 0x00000034002c7245 */ /* 0x000fe20000201000 */
[----:B------:R-:W-:Y:S02]  /*e0b0*/  HFMA2 R45, -RZ, RZ, 0.1171875, 0 ;  /* 0x2f800000ff2d7431 */ /* 0x000fe400000001ff */
[----:B------:R-:W-:Y:S01]  /*e0c0*/  FMUL.FTZ R47, R47, UR4 ;  /* 0x000000042f2f7c20 */ /* 0x000fe20008410000 */
[----:B------:R-:W-:Y:S02]  /*e0d0*/  FSEL R46, R46, RZ, P3 ;  /* 0x000000ff2e2e7208 */ /* 0x000fe40001800000 */
[----:B------:R-:W-:Y:S01]  /*e0e0*/  FFMA.FTZ R45, R44, R45, 1.1641532182693481445e-10 ;  /* 0x2f0000002c2d7423 */ /* 0x000fe2000001002d */
[----:B------:R-:W-:Y:S01]  /*e0f0*/  FMUL.FTZ R47, R47, R76 ;  /* 0x0000004c2f2f7220 */ /* 0x000fe20000410000 */
[----:B------:R-:W-:-:S03]  /*e100*/  FSEL R44, R77, RZ, P1 ;  /* 0x000000ff4d2c7208 */ /* 0x000fc60000800000 */
[----:B------:R-:W-:Y:S02]  /*e110*/  FSETP.GTU.FTZ.AND P4, PT, R45, R18, PT ;  /* 0x000000122d00720b */ /* 0x000fe40003f9c000 */
[----:B------:R-:W-:Y:S02]  /*e120*/  FSEL R45, R78, RZ, P2 ;  /* 0x000000ff4e2d7208 */ /* 0x000fe40001000000 */
[----:B------:R-:W-:Y:S02]  /*e130*/  FSEL R47, R47, RZ, !P4 ;  /* 0x000000ff2f2f7208 */ /* 0x000fe40006000000 */
[----:B------:R-:W-:-:S13]  /*e140*/  PLOP3.LUT P4, PT, P4, PT, PT, 0x8, 0x80 ;  /* 0x000000000080781c */ /* 0x000fda000278e170 */
.L_x_16806:
        /* <DEDUP_REMOVED lines=14> */
.L_x_16784:
[----:B------:R-:W-:Y:S05]  /*e230*/  BSYNC.RECONVERGENT B0 ;  /* 0x0000000000007941 */ /* 0x000fea0003800200 */
.L_x_16783:
        /* <DEDUP_REMOVED lines=28> */
.L_x_16832:
        /* <DEDUP_REMOVED lines=13> */
.L_x_16834:
[----:B------:R-:W-:Y:S05]  /*e4d0*/  BSYNC.RECONVERGENT B2 ;  /* 0x0000000000027941 */ /* 0x000fea0003800200 */
.L_x_16833:
        /* <DEDUP_REMOVED lines=42> */
.L_x_16831:
[----:B------:R-:W-:Y:S05]  /*e780*/  BSYNC.RECONVERGENT B1 ;  /* 0x0000000000017941 */ /* 0x000fea0003800200 */
.L_x_16830:
[----:B------:R-:W0:Y:S01]  /*e790*/  LDC R18, c[0x0][0x408] ;  /* 0x00010200ff127b82 */ /* 0x000e220000000800 */
[----:B------:R-:W-:Y:S01]  /*e7a0*/  I2FP.F32.U32 R75, R75 ;  /* 0x0000004b004b7245 */ /* 0x000fe20000201000 */
[----:B------:R-:W-:Y:S01]  /*e7b0*/  IMAD.MOV.U32 R86, RZ, RZ, 0x2f800000 ;  /* 0x2f800000ff567424 */ /* 0x000fe200078e00ff */
[----:B------:R-:W-:Y:S01]  /*e7c0*/  ISETP.NE.AND P3, PT, R74, 0x1, PT ;  /* 0x000000014a00780c */ /* 0x000fe20003f65270 */
[----:B-----5:R-:W-:Y:S01]  /*e7d0*/  FMUL.FTZ R77, R48, UR4 ;  /* 0x00000004304d7c20 */ /* 0x020fe20008410000 */
[----:B------:R-:W-:Y:S01]  /*e7e0*/  BSSY.RECONVERGENT B1, `(.L_x_16835) ;  /* 0x000004c000017945 */ /* 0x000fe20003800200 */
[----:B------:R-:W-:Y:S01]  /*e7f0*/  FFMA.FTZ R10, R75, R86, 1.1641532182693481445e-10 ;  /* 0x2f0000004b0a7423 */ /* 0x000fe20000010056 */
[----:B------:R-:W-:Y:S01]  /*e800*/  MOV R76, 0x2 ;  /* 0x00000002004c7802 */ /* 0x000fe20000000f00 */
[----:B------:R-:W1:Y:S01]  /*e810*/  LDC R85, c[0x0][0x404] ;  /* 0x00010100ff557b82 */ /* 0x000e620000000800 */
[----:B0-----:R-:W-:Y:S02]  /*e820*/  FMUL.FTZ R77, R77, R18 ;  /* 0x000000124d4d7220 */ /* 0x001fe40000410000 */
[----:B-1----:R-:W-:Y:S01]  /*e830*/  FSETP.GTU.FTZ.AND P2, PT, R10, R85, PT ;  /* 0x000000550a00720b */ /* 0x002fe20003f5c000 */
        /* <DEDUP_REMOVED lines=13> */
.L_x_16837:
        /* <DEDUP_REMOVED lines=13> */
.L_x_16839:
[----:B------:R-:W-:Y:S05]  /*e9e0*/  BSYNC.RECONVERGENT B2 ;  /* 0x0000000000027941 */ /* 0x000fea0003800200 */
.L_x_16838:
        /* <DEDUP_REMOVED lines=43> */
.L_x_16836:
[----:B------:R-:W-:Y:S05]  /*eca0*/  BSYNC.RECONVERGENT B1 ;  /* 0x0000000000017941 */ /* 0x000fea0003800200 */
.L_x_16835:
        /* <DEDUP_REMOVED lines=21> */
.L_x_16842:
        /* <DEDUP_REMOVED lines=13> */
.L_x_16844:
[----:B------:R-:W-:Y:S05]  /*eed0*/  BSYNC.RECONVERGENT B2 ;  /* 0x0000000000027941 */ /* 0x000fea0003800200 */
.L_x_16843:
        /* <DEDUP_REMOVED lines=43> */
.L_x_16841:
[----:B------:R-:W-:Y:S05]  /*f190*/  BSYNC.RECONVERGENT B1 ;  /* 0x0000000000017941 */ /* 0x000fea0003800200 */
.L_x_16840:
        /* <DEDUP_REMOVED lines=21> */
.L_x_16847:
        /* <DEDUP_REMOVED lines=13> */
.L_x_16849:
[----:B------:R-:W-:Y:S05]  /*f3c0*/  BSYNC.RECONVERGENT B2 ;  /* 0x0000000000027941 */ /* 0x000fea0003800200 */
.L_x_16848:
        /* <DEDUP_REMOVED lines=43> */
.L_x_16846:
[----:B------:R-:W-:Y:S05]  /*f680*/  BSYNC.RECONVERGENT B1 ;  /* 0x0000000000017941 */ /* 0x000fea0003800200 */
.L_x_16845:
        /* <DEDUP_REMOVED lines=9> */
.L_x_16829:
        /* <DEDUP_REMOVED lines=16> */
.L_x_16853:
        /* <DEDUP_REMOVED lines=13> */
.L_x_16855:
[----:B------:R-:W-:Y:S05]  /*f8f0*/  BSYNC.RECONVERGENT B2 ;  /* 0x0000000000027941 */ /* 0x000fea0003800200 */
.L_x_16854:
        /* <DEDUP_REMOVED lines=42> */
.L_x_16852:
[----:B------:R-:W-:Y:S05]  /*fba0*/  BSYNC.RECONVERGENT B1 ;  /* 0x0000000000017941 */ /* 0x000fea0003800200 */
.L_x_16851:
        /* <DEDUP_REMOVED lines=9> */
[----:B------:R-:W-:-:S04]  /*fc40*/  MOV R10, R30 ;  /* 0x0000001e000a7202 */ /* 0x000fc80000000f00 */
        /* <DEDUP_REMOVED lines=11> */
.L_x_16858:
        /* <DEDUP_REMOVED lines=13> */
.L_x_16860:
[----:B------:R-:W-:Y:S05]  /*fdd0*/  BSYNC.RECONVERGENT B2 ;  /* 0x0000000000027941 */ /* 0x000fea0003800200 */
.L_x_16859:
        /* <DEDUP_REMOVED lines=43> */
.L_x_16857:
[----:B------:R-:W-:Y:S05]  /*10090*/  BSYNC.RECONVERGENT B1 ;  /* 0x0000000000017941 */ /* 0x000fea0003800200 */
.L_x_16856:
        /* <DEDUP_REMOVED lines=18> */
.L_x_16863:
        /* <DEDUP_REMOVED lines=13> */
.L_x_16865:
[----:B------:R-:W-:Y:S05]  /*10290*/  BSYNC.RECONVERGENT B2 ;  /* 0x0000000000027941 */ /* 0x000fea0003800200 */
.L_x_16864:
        /* <DEDUP_REMOVED lines=43> */
.L_x_16862:
[----:B------:R-:W-:Y:S05]  /*10550*/  BSYNC.RECONVERGENT B1 ;  /* 0x0000000000017941 */ /* 0x000fea0003800200 */
.L_x_16861:
        /* <DEDUP_REMOVED lines=18> */
.L_x_16868:
        /* <DEDUP_REMOVED lines=13> */
.L_x_16870:
[----:B------:R-:W-:Y:S05]  /*10750*/  BSYNC.RECONVERGENT B2 ;  /* 0x0000000000027941 */ /* 0x000fea0003800200 */
.L_x_16869:
        /* <DEDUP_REMOVED lines=43> */
.L_x_16867:
[----:B------:R-:W-:Y:S05]  /*10a10*/  BSYNC.RECONVERGENT B1 ;  /* 0x0000000000017941 */ /* 0x000fea0003800200 */
.L_x_16866:
        /* <DEDUP_REMOVED lines=10> */
.L_x_16850:
        /* <DEDUP_REMOVED lines=11> */
[----:B-1----:R-:W-:-:S05]  /*10b70*/  IMAD.WIDE.U32 R52, R70, 0x4, R52 ;  /* 0x0000000446347825 */ /* 0x002fca00078e0034 */
[----:B------:R2:W-:Y:S02]  /*10b80*/  STG.E desc[UR6][R52.64], R75 ;  /* 0x0000004b34007986 */ /* 0x0005e4000c101906 */
.L_x_16828:
[----:B------:R-:W-:Y:S05]  /*10b90*/  BSYNC.RECONVERGENT B0 ;  /* 0x0000000000007941 */ /* 0x000fea0003800200 */
.L_x_16827:
[----:B0-2---:R-:W-:Y:S01]  /*10ba0*/  FADD.FTZ R52, RZ, R56 ;  /* 0x00000038ff347221 */ /* 0x005fe20000010000 */
[C---:B------:R-:W-:Y:S01]  /*10bb0*/  ISETP.GT.U32.AND P2, PT, R0.reuse, 0x1ff, PT ;  /* 0x000001ff0000780c */ /* 0x040fe20003f44070 */
[----:B------:R-:W-:Y:S01]  /*10bc0*/  BSSY.RECONVERGENT B0, `(.L_x_16871) ;  /* 0x000006f000007945 */ /* 0x000fe20003800200 */
[C---:B------:R-:W-:Y:S01]  /*10bd0*/  ISETP.GT.U32.AND P3, PT, R0.reuse, 0x2ff, PT ;  /* 0x000002ff0000780c */ /* 0x040fe20003f64070 */
[----:B------:R-:W-:Y:S01]  /*10be0*/  FADD.FTZ R53, R57, R52 ;  /* 0x0000003439357221 */ /* 0x000fe20000010000 */
[C---:B------:R-:W-:Y:S02]  /*10bf0*/  ISETP.GT.U32.AND P4, PT, R0.reuse, 0x3ff, PT ;  /* 0x000003ff0000780c */ /* 0x040fe40003f84070 */
[----:B------:R-:W-:Y:S01]  /*10c00*/  ISETP.GT.U32.AND P5, PT, R0, 0x4ff, PT ;  /* 0x000004ff0000780c */ /* 0x000fe20003fa4070 */
[----:B------:R-:W-:Y:S01]  /*10c10*/  FADD.FTZ R52, R58, R53 ;  /* 0x000000353a347221 */ /* 0x000fe20000010000 */
[----:B------:R-:W-:Y:S02]  /*10c20*/  ISETP.GT.U32.AND P6, PT, R0, 0x5ff, PT ;  /* 0x000005ff0000780c */ /* 0x000fe40003fc4070 */
[----:B------:R-:W-:Y:S01]  /*10c30*/  LOP3.LUT R76, R68, 0x1f, RZ, 0xc0, !PT ;  /* 0x0000001f444c7812 */ /* 0x000fe200078ec0ff */
        /* <DEDUP_REMOVED lines=47> */
[----:B------:R-:W-:-:S03]  /*10f30*/  FADD.FTZ R55, R35, -R52 ;  /* 0x8000003423377221 */ /* 0x000fc60000010000 */
[----:B------:R-:W-:Y:S01]  /*10f40*/  FFMA.FTZ R54, R75, R75, R54 ;  /* 0x0000004b4b367223 */ /* 0x000fe20000010036 */
[----:B------:R-:W-:-:S03]  /*10f50*/  FADD.FTZ R75, R38, -R52 ;  /* 0x80000034264b7221 */ /* 0x000fc60000010000 */
[----:B------:R-:W-:Y:S01]  /*10f60*/  @P2 FFMA.FTZ R53, R55, R55, R54 ;  /* 0x0000003737352223 */ /* 0x000fe20000010036 */
[--C-:B------:R-:W-:Y:S01]  /*10f70*/  FADD.FTZ R54, R36, -R52.reuse ;  /* 0x8000003424367221 */ /* 0x100fe20000010000 */
[----:B------:R-:W-:Y:S01]  /*10f80*/  FADD.FTZ R55, R37, -R52 ;  /* 0x8000003425377221 */ /* 0x000fe20000010000 */
[----:B------:R-:W-:Y:S02]  /*10f90*/  ISETP.GT.U32.AND P2, PT, R76, 0x7, PT ;  /* 0x000000074c00780c */ /* 0x000fe40003f44070 */
        /* <DEDUP_REMOVED lines=8> */
[----:B------:R-:W-:Y:S02]  /*11020*/  LOP3.LUT P3, RZ, R68, 0x1f, RZ, 0xc0, !PT ;  /* 0x0000001f44ff7812 */ /* 0x000fe4000786c0ff */
[----:B------:R-:W-:-:S04]  /*11030*/  FFMA.FTZ R54, R54, R54, R53 ;  /* 0x0000003636367223 */ /* 0x000fc80000010035 */
[----:B------:R-:W-:Y:S01]  /*11040*/  FFMA.FTZ R54, R55, R55, R54 ;  /* 0x0000003737367223 */ /* 0x000fe20000010036 */
[----:B------:R-:W-:-:S03]  /*11050*/  FADD.FTZ R55, R43, -R52 ;  /* 0x800000342b377221 */ /* 0x000fc60000010000 */
[----:B------:R-:W-:Y:S01]  /*11060*/  FFMA.FTZ R54, R75, R75, R54 ;  /* 0x0000004b4b367223 */ /* 0x000fe20000010036 */
[----:B------:R-:W-:-:S03]  /*11070*/  FADD.FTZ R75, R46, -R52 ;  /* 0x800000342e4b7221 */ /* 0x000fc60000010000 */
[----:B------:R-:W-:Y:S01]  /*11080*/  @P4 FFMA.FTZ R53, R55, R55, R54 ;  /* 0x0000003737354223 */ /* 0x000fe20000010036 */
[--C-:B------:R-:W-:Y:S01]  /*11090*/  FADD.FTZ R54, R44, -R52.reuse ;  /* 0x800000342c367221 */ /* 0x100fe20000010000 */
[----:B------:R-:W-:-:S03]  /*110a0*/  FADD.FTZ R55, R45, -R52 ;  /* 0x800000342d377221 */ /* 0x000fc60000010000 */
        /* <DEDUP_REMOVED lines=32> */
.L_x_16872:
[----:B------:R-:W-:Y:S05]  /*112b0*/  BSYNC.RECONVERGENT B0 ;  /* 0x0000000000007941 */ /* 0x000fea0003800200 */
.L_x_16871:
        /* <DEDUP_REMOVED lines=12> */
.L_x_16874:
[----:B------:R-:W-:Y:S05]  /*11380*/  BSYNC.RECONVERGENT B0 ;  /* 0x0000000000007941 */ /* 0x000fea0003800200 */
.L_x_16873:
[----:B------:R-:W1:Y:S01]  /*11390*/  SHFL.DOWN PT, R55, R74, 0x4, 0x1f ;  /* 0x08801f004a377f89 */ /* 0x000e6200000e0000 */
[----:B------:R-:W-:Y:S01]  /*113a0*/  I2FP.F32.S32 R78, R74 ;  /* 0x0000004a004e7245 */ /* 0x000fe20000201400 */
[----:B------:R-:W-:Y:S01]  /*113b0*/  BSSY.RECONVERGENT B0, `(.L_x_16875) ;  /* 0x000005f000007945 */ /* 0x000fe20003800200 */
[----:B------:R-:W-:Y:S01]  /*113c0*/  ISETP.NE.AND P2, PT, RZ, UR15, PT ;  /* 0x0000000fff007c0c */ /* 0x000fe2000bf45270 */
[----:B0-----:R-:W0:Y:S04]  /*113d0*/  SHFL.DOWN PT, R75, R52, 0x4, 0x1f ;  /* 0x08801f00344b7f89 */ /* 0x001e2800000e0000 */
[----:B------:R-:W2:Y:S01]  /*113e0*/  SHFL.DOWN PT, R54, R53, 0x4, 0x1f ;  /* 0x08801f0035367f89 */ /* 0x000ea200000e0000 */
[----:B-1----:R-:W-:Y:S01]  /*113f0*/  IMAD.IADD R70, R55, 0x1, R74 ;  /* 0x0000000137467824 */ /* 0x002fe200078e024a */
[----:B------:R-:W-:-:S04]  /*11400*/  I2FP.F32.S32 R80, R55 ;  /* 0x0000003700507245 */ /* 0x000fc80000201400 */
[----:B------:R-:W-:Y:S01]  /*11410*/  I2FP.F32.S32 R76, R70 ;  /* 0x00000046004c7245 */ /* 0x000fe20000201400 */
[----:B------:R-:W1:Y:S01]  /*11420*/  SHFL.DOWN PT, R81, R70, 0x2, 0x1f ;  /* 0x08401f0046517f89 */ /* 0x000e6200000e0000 */
[C---:B0-----:R-:W-:Y:S01]  /*11430*/  FMUL.FTZ R55, R75.reuse, R80 ;  /* 0x000000504b377220 */ /* 0x041fe20000410000 */
[----:B--2---:R-:W-:Y:S01]  /*11440*/  FADD.FTZ R54, R54, R53 ;  /* 0x0000003536367221 */ /* 0x004fe20000010000 */
[----:B------:R-:W0:Y:S02]  /*11450*/  MUFU.RCP R77, R76 ;  /* 0x0000004c004d7308 */ /* 0x000e240000001000 */
[----:B------:R-:W-:Y:S01]  /*11460*/  FFMA.FTZ R82, R78, R52, R55 ;  /* 0x000000344e527223 */ /* 0x000fe20000010037 */
[----:B------:R-:W-:-:S04]  /*11470*/  FADD.FTZ R52, -R75, R52 ;  /* 0x000000344b347221 */ /* 0x000fc80000010100 */
        /* <DEDUP_REMOVED lines=11> */
[----:B0-----:R-:W-:Y:S01]  /*11530*/  FMUL.FTZ R53, R74, R81 ;  /* 0x000000514a357220 */ /* 0x001fe20000410000 */
[----:B------:R-:W-:-:S03]  /*11540*/  FADD.FTZ R74, R79, -R74 ;  /* 0x8000004a4f4a7221 */ /* 0x000fc60000010000 */
[----:B------:R-:W-:Y:S01]  /*11550*/  FFMA.FTZ R55, R76, R79, R53 ;  /* 0x0000004f4c377223 */ /* 0x000fe20000010035 */
[----:B-1----:R-:W-:Y:S01]  /*11560*/  IMAD.IADD R79, R75, 0x1, R78 ;  /* 0x000000014b4f7824 */ /* 0x002fe200078e024e */
[----:B------:R-:W0:Y:S01]  /*11570*/  SHFL.DOWN PT, R53, R54, 0x2, 0x1f ;  /* 0x08401f0036357f89 */ /* 0x000e2200000e0000 */
[----:B------:R-:W-:Y:S01]  /*11580*/  I2FP.F32.S32 R78, R78 ;  /* 0x0000004e004e7245 */ /* 0x000fe20000201400 */
[----:B--2---:R-:W-:Y:S01]  /*11590*/  FMUL.FTZ R77, R70, R55 ;  /* 0x00000037464d7220 */ /* 0x004fe20000410000 */
[----:B------:R-:W-:Y:S01]  /*115a0*/  FMUL.FTZ R55, R74, R74 ;  /* 0x0000004a4a377220 */ /* 0x000fe20000410000 */
[----:B------:R-:W-:Y:S01]  /*115b0*/  I2FP.F32.S32 R79, R79 ;  /* 0x0000004f004f7245 */ /* 0x000fe20000201400 */
[----:B------:R-:W1:Y:S02]  /*115c0*/  LDC R74, c[0x0][0x448] ;  /* 0x00011200ff4a7b82 */ /* 0x000e640000000800 */
[----:B------:R-:W2:Y:S01]  /*115d0*/  SHFL.DOWN PT, R80, R77, 0x1, 0x1f ;  /* 0x08201f004d507f89 */ /* 0x000ea200000e0000 */
[----:B------:R-:W-:-:S02]  /*115e0*/  FMUL.FTZ R55, R76, R55 ;  /* 0x000000374c377220 */ /* 0x000fc40000410000 */
[----:B------:R-:W3:Y:S02]  /*115f0*/  MUFU.RCP R79, R79 ;  /* 0x0000004f004f7308 */ /* 0x000ee40000001000 */
[----:B------:R-:W-:Y:S01]  /*11600*/  FMUL.FTZ R55, R55, R81 ;  /* 0x0000005137377220 */ /* 0x000fe20000410000 */
[----:B0-----:R-:W-:-:S04]  /*11610*/  FADD.FTZ R53, R54, R53 ;  /* 0x0000003536357221 */ /* 0x001fc80000010000 */
[----:B------:R-:W-:Y:S01]  /*11620*/  FFMA.FTZ R53, R70, R55, R53 ;  /* 0x0000003746357223 */ /* 0x000fe20000010035 */
[----:B--2---:R-:W-:-:S04]  /*11630*/  FMUL.FTZ R55, R80, R78 ;  /* 0x0000004e50377220 */ /* 0x004fc80000410000 */
[----:B------:R-:W0:Y:S01]  /*11640*/  SHFL.DOWN PT, R54, R53, 0x1, 0x1f ;  /* 0x08201f0035367f89 */ /* 0x000e2200000e0000 */
[----:B------:R-:W-:Y:S01]  /*11650*/  FFMA.FTZ R70, R52, R77, R55 ;  /* 0x0000004d34467223 */ /* 0x000fe20000010037 */
[----:B------:R-:W-:-:S03]  /*11660*/  FADD.FTZ R77, R77, -R80 ;  /* 0x800000504d4d7221 */ /* 0x000fc60000010000 */
[----:B---3--:R-:W-:Y:S01]  /*11670*/  FMUL.FTZ R70, R79, R70 ;  /* 0x000000464f467220 */ /* 0x008fe20000410000 */
[----:B------:R-:W-:-:S04]  /*11680*/  FMUL.FTZ R77, R77, R77 ;  /* 0x0000004d4d4d7220 */ /* 0x000fc80000410000 */
[----:B------:R-:W2:Y:S01]  /*11690*/  SHFL.IDX PT, R81, R70, RZ, 0x1f ;  /* 0x00001fff46517589 */ /* 0x000ea200000e0000 */
[----:B------:R-:W-:-:S04]  /*116a0*/  FMUL.FTZ R77, R52, R77 ;  /* 0x0000004d344d7220 */ /* 0x000fc80000410000 */
[----:B------:R-:W-:Y:S01]  /*116b0*/  FMUL.FTZ R77, R77, R78 ;  /* 0x0000004e4d4d7220 */ /* 0x000fe20000410000 */
[----:B0-----:R-:W-:-:S04]  /*116c0*/  FADD.FTZ R54, R53, R54 ;  /* 0x0000003635367221 */ /* 0x001fc80000010000 */
[----:B------:R-:W-:-:S06]  /*116d0*/  FFMA.FTZ R77, R79, R77, R54 ;  /* 0x0000004d4f4d7223 */ /* 0x000fcc0000010036 */
[----:B------:R-:W1:Y:S01]  /*116e0*/  SHFL.IDX PT, R77, R77, RZ, 0x1f ;  /* 0x00001fff4d4d7589 */ /* 0x000e6200000e0000 */
[C---:B--2---:R-:W-:Y:S01]  /*116f0*/  FMUL.FTZ R52, R81.reuse, R81 ;  /* 0x0000005151347220 */ /* 0x044fe20000410000 */
[----:B------:R-:W-:-:S04]  /*11700*/  FSEL R70, R81, RZ, !P2 ;  /* 0x000000ff51467208 */ /* 0x000fc80005000000 */
[----:B------:R-:W-:Y:S02]  /*11710*/  FSEL R75, R52, RZ, P2 ;  /* 0x000000ff344b7208 */ /* 0x000fe40001000000 */
[----:B------:R-:W-:-:S13]  /*11720*/  ISETP.NE.AND P2, PT, R68, RZ, PT ;  /* 0x000000ff4400720c */ /* 0x000fda0003f45270 */
[----:B------:R-:W0:Y:S01]  /*11730*/  @!P2 LDC.64 R54, c[0x0][0x3c0] ;  /* 0x0000f000ff36ab82 */ /* 0x000e220000000a00 */
[----:B-1----:R-:W-:Y:S01]  /*11740*/  FFMA.FTZ R68, R77, UR16, R74 ;  /* 0x000000104d447c23 */ /* 0x002fe2000801004a */
[----:B------:R-:W-:-:S03]  /*11750*/  IMAD.U32 R77, RZ, RZ, UR14 ;  /* 0x0000000eff4d7e24 */ /* 0x000fc6000f8e00ff */
[----:B------:R-:W-:-:S03]  /*11760*/  FADD.FTZ R68, R68, R75 ;  /* 0x0000004b44447221 */ /* 0x000fc60000010000 */
[----:B------:R-:W1:Y:S01]  /*11770*/  @!P2 LDC.64 R52, c[0x0][0x3c8] ;  /* 0x0000f200ff34ab82 */ /* 0x000e620000000a00 */
[----:B------:R-:W-:Y:S01]  /*11780*/  MOV R75, UR14 ;  /* 0x0000000e004b7c02 */ /* 0x000fe20008000f00 */
[----:B------:R-:W2:Y:S04]  /*11790*/  MUFU.RSQ R76, R68 ;  /* 0x00000044004c7308 */ /* 0x000ea80000001400 */
[----:B0-----:R-:W-:-:S05]  /*117a0*/  @!P2 IMAD.WIDE R54, R75, 0x4, R54 ;  /* 0x000000044b36a825 */ /* 0x001fca00078e0236 */
[----:B------:R0:W-:Y:S01]  /*117b0*/  @!P2 STG.E desc[UR6][R54.64], R81 ;  /* 0x000000513600a986 */ /* 0x0001e2000c101906 */
[----:B-1----:R-:W-:-:S05]  /*117c0*/  @!P2 IMAD.WIDE R52, R77, 0x4, R52 ;  /* 0x000000044d34a825 */ /* 0x002fca00078e0234 */
[----:B--2---:R0:W-:Y:S01]  /*117d0*/  @!P2 STG.E desc[UR6][R52.64], R76 ;  /* 0x0000004c3400a986 */ /* 0x0041e2000c101906 */
[----:B------:R-:W-:Y:S05]  /*117e0*/  @!P0 BRA `(.L_x_16876) ;  /* 0x00000000006c8947 */ /* 0x000fea0003800000 */
[----:B------:R-:W1:Y:S01]  /*117f0*/  LDC.64 R74, c[0x0][0x428] ;  /* 0x00010a00ff4a7b82 */ /* 0x000e620000000a00 */
[----:B0-----:R-:W-:Y:S01]  /*11800*/  SHF.R.U64 R54, R60, 0x10, R61 ;  /* 0x000000103c367819 */ /* 0x001fe2000000123d */
[--C-:B------:R-:W-:Y:S01]  /*11810*/  FADD.FTZ R53, R56, -R70.reuse ;  /* 0x8000004638357221 */ /* 0x100fe20000010000 */
[----:B------:R-:W-:Y:S01]  /*11820*/  SHF.R.U64 R68, R20, 0x10, R21 ;  /* 0x0000001014447819 */ /* 0x000fe20000001215 */
        /* <DEDUP_REMOVED lines=8> */
[----:B------:R-:W-:Y:S02]  /*118b0*/  HADD2.F32 R79, -RZ, R21.H0_H0 ;  /* 0x20000015ff4f7230 */ /* 0x000fe40000004100 */
[----:B------:R-:W-:Y:S01]  /*118c0*/  FFMA.FTZ R53, R53, R54, R68 ;  /* 0x0000003635357223 */ /* 0x000fe20000010044 */
[----:B------:R-:W-:Y:S01]  /*118d0*/  SHF.R.U32.HI R68, RZ, 0x10, R61 ;  /* 0x00000010ff447819 */ /* 0x000fe2000001163d */
[----:B------:R-:W-:Y:S01]  /*118e0*/  FFMA.FTZ R52, R52, R55, R77 ;  /* 0x0000003734347223 */ /* 0x000fe2000001004d */
[----:B------:R-:W-:Y:S01]  /*118f0*/  FADD.FTZ R55, R58, -R70 ;  /* 0x800000463a377221 */ /* 0x000fe20000010000 */
[----:B------:R-:W-:Y:S02]  /*11900*/  HADD2.F32 R77, -RZ, R89.H1_H1 ;  /* 0x30000059ff4d7230 */ /* 0x000fe40000004100 */
[----:B------:R-:W-:-:S02]  /*11910*/  HADD2.F32 R78, -RZ, R90.H0_H0 ;  /* 0x2000005aff4e7230 */ /* 0x000fc40000004100 */
[C---:B------:R-:W-:Y:S01]  /*11920*/  FMUL.FTZ R54, R76.reuse, R55 ;  /* 0x000000374c367220 */ /* 0x040fe20000410000 */
[----:B------:R-:W-:Y:S02]  /*11930*/  HADD2.F32 R68, -RZ, R68.H0_H0 ;  /* 0x20000044ff447230 */ /* 0x000fe40000004100 */
[----:B------:R-:W-:Y:S01]  /*11940*/  FMUL.FTZ R55, R76, R81 ;  /* 0x000000514c377220 */ /* 0x000fe20000410000 */
[----:B-1----:R-:W-:-:S04]  /*11950*/  IMAD.WIDE.U32 R74, R31, 0x10, R74 ;  /* 0x000000101f4a7825 */ /* 0x002fc800078e004a */
[----:B------:R-:W-:Y:S01]  /*11960*/  FFMA.FTZ R54, R54, R77, R79 ;  /* 0x0000004d36367223 */ /* 0x000fe2000001004f */
[----:B------:R-:W-:Y:S01]  /*11970*/  IADD3 R31, PT, PT, R31, 0x100, RZ ;  /* 0x000001001f1f7810 */ /* 0x000fe20007ffe0ff */
[----:B------:R-:W-:-:S05]  /*11980*/  FFMA.FTZ R55, R55, R68, R78 ;  /* 0x0000004437377223 */ /* 0x000fca000001004e */
[----:B------:R1:W-:Y:S02]  /*11990*/  STG.E.128 desc[UR6][R74.64], R52 ;  /* 0x000000344a007986 */ /* 0x0003e4000c101d06 */
.L_x_16876:
[----:B------:R-:W-:Y:S05]  /*119a0*/  BSYNC.RECONVERGENT B0 ;  /* 0x0000000000007941 */ /* 0x000fea0003800200 */
.L_x_16875:
[----:B------:R-:W-:Y:S01]  /*119b0*/  ISETP.NE.AND P0, PT, R69, RZ, PT ;  /* 0x000000ff4500720c */ /* 0x000fe20003f05270 */
[----:B------:R-:W-:-:S12]  /*119c0*/  BSSY.RECONVERGENT B0, `(.L_x_16877) ;  /* 0x000001a000007945 */ /* 0x000fd80003800200 */
[----:B------:R-:W-:Y:S05]  /*119d0*/  @!P0 BRA `(.L_x_16878) ;  /* 0x0000000000608947 */ /* 0x000fea0003800000 */
[----:B------:R-:W2:Y:S01]  /*119e0*/  LDC.64 R68, c[0x0][0x428] ;  /* 0x00010a00ff447b82 */ /* 0x000ea20000000a00 */
        /* <DEDUP_REMOVED lines=9> */
[--C-:B------:R-:W-:Y:S01]  /*11a80*/  FADD.FTZ R55, R34, -R70.reuse ;  /* 0x8000004622377221 */ /* 0x100fe20000010000 */
[----:B------:R-:W-:Y:S01]  /*11a90*/  FADD.FTZ R79, R35, -R70 ;  /* 0x80000046234f7221 */ /* 0x000fe20000010000 */
[----:B------:R-:W-:Y:S02]  /*11aa0*/  HADD2.F32 R75, -RZ, R62.H1_H1 ;  /* 0x3000003eff4b7230 */ /* 0x000fe40000004100 */
[----:B------:R-:W-:Y:S01]  /*11ab0*/  FFMA.FTZ R53, R53, R54, R74 ;  /* 0x0000003635357223 */ /* 0x000fe2000001004a */
[----:B------:R-:W-:Y:S02]  /*11ac0*/  HADD2.F32 R77, -RZ, R23.H0_H0 ;  /* 0x20000017ff4d7230 */ /* 0x000fe40000004100 */
[C---:B------:R-:W-:Y:S01]  /*11ad0*/  FMUL.FTZ R54, R76.reuse, R55 ;  /* 0x000000374c367220 */ /* 0x040fe20000410000 */
[----:B------:R-:W-:Y:S02]  /*11ae0*/  HADD2.F32 R74, -RZ, R63.H1_H1 ;  /* 0x3000003fff4a7230 */ /* 0x000fe40000004100 */
[----:B------:R-:W-:Y:S01]  /*11af0*/  FMUL.FTZ R55, R76, R79 ;  /* 0x0000004f4c377220 */ /* 0x000fe20000410000 */
[----:B------:R-:W-:-:S02]  /*11b00*/  HADD2.F32 R78, -RZ, R91.H0_H0 ;  /* 0x2000005bff4e7230 */ /* 0x000fc40000004100 */
[----:B------:R-:W-:-:S03]  /*11b10*/  FFMA.FTZ R54, R54, R75, R77 ;  /* 0x0000004b36367223 */ /* 0x000fc6000001004d */
[----:B------:R-:W-:Y:S01]  /*11b20*/  FFMA.FTZ R55, R55, R74, R78 ;  /* 0x0000004a37377223 */ /* 0x000fe2000001004e */
[----:B--2---:R-:W-:-:S04]  /*11b30*/  IMAD.WIDE.U32 R68, R31, 0x10, R68 ;  /* 0x000000101f447825 */ /* 0x004fc800078e0044 */
[----:B------:R-:W-:Y:S01]  /*11b40*/  VIADD R31, R31, 0x100 ;  /* 0x000001001f1f7836 */ /* 0x000fe20000000000 */
[----:B------:R2:W-:Y:S06]  /*11b50*/  STG.E.128 desc[UR6][R68.64], R52 ;  /* 0x0000003444007986 */ /* 0x0005ec000c101d06 */
.L_x_16878:
[----:B------:R-:W-:Y:S05]  /*11b60*/  BSYNC.RECONVERGENT B0 ;  /* 0x0000000000007941 */ /* 0x000fea0003800200 */
.L_x_16877:
[----:B------:R-:W-:Y:S01]  /*11b70*/  ISETP.NE.AND P0, PT, R71, RZ, PT ;  /* 0x000000ff4700720c */ /* 0x000fe20003f05270 */
[----:B------:R-:W-:-:S12]  /*11b80*/  BSSY.RECONVERGENT B0, `(.L_x_16879) ;  /* 0x000001a000007945 */ /* 0x000fd80003800200 */
[----:B------:R-:W-:Y:S05]  /*11b90*/  @!P0 BRA `(.L_x_16880) ;  /* 0x0000000000608947 */ /* 0x000fea0003800000 */
[----:B--2---:R-:W2:Y:S01]  /*11ba0*/  LDC.64 R68, c[0x0][0x428] ;  /* 0x00010a00ff447b82 */ /* 0x004ea20000000a00 */
        /* <DEDUP_REMOVED lines=20> */
[C---:B--2---:R-:W-:Y:S01]  /*11cf0*/  IMAD.WIDE.U32 R68, R31.reuse, 0x10, R68 ;  /* 0x000000101f447825 */ /* 0x044fe200078e0044 */
[----:B------:R-:W-:-:S04]  /*11d00*/  IADD3 R31, PT, PT, R31, 0x100, RZ ;  /* 0x000001001f1f7810 */ /* 0x000fc80007ffe0ff */
[----:B------:R3:W-:Y:S03]  /*11d10*/  STG.E.128 desc[UR6][R68.64], R52 ;  /* 0x0000003444007986 */ /* 0x0007e6000c101d06 */
.L_x_16880:
[----:B------:R-:W-:Y:S05]  /*11d20*/  BSYNC.RECONVERGENT B0 ;  /* 0x0000000000007941 */ /* 0x000fea0003800200 */
.L_x_16879:
[----:B------:R-:W-:Y:S01]  /*11d30*/  ISETP.NE.AND P0, PT, R72, RZ, PT ;  /* 0x000000ff4800720c */ /* 0x000fe20003f05270 */
[----:B------:R-:W-:-:S12]  /*11d40*/  BSSY.RECONVERGENT B0, `(.L_x_16881) ;  /* 0x000001a000007945 */ /* 0x000fd80003800200 */
[----:B------:R-:W-:Y:S05]  /*11d50*/  @!P0 BRA `(.L_x_16882) ;  /* 0x0000000000608947 */ /* 0x000fea0003800000 */
[----:B--23--:R-:W2:Y:S01]  /*11d60*/  LDC.64 R68, c[0x0][0x428] ;  /* 0x00010a00ff447b82 */ /* 0x00cea20000000a00 */
        /* <DEDUP_REMOVED lines=23> */
.L_x_16882:
[----:B------:R-:W-:Y:S05]  /*11ee0*/  BSYNC.RECONVERGENT B0 ;  /* 0x0000000000007941 */ /* 0x000fea0003800200 */
.L_x_16881:
[----:B------:R-:W-:Y:S01]  /*11ef0*/  ISETP.NE.AND P0, PT, R73, RZ, PT ;  /* 0x000000ff4900720c */ /* 0x000fe20003f05270 */
[----:B------:R-:W-:-:S12]  /*11f00*/  BSSY.RECONVERGENT B0, `(.L_x_16883) ;  /* 0x000001a000007945 */ /* 0x000fd80003800200 */
[----:B------:R-:W-:Y:S05]  /*11f10*/  @!P0 BRA `(.L_x_16884) ;  /* 0x0000000000608947 */ /* 0x000fea0003800000 */
[----:B--234-:R-:W2:Y:S01]  /*11f20*/  LDC.64 R68, c[0x0][0x428] ;  /* 0x00010a00ff447b82 */ /* 0x01cea20000000a00 */
        /* <DEDUP_REMOVED lines=23> */
.L_x_16884:
[----:B------:R-:W-:Y:S05]  /*120a0*/  BSYNC.RECONVERGENT B0 ;  /* 0x0000000000007941 */ /* 0x000fea0003800200 */
.L_x_16883:
        /* <DEDUP_REMOVED lines=10> */
[----:B------:R-:W-:-:S04]  /*12150*/  FMUL.FTZ R55, R76, R73 ;  /* 0x000000494c377220 */ /* 0x000fc80000410000 */
[----:B------:R-:W-:Y:S01]  /*12160*/  FFMA.FTZ R55, R55, R15, R16 ;  /* 0x0000000f37377223 */ /* 0x000fe20000010010 */
[----:B0-----:R-:W-:-:S04]  /*12170*/  IMAD.WIDE.U32 R68, R31, 0x10, R52 ;  /* 0x000000101f447825 */ /* 0x001fc800078e0034 */
[----:B------:R-:W-:Y:S01]  /*12180*/  FFMA.FTZ R52, R54, R12, R7 ;  /* 0x0000000c36347223 */ /* 0x000fe20000010007 */
[----:B------:R-:W-:Y:S01]  /*12190*/  FFMA.FTZ R53, R70, R14, R17 ;  /* 0x0000000e46357223 */ /* 0x000fe20000010011 */
[----:B------:R-:W-:-:S05]  /*121a0*/  FFMA.FTZ R54, R71, R13, R8 ;  /* 0x0000000d47367223 */ /* 0x000fca0000010008 */
[----:B------:R0:W-:Y:S02]  /*121b0*/  STG.E.128 desc[UR6][R68.64], R52 ;  /* 0x0000003444007986 */ /* 0x0001e4000c101d06 */
.L_x_16886:
[----:B------:R-:W-:Y:S05]  /*121c0*/  BSYNC.RECONVERGENT B0 ;  /* 0x0000000000007941 */ /* 0x000fea0003800200 */
.L_x_16885:
[----:B------:R-:W-:Y:S02]  /*121d0*/  UIADD3 UR14, UPT, UPT, UR14, UR12, URZ ;  /* 0x0000000c0e0e7290 */ /* 0x000fe4000fffe0ff */
[----:B------:R-:W-:Y:S02]  /*121e0*/  UPLOP3.LUT UP2, UPT, UPT, UPT, UP2, 0x40, 0x4 ;  /* 0x000000000004789c */ /* 0x000fe40003f4e820 */
[----:B------:R-:W-:-:S09]  /*121f0*/  UISETP.GE.AND UP1, UPT, UR14, UR13, UPT ;  /* 0x0000000d0e00728c */ /* 0x000fd2000bf26270 */
[----:B------:R-:W-:Y:S05]  /*12200*/  BRA.U !UP1, `(.L_x_16887) ;  /* 0xfffffeed09dc7547 */ /* 0x000fea000b83ffff */
[----:B------:R-:W-:Y:S05]  /*12210*/  EXIT ;  /* 0x000000000000794d */ /* 0x000fea0003800000 */
.L_x_16888:
        /* <DEDUP_REMOVED lines=14> */
.L_x_21039:


//--------------------- .text._ZN10layer_norm13ln_fwd_kernelINS_13Kernel_traitsI6__halfffffjLj6144ELj1ELj1ELj8ELj16ENS_18Kernel_traits_baseILj6144ES2_ffffjLj256EEEEELb1ELb0ELb0ELb1EEEvNS_9FwdParamsE --------------------------
	.section	.text._ZN10layer_norm13ln_fwd_kernelINS_13Kernel_traitsI6__halfffffjLj6144ELj1ELj1ELj8ELj16ENS_18Kernel_traits_baseILj6144ES2_ffffjLj256EEEEELb1ELb0ELb0ELb1EEEvNS_9FwdParamsE,"ax",@progbits
	.align	128
        .global         _ZN10layer_norm13ln_fwd_kernelINS_13Kernel_traitsI6__halfffffjLj6144ELj1ELj1ELj8ELj16ENS_18Kernel_traits_baseILj6144ES2_ffffjLj256EEEEELb1ELb0ELb0ELb1EEEvNS_9FwdParamsE
        .type           _ZN10layer_norm13ln_fwd_kernelINS_13Kernel_traitsI6__halfffffjLj6144ELj1ELj1ELj8ELj16ENS_18Kernel_traits_baseILj6144ES2_ffffjLj256EEEEELb1ELb0ELb0ELb1EEEvNS_9FwdParamsE,@function
        .size           _ZN10layer_norm13ln_fwd_kernelINS_13Kernel_traitsI6__halfffffjLj6144ELj1ELj1ELj8ELj16ENS_18Kernel_traits_baseILj6144ES2_ffffjLj256EEEEELb1ELb0ELb0ELb1EEEvNS_9FwdParamsE,(.L_x_21040 - _ZN10layer_norm13ln_fwd_kernelINS_13Kernel_traitsI6__halfffffjLj6144ELj1ELj1ELj8ELj16ENS_18Kernel_traits_baseILj6144ES2_ffffjLj256EEEEELb1ELb0ELb0ELb1EEEvNS_9FwdParamsE)
        .other          _ZN10layer_norm13ln_fwd_kernelINS_13Kernel_traitsI6__halfffffjLj6144ELj1ELj1ELj8ELj16ENS_18Kernel_traits_baseILj6144ES2_ffffjLj256EEEEELb1ELb0ELb0ELb1EEEvNS_9FwdParamsE,@"STO_CUDA_ENTRY STV_DEFAULT"
_ZN10layer_norm13ln_fwd_kernelINS_13Kernel_traitsI6__halfffffjLj6144ELj1ELj1ELj8ELj16ENS_18Kernel_traits_baseILj6144ES2_ffffjLj256EEEEELb1ELb0ELb0ELb1EEEvNS_9FwdParamsE:
.text._ZN10layer_norm13ln_fwd_kernelINS_13Kernel_traitsI6__halfffffjLj6144ELj1ELj1ELj8ELj16ENS_18Kernel_traits_baseILj6144ES2_ffffjLj256EEEEELb1ELb0ELb0ELb1EEEvNS_9FwdParamsE:
[----:B------:R-:W-:Y:S01]  /*0000*/  LDC R1, c[0x0][0x37c] ;  /* 0x0000df00ff017b82 */ /* 0x000fe20000000800 */
[----:B------:R-:W0:Y:S01]  /*0010*/  LDCU.U8 UR4, c[0x0][0x464] ;  /* 0x00008c80ff0477ac */ /* 0x000e220008000000 */
[----:B------:R-:W1:Y:S06]  /*0020*/  S2R R76, SR_TID.X ;  /* 0x00000000004c7919 */ /* 0x000e6c0000002100 */
[----:B------:R-:W2:Y:S01]  /*0030*/  LDC R46, c[0x0][0x458] ;  /* 0x00011600ff2e7b82 */ /* 0x000ea20000000800 */
[----:B------:R-:W3:Y:S01]  /*0040*/  LDCU.64 UR12, c[0x0][0x450] ;  /* 0x00008a00ff0c77ac */ /* 0x000ee20008000a00 */
[----:B------:R-:W4:Y:S06]  /*0050*/  LDCU.64 UR10, c[0x0][0x358] ;  /* 0x00006b00ff0a77ac */ /* 0x000f2c0008000a00 */
[----:B------:R-:W2:Y:S01]  /*0060*/  LDC R47, c[0x0][0x45c] ;  /* 0x00011700ff2f7b82 */ /* 0x000ea20000000800 */
[----:B0-----:R-:W-:Y:S01]  /*0070*/  ISETP.NE.AND P1, PT, RZ, UR4, PT ;  /* 0x00000004ff007c0c */ /* 0x001fe2000bf25270 */
[----:B------:R-:W0:Y:S06]  /*0080*/  LDCU.64 UR4, c[0x0][0x438] ;  /* 0x00008700ff0477ac */ /* 0x000e2c0008000a00 */
[----:B------:R-:W1:Y:S01]  /*0090*/  LDC.64 R26, c[0x0][0x3d0] ;  /* 0x0000f400ff1a7b82 */ /* 0x000e620000000a00 */
[----:B---3--:R-:W-:-:S02]  /*00a0*/  IMAD.U32 R22, RZ, RZ, UR12 ;  /* 0x0000000cff167e24 */ /* 0x008fc4000f8e00ff */
[----:B------:R-:W-:-:S06]  /*00b0*/  IMAD.U32 R23, RZ, RZ, UR13 ;  /* 0x0000000dff177e24 */ /* 0x000fcc000f8e00ff */
[----:B----4-:R-:W5:Y:S04]  /*00c0*/  @P1 LDG.E.64 R22, desc[UR10][R22.64] ;  /* 0x0000000a16161981 */ /* 0x010f68000c1e1b00 */
[----:B--2---:R-:W5:Y:S01]  /*00d0*/  @P1 LDG.E.64 R24, desc[UR10][R46.64] ;  /* 0x0000000a2e181981 */ /* 0x004f62000c1e1b00 */
[----:B0-----:R-:W-:Y:S01]  /*00e0*/  ISETP.NE.U32.AND P0, PT, RZ, UR4, PT ;  /* 0x00000004ff007c0c */ /* 0x001fe2000bf05070 */
[----:B------:R-:W0:Y:S01]  /*00f0*/  S2UR UR18, SR_CTAID.X ;  /* 0x00000000001279c3 */ /* 0x000e220000002500 */
[----:B------:R-:W0:Y:S02]  /*0100*/  LDCU UR4, c[0x0][0x384] ;  /* 0x00007080ff0477ac */ /* 0x000e240008000800 */
[----:B------:R-:W-:-:S13]  /*0110*/  ISETP.NE.AND.EX P0, PT, RZ, UR5, PT, P0 ;  /* 0x00000005ff007c0c */ /* 0x000fda000bf05300 */
[----:B------:R-:W1:Y:S02]  /*0120*/  @P0 LDC.64 R28, c[0x0][0x438] ;  /* 0x00010e00ff1c0b82 */ /* 0x000e640000000a00 */
[----:B-1----:R-:W-:-:S05]  /*0130*/  @P0 IMAD.WIDE.U32 R28, R76, 0x8, R28 ;  /* 0x000000084c1c0825 */ /* 0x002fca00078e001c */
[----:B------:R-:W5:Y:S04]  /*0140*/  @P0 LDG.E.64 R74, desc[UR10][R28.64] ;  /* 0x0000000a1c4a0981 */ /* 0x000f68000c1e1b00 */
[----:B------:R-:W5:Y:S04]  /*0150*/  @P0 LDG.E.64 R66, desc[UR10][R28.64+0x800] ;  /* 0x0008000a1c420981 */ /* 0x000f68000c1e1b00 */
[----:B------:R-:W5:Y:S04]  /*0160*/  @P0 LDG.E.64 R8, desc[UR10][R28.64+0x1000] ;  /* 0x0010000a1c080981 */ /* 0x000f68000c1e1b00 */
[----:B------:R-:W5:Y:S04]  /*0170*/  @P0 LDG.E.64 R4, desc[UR10][R28.64+0x1800] ;  /* 0x0018000a1c040981 */ /* 0x000f68000c1e1b00 */
[----:B------:R-:W5:Y:S04]  /*0180*/  @P0 LDG.E.64 R2, desc[UR10][R28.64+0x2000] ;  /* 0x0020000a1c020981 */ /* 0x000f68000c1e1b00 */
[----:B------:R-:W5:Y:S01]  /*0190*/  @P0 LDG.E.64 R10, desc[UR10][R28.64+0x2800] ;  /* 0x0028000a1c0a0981 */ /* 0x000f62000c1e1b00 */
[----:B------:R-:W-:Y:S01]  /*01a0*/  IMAD.WIDE.U32 R26, R76, 0x8, R26 ;  /* 0x000000084c1a7825 */ /* 0x000fe200078e001a */
[----:B0-----:R-:W-:-:S04]  /*01b0*/  UISETP.GE.AND UP0, UPT, UR18, UR4, UPT ;  /* 0x000000041200728c */ /* 0x001fc8000bf06270 */
[----:B------:R-:W5:Y:S04]  /*01c0*/  LDG.E.64 R20, desc[UR10][R26.64] ;  /* 0x0000000a1a147981 */ /* 0x000f68000c1e1b00 */
[----:B------:R-:W5:Y:S04]  /*01d0*/  LDG.E.64 R18, desc[UR10][R26.64+0x800] ;  /* 0x0008000a1a127981 */ /* 0x000f68000c1e1b00 */
[----:B------:R-:W5:Y:S04]  /*01e0*/  LDG.E.64 R16, desc[UR10][R26.64+0x1000] ;  /* 0x0010000a1a107981 */ /* 0x000f68000c1e1b00 */
[----:B------:R-:W5:Y:S04]  /*01f0*/  LDG.E.64 R14, desc[UR10][R26.64+0x1800] ;  /* 0x0018000a1a0e7981 */ /* 0x000f68000c1e1b00 */
[----:B------:R-:W5:Y:S04]  /*0200*/  LDG.E.64 R12, desc[UR10][R26.64+0x2000] ;  /* 0x0020000a1a0c7981 */ /* 0x000f68000c1e1b00 */
[----:B------:R0:W5:Y:S01]  /*0210*/  LDG.E.64 R6, desc[UR10][R26.64+0x2800] ;  /* 0x0028000a1a067981 */ /* 0x000162000c1e1b00 */
[----:B------:R-:W-:Y:S01]  /*0220*/  PLOP3.LUT P2, PT, PT, PT, UP0, 0x80, 0x8 ;  /* 0x000000000008781c */ /* 0x000fe20003f4f008 */
[----:B0-----:R-:W0:-:S12]  /*0230*/  @P1 LDC R27, c[0x0][0x460] ;  /* 0x00011800ff1b1b82 */ /* 0x001e180000000800 */
[----:B------:R-:W-:Y:S05]  /*0240*/  @P2 EXIT ;  /* 0x000000000000294d */ /* 0x000fea0003800000 */
[----:B------:R-:W1:Y:S01]  /*0250*/  LDC R29, c[0x0][0x360] ;  /* 0x0000d800ff1d7b82 */ /* 0x000e620000000800 */
[----:B0----5:R-:W-:Y:S01]  /*0260*/  @P1 IADD3 R46, P2, PT, R24, R27, RZ ;  /* 0x0000001b182e1210 */ /* 0x021fe20007f5e0ff */
[----:B------:R-:W0:Y:S01]  /*0270*/  LDCU.64 UR4, c[0x0][0x3e0] ;  /* 0x00007c00ff0477ac */ /* 0x000e220008000a00 */
        /* <DEDUP_REMOVED lines=12> */
[----:B------:R-:W-:Y:S01]  /*0340*/  MOV R69, R18 ;  /* 0x0000001200457202 */ /* 0x000fe20000000f00 */
[----:B------:R-:W-:Y:S01]  /*0350*/  UIADD3 UR21, UPT, UPT, UR12, -0x61c88647, URZ ;  /* 0x9e3779b90c157890 */ /* 0x000fe2000fffe0ff */
[--C-:B------:R-:W-:Y:S01]  /*0360*/  SHF.R.U32.HI R63, RZ, 0x10, R19.reuse ;  /* 0x00000010ff3f7819 */ /* 0x100fe20000011613 */
[----:B------:R-:W-:Y:S01]  /*0370*/  IMAD R27, R83, -0x2daee0ad, RZ ;  /* 0xd2511f53531b7824 */ /* 0x000fe200078e02ff */
[----:B------:R-:W-:Y:S01]  /*0380*/  UIADD3 UR23, UPT, UPT, UR12, 0x3c6ef372, URZ ;  /* 0x3c6ef3720c177890 */ /* 0x000fe2000fffe0ff */
[----:B------:R-:W-:Y:S01]  /*0390*/  LOP3.LUT R0, R0, UR13, RZ, 0x3c, !PT ;  /* 0x0000000d00007c12 */ /* 0x000fe2000f8e3cff */
[----:B------:R-:W-:Y:S01]  /*03a0*/  UIADD3 UR22, UPT, UPT, UR13, -0x4498517b, URZ ;  /* 0xbb67ae850d167890 */ /* 0x000fe2000fffe0ff */
[----:B------:R-:W-:Y:S01]  /*03b0*/  IMAD.MOV.U32 R65, RZ, RZ, R19 ;  /* 0x000000ffff417224 */ /* 0x000fe200078e0013 */
[----:B------:R-:W-:Y:S01]  /*03c0*/  UIADD3 UR24, UPT, UPT, UR13, 0x76cf5d0a, URZ ;  /* 0x76cf5d0a0d187890 */ /* 0x000fe2000fffe0ff */
[----:B-1----:R-:W-:Y:S01]  /*03d0*/  IMAD R84, R29, UR18, R76 ;  /* 0x000000121d547c24 */ /* 0x002fe2000f8e024c */
[----:B------:R-:W-:Y:S01]  /*03e0*/  UIADD3 UR26, UPT, UPT, UR13, 0x32370b8f, URZ ;  /* 0x32370b8f0d1a7890 */ /* 0x000fe2000fffe0ff */
[----:B------:R-:W-:Y:S01]  /*03f0*/  IMAD.HI.U32 R22, R0, -0x326172a9, RZ ;  /* 0xcd9e8d5700167827 */ /* 0x000fe200078e00ff */
[----:B------:R-:W-:Y:S01]  /*0400*/  UIADD3 UR25, UPT, UPT, UR12, -0x255992d5, URZ ;  /* 0xdaa66d2b0c197890 */ /* 0x000fe2000fffe0ff */
[----:B------:R-:W-:Y:S01]  /*0410*/  SHF.R.U32.HI R71, RZ, 0x10, R21 ;  /* 0x00000010ff477819 */ /* 0x000fe20000011615 */
[----:B------:R-:W-:Y:S01]  /*0420*/  UIADD3 UR27, UPT, UPT, UR12, 0x78dde6e4, URZ ;  /* 0x78dde6e40c1b7890 */ /* 0x000fe2000fffe0ff */
[----:B------:R-:W-:Y:S01]  /*0430*/  IMAD.HI.U32 R23, R84, -0x326172a9, RZ ;  /* 0xcd9e8d5754177827 */ /* 0x000fe200078e00ff */
[----:B------:R-:W-:Y:S01]  /*0440*/  UIADD3 UR28, UPT, UPT, UR13, -0x126145ec, URZ ;  /* 0xed9eba140d1c7890 */ /* 0x000fe2000fffe0ff */
[----:B------:R-:W-:Y:S01]  /*0450*/  SHF.R.U64 R59, R16, 0x10, R17 ;  /* 0x00000010103b7819 */ /* 0x000fe20000001211 */
[----:B------:R-:W-:Y:S01]  /*0460*/  UIADD3 UR30, UPT, UPT, UR13, -0x56f99767, URZ ;  /* 0xa90668990d1e7890 */ /* 0x000fe2000fffe0ff */
[----:B------:R-:W-:Y:S01]  /*0470*/  IMAD R25, R84, -0x326172a9, RZ ;  /* 0xcd9e8d5754197824 */ /* 0x000fe200078e02ff */
[----:B------:R-:W-:Y:S01]  /*0480*/  LOP3.LUT R23, R82, UR12, R23, 0x96, !PT ;  /* 0x0000000c52177c12 */ /* 0x000fe2000f8e9617 */
[----:B------:R-:W-:Y:S01]  /*0490*/  UIADD3 UR29, UPT, UPT, UR12, 0x1715609d, URZ ;  /* 0x1715609d0c1d7890 */ /* 0x000fe2000fffe0ff */
[----:B------:R-:W-:Y:S01]  /*04a0*/  IMAD.MOV.U32 R77, RZ, RZ, R20 ;  /* 0x000000ffff4d7224 */ /* 0x000fe200078e0014 */
[----:B------:R-:W-:Y:S01]  /*04b0*/  UIADD3 UR31, UPT, UPT, UR12, -0x4ab325aa, URZ ;  /* 0xb54cda560c1f7890 */ /* 0x000fe2000fffe0ff */
[----:B------:R-:W-:Y:S01]  /*04c0*/  LOP3.LUT R22, R25, UR21, R22, 0x96, !PT ;  /* 0x0000001519167c12 */ /* 0x000fe2000f8e9616 */
[C---:B------:R-:W-:Y:S01]  /*04d0*/  IMAD.HI.U32 R24, R23.reuse, -0x2daee0ad, RZ ;  /* 0xd2511f5317187827 */ /* 0x040fe200078e00ff */
[----:B------:R-:W-:Y:S01]  /*04e0*/  UIADD3 UR32, UPT, UPT, UR13, 0x646e171e, URZ ;  /* 0x646e171e0d207890 */ /* 0x000fe2000fffe0ff */
[----:B------:R-:W-:Y:S01]  /*04f0*/  MOV R30, R7 ;  /* 0x00000007001e7202 */ /* 0x000fe20000000f00 */
[----:B------:R-:W-:Y:S01]  /*0500*/  UIADD3 UR34, UPT, UPT, UR13, 0x1fd5c5a3, URZ ;  /* 0x1fd5c5a30d227890 */ /* 0x000fe2000fffe0ff */
[----:B------:R-:W-:Y:S01]  /*0510*/  IMAD R26, R23, -0x2daee0ad, RZ ;  /* 0xd2511f53171a7824 */ /* 0x000fe200078e02ff */
[----:B------:R-:W-:Y:S01]  /*0520*/  LOP3.LUT R24, R27, UR22, R24, 0x96, !PT ;  /* 0x000000161b187c12 */ /* 0x000fe2000f8e9618 */
[----:B------:R-:W-:Y:S01]  /*0530*/  IMAD R23, R0, -0x326172a9, RZ ;  /* 0xcd9e8d5700177824 */ /* 0x000fe200078e02ff */
[----:B------:R-:W-:Y:S01]  /*0540*/  UIADD3 UR33, UPT, UPT, UR12, 0x5384540f, URZ ;  /* 0x5384540f0c217890 */ /* 0x000fe2000fffe0ff */
[----:B------:R-:W-:Y:S01]  /*0550*/  IMAD.HI.U32 R25, R22, -0x2daee0ad, RZ ;  /* 0xd2511f5316197827 */ /* 0x000fe200078e00ff */
[----:B------:R-:W-:Y:S01]  /*0560*/  UIADD3 UR35, UPT, UPT, UR12, -0xe443238, URZ ;  /* 0xf1bbcdc80c237890 */ /* 0x000fe2000fffe0ff */
[----:B------:R-:W-:Y:S01]  /*0570*/  SHF.R.U64 R72, R74, 0x10, R75 ;  /* 0x000000104a487819 */ /* 0x000fe2000000124b */
[----:B------:R-:W-:Y:S01]  /*0580*/  UIADD3 UR36, UPT, UPT, UR13, -0x24c28bd8, URZ ;  /* 0xdb3d74280d247890 */ /* 0x000fe2000fffe0ff */
[----:B------:R-:W-:Y:S01]  /*0590*/  IMAD.HI.U32 R0, R24, -0x326172a9, RZ ;  /* 0xcd9e8d5718007827 */ /* 0x000fe200078e00ff */
[----:B------:R-:W-:Y:S01]  /*05a0*/  LOP3.LUT R25, R26, UR24, R25, 0x96, !PT ;  /* 0x000000181a197c12 */ /* 0x000fe2000f8e9619 */
[----:B------:R-:W-:Y:S01]  /*05b0*/  UIADD3 UR38, UPT, UPT, UR13, -0x695add53, URZ ;  /* 0x96a522ad0d267890 */ /* 0x000fe2000fffe0ff */
[----:B------:R-:W-:Y:S01]  /*05c0*/  SHF.R.U32.HI R68, RZ, 0x10, R75 ;  /* 0x00000010ff447819 */ /* 0x000fe2000001164b */
[----:B------:R-:W-:Y:S01]  /*05d0*/  IMAD R27, R22, -0x2daee0ad, RZ ;  /* 0xd2511f53161b7824 */ /* 0x000fe200078e02ff */
[----:B------:R-:W-:Y:S01]  /*05e0*/  LOP3.LUT R0, R23, UR23, R0, 0x96, !PT ;  /* 0x0000001717007c12 */ /* 0x000fe2000f8e9600 */
[----:B------:R-:W-:Y:S01]  /*05f0*/  IMAD R24, R24, -0x326172a9, RZ ;  /* 0xcd9e8d5718187824 */ /* 0x000fe200078e02ff */
[----:B------:R-:W-:Y:S01]  /*0600*/  UIADD3 UR37, UPT, UPT, UR12, -0x700cb87f, URZ ;  /* 0x8ff347810c257890 */ /* 0x000fe2000fffe0ff */
[C---:B------:R-:W-:Y:S01]  /*0610*/  IMAD.HI.U32 R23, R25.reuse, -0x326172a9, RZ ;  /* 0xcd9e8d5719177827 */ /* 0x040fe200078e00ff */
[--C-:B------:R-:W-:Y:S01]  /*0620*/  SHF.R.U64 R64, R66, 0x10, R67.reuse ;  /* 0x0000001042407819 */ /* 0x100fe20000001243 */
[----:B0-----:R-:W-:Y:S01]  /*0630*/  UISETP.NE.U32.AND UP0, UPT, UR4, URZ, UPT ;  /* 0x000000ff0400728c */ /* 0x001fe2000bf05070 */
[----:B------:R-:W-:Y:S01]  /*0640*/  SHF.R.U32.HI R60, RZ, 0x10, R67 ;  /* 0x00000010ff3c7819 */ /* 0x000fe20000011643 */
[----:B------:R-:W-:Y:S01]  /*0650*/  IMAD.HI.U32 R22, R0, -0x2daee0ad, RZ ;  /* 0xd2511f5300167827 */ /* 0x000fe200078e00ff */
[----:B------:R-:W-:Y:S01]  /*0660*/  LOP3.LUT R23, R24, UR25, R23, 0x96, !PT ;  /* 0x0000001918177c12 */ /* 0x000fe2000f8e9617 */
[----:B------:R-:W-:Y:S01]  /*0670*/  UISETP.NE.AND.EX UP0, UPT, UR5, URZ, UPT, UP0 ;  /* 0x000000ff0500728c */ /* 0x000fe2000bf05300 */
[--C-:B------:R-:W-:Y:S01]  /*0680*/  SHF.R.U64 R53, R4, 0x10, R5.reuse ;  /* 0x0000001004357819 */ /* 0x100fe20000001205 */
[----:B------:R-:W-:Y:S01]  /*0690*/  IMAD R25, R25, -0x326172a9, RZ ;  /* 0xcd9e8d5719197824 */ /* 0x000fe200078e02ff */
[----:B------:R-:W-:Y:S01]  /*06a0*/  LOP3.LUT R22, R27, UR26, R22, 0x96, !PT ;  /* 0x0000001a1b167c12 */ /* 0x000fe2000f8e9616 */
[----:B------:R-:W-:Y:S01]  /*06b0*/  IMAD R27, R0, -0x2daee0ad, RZ ;  /* 0xd2511f53001b7824 */ /* 0x000fe200078e02ff */
[----:B------:R-:W-:Y:S01]  /*06c0*/  SHF.R.U32.HI R52, RZ, 0x10, R5 ;  /* 0x00000010ff347819 */ /* 0x000fe20000011605 */
[----:B------:R-:W-:Y:S01]  /*06d0*/  IMAD.HI.U32 R24, R23, -0x2daee0ad, RZ ;  /* 0xd2511f5317187827 */ /* 0x000fe200078e00ff */
[--C-:B------:R-:W-:Y:S01]  /*06e0*/  SHF.R.U64 R55, R2, 0x10, R3.reuse ;  /* 0x0000001002377819 */ /* 0x100fe20000001203 */
[----:B------:R-:W-:Y:S01]  /*06f0*/  UPLOP3.LUT UP2, UPT, UPT, UPT, UPT, 0x40, 0x4 ;  /* 0x000000000004789c */ /* 0x000fe20003f4e870 */
        /* <DEDUP_REMOVED lines=9> */
[----:B------:R-:W-:Y:S01]  /*0790*/  IMAD.HI.U32 R22, R24, -0x326172a9, RZ ;  /* 0xcd9e8d5718167827 */ /* 0x000fe200078e00ff */
[----:B------:R-:W-:Y:S01]  /*07a0*/  LOP3.LUT R46, R46, 0x3, RZ, 0xc0, !PT ;  /* 0x000000032e2e7812 */ /* 0x000fe200078ec0ff */
[----:B------:R-:W1:Y:S02]  /*07b0*/  LDCU UR9, c[0x0][0x408] ;  /* 0x00008100ff0977ac */ /* 0x000e640008000800 */
[C---:B------:R-:W-:Y:S01]  /*07c0*/  IMAD.HI.U32 R23, R0.reuse, -0x2daee0ad, RZ ;  /* 0xd2511f5300177827 */ /* 0x040fe200078e00ff */
[----:B------:R-:W-:Y:S01]  /*07d0*/  LOP3.LUT R22, R25, UR29, R22, 0x96, !PT ;  /* 0x0000001d19167c12 */ /* 0x000fe2000f8e9616 */
[----:B------:R-:W2:Y:S02]  /*07e0*/  LDCU UR19, c[0x0][0x388] ;  /* 0x00007100ff1377ac */ /* 0x000ea40008000800 */
[----:B------:R-:W-:Y:S01]  /*07f0*/  IMAD R27, R0, -0x2daee0ad, RZ ;  /* 0xd2511f53001b7824 */ /* 0x000fe200078e02ff */
[----:B------:R-:W-:Y:S01]  /*0800*/  LOP3.LUT R23, R26, UR30, R23, 0x96, !PT ;  /* 0x0000001e1a177c12 */ /* 0x000fe2000f8e9617 */
[----:B------:R-:W-:Y:S01]  /*0810*/  IMAD R25, R24, -0x326172a9, RZ ;  /* 0xcd9e8d5718197824 */ /* 0x000fe200078e02ff */
[----:B------:R-:W3:Y:S01]  /*0820*/  LDCU.U8 UR39, c[0x0][0x410] ;  /* 0x00008200ff2777ac */ /* 0x000ee20008000000 */
[C---:B------:R-:W-:Y:S01]  /*0830*/  IMAD.HI.U32 R26, R22.reuse, -0x2daee0ad, RZ ;  /* 0xd2511f53161a7827 */ /* 0x040fe200078e00ff */
[----:B------:R-:W4:Y:S03]  /*0840*/  LDCU UR20, c[0x0][0x400] ;  /* 0x00008000ff1477ac */ /* 0x000f260008000800 */
[----:B------:R-:W-:Y:S01]  /*0850*/  IMAD.HI.U32 R0, R23, -0x326172a9, RZ ;  /* 0xcd9e8d5717007827 */ /* 0x000fe200078e00ff */
[----:B------:R-:W-:Y:S01]  /*0860*/  LOP3.LUT R26, R27, UR32, R26, 0x96, !PT ;  /* 0x000000201b1a7c12 */ /* 0x000fe2000f8e961a */
[----:B------:R-:W0:Y:S02]  /*0870*/  LDCU.64 UR14, c[0x0][0x3a0] ;  /* 0x00007400ff0e77ac */ /* 0x000e240008000a00 */
[----:B------:R-:W-:Y:S01]  /*0880*/  IMAD R24, R23, -0x326172a9, RZ ;  /* 0xcd9e8d5717187824 */ /* 0x000fe200078e02ff */
[----:B------:R-:W-:Y:S01]  /*0890*/  LOP3.LUT R0, R25, UR31, R0, 0x96, !PT ;  /* 0x0000001f19007c12 */ /* 0x000fe2000f8e9600 */
[----:B------:R-:W-:Y:S01]  /*08a0*/  IMAD R25, R22, -0x2daee0ad, RZ ;  /* 0xd2511f5316197824 */ /* 0x000fe200078e02ff */
[----:B------:R-:W0:Y:S01]  /*08b0*/  LDCU.64 UR16, c[0x0][0x380] ;  /* 0x00007000ff1077ac */ /* 0x000e220008000a00 */
[----:B------:R-:W-:-:S04]  /*08c0*/  IMAD.HI.U32 R23, R26, -0x326172a9, RZ ;  /* 0xcd9e8d571a177827 */ /* 0x000fc800078e00ff */
[----:B------:R-:W-:Y:S01]  /*08d0*/  IMAD.HI.U32 R22, R0, -0x2daee0ad, RZ ;  /* 0xd2511f5300167827 */ /* 0x000fe200078e00ff */
[----:B------:R-:W-:Y:S02]  /*08e0*/  LOP3.LUT R23, R24, UR33, R23, 0x96, !PT ;  /* 0x0000002118177c12 */ /* 0x000fe4000f8e9617 */
[----:B------:R-:W-:Y:S01]  /*08f0*/  SHF.R.U64 R24, R20, 0x10, R21 ;  /* 0x0000001014187819 */ /* 0x000fe20000001215 */
[----:B------:R-:W-:Y:S01]  /*0900*/  IMAD R27, R0, -0x2daee0ad, RZ ;  /* 0xd2511f53001b7824 */ /* 0x000fe200078e02ff */
[----:B------:R-:W-:Y:S01]  /*0910*/  LOP3.LUT R22, R25, UR34, R22, 0x96, !PT ;  /* 0x0000002219167c12 */ /* 0x000fe2000f8e9616 */
[----:B------:R-:W-:Y:S01]  /*0920*/  IMAD R25, R26, -0x326172a9, RZ ;  /* 0xcd9e8d571a197824 */ /* 0x000fe200078e02ff */
[----:B------:R-:W-:Y:S01]  /*0930*/  SHF.R.U64 R20, R6, 0x10, R7 ;  /* 0x0000001006147819 */ /* 0x000fe20000001207 */
[----:B------:R-:W-:-:S04]  /*0940*/  IMAD.HI.U32 R80, R23, -0x2daee0ad, RZ ;  /* 0xd2511f5317507827 */ /* 0x000fc800078e00ff */
[----:B------:R-:W-:Y:S01]  /*0950*/  IMAD.HI.U32 R88, R22, -0x326172a9, RZ ;  /* 0xcd9e8d5716587827 */ /* 0x000fe200078e00ff */
[----:B------:R-:W-:-:S03]  /*0960*/  LOP3.LUT R80, R27, UR36, R80, 0x96, !PT ;  /* 0x000000241b507c12 */ /* 0x000fc6000f8e9650 */
[----:B------:R-:W-:Y:S01]  /*0970*/  IMAD R0, R23, -0x2daee0ad, RZ ;  /* 0xd2511f5317007824 */ /* 0x000fe200078e02ff */
[----:B------:R-:W-:Y:S01]  /*0980*/  LOP3.LUT R88, R25, UR35, R88, 0x96, !PT ;  /* 0x0000002319587c12 */ /* 0x000fe2000f8e9658 */
[----:B------:R-:W-:Y:S01]  /*0990*/  IMAD R22, R22, -0x326172a9, RZ ;  /* 0xcd9e8d5716167824 */ /* 0x000fe200078e02ff */
[----:B------:R-:W-:Y:S01]  /*09a0*/  MOV R25, R17 ;  /* 0x0000001100197202 */ /* 0x000fe20000000f00 */
[----:B------:R-:W-:Y:S01]  /*09b0*/  IMAD.HI.U32 R79, R80, -0x326172a9, RZ ;  /* 0xcd9e8d57504f7827 */ /* 0x000fe200078e00ff */
[----:B------:R-:W-:-:S03]  /*09c0*/  SHF.R.U32.HI R23, RZ, 0x10, R9 ;  /* 0x00000010ff177819 */ /* 0x000fc60000011609 */
[----:B------:R-:W-:Y:S01]  /*09d0*/  IMAD.HI.U32 R81, R88, -0x2daee0ad, RZ ;  /* 0xd2511f5358517827 */ /* 0x000fe200078e00ff */
[----:B------:R-:W-:Y:S02]  /*09e0*/  LOP3.LUT R79, R22, UR37, R79, 0x96, !PT ;  /* 0x00000025164f7c12 */ /* 0x000fe4000f8e964f */
[----:B------:R-:W-:Y:S01]  /*09f0*/  SHF.R.U64 R22, R8, 0x10, R9 ;  /* 0x0000001008167819 */ /* 0x000fe20000001209 */
[----:B------:R-:W-:Y:S01]  /*0a00*/  IMAD.MOV.U32 R26, RZ, RZ, R14 ;  /* 0x000000ffff1a7224 */ /* 0x000fe200078e000e */
[----:B------:R-:W-:Y:S01]  /*0a10*/  LOP3.LUT R81, R0, UR38, R81, 0x96, !PT ;  /* 0x0000002600517c12 */ /* 0x000fe2000f8e9651 */
[----:B------:R-:W-:Y:S01]  /*0a20*/  IMAD.MOV.U32 R27, RZ, RZ, R15 ;  /* 0x000000ffff1b7224 */ /* 0x000fe200078e000f */
[----:B------:R-:W-:Y:S01]  /*0a30*/  SHF.R.U64 R0, R18, 0x10, R19 ;  /* 0x0000001012007819 */ /* 0x000fe20000001213 */
[----:B------:R-:W-:Y:S01]  /*0a40*/  IMAD.MOV.U32 R73, RZ, RZ, R21 ;  /* 0x000000ffff497224 */ /* 0x000fe200078e0015 */
[--C-:B------:R-:W-:Y:S01]  /*0a50*/  SHF.R.U64 R18, R14, 0x10, R15.reuse ;  /* 0x000000100e127819 */ /* 0x100fe2000000120f */
[----:B------:R-:W-:Y:S01]  /*0a60*/  IMAD.MOV.U32 R61, RZ, RZ, R16 ;  /* 0x000000ffff3d7224 */ /* 0x000fe200078e0010 */
[----:B------:R-:W-:Y:S01]  /*0a70*/  SHF.R.U32.HI R14, RZ, 0x10, R15 ;  /* 0x00000010ff0e7819 */ /* 0x000fe2000001160f */
[----:B------:R-:W-:Y:S01]  /*0a80*/  IMAD.MOV.U32 R28, RZ, RZ, R13 ;  /* 0x000000ffff1c7224 */ /* 0x000fe200078e000d */
[----:B------:R-:W-:Y:S01]  /*0a90*/  SHF.R.U32.HI R19, RZ, 0x10, R17 ;  /* 0x00000010ff137819 */ /* 0x000fe20000011611 */
[----:B------:R-:W-:Y:S01]  /*0aa0*/  IMAD.MOV.U32 R29, RZ, RZ, R6 ;  /* 0x000000ffff1d7224 */ /* 0x000fe200078e0006 */
[----:B------:R-:W-:Y:S01]  /*0ab0*/  MOV R15, R12 ;  /* 0x0000000c000f7202 */ /* 0x000fe20000000f00 */
[----:B------:R-:W-:Y:S01]  /*0ac0*/  HADD2.F32 R6, -RZ, R5.H0_H0 ;  /* 0x20000005ff067230 */ /* 0x000fe20000004100 */
[--C-:B------:R-:W-:Y:S01]  /*0ad0*/  SHF.R.U64 R16, R12, 0x10, R13.reuse ;  /* 0x000000100c107819 */ /* 0x100fe2000000120d */
[----:B------:R-:W-:Y:S01]  /*0ae0*/  HADD2.F32 R62, -RZ, R67.H0_H0 ;  /* 0x20000043ff3e7230 */ /* 0x000fe20000004100 */
[----:B------:R-:W-:Y:S01]  /*0af0*/  SHF.R.U32.HI R17, RZ, 0x10, R13 ;  /* 0x00000010ff117819 */ /* 0x000fe2000001160d */
        /* <DEDUP_REMOVED lines=16> */
[----:B------:R-:W-:Y:S02]  /*0c00*/  IMAD.MOV.U32 R78, RZ, RZ, RZ ;  /* 0x000000ffff4e7224 */ /* 0x000fe400078e00ff */
        /* <DEDUP_REMOVED lines=31> */
[----:B------:R-:W-:Y:S02]  /*0e00*/  IMAD R80, R80, -0x326172a9, RZ ;  /* 0xcd9e8d5750507824 */ /* 0x000fe400078e02ff */
[----:B01234-:R-:W-:-:S07]  /*0e10*/  IMAD R88, R88, -0x2daee0ad, RZ ;  /* 0xd2511f5358587824 */ /* 0x01ffce00078e02ff */
.L_x_17048:
        /* <DEDUP_REMOVED lines=11> */
[----:B------:R-:W2:Y:S02]  /*0ed0*/  @P0 LDG.E R28, desc[UR10][R28.64] ;  /* 0x0000000a1c1c0981 */ /* 0x000ea4000c1e1900 */
[----:B-1----:R-:W-:-:S06]  /*0ee0*/  IMAD.WIDE.U32 R24, R85, 0x10, R48 ;  /* 0x0000001055187825 */ /* 0x002fcc00078e0030 */
[----:B------:R-:W5:Y:S01]  /*0ef0*/  LDG.E.128 R24, desc[UR10][R24.64] ;  /* 0x0000000a18187981 */ /* 0x000f62000c1e1d00 */
[----:B------:R-:W-:Y:S01]  /*0f00*/  UISETP.NE.U32.AND UP1, UPT, UR14, URZ, UPT ;  /* 0x000000ff0e00728c */ /* 0x000fe2000bf25070 */
[----:B------:R-:W-:Y:S01]  /*0f10*/  IMAD.MOV.U32 R86, RZ, RZ, 0x2f800000 ;  /* 0x2f800000ff567424 */ /* 0x000fe200078e00ff */
[----:B------:R-:W-:Y:S02]  /*0f20*/  UMOV UR6, 0x3f800000 ;  /* 0x3f80000000067882 */ /* 0x000fe40000000000 */
[----:B------:R-:W-:Y:S01]  /*0f30*/  UISETP.NE.AND.EX UP1, UPT, UR15, URZ, UPT, UP1 ;  /* 0x000000ff0f00728c */ /* 0x000fe2000bf25310 */
[----:B--2---:R-:W-:-:S08]  /*0f40*/  @P0 R2UR UR6, R28 ;  /* 0x000000001c0602ca */ /* 0x004fd000000e0000 */
[----:B------:R-:W-:Y:S07]  /*0f50*/  BRA.U !UP1, `(.L_x_16889) ;  /* 0x0000001109d07547 */ /* 0x000fee000b800000 */
        /* <DEDUP_REMOVED lines=13> */
.L_x_20875:
[----:B------:R-:W-:Y:S05]  /*1030*/  BRX R32 -0x1040                                        (*"BRANCH_TARGETS .L_x_20876,.L_x_20877,.L_x_20878"*) ;  /* 0xffffffec20f07949 */ /* 0x000fea000383ffff */
.L_x_20878:
[----:B------:R-:W-:Y:S01]  /*1040*/  VIADD R32, R46, 0x1 ;  /* 0x000000012e207836 */ /* 0x000fe20000000000 */
[----:B------:R-:W-:Y:S01]  /*1050*/  MOV R44, R88 ;  /* 0x00000058002c7202 */ /* 0x000fe20000000f00 */
[----:B------:R-:W-:Y:S01]  /*1060*/  IMAD.MOV.U32 R33, RZ, RZ, R79 ;  /* 0x000000ffff217224 */ /* 0x000fe200078e004f */
[----:B------:R-:W-:Y:S06]  /*1070*/  BRA `(.L_x_16890) ;  /* 0x0000000000e47947 */ /* 0x000fec0003800000 */
.L_x_20876:
[----:B------:R-:W-:Y:S02]  /*1080*/  HFMA2 R32, -RZ, RZ, 0, 1.78813934326171875e-07 ;  /* 0x00000003ff207431 */ /* 0x000fe400000001ff */
[----:B------:R-:W-:Y:S02]  /*1090*/  IMAD.MOV.U32 R44, RZ, RZ, R88 ;  /* 0x000000ffff2c7224 */ /* 0x000fe400078e0058 */
[----:B------:R-:W-:Y:S01]  /*10a0*/  IMAD.MOV.U32 R33, RZ, RZ, R81 ;  /* 0x000000ffff217224 */ /* 0x000fe200078e0051 */
[----:B------:R-:W-:Y:S06]  /*10b0*/  BRA `(.L_x_16890) ;  /* 0x0000000000d47947 */ /* 0x000fec0003800000 */
.L_x_20877:
        /* <DEDUP_REMOVED lines=12> */
.L_x_16891:
        /* <DEDUP_REMOVED lines=41> */
.L_x_16890:
[----:B------:R-:W-:Y:S01]  /*1410*/  I2FP.F32.U32 R33, R33 ;  /* 0x0000002100217245 */ /* 0x000fe20000201000 */
[----:B-----5:R-:W-:Y:S01]  /*1420*/  FMUL.FTZ R24, R24, UR6 ;  /* 0x0000000618187c20 */ /* 0x020fe20008410000 */
[----:B------:R-:W-:Y:S01]  /*1430*/  ISETP.NE.AND P1, PT, R32, 0x1, PT ;  /* 0x000000012000780c */ /* 0x000fe20003f25270 */
[----:B------:R-:W-:Y:S01]  /*1440*/  UMOV UR5, UR9 ;  /* 0x0000000900057c82 */ /* 0x000fe20008000000 */
[----:B------:R-:W-:Y:S01]  /*1450*/  UMOV UR4, UR8 ;  /* 0x0000000800047c82 */ /* 0x000fe20008000000 */
[----:B------:R-:W-:Y:S01]  /*1460*/  FFMA.FTZ R33, R33, R86, 1.1641532182693481445e-10 ;  /* 0x2f00000021217423 */ /* 0x000fe20000010056 */
[----:B------:R-:W-:Y:S01]  /*1470*/  FMUL.FTZ R24, R24, UR5 ;  /* 0x0000000518187c20 */ /* 0x000fe20008410000 */
[----:B------:R-:W-:-:S03]  /*1480*/  IMAD.MOV.U32 R34, RZ, RZ, 0x2 ;  /* 0x00000002ff227424 */ /* 0x000fc600078e00ff */
        /* <DEDUP_REMOVED lines=14> */
.L_x_16893:
        /* <DEDUP_REMOVED lines=12> */
.L_x_16894:
        /* <DEDUP_REMOVED lines=42> */
.L_x_16892:
[----:B------:R-:W-:Y:S01]  /*18d0*/  I2FP.F32.U32 R33, R28 ;  /* 0x0000001c00217245 */ /* 0x000fe20000201000 */
[----:B------:R-:W-:Y:S01]  /*18e0*/  FMUL.FTZ R25, R25, UR6 ;  /* 0x0000000619197c20 */ /* 0x000fe20008410000 */
[----:B------:R-:W-:-:S03]  /*18f0*/  ISETP.NE.AND P2, PT, R34, 0x1, PT ;  /* 0x000000012200780c */ /* 0x000fc60003f45270 */
[----:B------:R-:W-:Y:S01]  /*1900*/  FFMA.FTZ R33, R33, R86, 1.1641532182693481445e-10 ;  /* 0x2f00000021217423 */ /* 0x000fe20000010056 */
[----:B------:R-:W-:-:S04]  /*1910*/  FMUL.FTZ R25, R25, UR5 ;  /* 0x0000000519197c20 */ /* 0x000fc80008410000 */
        /* <DEDUP_REMOVED lines=15> */
.L_x_16896:
        /* <DEDUP_REMOVED lines=12> */
.L_x_16897:
        /* <DEDUP_REMOVED lines=42> */
.L_x_16895:
[----:B------:R-:W-:Y:S01]  /*1d70*/  I2FP.F32.U32 R29, R29 ;  /* 0x0000001d001d7245 */ /* 0x000fe20000201000 */
[----:B------:R-:W-:Y:S01]  /*1d80*/  FMUL.FTZ R26, R26, UR6 ;  /* 0x000000061a1a7c20 */ /* 0x000fe20008410000 */
[----:B------:R-:W-:Y:S01]  /*1d90*/  ISETP.NE.AND P3, PT, R28, 0x1, PT ;  /* 0x000000011c00780c */ /* 0x000fe20003f65270 */
[----:B------:R-:W-:Y:S02]  /*1da0*/  IMAD.MOV.U32 R38, RZ, RZ, 0x2 ;  /* 0x00000002ff267424 */ /* 0x000fe400078e00ff */
[----:B------:R-:W-:Y:S01]  /*1db0*/  FFMA.FTZ R29, R29, R86, 1.1641532182693481445e-10 ;  /* 0x2f0000001d1d7423 */ /* 0x000fe20000010056 */
[----:B------:R-:W-:-:S04]  /*1dc0*/  FMUL.FTZ R26, R26, UR5 ;  /* 0x000000051a1a7c20 */ /* 0x000fc80008410000 */
        /* <DEDUP_REMOVED lines=14> */
.L_x_16899:
        /* <DEDUP_REMOVED lines=12> */
.L_x_16900:
        /* <DEDUP_REMOVED lines=42> */
.L_x_16898:
[----:B------:R-:W-:Y:S01]  /*2210*/  I2FP.F32.U32 R29, R29 ;  /* 0x0000001d001d7245 */ /* 0x000fe20000201000 */
[----:B------:R-:W-:-:S04]  /*2220*/  FMUL.FTZ R27, R27, UR6 ;  /* 0x000000061b1b7c20 */ /* 0x000fc80008410000 */
[----:B------:R-:W-:Y:S01]  /*2230*/  FFMA.FTZ R29, R29, R86, 1.1641532182693481445e-10 ;  /* 0x2f0000001d1d7423 */ /* 0x000fe20000010056 */
[----:B------:R-:W-:-:S04]  /*2240*/  FMUL.FTZ R27, R27, UR5 ;  /* 0x000000051b1b7c20 */ /* 0x000fc80008410000 */
[----:B------:R-:W-:-:S04]  /*2250*/  FSETP.GTU.FTZ.AND P4, PT, R29, UR4, PT ;  /* 0x000000041d007c0b */ /* 0x000fc8000bf9c000 */
[----:B------:R-:W-:Y:S02]  /*2260*/  FSEL R28, R27, RZ, !P4 ;  /* 0x000000ff1b1c7208 */ /* 0x000fe40006000000 */
[----:B------:R-:W-:-:S03]  /*2270*/  PLOP3.LUT P3, PT, P4, PT, PT, 0x8, 0x80 ;  /* 0x000000000080781c */ /* 0x000fc6000276e170 */
[----:B------:R-:W-:Y:S01]  /*2280*/  FADD.FTZ R27, R31, R28 ;  /* 0x0000001c1f1b7221 */ /* 0x000fe20000010000 */
[----:B------:R-:W-:Y:S09]  /*2290*/  BRA `(.L_x_16901) ;  /* 0x0000001000947947 */ /* 0x000ff20003800000 */
.L_x_16889:
        /* <DEDUP_REMOVED lines=15> */
.L_x_16903:
        /* <DEDUP_REMOVED lines=12> */
.L_x_16904:
        /* <DEDUP_REMOVED lines=41> */
.L_x_16902:
[----:B------:R-:W-:Y:S01]  /*26e0*/  ISETP.NE.AND P1, PT, R30, 0x1, PT ;  /* 0x000000011e00780c */ /* 0x000fe20003f25270 */
[----:B-----5:R-:W-:Y:S01]  /*26f0*/  FMUL.FTZ R34, R24, UR6 ;  /* 0x0000000618227c20 */ /* 0x020fe20008410000 */
[----:B------:R-:W-:Y:S01]  /*2700*/  I2FP.F32.U32 R29, R28 ;  /* 0x0000001c001d7245 */ /* 0x000fe20000201000 */
[----:B------:R-:W-:Y:S01]  /*2710*/  UMOV UR4, UR8 ;  /* 0x0000000800047c82 */ /* 0x000fe20008000000 */
[----:B------:R-:W-:Y:S01]  /*2720*/  UMOV UR5, UR9 ;  /* 0x0000000900057c82 */ /* 0x000fe20008000000 */
[----:B------:R-:W-:Y:S02]  /*2730*/  IMAD.MOV.U32 R28, RZ, RZ, 0x2 ;  /* 0x00000002ff1c7424 */ /* 0x000fe400078e00ff */
[----:B------:R-:W-:Y:S01]  /*2740*/  FMUL.FTZ R34, R34, UR5 ;  /* 0x0000000522227c20 */ /* 0x000fe20008410000 */
[----:B------:R-:W-:Y:S01]  /*2750*/  FFMA.FTZ R29, R29, R86, 1.1641532182693481445e-10 ;  /* 0x2f0000001d1d7423 */ /* 0x000fe20000010056 */
[----:B------:R-:W-:-:S04]  /*2760*/  MOV R24, R80 ;  /* 0x0000005000187202 */ /* 0x000fc80000000f00 */
        /* <DEDUP_REMOVED lines=10> */
.L_x_16906:
        /* <DEDUP_REMOVED lines=12> */
.L_x_16907:
        /* <DEDUP_REMOVED lines=42> */
.L_x_16905:
[----:B------:R-:W-:Y:S01]  /*2b70*/  ISETP.NE.AND P2, PT, R28, 0x1, PT ;  /* 0x000000011c00780c */ /* 0x000fe20003f45270 */
[----:B------:R-:W-:Y:S01]  /*2b80*/  FMUL.FTZ R35, R25, UR6 ;  /* 0x0000000619237c20 */ /* 0x000fe20008410000 */
[----:B------:R-:W-:Y:S01]  /*2b90*/  I2FP.F32.U32 R29, R24 ;  /* 0x00000018001d7245 */ /* 0x000fe20000201000 */
[----:B------:R-:W-:Y:S02]  /*2ba0*/  HFMA2 R24, -RZ, RZ, 0, 1.1920928955078125e-07 ;  /* 0x00000002ff187431 */ /* 0x000fe400000001ff */
[----:B------:R-:W-:Y:S02]  /*2bb0*/  IMAD.MOV.U32 R25, RZ, RZ, R80 ;  /* 0x000000ffff197224 */ /* 0x000fe400078e0050 */
[----:B------:R-:W-:Y:S01]  /*2bc0*/  FMUL.FTZ R35, R35, UR5 ;  /* 0x0000000523237c20 */ /* 0x000fe20008410000 */
[----:B------:R-:W-:-:S05]  /*2bd0*/  FFMA.FTZ R29, R29, R86, 1.1641532182693481445e-10 ;  /* 0x2f0000001d1d7423 */ /* 0x000fca0000010056 */
        /* <DEDUP_REMOVED lines=10> */
.L_x_16909:
        /* <DEDUP_REMOVED lines=12> */
.L_x_16910:
        /* <DEDUP_REMOVED lines=42> */
.L_x_16908:
[----:B------:R-:W-:Y:S01]  /*2fe0*/  ISETP.NE.AND P3, PT, R24, 0x1, PT ;  /* 0x000000011800780c */ /* 0x000fe20003f65270 */
[----:B------:R-:W-:Y:S01]  /*2ff0*/  FMUL.FTZ R26, R26, UR6 ;  /* 0x000000061a1a7c20 */ /* 0x000fe20008410000 */
[----:B------:R-:W-:Y:S01]  /*3000*/  I2FP.F32.U32 R25, R25 ;  /* 0x0000001900197245 */ /* 0x000fe20000201000 */
[----:B------:R-:W-:Y:S02]  /*3010*/  IMAD.MOV.U32 R38, RZ, RZ, 0x2 ;  /* 0x00000002ff267424 */ /* 0x000fe400078e00ff */
[----:B------:R-:W-:Y:S02]  /*3020*/  FMUL.FTZ R26, R26, UR5 ;  /* 0x000000051a1a7c20 */ /* 0x000fe40008410000 */
[----:B------:R-:W-:-:S05]  /*3030*/  FFMA.FTZ R25, R25, R86, 1.1641532182693481445e-10 ;  /* 0x2f00000019197423 */ /* 0x000fca0000010056 */
        /* <DEDUP_REMOVED lines=11> */
.L_x_16912:
        /* <DEDUP_REMOVED lines=12> */
.L_x_16913:
        /* <DEDUP_REMOVED lines=42> */
.L_x_16911:
[----:B------:R-:W-:Y:S01]  /*3450*/  I2FP.F32.U32 R25, R25 ;  /* 0x0000001900197245 */ /* 0x000fe20000201000 */
[----:B------:R-:W-:Y:S01]  /*3460*/  FMUL.FTZ R27, R27, UR6 ;  /* 0x000000061b1b7c20 */ /* 0x000fe20008410000 */
[----:B------:R-:W-:Y:S02]  /*3470*/  FSEL R24, R34, RZ, P0 ;  /* 0x000000ff22187208 */ /* 0x000fe40000000000 */
[----:B------:R-:W-:Y:S01]  /*3480*/  FSEL R26, R26, RZ, P2 ;  /* 0x000000ff1a1a7208 */ /* 0x000fe20001000000 */
[----:B------:R-:W-:Y:S01]  /*3490*/  FFMA.FTZ R25, R25, R86, 1.1641532182693481445e-10 ;  /* 0x2f00000019197423 */ /* 0x000fe20000010056 */
[----:B------:R-:W-:-:S04]  /*34a0*/  FMUL.FTZ R27, R27, UR5 ;  /* 0x000000051b1b7c20 */ /* 0x000fc80008410000 */
[----:B------:R-:W-:Y:S02]  /*34b0*/  FSETP.GTU.FTZ.AND P4, PT, R25, UR4, PT ;  /* 0x0000000419007c0b */ /* 0x000fe4000bf9c000 */
[----:B------:R-:W-:Y:S02]  /*34c0*/  FSEL R25, R35, RZ, P1 ;  /* 0x000000ff23197208 */ /* 0x000fe40000800000 */
[----:B------:R-:W-:Y:S02]  /*34d0*/  PLOP3.LUT P3, PT, P4, PT, PT, 0x8, 0x80 ;  /* 0x000000000080781c */ /* 0x000fe4000276e170 */
[----:B------:R-:W-:-:S11]  /*34e0*/  FSEL R27, R27, RZ, !P4 ;  /* 0x000000ff1b1b7208 */ /* 0x000fd60006000000 */
.L_x_16901:
[----:B------:R-:W0:Y:S01]  /*34f0*/  LDC.64 R92, c[0x0][0x3a8] ;  /* 0x0000ea00ff5c7b82 */ /* 0x000e220000000a00 */
[----:B------:R-:W-:Y:S01]  /*3500*/  SEL R28, RZ, 0x1000000, !P3 ;  /* 0x01000000ff1c7807 */ /* 0x000fe20005800000 */
[----:B------:R-:W-:Y:S01]  /*3510*/  VIADD R87, R85, 0x100 ;  /* 0x0000010055577836 */ /* 0x000fe20000000000 */
[----:B------:R-:W-:Y:S02]  /*3520*/  SEL R29, RZ, 0x10000, !P2 ;  /* 0x00010000ff1d7807 */ /* 0x000fe40005000000 */
[----:B------:R-:W-:-:S03]  /*3530*/  SEL R30, RZ, 0x100, !P1 ;  /* 0x00000100ff1e7807 */ /* 0x000fc60004800000 */
[----:B------:R-:W1:Y:S01]  /*3540*/  LDC.64 R90, c[0x0][0x3b0] ;  /* 0x0000ec00ff5a7b82 */ /* 0x000e620000000a00 */
[----:B------:R-:W-:Y:S02]  /*3550*/  IADD3 R28, PT, PT, R30, R28, R29 ;  /* 0x0000001c1e1c7210 */ /* 0x000fe40007ffe01d */
[----:B------:R-:W-:-:S04]  /*3560*/  SEL R29, RZ, 0x1, !P0 ;  /* 0x00000001ff1d7807 */ /* 0x000fc80004000000 */
[----:B------:R-:W-:Y:S01]  /*3570*/  IADD3 R37, PT, PT, R28, R29, RZ ;  /* 0x0000001d1c257210 */ /* 0x000fe20007ffe0ff */
[----:B------:R-:W-:-:S04]  /*3580*/  IMAD.WIDE.U32 R28, R87, 0x10, R48 ;  /* 0x00000010571c7825 */ /* 0x000fc800078e0030 */
[----:B0-----:R-:W-:-:S05]  /*3590*/  IMAD.WIDE.U32 R34, R85, 0x10, R92 ;  /* 0x0000001055227825 */ /* 0x001fca00078e005c */
[----:B------:R0:W-:Y:S01]  /*35a0*/  STG.E.128 desc[UR10][R34.64], R24 ;  /* 0x0000001822007986 */ /* 0x0001e2000c101d0a */
[----:B-1----:R-:W-:-:S05]  /*35b0*/  IMAD.WIDE.U32 R32, R85, 0x4, R90 ;  /* 0x0000000455207825 */ /* 0x002fca00078e005a */
[----:B------:R0:W-:Y:S04]  /*35c0*/  STG.E desc[UR10][R32.64], R37 ;  /* 0x0000002520007986 */ /* 0x0001e8000c10190a */
        /* <DEDUP_REMOVED lines=20> */
.L_x_16916:
        /* <DEDUP_REMOVED lines=12> */
.L_x_16917:
        /* <DEDUP_REMOVED lines=41> */
.L_x_16915:
[----:B------:R-:W-:Y:S01]  /*3a60*/  I2FP.F32.U32 R37, R37 ;  /* 0x0000002500257245 */ /* 0x000fe20000201000 */
[----:B-----5:R-:W-:Y:S01]  /*3a70*/  FMUL.FTZ R28, R28, UR6 ;  /* 0x000000061c1c7c20 */ /* 0x020fe20008410000 */
        /* <DEDUP_REMOVED lines=18> */
.L_x_16919:
        /* <DEDUP_REMOVED lines=12> */
.L_x_16920:
        /* <DEDUP_REMOVED lines=42> */
.L_x_16918:
        /* <DEDUP_REMOVED lines=20> */
.L_x_16922:
        /* <DEDUP_REMOVED lines=12> */
.L_x_16923:
        /* <DEDUP_REMOVED lines=42> */
.L_x_16921:
[----:B------:R-:W-:Y:S01]  /*43a0*/  I2FP.F32.U32 R33, R33 ;  /* 0x0000002100217245 */ /* 0x000fe20000201000 */
[----:B------:R-:W-:Y:S01]  /*43b0*/  FMUL.FTZ R30, R30, UR6 ;  /* 0x000000061e1e7c20 */ /* 0x000fe20008410000 */
[----:B------:R-:W-:Y:S01]  /*43c0*/  ISETP.NE.AND P3, PT, R32, 0x1, PT ;  /* 0x000000012000780c */ /* 0x000fe20003f65270 */
[----:B------:R-:W-:Y:S02]  /*43d0*/  HFMA2 R42, -RZ, RZ, 0, 1.1920928955078125e-07 ;  /* 0x00000002ff2a7431 */ /* 0x000fe400000001ff */
        /* <DEDUP_REMOVED lines=16> */
.L_x_16925:
        /* <DEDUP_REMOVED lines=12> */
.L_x_16926:
        /* <DEDUP_REMOVED lines=42> */
.L_x_16924:
        /* <DEDUP_REMOVED lines=9> */
.L_x_16914:
        /* <DEDUP_REMOVED lines=15> */
.L_x_16929:
        /* <DEDUP_REMOVED lines=12> */
.L_x_16930:
        /* <DEDUP_REMOVED lines=41> */
.L_x_16928:
[----:B------:R-:W-:Y:S01]  /*4d10*/  ISETP.NE.AND P1, PT, R34, 0x1, PT ;  /* 0x000000012200780c */ /* 0x000fe20003f25270 */
[----:B-----5:R-:W-:Y:S01]  /*4d20*/  FMUL.FTZ R38, R28, UR6 ;  /* 0x000000061c267c20 */ /* 0x020fe20008410000 */
[----:B------:R-:W-:Y:S01]  /*4d30*/  I2FP.F32.U32 R33, R32 ;  /* 0x0000002000217245 */ /* 0x000fe20000201000 */
[----:B------:R-:W-:Y:S02]  /*4d40*/  IMAD.MOV.U32 R32, RZ, RZ, 0x2 ;  /* 0x00000002ff207424 */ /* 0x000fe400078e00ff */
[----:B------:R-:W-:Y:S01]  /*4d50*/  FMUL.FTZ R38, R38, UR5 ;  /* 0x0000000526267c20 */ /* 0x000fe20008410000 */
[----:B------:R-:W-:Y:S02]  /*4d60*/  IMAD.MOV.U32 R28, RZ, RZ, R80 ;  /* 0x000000ffff1c7224 */ /* 0x000fe400078e0050 */
[----:B------:R-:W-:-:S05]  /*4d70*/  FFMA.FTZ R33, R33, R86, 1.1641532182693481445e-10 ;  /* 0x2f00000021217423 */ /* 0x000fca0000010056 */
        /* <DEDUP_REMOVED lines=10> */
.L_x_16932:
        /* <DEDUP_REMOVED lines=12> */
.L_x_16933:
        /* <DEDUP_REMOVED lines=42> */
.L_x_16931:
[----:B------:R-:W-:Y:S01]  /*5180*/  ISETP.NE.AND P2, PT, R32, 0x1, PT ;  /* 0x000000012000780c */ /* 0x000fe20003f45270 */
[----:B------:R-:W-:Y:S01]  /*5190*/  FMUL.FTZ R39, R29, UR6 ;  /* 0x000000061d277c20 */ /* 0x000fe20008410000 */
[----:B------:R-:W-:Y:S01]  /*51a0*/  I2FP.F32.U32 R33, R28 ;  /* 0x0000001c00217245 */ /* 0x000fe20000201000 */
[----:B------:R-:W-:Y:S01]  /*51b0*/  IMAD.MOV.U32 R28, RZ, RZ, 0x2 ;  /* 0x00000002ff1c7424 */ /* 0x000fe200078e00ff */
[----:B------:R-:W-:Y:S01]  /*51c0*/  MOV R29, R80 ;  /* 0x00000050001d7202 */ /* 0x000fe20000000f00 */
[----:B------:R-:W-:Y:S02]  /*51d0*/  FMUL.FTZ R39, R39, UR5 ;  /* 0x0000000527277c20 */ /* 0x000fe40008410000 */
[----:B------:R-:W-:-:S05]  /*51e0*/  FFMA.FTZ R33, R33, R86, 1.1641532182693481445e-10 ;  /* 0x2f00000021217423 */ /* 0x000fca0000010056 */
        /* <DEDUP_REMOVED lines=10> */
.L_x_16935:
        /* <DEDUP_REMOVED lines=12> */
.L_x_16936:
        /* <DEDUP_REMOVED lines=42> */
.L_x_16934:
[----:B------:R-:W-:Y:S01]  /*55f0*/  ISETP.NE.AND P3, PT, R28, 0x1, PT ;  /* 0x000000011c00780c */ /* 0x000fe20003f65270 */
[----:B------:R-:W-:Y:S01]  /*5600*/  FMUL.FTZ R30, R30, UR6 ;  /* 0x000000061e1e7c20 */ /* 0x000fe20008410000 */
[----:B------:R-:W-:Y:S01]  /*5610*/  I2FP.F32.U32 R29, R29 ;  /* 0x0000001d001d7245 */ /* 0x000fe20000201000 */
[----:B------:R-:W-:Y:S02]  /*5620*/  HFMA2 R42, -RZ, RZ, 0, 1.1920928955078125e-07 ;  /* 0x00000002ff2a7431 */ /* 0x000fe400000001ff */
        /* <DEDUP_REMOVED lines=13> */
.L_x_16938:
        /* <DEDUP_REMOVED lines=12> */
.L_x_16939:
        /* <DEDUP_REMOVED lines=42> */
.L_x_16937:
        /* <DEDUP_REMOVED lines=10> */
.L_x_16927:
[----:B------:R-:W-:Y:S01]  /*5b00*/  SEL R32, RZ, 0x1000000, !P3 ;  /* 0x01000000ff207807 */ /* 0x000fe20005800000 */
[----:B------:R-:W-:Y:S01]  /*5b10*/  VIADD R89, R85, 0x200 ;  /* 0x0000020055597836 */ /* 0x000fe20000000000 */
[----:B------:R-:W-:Y:S01]  /*5b20*/  SEL R33, RZ, 0x10000, !P2 ;  /* 0x00010000ff217807 */ /* 0x000fe20005000000 */
[C---:B------:R-:W-:Y:S01]  /*5b30*/  IMAD.WIDE.U32 R38, R87.reuse, 0x10, R92 ;  /* 0x0000001057267825 */ /* 0x040fe200078e005c */
[----:B------:R-:W-:Y:S02]  /*5b40*/  SEL R34, RZ, 0x100, !P1 ;  /* 0x00000100ff227807 */ /* 0x000fe40004800000 */
[----:B------:R-:W-:Y:S01]  /*5b50*/  SEL R35, RZ, 0x1, !P0 ;  /* 0x00000001ff237807 */ /* 0x000fe20004000000 */
[----:B------:R-:W-:Y:S01]  /*5b60*/  IMAD.WIDE.U32 R36, R87, 0x4, R90 ;  /* 0x0000000457247825 */ /* 0x000fe200078e005a */
[----:B------:R-:W-:Y:S01]  /*5b70*/  IADD3 R32, PT, PT, R34, R32, R33 ;  /* 0x0000002022207210 */ /* 0x000fe20007ffe021 */
[----:B------:R0:W-:Y:S03]  /*5b80*/  STG.E.128 desc[UR10][R38.64], R28 ;  /* 0x0000001c26007986 */ /* 0x0001e6000c101d0a */
[----:B------:R-:W-:Y:S01]  /*5b90*/  IADD3 R41, PT, PT, R32, R35, RZ ;  /* 0x0000002320297210 */ /* 0x000fe20007ffe0ff */
[----:B------:R-:W-:-:S04]  /*5ba0*/  IMAD.WIDE.U32 R32, R89, 0x10, R48 ;  /* 0x0000001059207825 */ /* 0x000fc800078e0030 */
        /* <DEDUP_REMOVED lines=21> */
.L_x_16942:
        /* <DEDUP_REMOVED lines=12> */
.L_x_16943:
        /* <DEDUP_REMOVED lines=41> */
.L_x_16941:
        /* <DEDUP_REMOVED lines=20> */
.L_x_16945:
        /* <DEDUP_REMOVED lines=12> */
.L_x_16946:
        /* <DEDUP_REMOVED lines=42> */
.L_x_16944:
        /* <DEDUP_REMOVED lines=20> */
.L_x_16948:
        /* <DEDUP_REMOVED lines=12> */
.L_x_16949:
        /* <DEDUP_REMOVED lines=42> */
.L_x_16947:
        /* <DEDUP_REMOVED lines=20> */
.L_x_16951:
        /* <DEDUP_REMOVED lines=12> */
.L_x_16952:
        /* <DEDUP_REMOVED lines=42> */
.L_x_16950:
        /* <DEDUP_REMOVED lines=9> */
.L_x_16940:
        /* <DEDUP_REMOVED lines=15> */
.L_x_16955:
        /* <DEDUP_REMOVED lines=12> */
.L_x_16956:
        /* <DEDUP_REMOVED lines=41> */
.L_x_16954:
[----:B------:R-:W-:Y:S01]  /*7300*/  ISETP.NE.AND P1, PT, R38, 0x1, PT ;  /* 0x000000012600780c */ /* 0x000fe20003f25270 */
[----:B-----5:R-:W-:Y:S01]  /*7310*/  FMUL.FTZ R42, R32, UR6 ;  /* 0x00000006202a7c20 */ /* 0x020fe20008410000 */
        /* <DEDUP_REMOVED lines=15> */
.L_x_16958:
        /* <DEDUP_REMOVED lines=12> */
.L_x_16959:
        /* <DEDUP_REMOVED lines=42> */
.L_x_16957:
        /* <DEDUP_REMOVED lines=17> */
.L_x_16961:
        /* <DEDUP_REMOVED lines=12> */
.L_x_16962:
        /* <DEDUP_REMOVED lines=42> */
.L_x_16960:
[----:B------:R-:W-:Y:S01]  /*7be0*/  ISETP.NE.AND P3, PT, R32, 0x1, PT ;  /* 0x000000012000780c */ /* 0x000fe20003f65270 */
[----:B------:R-:W-:Y:S01]  /*7bf0*/  FMUL.FTZ R34, R34, UR6 ;  /* 0x0000000622227c20 */ /* 0x000fe20008410000 */
[----:B------:R-:W-:Y:S01]  /*7c00*/  I2FP.F32.U32 R33, R33 ;  /* 0x0000002100217245 */ /* 0x000fe20000201000 */
[----:B------:R-:W-:Y:S02]  /*7c10*/  IMAD.MOV.U32 R46, RZ, RZ, 0x2 ;  /* 0x00000002ff2e7424 */ /* 0x000fe400078e00ff */
[----:B------:R-:W-:Y:S02]  /*7c20*/  FMUL.FTZ R34, R34, UR5 ;  /* 0x0000000522227c20 */ /* 0x000fe40008410000 */
[----:B------:R-:W-:-:S05]  /*7c30*/  FFMA.FTZ R33, R33, R86, 1.1641532182693481445e-10 ;  /* 0x2f00000021217423 */ /* 0x000fca0000010056 */
        /* <DEDUP_REMOVED lines=11> */
.L_x_16964:
        /* <DEDUP_REMOVED lines=12> */
.L_x_16965:
        /* <DEDUP_REMOVED lines=42> */
.L_x_16963:
        /* <DEDUP_REMOVED lines=10> */
.L_x_16953:
        /* <DEDUP_REMOVED lines=32> */
.L_x_16968:
        /* <DEDUP_REMOVED lines=12> */
.L_x_16969:
        /* <DEDUP_REMOVED lines=42> */
.L_x_16967:
[----:B------:R-:W-:Y:S01]  /*8650*/  I2FP.F32.U32 R45, R45 ;  /* 0x0000002d002d7245 */ /* 0x000fe20000201000 */
[----:B-----5:R-:W-:Y:S01]  /*8660*/  FMUL.FTZ R36, R36, UR6 ;  /* 0x0000000624247c20 */ /* 0x020fe20008410000 */
        /* <DEDUP_REMOVED lines=18> */
.L_x_16971:
        /* <DEDUP_REMOVED lines=12> */
.L_x_16972:
        /* <DEDUP_REMOVED lines=42> */
.L_x_16970:
        /* <DEDUP_REMOVED lines=20> */
.L_x_16974:
        /* <DEDUP_REMOVED lines=12> */
.L_x_16975:
        /* <DEDUP_REMOVED lines=42> */
.L_x_16973:
        /* <DEDUP_REMOVED lines=20> */
.L_x_16977:
        /* <DEDUP_REMOVED lines=12> */
.L_x_16978:
        /* <DEDUP_REMOVED lines=42> */
.L_x_16976:
        /* <DEDUP_REMOVED lines=9> */
.L_x_16966:
        /* <DEDUP_REMOVED lines=15> */
.L_x_16981:
        /* <DEDUP_REMOVED lines=12> */
.L_x_16982:
        /* <DEDUP_REMOVED lines=42> */
.L_x_16980:
        /* <DEDUP_REMOVED lines=17> */
.L_x_16984:
        /* <DEDUP_REMOVED lines=12> */
.L_x_16985:
        /* <DEDUP_REMOVED lines=42> */
.L_x_16983:
        /* <DEDUP_REMOVED lines=17> */
.L_x_16987:
        /* <DEDUP_REMOVED lines=12> */
.L_x_16988:
        /* <DEDUP_REMOVED lines=42> */
.L_x_16986:
        /* <DEDUP_REMOVED lines=17> */
.L_x_16990:
        /* <DEDUP_REMOVED lines=12> */
.L_x_16991:
        /* <DEDUP_REMOVED lines=42> */
.L_x_16989:
        /* <DEDUP_REMOVED lines=10> */
.L_x_16979:
        /* <DEDUP_REMOVED lines=32> */
.L_x_16994:
        /* <DEDUP_REMOVED lines=12> */
.L_x_16995:
        /* <DEDUP_REMOVED lines=42> */
.L_x_16993:
        /* <DEDUP_REMOVED lines=20> */
.L_x_16997:
        /* <DEDUP_REMOVED lines=12> */
.L_x_16998:
        /* <DEDUP_REMOVED lines=42> */
.L_x_16996:
        /* <DEDUP_REMOVED lines=20> */
.L_x_17000:
        /* <DEDUP_REMOVED lines=12> */
.L_x_17001:
        /* <DEDUP_REMOVED lines=42> */
.L_x_16999:
        /* <DEDUP_REMOVED lines=20> */
.L_x_17003:
        /* <DEDUP_REMOVED lines=12> */
.L_x_17004:
        /* <DEDUP_REMOVED lines=42> */
.L_x_17002:
        /* <DEDUP_REMOVED lines=9> */
.L_x_16992:
        /* <DEDUP_REMOVED lines=15> */
.L_x_17007:
        /* <DEDUP_REMOVED lines=12> */
.L_x_17008:
        /* <DEDUP_REMOVED lines=42> */
.L_x_17006:
        /* <DEDUP_REMOVED lines=17> */
.L_x_17010:
        /* <DEDUP_REMOVED lines=12> */
.L_x_17011:
        /* <DEDUP_REMOVED lines=42> */
.L_x_17009:
        /* <DEDUP_REMOVED lines=17> */
.L_x_17013:
        /* <DEDUP_REMOVED lines=12> */
.L_x_17014:
        /* <DEDUP_REMOVED lines=42> */
.L_x_17012:
        /* <DEDUP_REMOVED lines=17> */
.L_x_17016:
        /* <DEDUP_REMOVED lines=12> */
.L_x_17017:
        /* <DEDUP_REMOVED lines=42> */
.L_x_17015:
        /* <DEDUP_REMOVED lines=10> */
.L_x_17005:
        /* <DEDUP_REMOVED lines=14> */
[----:B------:R-:W1:Y:S02]  /*cdf0*/  LDC.64 R48, c[0x0][0x3a0] ;  /* 0x0000e800ff307b82 */ /* 0x000e640000000a00 */
[----:B-1----:R-:W-:-:S06]  /*ce00*/  IMAD.WIDE.U32 R48, R105, 0x10, R48 ;  /* 0x0000001069307825 */ /* 0x002fcc00078e0030 */
[----:B0-----:R-:W5:Y:S01]  /*ce10*/  LDG.E.128 R48, desc[UR10][R48.64] ;  /* 0x0000000a30307981 */ /* 0x001f62000c1e1d00 */
        /* <DEDUP_REMOVED lines=15> */
.L_x_17020:
        /* <DEDUP_REMOVED lines=12> */
.L_x_17021:
        /* <DEDUP_REMOVED lines=42> */
.L_x_17019:
[----:B------:R-:W-:Y:S01]  /*d270*/  I2FP.F32.U32 R97, R97 ;  /* 0x0000006100617245 */ /* 0x000fe20000201000 */
[----:B-----5:R-:W-:Y:S01]  /*d280*/  FMUL.FTZ R44, R44, UR6 ;  /* 0x000000062c2c7c20 */ /* 0x020fe20008410000 */
[----:B------:R-:W-:Y:S01]  /*d290*/  ISETP.NE.AND P1, PT, R96, 0x1, PT ;  /* 0x000000016000780c */ /* 0x000fe20003f25270 */
[----:B------:R-:W-:Y:S02]  /*d2a0*/  HFMA2 R94, -RZ, RZ, 0, 1.1920928955078125e-07 ;  /* 0x00000002ff5e7431 */ /* 0x000fe400000001ff */
[----:B------:R-:W-:Y:S01]  /*d2b0*/  FFMA.FTZ R97, R97, R86, 1.1641532182693481445e-10 ;  /* 0x2f00000061617423 */ /* 0x000fe20000010056 */
[----:B------:R-:W-:-:S04]  /*d2c0*/  FMUL.FTZ R44, R44, UR5 ;  /* 0x000000052c2c7c20 */ /* 0x000fc80008410000 */
        /* <DEDUP_REMOVED lines=14> */
.L_x_17023:
        /* <DEDUP_REMOVED lines=12> */
.L_x_17024:
        /* <DEDUP_REMOVED lines=42> */
.L_x_17022:
[----:B------:R-:W-:Y:S01]  /*d710*/  I2FP.F32.U32 R97, R44 ;  /* 0x0000002c00617245 */ /* 0x000fe20000201000 */
[----:B------:R-:W-:Y:S01]  /*d720*/  FMUL.FTZ R45, R45, UR6 ;  /* 0x000000062d2d7c20 */ /* 0x000fe20008410000 */
[----:B------:R-:W-:-:S03]  /*d730*/  ISETP.NE.AND P2, PT, R94, 0x1, PT ;  /* 0x000000015e00780c */ /* 0x000fc60003f45270 */
[----:B------:R-:W-:Y:S01]  /*d740*/  FFMA.FTZ R97, R97, R86, 1.1641532182693481445e-10 ;  /* 0x2f00000061617423 */ /* 0x000fe20000010056 */
[----:B------:R-:W-:-:S04]  /*d750*/  FMUL.FTZ R45, R45, UR5 ;  /* 0x000000052d2d7c20 */ /* 0x000fc80008410000 */
[----:B------:R-:W-:-:S04]  /*d760*/  FSETP.GTU.FTZ.AND P1, PT, R97, UR4, PT ;  /* 0x0000000461007c0b */ /* 0x000fc8000bf3c000 */
[----:B------:R-:W-:Y:S01]  /*d770*/  FSEL R44, R45, RZ, !P1 ;  /* 0x000000ff2d2c7208 */ /* 0x000fe20004800000 */
[----:B------:R-:W-:Y:S01]  /*d780*/  IMAD.MOV.U32 R45, RZ, RZ, R80 ;  /* 0x000000ffff2d7224 */ /* 0x000fe200078e0050 */
        /* <DEDUP_REMOVED lines=12> */
.L_x_17026:
        /* <DEDUP_REMOVED lines=12> */
.L_x_17027:
        /* <DEDUP_REMOVED lines=42> */
.L_x_17025:
[----:B------:R-:W-:Y:S01]  /*dbb0*/  I2FP.F32.U32 R45, R45 ;  /* 0x0000002d002d7245 */ /* 0x000fe20000201000 */
[----:B------:R-:W-:Y:S01]  /*dbc0*/  FMUL.FTZ R46, R46, UR6 ;  /* 0x000000062e2e7c20 */ /* 0x000fe20008410000 */
[----:B------:R-:W-:-:S03]  /*dbd0*/  ISETP.NE.AND P3, PT, R44, 0x1, PT ;  /* 0x000000012c00780c */ /* 0x000fc60003f65270 */
[----:B------:R-:W-:Y:S01]  /*dbe0*/  FFMA.FTZ R45, R45, R86, 1.1641532182693481445e-10 ;  /* 0x2f0000002d2d7423 */ /* 0x000fe20000010056 */
[----:B------:R-:W-:-:S04]  /*dbf0*/  FMUL.FTZ R46, R46, UR5 ;  /* 0x000000052e2e7c20 */ /* 0x000fc80008410000 */
        /* <DEDUP_REMOVED lines=15> */
.L_x_17029:
        /* <DEDUP_REMOVED lines=12> */
.L_x_17030:
        /* <DEDUP_REMOVED lines=42> */
.L_x_17028:
        /* <DEDUP_REMOVED lines=9> */
.L_x_17018:
        /* <DEDUP_REMOVED lines=15> */
.L_x_17033:
        /* <DEDUP_REMOVED lines=12> */
.L_x_17034:
        /* <DEDUP_REMOVED lines=42> */
.L_x_17032:
        /* <DEDUP_REMOVED lines=17> */
.L_x_17036:
        /* <DEDUP_REMOVED lines=12> */
.L_x_17037:
        /* <DEDUP_REMOVED lines=42> */
.L_x_17035:
        /* <DEDUP_REMOVED lines=17> */
.L_x_17039:
        /* <DEDUP_REMOVED lines=12> */
.L_x_17040:
        /* <DEDUP_REMOVED lines=42> */
.L_x_17038:
        /* <DEDUP_REMOVED lines=17> */
.L_x_17042:
        /* <DEDUP_REMOVED lines=12> */
.L_x_17043:
        /* <DEDUP_REMOVED lines=42> */
.L_x_17041:
[----:B------:R-:W-:Y:S01]  /*f280*/  I2FP.F32.U32 R45, R45 ;  /* 0x0000002d002d7245 */ /* 0x000fe20000201000 */
[----:B------:R-:W-:Y:S01]  /*f290*/  FMUL.FTZ R47, R47, UR6 ;  /* 0x000000062f2f7c20 */ /* 0x000fe20008410000 */
[----:B------:R-:W-:Y:S02]  /*f2a0*/  FSEL R48, R96, RZ, P0 ;  /* 0x000000ff60307208 */ /* 0x000fe40000000000 */
[----:B------:R-:W-:Y:S01]  /*f2b0*/  FSEL R49, R97, RZ, P1 ;  /* 0x000000ff61317208 */ /* 0x000fe20000800000 */
[----:B------:R-:W-:Y:S01]  /*f2c0*/  FFMA.FTZ R45, R45, R86, 1.1641532182693481445e-10 ;  /* 0x2f0000002d2d7423 */ /* 0x000fe20000010056 */
[----:B------:R-:W-:Y:S01]  /*f2d0*/  FMUL.FTZ R47, R47, UR5 ;  /* 0x000000052f2f7c20 */ /* 0x000fe20008410000 */
[----:B------:R-:W-:-:S03]  /*f2e0*/  FSEL R50, R94, RZ, P2 ;  /* 0x000000ff5e327208 */ /* 0x000fc60001000000 */
[----:B------:R-:W-:-:S04]  /*f2f0*/  FSETP.GTU.FTZ.AND P4, PT, R45, UR4, PT ;  /* 0x000000042d007c0b */ /* 0x000fc8000bf9c000 */
[----:B------:R-:W-:Y:S02]  /*f300*/  PLOP3.LUT P3, PT, P4, PT, PT, 0x8, 0x80 ;  /* 0x000000000080781c */ /* 0x000fe4000276e170 */
[----:B------:R-:W-:-:S11]  /*f310*/  FSEL R51, R47, RZ, !P4 ;  /* 0x000000ff2f337208 */ /* 0x000fd60006000000 */
.L_x_17031:
[----:B------:R-:W-:Y:S01]  /*f320*/  FADD.FTZ R44, RZ, R24 ;  /* 0x00000018ff2c7221 */ /* 0x000fe20000010000 */
[C---:B------:R-:W-:Y:S01]  /*f330*/  IMAD.WIDE.U32 R92, R105.reuse, 0x10, R92 ;  /* 0x00000010695c7825 */ /* 0x040fe200078e005c */
[----:B------:R-:W-:Y:S03]  /*f340*/  BSSY.RECONVERGENT B0, `(.L_x_17044) ;  /* 0x000006f000007945 */ /* 0x000fe60003800200 */
[----:B------:R-:W-:Y:S01]  /*f350*/  FADD.FTZ R45, R44, R25 ;  /* 0x000000192c2d7221 */ /* 0x000fe20000010000 */
[----:B------:R-:W-:Y:S01]  /*f360*/  IMAD.WIDE.U32 R90, R105, 0x4, R90 ;  /* 0x00000004695a7825 */ /* 0x000fe200078e005a */
        /* <DEDUP_REMOVED lines=27> */
[----:B------:R-:W-:-:S04]  /*f520*/  SEL R47, RZ, 0x100, !P1 ;  /* 0x00000100ff2f7807 */ /* 0x000fc80004800000 */
        /* <DEDUP_REMOVED lines=15> */
[----:B------:R-:W-:-:S04]  /*f620*/  FFMA.FTZ R45, R98, R98, R45 ;  /* 0x00000062622d7223 */ /* 0x000fc8000001002d */
        /* <DEDUP_REMOVED lines=38> */
[----:B------:R-:W-:-:S03]  /*f890*/  SEL R94, RZ, 0x1, !P0 ;  /* 0x00000001ff5e7807 */ /* 0x000fc60004000000 */
[----:B------:R-:W-:-:S05]  /*f8a0*/  FFMA.FTZ R96, R86, R86, R45 ;  /* 0x0000005656607223 */ /* 0x000fca000001002d */
[----:B------:R-:W0:Y:S02]  /*f8b0*/  SHFL.BFLY PT, R45, R96, 0x1, 0x1f ;  /* 0x0c201f00602d7f89 */ /* 0x000e2400000e0000 */
[----:B0-----:R-:W-:-:S05]  /*f8c0*/  FADD.FTZ R97, R96, R45 ;  /* 0x0000002d60617221 */ /* 0x001fca0000010000 */
[----:B------:R-:W0:Y:S02]  /*f8d0*/  SHFL.BFLY PT, R86, R97, 0x2, 0x1f ;  /* 0x0c401f0061567f89 */ /* 0x000e2400000e0000 */
[----:B0-----:R-:W-:Y:S01]  /*f8e0*/  FADD.FTZ R98, R97, R86 ;  /* 0x0000005661627221 */ /* 0x001fe20000010000 */
[----:B------:R-:W-:-:S04]  /*f8f0*/  SEL R86, RZ, 0x10000, !P2 ;  /* 0x00010000ff567807 */ /* 0x000fc80005000000 */
[----:B------:R-:W0:Y:S02]  /*f900*/  SHFL.BFLY PT, R45, R98, 0x4, 0x1f ;  /* 0x0c801f00622d7f89 */ /* 0x000e2400000e0000 */
[----:B0-----:R-:W-:Y:S01]  /*f910*/  FADD.FTZ R99, R98, R45 ;  /* 0x0000002d62637221 */ /* 0x001fe20000010000 */
[----:B------:R-:W-:-:S04]  /*f920*/  SEL R45, RZ, 0x1000000, !P3 ;  /* 0x01000000ff2d7807 */ /* 0x000fc80005800000 */
[----:B------:R-:W0:Y:S01]  /*f930*/  SHFL.BFLY PT, R100, R99, 0x8, 0x1f ;  /* 0x0d001f0063647f89 */ /* 0x000e2200000e0000 */
[----:B------:R-:W-:Y:S02]  /*f940*/  IADD3 R45, PT, PT, R47, R45, R86 ;  /* 0x0000002d2f2d7210 */ /* 0x000fe40007ffe056 */
[----:B------:R-:W-:-:S03]  /*f950*/  LOP3.LUT P0, R47, R76, 0x1f, RZ, 0xc0, !PT ;  /* 0x0000001f4c2f7812 */ /* 0x000fc6000780c0ff */
[----:B------:R-:W-:-:S05]  /*f960*/  IMAD.IADD R97, R45, 0x1, R94 ;  /* 0x000000012d617824 */ /* 0x000fca00078e025e */
[----:B------:R-:W-:Y:S01]  /*f970*/  STG.E desc[UR10][R90.64], R97 ;  /* 0x000000615a007986 */ /* 0x000fe2000c10190a */
        /* <DEDUP_REMOVED lines=11> */
.L_x_17045:
[----:B------:R-:W-:Y:S05]  /*fa30*/  BSYNC.RECONVERGENT B0 ;  /* 0x0000000000007941 */ /* 0x000fea0003800200 */
.L_x_17044:
[----:B------:R-:W-:Y:S01]  /*fa40*/  BAR.SYNC.DEFER_BLOCKING 0x0 ;  /* 0x0000000000007b1d */ /* 0x000fe20000010000 */
[----:B------:R-:W-:Y:S02]  /*fa50*/  ISETP.GT.U32.AND P0, PT, R47, 0x7, PT ;  /* 0x000000072f00780c */ /* 0x000fe40003f04070 */
[----:B0-----:R-:W-:Y:S02]  /*fa60*/  CS2R R44, SRZ ;  /* 0x00000000002c7805 */ /* 0x001fe4000001ff00 */
[----:B------:R-:W-:Y:S01]  /*fa70*/  MOV R47, RZ ;  /* 0x000000ff002f7202 */ /* 0x000fe20000000f00 */
[----:B------:R-:W-:Y:S08]  /*fa80*/  BSSY.RECONVERGENT B0, `(.L_x_17046) ;  /* 0x000000a000007945 */ /* 0x000ff00003800200 */
        /* <DEDUP_REMOVED lines=9> */
.L_x_17047:
[----:B------:R-:W-:Y:S05]  /*fb20*/  BSYNC.RECONVERGENT B0 ;  /* 0x0000000000007941 */ /* 0x000fea0003800200 */
.L_x_17046:
[----:B------:R-:W1:Y:S01]  /*fb30*/  SHFL.DOWN PT, R86, R47, 0x4, 0x1f ;  /* 0x08801f002f567f89 */ /* 0x000e6200000e0000 */
[----:B------:R-:W-:Y:S01]  /*fb40*/  ISETP.NE.AND P1, PT, RZ, UR39, PT ;  /* 0x00000027ff007c0c */ /* 0x000fe2000bf25270 */
[----:B------:R-:W-:Y:S01]  /*fb50*/  UPLOP3.LUT UP2, UPT, UPT, UPT, UP2, 0x40, 0x4 ;  /* 0x000000000004789c */ /* 0x000fe20003f4e820 */
[----:B------:R-:W-:Y:S01]  /*fb60*/  ISETP.NE.AND P0, PT, R76, RZ, PT ;  /* 0x000000ff4c00720c */ /* 0x000fe20003f05270 */
        /* <DEDUP_REMOVED lines=14> */
[----:B------:R-:W-:Y:S02]  /*fc50*/  FMUL.FTZ R91, R91, R96 ;  /* 0x000000605b5b7220 */ /* 0x000fe40000410000 */
[----:B------:R-:W2:Y:S01]  /*fc60*/  LDC R96, c[0x0][0x448] ;  /* 0x00011200ff607b82 */ /* 0x000ea20000000800 */
[C---:B0-----:R-:W-:Y:S01]  /*fc70*/  FMUL.FTZ R44, R94.reuse, R97 ;  /* 0x000000615e2c7220 */ /* 0x041fe20000410000 */
[----:B------:R-:W-:Y:S01]  /*fc80*/  FFMA.FTZ R45, R94, R91, R45 ;  /* 0x0000005b5e2d7223 */ /* 0x000fe2000001002d */
[----:B-1----:R-:W-:-:S03]  /*fc90*/  IADD3 R92, PT, PT, R92, R99, RZ ;  /* 0x000000635c5c7210 */ /* 0x002fc60007ffe0ff */
[----:B------:R-:W0:Y:S01]  /*fca0*/  SHFL.DOWN PT, R47, R44, 0x2, 0x1f ;  /* 0x08401f002c2f7f89 */ /* 0x000e2200000e0000 */
[----:B------:R-:W-:Y:S02]  /*fcb0*/  I2FP.F32.S32 R99, R99 ;  /* 0x0000006300637245 */ /* 0x000fe40000201400 */
[----:B------:R-:W-:Y:S01]  /*fcc0*/  I2FP.F32.S32 R90, R92 ;  /* 0x0000005c005a7245 */ /* 0x000fe20000201400 */
[----:B------:R-:W1:Y:S03]  /*fcd0*/  SHFL.DOWN PT, R86, R45, 0x2, 0x1f ;  /* 0x08401f002d567f89 */ /* 0x000e6600000e0000 */
[----:B------:R-:W3:Y:S01]  /*fce0*/  MUFU.RCP R91, R90 ;  /* 0x0000005a005b7308 */ /* 0x000ee20000001000 */
[----:B------:R-:W4:Y:S01]  /*fcf0*/  SHFL.DOWN PT, R97, R92, 0x1, 0x1f ;  /* 0x08201f005c617f89 */ /* 0x000f2200000e0000 */
[----:B0-----:R-:W-:Y:S01]  /*fd00*/  FMUL.FTZ R94, R47, R99 ;  /* 0x000000632f5e7220 */ /* 0x001fe20000410000 */
[----:B------:R-:W-:-:S03]  /*fd10*/  FADD.FTZ R47, R44, -R47 ;  /* 0x8000002f2c2f7221 */ /* 0x000fc60000010000 */
[----:B------:R-:W-:Y:S01]  /*fd20*/  FFMA.FTZ R94, R93, R44, R94 ;  /* 0x0000002c5d5e7223 */ /* 0x000fe2000001005e */
[----:B------:R-:W-:Y:S01]  /*fd30*/  FMUL.FTZ R44, R47, R47 ;  /* 0x0000002f2f2c7220 */ /* 0x000fe20000410000 */
[----:B-1----:R-:W-:Y:S02]  /*fd40*/  FADD.FTZ R86, R45, R86 ;  /* 0x000000562d567221 */ /* 0x002fe40000010000 */
[----:B---3--:R-:W-:Y:S01]  /*fd50*/  FMUL.FTZ R47, R91, R94 ;  /* 0x0000005e5b2f7220 */ /* 0x008fe20000410000 */
[----:B------:R-:W-:Y:S01]  /*fd60*/  FMUL.FTZ R44, R93, R44 ;  /* 0x0000002c5d2c7220 */ /* 0x000fe20000410000 */
[----:B----4-:R-:W-:Y:S01]  /*fd70*/  IMAD.IADD R45, R92, 0x1, R97 ;  /* 0x000000015c2d7824 */ /* 0x010fe200078e0261 */
[----:B------:R-:W-:Y:S02]  /*fd80*/  I2FP.F32.S32 R97, R97 ;  /* 0x0000006100617245 */ /* 0x000fe40000201400 */
[----:B------:R-:W0:Y:S01]  /*fd90*/  SHFL.DOWN PT, R94, R47, 0x1, 0x1f ;  /* 0x08201f002f5e7f89 */ /* 0x000e2200000e0000 */
[----:B------:R-:W-:-:S04]  /*fda0*/  FMUL.FTZ R44, R44, R99 ;  /* 0x000000632c2c7220 */ /* 0x000fc80000410000 */
[----:B------:R-:W-:Y:S01]  /*fdb0*/  FFMA.FTZ R44, R91, R44, R86 ;  /* 0x0000002c5b2c7223 */ /* 0x000fe20000010056 */
[----:B------:R-:W-:-:S04]  /*fdc0*/  I2FP.F32.S32 R86, R45 ;  /* 0x0000002d00567245 */ /* 0x000fc80000201400 */
[----:B------:R-:W1:Y:S02]  /*fdd0*/  SHFL.DOWN PT, R45, R44, 0x1, 0x1f ;  /* 0x08201f002c2d7f89 */ /* 0x000e6400000e0000 */
[----:B------:R-:W3:Y:S01]  /*fde0*/  MUFU.RCP R86, R86 ;  /* 0x0000005600567308 */ /* 0x000ee20000001000 */
[----:B0-----:R-:W-:Y:S01]  /*fdf0*/  FADD.FTZ R91, R47, -R94 ;  /* 0x8000005e2f5b7221 */ /* 0x001fe20000010000 */
[----:B------:R-:W-:-:S03]  /*fe00*/  FMUL.FTZ R93, R94, R97 ;  /* 0x000000615e5d7220 */ /* 0x000fc60000410000 */
[----:B------:R-:W-:Y:S01]  /*fe10*/  FMUL.FTZ R91, R91, R91 ;  /* 0x0000005b5b5b7220 */ /* 0x000fe20000410000 */
[----:B------:R-:W-:-:S03]  /*fe20*/  FFMA.FTZ R93, R90, R47, R93 ;  /* 0x0000002f5a5d7223 */ /* 0x000fc6000001005d */
[----:B------:R-:W-:Y:S01]  /*fe30*/  FMUL.FTZ R91, R90, R91 ;  /* 0x0000005b5a5b7220 */ /* 0x000fe20000410000 */
[----:B---3--:R-:W-:Y:S01]  /*fe40*/  FMUL.FTZ R47, R86, R93 ;  /* 0x0000005d562f7220 */ /* 0x008fe20000410000 */
[----:B-1----:R-:W-:Y:S02]  /*fe50*/  FADD.FTZ R45, R44, R45 ;  /* 0x0000002d2c2d7221 */ /* 0x002fe40000010000 */
[----:B------:R-:W-:-:S03]  /*fe60*/  FMUL.FTZ R91, R91, R97 ;  /* 0x000000615b5b7220 */ /* 0x000fc60000410000 */
[----:B------:R-:W0:Y:S01]  /*fe70*/  SHFL.IDX PT, R47, R47, RZ, 0x1f ;  /* 0x00001fff2f2f7589 */ /* 0x000e2200000e0000 */
[----:B------:R-:W-:Y:S02]  /*fe80*/  FFMA.FTZ R91, R86, R91, R45 ;  /* 0x0000005b565b7223 */ /* 0x000fe4000001002d */
[----:B------:R-:W1:Y:S04]  /*fe90*/  @!P0 LDC.64 R44, c[0x0][0x3c0] ;  /* 0x0000f000ff2c8b82 */ /* 0x000e680000000a00 */
[----:B------:R-:W2:Y:S01]  /*fea0*/  SHFL.IDX PT, R91, R91, RZ, 0x1f ;  /* 0x00001fff5b5b7589 */ /* 0x000ea200000e0000 */
[C---:B0-----:R-:W-:Y:S01]  /*feb0*/  FSEL R90, R47.reuse, RZ, !P1 ;  /* 0x000000ff2f5a7208 */ /* 0x041fe20004800000 */
[----:B------:R-:W-:-:S04]  /*fec0*/  FMUL.FTZ R93, R47, R47 ;  /* 0x0000002f2f5d7220 */ /* 0x000fc80000410000 */
[C---:B------:R-:W-:Y:S01]  /*fed0*/  FADD.FTZ R94, -R90.reuse, R27 ;  /* 0x0000001b5a5e7221 */ /* 0x040fe20000010100 */
[----:B------:R-:W-:Y:S01]  /*fee0*/  FSEL R100, R93, RZ, P1 ;  /* 0x000000ff5d647208 */ /* 0x000fe20000800000 */
[----:B--2---:R-:W-:Y:S01]  /*fef0*/  FFMA.FTZ R27, R91, UR20, R96 ;  /* 0x000000145b1b7c23 */ /* 0x004fe20008010060 */
        /* <DEDUP_REMOVED lines=25> */
[----:B------:R-:W2:Y:S01]  /*10090*/  MUFU.RSQ R27, R27 ;  /* 0x0000001b001b7308 */ /* 0x000ea20000001400 */
[----:B------:R-:W3:Y:S01]  /*100a0*/  LDC.64 R90, c[0x0][0x428] ;  /* 0x00010a00ff5a7b82 */ /* 0x000ee20000000a00 */
[----:B------:R-:W-:Y:S01]  /*100b0*/  MOV R29, UR18 ;  /* 0x00000012001d7c02 */ /* 0x000fe20008000f00 */
[----:B------:R-:W-:-:S04]  /*100c0*/  UIADD3 UR18, UPT, UPT, UR18, UR16, URZ ;  /* 0x0000001012127290 */ /* 0x000fc8000fffe0ff */
[----:B-1----:R-:W-:Y:S01]  /*100d0*/  @!P0 IMAD.WIDE R44, R29, 0x4, R44 ;  /* 0x000000041d2c8825 */ /* 0x002fe200078e022c */
[----:B------:R-:W-:-:S03]  /*100e0*/  UISETP.GE.AND UP1, UPT, UR18, UR17, UPT ;  /* 0x000000111200728c */ /* 0x000fc6000bf26270 */
[----:B0-----:R-:W-:Y:S01]  /*100f0*/  @!P0 IMAD.WIDE R24, R29, 0x4, R24 ;  /* 0x000000041d188825 */ /* 0x001fe200078e0218 */
[----:B------:R0:W-:Y:S03]  /*10100*/  @!P0 STG.E desc[UR10][R44.64], R47 ;  /* 0x0000002f2c008986 */ /* 0x0001e6000c10190a */
[C---:B--2---:R-:W-:Y:S01]  /*10110*/  FMUL.FTZ R37, R27.reuse, R92 ;  /* 0x0000005c1b257220 */ /* 0x044fe20000410000 */
        /* <DEDUP_REMOVED lines=9> */
[C---:B------:R-:W-:Y:S01]  /*101b0*/  FMUL.FTZ R29, R27.reuse, R98 ;  /* 0x000000621b1d7220 */ /* 0x040fe20000410000 */
[C---:B------:R-:W-:Y:S01]  /*101c0*/  FMUL.FTZ R31, R27.reuse, R96 ;  /* 0x000000601b1f7220 */ /* 0x040fe20000410000 */
[----:B------:R-:W-:Y:S01]  /*101d0*/  FMUL.FTZ R41, R27, R28 ;  /* 0x0000001c1b297220 */ /* 0x000fe20000410000 */
[----:B---3--:R-:W-:-:S04]  /*101e0*/  IMAD.WIDE.U32 R34, R85, 0x10, R90 ;  /* 0x0000001055227825 */ /* 0x008fc800078e005a */
        /* <DEDUP_REMOVED lines=13> */
[C---:B0-----:R-:W-:Y:S01]  /*102c0*/  FMUL.FTZ R47, R27.reuse, R50 ;  /* 0x000000321b2f7220 */ /* 0x041fe20000410000 */
[----:B------:R-:W-:Y:S01]  /*102d0*/  FMUL.FTZ R43, R27, R116 ;  /* 0x000000741b2b7220 */ /* 0x000fe20000410000 */
[----:B------:R0:W-:Y:S01]  /*102e0*/  @!P0 STG.E desc[UR10][R24.64], R27 ;  /* 0x0000001b18008986 */ /* 0x0001e2000c10190a */
[----:B------:R-:W-:-:S04]  /*102f0*/  IMAD.WIDE.U32 R44, R87, 0x10, R90 ;  /* 0x00000010572c7825 */ /* 0x000fc800078e005a */
[----:B------:R-:W-:Y:S01]  /*10300*/  FFMA.FTZ R26, R33, R65, R62 ;  /* 0x00000041211a7223 */ /* 0x000fe2000001003e */
[----:B------:R-:W-:Y:S01]  /*10310*/  FFMA.FTZ R28, R93, R61, R58 ;  /* 0x0000003d5d1c7223 */ /* 0x000fe2000001003a */
[----:B------:R1:W-:Y:S01]  /*10320*/  STG.E.128 desc[UR10][R34.64], R36 ;  /* 0x0000002422007986 */ /* 0x0003e2000c101d0a */
[----:B------:R-:W-:-:S04]  /*10330*/  IMAD.WIDE.U32 R48, R89, 0x10, R90 ;  /* 0x0000001059307825 */ /* 0x000fc800078e005a */
[----:B------:R-:W-:Y:S01]  /*10340*/  FFMA.FTZ R30, R30, R0, R9 ;  /* 0x000000001e1e7223 */ /* 0x000fe20000010009 */
[----:B------:R-:W-:Y:S01]  /*10350*/  FFMA.FTZ R33, R92, R12, R53 ;  /* 0x0000000c5c217223 */ /* 0x000fe20000010035 */
[----:B------:R-:W-:Y:S01]  /*10360*/  FFMA.FTZ R43, R43, R21, R56 ;  /* 0x000000152b2b7223 */ /* 0x000fe20000010038 */
[----:B------:R-:W-:-:S04]  /*10370*/  IMAD.WIDE.U32 R50, R95, 0x10, R90 ;  /* 0x000000105f327825 */ /* 0x000fc800078e005a */
[----:B0-----:R-:W-:Y:S01]  /*10380*/  FFMA.FTZ R24, R29, R69, R66 ;  /* 0x000000451d187223 */ /* 0x001fe20000010042 */
[----:B------:R-:W-:Y:S01]  /*10390*/  FFMA.FTZ R25, R31, R67, R64 ;  /* 0x000000431f197223 */ /* 0x000fe20000010040 */
[----:B------:R-:W-:Y:S01]  /*103a0*/  FFMA.FTZ R27, R41, R63, R60 ;  /* 0x0000003f291b7223 */ /* 0x000fe2000001003c */
[----:B------:R-:W-:Y:S01]  /*103b0*/  FFMA.FTZ R29, R97, R59, R22 ;  /* 0x0000003b611d7223 */ /* 0x000fe20000010016 */
[----:B------:R-:W-:Y:S01]  /*103c0*/  FFMA.FTZ R31, R32, R8, R23 ;  /* 0x00000008201f7223 */ /* 0x000fe20000010017 */
[----:B------:R-:W-:Y:S01]  /*103d0*/  FFMA.FTZ R32, R40, R10, R7 ;  /* 0x0000000a28207223 */ /* 0x000fe20000010007 */
[----:B------:R-:W-:-:S04]  /*103e0*/  IMAD.WIDE.U32 R86, R101, 0x10, R90 ;  /* 0x0000001065567825 */ /* 0x000fc800078e005a */
[----:B------:R-:W-:Y:S01]  /*103f0*/  FFMA.FTZ R41, R42, R20, R57 ;  /* 0x000000142a297223 */ /* 0x000fe20000010039 */
[----:B------:R-:W-:Y:S01]  /*10400*/  FFMA.FTZ R40, R98, R18, R3 ;  /* 0x0000001262287223 */ /* 0x000fe20000010003 */
[----:B------:R-:W-:Y:S01]  /*10410*/  FFMA.FTZ R42, R47, R19, R2 ;  /* 0x000000132f2a7223 */ /* 0x000fe20000010002 */
[----:B-1----:R-:W-:Y:S01]  /*10420*/  FFMA.FTZ R34, R99, R11, R6 ;  /* 0x0000000b63227223 */ /* 0x002fe20000010006 */
[----:B------:R-:W-:Y:S01]  /*10430*/  FFMA.FTZ R35, R103, R13, R52 ;  /* 0x0000000d67237223 */ /* 0x000fe20000010034 */
[----:B------:R-:W-:Y:S01]  /*10440*/  FFMA.FTZ R36, R94, R14, R5 ;  /* 0x0000000e5e247223 */ /* 0x000fe20000010005 */
[----:B------:R-:W-:Y:S01]  /*10450*/  FFMA.FTZ R37, R96, R16, R55 ;  /* 0x0000001060257223 */ /* 0x000fe20000010037 */
[----:B------:R-:W-:Y:S01]  /*10460*/  FFMA.FTZ R38, R107, R15, R4 ;  /* 0x0000000f6b267223 */ /* 0x000fe20000010004 */
[----:B------:R-:W-:Y:S01]  /*10470*/  FFMA.FTZ R39, R109, R17, R54 ;  /* 0x000000116d277223 */ /* 0x000fe20000010036 */
[----:B------:R-:W-:Y:S01]  /*10480*/  IMAD.WIDE.U32 R90, R105, 0x10, R90 ;  /* 0x00000010695a7825 */ /* 0x000fe200078e005a */
[----:B------:R0:W-:Y:S04]  /*10490*/  STG.E.128 desc[UR10][R44.64], R24 ;  /* 0x000000182c007986 */ /* 0x0001e8000c101d0a */
[----:B------:R0:W-:Y:S04]  /*104a0*/  STG.E.128 desc[UR10][R48.64], R28 ;  /* 0x0000001c30007986 */ /* 0x0001e8000c101d0a */
[----:B------:R0:W-:Y:S04]  /*104b0*/  STG.E.128 desc[UR10][R50.64], R32 ;  /* 0x0000002032007986 */ /* 0x0001e8000c101d0a */
[----:B------:R0:W-:Y:S04]  /*104c0*/  STG.E.128 desc[UR10][R86.64], R36 ;  /* 0x0000002456007986 */ /* 0x0001e8000c101d0a */
[----:B------:R0:W-:Y:S01]  /*104d0*/  STG.E.128 desc[UR10][R90.64], R40 ;  /* 0x000000285a007986 */ /* 0x0001e2000c101d0a */
[----:B------:R-:W-:Y:S05]  /*104e0*/  BRA.U !UP1, `(.L_x_17048) ;  /* 0xffffff09094c7547 */ /* 0x000fea000b83ffff */
[----:B------:R-:W-:Y:S05]  /*104f0*/  EXIT ;  /* 0x000000000000794d */ /* 0x000fea0003800000 */
.L_x_17049:
        /* <DEDUP_REMOVED lines=16> */
.L_x_21040:


//--------------------- .text._ZN10layer_norm13ln_fwd_kernelINS_13Kernel_traitsI6__halfffffjLj6144ELj1ELj1ELj8ELj16ENS_18Kernel_traits_baseILj6144ES2_ffffjLj256EEEEELb1ELb0ELb1ELb0EEEvNS_9FwdParamsE --------------------------
	.section	.text._ZN10layer_norm13ln_fwd_kernelINS_13Kernel_traitsI6__halfffffjLj6144ELj1ELj1ELj8ELj16ENS_18Kernel_traits_baseILj6144ES2_ffffjLj256EEEEELb1ELb0ELb1ELb0EEEvNS_9FwdParamsE,"ax",@progbits
	.align	128
        .global         _ZN10layer_norm13ln_fwd_kernelINS_13Kernel_traitsI6__halfffffjLj6144ELj1ELj1ELj8ELj16ENS_18Kernel_traits_baseILj6144ES2_ffffjLj256EEEEELb1ELb0ELb1ELb0EEEvNS_9FwdParamsE
        .type           _ZN10layer_norm13ln_fwd_kernelINS_13Kernel_traitsI6__halfffffjLj6144ELj1ELj1ELj8ELj16ENS_18Kernel_traits_baseILj6144ES2_ffffjLj256EEEEELb1ELb0ELb1ELb0EEEvNS_9FwdParamsE,@function
        .size           _ZN10layer_norm13ln_fwd_kernelINS_13Kernel_traitsI6__halfffffjLj6144ELj1ELj1ELj8ELj16ENS_18Kernel_traits_baseILj6144ES2_ffffjLj256EEEEELb1ELb0ELb1ELb0EEEvNS_9FwdParamsE,(.L_x_21041 - _ZN10layer_norm13ln_fwd_kernelINS_13Kernel_traitsI6__halfffffjLj6144ELj1ELj1ELj8ELj16ENS_18Kernel_traits_baseILj6144ES2_ffffjLj256EEEEELb1ELb0ELb1ELb0EEEvNS_9FwdParamsE)
        .other          _ZN10layer_norm13ln_fwd_kernelINS_13Kernel_traitsI6__halfffffjLj6144ELj1ELj1ELj8ELj16ENS_18Kernel_traits_baseILj6144ES2_ffffjLj256EEEEELb1ELb0ELb1ELb0EEEvNS_9FwdParamsE,@"STO_CUDA_ENTRY STV_DEFAULT"
_ZN10layer_norm13ln_fwd_kernelINS_13Kernel_traitsI6__halfffffjLj6144ELj1ELj1ELj8ELj16ENS_18Kernel_traits_baseILj6144ES2_ffffjLj256EEEEELb1ELb0ELb1ELb0EEEvNS_9FwdParamsE:
.text._ZN10layer_norm13ln_fwd_kernelINS_13Kernel_traitsI6__halfffffjLj6144ELj1ELj1ELj8ELj16ENS_18Kernel_traits_baseILj6144ES2_ffffjLj256EEEEELb1ELb0ELb1ELb0EEEvNS_9FwdParamsE:
        /* <DEDUP_REMOVED lines=19> */
[----:B-----5:R-:W-:Y:S01]  /*0130*/  LOP3.LUT R8, R9, 0xe0, RZ, 0xc0, !PT ;  /* 0x000000e009087812 */ /* 0x020fe200078ec0ff */
[----:B------:R-:W-:Y:S01]  /*0140*/  UISETP.NE.AND.EX UP0, UPT, UR5, URZ, UPT, UP0 ;  /* 0x000000ff0500728c */ /* 0x000fe2000bf05300 */
[----:B------:R-:W-:-:S02]  /*0150*/  SHF.R.S32.HI R0, RZ, 0x1f, R15 ;  /* 0x0000001fff007819 */ /* 0x000fc4000001140f */
[--C-:B------:R-:W-:Y:S02]  /*0160*/  LOP3.LUT R33, R8, 0x1f, R9.reuse, 0xf8, !PT ;  /* 0x0000001f08217812 */ /* 0x100fe400078ef809 */
[----:B------:R-:W-:Y:S01]  /*0170*/  LEA.HI R0, R0, R15, RZ, 0x2 ;  /* 0x0000000f00007211 */ /* 0x000fe200078f10ff */
[----:B------:R-:W0:Y:S03]  /*0180*/  LDC R52, c[0x0][0x360] ;  /* 0x0000d800ff347b82 */ /* 0x000e260000000800 */
[----:B---3--:R-:W-:Y:S01]  /*0190*/  SHF.R.S32.HI R5, RZ, 0x2, R0 ;  /* 0x00000002ff057819 */ /* 0x008fe20000011400 */
[----:B0-----:R-:W-:Y:S01]  /*01a0*/  IMAD R52, R52, UR22, R9 ;  /* 0x0000001634347c24 */ /* 0x001fe2000f8e0209 */
[----:B------:R-:W-:Y:S02]  /*01b0*/  LOP3.LUT R9, R9, 0x1f, RZ, 0xc0, !PT ;  /* 0x0000001f09097812 */ /* 0x000fe400078ec0ff */
[----:B--2---:R-:W-:-:S02]  /*01c0*/  @P0 R2UR UR14, R2 ;  /* 0x00000000020e02ca */ /* 0x004fc400000e0000 */
[----:B------:R-:W-:Y:S02]  /*01d0*/  @P0 R2UR UR15, R3 ;  /* 0x00000000030f02ca */ /* 0x000fe400000e0000 */
[----:B-1----:R-:W-:Y:S02]  /*01e0*/  @P0 IADD3 R4, P1, PT, R6, R13, RZ ;  /* 0x0000000d06040210 */ /* 0x002fe40007f3e0ff */
[----:B------:R-:W-:-:S03]  /*01f0*/  LOP3.LUT R2, R33, 0xff, RZ, 0x3c, !PT ;  /* 0x000000ff21027812 */ /* 0x000fc600078e3cff */
[----:B------:R-:W-:Y:S02]  /*0200*/  @P0 IMAD.X R11, RZ, RZ, R7, P1 ;  /* 0x000000ffff0b0224 */ /* 0x000fe400008e0607 */
[----:B------:R-:W-:Y:S02]  /*0210*/  IMAD.IADD R51, R5, 0x1, R2 ;  /* 0x0000000105337824 */ /* 0x000fe400078e0202 */
[----:B------:R-:W-:Y:S01]  /*0220*/  UIADD3 UR26, UPT, UPT, UR14, -0x61c88647, URZ ;  /* 0x9e3779b90e1a7890 */ /* 0x000fe2000fffe0ff */
[--C-:B------:R-:W-:Y:S01]  /*0230*/  SHF.R.U64 R50, R4, 0x2, R11.reuse ;  /* 0x0000000204327819 */ /* 0x100fe2000000120b */
[----:B------:R-:W-:Y:S01]  /*0240*/  UIADD3 UR27, UPT, UPT, UR15, -0x4498517b, URZ ;  /* 0xbb67ae850f1b7890 */ /* 0x000fe2000fffe0ff */
[----:B------:R-:W-:Y:S01]  /*0250*/  SHF.R.U32.HI R0, RZ, 0x2, R11 ;  /* 0x00000002ff007819 */ /* 0x000fe2000001160b */
[----:B------:R-:W-:Y:S02]  /*0260*/  UIADD3 UR28, UPT, UPT, UR14, 0x3c6ef372, URZ ;  /* 0x3c6ef3720e1c7890 */ /* 0x000fe4000fffe0ff */
[----:B------:R-:W-:-:S02]  /*0270*/  UIADD3 UR29, UPT, UPT, UR15, 0x76cf5d0a, URZ ;  /* 0x76cf5d0a0f1d7890 */ /* 0x000fc4000fffe0ff */
[----:B------:R-:W-:Y:S02]  /*0280*/  UIADD3 UR30, UPT, UPT, UR14, -0x255992d5, URZ ;  /* 0xdaa66d2b0e1e7890 */ /* 0x000fe4000fffe0ff */
[----:B------:R-:W-:Y:S02]  /*0290*/  UIADD3 UR31, UPT, UPT, UR15, 0x32370b8f, URZ ;  /* 0x32370b8f0f1f7890 */ /* 0x000fe4000fffe0ff */
[----:B------:R-:W-:Y:S02]  /*02a0*/  UIADD3 UR32, UPT, UPT, UR14, 0x78dde6e4, URZ ;  /* 0x78dde6e40e207890 */ /* 0x000fe4000fffe0ff */
[----:B------:R-:W-:Y:S02]  /*02b0*/  UIADD3 UR33, UPT, UPT, UR15, -0x126145ec, URZ ;  /* 0xed9eba140f217890 */ /* 0x000fe4000fffe0ff */
[----:B------:R-:W-:Y:S02]  /*02c0*/  UIADD3 UR34, UPT, UPT, UR14, 0x1715609d, URZ ;  /* 0x1715609d0e227890 */ /* 0x000fe4000fffe0ff */
[----:B------:R-:W-:-:S02]  /*02d0*/  UIADD3 UR35, UPT, UPT, UR15, -0x56f99767, URZ ;  /* 0xa90668990f237890 */ /* 0x000fc4000fffe0ff */
[----:B------:R-:W-:Y:S02]  /*02e0*/  UIADD3 UR36, UPT, UPT, UR14, -0x4ab325aa, URZ ;  /* 0xb54cda560e247890 */ /* 0x000fe4000fffe0ff */
[----:B------:R-:W-:Y:S02]  /*02f0*/  UIADD3 UR37, UPT, UPT, UR15, 0x646e171e, URZ ;  /* 0x646e171e0f257890 */ /* 0x000fe4000fffe0ff */
[----:B------:R-:W-:Y:S02]  /*0300*/  UIADD3 UR38, UPT, UPT, UR14, 0x5384540f, URZ ;  /* 0x5384540f0e267890 */ /* 0x000fe4000fffe0ff */
[----:B------:R-:W-:Y:S02]  /*0310*/  UIADD3 UR39, UPT, UPT, UR15, 0x1fd5c5a3, URZ ;  /* 0x1fd5c5a30f277890 */ /* 0x000fe4000fffe0ff */
[----:B------:R-:W-:Y:S02]  /*0320*/  UIADD3 UR40, UPT, UPT, UR14, -0xe443238, URZ ;  /* 0xf1bbcdc80e287890 */ /* 0x000fe4000fffe0ff */
[----:B------:R-:W-:-:S02]  /*0330*/  UIADD3 UR41, UPT, UPT, UR15, -0x24c28bd8, URZ ;  /* 0xdb3d74280f297890 */ /* 0x000fc4000fffe0ff */
[----:B------:R-:W-:Y:S02]  /*0340*/  UIADD3 UR42, UPT, UPT, UR14, -0x700cb87f, URZ ;  /* 0x8ff347810e2a7890 */ /* 0x000fe4000fffe0ff */
        /* <DEDUP_REMOVED lines=34> */
[----:B---3--:R-:W-:-:S04]  /*0570*/  @P3 IMAD.WIDE.U32 R26, R33, 0x8, R26 ;  /* 0x00000008211a3825 */ /* 0x008fc800078e001a */
[----:B------:R-:W-:Y:S01]  /*0580*/  @P3 VIADD R33, R33, 0x100 ;  /* 0x0000010021213836 */ /* 0x000fe20000000000 */
[----:B------:R0:W5:Y:S03]  /*0590*/  @P3 LD.E.64 R36, desc[UR12][R26.64] ;  /* 0x0000000c1a243980 */ /* 0x000166000c101b00 */
        /* <DEDUP_REMOVED lines=14> */
.L_x_17051:
        /* <DEDUP_REMOVED lines=18> */
[----:B--2---:R-:W-:-:S04]  /*07a0*/  @P2 IMAD.WIDE.U32 R20, R33, 0x8, R20 ;  /* 0x0000000821142825 */ /* 0x004fc800078e0014 */
[----:B------:R-:W-:Y:S01]  /*07b0*/  @P2 VIADD R33, R33, 0x100 ;  /* 0x0000010021212836 */ /* 0x000fe20000000000 */
[----:B------:R0:W5:Y:S03]  /*07c0*/  @P2 LDG.E.64 R44, desc[UR12][R20.64] ;  /* 0x0000000c142c2981 */ /* 0x000166000c1e1b00 */
[C---:B---3--:R-:W-:Y:S01]  /*07d0*/  @P3 IMAD.WIDE.U32 R22, R33.reuse, 0x8, R22 ;  /* 0x0000000821163825 */ /* 0x048fe200078e0016 */
[----:B------:R-:W-:-:S04]  /*07e0*/  @P3 IADD3 R33, PT, PT, R33, 0x100, RZ ;  /* 0x0000010021213810 */ /* 0x000fc80007ffe0ff */
[----:B------:R0:W5:Y:S01]  /*07f0*/  @P3 LDG.E.64 R10, desc[UR12][R22.64] ;  /* 0x0000000c160a3981 */ /* 0x000162000c1e1b00 */
        /* <DEDUP_REMOVED lines=11> */
.L_x_17052:
[----:B------:R-:W-:Y:S05]  /*08b0*/  BSYNC.RECONVERGENT B0 ;  /* 0x0000000000007941 */ /* 0x000fea0003800200 */
.L_x_17050:
[----:B------:R-:W0:Y:S02]  /*08c0*/  LDCU UR4, c[0x0][0x384] ;  /* 0x00007080ff0477ac */ /* 0x000e240008000800 */
[----:B0-----:R-:W-:-:S06]  /*08d0*/  UISETP.GE.AND UP0, UPT, UR22, UR4, UPT ;  /* 0x000000041600728c */ /* 0x001fcc000bf06270 */
[----:B------:R-:W-:-:S13]  /*08e0*/  PLOP3.LUT P0, PT, PT, PT, UP0, 0x80, 0x8 ;  /* 0x000000000008781c */ /* 0x000fda0003f0f008 */
[----:B------:R-:W-:Y:S05]  /*08f0*/  @P0 EXIT ;  /* 0x000000000000094d */ /* 0x000fea0003800000 */
[----:B-----5:R-:W-:Y:S01]  /*0900*/  IMAD.MOV.U32 R73, RZ, RZ, R6 ;  /* 0x000000ffff497224 */ /* 0x020fe200078e0006 */
[--C-:B------:R-:W-:Y:S01]  /*0910*/  SHF.R.U64 R72, R6, 0x10, R7.reuse ;  /* 0x0000001006487819 */ /* 0x100fe20000001207 */
[--C-:B------:R-:W-:Y:S01]  /*0920*/  IMAD.MOV.U32 R20, RZ, RZ, R7.reuse ;  /* 0x000000ffff147224 */ /* 0x100fe200078e0007 */
[----:B------:R-:W-:Y:S01]  /*0930*/  SHF.R.U32.HI R71, RZ, 0x10, R7 ;  /* 0x00000010ff477819 */ /* 0x000fe20000011607 */
[----:B------:R-:W-:Y:S01]  /*0940*/  IMAD.HI.U32 R6, R50, -0x2daee0ad, RZ ;  /* 0xd2511f5332067827 */ /* 0x000fe200078e00ff */
[----:B------:R-:W-:Y:S01]  /*0950*/  MOV R19, R11 ;  /* 0x0000000b00137202 */ /* 0x000fe20000000f00 */
[----:B------:R-:W0:Y:S01]  /*0960*/  LDCU UR23, c[0x0][0x404] ;  /* 0x00008080ff1777ac */ /* 0x000e220008000800 */
[--C-:B------:R-:W-:Y:S01]  /*0970*/  SHF.R.U64 R74, R10, 0x10, R11.reuse ;  /* 0x000000100a4a7819 */ /* 0x100fe2000000120b */
[----:B------:R-:W-:Y:S01]  /*0980*/  IMAD.HI.U32 R7, R52, -0x326172a9, RZ ;  /* 0xcd9e8d5734077827 */ /* 0x000fe200078e00ff */
[----:B------:R-:W-:Y:S01]  /*0990*/  SHF.R.U32.HI R21, RZ, 0x10, R11 ;  /* 0x00000010ff157819 */ /* 0x000fe2000001160b */
[----:B------:R-:W1:Y:S01]  /*09a0*/  LDCU UR45, c[0x0][0x388] ;  /* 0x00007100ff2d77ac */ /* 0x000e620008000800 */
[----:B------:R-:W-:Y:S01]  /*09b0*/  LOP3.LUT R11, R6, UR15, RZ, 0x3c, !PT ;  /* 0x0000000f060b7c12 */ /* 0x000fe2000f8e3cff */
[----:B------:R-:W-:Y:S01]  /*09c0*/  IMAD.MOV.U32 R75, RZ, RZ, R10 ;  /* 0x000000ffff4b7224 */ /* 0x000fe200078e000a */
[----:B------:R-:W-:Y:S01]  /*09d0*/  LOP3.LUT R10, R0, UR14, R7, 0x96, !PT ;  /* 0x0000000e000a7c12 */ /* 0x000fe2000f8e9607 */
[----:B------:R-:W-:Y:S01]  /*09e0*/  IMAD R13, R52, -0x326172a9, RZ ;  /* 0xcd9e8d57340d7824 */ /* 0x000fe200078e02ff */
[----:B------:R-:W-:Y:S01]  /*09f0*/  MOV R6, R14 ;  /* 0x0000000e00067202 */ /* 0x000fe20000000f00 */
[----:B------:R-:W-:Y:S01]  /*0a00*/  IMAD R17, R50, -0x2daee0ad, RZ ;  /* 0xd2511f5332117824 */ /* 0x000fe200078e02ff */
[--C-:B------:R-:W-:Y:S01]  /*0a10*/  SHF.R.U64 R63, R14, 0x10, R15.reuse ;  /* 0x000000100e3f7819 */ /* 0x100fe2000000120f */
[----:B------:R-:W-:Y:S01]  /*0a20*/  IMAD.HI.U32 R12, R11, -0x326172a9, RZ ;  /* 0xcd9e8d570b0c7827 */ /* 0x000fe200078e00ff */
[----:B------:R-:W-:Y:S01]  /*0a30*/  LOP3.LUT R16, R5, 0xff, RZ, 0xc0, !PT ;  /* 0x000000ff05107812 */ /* 0x000fe200078ec0ff */
[----:B------:R-:W2:Y:S01]  /*0a40*/  LDCU.U8 UR24, c[0x0][0x410] ;  /* 0x00008200ff1877ac */ /* 0x000ea20008000000 */
[----:B------:R-:W-:Y:S01]  /*0a50*/  SHF.R.U32.HI R64, RZ, 0x10, R15 ;  /* 0x00000010ff407819 */ /* 0x000fe2000001160f */
[----:B------:R-:W-:Y:S01]  /*0a60*/  IMAD.HI.U32 R14, R10, -0x2daee0ad, RZ ;  /* 0xd2511f530a0e7827 */ /* 0x000fe200078e00ff */
[----:B------:R-:W-:Y:S01]  /*0a70*/  LOP3.LUT R12, R13, UR26, R12, 0x96, !PT ;  /* 0x0000001a0d0c7c12 */ /* 0x000fe2000f8e960c */
[----:B------:R-:W3:Y:S01]  /*0a80*/  LDCU UR25, c[0x0][0x400] ;  /* 0x00008000ff1977ac */ /* 0x000ee20008000800 */
[----:B------:R-:W-:Y:S01]  /*0a90*/  VIADDMNMX R8, R16, -R8, RZ, !PT ;  /* 0x8000000810087246 */ /* 0x000fe200078001ff */
[----:B------:R-:W-:Y:S01]  /*0aa0*/  IMAD R18, R9, -0x20, R16 ;  /* 0xffffffe009127824 */ /* 0x000fe200078e0210 */
[----:B------:R-:W-:Y:S01]  /*0ab0*/  LOP3.LUT R14, R17, UR27, R14, 0x96, !PT ;  /* 0x0000001b110e7c12 */ /* 0x000fe2000f8e960e */
[----:B------:R-:W-:Y:S01]  /*0ac0*/  IMAD R16, R11, -0x326172a9, RZ ;  /* 0xcd9e8d570b107824 */ /* 0x000fe200078e02ff */
[----:B------:R-:W-:Y:S01]  /*0ad0*/  SHF.R.U64 R88, R38, 0x10, R39 ;  /* 0x0000001026587819 */ /* 0x000fe20000001227 */
[----:B------:R-:W-:Y:S01]  /*0ae0*/  IMAD R11, R10, -0x2daee0ad, RZ ;  /* 0xd2511f530a0b7824 */ /* 0x000fe200078e02ff */
[----:B------:R-:W-:Y:S01]  /*0af0*/  SHF.R.U32.HI R5, RZ, 0x1, R5 ;  /* 0x00000001ff057819 */ /* 0x000fe20000011605 */
[----:B------:R-:W-:Y:S01]  /*0b00*/  IMAD.HI.U32 R10, R12, -0x2daee0ad, RZ ;  /* 0xd2511f530c0a7827 */ /* 0x000fe200078e00ff */
[----:B------:R-:W-:Y:S01]  /*0b10*/  VIMNMX R8, PT, PT, R8, 0x20, PT ;  /* 0x0000002008087848 */ /* 0x000fe20003fe0100 */
[----:B------:R-:W4:Y:S01]  /*0b20*/  LDCU.64 UR16, c[0x0][0x408] ;  /* 0x00008100ff1077ac */ /* 0x000f220008000a00 */
[----:B------:R-:W-:Y:S01]  /*0b30*/  LOP3.LUT R5, R5, 0x7fffff80, RZ, 0xc0, !PT ;  /* 0x7fffff8005057812 */ /* 0x000fe200078ec0ff */
[----:B------:R-:W-:Y:S01]  /*0b40*/  IMAD.HI.U32 R9, R14, -0x326172a9, RZ ;  /* 0xcd9e8d570e097827 */ /* 0x000fe200078e00ff */
[----:B------:R-:W-:Y:S01]  /*0b50*/  LOP3.LUT R10, R11, UR29, R10, 0x96, !PT ;  /* 0x0000001d0b0a7c12 */ /* 0x000fe2000f8e960a */
[----:B------:R-:W0:Y:S01]  /*0b60*/  LDCU.64 UR18, c[0x0][0x3a0] ;  /* 0x00007400ff1277ac */ /* 0x000e220008000a00 */
[----:B------:R-:W-:Y:S01]  /*0b70*/  SHF.R.U32.HI R90, RZ, 0x10, R37 ;  /* 0x00000010ff5a7819 */ /* 0x000fe20000011625 */
[----:B------:R-:W-:Y:S01]  /*0b80*/  IMAD R13, R12, -0x2daee0ad, RZ ;  /* 0xd2511f530c0d7824 */ /* 0x000fe200078e02ff */
[----:B------:R-:W-:Y:S01]  /*0b90*/  LOP3.LUT R9, R16, UR28, R9, 0x96, !PT ;  /* 0x0000001c10097c12 */ /* 0x000fe2000f8e9609 */
[----:B------:R-:W-:Y:S01]  /*0ba0*/  IMAD R14, R14, -0x326172a9, RZ ;  /* 0xcd9e8d570e0e7824 */ /* 0x000fe200078e02ff */
[----:B------:R-:W-:Y:S01]  /*0bb0*/  MOV R16, R49 ;  /* 0x0000003100107202 */ /* 0x000fe20000000f00 */
[----:B------:R-:W-:Y:S01]  /*0bc0*/  IMAD.HI.U32 R11, R10, -0x326172a9, RZ ;  /* 0xcd9e8d570a0b7827 */ /* 0x000fe200078e00ff */
[----:B------:R-:W-:Y:S01]  /*0bd0*/  SHF.R.U32.HI R89, RZ, 0x10, R39 ;  /* 0x00000010ff597819 */ /* 0x000fe20000011627 */
[----:B------:R-:W0:Y:S01]  /*0be0*/  LDCU.128 UR8, c[0x0][0x3f0] ;  /* 0x00007e00ff0877ac */ /* 0x000e220008000c00 */
[----:B------:R-:W-:Y:S01]  /*0bf0*/  PRMT R67, R67, 0x5410, R16 ;  /* 0x0000541043437816 */ /* 0x000fe20000000010 */
[C---:B------:R-:W-:Y:S01]  /*0c00*/  IMAD.HI.U32 R12, R9.reuse, -0x2daee0ad, RZ ;  /* 0xd2511f53090c7827 */ /* 0x040fe200078e00ff */
[----:B------:R-:W-:Y:S01]  /*0c10*/  LOP3.LUT R11, R14, UR30, R11, 0x96, !PT ;  /* 0x0000001e0e0b7c12 */ /* 0x000fe2000f8e960b */
[----:B------:R-:W0:Y:S01]  /*0c20*/  LDCU.64 UR20, c[0x0][0x380] ;  /* 0x00007000ff1477ac */ /* 0x000e220008000a00 */
[----:B------:R-:W-:Y:S01]  /*0c30*/  MOV R16, R44 ;  /* 0x0000002c00107202 */ /* 0x000fe20000000f00 */
[----:B------:R-:W-:Y:S01]  /*0c40*/  IMAD R14, R9, -0x2daee0ad, RZ ;  /* 0xd2511f53090e7824 */ /* 0x000fe200078e02ff */
[----:B------:R-:W-:Y:S01]  /*0c50*/  LOP3.LUT R12, R13, UR31, R12, 0x96, !PT ;  /* 0x0000001f0d0c7c12 */ /* 0x000fe2000f8e960c */
[----:B------:R-:W-:Y:S01]  /*0c60*/  IMAD R10, R10, -0x326172a9, RZ ;  /* 0xcd9e8d570a0a7824 */ /* 0x000fe200078e02ff */
[----:B------:R-:W-:Y:S01]  /*0c70*/  VIMNMX R18, PT, PT, RZ, R18, !PT ;  /* 0x00000012ff127248 */ /* 0x000fe20007fe0100 */
[----:B------:R-:W-:Y:S01]  /*0c80*/  IMAD.HI.U32 R13, R11, -0x2daee0ad, RZ ;  /* 0xd2511f530b0d7827 */ /* 0x000fe200078e00ff */
[--C-:B------:R-:W-:Y:S01]  /*0c90*/  SHF.R.U64 R66, R56, 0x10, R57.reuse ;  /* 0x0000001038427819 */ /* 0x100fe20000001239 */
[----:B------:R-:W-:Y:S01]  /*0ca0*/  UPLOP3.LUT UP1, UPT, UPT, UPT, UPT, 0x40, 0x4 ;  /* 0x000000000004789c */ /* 0x000fe20003f2e870 */
[----:B------:R-:W-:Y:S01]  /*0cb0*/  SHF.R.U32.HI R65, RZ, 0x10, R57 ;  /* 0x00000010ff417819 */ /* 0x000fe20000011639 */
[----:B------:R-:W-:Y:S01]  /*0cc0*/  IMAD.HI.U32 R9, R12, -0x326172a9, RZ ;  /* 0xcd9e8d570c097827 */ /* 0x000fe200078e00ff */
[----:B------:R-:W-:-:S02]  /*0cd0*/  LOP3.LUT R13, R14, UR33, R13, 0x96, !PT ;  /* 0x000000210e0d7c12 */ /* 0x000fc4000f8e960d */
[----:B------:R-:W-:Y:S01]  /*0ce0*/  VIMNMX R18, PT, PT, R18, 0x20, PT ;  /* 0x0000002012127848 */ /* 0x000fe20003fe0100 */
[----:B------:R-:W-:Y:S01]  /*0cf0*/  IMAD.MOV.U32 R7, RZ, RZ, R15 ;  /* 0x000000ffff077224 */ /* 0x000fe200078e000f */
[----:B------:R-:W-:Y:S01]  /*0d00*/  LOP3.LUT R9, R10, UR32, R9, 0x96, !PT ;  /* 0x000000200a097c12 */ /* 0x000fe2000f8e9609 */
[----:B------:R-:W-:Y:S01]  /*0d10*/  IMAD.MOV.U32 R15, RZ, RZ, R48 ;  /* 0x000000ffff0f7224 */ /* 0x000fe200078e0030 */
[----:B------:R-:W-:Y:S01]  /*0d20*/  PRMT R75, R19, 0x5410, R75 ;  /* 0x00005410134b7816 */ /* 0x000fe2000000004b */
[----:B------:R-:W-:Y:S01]  /*0d30*/  IMAD.MOV.U32 R17, RZ, RZ, R46 ;  /* 0x000000ffff117224 */ /* 0x000fe200078e002e */
[----:B------:R-:W-:Y:S01]  /*0d40*/  PRMT R74, R21, 0x5410, R74 ;  /* 0x00005410154a7816 */ /* 0x000fe2000000004a */
[----:B------:R-:W-:Y:S01]  /*0d50*/  IMAD.HI.U32 R10, R13, -0x326172a9, RZ ;  /* 0xcd9e8d570d0a7827 */ /* 0x000fe200078e00ff */
[----:B------:R-:W-:Y:S02]  /*0d60*/  PRMT R69, R69, 0x5410, R15 ;  /* 0x0000541045457816 */ /* 0x000fe4000000000f */
[----:B------:R-:W-:Y:S01]  /*0d70*/  PRMT R76, R17, 0x7610, R76 ;  /* 0x00007610114c7816 */ /* 0x000fe2000000004c */
[----:B------:R-:W-:Y:S01]  /*0d80*/  IMAD R15, R12, -0x326172a9, RZ ;  /* 0xcd9e8d570c0f7824 */ /* 0x000fe200078e02ff */
[----:B------:R-:W-:Y:S01]  /*0d90*/  PRMT R73, R20, 0x5410, R73 ;  /* 0x0000541014497816 */ /* 0x000fe20000000049 */
[----:B------:R-:W-:Y:S01]  /*0da0*/  IMAD R12, R11, -0x2daee0ad, RZ ;  /* 0xd2511f530b0c7824 */ /* 0x000fe200078e02ff */
[----:B------:R-:W-:Y:S01]  /*0db0*/  PRMT R72, R72, 0x5410, R72 ;  /* 0x0000541048487816 */ /* 0x000fe20000000048 */
[----:B------:R-:W-:Y:S01]  /*0dc0*/  IMAD.HI.U32 R11, R9, -0x2daee0ad, RZ ;  /* 0xd2511f53090b7827 */ /* 0x000fe200078e00ff */
[----:B------:R-:W-:-:S02]  /*0dd0*/  LOP3.LUT R10, R15, UR34, R10, 0x96, !PT ;  /* 0x000000220f0a7c12 */ /* 0x000fc4000f8e960a */
[----:B------:R-:W-:Y:S01]  /*0de0*/  SHF.R.U32.HI R15, RZ, 0x10, R45 ;  /* 0x00000010ff0f7819 */ /* 0x000fe2000001162d */
[----:B------:R-:W-:Y:S01]  /*0df0*/  IMAD.MOV.U32 R14, RZ, RZ, R47 ;  /* 0x000000ffff0e7224 */ /* 0x000fe200078e002f */
[----:B------:R-:W-:Y:S01]  /*0e00*/  LOP3.LUT R11, R12, UR35, R11, 0x96, !PT ;  /* 0x000000230c0b7c12 */ /* 0x000fe2000f8e960b */
[----:B------:R-:W-:Y:S01]  /*0e10*/  IMAD R12, R13, -0x326172a9, RZ ;  /* 0xcd9e8d570d0c7824 */ /* 0x000fe200078e02ff */
[----:B------:R-:W-:Y:S01]  /*0e20*/  PRMT R88, R88, 0x5410, R15 ;  /* 0x0000541058587816 */ /* 0x000fe2000000000f */
[----:B------:R-:W-:Y:S01]  /*0e30*/  IMAD.HI.U32 R13, R10, -0x2daee0ad, RZ ;  /* 0xd2511f530a0d7827 */ /* 0x000fe200078e00ff */
[----:B------:R-:W-:Y:S02]  /*0e40*/  PRMT R76, R76, 0x5410, R14 ;  /* 0x000054104c4c7816 */ /* 0x000fe4000000000e */
[----:B------:R-:W-:Y:S01]  /*0e50*/  PRMT R71, R71, 0x5410, R71 ;  /* 0x0000541047477816 */ /* 0x000fe20000000047 */
[----:B------:R-:W-:Y:S01]  /*0e60*/  IMAD R14, R9, -0x2daee0ad, RZ ;  /* 0xd2511f53090e7824 */ /* 0x000fe200078e02ff */
[----:B------:R-:W-:Y:S01]  /*0e70*/  SHF.R.U32.HI R91, RZ, 0x10, R3 ;  /* 0x00000010ff5b7819 */ /* 0x000fe20000011603 */
[----:B------:R-:W-:Y:S01]  /*0e80*/  IMAD.HI.U32 R9, R11, -0x326172a9, RZ ;  /* 0xcd9e8d570b097827 */ /* 0x000fe200078e00ff */
[----:B------:R-:W-:-:S02]  /*0e90*/  LEA R53, R18, R5, 0x2 ;  /* 0x0000000512357211 */ /* 0x000fc400078e10ff */
[----:B------:R-:W-:Y:S01]  /*0ea0*/  LOP3.LUT R13, R14, UR37, R13, 0x96, !PT ;  /* 0x000000250e0d7c12 */ /* 0x000fe2000f8e960d */
[----:B------:R-:W-:Y:S01]  /*0eb0*/  IMAD.MOV.U32 R17, RZ, RZ, R45 ;  /* 0x000000ffff117224 */ /* 0x000fe200078e002d */
[----:B------:R-:W-:Y:S01]  /*0ec0*/  LOP3.LUT R9, R12, UR36, R9, 0x96, !PT ;  /* 0x000000240c097c12 */ /* 0x000fe2000f8e9609 */
[----:B------:R-:W-:Y:S01]  /*0ed0*/  IMAD R15, R10, -0x2daee0ad, RZ ;  /* 0xd2511f530a0f7824 */ /* 0x000fe200078e02ff */
[----:B------:R-:W-:Y:S01]  /*0ee0*/  SHF.R.U64 R14, R36, 0x10, R37 ;  /* 0x00000010240e7819 */ /* 0x000fe20000001225 */
[----:B------:R-:W-:Y:S01]  /*0ef0*/  IMAD R11, R11, -0x326172a9, RZ ;  /* 0xcd9e8d570b0b7824 */ /* 0x000fe200078e02ff */
[----:B------:R-:W-:Y:S01]  /*0f00*/  PRMT R87, R16, 0x5410, R17 ;  /* 0x0000541010577816 */ /* 0x000fe20000000011 */
[----:B------:R-:W-:Y:S01]  /*0f10*/  IMAD.HI.U32 R12, R9, -0x2daee0ad, RZ ;  /* 0xd2511f53090c7827 */ /* 0x000fe200078e00ff */
[----:B------:R-:W-:Y:S02]  /*0f20*/  SHF.R.U64 R16, R2, 0x10, R3 ;  /* 0x0000001002107819 */ /* 0x000fe40000001203 */
[----:B------:R-:W-:Y:S01]  /*0f30*/  PRMT R89, R89, 0x5410, R14 ;  /* 0x0000541059597816 */ /* 0x000fe2000000000e */
[----:B------:R-:W-:Y:S01]  /*0f40*/  IMAD.HI.U32 R10, R13, -0x326172a9, RZ ;  /* 0xcd9e8d570d0a7827 */ /* 0x000fe200078e00ff */
[----:B------:R-:W-:-:S02]  /*0f50*/  LOP3.LUT R12, R15, UR39, R12, 0x96, !PT ;  /* 0x000000270f0c7c12 */ /* 0x000fc4000f8e960c */
[----:B------:R-:W-:Y:S01]  /*0f60*/  PRMT R90, R90, 0x5410, R16 ;  /* 0x000054105a5a7816 */ /* 0x000fe20000000010 */
[----:B------:R-:W-:Y:S01]  /*0f70*/  IMAD R8, R8, 0x4, R5 ;  /* 0x0000000408087824 */ /* 0x000fe200078e0205 */
[----:B------:R-:W-:Y:S01]  /*0f80*/  LOP3.LUT R10, R11, UR38, R10, 0x96, !PT ;  /* 0x000000260b0a7c12 */ /* 0x000fe2000f8e960a */
[----:B------:R-:W-:Y:S01]  /*0f90*/  IMAD R16, R9, -0x2daee0ad, RZ ;  /* 0xd2511f5309107824 */ /* 0x000fe200078e02ff */
[----:B------:R-:W-:Y:S01]  /*0fa0*/  LOP3.LUT R59, R4, 0x3, RZ, 0xc0, !PT ;  /* 0x00000003043b7812 */ /* 0x000fe200078ec0ff */
[----:B------:R-:W-:Y:S01]  /*0fb0*/  IMAD R14, R13, -0x326172a9, RZ ;  /* 0xcd9e8d570d0e7824 */ /* 0x000fe200078e02ff */
[----:B------:R-:W-:Y:S01]  /*0fc0*/  I2FP.F32.U32 R8, R8 ;  /* 0x0000000800087245 */ /* 0x000fe20000201000 */
[----:B------:R-:W-:-:S03]  /*0fd0*/  IMAD.HI.U32 R11, R12, -0x326172a9, RZ ;  /* 0xcd9e8d570c0b7827 */ /* 0x000fc600078e00ff */
[----:B------:R0:W0:Y:S01]  /*0fe0*/  MUFU.RCP R58, R8 ;  /* 0x00000008003a7308 */ /* 0x0000220000001000 */
        /* <DEDUP_REMOVED lines=8> */
[----:B------:R-:W-:Y:S01]  /*1070*/  HADD2.F32 R56, -RZ, R56.H0_H0 ;  /* 0x20000038ff387230 */ /* 0x000fe20000004100 */
[----:B------:R-:W-:Y:S01]  /*1080*/  LOP3.LUT R55, R12, UR42, R55, 0x96, !PT ;  /* 0x0000002a0c377c12 */ /* 0x000fe2000f8e9637 */
[----:B------:R-:W-:Y:S02]  /*1090*/  HADD2.F32 R57, -RZ, R57.H0_H0 ;  /* 0x20000039ff397230 */ /* 0x000fe40000004100 */
[----:B------:R-:W-:Y:S02]  /*10a0*/  IMAD.MOV.U32 R60, RZ, RZ, RZ ;  /* 0x000000ffff3c7224 */ /* 0x000fe400078e00ff */
        /* <DEDUP_REMOVED lines=8> */
.L_x_17380:
[----:B------:R-:W-:-:S06]  /*1130*/  UIMAD.WIDE UR4, UR22, 0x4, UR8 ;  /* 0x00000004160478a5 */ /* 0x000fcc000f8e0208 */
[----:B0-234-:R-:W-:Y:S01]  /*1140*/  IMAD.U32 R78, RZ, RZ, UR4 ;  /* 0x00000004ff4e7e24 */ /* 0x01dfe2000f8e00ff */
[----:B------:R-:W-:-:S05]  /*1150*/  MOV R79, UR5 ;  /* 0x00000005004f7c02 */ /* 0x000fca0008000f00 */
[----:B------:R-:W2:Y:S01]  /*1160*/  LDG.E R78, desc[UR12][R78.64] ;  /* 0x0000000c4e4e7981 */ /* 0x000ea2000c1e1900 */
[----:B------:R-:W-:-:S06]  /*1170*/  UIMAD.WIDE UR4, UR22, 0x4, UR10 ;  /* 0x00000004160478a5 */ /* 0x000fcc000f8e020a */
[----:B-1----:R-:W-:Y:S02]  /*1180*/  IMAD.U32 R32, RZ, RZ, UR4 ;  /* 0x00000004ff207e24 */ /* 0x002fe4000f8e00ff */
[----:B------:R-:W-:-:S05]  /*1190*/  IMAD.U32 R33, RZ, RZ, UR5 ;  /* 0x00000005ff217e24 */ /* 0x000fca000f8e00ff */
[----:B------:R-:W3:Y:S01]  /*11a0*/  LDG.E R32, desc[UR12][R32.64] ;  /* 0x0000000c20207981 */ /* 0x000ee2000c1e1900 */
[----:B------:R-:W-:Y:S01]  /*11b0*/  UIMAD UR4, UR22, UR45, URZ ;  /* 0x0000002d160472a4 */ /* 0x000fe2000f8e02ff */
[----:B------:R-:W-:Y:S01]  /*11c0*/  ISETP.GE.U32.AND P0, PT, R51, 0x100, PT ;  /* 0x000001003300780c */ /* 0x000fe20003f06070 */
[----:B------:R-:W-:Y:S01]  /*11d0*/  BSSY.RECONVERGENT B0, `(.L_x_17053) ;  /* 0x00002dc000007945 */ /* 0x000fe20003800200 */
[----:B------:R-:W0:Y:S01]  /*11e0*/  S2R R34, SR_TID.X ;  /* 0x0000000000227919 */ /* 0x000e220000002100 */
        /* <DEDUP_REMOVED lines=11> */
[----:B------:R-:W-:Y:S02]  /*12a0*/  IMAD.U32 R79, RZ, RZ, UR5 ;  /* 0x00000005ff4f7e24 */ /* 0x000fe4000f8e00ff */
[----:B------:R-:W-:-:S03]  /*12b0*/  IMAD.U32 R33, RZ, RZ, UR7 ;  /* 0x00000007ff217e24 */ /* 0x000fc6000f8e00ff */
        /* <DEDUP_REMOVED lines=9> */
.L_x_17055:
[----:B------:R-:W-:Y:S05]  /*1350*/  BRA.U !UP0, `(.L_x_17056) ;  /* 0x0000001508847547 */ /* 0x000fea000b800000 */
[----:B------:R-:W0:Y:S02]  /*1360*/  LDC.64 R8, c[0x0][0x3a0] ;  /* 0x0000e800ff087b82 */ /* 0x000e240000000a00 */
[----:B0-----:R-:W-:-:S06]  /*1370*/  IMAD.WIDE.U32 R10, R79, 0x10, R8 ;  /* 0x000000104f0a7825 */ /* 0x001fcc00078e0008 */
[----:B------:R-:W5:Y:S01]  /*1380*/  LDG.E.128 R8, desc[UR12][R10.64] ;  /* 0x0000000c0a087981 */ /* 0x000f62000c1e1d00 */
[----:B------:R-:W-:-:S13]  /*1390*/  ISETP.LT.AND P1, PT, RZ, UR44, PT ;  /* 0x0000002cff007c0c */ /* 0x000fda000bf21270 */
        /* <DEDUP_REMOVED lines=19> */
.L_x_17060:
        /* <DEDUP_REMOVED lines=13> */
.L_x_17062:
[----:B------:R-:W-:Y:S05]  /*15a0*/  BSYNC.RECONVERGENT B2 ;  /* 0x0000000000027941 */ /* 0x000fea0003800200 */
.L_x_17061:
        /* <DEDUP_REMOVED lines=43> */
.L_x_17059:
[----:B------:R-:W-:Y:S05]  /*1860*/  BSYNC.RECONVERGENT B1 ;  /* 0x0000000000017941 */ /* 0x000fea0003800200 */
.L_x_17058:
[----:B------:R-:W-:Y:S01]  /*1870*/  I2FP.F32.U32 R33, R33 ;  /* 0x0000002100217245 */ /* 0x000fe20000201000 */
[----:B------:R-:W-:Y:S02]  /*1880*/  IMAD.MOV.U32 R68, RZ, RZ, 0x2f800000 ;  /* 0x2f800000ff447424 */ /* 0x000fe400078e00ff */
[----:B-----5:R-:W-:Y:S02]  /*1890*/  FMUL.FTZ R59, R4, UR17 ;  /* 0x00000011043b7c20 */ /* 0x020fe40008410000 */
[----:B------:R-:W-:Y:S02]  /*18a0*/  FFMA.FTZ R33, R33, R68, 1.1641532182693481445e-10 ;  /* 0x2f00000021217423 */ /* 0x000fe40000010044 */
[----:B------:R-:W-:-:S03]  /*18b0*/  FMUL.FTZ R59, R59, UR16 ;  /* 0x000000103b3b7c20 */ /* 0x000fc60008410000 */
[----:B------:R-:W-:-:S04]  /*18c0*/  FSETP.GTU.FTZ.AND P2, PT, R33, UR23, PT ;  /* 0x0000001721007c0b */ /* 0x000fc8000bf5c000 */
[----:B------:R-:W-:Y:S02]  /*18d0*/  FSEL R59, R59, RZ, !P2 ;  /* 0x000000ff3b3b7208 */ /* 0x000fe40005000000 */
[----:B------:R-:W-:-:S03]  /*18e0*/  SEL R33, RZ, 0x1, P2 ;  /* 0x00000001ff217807 */ /* 0x000fc60001000000 */
[----:B------:R-:W-:Y:S01]  /*18f0*/  FADD.FTZ R8, R8, R59 ;  /* 0x0000003b08087221 */ /* 0x000fe20000010000 */
[----:B------:R-:W-:-:S07]  /*1900*/  PRMT R67, R33, 0x7610, R67 ;  /* 0x0000761021437816 */ /* 0x000fce0000000043 */
.L_x_17057:
        /* <DEDUP_REMOVED lines=19> */
.L_x_17066:
        /* <DEDUP_REMOVED lines=13> */
.L_x_17068:
[----:B------:R-:W-:Y:S05]  /*1b10*/  BSYNC.RECONVERGENT B2 ;  /* 0x0000000000027941 */ /* 0x000fea0003800200 */
.L_x_17067:
        /* <DEDUP_REMOVED lines=43> */
.L_x_17065:
[----:B------:R-:W-:Y:S05]  /*1dd0*/  BSYNC.RECONVERGENT B1 ;  /* 0x0000000000017941 */ /* 0x000fea0003800200 */
.L_x_17064:
[----:B------:R-:W-:Y:S01]  /*1de0*/  I2FP.F32.U32 R32, R68 ;  /* 0x0000004400207245 */ /* 0x000fe20000201000 */
[----:B------:R-:W-:Y:S02]  /*1df0*/  HFMA2 R77, -RZ, RZ, 0.1171875, 0 ;  /* 0x2f800000ff4d7431 */ /* 0x000fe400000001ff */
[----:B-----5:R-:W-:-:S03]  /*1e00*/  FMUL.FTZ R68, R5, UR17 ;  /* 0x0000001105447c20 */ /* 0x020fc60008410000 */
[----:B------:R-:W-:Y:S01]  /*1e10*/  FFMA.FTZ R32, R32, R77, 1.1641532182693481445e-10 ;  /* 0x2f00000020207423 */ /* 0x000fe2000001004d */
[----:B------:R-:W-:-:S04]  /*1e20*/  FMUL.FTZ R68, R68, UR16 ;  /* 0x0000001044447c20 */ /* 0x000fc80008410000 */
[----:B------:R-:W-:-:S04]  /*1e30*/  FSETP.GTU.FTZ.AND P2, PT, R32, UR23, PT ;  /* 0x0000001720007c0b */ /* 0x000fc8000bf5c000 */
[----:B------:R-:W-:Y:S02]  /*1e40*/  FSEL R68, R68, RZ, !P2 ;  /* 0x000000ff44447208 */ /* 0x000fe40005000000 */
[----:B------:R-:W-:-:S03]  /*1e50*/  SEL R32, RZ, 0x1, P2 ;  /* 0x00000001ff207807 */ /* 0x000fc60001000000 */
[----:B------:R-:W-:Y:S01]  /*1e60*/  FADD.FTZ R9, R9, R68 ;  /* 0x0000004409097221 */ /* 0x000fe20000010000 */
[----:B------:R-:W-:-:S07]  /*1e70*/  PRMT R69, R32, 0x7610, R69 ;  /* 0x0000761020457816 */ /* 0x000fce0000000045 */
.L_x_17063:
        /* <DEDUP_REMOVED lines=19> */
.L_x_17072:
        /* <DEDUP_REMOVED lines=13> */
.L_x_17074:
[----:B------:R-:W-:Y:S05]  /*2080*/  BSYNC.RECONVERGENT B2 ;  /* 0x0000000000027941 */ /* 0x000fea0003800200 */
.L_x_17073:
        /* <DEDUP_REMOVED lines=43> */
.L_x_17071:
[----:B------:R-:W-:Y:S05]  /*2340*/  BSYNC.RECONVERGENT B1 ;  /* 0x0000000000017941 */ /* 0x000fea0003800200 */
.L_x_17070:
        /* <DEDUP_REMOVED lines=10> */
.L_x_17069:
        /* <DEDUP_REMOVED lines=19> */
.L_x_17078:
        /* <DEDUP_REMOVED lines=13> */
.L_x_17080:
[----:B------:R-:W-:Y:S05]  /*25f0*/  BSYNC.RECONVERGENT B2 ;  /* 0x0000000000027941 */ /* 0x000fea0003800200 */
.L_x_17079:
        /* <DEDUP_REMOVED lines=43> */
.L_x_17077:
[----:B------:R-:W-:Y:S05]  /*28b0*/  BSYNC.RECONVERGENT B1 ;  /* 0x0000000000017941 */ /* 0x000fea0003800200 */
.L_x_17076:
[----:B------:R-:W-:Y:S01]  /*28c0*/  I2FP.F32.U32 R32, R33 ;  /* 0x0000002100207245 */ /* 0x000fe20000201000 */
[----:B------:R-:W-:-:S04]  /*28d0*/  IMAD.MOV.U32 R33, RZ, RZ, 0x2f800000 ;  /* 0x2f800000ff217424 */ /* 0x000fc800078e00ff */
[----:B------:R-:W-:Y:S01]  /*28e0*/  FFMA.FTZ R32, R32, R33, 1.1641532182693481445e-10 ;  /* 0x2f00000020207423 */ /* 0x000fe20000010021 */
[----:B-----5:R-:W-:-:S04]  /*28f0*/  FMUL.FTZ R33, R7, UR17 ;  /* 0x0000001107217c20 */ /* 0x020fc80008410000 */
[----:B------:R-:W-:Y:S01]  /*2900*/  FMUL.FTZ R33, R33, UR16 ;  /* 0x0000001021217c20 */ /* 0x000fe20008410000 */
[----:B------:R-:W-:-:S04]  /*2910*/  FSETP.GTU.FTZ.AND P1, PT, R32, UR23, PT ;  /* 0x0000001720007c0b */ /* 0x000fc8000bf3c000 */
[----:B------:R-:W-:Y:S02]  /*2920*/  FSEL R68, R33, RZ, !P1 ;  /* 0x000000ff21447208 */ /* 0x000fe40004800000 */
[----:B------:R-:W-:-:S03]  /*2930*/  SEL R32, RZ, 0x1, P1 ;  /* 0x00000001ff207807 */ /* 0x000fc60000800000 */
[----:B------:R-:W-:Y:S01]  /*2940*/  FADD.FTZ R11, R11, R68 ;  /* 0x000000440b0b7221 */ /* 0x000fe20000010000 */
[----:B------:R-:W-:Y:S01]  /*2950*/  PRMT R72, R32, 0x7610, R72 ;  /* 0x0000761020487816 */ /* 0x000fe20000000048 */
[----:B------:R-:W-:Y:S06]  /*2960*/  BRA `(.L_x_17075) ;  /* 0x0000001400407947 */ /* 0x000fec0003800000 */
.L_x_17056:
[----:B------:R-:W-:Y:S01]  /*2970*/  IMAD.MOV.U32 R10, RZ, RZ, R59 ;  /* 0x000000ffff0a7224 */ /* 0x000fe200078e003b */
[----:B------:R-:W-:Y:S01]  /*2980*/  MOV R78, R68 ;  /* 0x00000044004e7202 */ /* 0x000fe20000000f00 */
[----:B------:R-:W-:Y:S01]  /*2990*/  IMAD.MOV.U32 R8, RZ, RZ, RZ ;  /* 0x000000ffff087224 */ /* 0x000fe200078e00ff */
        /* <DEDUP_REMOVED lines=17> */
.L_x_17084:
        /* <DEDUP_REMOVED lines=13> */
.L_x_17086:
[----:B------:R-:W-:Y:S05]  /*2b80*/  BSYNC.RECONVERGENT B2 ;  /* 0x0000000000027941 */ /* 0x000fea0003800200 */
.L_x_17085:
        /* <DEDUP_REMOVED lines=43> */
.L_x_17083:
[----:B------:R-:W-:Y:S05]  /*2e40*/  BSYNC.RECONVERGENT B1 ;  /* 0x0000000000017941 */ /* 0x000fea0003800200 */
.L_x_17082:
[----:B------:R-:W-:Y:S01]  /*2e50*/  I2FP.F32.U32 R8, R8 ;  /* 0x0000000800087245 */ /* 0x000fe20000201000 */
[----:B------:R-:W-:-:S04]  /*2e60*/  IMAD.MOV.U32 R9, RZ, RZ, 0x2f800000 ;  /* 0x2f800000ff097424 */ /* 0x000fc800078e00ff */
[----:B------:R-:W-:Y:S01]  /*2e70*/  FFMA.FTZ R8, R8, R9, 1.1641532182693481445e-10 ;  /* 0x2f00000008087423 */ /* 0x000fe20000010009 */
[----:B-----5:R-:W-:-:S04]  /*2e80*/  FMUL.FTZ R9, R4, UR17 ;  /* 0x0000001104097c20 */ /* 0x020fc80008410000 */
[----:B------:R-:W-:Y:S01]  /*2e90*/  FSETP.GTU.FTZ.AND P1, PT, R8, UR23, PT ;  /* 0x0000001708007c0b */ /* 0x000fe2000bf3c000 */
[----:B------:R-:W-:-:S03]  /*2ea0*/  FMUL.FTZ R8, R9, UR16 ;  /* 0x0000001009087c20 */ /* 0x000fc60008410000 */
[----:B------:R-:W-:Y:S02]  /*2eb0*/  SEL R9, RZ, 0x1, P1 ;  /* 0x00000001ff097807 */ /* 0x000fe40000800000 */
[----:B------:R-:W-:Y:S02]  /*2ec0*/  FSEL R8, R8, RZ, !P1 ;  /* 0x000000ff08087208 */ /* 0x000fe40004800000 */
[----:B------:R-:W-:-:S07]  /*2ed0*/  PRMT R67, R9, 0x7610, R67 ;  /* 0x0000761009437816 */ /* 0x000fce0000000043 */
.L_x_17081:
        /* <DEDUP_REMOVED lines=16> */
.L_x_17090:
        /* <DEDUP_REMOVED lines=13> */
.L_x_17092:
[----:B------:R-:W-:Y:S05]  /*30b0*/  BSYNC.RECONVERGENT B2 ;  /* 0x0000000000027941 */ /* 0x000fea0003800200 */
.L_x_17091:
        /* <DEDUP_REMOVED lines=43> */
.L_x_17089:
[----:B------:R-:W-:Y:S05]  /*3370*/  BSYNC.RECONVERGENT B1 ;  /* 0x0000000000017941 */ /* 0x000fea0003800200 */
.L_x_17088:
[----:B------:R-:W-:Y:S01]  /*3380*/  I2FP.F32.U32 R9, R9 ;  /* 0x0000000900097245 */ /* 0x000fe20000201000 */
[----:B------:R-:W-:-:S05]  /*3390*/  HFMA2 R10, -RZ, RZ, 0.1171875, 0 ;  /* 0x2f800000ff0a7431 */ /* 0x000fca00000001ff */
[----:B------:R-:W-:Y:S01]  /*33a0*/  FFMA.FTZ R9, R9, R10, 1.1641532182693481445e-10 ;  /* 0x2f00000009097423 */ /* 0x000fe2000001000a */
[----:B-----5:R-:W-:-:S04]  /*33b0*/  FMUL.FTZ R10, R5, UR17 ;  /* 0x00000011050a7c20 */ /* 0x020fc80008410000 */
[----:B------:R-:W-:Y:S01]  /*33c0*/  FSETP.GTU.FTZ.AND P1, PT, R9, UR23, PT ;  /* 0x0000001709007c0b */ /* 0x000fe2000bf3c000 */
[----:B------:R-:W-:-:S03]  /*33d0*/  FMUL.FTZ R9, R10, UR16 ;  /* 0x000000100a097c20 */ /* 0x000fc60008410000 */
[----:B------:R-:W-:Y:S02]  /*33e0*/  SEL R10, RZ, 0x1, P1 ;  /* 0x00000001ff0a7807 */ /* 0x000fe40000800000 */
[----:B------:R-:W-:Y:S02]  /*33f0*/  FSEL R9, R9, RZ, !P1 ;  /* 0x000000ff09097208 */ /* 0x000fe40004800000 */
[----:B------:R-:W-:-:S07]  /*3400*/  PRMT R69, R10, 0x7610, R69 ;  /* 0x000076100a457816 */ /* 0x000fce0000000045 */
.L_x_17087:
        /* <DEDUP_REMOVED lines=16> */
.L_x_17096:
        /* <DEDUP_REMOVED lines=13> */
.L_x_17098:
[----:B------:R-:W-:Y:S05]  /*35e0*/  BSYNC.RECONVERGENT B2 ;  /* 0x0000000000027941 */ /* 0x000fea0003800200 */
.L_x_17097:
        /* <DEDUP_REMOVED lines=43> */
.L_x_17095:
[----:B------:R-:W-:Y:S05]  /*38a0*/  BSYNC.RECONVERGENT B1 ;  /* 0x0000000000017941 */ /* 0x000fea0003800200 */
.L_x_17094:
        /* <DEDUP_REMOVED lines=9> */
.L_x_17093:
        /* <DEDUP_REMOVED lines=16> */
.L_x_17101:
        /* <DEDUP_REMOVED lines=13> */
.L_x_17103:
[----:B------:R-:W-:Y:S05]  /*3b10*/  BSYNC.RECONVERGENT B2 ;  /* 0x0000000000027941 */ /* 0x000fea0003800200 */
.L_x_17102:
        /* <DEDUP_REMOVED lines=43> */
.L_x_17100:
[----:B------:R-:W-:Y:S05]  /*3dd0*/  BSYNC.RECONVERGENT B1 ;  /* 0x0000000000017941 */ /* 0x000fea0003800200 */
.L_x_17099:
        /* <DEDUP_REMOVED lines=9> */
.L_x_17075:
[----:B------:R-:W0:Y:S01]  /*3e70*/  LDC.64 R32, c[0x0][0x3a8] ;  /* 0x0000ea00ff207b82 */ /* 0x000e220000000a00 */
[----:B------:R-:W-:Y:S02]  /*3e80*/  IMAD.MOV.U32 R68, RZ, RZ, R78 ;  /* 0x000000ffff447224 */ /* 0x000fe400078e004e */
[----:B0-----:R-:W-:-:S05]  /*3e90*/  IMAD.WIDE.U32 R32, R79, 0x10, R32 ;  /* 0x000000104f207825 */ /* 0x001fca00078e0020 */
[----:B-----5:R0:W-:Y:S01]  /*3ea0*/  STG.E.128 desc[UR12][R32.64], R8 ;  /* 0x0000000820007986 */ /* 0x0201e2000c101d0c */
[----:B------:R-:W-:Y:S05]  /*3eb0*/  BRA.U !UP2, `(.L_x_17104) ;  /* 0x000000010a2c7547 */ /* 0x000fea000b800000 */
[----:B0-----:R-:W0:Y:S01]  /*3ec0*/  LDC.64 R32, c[0x0][0x3b0] ;  /* 0x0000ec00ff207b82 */ /* 0x001e220000000a00 */
[----:B------:R-:W-:-:S04]  /*3ed0*/  SHF.L.U32 R77, R71, 0x10, RZ ;  /* 0x00000010474d7819 */ /* 0x000fc800000006ff */
[----:B------:R-:W-:Y:S02]  /*3ee0*/  LOP3.LUT R78, R77, 0xff0000, RZ, 0xc0, !PT ;  /* 0x00ff00004d4e7812 */ /* 0x000fe400078ec0ff */
[----:B------:R-:W-:-:S05]  /*3ef0*/  LOP3.LUT R77, R72, 0xffff, RZ, 0xc0, !PT ;  /* 0x0000ffff484d7812 */ /* 0x000fca00078ec0ff */
[----:B------:R-:W-:Y:S01]  /*3f00*/  IMAD R77, R77, 0x1000000, R78 ;  /* 0x010000004d4d7824 */ /* 0x000fe200078e024e */
[----:B------:R-:W-:-:S05]  /*3f10*/  LOP3.LUT R78, R69, 0xff, RZ, 0xc0, !PT ;  /* 0x000000ff454e7812 */ /* 0x000fca00078ec0ff */
[----:B------:R-:W-:Y:S01]  /*3f20*/  IMAD R77, R78, 0x100, R77 ;  /* 0x000001004e4d7824 */ /* 0x000fe200078e024d */
[----:B------:R-:W-:-:S04]  /*3f30*/  LOP3.LUT R78, R67, 0xff, RZ, 0xc0, !PT ;  /* 0x000000ff434e7812 */ /* 0x000fc800078ec0ff */
[----:B------:R-:W-:Y:S01]  /*3f40*/  IADD3 R77, PT, PT, R77, R78, RZ ;  /* 0x0000004e4d4d7210 */ /* 0x000fe20007ffe0ff */
[----:B0-----:R-:W-:-:S05]  /*3f50*/  IMAD.WIDE.U32 R32, R35, 0x4, R32 ;  /* 0x0000000423207825 */ /* 0x001fca00078e0020 */
[----:B------:R1:W-:Y:S02]  /*3f60*/  STG.E desc[UR12][R32.64], R77 ;  /* 0x0000004d20007986 */ /* 0x0003e4000c10190c */
.L_x_17104:
[----:B------:R-:W-:Y:S02]  /*3f70*/  VIADD R79, R79, 0x100 ;  /* 0x000001004f4f7836 */ /* 0x000fe40000000000 */
[----:B------:R-:W-:-:S07]  /*3f80*/  VIADD R35, R35, 0x100 ;  /* 0x0000010023237836 */ /* 0x000fce0000000000 */
.L_x_17054:
[----:B------:R-:W-:Y:S05]  /*3f90*/  BSYNC.RECONVERGENT B0 ;  /* 0x0000000000007941 */ /* 0x000fea0003800200 */
.L_x_17053:
[----:B------:R-:W-:Y:S01]  /*3fa0*/  ISETP.GE.U32.AND P1, PT, R51, 0x200, PT ;  /* 0x000002003300780c */ /* 0x000fe20003f26070 */
[----:B------:R-:W-:Y:S03]  /*3fb0*/  BSSY.RECONVERGENT B0, `(.L_x_17105) ;  /* 0x00002cb000007945 */ /* 0x000fe60003800200 */
[----:B------:R-:W-:-:S09]  /*3fc0*/  P2R R78, PR, RZ, 0x2 ;  /* 0x00000002ff4e7803 */ /* 0x000fd20000000000 */
[----:B------:R-:W-:Y:S05]  /*3fd0*/  @!P1 BRA `(.L_x_17106) ;  /* 0x0000002c00209947 */ /* 0x000fea0003800000 */
[----:B------:R-:W-:-:S04]  /*3fe0*/  UISETP.NE.U32.AND UP0, UPT, UR18, URZ, UPT ;  /* 0x000000ff1200728c */ /* 0x000fc8000bf05070 */
[----:B------:R-:W-:Y:S01]  /*3ff0*/  UISETP.NE.AND.EX UP0, UPT, UR19, URZ, UPT, UP0 ;  /* 0x000000ff1300728c */ /* 0x000fe2000bf05300 */
[----:B------:R-:W-:Y:S10]  /*4000*/  BRA.U !UP2, `(.L_x_17107) ;  /* 0x000000010a0c7547 */ /* 0x000ff4000b800000 */
[----:B------:R-:W2:Y:S02]  /*4010*/  LDC.64 R4, c[0x0][0x390] ;  /* 0x0000e400ff047b82 */ /* 0x000ea40000000a00 */
[----:B--2---:R-:W-:-:S06]  /*4020*/  IMAD.WIDE.U32 R4, R35, 0x10, R4 ;  /* 0x0000001023047825 */ /* 0x004fcc00078e0004 */
[----:B------:R-:W5:Y:S02]  /*4030*/  LDG.E.128 R4, desc[UR12][R4.64] ;  /* 0x0000000c04047981 */ /* 0x000f64000c1e1d00 */
.L_x_17107:
[----:B------:R-:W-:Y:S05]  /*4040*/  BRA.U !UP0, `(.L_x_17108) ;  /* 0x0000001508807547 */ /* 0x000fea000b800000 */
[----:B------:R-:W2:Y:S02]  /*4050*/  LDC.64 R14, c[0x0][0x3a0] ;  /* 0x0000e800ff0e7b82 */ /* 0x000ea40000000a00 */
[----:B--2---:R-:W-:-:S06]  /*4060*/  IMAD.WIDE.U32 R14, R79, 0x10, R14 ;  /* 0x000000104f0e7825 */ /* 0x004fcc00078e000e */
[----:B------:R-:W5:Y:S01]  /*4070*/  LDG.E.128 R12, desc[UR12][R14.64] ;  /* 0x0000000c0e0c7981 */ /* 0x000f62000c1e1d00 */
[----:B------:R-:W-:-:S13]  /*4080*/  ISETP.LT.AND P1, PT, RZ, UR44, PT ;  /* 0x0000002cff007c0c */ /* 0x000fda000bf21270 */
[----:B01----:R-:W-:Y:S01]  /*4090*/  @!P1 MOV R32, R59 ;  /* 0x0000003b00209202 */ /* 0x003fe20000000f00 */
        /* <DEDUP_REMOVED lines=18> */
.L_x_17112:
        /* <DEDUP_REMOVED lines=13> */
.L_x_17114:
[----:B------:R-:W-:Y:S05]  /*4290*/  BSYNC.RECONVERGENT B2 ;  /* 0x0000000000027941 */ /* 0x000fea0003800200 */
.L_x_17113:
        /* <DEDUP_REMOVED lines=42> */
.L_x_17111:
[----:B------:R-:W-:Y:S05]  /*4540*/  BSYNC.RECONVERGENT B1 ;  /* 0x0000000000017941 */ /* 0x000fea0003800200 */
.L_x_17110:
        /* <DEDUP_REMOVED lines=10> */
.L_x_17109:
        /* <DEDUP_REMOVED lines=19> */
.L_x_17118:
        /* <DEDUP_REMOVED lines=13> */
.L_x_17120:
[----:B------:R-:W-:Y:S05]  /*47f0*/  BSYNC.RECONVERGENT B2 ;  /* 0x0000000000027941 */ /* 0x000fea0003800200 */
.L_x_17119:
        /* <DEDUP_REMOVED lines=43> */
.L_x_17117:
[----:B------:R-:W-:Y:S05]  /*4ab0*/  BSYNC.RECONVERGENT B1 ;  /* 0x0000000000017941 */ /* 0x000fea0003800200 */
.L_x_17116:
        /* <DEDUP_REMOVED lines=10> */
.L_x_17115:
        /* <DEDUP_REMOVED lines=19> */
.L_x_17124:
        /* <DEDUP_REMOVED lines=13> */
.L_x_17126:
[----:B------:R-:W-:Y:S05]  /*4d60*/  BSYNC.RECONVERGENT B2 ;  /* 0x0000000000027941 */ /* 0x000fea0003800200 */
.L_x_17125:
        /* <DEDUP_REMOVED lines=43> */
.L_x_17123:
[----:B------:R-:W-:Y:S05]  /*5020*/  BSYNC.RECONVERGENT B1 ;  /* 0x0000000000017941 */ /* 0x000fea0003800200 */
.L_x_17122:
        /* <DEDUP_REMOVED lines=10> */
.L_x_17121:
        /* <DEDUP_REMOVED lines=19> */
.L_x_17130:
        /* <DEDUP_REMOVED lines=13> */
.L_x_17132:
[----:B------:R-:W-:Y:S05]  /*52d0*/  BSYNC.RECONVERGENT B2 ;  /* 0x0000000000027941 */ /* 0x000fea0003800200 */
.L_x_17131:
        /* <DEDUP_REMOVED lines=43> */
.L_x_17129:
[----:B------:R-:W-:Y:S05]  /*5590*/  BSYNC.RECONVERGENT B1 ;  /* 0x0000000000017941 */ /* 0x000fea0003800200 */
.L_x_17128:
[----:B------:R-:W-:Y:S01]  /*55a0*/  I2FP.F32.U32 R32, R33 ;  /* 0x0000002100207245 */ /* 0x000fe20000201000 */
[----:B------:R-:W-:-:S05]  /*55b0*/  HFMA2 R33, -RZ, RZ, 0.1171875, 0 ;  /* 0x2f800000ff217431 */ /* 0x000fca00000001ff */
        /* <DEDUP_REMOVED lines=9> */
.L_x_17108:
[----:B------:R-:W-:Y:S01]  /*5650*/  IMAD.MOV.U32 R14, RZ, RZ, R59 ;  /* 0x000000ffff0e7224 */ /* 0x000fe200078e003b */
[----:B------:R-:W-:Y:S01]  /*5660*/  MOV R12, RZ ;  /* 0x000000ff000c7202 */ /* 0x000fe20000000f00 */
[----:B------:R-:W-:Y:S01]  /*5670*/  IMAD.MOV.U32 R84, RZ, RZ, R68 ;  /* 0x000000ffff547224 */ /* 0x000fe200078e0044 */
        /* <DEDUP_REMOVED lines=17> */
.L_x_17136:
        /* <DEDUP_REMOVED lines=13> */
.L_x_17138:
[----:B------:R-:W-:Y:S05]  /*5860*/  BSYNC.RECONVERGENT B2 ;  /* 0x0000000000027941 */ /* 0x000fea0003800200 */
.L_x_17137:
[----:B------:R-:W-:Y:S01]  /*5870*/  IMAD.WIDE.U32 R14, R52, -0x326172a9, RZ ;  /* 0xcd9e8d57340e7825 */ /* 0x000fe200078e00ff */
[----:B------:R-:W-:-:S04]  /*5880*/  LOP3.LUT R12, R60, UR15, R55, 0x96, !PT ;  /* 0x0000000f3c0c7c12 */ /* 0x000fc8000f8e9637 */
[----:B01----:R-:W-:Y:S01]  /*5890*/  LOP3.LUT R32, R0, UR14, R15, 0x96, !PT ;  /* 0x0000000e00207c12 */ /* 0x003fe2000f8e960f */
        /* <DEDUP_REMOVED lines=39> */
.L_x_17135:
[----:B------:R-:W-:Y:S05]  /*5b10*/  BSYNC.RECONVERGENT B1 ;  /* 0x0000000000017941 */ /* 0x000fea0003800200 */
.L_x_17134:
        /* <DEDUP_REMOVED lines=9> */
.L_x_17133:
        /* <DEDUP_REMOVED lines=16> */
.L_x_17142:
        /* <DEDUP_REMOVED lines=13> */
.L_x_17144:
[----:B------:R-:W-:Y:S05]  /*5d80*/  BSYNC.RECONVERGENT B2 ;  /* 0x0000000000027941 */ /* 0x000fea0003800200 */
.L_x_17143:
[----:B------:R-:W-:Y:S01]  /*5d90*/  IMAD.WIDE.U32 R54, R52, -0x326172a9, RZ ;  /* 0xcd9e8d5734367825 */ /* 0x000fe200078e00ff */
[----:B------:R-:W-:-:S03]  /*5da0*/  LOP3.LUT R14, R60, UR15, R81, 0x96, !PT ;  /* 0x0000000f3c0e7c12 */ /* 0x000fc6000f8e9651 */
[----:B------:R-:W-:Y:S01]  /*5db0*/  IMAD.MOV.U32 R13, RZ, RZ, R84 ;  /* 0x000000ffff0d7224 */ /* 0x000fe200078e0054 */
        /* <DEDUP_REMOVED lines=40> */
.L_x_17141:
[----:B------:R-:W-:Y:S05]  /*6040*/  BSYNC.RECONVERGENT B1 ;  /* 0x0000000000017941 */ /* 0x000fea0003800200 */
.L_x_17140:
        /* <DEDUP_REMOVED lines=9> */
.L_x_17139:
[----:B01----:R-:W-:Y:S01]  /*60e0*/  IMAD.MOV.U32 R32, RZ, RZ, R15 ;  /* 0x000000ffff207224 */ /* 0x003fe200078e000f */
        /* <DEDUP_REMOVED lines=15> */
.L_x_17148:
        /* <DEDUP_REMOVED lines=13> */
.L_x_17150:
[----:B------:R-:W-:Y:S05]  /*62b0*/  BSYNC.RECONVERGENT B2 ;  /* 0x0000000000027941 */ /* 0x000fea0003800200 */
.L_x_17149:
        /* <DEDUP_REMOVED lines=43> */
.L_x_17147:
[----:B------:R-:W-:Y:S05]  /*6570*/  BSYNC.RECONVERGENT B1 ;  /* 0x0000000000017941 */ /* 0x000fea0003800200 */
.L_x_17146:
        /* <DEDUP_REMOVED lines=9> */
.L_x_17145:
        /* <DEDUP_REMOVED lines=16> */
.L_x_17153:
        /* <DEDUP_REMOVED lines=13> */
.L_x_17155:
[----:B------:R-:W-:Y:S05]  /*67e0*/  BSYNC.RECONVERGENT B2 ;  /* 0x0000000000027941 */ /* 0x000fea0003800200 */
.L_x_17154:
        /* <DEDUP_REMOVED lines=43> */
.L_x_17152:
[----:B------:R-:W-:Y:S05]  /*6aa0*/  BSYNC.RECONVERGENT B1 ;  /* 0x0000000000017941 */ /* 0x000fea0003800200 */
.L_x_17151:
        /* <DEDUP_REMOVED lines=9> */
.L_x_17127:
[----:B------:R-:W0:Y:S01]  /*6b40*/  LDC.64 R32, c[0x0][0x3a8] ;  /* 0x0000ea00ff207b82 */ /* 0x000e220000000a00 */
[----:B------:R-:W-:Y:S01]  /*6b50*/  MOV R68, R84 ;  /* 0x0000005400447202 */ /* 0x000fe20000000f00 */
[----:B0-----:R-:W-:-:S05]  /*6b60*/  IMAD.WIDE.U32 R32, R79, 0x10, R32 ;  /* 0x000000104f207825 */ /* 0x001fca00078e0020 */
[----:B-----5:R0:W-:Y:S01]  /*6b70*/  STG.E.128 desc[UR12][R32.64], R12 ;  /* 0x0000000c20007986 */ /* 0x0201e2000c101d0c */
[----:B------:R-:W-:Y:S05]  /*6b80*/  BRA.U !UP2, `(.L_x_17156) ;  /* 0x000000010a2c7547 */ /* 0x000fea000b800000 */
[----:B0-----:R-:W0:Y:S01]  /*6b90*/  LDC.64 R32, c[0x0][0x3b0] ;  /* 0x0000ec00ff207b82 */ /* 0x001e220000000a00 */
[----:B------:R-:W-:-:S05]  /*6ba0*/  IMAD.U32 R77, R71, 0x10000, RZ ;  /* 0x00010000474d7824 */ /* 0x000fca00078e00ff */
[----:B------:R-:W-:Y:S02]  /*6bb0*/  LOP3.LUT R80, R77, 0xff0000, RZ, 0xc0, !PT ;  /* 0x00ff00004d507812 */ /* 0x000fe400078ec0ff */
[----:B------:R-:W-:-:S05]  /*6bc0*/  LOP3.LUT R77, R72, 0xffff, RZ, 0xc0, !PT ;  /* 0x0000ffff484d7812 */ /* 0x000fca00078ec0ff */
[----:B------:R-:W-:Y:S01]  /*6bd0*/  IMAD R77, R77, 0x1000000, R80 ;  /* 0x010000004d4d7824 */ /* 0x000fe200078e0250 */
[----:B------:R-:W-:-:S04]  /*6be0*/  LOP3.LUT R80, R69, 0xff, RZ, 0xc0, !PT ;  /* 0x000000ff45507812 */ /* 0x000fc800078ec0ff */
[----:B------:R-:W-:Y:S02]  /*6bf0*/  LEA R77, R80, R77, 0x8 ;  /* 0x0000004d504d7211 */ /* 0x000fe400078e40ff */
[----:B------:R-:W-:Y:S01]  /*6c00*/  LOP3.LUT R80, R67, 0xff, RZ, 0xc0, !PT ;  /* 0x000000ff43507812 */ /* 0x000fe200078ec0ff */
[----:B0-----:R-:W-:-:S04]  /*6c10*/  IMAD.WIDE.U32 R32, R35, 0x4, R32 ;  /* 0x0000000423207825 */ /* 0x001fc800078e0020 */
[----:B------:R-:W-:-:S05]  /*6c20*/  IMAD.IADD R77, R77, 0x1, R80 ;  /* 0x000000014d4d7824 */ /* 0x000fca00078e0250 */
[----:B------:R1:W-:Y:S02]  /*6c30*/  STG.E desc[UR12][R32.64], R77 ;  /* 0x0000004d20007986 */ /* 0x0003e4000c10190c */
.L_x_17156:
[----:B------:R-:W-:Y:S01]  /*6c40*/  VIADD R79, R79, 0x100 ;  /* 0x000001004f4f7836 */ /* 0x000fe20000000000 */
[----:B------:R-:W-:-:S07]  /*6c50*/  IADD3 R35, PT, PT, R35, 0x100, RZ ;  /* 0x0000010023237810 */ /* 0x000fce0007ffe0ff */
.L_x_17106:
[----:B------:R-:W-:Y:S05]  /*6c60*/  BSYNC.RECONVERGENT B0 ;  /* 0x0000000000007941 */ /* 0x000fea0003800200 */
.L_x_17105:
[----:B------:R-:W-:Y:S01]  /*6c70*/  ISETP.GE.U32.AND P1, PT, R51, 0x300, PT ;  /* 0x000003003300780c */ /* 0x000fe20003f26070 */
[----:B------:R-:W-:Y:S03]  /*6c80*/  BSSY.RECONVERGENT B0, `(.L_x_17157) ;  /* 0x00002cb000007945 */ /* 0x000fe60003800200 */
[----:B-1----:R-:W-:-:S09]  /*6c90*/  P2R R77, PR, RZ, 0x2 ;  /* 0x00000002ff4d7803 */ /* 0x002fd20000000000 */
[----:B------:R-:W-:Y:S05]  /*6ca0*/  @!P1 BRA `(.L_x_17158) ;  /* 0x0000002c00209947 */ /* 0x000fea0003800000 */
[----:B------:R-:W-:-:S04]  /*6cb0*/  UISETP.NE.U32.AND UP0, UPT, UR18, URZ, UPT ;  /* 0x000000ff1200728c */ /* 0x000fc8000bf05070 */
[----:B------:R-:W-:Y:S01]  /*6cc0*/  UISETP.NE.AND.EX UP0, UPT, UR19, URZ, UPT, UP0 ;  /* 0x000000ff1300728c */ /* 0x000fe2000bf05300 */
[----:B------:R-:W-:Y:S10]  /*6cd0*/  BRA.U !UP2, `(.L_x_17159) ;  /* 0x000000010a0c7547 */ /* 0x000ff4000b800000 */
[----:B------:R-:W1:Y:S02]  /*6ce0*/  LDC.64 R4, c[0x0][0x390] ;  /* 0x0000e400ff047b82 */ /* 0x000e640000000a00 */
[----:B-1----:R-:W-:-:S06]  /*6cf0*/  IMAD.WIDE.U32 R4, R35, 0x10, R4 ;  /* 0x0000001023047825 */ /* 0x002fcc00078e0004 */
[----:B------:R-:W5:Y:S02]  /*6d00*/  LDG.E.128 R4, desc[UR12][R4.64] ;  /* 0x0000000c04047981 */ /* 0x000f64000c1e1d00 */
.L_x_17159:
[----:B------:R-:W-:Y:S05]  /*6d10*/  BRA.U !UP0, `(.L_x_17160) ;  /* 0x0000001508807547 */ /* 0x000fea000b800000 */
[----:B------:R-:W1:Y:S02]  /*6d20*/  LDC.64 R18, c[0x0][0x3a0] ;  /* 0x0000e800ff127b82 */ /* 0x000e640000000a00 */
[----:B-1----:R-:W-:-:S06]  /*6d30*/  IMAD.WIDE.U32 R18, R79, 0x10, R18 ;  /* 0x000000104f127825 */ /* 0x002fcc00078e0012 */
[----:B------:R-:W5:Y:S01]  /*6d40*/  LDG.E.128 R16, desc[UR12][R18.64] ;  /* 0x0000000c12107981 */ /* 0x000f62000c1e1d00 */
[----:B------:R-:W-:-:S13]  /*6d50*/  ISETP.LT.AND P1, PT, RZ, UR44, PT ;  /* 0x0000002cff007c0c */ /* 0x000fda000bf21270 */
[----:B0-----:R-:W-:Y:S02]  /*6d60*/  @!P1 IMAD.MOV.U32 R32, RZ, RZ, R59 ;  /* 0x000000ffff209224 */ /* 0x001fe400078e003b */
        /* <DEDUP_REMOVED lines=18> */
.L_x_17164:
        /* <DEDUP_REMOVED lines=13> */
.L_x_17166:
[----:B------:R-:W-:Y:S05]  /*6f60*/  BSYNC.RECONVERGENT B2 ;  /* 0x0000000000027941 */ /* 0x000fea0003800200 */
.L_x_17165:
        /* <DEDUP_REMOVED lines=42> */
.L_x_17163:
[----:B------:R-:W-:Y:S05]  /*7210*/  BSYNC.RECONVERGENT B1 ;  /* 0x0000000000017941 */ /* 0x000fea0003800200 */
.L_x_17162:
        /* <DEDUP_REMOVED lines=10> */
.L_x_17161:
        /* <DEDUP_REMOVED lines=19> */
.L_x_17170:
        /* <DEDUP_REMOVED lines=13> */
.L_x_17172:
[----:B------:R-:W-:Y:S05]  /*74c0*/  BSYNC.RECONVERGENT B2 ;  /* 0x0000000000027941 */ /* 0x000fea0003800200 */
.L_x_17171:
        /* <DEDUP_REMOVED lines=43> */
.L_x_17169:
[----:B------:R-:W-:Y:S05]  /*7780*/  BSYNC.RECONVERGENT B1 ;  /* 0x0000000000017941 */ /* 0x000fea0003800200 */
.L_x_17168:
        /* <DEDUP_REMOVED lines=10> */
.L_x_17167:
        /* <DEDUP_REMOVED lines=19> */
.L_x_17176:
        /* <DEDUP_REMOVED lines=13> */
.L_x_17178:
[----:B------:R-:W-:Y:S05]  /*7a30*/  BSYNC.RECONVERGENT B2 ;  /* 0x0000000000027941 */ /* 0x000fea0003800200 */
.L_x_17177:
        /* <DEDUP_REMOVED lines=43> */
.L_x_17175:
[----:B------:R-:W-:Y:S05]  /*7cf0*/  BSYNC.RECONVERGENT B1 ;  /* 0x0000000000017941 */ /* 0x000fea0003800200 */
.L_x_17174:
        /* <DEDUP_REMOVED lines=10> */
.L_x_17173:
        /* <DEDUP_REMOVED lines=19> */
.L_x_17182:
        /* <DEDUP_REMOVED lines=13> */
.L_x_17184:
[----:B------:R-:W-:Y:S05]  /*7fa0*/  BSYNC.RECONVERGENT B2 ;  /* 0x0000000000027941 */ /* 0x000fea0003800200 */
.L_x_17183:
        /* <DEDUP_REMOVED lines=43> */
.L_x_17181:
[----:B------:R-:W-:Y:S05]  /*8260*/  BSYNC.RECONVERGENT B1 ;  /* 0x0000000000017941 */ /* 0x000fea0003800200 */
.L_x_17180:
        /* <DEDUP_REMOVED lines=11> */
.L_x_17160:
        /* <DEDUP_REMOVED lines=20> */
.L_x_17188:
        /* <DEDUP_REMOVED lines=13> */
.L_x_17190:
[----:B------:R-:W-:Y:S05]  /*8530*/  BSYNC.RECONVERGENT B2 ;  /* 0x0000000000027941 */ /* 0x000fea0003800200 */
.L_x_17189:
        /* <DEDUP_REMOVED lines=42> */
.L_x_17187:
[----:B------:R-:W-:Y:S05]  /*87e0*/  BSYNC.RECONVERGENT B1 ;  /* 0x0000000000017941 */ /* 0x000fea0003800200 */
.L_x_17186:
        /* <DEDUP_REMOVED lines=9> */
.L_x_17185:
        /* <DEDUP_REMOVED lines=16> */
.L_x_17194:
        /* <DEDUP_REMOVED lines=13> */
.L_x_17196:
[----:B------:R-:W-:Y:S05]  /*8a50*/  BSYNC.RECONVERGENT B2 ;  /* 0x0000000000027941 */ /* 0x000fea0003800200 */
.L_x_17195:
[----:B------:R-:W-:Y:S01]  /*8a60*/  IMAD.WIDE.U32 R54, R52, -0x326172a9, RZ ;  /* 0xcd9e8d5734367825 */ /* 0x000fe200078e00ff */
[----:B------:R-:W-:-:S03]  /*8a70*/  LOP3.LUT R18, R60, UR15, R81, 0x96, !PT ;  /* 0x0000000f3c127c12 */ /* 0x000fc6000f8e9651 */
[----:B------:R-:W-:Y:S01]  /*8a80*/  IMAD.MOV.U32 R17, RZ, RZ, R84 ;  /* 0x000000ffff117224 */ /* 0x000fe200078e0054 */
        /* <DEDUP_REMOVED lines=40> */
.L_x_17193:
[----:B------:R-:W-:Y:S05]  /*8d10*/  BSYNC.RECONVERGENT B1 ;  /* 0x0000000000017941 */ /* 0x000fea0003800200 */
.L_x_17192:
        /* <DEDUP_REMOVED lines=9> */
.L_x_17191:
[----:B0-----:R-:W-:Y:S01]  /*8db0*/  MOV R32, R19 ;  /* 0x0000001300207202 */ /* 0x001fe20000000f00 */
        /* <DEDUP_REMOVED lines=15> */
.L_x_17200:
        /* <DEDUP_REMOVED lines=13> */
.L_x_17202:
[----:B------:R-:W-:Y:S05]  /*8f80*/  BSYNC.RECONVERGENT B2 ;  /* 0x0000000000027941 */ /* 0x000fea0003800200 */
.L_x_17201:
        /* <DEDUP_REMOVED lines=43> */
.L_x_17199:
[----:B------:R-:W-:Y:S05]  /*9240*/  BSYNC.RECONVERGENT B1 ;  /* 0x0000000000017941 */ /* 0x000fea0003800200 */
.L_x_17198:
        /* <DEDUP_REMOVED lines=9> */
.L_x_17197:
        /* <DEDUP_REMOVED lines=16> */
.L_x_17205:
        /* <DEDUP_REMOVED lines=13> */
.L_x_17207:
[----:B------:R-:W-:Y:S05]  /*94b0*/  BSYNC.RECONVERGENT B2 ;  /* 0x0000000000027941 */ /* 0x000fea0003800200 */
.L_x_17206:
        /* <DEDUP_REMOVED lines=43> */
.L_x_17204:
[----:B------:R-:W-:Y:S05]  /*9770*/  BSYNC.RECONVERGENT B1 ;  /* 0x0000000000017941 */ /* 0x000fea0003800200 */
.L_x_17203:
        /* <DEDUP_REMOVED lines=9> */
.L_x_17179:
[----:B------:R-:W0:Y:S01]  /*9810*/  LDC.64 R32, c[0x0][0x3a8] ;  /* 0x0000ea00ff207b82 */ /* 0x000e220000000a00 */
[----:B------:R-:W-:Y:S02]  /*9820*/  IMAD.MOV.U32 R68, RZ, RZ, R84 ;  /* 0x000000ffff447224 */ /* 0x000fe400078e0054 */
[----:B0-----:R-:W-:-:S05]  /*9830*/  IMAD.WIDE.U32 R32, R79, 0x10, R32 ;  /* 0x000000104f207825 */ /* 0x001fca00078e0020 */
[----:B-----5:R0:W-:Y:S01]  /*9840*/  STG.E.128 desc[UR12][R32.64], R16 ;  /* 0x0000001020007986 */ /* 0x0201e2000c101d0c */
[----:B------:R-:W-:Y:S05]  /*9850*/  BRA.U !UP2, `(.L_x_17208) ;  /* 0x000000010a2c7547 */ /* 0x000fea000b800000 */
[----:B0-----:R-:W0:Y:S01]  /*9860*/  LDC.64 R32, c[0x0][0x3b0] ;  /* 0x0000ec00ff207b82 */ /* 0x001e220000000a00 */
[----:B------:R-:W-:-:S05]  /*9870*/  IMAD.U32 R80, R71, 0x10000, RZ ;  /* 0x0001000047507824 */ /* 0x000fca00078e00ff */
[----:B------:R-:W-:Y:S02]  /*9880*/  LOP3.LUT R81, R80, 0xff0000, RZ, 0xc0, !PT ;  /* 0x00ff000050517812 */ /* 0x000fe400078ec0ff */
[----:B------:R-:W-:-:S04]  /*9890*/  LOP3.LUT R80, R72, 0xffff, RZ, 0xc0, !PT ;  /* 0x0000ffff48507812 */ /* 0x000fc800078ec0ff */
[----:B------:R-:W-:Y:S02]  /*98a0*/  LEA R80, R80, R81, 0x18 ;  /* 0x0000005150507211 */ /* 0x000fe400078ec0ff */
[----:B------:R-:W-:-:S05]  /*98b0*/  LOP3.LUT R81, R69, 0xff, RZ, 0xc0, !PT ;  /* 0x000000ff45517812 */ /* 0x000fca00078ec0ff */
[----:B------:R-:W-:Y:S01]  /*98c0*/  IMAD R80, R81, 0x100, R80 ;  /* 0x0000010051507824 */ /* 0x000fe200078e0250 */
[----:B------:R-:W-:Y:S01]  /*98d0*/  LOP3.LUT R81, R67, 0xff, RZ, 0xc0, !PT ;  /* 0x000000ff43517812 */ /* 0x000fe200078ec0ff */
[----:B0-----:R-:W-:-:S04]  /*98e0*/  IMAD.WIDE.U32 R32, R35, 0x4, R32 ;  /* 0x0000000423207825 */ /* 0x001fc800078e0020 */
[----:B------:R-:W-:-:S05]  /*98f0*/  IMAD.IADD R81, R80, 0x1, R81 ;  /* 0x0000000150517824 */ /* 0x000fca00078e0251 */
[----:B------:R1:W-:Y:S02]  /*9900*/  STG.E desc[UR12][R32.64], R81 ;  /* 0x0000005120007986 */ /* 0x0003e4000c10190c */
.L_x_17208:
[----:B------:R-:W-:Y:S01]  /*9910*/  IADD3 R79, PT, PT, R79, 0x100, RZ ;  /* 0x000001004f4f7810 */ /* 0x000fe20007ffe0ff */
[----:B------:R-:W-:-:S07]  /*9920*/  VIADD R35, R35, 0x100 ;  /* 0x0000010023237836 */ /* 0x000fce0000000000 */
.L_x_17158:
[----:B------:R-:W-:Y:S05]  /*9930*/  BSYNC.RECONVERGENT B0 ;  /* 0x0000000000007941 */ /* 0x000fea0003800200 */
.L_x_17157:
        /* <DEDUP_REMOVED lines=9> */
.L_x_17211:
[----:B------:R-:W-:Y:S05]  /*99d0*/  BRA.U !UP0, `(.L_x_17212) ;  /* 0x0000001508807547 */ /* 0x000fea000b800000 */
[----:B------:R-:W2:Y:S02]  /*99e0*/  LDC.64 R22, c[0x0][0x3a0] ;  /* 0x0000e800ff167b82 */ /* 0x000ea40000000a00 */
[----:B--2---:R-:W-:-:S06]  /*99f0*/  IMAD.WIDE.U32 R22, R79, 0x10, R22 ;  /* 0x000000104f167825 */ /* 0x004fcc00078e0016 */
[----:B------:R-:W5:Y:S01]  /*9a00*/  LDG.E.128 R20, desc[UR12][R22.64] ;  /* 0x0000000c16147981 */ /* 0x000f62000c1e1d00 */
[----:B------:R-:W-:-:S13]  /*9a10*/  ISETP.LT.AND P2, PT, RZ, UR44, PT ;  /* 0x0000002cff007c0c */ /* 0x000fda000bf41270 */
[----:B01----:R-:W-:Y:S01]  /*9a20*/  @!P2 IMAD.MOV.U32 R32, RZ, RZ, R59 ;  /* 0x000000ffff20a224 */ /* 0x003fe200078e003b */
        /* <DEDUP_REMOVED lines=18> */
.L_x_17216:
        /* <DEDUP_REMOVED lines=13> */
.L_x_17218:
[----:B------:R-:W-:Y:S05]  /*9c20*/  BSYNC.RECONVERGENT B2 ;  /* 0x0000000000027941 */ /* 0x000fea0003800200 */
.L_x_17217:
        /* <DEDUP_REMOVED lines=42> */
.L_x_17215:
[----:B------:R-:W-:Y:S05]  /*9ed0*/  BSYNC.RECONVERGENT B1 ;  /* 0x0000000000017941 */ /* 0x000fea0003800200 */
.L_x_17214:
        /* <DEDUP_REMOVED lines=10> */
.L_x_17213:
        /* <DEDUP_REMOVED lines=19> */
.L_x_17222:
        /* <DEDUP_REMOVED lines=13> */
.L_x_17224:
[----:B------:R-:W-:Y:S05]  /*a180*/  BSYNC.RECONVERGENT B2 ;  /* 0x0000000000027941 */ /* 0x000fea0003800200 */
.L_x_17223:
        /* <DEDUP_REMOVED lines=43> */
.L_x_17221:
[----:B------:R-:W-:Y:S05]  /*a440*/  BSYNC.RECONVERGENT B1 ;  /* 0x0000000000017941 */ /* 0x000fea0003800200 */
.L_x_17220:
        /* <DEDUP_REMOVED lines=10> */
.L_x_17219:
        /* <DEDUP_REMOVED lines=19> */
.L_x_17228:
        /* <DEDUP_REMOVED lines=13> */
.L_x_17230:
[----:B------:R-:W-:Y:S05]  /*a6f0*/  BSYNC.RECONVERGENT B2 ;  /* 0x0000000000027941 */ /* 0x000fea0003800200 */
.L_x_17229:
        /* <DEDUP_REMOVED lines=43> */
.L_x_17227:
[----:B------:R-:W-:Y:S05]  /*a9b0*/  BSYNC.RECONVERGENT B1 ;  /* 0x0000000000017941 */ /* 0x000fea0003800200 */
.L_x_17226:
        /* <DEDUP_REMOVED lines=10> */
.L_x_17225:
        /* <DEDUP_REMOVED lines=19> */
.L_x_17234:
        /* <DEDUP_REMOVED lines=13> */
.L_x_17236:
[----:B------:R-:W-:Y:S05]  /*ac60*/  BSYNC.RECONVERGENT B2 ;  /* 0x0000000000027941 */ /* 0x000fea0003800200 */
.L_x_17235:
        /* <DEDUP_REMOVED lines=43> */
.L_x_17233:
[----:B------:R-:W-:Y:S05]  /*af20*/  BSYNC.RECONVERGENT B1 ;  /* 0x0000000000017941 */ /* 0x000fea0003800200 */
.L_x_17232:
        /* <DEDUP_REMOVED lines=11> */
.L_x_17212:
[----:B------:R-:W-:Y:S01]  /*afe0*/  HFMA2 R20, -RZ, RZ, 0, 0 ;  /* 0x00000000ff147431 */ /* 0x000fe200000001ff */
[----:B------:R-:W-:Y:S01]  /*aff0*/  MOV R22, R59 ;  /* 0x0000003b00167202 */ /* 0x000fe20000000f00 */
        /* <DEDUP_REMOVED lines=18> */
.L_x_17240:
        /* <DEDUP_REMOVED lines=13> */
.L_x_17242:
[----:B------:R-:W-:Y:S05]  /*b1f0*/  BSYNC.RECONVERGENT B2 ;  /* 0x0000000000027941 */ /* 0x000fea0003800200 */
.L_x_17241:
        /* <DEDUP_REMOVED lines=42> */
.L_x_17239:
[----:B------:R-:W-:Y:S05]  /*b4a0*/  BSYNC.RECONVERGENT B1 ;  /* 0x0000000000017941 */ /* 0x000fea0003800200 */
.L_x_17238:
        /* <DEDUP_REMOVED lines=9> */
.L_x_17237:
        /* <DEDUP_REMOVED lines=16> */
.L_x_17246:
        /* <DEDUP_REMOVED lines=13> */
.L_x_17248:
[----:B------:R-:W-:Y:S05]  /*b710*/  BSYNC.RECONVERGENT B2 ;  /* 0x0000000000027941 */ /* 0x000fea0003800200 */
.L_x_17247:
        /* <DEDUP_REMOVED lines=43> */
.L_x_17245:
[----:B------:R-:W-:Y:S05]  /*b9d0*/  BSYNC.RECONVERGENT B1 ;  /* 0x0000000000017941 */ /* 0x000fea0003800200 */
.L_x_17244:
        /* <DEDUP_REMOVED lines=9> */
.L_x_17243:
        /* <DEDUP_REMOVED lines=16> */
.L_x_17252:
        /* <DEDUP_REMOVED lines=13> */
.L_x_17254:
[----:B------:R-:W-:Y:S05]  /*bc40*/  BSYNC.RECONVERGENT B2 ;  /* 0x0000000000027941 */ /* 0x000fea0003800200 */
.L_x_17253:
        /* <DEDUP_REMOVED lines=43> */
.L_x_17251:
[----:B------:R-:W-:Y:S05]  /*bf00*/  BSYNC.RECONVERGENT B1 ;  /* 0x0000000000017941 */ /* 0x000fea0003800200 */
.L_x_17250:
        /* <DEDUP_REMOVED lines=9> */
.L_x_17249:
        /* <DEDUP_REMOVED lines=16> */
.L_x_17257:
        /* <DEDUP_REMOVED lines=13> */
.L_x_17259:
[----:B------:R-:W-:Y:S05]  /*c170*/  BSYNC.RECONVERGENT B2 ;  /* 0x0000000000027941 */ /* 0x000fea0003800200 */
.L_x_17258:
        /* <DEDUP_REMOVED lines=43> */
.L_x_17256:
[----:B------:R-:W-:Y:S05]  /*c430*/  BSYNC.RECONVERGENT B1 ;  /* 0x0000000000017941 */ /* 0x000fea0003800200 */
.L_x_17255:
        /* <DEDUP_REMOVED lines=9> */
.L_x_17231:
        /* <DEDUP_REMOVED lines=10> */
[----:B------:R-:W-:-:S04]  /*c570*/  LOP3.LUT R81, R69, 0xff, RZ, 0xc0, !PT ;  /* 0x000000ff45517812 */ /* 0x000fc800078ec0ff */
[----:B------:R-:W-:Y:S02]  /*c580*/  LEA R80, R81, R80, 0x8 ;  /* 0x0000005051507211 */ /* 0x000fe400078e40ff */
[----:B------:R-:W-:-:S05]  /*c590*/  LOP3.LUT R81, R67, 0xff, RZ, 0xc0, !PT ;  /* 0x000000ff43517812 */ /* 0x000fca00078ec0ff */
[----:B------:R-:W-:Y:S02]  /*c5a0*/  IMAD.IADD R81, R80, 0x1, R81 ;  /* 0x0000000150517824 */ /* 0x000fe400078e0251 */
[----:B0-----:R-:W-:-:S05]  /*c5b0*/  IMAD.WIDE.U32 R32, R35, 0x4, R32 ;  /* 0x0000000423207825 */ /* 0x001fca00078e0020 */
[----:B------:R1:W-:Y:S02]  /*c5c0*/  STG.E desc[UR12][R32.64], R81 ;  /* 0x0000005120007986 */ /* 0x0003e4000c10190c */
.L_x_17260:
[----:B------:R-:W-:Y:S01]  /*c5d0*/  IADD3 R79, PT, PT, R79, 0x100, RZ ;  /* 0x000001004f4f7810 */ /* 0x000fe20007ffe0ff */
[----:B------:R-:W-:-:S07]  /*c5e0*/  VIADD R35, R35, 0x100 ;  /* 0x0000010023237836 */ /* 0x000fce0000000000 */
.L_x_17210:
[----:B------:R-:W-:Y:S05]  /*c5f0*/  BSYNC.RECONVERGENT B0 ;  /* 0x0000000000007941 */ /* 0x000fea0003800200 */
.L_x_17209:
        /* <DEDUP_REMOVED lines=9> */
.L_x_17263:
        /* <DEDUP_REMOVED lines=24> */
.L_x_17268:
        /* <DEDUP_REMOVED lines=13> */
.L_x_17270:
[----:B------:R-:W-:Y:S05]  /*c8e0*/  BSYNC.RECONVERGENT B2 ;  /* 0x0000000000027941 */ /* 0x000fea0003800200 */
.L_x_17269:
        /* <DEDUP_REMOVED lines=42> */
.L_x_17267:
[----:B------:R-:W-:Y:S05]  /*cb90*/  BSYNC.RECONVERGENT B1 ;  /* 0x0000000000017941 */ /* 0x000fea0003800200 */
.L_x_17266:
        /* <DEDUP_REMOVED lines=10> */
.L_x_17265:
        /* <DEDUP_REMOVED lines=19> */
.L_x_17274:
        /* <DEDUP_REMOVED lines=13> */
.L_x_17276:
[----:B------:R-:W-:Y:S05]  /*ce40*/  BSYNC.RECONVERGENT B2 ;  /* 0x0000000000027941 */ /* 0x000fea0003800200 */
.L_x_17275:
        /* <DEDUP_REMOVED lines=43> */
.L_x_17273:
[----:B------:R-:W-:Y:S05]  /*d100*/  BSYNC.RECONVERGENT B1 ;  /* 0x0000000000017941 */ /* 0x000fea0003800200 */
.L_x_17272:
        /* <DEDUP_REMOVED lines=10> */
.L_x_17271:
        /* <DEDUP_REMOVED lines=19> */
.L_x_17280:
        /* <DEDUP_REMOVED lines=13> */
.L_x_17282:
[----:B------:R-:W-:Y:S05]  /*d3b0*/  BSYNC.RECONVERGENT B2 ;  /* 0x0000000000027941 */ /* 0x000fea0003800200 */
.L_x_17281:
        /* <DEDUP_REMOVED lines=43> */
.L_x_17279:
[----:B------:R-:W-:Y:S05]  /*d670*/  BSYNC.RECONVERGENT B1 ;  /* 0x0000000000017941 */ /* 0x000fea0003800200 */
.L_x_17278:
        /* <DEDUP_REMOVED lines=10> */
.L_x_17277:
        /* <DEDUP_REMOVED lines=19> */
.L_x_17286:
        /* <DEDUP_REMOVED lines=13> */
.L_x_17288:
[----:B------:R-:W-:Y:S05]  /*d920*/  BSYNC.RECONVERGENT B2 ;  /* 0x0000000000027941 */ /* 0x000fea0003800200 */
.L_x_17287:
        /* <DEDUP_REMOVED lines=43> */
.L_x_17285:
[----:B------:R-:W-:Y:S05]  /*dbe0*/  BSYNC.RECONVERGENT B1 ;  /* 0x0000000000017941 */ /* 0x000fea0003800200 */
.L_x_17284:
        /* <DEDUP_REMOVED lines=11> */
.L_x_17264:
[----:B------:R-:W-:Y:S01]  /*dca0*/  IMAD.MOV.U32 R26, RZ, RZ, R59 ;  /* 0x000000ffff1a7224 */ /* 0x000fe200078e003b */
[----:B------:R-:W-:Y:S01]  /*dcb0*/  MOV R84, R68 ;  /* 0x0000004400547202 */ /* 0x000fe20000000f00 */
[----:B------:R-:W-:Y:S01]  /*dcc0*/  IMAD.MOV.U32 R24, RZ, RZ, RZ ;  /* 0x000000ffff187224 */ /* 0x000fe200078e00ff */
        /* <DEDUP_REMOVED lines=17> */
.L_x_17292:
        /* <DEDUP_REMOVED lines=13> */
.L_x_17294:
[----:B------:R-:W-:Y:S05]  /*deb0*/  BSYNC.RECONVERGENT B2 ;  /* 0x0000000000027941 */ /* 0x000fea0003800200 */
.L_x_17293:
        /* <DEDUP_REMOVED lines=42> */
.L_x_17291:
[----:B------:R-:W-:Y:S05]  /*e160*/  BSYNC.RECONVERGENT B1 ;  /* 0x0000000000017941 */ /* 0x000fea0003800200 */
.L_x_17290:
        /* <DEDUP_REMOVED lines=9> */
.L_x_17289:
        /* <DEDUP_REMOVED lines=16> */
.L_x_17298:
        /* <DEDUP_REMOVED lines=13> */
.L_x_17300:
[----:B------:R-:W-:Y:S05]  /*e3d0*/  BSYNC.RECONVERGENT B2 ;  /* 0x0000000000027941 */ /* 0x000fea0003800200 */
.L_x_17299:
[----:B------:R-:W-:Y:S01]  /*e3e0*/  IMAD.WIDE.U32 R54, R52, -0x326172a9, RZ ;  /* 0xcd9e8d5734367825 */ /* 0x000fe200078e00ff */
[----:B------:R-:W-:Y:S02]  /*e3f0*/  LOP3.LUT R26, R60, UR15, R81, 0x96, !PT ;  /* 0x0000000f3c1a7c12 */ /* 0x000fe4000f8e9651 */
[----:B------:R-:W-:Y:S02]  /*e400*/  MOV R25, R84 ;  /* 0x0000005400197202 */ /* 0x000fe40000000f00 */
        /* <DEDUP_REMOVED lines=40> */
.L_x_17297:
[----:B------:R-:W-:Y:S05]  /*e690*/  BSYNC.RECONVERGENT B1 ;  /* 0x0000000000017941 */ /* 0x000fea0003800200 */
.L_x_17296:
        /* <DEDUP_REMOVED lines=9> */
.L_x_17295:
[----:B01----:R-:W-:Y:S01]  /*e730*/  MOV R32, R27 ;  /* 0x0000001b00207202 */ /* 0x003fe20000000f00 */
        /* <DEDUP_REMOVED lines=15> */
.L_x_17304:
        /* <DEDUP_REMOVED lines=13> */
.L_x_17306:
[----:B------:R-:W-:Y:S05]  /*e900*/  BSYNC.RECONVERGENT B2 ;  /* 0x0000000000027941 */ /* 0x000fea0003800200 */
.L_x_17305:
        /* <DEDUP_REMOVED lines=43> */
.L_x_17303:
[----:B------:R-:W-:Y:S05]  /*ebc0*/  BSYNC.RECONVERGENT B1 ;  /* 0x0000000000017941 */ /* 0x000fea0003800200 */
.L_x_17302:
        /* <DEDUP_REMOVED lines=9> */
.L_x_17301:
        /* <DEDUP_REMOVED lines=16> */
.L_x_17309:
        /* <DEDUP_REMOVED lines=13> */
.L_x_17311:
[----:B------:R-:W-:Y:S05]  /*ee30*/  BSYNC.RECONVERGENT B2 ;  /* 0x0000000000027941 */ /* 0x000fea0003800200 */
.L_x_17310:
        /* <DEDUP_REMOVED lines=43> */
.L_x_17308:
[----:B------:R-:W-:Y:S05]  /*f0f0*/  BSYNC.RECONVERGENT B1 ;  /* 0x0000000000017941 */ /* 0x000fea0003800200 */
.L_x_17307:
        /* <DEDUP_REMOVED lines=9> */
.L_x_17283:
        /* <DEDUP_REMOVED lines=12> */
[----:B------:R-:W-:-:S04]  /*f250*/  LOP3.LUT R81, R67, 0xff, RZ, 0xc0, !PT ;  /* 0x000000ff43517812 */ /* 0x000fc800078ec0ff */
[----:B------:R-:W-:Y:S01]  /*f260*/  IADD3 R81, PT, PT, R80, R81, RZ ;  /* 0x0000005150517210 */ /* 0x000fe20007ffe0ff */
[----:B0-----:R-:W-:-:S05]  /*f270*/  IMAD.WIDE.U32 R32, R35, 0x4, R32 ;  /* 0x0000000423207825 */ /* 0x001fca00078e0020 */
[----:B------:R1:W-:Y:S02]  /*f280*/  STG.E desc[UR12][R32.64], R81 ;  /* 0x0000005120007986 */ /* 0x0003e4000c10190c */
.L_x_17312:
[----:B------:R-:W-:Y:S01]  /*f290*/  VIADD R79, R79, 0x100 ;  /* 0x000001004f4f7836 */ /* 0x000fe20000000000 */
[----:B------:R-:W-:-:S07]  /*f2a0*/  IADD3 R35, PT, PT, R35, 0x100, RZ ;  /* 0x0000010023237810 */ /* 0x000fce0007ffe0ff */
.L_x_17262:
[----:B------:R-:W-:Y:S05]  /*f2b0*/  BSYNC.RECONVERGENT B0 ;  /* 0x0000000000007941 */ /* 0x000fea0003800200 */
.L_x_17261:
        /* <DEDUP_REMOVED lines=9> */
.L_x_17315:
        /* <DEDUP_REMOVED lines=24> */
.L_x_17320:
        /* <DEDUP_REMOVED lines=13> */
.L_x_17322:
[----:B------:R-:W-:Y:S05]  /*f5a0*/  BSYNC.RECONVERGENT B2 ;  /* 0x0000000000027941 */ /* 0x000fea0003800200 */
.L_x_17321:
        /* <DEDUP_REMOVED lines=42> */
.L_x_17319:
[----:B------:R-:W-:Y:S05]  /*f850*/  BSYNC.RECONVERGENT B1 ;  /* 0x0000000000017941 */ /* 0x000fea0003800200 */
.L_x_17318:
        /* <DEDUP_REMOVED lines=10> */
.L_x_17317:
        /* <DEDUP_REMOVED lines=19> */
.L_x_17326:
        /* <DEDUP_REMOVED lines=13> */
.L_x_17328:
[----:B------:R-:W-:Y:S05]  /*fb00*/  BSYNC.RECONVERGENT B2 ;  /* 0x0000000000027941 */ /* 0x000fea0003800200 */
.L_x_17327:
        /* <DEDUP_REMOVED lines=43> */
.L_x_17325:
[----:B------:R-:W-:Y:S05]  /*fdc0*/  BSYNC.RECONVERGENT B1 ;  /* 0x0000000000017941 */ /* 0x000fea0003800200 */
.L_x_17324:
        /* <DEDUP_REMOVED lines=10> */
.L_x_17323:
        /* <DEDUP_REMOVED lines=19> */
.L_x_17332:
        /* <DEDUP_REMOVED lines=13> */
.L_x_17334:
[----:B------:R-:W-:Y:S05]  /*10070*/  BSYNC.RECONVERGENT B2 ;  /* 0x0000000000027941 */ /* 0x000fea0003800200 */
.L_x_17333:
        /* <DEDUP_REMOVED lines=43> */
.L_x_17331:
[----:B------:R-:W-:Y:S05]  /*10330*/  BSYNC.RECONVERGENT B1 ;  /* 0x0000000000017941 */ /* 0x000fea0003800200 */
.L_x_17330:
        /* <DEDUP_REMOVED lines=10> */
.L_x_17329:
        /* <DEDUP_REMOVED lines=19> */
.L_x_17338:
        /* <DEDUP_REMOVED lines=13> */
.L_x_17340:
[----:B------:R-:W-:Y:S05]  /*105e0*/  BSYNC.RECONVERGENT B2 ;  /* 0x0000000000027941 */ /* 0x000fea0003800200 */
.L_x_17339:
        /* <DEDUP_REMOVED lines=43> */
.L_x_17337:
[----:B------:R-:W-:Y:S05]  /*108a0*/  BSYNC.RECONVERGENT B1 ;  /* 0x0000000000017941 */ /* 0x000fea0003800200 */
.L_x_17336:
        /* <DEDUP_REMOVED lines=11> */
.L_x_17316:
        /* <DEDUP_REMOVED lines=20> */
.L_x_17344:
        /* <DEDUP_REMOVED lines=13> */
.L_x_17346:
[----:B------:R-:W-:Y:S05]  /*10b70*/  BSYNC.RECONVERGENT B2 ;  /* 0x0000000000027941 */ /* 0x000fea0003800200 */
.L_x_17345:
        /* <DEDUP_REMOVED lines=42> */
.L_x_17343:
[----:B------:R-:W-:Y:S05]  /*10e20*/  BSYNC.RECONVERGENT B1 ;  /* 0x0000000000017941 */ /* 0x000fea0003800200 */
.L_x_17342:
[----:B------:R-:W-:Y:S01]  /*10e30*/  I2FP.F32.U32 R28, R28 ;  /* 0x0000001c001c7245 */ /* 0x000fe20000201000 */
[----:B------:R-:W-:Y:S02]  /*10e40*/  HFMA2 R29, -RZ, RZ, 0.1171875, 0 ;  /* 0x2f800000ff1d7431 */ /* 0x000fe400000001ff */
[----:B-----5:R-:W-:-:S03]  /*10e50*/  FMUL.FTZ R31, R4, UR17 ;  /* 0x00000011041f7c20 */ /* 0x020fc60008410000 */
[----:B------:R-:W-:Y:S01]  /*10e60*/  FFMA.FTZ R28, R28, R29, 1.1641532182693481445e-10 ;  /* 0x2f0000001c1c7423 */ /* 0x000fe2000001001d */
[----:B------:R-:W-:-:S04]  /*10e70*/  FMUL.FTZ R31, R31, UR16 ;  /* 0x000000101f1f7c20 */ /* 0x000fc80008410000 */
[----:B------:R-:W-:-:S04]  /*10e80*/  FSETP.GTU.FTZ.AND P4, PT, R28, UR23, PT ;  /* 0x000000171c007c0b */ /* 0x000fc8000bf9c000 */
[----:B------:R-:W-:Y:S02]  /*10e90*/  SEL R29, RZ, 0x1, P4 ;  /* 0x00000001ff1d7807 */ /* 0x000fe40002000000 */
[----:B------:R-:W-:Y:S02]  /*10ea0*/  FSEL R28, R31, RZ, !P4 ;  /* 0x000000ff1f1c7208 */ /* 0x000fe40006000000 */
[----:B------:R-:W-:-:S07]  /*10eb0*/  PRMT R67, R29, 0x7610, R67 ;  /* 0x000076101d437816 */ /* 0x000fce0000000043 */
.L_x_17341:
        /* <DEDUP_REMOVED lines=16> */
.L_x_17350:
        /* <DEDUP_REMOVED lines=13> */
.L_x_17352:
[----:B------:R-:W-:Y:S05]  /*11090*/  BSYNC.RECONVERGENT B2 ;  /* 0x0000000000027941 */ /* 0x000fea0003800200 */
.L_x_17351:
        /* <DEDUP_REMOVED lines=43> */
.L_x_17349:
[----:B------:R-:W-:Y:S05]  /*11350*/  BSYNC.RECONVERGENT B1 ;  /* 0x0000000000017941 */ /* 0x000fea0003800200 */
.L_x_17348:
[----:B------:R-:W-:Y:S01]  /*11360*/  I2FP.F32.U32 R29, R29 ;  /* 0x0000001d001d7245 */ /* 0x000fe20000201000 */
[----:B------:R-:W-:Y:S02]  /*11370*/  HFMA2 R30, -RZ, RZ, 0.1171875, 0 ;  /* 0x2f800000ff1e7431 */ /* 0x000fe400000001ff */
[----:B01---5:R-:W-:-:S03]  /*11380*/  FMUL.FTZ R32, R5, UR17 ;  /* 0x0000001105207c20 */ /* 0x023fc60008410000 */
[----:B------:R-:W-:Y:S01]  /*11390*/  FFMA.FTZ R29, R29, R30, 1.1641532182693481445e-10 ;  /* 0x2f0000001d1d7423 */ /* 0x000fe2000001001e */
[----:B------:R-:W-:-:S04]  /*113a0*/  FMUL.FTZ R32, R32, UR16 ;  /* 0x0000001020207c20 */ /* 0x000fc80008410000 */
[----:B------:R-:W-:-:S04]  /*113b0*/  FSETP.GTU.FTZ.AND P4, PT, R29, UR23, PT ;  /* 0x000000171d007c0b */ /* 0x000fc8000bf9c000 */
[----:B------:R-:W-:Y:S02]  /*113c0*/  SEL R30, RZ, 0x1, P4 ;  /* 0x00000001ff1e7807 */ /* 0x000fe40002000000 */
[----:B------:R-:W-:Y:S02]  /*113d0*/  FSEL R29, R32, RZ, !P4 ;  /* 0x000000ff201d7208 */ /* 0x000fe40006000000 */
[----:B------:R-:W-:-:S07]  /*113e0*/  PRMT R69, R30, 0x7610, R69 ;  /* 0x000076101e457816 */ /* 0x000fce0000000045 */
.L_x_17347:
        /* <DEDUP_REMOVED lines=16> */
.L_x_17356:
        /* <DEDUP_REMOVED lines=13> */
.L_x_17358:
[----:B------:R-:W-:Y:S05]  /*115c0*/  BSYNC.RECONVERGENT B2 ;  /* 0x0000000000027941 */ /* 0x000fea0003800200 */
.L_x_17357:
        /* <DEDUP_REMOVED lines=43> */
.L_x_17355:
[----:B------:R-:W-:Y:S05]  /*11880*/  BSYNC.RECONVERGENT B1 ;  /* 0x0000000000017941 */ /* 0x000fea0003800200 */
.L_x_17354:
        /* <DEDUP_REMOVED lines=9> */
.L_x_17353:
        /* <DEDUP_REMOVED lines=20> */
.L_x_17361:
        /* <DEDUP_REMOVED lines=13> */
.L_x_17363:
[----:B------:R-:W-:Y:S05]  /*11b30*/  BSYNC.RECONVERGENT B2 ;  /* 0x0000000000027941 */ /* 0x000fea0003800200 */
.L_x_17362:
        /* <DEDUP_REMOVED lines=43> */
.L_x_17360:
[----:B------:R-:W-:Y:S05]  /*11df0*/  BSYNC.RECONVERGENT B1 ;  /* 0x0000000000017941 */ /* 0x000fea0003800200 */
.L_x_17359:
        /* <DEDUP_REMOVED lines=9> */
.L_x_17335:
[----:B------:R-:W0:Y:S02]  /*11e90*/  LDC.64 R32, c[0x0][0x3a8] ;  /* 0x0000ea00ff207b82 */ /* 0x000e240000000a00 */
[----:B0-----:R-:W-:-:S05]  /*11ea0*/  IMAD.WIDE.U32 R32, R79, 0x10, R32 ;  /* 0x000000104f207825 */ /* 0x001fca00078e0020 */
[----:B-----5:R2:W-:Y:S01]  /*11eb0*/  STG.E.128 desc[UR12][R32.64], R28 ;  /* 0x0000001c20007986 */ /* 0x0205e2000c101d0c */
[----:B------:R-:W-:Y:S05]  /*11ec0*/  BRA.U !UP2, `(.L_x_17314) ;  /* 0x000000010a2c7547 */ /* 0x000fea000b800000 */
[----:B--2---:R-:W0:Y:S01]  /*11ed0*/  LDC.64 R32, c[0x0][0x3b0] ;  /* 0x0000ec00ff207b82 */ /* 0x004e220000000a00 */
[----:B------:R-:W-:-:S05]  /*11ee0*/  IMAD.U32 R79, R71, 0x10000, RZ ;  /* 0x00010000474f7824 */ /* 0x000fca00078e00ff */
[----:B------:R-:W-:Y:S02]  /*11ef0*/  LOP3.LUT R80, R79, 0xff0000, RZ, 0xc0, !PT ;  /* 0x00ff00004f507812 */ /* 0x000fe400078ec0ff */
[----:B------:R-:W-:-:S04]  /*11f00*/  LOP3.LUT R79, R72, 0xffff, RZ, 0xc0, !PT ;  /* 0x0000ffff484f7812 */ /* 0x000fc800078ec0ff */
[----:B------:R-:W-:Y:S02]  /*11f10*/  LEA R79, R79, R80, 0x18 ;  /* 0x000000504f4f7211 */ /* 0x000fe400078ec0ff */
[----:B------:R-:W-:-:S05]  /*11f20*/  LOP3.LUT R80, R69, 0xff, RZ, 0xc0, !PT ;  /* 0x000000ff45507812 */ /* 0x000fca00078ec0ff */
[----:B------:R-:W-:Y:S01]  /*11f30*/  IMAD R79, R80, 0x100, R79 ;  /* 0x00000100504f7824 */ /* 0x000fe200078e024f */
[----:B------:R-:W-:Y:S01]  /*11f40*/  LOP3.LUT R80, R67, 0xff, RZ, 0xc0, !PT ;  /* 0x000000ff43507812 */ /* 0x000fe200078ec0ff */
[----:B0-----:R-:W-:-:S03]  /*11f50*/  IMAD.WIDE.U32 R32, R35, 0x4, R32 ;  /* 0x0000000423207825 */ /* 0x001fc600078e0020 */
[----:B------:R-:W-:-:S05]  /*11f60*/  IADD3 R79, PT, PT, R79, R80, RZ ;  /* 0x000000504f4f7210 */ /* 0x000fca0007ffe0ff */
[----:B------:R3:W-:Y:S02]  /*11f70*/  STG.E desc[UR12][R32.64], R79 ;  /* 0x0000004f20007986 */ /* 0x0007e4000c10190c */
.L_x_17314:
[----:B------:R-:W-:Y:S05]  /*11f80*/  BSYNC.RECONVERGENT B0 ;  /* 0x0000000000007941 */ /* 0x000fea0003800200 */
.L_x_17313:
[----:B0123--:R-:W-:Y:S01]  /*11f90*/  FADD.FTZ R32, RZ, R8 ;  /* 0x00000008ff207221 */ /* 0x00ffe20000010000 */
[C---:B------:R-:W-:Y:S01]  /*11fa0*/  ISETP.GT.U32.AND P4, PT, R51.reuse, 0x1ff, PT ;  /* 0x000001ff3300780c */ /* 0x040fe20003f84070 */
[----:B------:R-:W-:Y:S01]  /*11fb0*/  BSSY.RECONVERGENT B0, `(.L_x_17364) ;  /* 0x0000073000007945 */ /* 0x000fe20003800200 */
[----:B------:R-:W-:Y:S01]  /*11fc0*/  ISETP.GT.U32.AND P6, PT, R51, 0x2ff, PT ;  /* 0x000002ff3300780c */ /* 0x000fe20003fc4070 */
[----:B------:R-:W-:Y:S01]  /*11fd0*/  FADD.FTZ R33, R9, R32 ;  /* 0x0000002009217221 */ /* 0x000fe20000010000 */
[C---:B------:R-:W-:Y:S02]  /*11fe0*/  ISETP.GT.U32.AND P5, PT, R51.reuse, 0x3ff, PT ;  /* 0x000003ff3300780c */ /* 0x040fe40003fa4070 */
[----:B------:R-:W-:Y:S01]  /*11ff0*/  P2R R79, PR, RZ, 0x2 ;  /* 0x00000002ff4f7803 */ /* 0x000fe20000000000 */
        /* <DEDUP_REMOVED lines=38> */
[----:B------:R-:W-:-:S03]  /*12260*/  IMAD.MOV.U32 R83, RZ, RZ, RZ ;  /* 0x000000ffff537224 */ /* 0x000fc600078e00ff */
[--C-:B------:R-:W-:Y:S01]  /*12270*/  FADD.FTZ R33, R8, -R32.reuse ;  /* 0x8000002008217221 */ /* 0x100fe20000010000 */
[--C-:B------:R-:W-:Y:S01]  /*12280*/  FADD.FTZ R82, R9, -R32.reuse ;  /* 0x8000002009527221 */ /* 0x100fe20000010000 */
[----:B------:R-:W-:Y:S02]  /*12290*/  FADD.FTZ R80, R11, -R32 ;  /* 0x800000200b507221 */ /* 0x000fe40000010000 */
[----:B------:R-:W-:-:S04]  /*122a0*/  FFMA.FTZ R33, R33, R33, RZ ;  /* 0x0000002121217223 */ /* 0x000fc800000100ff */
[----:B------:R-:W-:Y:S01]  /*122b0*/  FFMA.FTZ R33, R82, R82, R33 ;  /* 0x0000005252217223 */ /* 0x000fe20000010021 */
[----:B------:R-:W-:-:S04]  /*122c0*/  FADD.FTZ R82, R10, -R32 ;  /* 0x800000200a527221 */ /* 0x000fc80000010000 */
[----:B------:R-:W-:-:S04]  /*122d0*/  FFMA.FTZ R33, R82, R82, R33 ;  /* 0x0000005252217223 */ /* 0x000fc80000010021 */
        /* <DEDUP_REMOVED lines=64> */
.L_x_17365:
[----:B------:R-:W-:Y:S05]  /*126e0*/  BSYNC.RECONVERGENT B0 ;  /* 0x0000000000007941 */ /* 0x000fea0003800200 */
.L_x_17364:
        /* <DEDUP_REMOVED lines=12> */
.L_x_17367:
[----:B------:R-:W-:Y:S05]  /*127b0*/  BSYNC.RECONVERGENT B0 ;  /* 0x0000000000007941 */ /* 0x000fea0003800200 */
.L_x_17366:
[----:B------:R-:W1:Y:S01]  /*127c0*/  SHFL.DOWN PT, R80, R83, 0x4, 0x1f ;  /* 0x08801f0053507f89 */ /* 0x000e6200000e0000 */
[-C--:B------:R-:W-:Y:S01]  /*127d0*/  I2FP.F32.S32 R85, R83.reuse ;  /* 0x0000005300557245 */ /* 0x080fe20000201400 */
        /* <DEDUP_REMOVED lines=8> */
[C---:B0-----:R-:W-:Y:S02]  /*12860*/  FADD.FTZ R84, -R35.reuse, R32 ;  /* 0x0000002023547221 */ /* 0x041fe40000010100 */
[----:B------:R-:W-:Y:S01]  /*12870*/  FMUL.FTZ R86, R35, R80 ;  /* 0x0000005023567220 */ /* 0x000fe20000410000 */
[----:B------:R-:W0:Y:S01]  /*12880*/  MUFU.RCP R82, R81 ;  /* 0x0000005100527308 */ /* 0x000e220000001000 */
[----:B------:R-:W-:-:S04]  /*12890*/  FMUL.FTZ R84, R84, R84 ;  /* 0x0000005454547220 */ /* 0x000fc80000410000 */
[----:B------:R-:W-:Y:S01]  /*128a0*/  FMUL.FTZ R84, R84, R85 ;  /* 0x0000005554547220 */ /* 0x000fe20000410000 */
[----:B------:R-:W-:Y:S02]  /*128b0*/  FFMA.FTZ R85, R85, R32, R86 ;  /* 0x0000002055557223 */ /* 0x000fe40000010056 */
[----:B------:R-:W1:Y:S01]  /*128c0*/  SHFL.DOWN PT, R32, R33, 0x4, 0x1f ;  /* 0x08801f0021207f89 */ /* 0x000e6200000e0000 */
[----:B------:R-:W-:-:S03]  /*128d0*/  FMUL.FTZ R84, R84, R80 ;  /* 0x0000005054547220 */ /* 0x000fc60000410000 */
[----:B------:R-:W2:Y:S01]  /*128e0*/  SHFL.DOWN PT, R86, R79, 0x2, 0x1f ;  /* 0x08401f004f567f89 */ /* 0x000ea200000e0000 */
[----:B0-----:R-:W-:-:S05]  /*128f0*/  FMUL.FTZ R80, R82, R85 ;  /* 0x0000005552507220 */ /* 0x001fca0000410000 */
[----:B------:R-:W0:Y:S01]  /*12900*/  SHFL.DOWN PT, R83, R80, 0x2, 0x1f ;  /* 0x08401f0050537f89 */ /* 0x000e2200000e0000 */
[----:B-1----:R-:W-:-:S04]  /*12910*/  FADD.FTZ R35, R32, R33 ;  /* 0x0000002120237221 */ /* 0x002fc80000010000 */
[----:B------:R-:W-:Y:S01]  /*12920*/  FFMA.FTZ R35, R82, R84, R35 ;  /* 0x0000005452237223 */ /* 0x000fe20000010023 */
[----:B--2---:R-:W-:Y:S01]  /*12930*/  I2FP.F32.S32 R84, R86 ;  /* 0x0000005600547245 */ /* 0x004fe20000201400 */
[----:B------:R-:W-:-:S05]  /*12940*/  IMAD.IADD R86, R79, 0x1, R86 ;  /* 0x000000014f567824 */ /* 0x000fca00078e0256 */
[----:B------:R-:W-:Y:S01]  /*12950*/  I2FP.F32.S32 R33, R86 ;  /* 0x0000005600217245 */ /* 0x000fe20000201400 */
[----:B0-----:R-:W-:Y:S01]  /*12960*/  FMUL.FTZ R32, R83, R84 ;  /* 0x0000005453207220 */ /* 0x001fe20000410000 */
[----:B------:R-:W-:Y:S02]  /*12970*/  FADD.FTZ R83, R80, -R83 ;  /* 0x8000005350537221 */ /* 0x000fe40000010000 */
[----:B------:R-:W0:Y:S01]  /*12980*/  MUFU.RCP R82, R33 ;  /* 0x0000002100527308 */ /* 0x000e220000001000 */
[----:B------:R-:W-:Y:S01]  /*12990*/  FFMA.FTZ R85, R81, R80, R32 ;  /* 0x0000005051557223 */ /* 0x000fe20000010020 */
[----:B------:R-:W-:Y:S01]  /*129a0*/  FMUL.FTZ R80, R83, R83 ;  /* 0x0000005353507220 */ /* 0x000fe20000410000 */
[----:B------:R-:W1:Y:S03]  /*129b0*/  SHFL.DOWN PT, R32, R35, 0x2, 0x1f ;  /* 0x08401f0023207f89 */ /* 0x000e6600000e0000 */
[----:B------:R-:W-:-:S02]  /*129c0*/  FMUL.FTZ R80, R81, R80 ;  /* 0x0000005051507220 */ /* 0x000fc40000410000 */
[----:B------:R-:W2:Y:S02]  /*129d0*/  SHFL.DOWN PT, R81, R86, 0x1, 0x1f ;  /* 0x08201f0056517f89 */ /* 0x000ea400000e0000 */
[----:B------:R-:W-:Y:S01]  /*129e0*/  FMUL.FTZ R80, R80, R84 ;  /* 0x0000005450507220 */ /* 0x000fe20000410000 */
[----:B0-----:R-:W-:Y:S01]  /*129f0*/  FMUL.FTZ R92, R82, R85 ;  /* 0x00000055525c7220 */ /* 0x001fe20000410000 */
[----:B------:R-:W-:-:S04]  /*12a00*/  IMAD.U32 R85, RZ, RZ, UR22 ;  /* 0x00000016ff557e24 */ /* 0x000fc8000f8e00ff */
[----:B------:R-:W0:Y:S01]  /*12a10*/  SHFL.DOWN PT, R83, R92, 0x1, 0x1f ;  /* 0x08201f005c537f89 */ /* 0x000e2200000e0000 */
[----:B-1----:R-:W-:-:S04]  /*12a20*/  FADD.FTZ R79, R35, R32 ;  /* 0x00000020234f7221 */ /* 0x002fc80000010000 */
        /* <DEDUP_REMOVED lines=10> */
[----:B------:R-:W-:-:S04]  /*12ad0*/  FMUL.FTZ R82, R33, R82 ;  /* 0x0000005221527220 */ /* 0x000fc80000410000 */
[----:B------:R-:W-:Y:S01]  /*12ae0*/  FMUL.FTZ R82, R82, R81 ;  /* 0x0000005152527220 */ /* 0x000fe20000410000 */
[C---:B--2---:R-:W-:Y:S01]  /*12af0*/  FMUL.FTZ R35, R80.reuse, R35 ;  /* 0x0000002350237220 */ /* 0x044fe20000410000 */
[----:B-1----:R-:W-:Y:S02]  /*12b00*/  FADD.FTZ R33, R79, R32 ;  /* 0x000000204f217221 */ /* 0x002fe40000010000 */
[----:B------:R-:W0:Y:S02]  /*12b10*/  LDC R79, c[0x0][0x448] ;  /* 0x00011200ff4f7b82 */ /* 0x000e240000000800 */
[----:B------:R-:W-:Y:S01]  /*12b20*/  FFMA.FTZ R82, R80, R82, R33 ;  /* 0x0000005250527223 */ /* 0x000fe20000010021 */
[----:B------:R-:W1:Y:S05]  /*12b30*/  SHFL.IDX PT, R35, R35, RZ, 0x1f ;  /* 0x00001fff23237589 */ /* 0x000e6a00000e0000 */
[----:B------:R-:W0:Y:S01]  /*12b40*/  SHFL.IDX PT, R82, R82, RZ, 0x1f ;  /* 0x00001fff52527589 */ /* 0x000e2200000e0000 */
[----:B------:R-:W2:Y:S01]  /*12b50*/  @!P5 LDC.64 R80, c[0x0][0x3c0] ;  /* 0x0000f000ff50db82 */ /* 0x000ea20000000a00 */
[----:B-1----:R-:W-:-:S05]  /*12b60*/  FMUL.FTZ R32, R35, R35 ;  /* 0x0000002323207220 */ /* 0x002fca0000410000 */
[----:B------:R-:W-:Y:S01]  /*12b70*/  FSEL R84, R32, RZ, P4 ;  /* 0x000000ff20547208 */ /* 0x000fe20002000000 */
[----:B0-----:R-:W-:Y:S01]  /*12b80*/  FFMA.FTZ R79, R82, UR25, R79 ;  /* 0x00000019524f7c23 */ /* 0x001fe2000801004f */
[----:B------:R-:W0:Y:S01]  /*12b90*/  @!P5 LDC.64 R32, c[0x0][0x3c8] ;  /* 0x0000f200ff20db82 */ /* 0x000e220000000a00 */
[----:B--2---:R-:W-:-:S04]  /*12ba0*/  @!P5 IMAD.WIDE R80, R85, 0x4, R80 ;  /* 0x000000045550d825 */ /* 0x004fc800078e0250 */
[----:B------:R-:W-:Y:S01]  /*12bb0*/  FADD.FTZ R79, R79, R84 ;  /* 0x000000544f4f7221 */ /* 0x000fe20000010000 */
[----:B------:R1:W-:Y:S03]  /*12bc0*/  @!P5 STG.E desc[UR12][R80.64], R35 ;  /* 0x000000235000d986 */ /* 0x0003e6000c10190c */
[----:B------:R-:W2:Y:S01]  /*12bd0*/  MUFU.RSQ R83, R79 ;  /* 0x0000004f00537308 */ /* 0x000ea20000001400 */
[----:B0-----:R-:W-:-:S05]  /*12be0*/  @!P5 IMAD.WIDE R32, R93, 0x4, R32 ;  /* 0x000000045d20d825 */ /* 0x001fca00078e0220 */
        /* <DEDUP_REMOVED lines=11> */
[----:B-1----:R-:W-:Y:S01]  /*12ca0*/  SHF.R.U64 R33, R48, 0x10, R49 ;  /* 0x0000001030217819 */ /* 0x002fe20000001231 */
[--C-:B------:R-:W-:Y:S01]  /*12cb0*/  FADD.FTZ R32, R9, -R82.reuse ;  /* 0x8000005209207221 */ /* 0x100fe20000010000 */
[----:B------:R-:W-:Y:S01]  /*12cc0*/  SHF.R.U64 R35, R42, 0x10, R43 ;  /* 0x000000102a237819 */ /* 0x000fe2000000122b */
[----:B------:R-:W-:Y:S02]  /*12cd0*/  HADD2.F32 R79, -RZ, R42.H0_H0 ;  /* 0x2000002aff4f7230 */ /* 0x000fe40000004100 */
[--C-:B------:R-:W-:Y:S01]  /*12ce0*/  FADD.FTZ R34, R10, -R82.reuse ;  /* 0x800000520a227221 */ /* 0x100fe20000010000 */
[----:B------:R-:W-:Y:S02]  /*12cf0*/  HADD2.F32 R33, -RZ, R33.H0_H0 ;  /* 0x20000021ff217230 */ /* 0x000fe40000004100 */
[C---:B------:R-:W-:Y:S01]  /*12d00*/  FMUL.FTZ R32, R83.reuse, R32 ;  /* 0x0000002053207220 */ /* 0x040fe20000410000 */
[----:B------:R-:W-:Y:S02]  /*12d10*/  HADD2.F32 R35, -RZ, R35.H0_H0 ;  /* 0x20000023ff237230 */ /* 0x000fe40000004100 */
[----:B------:R-:W-:Y:S01]  /*12d20*/  FMUL.FTZ R34, R83, R34 ;  /* 0x0000002253227220 */ /* 0x000fe20000410000 */
[--C-:B------:R-:W-:Y:S01]  /*12d30*/  FADD.FTZ R80, R11, -R82.reuse ;  /* 0x800000520b507221 */ /* 0x100fe20000010000 */
[----:B------:R-:W-:Y:S01]  /*12d40*/  SHF.R.U32.HI R84, RZ, 0x10, R49 ;  /* 0x00000010ff547819 */ /* 0x000fe20000011631 */
[----:B------:R-:W-:Y:S01]  /*12d50*/  FFMA.FTZ R33, R32, R33, R35 ;  /* 0x0000002120217223 */ /* 0x000fe20000010023 */
[----:B------:R-:W-:Y:S01]  /*12d60*/  FADD.FTZ R32, R8, -R82 ;  /* 0x8000005208207221 */ /* 0x000fe20000010000 */
[----:B------:R-:W-:Y:S01]  /*12d70*/  HADD2.F32 R35, -RZ, R69.H1_H1 ;  /* 0x30000045ff237230 */ /* 0x000fe20000004100 */
[----:B------:R-:W-:Y:S01]  /*12d80*/  SHF.R.U32.HI R86, RZ, 0x10, R43 ;  /* 0x00000010ff567819 */ /* 0x000fe2000001162b */
[----:B------:R-:W-:-:S02]  /*12d90*/  HADD2.F32 R84, -RZ, R84.H0_H0 ;  /* 0x20000054ff547230 */ /* 0x000fc40000004100 */
[----:B------:R-:W-:Y:S02]  /*12da0*/  FMUL.FTZ R32, R83, R32 ;  /* 0x0000002053207220 */ /* 0x000fe40000410000 */
[----:B------:R-:W-:Y:S02]  /*12db0*/  HADD2.F32 R86, -RZ, R86.H0_H0 ;  /* 0x20000056ff567230 */ /* 0x000fe40000004100 */
[----:B------:R-:W-:Y:S01]  /*12dc0*/  FFMA.FTZ R32, R32, R35, R79 ;  /* 0x0000002320207223 */ /* 0x000fe2000001004f */
[----:B------:R-:W-:Y:S02]  /*12dd0*/  HADD2.F32 R35, -RZ, R67.H1_H1 ;  /* 0x30000043ff237230 */ /* 0x000fe40000004100 */
[----:B------:R-:W-:-:S05]  /*12de0*/  HADD2.F32 R79, -RZ, R43.H0_H0 ;  /* 0x2000002bff4f7230 */ /* 0x000fca0000004100 */
[----:B------:R-:W-:Y:S01]  /*12df0*/  FFMA.FTZ R34, R34, R35, R79 ;  /* 0x0000002322227223 */ /* 0x000fe2000001004f */
[----:B------:R-:W-:Y:S02]  /*12e00*/  FMUL.FTZ R35, R83, R80 ;  /* 0x0000005053237220 */ /* 0x000fe40000410000 */
[----:B------:R-:W0:Y:S02]  /*12e10*/  LDC.64 R80, c[0x0][0x428] ;  /* 0x00010a00ff507b82 */ /* 0x000e240000000a00 */
[----:B------:R-:W-:Y:S01]  /*12e20*/  FFMA.FTZ R35, R35, R84, R86 ;  /* 0x0000005423237223 */ /* 0x000fe20000010056 */
[C---:B0-----:R-:W-:Y:S01]  /*12e30*/  IMAD.WIDE.U32 R80, R85.reuse, 0x10, R80 ;  /* 0x0000001055507825 */ /* 0x041fe200078e0050 */
[----:B------:R-:W-:-:S04]  /*12e40*/  IADD3 R85, PT, PT, R85, 0x100, RZ ;  /* 0x0000010055557810 */ /* 0x000fc80007ffe0ff */
[----:B------:R0:W-:Y:S03]  /*12e50*/  STG.E.128 desc[UR12][R80.64], R32 ;  /* 0x0000002050007986 */ /* 0x0001e6000c101d0c */
.L_x_17370:
[----:B------:R-:W-:Y:S05]  /*12e60*/  BSYNC.RECONVERGENT B0 ;  /* 0x0000000000007941 */ /* 0x000fea0003800200 */
.L_x_17369:
[----:B------:R-:W-:Y:S01]  /*12e70*/  ISETP.NE.AND P0, PT, R78, RZ, PT ;  /* 0x000000ff4e00720c */ /* 0x000fe20003f05270 */
[----:B------:R-:W-:-:S12]  /*12e80*/  BSSY.RECONVERGENT B0, `(.L_x_17371) ;  /* 0x000001e000007945 */ /* 0x000fd80003800200 */
[----:B------:R-:W-:Y:S05]  /*12e90*/  @!P0 BRA `(.L_x_17372) ;  /* 0x0000000000708947 */ /* 0x000fea0003800000 */
[----:B01----:R-:W-:Y:S01]  /*12ea0*/  SHF.R.U64 R33, R46, 0x10, R47 ;  /* 0x000000102e217819 */ /* 0x003fe2000000122f */
        /* <DEDUP_REMOVED lines=12> */
[----:B------:R-:W-:Y:S01]  /*12f70*/  HADD2.F32 R35, -RZ, R76.H0_H0 ;  /* 0x2000004cff237230 */ /* 0x000fe20000004100 */
        /* <DEDUP_REMOVED lines=11> */
[----:B0-----:R-:W-:-:S04]  /*13030*/  IMAD.WIDE.U32 R78, R85, 0x10, R78 ;  /* 0x00000010554e7825 */ /* 0x001fc800078e004e */
[----:B------:R-:W-:Y:S01]  /*13040*/  VIADD R85, R85, 0x100 ;  /* 0x0000010055557836 */ /* 0x000fe20000000000 */
[----:B------:R2:W-:Y:S06]  /*13050*/  STG.E.128 desc[UR12][R78.64], R32 ;  /* 0x000000204e007986 */ /* 0x0005ec000c101d0c */
.L_x_17372:
[----:B------:R-:W-:Y:S05]  /*13060*/  BSYNC.RECONVERGENT B0 ;  /* 0x0000000000007941 */ /* 0x000fea0003800200 */
.L_x_17371:
[----:B------:R-:W-:Y:S01]  /*13070*/  ISETP.NE.AND P0, PT, R77, RZ, PT ;  /* 0x000000ff4d00720c */ /* 0x000fe20003f05270 */
[----:B------:R-:W-:-:S12]  /*13080*/  BSSY.RECONVERGENT B0, `(.L_x_17373) ;  /* 0x000001b000007945 */ /* 0x000fd80003800200 */
[----:B------:R-:W-:Y:S05]  /*13090*/  @!P0 BRA `(.L_x_17374) ;  /* 0x0000000000648947 */ /* 0x000fea0003800000 */
[----:B012---:R-:W-:Y:S01]  /*130a0*/  SHF.R.U64 R33, R44, 0x10, R45 ;  /* 0x000000102c217819 */ /* 0x007fe2000000122d */
[--C-:B------:R-:W-:Y:S01]  /*130b0*/  FADD.FTZ R32, R17, -R82.reuse ;  /* 0x8000005211207221 */ /* 0x100fe20000010000 */
[----:B------:R-:W-:Y:S02]  /*130c0*/  HADD2.F32 R35, -RZ, R88.H0_H0 ;  /* 0x20000058ff237230 */ /* 0x000fe40000004100 */
[--C-:B------:R-:W-:Y:S01]  /*130d0*/  FADD.FTZ R34, R18, -R82.reuse ;  /* 0x8000005212227221 */ /* 0x100fe20000010000 */
[----:B------:R-:W-:Y:S02]  /*130e0*/  HADD2.F32 R77, -RZ, R38.H0_H0 ;  /* 0x20000026ff4d7230 */ /* 0x000fe40000004100 */
[C---:B------:R-:W-:Y:S01]  /*130f0*/  FMUL.FTZ R32, R83.reuse, R32 ;  /* 0x0000002053207220 */ /* 0x040fe20000410000 */
[----:B------:R-:W-:Y:S02]  /*13100*/  HADD2.F32 R33, -RZ, R33.H0_H0 ;  /* 0x20000021ff217230 */ /* 0x000fe40000004100 */
[----:B------:R-:W-:Y:S01]  /*13110*/  FMUL.FTZ R34, R83, R34 ;  /* 0x0000002253227220 */ /* 0x000fe20000410000 */
[----:B------:R-:W-:Y:S01]  /*13120*/  FADD.FTZ R78, R19, -R82 ;  /* 0x80000052134e7221 */ /* 0x000fe20000010000 */
[----:B------:R-:W-:-:S02]  /*13130*/  HADD2.F32 R80, -RZ, R89.H0_H0 ;  /* 0x20000059ff507230 */ /* 0x000fc40000004100 */
[----:B------:R-:W-:Y:S01]  /*13140*/  FFMA.FTZ R33, R32, R33, R35 ;  /* 0x0000002120217223 */ /* 0x000fe20000010023 */
[----:B------:R-:W-:Y:S01]  /*13150*/  FADD.FTZ R32, R16, -R82 ;  /* 0x8000005210207221 */ /* 0x000fe20000010000 */
[----:B------:R-:W-:-:S03]  /*13160*/  HADD2.F32 R35, -RZ, R87.H0_H0 ;  /* 0x20000057ff237230 */ /* 0x000fc60000004100 */
[----:B------:R-:W-:-:S04]  /*13170*/  FMUL.FTZ R32, R83, R32 ;  /* 0x0000002053207220 */ /* 0x000fc80000410000 */
[----:B------:R-:W-:Y:S01]  /*13180*/  FFMA.FTZ R32, R32, R35, R77 ;  /* 0x0000002320207223 */ /* 0x000fe2000001004d */
[----:B------:R-:W-:Y:S02]  /*13190*/  HADD2.F32 R35, -RZ, R87.H1_H1 ;  /* 0x30000057ff237230 */ /* 0x000fe40000004100 */
[----:B------:R-:W-:-:S05]  /*131a0*/  HADD2.F32 R77, -RZ, R39.H0_H0 ;  /* 0x20000027ff4d7230 */ /* 0x000fca0000004100 */
[----:B------:R-:W-:Y:S01]  /*131b0*/  FFMA.FTZ R34, R34, R35, R77 ;  /* 0x0000002322227223 */ /* 0x000fe2000001004d */
[----:B------:R-:W-:Y:S01]  /*131c0*/  FMUL.FTZ R35, R83, R78 ;  /* 0x0000004e53237220 */ /* 0x000fe20000410000 */
[----:B------:R-:W-:-:S05]  /*131d0*/  HADD2.F32 R78, -RZ, R88.H1_H1 ;  /* 0x30000058ff4e7230 */ /* 0x000fca0000004100 */
[----:B------:R-:W-:Y:S02]  /*131e0*/  FFMA.FTZ R35, R35, R78, R80 ;  /* 0x0000004e23237223 */ /* 0x000fe40000010050 */
[----:B------:R-:W0:Y:S02]  /*131f0*/  LDC.64 R78, c[0x0][0x428] ;  /* 0x00010a00ff4e7b82 */ /* 0x000e240000000a00 */
[C---:B0-----:R-:W-:Y:S01]  /*13200*/  IMAD.WIDE.U32 R78, R85.reuse, 0x10, R78 ;  /* 0x00000010554e7825 */ /* 0x041fe200078e004e */
[----:B------:R-:W-:-:S04]  /*13210*/  IADD3 R85, PT, PT, R85, 0x100, RZ ;  /* 0x0000010055557810 */ /* 0x000fc80007ffe0ff */
[----:B------:R3:W-:Y:S03]  /*13220*/  STG.E.128 desc[UR12][R78.64], R32 ;  /* 0x000000204e007986 */ /* 0x0007e6000c101d0c */
.L_x_17374:
[----:B------:R-:W-:Y:S05]  /*13230*/  BSYNC.RECONVERGENT B0 ;  /* 0x0000000000007941 */ /* 0x000fea0003800200 */
.L_x_17373:
[----:B------:R-:W-:Y:S04]  /*13240*/  BSSY.RECONVERGENT B0, `(.L_x_17375) ;  /* 0x000001a000007945 */ /* 0x000fe80003800200 */
[----:B------:R-:W-:Y:S05]  /*13250*/  @!P1 BRA `(.L_x_17376) ;  /* 0x0000000000609947 */ /* 0x000fea0003800000 */
[--C-:B0123--:R-:W-:Y:S01]  /*13260*/  FADD.FTZ R32, R20, -R82.reuse ;  /* 0x8000005214207221 */ /* 0x10ffe20000010000 */
[----:B------:R-:W-:Y:S02]  /*13270*/  HADD2.F32 R33, -RZ, R75.H1_H1 ;  /* 0x3000004bff217230 */ /* 0x000fe40000004100 */
[----:B------:R-:W-:Y:S01]  /*13280*/  FADD.FTZ R34, R21, -R82 ;  /* 0x8000005215227221 */ /* 0x000fe20000010000 */
[----:B------:R-:W-:Y:S02]  /*13290*/  HADD2.F32 R35, -RZ, R36.H0_H0 ;  /* 0x20000024ff237230 */ /* 0x000fe40000004100 */
[C---:B------:R-:W-:Y:S01]  /*132a0*/  FMUL.FTZ R32, R83.reuse, R32 ;  /* 0x0000002053207220 */ /* 0x040fe20000410000 */
[----:B------:R-:W-:Y:S02]  /*132b0*/  HADD2.F32 R78, -RZ, R89.H1_H1 ;  /* 0x30000059ff4e7230 */ /* 0x000fe40000004100 */
[----:B------:R-:W-:Y:S02]  /*132c0*/  HADD2.F32 R77, -RZ, R37.H0_H0 ;  /* 0x20000025ff4d7230 */ /* 0x000fe40000004100 */
[----:B------:R-:W-:Y:S01]  /*132d0*/  FFMA.FTZ R32, R32, R33, R35 ;  /* 0x0000002120207223 */ /* 0x000fe20000010023 */
[----:B------:R-:W-:Y:S01]  /*132e0*/  FMUL.FTZ R33, R83, R34 ;  /* 0x0000002253217220 */ /* 0x000fe20000410000 */
[----:B------:R-:W-:-:S02]  /*132f0*/  HADD2.F32 R34, -RZ, R74.H1_H1 ;  /* 0x3000004aff227230 */ /* 0x000fc40000004100 */
[----:B------:R-:W-:Y:S02]  /*13300*/  HADD2.F32 R35, -RZ, R75.H0_H0 ;  /* 0x2000004bff237230 */ /* 0x000fe40000004100 */
[----:B------:R-:W-:Y:S02]  /*13310*/  HADD2.F32 R80, -RZ, R90.H0_H0 ;  /* 0x2000005aff507230 */ /* 0x000fe40000004100 */
[----:B------:R-:W-:Y:S01]  /*13320*/  FFMA.FTZ R33, R33, R34, R78 ;  /* 0x0000002221217223 */ /* 0x000fe2000001004e */
[--C-:B------:R-:W-:Y:S01]  /*13330*/  FADD.FTZ R34, R22, -R82.reuse ;  /* 0x8000005216227221 */ /* 0x100fe20000010000 */
[----:B------:R-:W-:-:S03]  /*13340*/  FADD.FTZ R78, R23, -R82 ;  /* 0x80000052174e7221 */ /* 0x000fc60000010000 */
[----:B------:R-:W-:-:S04]  /*13350*/  FMUL.FTZ R34, R83, R34 ;  /* 0x0000002253227220 */ /* 0x000fc80000410000 */
[----:B------:R-:W-:Y:S01]  /*13360*/  FFMA.FTZ R34, R34, R35, R77 ;  /* 0x0000002322227223 */ /* 0x000fe2000001004d */
[----:B------:R-:W-:Y:S01]  /*13370*/  FMUL.FTZ R35, R83, R78 ;  /* 0x0000004e53237220 */ /* 0x000fe20000410000 */
[----:B------:R-:W-:-:S05]  /*13380*/  HADD2.F32 R78, -RZ, R74.H0_H0 ;  /* 0x2000004aff4e7230 */ /* 0x000fca0000004100 */
[----:B------:R-:W-:Y:S02]  /*13390*/  FFMA.FTZ R35, R35, R78, R80 ;  /* 0x0000004e23237223 */ /* 0x000fe40000010050 */
[----:B------:R-:W0:Y:S02]  /*133a0*/  LDC.64 R78, c[0x0][0x428] ;  /* 0x00010a00ff4e7b82 */ /* 0x000e240000000a00 */
[----:B0-----:R-:W-:-:S04]  /*133b0*/  IMAD.WIDE.U32 R78, R85, 0x10, R78 ;  /* 0x00000010554e7825 */ /* 0x001fc800078e004e */
[----:B------:R-:W-:Y:S01]  /*133c0*/  VIADD R85, R85, 0x100 ;  /* 0x0000010055557836 */ /* 0x000fe20000000000 */
[----:B------:R4:W-:Y:S06]  /*133d0*/  STG.E.128 desc[UR12][R78.64], R32 ;  /* 0x000000204e007986 */ /* 0x0009ec000c101d0c */
.L_x_17376:
[----:B------:R-:W-:Y:S05]  /*133e0*/  BSYNC.RECONVERGENT B0 ;  /* 0x0000000000007941 */ /* 0x000fea0003800200 */
.L_x_17375:
[----:B------:R-:W-:Y:S04]  /*133f0*/  BSSY.RECONVERGENT B0, `(.L_x_17377) ;  /* 0x000001a000007945 */ /* 0x000fe80003800200 */
[----:B------:R-:W-:Y:S05]  /*13400*/  @!P2 BRA `(.L_x_17378) ;  /* 0x000000000060a947 */ /* 0x000fea0003800000 */
[--C-:B01234-:R-:W-:Y:S01]  /*13410*/  FADD.FTZ R32, R24, -R82.reuse ;  /* 0x8000005218207221 */ /* 0x11ffe20000010000 */
        /* <DEDUP_REMOVED lines=23> */
.L_x_17378:
[----:B------:R-:W-:Y:S05]  /*13590*/  BSYNC.RECONVERGENT B0 ;  /* 0x0000000000007941 */ /* 0x000fea0003800200 */
.L_x_17377:
        /* <DEDUP_REMOVED lines=10> */
[----:B------:R-:W-:-:S03]  /*13640*/  FMUL.FTZ R82, R83, R82 ;  /* 0x0000005253527220 */ /* 0x000fc60000410000 */
[----:B------:R-:W-:Y:S01]  /*13650*/  FFMA.FTZ R34, R34, R62, R57 ;  /* 0x0000003e22227223 */ /* 0x000fe20000010039 */
[----:B0-----:R-:W-:-:S04]  /*13660*/  IMAD.WIDE.U32 R78, R85, 0x10, R32 ;  /* 0x00000010554e7825 */ /* 0x001fc800078e0020 */
[----:B------:R-:W-:Y:S01]  /*13670*/  FFMA.FTZ R32, R35, R61, R56 ;  /* 0x0000003d23207223 */ /* 0x000fe20000010038 */
[----:B------:R-:W-:Y:S01]  /*13680*/  FFMA.FTZ R33, R77, R63, R66 ;  /* 0x0000003f4d217223 */ /* 0x000fe20000010042 */
[----:B------:R-:W-:-:S05]  /*13690*/  FFMA.FTZ R35, R82, R64, R65 ;  /* 0x0000004052237223 */ /* 0x000fca0000010041 */
[----:B------:R0:W-:Y:S02]  /*136a0*/  STG.E.128 desc[UR12][R78.64], R32 ;  /* 0x000000204e007986 */ /* 0x0001e4000c101d0c */
.L_x_17379:
[----:B------:R-:W-:Y:S05]  /*136b0*/  BSYNC.RECONVERGENT B0 ;  /* 0x0000000000007941 */ /* 0x000fea0003800200 */
.L_x_17368:
[----:B------:R-:W-:Y:S02]  /*136c0*/  UIADD3 UR22, UPT, UPT, UR22, UR20, URZ ;  /* 0x0000001416167290 */ /* 0x000fe4000fffe0ff */
[----:B------:R-:W-:Y:S02]  /*136d0*/  UPLOP3.LUT UP1, UPT, UPT, UPT, UP1, 0x40, 0x4 ;  /* 0x000000000004789c */ /* 0x000fe40003f2e810 */
[----:B------:R-:W-:-:S09]  /*136e0*/  UISETP.GE.AND UP0, UPT, UR22, UR21, UPT ;  /* 0x000000151600728c */ /* 0x000fd2000bf06270 */
[----:B------:R-:W-:Y:S05]  /*136f0*/  BRA.U !UP0, `(.L_x_17380) ;  /* 0xfffffed9088c7547 */ /* 0x000fea000b83ffff */
[----:B------:R-:W-:Y:S05]  /*13700*/  EXIT ;  /* 0x000000000000794d */ /* 0x000fea0003800000 */
.L_x_17381:
        /* <DEDUP_REMOVED lines=15> */
.L_x_21041:


//--------------------- .text._ZN10layer_norm13ln_fwd_kernelINS_13Kernel_traitsI6__halfffffjLj6144ELj1ELj1ELj8ELj16ENS_18Kernel_traits_baseILj6144ES2_ffffjLj256EEEEELb1ELb0ELb1ELb1EEEvNS_9FwdParamsE --------------------------
	.section	.text._ZN10layer_norm13ln_fwd_kernelINS_13Kernel_traitsI6__halfffffjLj6144ELj1ELj1ELj8ELj16ENS_18Kernel_traits_baseILj6144ES2_ffffjLj256EEEEELb1ELb0ELb1ELb1EEEvNS_9FwdParamsE,"ax",@progbits
	.align	128
        .global         _ZN10layer_norm13ln_fwd_kernelINS_13Kernel_traitsI6__halfffffjLj6144ELj1ELj1ELj8ELj16ENS_18Kernel_traits_baseILj6144ES2_ffffjLj256EEEEELb1ELb0ELb1ELb1EEEvNS_9FwdParamsE
        .type           _ZN10layer_norm13ln_fwd_kernelINS_13Kernel_traitsI6__halfffffjLj6144ELj1ELj1ELj8ELj16ENS_18Kernel_traits_baseILj6144ES2_ffffjLj256EEEEELb1ELb0ELb1ELb1EEEvNS_9FwdParamsE,@function
        .size           _ZN10layer_norm13ln_fwd_kernelINS_13Kernel_traitsI6__halfffffjLj6144ELj1ELj1ELj8ELj16ENS_18Kernel_traits_baseILj6144ES2_ffffjLj256EEEEELb1ELb0ELb1ELb1EEEvNS_9FwdParamsE,(.L_x_21042 - _ZN10layer_norm13ln_fwd_kernelINS_13Kernel_traitsI6__halfffffjLj6144ELj1ELj1ELj8ELj16ENS_18Kernel_traits_baseILj6144ES2_ffffjLj256EEEEELb1ELb0ELb1ELb1EEEvNS_9FwdParamsE)
        .other          _ZN10layer_norm13ln_fwd_kernelINS_13Kernel_traitsI6__halfffffjLj6144ELj1ELj1ELj8ELj16ENS_18Kernel_traits_baseILj6144ES2_ffffjLj256EEEEELb1ELb0ELb1ELb1EEEvNS_9FwdParamsE,@"STO_CUDA_ENTRY STV_DEFAULT"
_ZN10layer_norm13ln_fwd_kernelINS_13Kernel_traitsI6__halfffffjLj6144ELj1ELj1ELj8ELj16ENS_18Kernel_traits_baseILj6144ES2_ffffjLj256EEEEELb1ELb0ELb1ELb1EEEvNS_9FwdParamsE:
.text._ZN10layer_norm13ln_fwd_kernelINS_13Kernel_traitsI6__halfffffjLj6144ELj1ELj1ELj8ELj16ENS_18Kernel_traits_baseILj6144ES2_ffffjLj256EEEEELb1ELb0ELb1ELb1EEEvNS_9FwdParamsE:
        /* <DEDUP_REMOVED lines=12> */
[----:B----4-:R-:W3:Y:S01]  /*00c0*/  @P1 LDG.E.64 R16, desc[UR12][R16.64] ;  /* 0x0000000c10101981 */ /* 0x010ee2000c1e1b00 */
[----:B------:R-:W4:Y:S03]  /*00d0*/  S2UR UR7, SR_CTAID.X ;  /* 0x00000000000779c3 */ /* 0x000f260000002500 */
[----:B--2---:R-:W2:Y:S01]  /*00e0*/  @P1 LDG.E.64 R18, desc[UR12][R66.64] ;  /* 0x0000000c42121981 */ /* 0x004ea2000c1e1b00 */
[----:B0-----:R-:W-:Y:S01]  /*00f0*/  ISETP.NE.U32.AND P0, PT, RZ, UR4, PT ;  /* 0x00000004ff007c0c */ /* 0x001fe2000bf05070 */
[----:B------:R-:W4:Y:S03]  /*0100*/  LDCU UR4, c[0x0][0x384] ;  /* 0x00007080ff0477ac */ /* 0x000f260008000800 */
[----:B------:R-:W2:Y:S01]  /*0110*/  @P1 LDC R25, c[0x0][0x460] ;  /* 0x00011800ff191b82 */ /* 0x000ea20000000800 */
[----:B------:R-:W-:-:S13]  /*0120*/  ISETP.NE.AND.EX P0, PT, RZ, UR5, PT, P0 ;  /* 0x00000005ff007c0c */ /* 0x000fda000bf05300 */
[----:B------:R-:W0:Y:S01]  /*0130*/  @P0 LDC.64 R22, c[0x0][0x438] ;  /* 0x00010e00ff160b82 */ /* 0x000e220000000a00 */
[----:B-1----:R-:W-:-:S05]  /*0140*/  IMAD.WIDE.U32 R20, R47, 0x8, R20 ;  /* 0x000000082f147825 */ /* 0x002fca00078e0014 */
[----:B------:R1:W5:Y:S04]  /*0150*/  LDG.E.64 R14, desc[UR12][R20.64] ;  /* 0x0000000c140e7981 */ /* 0x000368000c1e1b00 */
[----:B------:R1:W5:Y:S04]  /*0160*/  LDG.E.64 R12, desc[UR12][R20.64+0x800] ;  /* 0x0008000c140c7981 */ /* 0x000368000c1e1b00 */
[----:B------:R1:W5:Y:S04]  /*0170*/  LDG.E.64 R10, desc[UR12][R20.64+0x1000] ;  /* 0x0010000c140a7981 */ /* 0x000368000c1e1b00 */
[----:B------:R1:W5:Y:S04]  /*0180*/  LDG.E.64 R8, desc[UR12][R20.64+0x1800] ;  /* 0x0018000c14087981 */ /* 0x000368000c1e1b00 */
[----:B------:R1:W5:Y:S01]  /*0190*/  LDG.E.64 R6, desc[UR12][R20.64+0x2000] ;  /* 0x0020000c14067981 */ /* 0x000362000c1e1b00 */
[----:B0-----:R-:W-:-:S03]  /*01a0*/  @P0 IMAD.WIDE.U32 R22, R47, 0x8, R22 ;  /* 0x000000082f160825 */ /* 0x001fc600078e0016 */
[----:B------:R1:W5:Y:S04]  /*01b0*/  LDG.E.64 R4, desc[UR12][R20.64+0x2800] ;  /* 0x0028000c14047981 */ /* 0x000368000c1e1b00 */
[----:B------:R1:W5:Y:S04]  /*01c0*/  @P0 LDG.E.64 R40, desc[UR12][R22.64] ;  /* 0x0000000c16280981 */ /* 0x000368000c1e1b00 */
[----:B------:R1:W5:Y:S04]  /*01d0*/  @P0 LDG.E.64 R38, desc[UR12][R22.64+0x800] ;  /* 0x0008000c16260981 */ /* 0x000368000c1e1b00 */
[----:B------:R1:W5:Y:S04]  /*01e0*/  @P0 LDG.E.64 R36, desc[UR12][R22.64+0x1000] ;  /* 0x0010000c16240981 */ /* 0x000368000c1e1b00 */
[----:B------:R1:W5:Y:S04]  /*01f0*/  @P0 LDG.E.64 R34, desc[UR12][R22.64+0x1800] ;  /* 0x0018000c16220981 */ /* 0x000368000c1e1b00 */
[----:B------:R1:W5:Y:S04]  /*0200*/  @P0 LDG.E.64 R32, desc[UR12][R22.64+0x2000] ;  /* 0x0020000c16200981 */ /* 0x000368000c1e1b00 */
[----:B------:R1:W5:Y:S01]  /*0210*/  @P0 LDG.E.64 R2, desc[UR12][R22.64+0x2800] ;  /* 0x0028000c16020981 */ /* 0x000362000c1e1b00 */
[----:B------:R-:W0:Y:S01]  /*0220*/  LDC R0, c[0x0][0x360] ;  /* 0x0000d800ff007b82 */ /* 0x000e220000000800 */
[----:B----4-:R-:W-:-:S06]  /*0230*/  UISETP.GE.AND UP0, UPT, UR7, UR4, UPT ;  /* 0x000000040700728c */ /* 0x010fcc000bf06270 */
[----:B------:R-:W-:Y:S01]  /*0240*/  PLOP3.LUT P3, PT, PT, PT, UP0, 0x80, 0x8 ;  /* 0x000000000008781c */ /* 0x000fe20003f6f008 */
[----:B0-----:R-:W-:Y:S01]  /*0250*/  IMAD R47, R0, UR7, R47 ;  /* 0x00000007002f7c24 */ /* 0x001fe2000f8e022f */
[----:B---3--:R-:W-:Y:S02]  /*0260*/  @P1 R2UR UR14, R16 ;  /* 0x00000000100e12ca */ /* 0x008fe400000e0000 */
[----:B------:R-:W-:Y:S02]  /*0270*/  @P1 R2UR UR15, R17 ;  /* 0x00000000110f12ca */ /* 0x000fe400000e0000 */
[----:B--2---:R-:W-:-:S04]  /*0280*/  @P1 IADD3 R66, P2, PT, R18, R25, RZ ;  /* 0x0000001912421210 */ /* 0x004fc80007f5e0ff */
[----:B------:R-:W-:-:S03]  /*0290*/  @P1 IADD3.X R67, PT, PT, RZ, R19, RZ, P2, !PT ;  /* 0x00000013ff431210 */ /* 0x000fc600017fe4ff */
[----:B-1----:R-:W-:Y:S06]  /*02a0*/  @P3 EXIT ;  /* 0x000000000000394d */ /* 0x002fec0003800000 */
[--C-:B------:R-:W-:Y:S01]  /*02b0*/  SHF.R.U64 R46, R66, 0x2, R67.reuse ;  /* 0x00000002422e7819 */ /* 0x100fe20000001243 */
[----:B------:R-:W-:Y:S01]  /*02c0*/  IMAD.HI.U32 R0, R47, -0x326172a9, RZ ;  /* 0xcd9e8d572f007827 */ /* 0x000fe200078e00ff */
[----:B------:R-:W-:Y:S01]  /*02d0*/  SHF.R.U32.HI R45, RZ, 0x2, R67 ;  /* 0x00000002ff2d7819 */ /* 0x000fe20000011643 */
[----:B------:R-:W-:Y:S01]  /*02e0*/  UIADD3 UR26, UPT, UPT, UR14, -0x61c88647, URZ ;  /* 0x9e3779b90e1a7890 */ /* 0x000fe2000fffe0ff */
[----:B-----5:R-:W-:Y:S01]  /*02f0*/  MOV R59, R11 ;  /* 0x0000000b003b7202 */ /* 0x020fe20000000f00 */
[C---:B------:R-:W-:Y:S01]  /*0300*/  IMAD.HI.U32 R16, R46.reuse, -0x2daee0ad, RZ ;  /* 0xd2511f532e107827 */ /* 0x040fe200078e00ff */
[----:B------:R-:W-:Y:S01]  /*0310*/  LOP3.LUT R0, R45, UR14, R0, 0x96, !PT ;  /* 0x0000000e2d007c12 */ /* 0x000fe2000f8e9600 */
[----:B------:R-:W-:Y:S01]  /*0320*/  UIADD3 UR27, UPT, UPT, UR15, -0x4498517b, URZ ;  /* 0xbb67ae850f1b7890 */ /* 0x000fe2000fffe0ff */
[----:B------:R-:W-:Y:S01]  /*0330*/  @!P0 CS2R R40, SRZ ;  /* 0x0000000000288805 */ /* 0x000fe2000001ff00 */
[----:B------:R-:W-:Y:S01]  /*0340*/  IMAD R20, R46, -0x2daee0ad, RZ ;  /* 0xd2511f532e147824 */ /* 0x000fe200078e02ff */
[----:B------:R-:W-:Y:S01]  /*0350*/  LOP3.LUT R16, R16, UR15, RZ, 0x3c, !PT ;  /* 0x0000000f10107c12 */ /* 0x000fe2000f8e3cff */
[----:B------:R-:W-:Y:S01]  /*0360*/  IMAD.HI.U32 R19, R0, -0x2daee0ad, RZ ;  /* 0xd2511f5300137827 */ /* 0x000fe200078e00ff */
[----:B------:R-:W-:Y:S01]  /*0370*/  UIADD3 UR28, UPT, UPT, UR14, 0x3c6ef372, URZ ;  /* 0x3c6ef3720e1c7890 */ /* 0x000fe2000fffe0ff */
[----:B------:R-:W-:Y:S01]  /*0380*/  SHF.R.U64 R52, R4, 0x10, R5 ;  /* 0x0000001004347819 */ /* 0x000fe20000001205 */
[----:B------:R-:W-:Y:S01]  /*0390*/  UIADD3 UR29, UPT, UPT, UR15, 0x76cf5d0a, URZ ;  /* 0x76cf5d0a0f1d7890 */ /* 0x000fe2000fffe0ff */
[----:B------:R-:W-:Y:S01]  /*03a0*/  IMAD R18, R47, -0x326172a9, RZ ;  /* 0xcd9e8d572f127824 */ /* 0x000fe200078e02ff */
[----:B------:R-:W-:Y:S01]  /*03b0*/  LOP3.LUT R19, R20, UR27, R19, 0x96, !PT ;  /* 0x0000001b14137c12 */ /* 0x000fe2000f8e9613 */
[C---:B------:R-:W-:Y:S01]  /*03c0*/  IMAD.HI.U32 R17, R16.reuse, -0x326172a9, RZ ;  /* 0xcd9e8d5710117827 */ /* 0x040fe200078e00ff */
[----:B------:R-:W-:Y:S01]  /*03d0*/  UIADD3 UR30, UPT, UPT, UR14, -0x255992d5, URZ ;  /* 0xdaa66d2b0e1e7890 */ /* 0x000fe2000fffe0ff */
[----:B------:R-:W-:Y:S01]  /*03e0*/  @!P0 CS2R R38, SRZ ;  /* 0x0000000000268805 */ /* 0x000fe2000001ff00 */
[----:B------:R-:W-:Y:S01]  /*03f0*/  UIADD3 UR31, UPT, UPT, UR15, 0x32370b8f, URZ ;  /* 0x32370b8f0f1f7890 */ /* 0x000fe2000fffe0ff */
[----:B------:R-:W-:Y:S01]  /*0400*/  IMAD R21, R16, -0x326172a9, RZ ;  /* 0xcd9e8d5710157824 */ /* 0x000fe200078e02ff */
[----:B------:R-:W-:Y:S01]  /*0410*/  LOP3.LUT R17, R18, UR26, R17, 0x96, !PT ;  /* 0x0000001a12117c12 */ /* 0x000fe2000f8e9611 */
[----:B------:R-:W-:Y:S01]  /*0420*/  IMAD R23, R0, -0x2daee0ad, RZ ;  /* 0xd2511f5300177824 */ /* 0x000fe200078e02ff */
[----:B------:R-:W-:Y:S01]  /*0430*/  UIADD3 UR32, UPT, UPT, UR14, 0x78dde6e4, URZ ;  /* 0x78dde6e40e207890 */ /* 0x000fe2000fffe0ff */
[----:B------:R-:W-:Y:S01]  /*0440*/  IMAD.HI.U32 R16, R19, -0x326172a9, RZ ;  /* 0xcd9e8d5713107827 */ /* 0x000fe200078e00ff */
[----:B------:R-:W-:Y:S01]  /*0450*/  UIADD3 UR33, UPT, UPT, UR15, -0x126145ec, URZ ;  /* 0xed9eba140f217890 */ /* 0x000fe2000fffe0ff */
[----:B------:R-:W-:Y:S01]  /*0460*/  @!P0 CS2R R36, SRZ ;  /* 0x0000000000248805 */ /* 0x000fe2000001ff00 */
[----:B------:R-:W-:Y:S01]  /*0470*/  UIADD3 UR34, UPT, UPT, UR14, 0x1715609d, URZ ;  /* 0x1715609d0e227890 */ /* 0x000fe2000fffe0ff */
[----:B------:R-:W-:Y:S01]  /*0480*/  IMAD.HI.U32 R0, R17, -0x2daee0ad, RZ ;  /* 0xd2511f5311007827 */ /* 0x000fe200078e00ff */
[----:B------:R-:W-:Y:S01]  /*0490*/  LOP3.LUT R16, R21, UR28, R16, 0x96, !PT ;  /* 0x0000001c15107c12 */ /* 0x000fe2000f8e9610 */
[----:B------:R-:W-:Y:S01]  /*04a0*/  UIADD3 UR35, UPT, UPT, UR15, -0x56f99767, URZ ;  /* 0xa90668990f237890 */ /* 0x000fe2000fffe0ff */
[----:B------:R-:W-:Y:S01]  /*04b0*/  @!P0 CS2R R34, SRZ ;  /* 0x0000000000228805 */ /* 0x000fe2000001ff00 */
[----:B------:R-:W-:Y:S01]  /*04c0*/  IMAD R21, R17, -0x2daee0ad, RZ ;  /* 0xd2511f5311157824 */ /* 0x000fe200078e02ff */
[----:B------:R-:W-:Y:S01]  /*04d0*/  LOP3.LUT R0, R23, UR29, R0, 0x96, !PT ;  /* 0x0000001d17007c12 */ /* 0x000fe2000f8e9600 */
[----:B------:R-:W-:Y:S01]  /*04e0*/  IMAD.HI.U32 R20, R16, -0x2daee0ad, RZ ;  /* 0xd2511f5310147827 */ /* 0x000fe200078e00ff */
[----:B------:R-:W-:Y:S01]  /*04f0*/  UIADD3 UR36, UPT, UPT, UR14, -0x4ab325aa, URZ ;  /* 0xb54cda560e247890 */ /* 0x000fe2000fffe0ff */
[----:B------:R-:W-:Y:S01]  /*0500*/  SHF.R.U64 R79, R38, 0x10, R39 ;  /* 0x00000010264f7819 */ /* 0x000fe20000001227 */
[----:B------:R-:W-:Y:S01]  /*0510*/  UIADD3 UR37, UPT, UPT, UR15, 0x646e171e, URZ ;  /* 0x646e171e0f257890 */ /* 0x000fe2000fffe0ff */
[----:B------:R-:W-:Y:S01]  /*0520*/  IMAD R18, R19, -0x326172a9, RZ ;  /* 0xcd9e8d5713127824 */ /* 0x000fe200078e02ff */
        /* <DEDUP_REMOVED lines=8> */
[----:B------:R-:W-:Y:S01]  /*05b0*/  UIADD3 UR40, UPT, UPT, UR14, -0xe443238, URZ ;  /* 0xf1bbcdc80e287890 */ /* 0x000fe2000fffe0ff */
[----:B------:R-:W-:Y:S01]  /*05c0*/  IMAD.HI.U32 R0, R20, -0x326172a9, RZ ;  /* 0xcd9e8d5714007827 */ /* 0x000fe200078e00ff */
[----:B------:R-:W-:Y:S01]  /*05d0*/  UIADD3 UR41, UPT, UPT, UR15, -0x24c28bd8, URZ ;  /* 0xdb3d74280f297890 */ /* 0x000fe2000fffe0ff */
[----:B------:R-:W-:-:S02]  /*05e0*/  SHF.R.U32.HI R51, RZ, 0x10, R5 ;  /* 0x00000010ff337819 */ /* 0x000fc40000011605 */
[----:B------:R-:W-:Y:S01]  /*05f0*/  @!P0 CS2R R32, SRZ ;  /* 0x0000000000208805 */ /* 0x000fe2000001ff00 */
[----:B------:R-:W-:Y:S01]  /*0600*/  IMAD.HI.U32 R16, R17, -0x2daee0ad, RZ ;  /* 0xd2511f5311107827 */ /* 0x000fe200078e00ff */
[----:B------:R-:W-:Y:S02]  /*0610*/  LOP3.LUT R0, R19, UR32, R0, 0x96, !PT ;  /* 0x0000002013007c12 */ /* 0x000fe4000f8e9600 */
[----:B------:R-:W-:Y:S02]  /*0620*/  @!P0 CS2R R2, SRZ ;  /* 0x0000000000028805 */ /* 0x000fe4000001ff00 */
[----:B------:R-:W-:Y:S01]  /*0630*/  SHF.R.U64 R80, R36, 0x10, R37 ;  /* 0x0000001024507819 */ /* 0x000fe20000001225 */
[----:B------:R-:W-:Y:S01]  /*0640*/  IMAD.MOV.U32 R64, RZ, RZ, R14 ;  /* 0x000000ffff407224 */ /* 0x000fe200078e000e */
[----:B------:R-:W-:Y:S01]  /*0650*/  LOP3.LUT R16, R21, UR33, R16, 0x96, !PT ;  /* 0x0000002115107c12 */ /* 0x000fe2000f8e9610 */
[--C-:B------:R-:W-:Y:S01]  /*0660*/  IMAD.MOV.U32 R63, RZ, RZ, R15.reuse ;  /* 0x000000ffff3f7224 */ /* 0x100fe200078e000f */
[----:B------:R-:W-:Y:S01]  /*0670*/  SHF.R.U64 R14, R14, 0x10, R15 ;  /* 0x000000100e0e7819 */ /* 0x000fe2000000120f */
[----:B------:R-:W-:Y:S01]  /*0680*/  IMAD R19, R17, -0x2daee0ad, RZ ;  /* 0xd2511f5311137824 */ /* 0x000fe200078e02ff */
[----:B------:R-:W-:Y:S01]  /*0690*/  SHF.R.U64 R81, R34, 0x10, R35 ;  /* 0x0000001022517819 */ /* 0x000fe20000001223 */
[----:B------:R-:W-:Y:S01]  /*06a0*/  IMAD.HI.U32 R18, R0, -0x2daee0ad, RZ ;  /* 0xd2511f5300127827 */ /* 0x000fe200078e00ff */
[----:B------:R-:W-:Y:S01]  /*06b0*/  PRMT R63, R14, 0x5410, R63 ;  /* 0x000054100e3f7816 */ /* 0x000fe2000000003f */
[----:B------:R-:W-:Y:S01]  /*06c0*/  UIADD3 UR42, UPT, UPT, UR14, -0x700cb87f, URZ ;  /* 0x8ff347810e2a7890 */ /* 0x000fe2000fffe0ff */
[----:B------:R-:W-:Y:S01]  /*06d0*/  MOV R14, R12 ;  /* 0x0000000c000e7202 */ /* 0x000fe20000000f00 */
[----:B------:R-:W-:Y:S01]  /*06e0*/  IMAD R20, R20, -0x326172a9, RZ ;  /* 0xcd9e8d5714147824 */ /* 0x000fe200078e02ff */
[----:B------:R-:W-:Y:S01]  /*06f0*/  SHF.R.U64 R12, R12, 0x10, R13 ;  /* 0x000000100c0c7819 */ /* 0x000fe2000000120d */
[----:B------:R-:W-:Y:S01]  /*0700*/  IMAD.HI.U32 R17, R16, -0x326172a9, RZ ;  /* 0xcd9e8d5710117827 */ /* 0x000fe200078e00ff */
[----:B------:R-:W-:Y:S01]  /*0710*/  LOP3.LUT R18, R19, UR35, R18, 0x96, !PT ;  /* 0x0000002313127c12 */ /* 0x000fe2000f8e9612 */
[----:B------:R-:W-:Y:S01]  /*0720*/  UIADD3 UR43, UPT, UPT, UR15, -0x695add53, URZ ;  /* 0x96a522ad0f2b7890 */ /* 0x000fe2000fffe0ff */
[----:B------:R-:W-:Y:S01]  /*0730*/  SHF.R.U32.HI R5, RZ, 0x10, R35 ;  /* 0x00000010ff057819 */ /* 0x000fe20000011623 */
[----:B------:R-:W-:Y:S01]  /*0740*/  IMAD.MOV.U32 R61, RZ, RZ, R13 ;  /* 0x000000ffff3d7224 */ /* 0x000fe200078e000d */
[----:B------:R-:W-:Y:S01]  /*0750*/  LOP3.LUT R17, R20, UR34, R17, 0x96, !PT ;  /* 0x0000002214117c12 */ /* 0x000fe2000f8e9611 */
[----:B------:R-:W-:Y:S01]  /*0760*/  IMAD R19, R16, -0x326172a9, RZ ;  /* 0xcd9e8d5710137824 */ /* 0x000fe200078e02ff */
[----:B------:R-:W-:Y:S01]  /*0770*/  SHF.R.U32.HI R62, RZ, 0x10, R15 ;  /* 0x00000010ff3e7819 */ /* 0x000fe2000001160f */
[----:B------:R-:W-:Y:S01]  /*0780*/  IMAD R21, R0, -0x2daee0ad, RZ ;  /* 0xd2511f5300157824 */ /* 0x000fe200078e02ff */
[----:B------:R-:W-:Y:S01]  /*0790*/  PRMT R61, R12, 0x5410, R61 ;  /* 0x000054100c3d7816 */ /* 0x000fe2000000003d */
[----:B------:R-:W-:Y:S01]  /*07a0*/  IMAD.MOV.U32 R12, RZ, RZ, R10 ;  /* 0x000000ffff0c7224 */ /* 0x000fe200078e000a */
[----:B------:R-:W-:Y:S01]  /*07b0*/  SHF.R.U64 R10, R10, 0x10, R11 ;  /* 0x000000100a0a7819 */ /* 0x000fe2000000120b */
[----:B------:R-:W-:Y:S01]  /*07c0*/  IMAD.HI.U32 R16, R18, -0x326172a9, RZ ;  /* 0xcd9e8d5712107827 */ /* 0x000fe200078e00ff */
[----:B------:R-:W-:Y:S01]  /*07d0*/  SHF.R.U32.HI R60, RZ, 0x10, R13 ;  /* 0x00000010ff3c7819 */ /* 0x000fe2000001160d */
[----:B------:R-:W0:Y:S01]  /*07e0*/  LDCU UR23, c[0x0][0x404] ;  /* 0x00008080ff1777ac */ /* 0x000e220008000800 */
[----:B------:R-:W-:Y:S01]  /*07f0*/  PRMT R59, R10, 0x5410, R59 ;  /* 0x000054100a3b7816 */ /* 0x000fe2000000003b */
[----:B------:R-:W-:Y:S01]  /*0800*/  IMAD.HI.U32 R0, R17, -0x2daee0ad, RZ ;  /* 0xd2511f5311007827 */ /* 0x000fe200078e00ff */
[----:B------:R-:W-:Y:S01]  /*0810*/  LOP3.LUT R16, R19, UR36, R16, 0x96, !PT ;  /* 0x0000002413107c12 */ /* 0x000fe2000f8e9610 */
[----:B------:R-:W1:Y:S01]  /*0820*/  LDCU UR22, c[0x0][0x388] ;  /* 0x00007100ff1677ac */ /* 0x000e620008000800 */
[----:B------:R-:W-:Y:S01]  /*0830*/  SHF.R.U32.HI R58, RZ, 0x10, R11 ;  /* 0x00000010ff3a7819 */ /* 0x000fe2000001160b */
[----:B------:R-:W-:Y:S01]  /*0840*/  IMAD.MOV.U32 R10, RZ, RZ, R8 ;  /* 0x000000ffff0a7224 */ /* 0x000fe200078e0008 */
[--C-:B------:R-:W-:Y:S01]  /*0850*/  SHF.R.U64 R8, R8, 0x10, R9.reuse ;  /* 0x0000001008087819 */ /* 0x100fe20000001209 */
[--C-:B------:R-:W-:Y:S01]  /*0860*/  IMAD.MOV.U32 R57, RZ, RZ, R9.reuse ;  /* 0x000000ffff397224 */ /* 0x100fe200078e0009 */
[----:B------:R-:W-:Y:S01]  /*0870*/  LOP3.LUT R0, R21, UR37, R0, 0x96, !PT ;  /* 0x0000002515007c12 */ /* 0x000fe2000f8e9600 */
[----:B------:R-:W-:Y:S01]  /*0880*/  IMAD R20, R17, -0x2daee0ad, RZ ;  /* 0xd2511f5311147824 */ /* 0x000fe200078e02ff */
[----:B------:R-:W-:Y:S01]  /*0890*/  SHF.R.U32.HI R56, RZ, 0x10, R9 ;  /* 0x00000010ff387819 */ /* 0x000fe20000011609 */
[----:B------:R-:W-:Y:S01]  /*08a0*/  IMAD.MOV.U32 R55, RZ, RZ, R7 ;  /* 0x000000ffff377224 */ /* 0x000fe200078e0007 */
[----:B------:R-:W-:Y:S01]  /*08b0*/  PRMT R57, R8, 0x5410, R57 ;  /* 0x0000541008397816 */ /* 0x000fe20000000039 */
[----:B------:R-:W-:Y:S01]  /*08c0*/  IMAD.HI.U32 R19, R16, -0x2daee0ad, RZ ;  /* 0xd2511f5310137827 */ /* 0x000fe200078e00ff */
[----:B------:R-:W-:Y:S01]  /*08d0*/  MOV R8, R6 ;  /* 0x0000000600087202 */ /* 0x000fe20000000f00 */
[----:B------:R-:W2:Y:S01]  /*08e0*/  LDCU.U8 UR24, c[0x0][0x410] ;  /* 0x00008200ff1877ac */ /* 0x000ea20008000000 */
[----:B------:R-:W-:Y:S01]  /*08f0*/  SHF.R.U64 R6, R6, 0x10, R7 ;  /* 0x0000001006067819 */ /* 0x000fe20000001207 */
[----:B------:R-:W-:Y:S01]  /*0900*/  IMAD R18, R18, -0x326172a9, RZ ;  /* 0xcd9e8d5712127824 */ /* 0x000fe200078e02ff */
[----:B------:R-:W-:Y:S01]  /*0910*/  LOP3.LUT R19, R20, UR39, R19, 0x96, !PT ;  /* 0x0000002714137c12 */ /* 0x000fe2000f8e9613 */
[----:B------:R-:W-:Y:S01]  /*0920*/  IMAD.HI.U32 R17, R0, -0x326172a9, RZ ;  /* 0xcd9e8d5700117827 */ /* 0x000fe200078e00ff */
[----:B------:R-:W-:Y:S01]  /*0930*/  PRMT R55, R6, 0x5410, R55 ;  /* 0x0000541006377816 */ /* 0x000fe20000000037 */
[----:B------:R-:W3:Y:S01]  /*0940*/  LDCU UR25, c[0x0][0x400] ;  /* 0x00008000ff1977ac */ /* 0x000ee20008000800 */
[----:B------:R-:W-:Y:S01]  /*0950*/  SHF.R.U32.HI R54, RZ, 0x10, R7 ;  /* 0x00000010ff367819 */ /* 0x000fe20000011607 */
[----:B------:R-:W-:Y:S01]  /*0960*/  IMAD.MOV.U32 R6, RZ, RZ, R4 ;  /* 0x000000ffff067224 */ /* 0x000fe200078e0004 */
[----:B------:R-:W-:Y:S01]  /*0970*/  LOP3.LUT R17, R18, UR38, R17, 0x96, !PT ;  /* 0x0000002612117c12 */ /* 0x000fe2000f8e9611 */
[----:B------:R-:W-:Y:S01]  /*0980*/  IMAD R21, R0, -0x326172a9, RZ ;  /* 0xcd9e8d5700157824 */ /* 0x000fe200078e02ff */
[----:B------:R-:W-:Y:S01]  /*0990*/  SHF.R.U32.HI R4, RZ, 0x10, R41 ;  /* 0x00000010ff047819 */ /* 0x000fe20000011629 */
[----:B------:R-:W-:Y:S01]  /*09a0*/  IMAD R23, R16, -0x2daee0ad, RZ ;  /* 0xd2511f5310177824 */ /* 0x000fe200078e02ff */
[----:B------:R-:W-:Y:S01]  /*09b0*/  PRMT R81, R81, 0x5410, R5 ;  /* 0x0000541051517816 */ /* 0x000fe20000000005 */
[----:B------:R-:W-:Y:S01]  /*09c0*/  IMAD.HI.U32 R74, R19, -0x326172a9, RZ ;  /* 0xcd9e8d57134a7827 */ /* 0x000fe200078e00ff */
[----:B------:R-:W-:Y:S01]  /*09d0*/  PRMT R64, R64, 0x5410, R4 ;  /* 0x0000541040407816 */ /* 0x000fe20000000004 */
[----:B------:R-:W4:Y:S01]  /*09e0*/  LDCU.64 UR16, c[0x0][0x408] ;  /* 0x00008100ff1077ac */ /* 0x000f220008000a00 */
[----:B------:R-:W-:Y:S01]  /*09f0*/  SHF.R.U32.HI R4, RZ, 0x10, R39 ;  /* 0x00000010ff047819 */ /* 0x000fe20000011627 */
[----:B------:R-:W-:Y:S01]  /*0a00*/  IMAD.HI.U32 R0, R17, -0x2daee0ad, RZ ;  /* 0xd2511f5311007827 */ /* 0x000fe200078e00ff */
[----:B------:R-:W-:Y:S01]  /*0a10*/  LOP3.LUT R74, R21, UR40, R74, 0x96, !PT ;  /* 0x00000028154a7c12 */ /* 0x000fe2000f8e964a */
[----:B------:R-:W0:Y:S01]  /*0a20*/  LDCU.128 UR8, c[0x0][0x3f0] ;  /* 0x00007e00ff0877ac */ /* 0x000e220008000c00 */
[----:B------:R-:W-:Y:S01]  /*0a30*/  PRMT R79, R79, 0x5410, R4 ;  /* 0x000054104f4f7816 */ /* 0x000fe20000000004 */
[----:B------:R-:W-:Y:S01]  /*0a40*/  IMAD R19, R19, -0x326172a9, RZ ;  /* 0xcd9e8d5713137824 */ /* 0x000fe200078e02ff */
[----:B------:R-:W-:Y:S01]  /*0a50*/  LOP3.LUT R23, R23, UR41, R0, 0x96, !PT ;  /* 0x0000002917177c12 */ /* 0x000fe2000f8e9600 */
[----:B------:R-:W-:Y:S01]  /*0a60*/  IMAD R17, R17, -0x2daee0ad, RZ ;  /* 0xd2511f5311117824 */ /* 0x000fe200078e02ff */
[----:B------:R-:W-:Y:S01]  /*0a70*/  SHF.R.U32.HI R4, RZ, 0x10, R37 ;  /* 0x00000010ff047819 */ /* 0x000fe20000011625 */
[----:B------:R-:W-:Y:S01]  /*0a80*/  IMAD.HI.U32 R44, R74, -0x2daee0ad, RZ ;  /* 0xd2511f534a2c7827 */ /* 0x000fe200078e00ff */
[----:B------:R-:W-:Y:S01]  /*0a90*/  PRMT R62, R62, 0x5410, R62 ;  /* 0x000054103e3e7816 */ /* 0x000fe2000000003e */
[----:B------:R-:W0:Y:S01]  /*0aa0*/  LDCU.64 UR18, c[0x0][0x3a0] ;  /* 0x00007400ff1277ac */ /* 0x000e220008000a00 */
[----:B------:R-:W-:Y:S01]  /*0ab0*/  PRMT R80, R80, 0x5410, R4 ;  /* 0x0000541050507816 */ /* 0x000fe20000000004 */
[C---:B------:R-:W-:Y:S01]  /*0ac0*/  IMAD.HI.U32 R0, R23.reuse, -0x326172a9, RZ ;  /* 0xcd9e8d5717007827 */ /* 0x040fe200078e00ff */
[----:B------:R-:W-:Y:S01]  /*0ad0*/  PRMT R60, R60, 0x5410, R60 ;  /* 0x000054103c3c7816 */ /* 0x000fe2000000003c */
[----:B------:R-:W0:Y:S01]  /*0ae0*/  LDCU.64 UR20, c[0x0][0x380] ;  /* 0x00007000ff1477ac */ /* 0x000e220008000a00 */
[----:B------:R-:W-:Y:S01]  /*0af0*/  PRMT R58, R58, 0x5410, R58 ;  /* 0x000054103a3a7816 */ /* 0x000fe2000000003a */
[----:B------:R-:W-:Y:S01]  /*0b00*/  IMAD.MOV.U32 R48, RZ, RZ, RZ ;  /* 0x000000ffff307224 */ /* 0x000fe200078e00ff */
[----:B------:R-:W-:Y:S01]  /*0b10*/  PRMT R56, R56, 0x5410, R56 ;  /* 0x0000541038387816 */ /* 0x000fe20000000038 */
[----:B------:R-:W-:Y:S01]  /*0b20*/  IMAD R74, R74, -0x2daee0ad, RZ ;  /* 0xd2511f534a4a7824 */ /* 0x000fe200078e02ff */
[----:B------:R-:W-:Y:S01]  /*0b30*/  PRMT R54, R54, 0x5410, R54 ;  /* 0x0000541036367816 */ /* 0x000fe20000000036 */
[----:B------:R-:W-:Y:S01]  /*0b40*/  IMAD R50, R23, -0x326172a9, RZ ;  /* 0xcd9e8d5717327824 */ /* 0x000fe200078e02ff */
[----:B------:R-:W-:Y:S01]  /*0b50*/  SHF.R.U64 R49, R40, 0x10, R41 ;  /* 0x0000001028317819 */ /* 0x000fe20000001229 */
[----:B------:R-:W-:Y:S01]  /*0b60*/  UPLOP3.LUT UP1, UPT, UPT, UPT, UPT, 0x40, 0x4 ;  /* 0x000000000004789c */ /* 0x000fe20003f2e870 */
[----:B------:R-:W-:-:S02]  /*0b70*/  SHF.R.U64 R82, R32, 0x10, R33 ;  /* 0x0000001020527819 */ /* 0x000fc40000001221 */
[----:B------:R-:W-:Y:S02]  /*0b80*/  SHF.R.U32.HI R4, RZ, 0x10, R33 ;  /* 0x00000010ff047819 */ /* 0x000fe40000011621 */
[--C-:B------:R-:W-:Y:S02]  /*0b90*/  SHF.R.U64 R83, R2, 0x10, R3.reuse ;  /* 0x0000001002537819 */ /* 0x100fe40000001203 */
[----:B------:R-:W-:Y:S02]  /*0ba0*/  SHF.R.U32.HI R5, RZ, 0x10, R3 ;  /* 0x00000010ff057819 */ /* 0x000fe40000011603 */
[----:B------:R-:W-:Y:S02]  /*0bb0*/  LOP3.LUT R44, R17, UR43, R44, 0x96, !PT ;  /* 0x0000002b112c7c12 */ /* 0x000fe4000f8e962c */
[----:B------:R-:W-:Y:S02]  /*0bc0*/  LOP3.LUT R0, R19, UR42, R0, 0x96, !PT ;  /* 0x0000002a13007c12 */ /* 0x000fe4000f8e9600 */
        /* <DEDUP_REMOVED lines=11> */
[----:B01234-:R-:W-:-:S07]  /*0c80*/  LOP3.LUT R66, R66, 0x3, RZ, 0xc0, !PT ;  /* 0x0000000342427812 */ /* 0x01ffce00078ec0ff */
.L_x_17590:
[----:B------:R-:W-:-:S06]  /*0c90*/  UIMAD.WIDE UR4, UR7, 0x4, UR8 ;  /* 0x00000004070478a5 */ /* 0x000fcc000f8e0208 */
[----:B0-----:R-:W-:Y:S01]  /*0ca0*/  IMAD.U32 R12, RZ, RZ, UR4 ;  /* 0x00000004ff0c7e24 */ /* 0x001fe2000f8e00ff */
[----:B------:R-:W-:-:S05]  /*0cb0*/  MOV R13, UR5 ;  /* 0x00000005000d7c02 */ /* 0x000fca0008000f00 */
[----:B-1----:R-:W2:Y:S01]  /*0cc0*/  LDG.E R67, desc[UR12][R12.64] ;  /* 0x0000000c0c437981 */ /* 0x002ea2000c1e1900 */
[----:B------:R-:W-:Y:S01]  /*0cd0*/  UIMAD.WIDE UR4, UR7, 0x4, UR10 ;  /* 0x00000004070478a5 */ /* 0x000fe2000f8e020a */
[----:B------:R-:W0:Y:S05]  /*0ce0*/  S2R R65, SR_TID.X ;  /* 0x0000000000417919 */ /* 0x000e2a0000002100 */
[----:B------:R-:W-:Y:S01]  /*0cf0*/  MOV R11, UR5 ;  /* 0x00000005000b7c02 */ /* 0x000fe20008000f00 */
[----:B------:R-:W-:Y:S01]  /*0d00*/  IMAD.MOV.U32 R72, RZ, RZ, RZ ;  /* 0x000000ffff487224 */ /* 0x000fe200078e00ff */
[----:B--2---:R-:W-:-:S13]  /*0d10*/  ISETP.GE.AND P0, PT, R67, 0x1, PT ;  /* 0x000000014300780c */ /* 0x004fda0003f06270 */
[----:B------:R-:W1:Y:S01]  /*0d20*/  @P0 LDC.64 R8, c[0x0][0x390] ;  /* 0x0000e400ff080b82 */ /* 0x000e620000000a00 */
[----:B------:R-:W-:-:S04]  /*0d30*/  @P0 VIADD R10, R67, 0xffffffff ;  /* 0xffffffff430a0836 */ /* 0x000fc80000000000 */
[----:B------:R-:W-:Y:S02]  /*0d40*/  @P0 IMAD R14, R10, UR22, RZ ;  /* 0x000000160a0e0c24 */ /* 0x000fe4000f8e02ff */
[----:B------:R-:W-:-:S03]  /*0d50*/  IMAD.U32 R10, RZ, RZ, UR4 ;  /* 0x00000004ff0a7e24 */ /* 0x000fc6000f8e00ff */
[----:B------:R-:W-:-:S03]  /*0d60*/  @P0 SHF.R.S32.HI R15, RZ, 0x1f, R14 ;  /* 0x0000001fff0f0819 */ /* 0x000fc6000001140e */
[----:B------:R-:W2:Y:S01]  /*0d70*/  LDG.E R10, desc[UR12][R10.64] ;  /* 0x0000000c0a0a7981 */ /* 0x000ea2000c1e1900 */
[----:B------:R-:W-:-:S04]  /*0d80*/  @P0 LEA.HI R14, R15, R14, RZ, 0x2 ;  /* 0x0000000e0f0e0211 */ /* 0x000fc800078f10ff */
[----:B0-----:R-:W-:-:S05]  /*0d90*/  @P0 LEA.HI.SX32 R72, R14, R65, 0x1e ;  /* 0x000000410e480211 */ /* 0x001fca00078ff2ff */
[----:B-1----:R-:W-:-:S05]  /*0da0*/  @P0 IMAD.WIDE.U32 R8, R72, 0x10, R8 ;  /* 0x0000001048080825 */ /* 0x002fca00078e0008 */
[----:B------:R0:W5:Y:S01]  /*0db0*/  @P0 LDG.E.128 R4, desc[UR12][R8.64] ;  /* 0x0000000c08040981 */ /* 0x000162000c1e1d00 */
[----:B------:R-:W-:Y:S02]  /*0dc0*/  UIMAD UR4, UR7, UR22, URZ ;  /* 0x00000016070472a4 */ /* 0x000fe4000f8e02ff */
[----:B------:R-:W-:Y:S02]  /*0dd0*/  UISETP.NE.U32.AND UP0, UPT, UR18, URZ, UPT ;  /* 0x000000ff1200728c */ /* 0x000fe4000bf05070 */
        /* <DEDUP_REMOVED lines=9> */
[----:B------:R-:W5:Y:S01]  /*0e70*/  LDG.E.128 R8, desc[UR12][R10.64] ;  /* 0x0000000c0a087981 */ /* 0x000f62000c1e1d00 */
[----:B------:R-:W-:-:S13]  /*0e80*/  ISETP.GT.AND P1, PT, R67, RZ, PT ;  /* 0x000000ff4300720c */ /* 0x000fda0003f24270 */
        /* <DEDUP_REMOVED lines=18> */
.L_x_17385:
        /* <DEDUP_REMOVED lines=12> */
.L_x_17386:
        /* <DEDUP_REMOVED lines=43> */
.L_x_17384:
        /* <DEDUP_REMOVED lines=10> */
.L_x_17383:
        /* <DEDUP_REMOVED lines=18> */
.L_x_17389:
        /* <DEDUP_REMOVED lines=12> */
.L_x_17390:
        /* <DEDUP_REMOVED lines=43> */
.L_x_17388:
        /* <DEDUP_REMOVED lines=10> */
.L_x_17387:
        /* <DEDUP_REMOVED lines=18> */
.L_x_17393:
        /* <DEDUP_REMOVED lines=12> */
.L_x_17394:
        /* <DEDUP_REMOVED lines=43> */
.L_x_17392:
        /* <DEDUP_REMOVED lines=10> */
.L_x_17391:
        /* <DEDUP_REMOVED lines=18> */
.L_x_17397:
        /* <DEDUP_REMOVED lines=12> */
.L_x_17398:
        /* <DEDUP_REMOVED lines=42> */
.L_x_17396:
        /* <DEDUP_REMOVED lines=9> */
[----:B------:R-:W-:Y:S01]  /*2330*/  PRMT R53, R12, 0x7610, R53 ;  /* 0x000076100c357816 */ /* 0x000fe20000000035 */
[----:B------:R-:W-:Y:S06]  /*2340*/  BRA `(.L_x_17395) ;  /* 0x0000001000fc7947 */ /* 0x000fec0003800000 */
.L_x_17382:
[----:B------:R-:W-:Y:S01]  /*2350*/  IMAD.MOV.U32 R10, RZ, RZ, R66 ;  /* 0x000000ffff0a7224 */ /* 0x000fe200078e0042 */
[----:B------:R-:W-:Y:S01]  /*2360*/  MOV R8, RZ ;  /* 0x000000ff00087202 */ /* 0x000fe20000000f00 */
        /* <DEDUP_REMOVED lines=17> */
.L_x_17401:
        /* <DEDUP_REMOVED lines=12> */
.L_x_17402:
        /* <DEDUP_REMOVED lines=42> */
.L_x_17400:
        /* <DEDUP_REMOVED lines=9> */
.L_x_17399:
        /* <DEDUP_REMOVED lines=15> */
.L_x_17405:
        /* <DEDUP_REMOVED lines=12> */
.L_x_17406:
        /* <DEDUP_REMOVED lines=43> */
.L_x_17404:
        /* <DEDUP_REMOVED lines=9> */
.L_x_17403:
        /* <DEDUP_REMOVED lines=15> */
.L_x_17409:
        /* <DEDUP_REMOVED lines=12> */
.L_x_17410:
        /* <DEDUP_REMOVED lines=43> */
.L_x_17408:
        /* <DEDUP_REMOVED lines=9> */
.L_x_17407:
        /* <DEDUP_REMOVED lines=15> */
.L_x_17412:
        /* <DEDUP_REMOVED lines=12> */
.L_x_17413:
        /* <DEDUP_REMOVED lines=43> */
.L_x_17411:
        /* <DEDUP_REMOVED lines=9> */
.L_x_17395:
[----:B------:R-:W0:Y:S01]  /*3740*/  LDC.64 R42, c[0x0][0x3a8] ;  /* 0x0000ea00ff2a7b82 */ /* 0x000e220000000a00 */
[----:B------:R-:W-:Y:S01]  /*3750*/  IADD3 R25, PT, PT, R72, 0x100, RZ ;  /* 0x0000010048197810 */ /* 0x000fe20007ffe0ff */
[----:B0-----:R-:W-:-:S05]  /*3760*/  IMAD.WIDE.U32 R12, R77, 0x10, R42 ;  /* 0x000000104d0c7825 */ /* 0x001fca00078e002a */
[----:B-----5:R0:W-:Y:S01]  /*3770*/  STG.E.128 desc[UR12][R12.64], R8 ;  /* 0x000000080c007986 */ /* 0x0201e2000c101d0c */
[----:B------:R-:W-:Y:S05]  /*3780*/  @!P0 BRA `(.L_x_17414) ;  /* 0x00000000002c8947 */ /* 0x000fea0003800000 */
[----:B0-----:R-:W0:Y:S01]  /*3790*/  LDC.64 R12, c[0x0][0x3b0] ;  /* 0x0000ec00ff0c7b82 */ /* 0x001e220000000a00 */
[----:B------:R-:W-:Y:S01]  /*37a0*/  IMAD.U32 R15, R52, 0x10000, RZ ;  /* 0x00010000340f7824 */ /* 0x000fe200078e00ff */
[----:B------:R-:W-:Y:S02]  /*37b0*/  LOP3.LUT R14, R53, 0xffff, RZ, 0xc0, !PT ;  /* 0x0000ffff350e7812 */ /* 0x000fe400078ec0ff */
[----:B------:R-:W-:Y:S02]  /*37c0*/  LOP3.LUT R17, R51, 0xff, RZ, 0xc0, !PT ;  /* 0x000000ff33117812 */ /* 0x000fe400078ec0ff */
[----:B------:R-:W-:-:S05]  /*37d0*/  LOP3.LUT R15, R15, 0xff0000, RZ, 0xc0, !PT ;  /* 0x00ff00000f0f7812 */ /* 0x000fca00078ec0ff */
[----:B------:R-:W-:Y:S01]  /*37e0*/  IMAD R14, R14, 0x1000000, R15 ;  /* 0x010000000e0e7824 */ /* 0x000fe200078e020f */
[----:B------:R-:W-:-:S04]  /*37f0*/  LOP3.LUT R15, R49, 0xff, RZ, 0xc0, !PT ;  /* 0x000000ff310f7812 */ /* 0x000fc800078ec0ff */
[----:B------:R-:W-:-:S05]  /*3800*/  LEA R14, R17, R14, 0x8 ;  /* 0x0000000e110e7211 */ /* 0x000fca00078e40ff */
[----:B------:R-:W-:Y:S02]  /*3810*/  IMAD.IADD R15, R14, 0x1, R15 ;  /* 0x000000010e0f7824 */ /* 0x000fe400078e020f */
[----:B0-----:R-:W-:-:S05]  /*3820*/  IMAD.WIDE.U32 R12, R72, 0x4, R12 ;  /* 0x00000004480c7825 */ /* 0x001fca00078e000c */
[----:B------:R1:W-:Y:S02]  /*3830*/  STG.E desc[UR12][R12.64], R15 ;  /* 0x0000000f0c007986 */ /* 0x0003e4000c10190c */
.L_x_17414:
[----:B------:R-:W-:Y:S05]  /*3840*/  @!P0 BRA `(.L_x_17415) ;  /* 0x00000000000c8947 */ /* 0x000fea0003800000 */
[----:B------:R-:W2:Y:S02]  /*3850*/  LDC.64 R4, c[0x0][0x390] ;  /* 0x0000e400ff047b82 */ /* 0x000ea40000000a00 */
[----:B--2---:R-:W-:-:S06]  /*3860*/  IMAD.WIDE.U32 R4, R25, 0x10, R4 ;  /* 0x0000001019047825 */ /* 0x004fcc00078e0004 */
[----:B------:R-:W5:Y:S02]  /*3870*/  LDG.E.128 R4, desc[UR12][R4.64] ;  /* 0x0000000c04047981 */ /* 0x000f64000c1e1d00 */
.L_x_17415:
[----:B------:R-:W-:Y:S01]  /*3880*/  VIADD R27, R77, 0x100 ;  /* 0x000001004d1b7836 */ /* 0x000fe20000000000 */
[----:B------:R-:W-:Y:S06]  /*3890*/  BRA.U !UP0, `(.L_x_17416) ;  /* 0x0000001508407547 */ /* 0x000fec000b800000 */
[----:B01----:R-:W0:Y:S02]  /*38a0*/  LDC.64 R12, c[0x0][0x3a0] ;  /* 0x0000e800ff0c7b82 */ /* 0x003e240000000a00 */
        /* <DEDUP_REMOVED lines=21> */
.L_x_17419:
        /* <DEDUP_REMOVED lines=12> */
.L_x_17420:
        /* <DEDUP_REMOVED lines=43> */
.L_x_17418:
        /* <DEDUP_REMOVED lines=10> */
.L_x_17417:
        /* <DEDUP_REMOVED lines=18> */
.L_x_17423:
        /* <DEDUP_REMOVED lines=12> */
.L_x_17424:
        /* <DEDUP_REMOVED lines=43> */
.L_x_17422:
        /* <DEDUP_REMOVED lines=10> */
.L_x_17421:
        /* <DEDUP_REMOVED lines=18> */
.L_x_17427:
        /* <DEDUP_REMOVED lines=12> */
.L_x_17428:
        /* <DEDUP_REMOVED lines=43> */
.L_x_17426:
        /* <DEDUP_REMOVED lines=10> */
.L_x_17425:
        /* <DEDUP_REMOVED lines=18> */
.L_x_17431:
        /* <DEDUP_REMOVED lines=12> */
.L_x_17432:
        /* <DEDUP_REMOVED lines=42> */
.L_x_17430:
        /* <DEDUP_REMOVED lines=11> */
.L_x_17416:
[----:B------:R-:W-:Y:S01]  /*4da0*/  IMAD.MOV.U32 R14, RZ, RZ, R16 ;  /* 0x000000ffff0e7224 */ /* 0x000fe200078e0010 */
[----:B01----:R-:W-:Y:S01]  /*4db0*/  MOV R12, RZ ;  /* 0x000000ff000c7202 */ /* 0x003fe20000000f00 */
        /* <DEDUP_REMOVED lines=17> */
.L_x_17435:
        /* <DEDUP_REMOVED lines=12> */
.L_x_17436:
        /* <DEDUP_REMOVED lines=42> */
.L_x_17434:
        /* <DEDUP_REMOVED lines=9> */
.L_x_17433:
        /* <DEDUP_REMOVED lines=15> */
.L_x_17439:
        /* <DEDUP_REMOVED lines=12> */
.L_x_17440:
        /* <DEDUP_REMOVED lines=43> */
.L_x_17438:
        /* <DEDUP_REMOVED lines=9> */
.L_x_17437:
        /* <DEDUP_REMOVED lines=15> */
.L_x_17443:
        /* <DEDUP_REMOVED lines=12> */
.L_x_17444:
        /* <DEDUP_REMOVED lines=43> */
.L_x_17442:
        /* <DEDUP_REMOVED lines=9> */
.L_x_17441:
        /* <DEDUP_REMOVED lines=15> */
.L_x_17446:
        /* <DEDUP_REMOVED lines=12> */
.L_x_17447:
        /* <DEDUP_REMOVED lines=43> */
.L_x_17445:
        /* <DEDUP_REMOVED lines=9> */
.L_x_17429:
[----:B------:R-:W-:-:S05]  /*6190*/  IMAD.WIDE.U32 R16, R27, 0x10, R42 ;  /* 0x000000101b107825 */ /* 0x000fca00078e002a */
[----:B-----5:R0:W-:Y:S01]  /*61a0*/  STG.E.128 desc[UR12][R16.64], R12 ;  /* 0x0000000c10007986 */ /* 0x0201e2000c101d0c */
[----:B------:R-:W-:Y:S05]  /*61b0*/  @!P0 BRA `(.L_x_17448) ;  /* 0x00000000002c8947 */ /* 0x000fea0003800000 */
[----:B0-----:R-:W0:Y:S01]  /*61c0*/  LDC.64 R16, c[0x0][0x3b0] ;  /* 0x0000ec00ff107b82 */ /* 0x001e220000000a00 */
[----:B------:R-:W-:Y:S02]  /*61d0*/  SHF.L.U32 R19, R52, 0x10, RZ ;  /* 0x0000001034137819 */ /* 0x000fe400000006ff */
[----:B------:R-:W-:Y:S02]  /*61e0*/  LOP3.LUT R18, R53, 0xffff, RZ, 0xc0, !PT ;  /* 0x0000ffff35127812 */ /* 0x000fe400078ec0ff */
[----:B------:R-:W-:Y:S02]  /*61f0*/  LOP3.LUT R19, R19, 0xff0000, RZ, 0xc0, !PT ;  /* 0x00ff000013137812 */ /* 0x000fe400078ec0ff */
[----:B------:R-:W-:-:S03]  /*6200*/  LOP3.LUT R21, R51, 0xff, RZ, 0xc0, !PT ;  /* 0x000000ff33157812 */ /* 0x000fc600078ec0ff */
[----:B------:R-:W-:Y:S01]  /*6210*/  IMAD R18, R18, 0x1000000, R19 ;  /* 0x0100000012127824 */ /* 0x000fe200078e0213 */
[----:B------:R-:W-:-:S03]  /*6220*/  LOP3.LUT R19, R49, 0xff, RZ, 0xc0, !PT ;  /* 0x000000ff31137812 */ /* 0x000fc600078ec0ff */
[----:B------:R-:W-:-:S05]  /*6230*/  IMAD R18, R21, 0x100, R18 ;  /* 0x0000010015127824 */ /* 0x000fca00078e0212 */
[----:B------:R-:W-:Y:S01]  /*6240*/  IADD3 R19, PT, PT, R18, R19, RZ ;  /* 0x0000001312137210 */ /* 0x000fe20007ffe0ff */
[----:B0-----:R-:W-:-:S05]  /*6250*/  IMAD.WIDE.U32 R16, R25, 0x4, R16 ;  /* 0x0000000419107825 */ /* 0x001fca00078e0010 */
[----:B------:R1:W-:Y:S02]  /*6260*/  STG.E desc[UR12][R16.64], R19 ;  /* 0x0000001310007986 */ /* 0x0003e4000c10190c */
.L_x_17448:
[----:B------:R-:W-:Y:S05]  /*6270*/  @!P0 BRA `(.L_x_17449) ;  /* 0x0000000000108947 */ /* 0x000fea0003800000 */
[----:B------:R-:W2:Y:S01]  /*6280*/  LDC.64 R4, c[0x0][0x390] ;  /* 0x0000e400ff047b82 */ /* 0x000ea20000000a00 */
[----:B------:R-:W-:-:S04]  /*6290*/  VIADD R7, R72, 0x200 ;  /* 0x0000020048077836 */ /* 0x000fc80000000000 */
[----:B--2---:R-:W-:-:S06]  /*62a0*/  IMAD.WIDE.U32 R4, R7, 0x10, R4 ;  /* 0x0000001007047825 */ /* 0x004fcc00078e0004 */
[----:B------:R-:W5:Y:S02]  /*62b0*/  LDG.E.128 R4, desc[UR12][R4.64] ;  /* 0x0000000c04047981 */ /* 0x000f64000c1e1d00 */
.L_x_17449:
[----:B------:R-:W-:Y:S05]  /*62c0*/  BRA.U !UP0, `(.L_x_17450) ;  /* 0x0000001508447547 */ /* 0x000fea000b800000 */
[----:B01----:R-:W0:Y:S01]  /*62d0*/  LDC.64 R16, c[0x0][0x3a0] ;  /* 0x0000e800ff107b82 */ /* 0x003e220000000a00 */
[----:B------:R-:W-:-:S04]  /*62e0*/  VIADD R19, R77, 0x200 ;  /* 0x000002004d137836 */ /* 0x000fc80000000000 */
        /* <DEDUP_REMOVED lines=21> */
.L_x_17453:
        /* <DEDUP_REMOVED lines=12> */
.L_x_17454:
        /* <DEDUP_REMOVED lines=43> */
.L_x_17452:
        /* <DEDUP_REMOVED lines=10> */
.L_x_17451:
        /* <DEDUP_REMOVED lines=18> */
.L_x_17457:
        /* <DEDUP_REMOVED lines=12> */
.L_x_17458:
        /* <DEDUP_REMOVED lines=43> */
.L_x_17456:
        /* <DEDUP_REMOVED lines=10> */
.L_x_17455:
        /* <DEDUP_REMOVED lines=18> */
.L_x_17461:
        /* <DEDUP_REMOVED lines=12> */
.L_x_17462:
        /* <DEDUP_REMOVED lines=43> */
.L_x_17460:
        /* <DEDUP_REMOVED lines=10> */
.L_x_17459:
        /* <DEDUP_REMOVED lines=18> */
.L_x_17465:
        /* <DEDUP_REMOVED lines=12> */
.L_x_17466:
        /* <DEDUP_REMOVED lines=42> */
.L_x_17464:
        /* <DEDUP_REMOVED lines=11> */
.L_x_17450:
        /* <DEDUP_REMOVED lines=19> */
.L_x_17469:
        /* <DEDUP_REMOVED lines=12> */
.L_x_17470:
        /* <DEDUP_REMOVED lines=42> */
.L_x_17468:
        /* <DEDUP_REMOVED lines=9> */
.L_x_17467:
        /* <DEDUP_REMOVED lines=15> */
.L_x_17473:
        /* <DEDUP_REMOVED lines=12> */
.L_x_17474:
        /* <DEDUP_REMOVED lines=43> */
.L_x_17472:
        /* <DEDUP_REMOVED lines=9> */
.L_x_17471:
        /* <DEDUP_REMOVED lines=15> */
.L_x_17477:
        /* <DEDUP_REMOVED lines=12> */
.L_x_17478:
        /* <DEDUP_REMOVED lines=43> */
.L_x_17476:
        /* <DEDUP_REMOVED lines=9> */
.L_x_17475:
        /* <DEDUP_REMOVED lines=15> */
.L_x_17480:
        /* <DEDUP_REMOVED lines=12> */
.L_x_17481:
        /* <DEDUP_REMOVED lines=43> */
.L_x_17479:
        /* <DEDUP_REMOVED lines=9> */
.L_x_17463:
[----:B------:R-:W-:-:S05]  /*8bd0*/  IADD3 R21, PT, PT, R77, 0x200, RZ ;  /* 0x000002004d157810 */ /* 0x000fca0007ffe0ff */
[----:B------:R-:W-:-:S05]  /*8be0*/  IMAD.WIDE.U32 R20, R21, 0x10, R42 ;  /* 0x0000001015147825 */ /* 0x000fca00078e002a */
        /* <DEDUP_REMOVED lines=8> */
[----:B------:R-:W-:-:S03]  /*8c70*/  IADD3 R23, PT, PT, R72, 0x200, RZ ;  /* 0x0000020048177810 */ /* 0x000fc60007ffe0ff */
[----:B------:R-:W-:Y:S01]  /*8c80*/  IMAD R22, R25, 0x100, R22 ;  /* 0x0000010019167824 */ /* 0x000fe200078e0216 */
[----:B------:R-:W-:-:S05]  /*8c90*/  LOP3.LUT R25, R49, 0xff, RZ, 0xc0, !PT ;  /* 0x000000ff31197812 */ /* 0x000fca00078ec0ff */
[----:B------:R-:W-:Y:S02]  /*8ca0*/  IMAD.IADD R25, R22, 0x1, R25 ;  /* 0x0000000116197824 */ /* 0x000fe400078e0219 */
[----:B0-----:R-:W-:-:S05]  /*8cb0*/  IMAD.WIDE.U32 R20, R23, 0x4, R20 ;  /* 0x0000000417147825 */ /* 0x001fca00078e0014 */
[----:B------:R1:W-:Y:S02]  /*8cc0*/  STG.E desc[UR12][R20.64], R25 ;  /* 0x0000001914007986 */ /* 0x0003e4000c10190c */
.L_x_17482:
[----:B------:R-:W-:Y:S05]  /*8cd0*/  @!P0 BRA `(.L_x_17483) ;  /* 0x0000000000108947 */ /* 0x000fea0003800000 */
[----:B------:R-:W2:Y:S01]  /*8ce0*/  LDC.64 R4, c[0x0][0x390] ;  /* 0x0000e400ff047b82 */ /* 0x000ea20000000a00 */
[----:B------:R-:W-:-:S05]  /*8cf0*/  IADD3 R7, PT, PT, R72, 0x300, RZ ;  /* 0x0000030048077810 */ /* 0x000fca0007ffe0ff */
[----:B--2---:R-:W-:-:S06]  /*8d00*/  IMAD.WIDE.U32 R4, R7, 0x10, R4 ;  /* 0x0000001007047825 */ /* 0x004fcc00078e0004 */
[----:B------:R-:W5:Y:S02]  /*8d10*/  LDG.E.128 R4, desc[UR12][R4.64] ;  /* 0x0000000c04047981 */ /* 0x000f64000c1e1d00 */
.L_x_17483:
[----:B------:R-:W-:Y:S05]  /*8d20*/  BRA.U !UP0, `(.L_x_17484) ;  /* 0x0000001508447547 */ /* 0x000fea000b800000 */
[----:B01----:R-:W0:Y:S01]  /*8d30*/  LDC.64 R20, c[0x0][0x3a0] ;  /* 0x0000e800ff147b82 */ /* 0x003e220000000a00 */
[----:B------:R-:W-:-:S04]  /*8d40*/  VIADD R23, R77, 0x300 ;  /* 0x000003004d177836 */ /* 0x000fc80000000000 */
[----:B0-----:R-:W-:-:S06]  /*8d50*/  IMAD.WIDE.U32 R22, R23, 0x10, R20 ;  /* 0x0000001017167825 */ /* 0x001fcc00078e0014 */
[----:B------:R-:W5:Y:S01]  /*8d60*/  LDG.E.128 R20, desc[UR12][R22.64] ;  /* 0x0000000c16147981 */ /* 0x000f62000c1e1d00 */
[----:B------:R-:W-:-:S13]  /*8d70*/  ISETP.GT.AND P1, PT, R67, RZ, PT ;  /* 0x000000ff4300720c */ /* 0x000fda0003f24270 */
        /* <DEDUP_REMOVED lines=18> */
.L_x_17487:
        /* <DEDUP_REMOVED lines=12> */
.L_x_17488:
        /* <DEDUP_REMOVED lines=43> */
.L_x_17486:
        /* <DEDUP_REMOVED lines=10> */
.L_x_17485:
        /* <DEDUP_REMOVED lines=18> */
.L_x_17491:
        /* <DEDUP_REMOVED lines=12> */
.L_x_17492:
        /* <DEDUP_REMOVED lines=43> */
.L_x_17490:
[----:B------:R-:W-:Y:S01]  /*9740*/  I2FP.F32.U32 R25, R26 ;  /* 0x0000001a00197245 */ /* 0x000fe20000201000 */
[----:B-----5:R-:W-:Y:S01]  /*9750*/  FMUL.FTZ R27, R5, UR17 ;  /* 0x00000011051b7c20 */ /* 0x020fe20008410000 */
[----:B------:R-:W-:-:S05]  /*9760*/  MOV R26, 0x2f800000 ;  /* 0x2f800000001a7802 */ /* 0x000fca0000000f00 */
[----:B------:R-:W-:Y:S01]  /*9770*/  FFMA.FTZ R25, R25, R26, 1.1641532182693481445e-10 ;  /* 0x2f00000019197423 */ /* 0x000fe2000001001a */
[----:B------:R-:W-:-:S04]  /*9780*/  FMUL.FTZ R26, R27, UR16 ;  /* 0x000000101b1a7c20 */ /* 0x000fc80008410000 */
[----:B------:R-:W-:-:S04]  /*9790*/  FSETP.GTU.FTZ.AND P2, PT, R25, UR23, PT ;  /* 0x0000001719007c0b */ /* 0x000fc8000bf5c000 */
[----:B------:R-:W-:Y:S02]  /*97a0*/  FSEL R26, R26, RZ, !P2 ;  /* 0x000000ff1a1a7208 */ /* 0x000fe40005000000 */
[----:B------:R-:W-:-:S03]  /*97b0*/  SEL R25, RZ, 0x1, P2 ;  /* 0x00000001ff197807 */ /* 0x000fc60001000000 */
[----:B------:R-:W-:Y:S01]  /*97c0*/  FADD.FTZ R21, R21, R26 ;  /* 0x0000001a15157221 */ /* 0x000fe20000010000 */
[----:B------:R-:W-:-:S07]  /*97d0*/  PRMT R51, R25, 0x7610, R51 ;  /* 0x0000761019337816 */ /* 0x000fce0000000033 */
.L_x_17489:
        /* <DEDUP_REMOVED lines=18> */
.L_x_17495:
        /* <DEDUP_REMOVED lines=12> */
.L_x_17496:
        /* <DEDUP_REMOVED lines=43> */
.L_x_17494:
        /* <DEDUP_REMOVED lines=10> */
.L_x_17493:
        /* <DEDUP_REMOVED lines=18> */
.L_x_17499:
        /* <DEDUP_REMOVED lines=12> */
.L_x_17500:
        /* <DEDUP_REMOVED lines=41> */
[----:B------:R-:W-:-:S07]  /*a180*/  IMAD.MOV.U32 R24, RZ, RZ, R66 ;  /* 0x000000ffff187224 */ /* 0x000fce00078e0042 */
.L_x_17498:
        /* <DEDUP_REMOVED lines=9> */
[----:B------:R-:W-:Y:S01]  /*a220*/  PRMT R53, R24, 0x7610, R53 ;  /* 0x0000761018357816 */ /* 0x000fe20000000035 */
[----:B------:R-:W-:Y:S06]  /*a230*/  BRA `(.L_x_17497) ;  /* 0x0000001000fc7947 */ /* 0x000fec0003800000 */
.L_x_17484:
[----:B01----:R-:W-:Y:S01]  /*a240*/  HFMA2 R20, -RZ, RZ, 0, 0 ;  /* 0x00000000ff147431 */ /* 0x003fe200000001ff */
        /* <DEDUP_REMOVED lines=18> */
.L_x_17503:
        /* <DEDUP_REMOVED lines=12> */
.L_x_17504:
        /* <DEDUP_REMOVED lines=42> */
.L_x_17502:
        /* <DEDUP_REMOVED lines=9> */
.L_x_17501:
        /* <DEDUP_REMOVED lines=15> */
.L_x_17507:
        /* <DEDUP_REMOVED lines=12> */
.L_x_17508:
        /* <DEDUP_REMOVED lines=43> */
.L_x_17506:
        /* <DEDUP_REMOVED lines=9> */
.L_x_17505:
        /* <DEDUP_REMOVED lines=15> */
.L_x_17511:
        /* <DEDUP_REMOVED lines=12> */
.L_x_17512:
        /* <DEDUP_REMOVED lines=43> */
.L_x_17510:
        /* <DEDUP_REMOVED lines=9> */
.L_x_17509:
        /* <DEDUP_REMOVED lines=15> */
.L_x_17514:
        /* <DEDUP_REMOVED lines=12> */
.L_x_17515:
        /* <DEDUP_REMOVED lines=43> */
.L_x_17513:
        /* <DEDUP_REMOVED lines=9> */
.L_x_17497:
[----:B------:R-:W-:-:S04]  /*b630*/  VIADD R25, R77, 0x300 ;  /* 0x000003004d197836 */ /* 0x000fc80000000000 */
        /* <DEDUP_REMOVED lines=9> */
[----:B------:R-:W-:-:S03]  /*b6d0*/  IADD3 R27, PT, PT, R72, 0x300, RZ ;  /* 0x00000300481b7810 */ /* 0x000fc60007ffe0ff */
[----:B------:R-:W-:Y:S01]  /*b6e0*/  IMAD R26, R29, 0x100, R26 ;  /* 0x000001001d1a7824 */ /* 0x000fe200078e021a */
[----:B------:R-:W-:-:S04]  /*b6f0*/  LOP3.LUT R29, R49, 0xff, RZ, 0xc0, !PT ;  /* 0x000000ff311d7812 */ /* 0x000fc800078ec0ff */
[----:B------:R-:W-:Y:S01]  /*b700*/  IADD3 R29, PT, PT, R26, R29, RZ ;  /* 0x0000001d1a1d7210 */ /* 0x000fe20007ffe0ff */
[----:B0-----:R-:W-:-:S05]  /*b710*/  IMAD.WIDE.U32 R24, R27, 0x4, R24 ;  /* 0x000000041b187825 */ /* 0x001fca00078e0018 */
[----:B------:R1:W-:Y:S02]  /*b720*/  STG.E desc[UR12][R24.64], R29 ;  /* 0x0000001d18007986 */ /* 0x0003e4000c10190c */
.L_x_17516:
[----:B------:R-:W-:Y:S05]  /*b730*/  @!P0 BRA `(.L_x_17517) ;  /* 0x0000000000108947 */ /* 0x000fea0003800000 */
[----:B------:R-:W2:Y:S01]  /*b740*/  LDC.64 R4, c[0x0][0x390] ;  /* 0x0000e400ff047b82 */ /* 0x000ea20000000a00 */
[----:B------:R-:W-:-:S04]  /*b750*/  VIADD R7, R72, 0x400 ;  /* 0x0000040048077836 */ /* 0x000fc80000000000 */
[----:B--2---:R-:W-:-:S06]  /*b760*/  IMAD.WIDE.U32 R4, R7, 0x10, R4 ;  /* 0x0000001007047825 */ /* 0x004fcc00078e0004 */
[----:B------:R-:W5:Y:S02]  /*b770*/  LDG.E.128 R4, desc[UR12][R4.64] ;  /* 0x0000000c04047981 */ /* 0x000f64000c1e1d00 */
.L_x_17517:
[----:B------:R-:W-:Y:S05]  /*b780*/  BRA.U !UP0, `(.L_x_17518) ;  /* 0x0000001508487547 */ /* 0x000fea000b800000 */
[----:B01----:R-:W0:Y:S01]  /*b790*/  LDC.64 R24, c[0x0][0x3a0] ;  /* 0x0000e800ff187b82 */ /* 0x003e220000000a00 */
[----:B------:R-:W-:-:S05]  /*b7a0*/  IADD3 R27, PT, PT, R77, 0x400, RZ ;  /* 0x000004004d1b7810 */ /* 0x000fca0007ffe0ff */
        /* <DEDUP_REMOVED lines=21> */
.L_x_17521:
        /* <DEDUP_REMOVED lines=12> */
.L_x_17522:
        /* <DEDUP_REMOVED lines=43> */
.L_x_17520:
        /* <DEDUP_REMOVED lines=10> */
.L_x_17519:
        /* <DEDUP_REMOVED lines=18> */
.L_x_17525:
        /* <DEDUP_REMOVED lines=12> */
.L_x_17526:
        /* <DEDUP_REMOVED lines=43> */
.L_x_17524:
        /* <DEDUP_REMOVED lines=10> */
.L_x_17523:
        /* <DEDUP_REMOVED lines=18> */
.L_x_17529:
        /* <DEDUP_REMOVED lines=12> */
.L_x_17530:
        /* <DEDUP_REMOVED lines=43> */
.L_x_17528:
        /* <DEDUP_REMOVED lines=10> */
.L_x_17527:
        /* <DEDUP_REMOVED lines=18> */
.L_x_17533:
        /* <DEDUP_REMOVED lines=12> */
.L_x_17534:
        /* <DEDUP_REMOVED lines=43> */
.L_x_17532:
[----:B------:R-:W-:Y:S01]  /*cc00*/  I2FP.F32.U32 R28, R28 ;  /* 0x0000001c001c7245 */ /* 0x000fe20000201000 */
[----:B-----5:R-:W-:Y:S01]  /*cc10*/  FMUL.FTZ R30, R7, UR17 ;  /* 0x00000011071e7c20 */ /* 0x020fe20008410000 */
[----:B------:R-:W-:-:S03]  /*cc20*/  MOV R29, 0x2f800000 ;  /* 0x2f800000001d7802 */ /* 0x000fc60000000f00 */
[----:B------:R-:W-:Y:S02]  /*cc30*/  FMUL.FTZ R30, R30, UR16 ;  /* 0x000000101e1e7c20 */ /* 0x000fe40008410000 */
[----:B------:R-:W-:-:S05]  /*cc40*/  FFMA.FTZ R28, R28, R29, 1.1641532182693481445e-10 ;  /* 0x2f0000001c1c7423 */ /* 0x000fca000001001d */
[----:B------:R-:W-:-:S04]  /*cc50*/  FSETP.GTU.FTZ.AND P1, PT, R28, UR23, PT ;  /* 0x000000171c007c0b */ /* 0x000fc8000bf3c000 */
[----:B------:R-:W-:Y:S02]  /*cc60*/  FSEL R30, R30, RZ, !P1 ;  /* 0x000000ff1e1e7208 */ /* 0x000fe40004800000 */
[----:B------:R-:W-:-:S03]  /*cc70*/  SEL R28, RZ, 0x1, P1 ;  /* 0x00000001ff1c7807 */ /* 0x000fc60000800000 */
[----:B------:R-:W-:Y:S01]  /*cc80*/  FADD.FTZ R27, R27, R30 ;  /* 0x0000001e1b1b7221 */ /* 0x000fe20000010000 */
[----:B------:R-:W-:Y:S01]  /*cc90*/  PRMT R53, R28, 0x7610, R53 ;  /* 0x000076101c357816 */ /* 0x000fe20000000035 */
[----:B------:R-:W-:Y:S06]  /*cca0*/  BRA `(.L_x_17531) ;  /* 0x0000001400007947 */ /* 0x000fec0003800000 */
.L_x_17518:
[----:B------:R-:W-:Y:S01]  /*ccb0*/  IMAD.MOV.U32 R26, RZ, RZ, R28 ;  /* 0x000000ffff1a7224 */ /* 0x000fe200078e001c */
[----:B------:R-:W-:Y:S01]  /*ccc0*/  MOV R78, R74 ;  /* 0x0000004a004e7202 */ /* 0x000fe20000000f00 */
[----:B01----:R-:W-:Y:S01]  /*ccd0*/  IMAD.MOV.U32 R24, RZ, RZ, RZ ;  /* 0x000000ffff187224 */ /* 0x003fe200078e00ff */
        /* <DEDUP_REMOVED lines=16> */
.L_x_17537:
        /* <DEDUP_REMOVED lines=12> */
.L_x_17538:
        /* <DEDUP_REMOVED lines=43> */
.L_x_17536:
[----:B------:R-:W-:Y:S02]  /*d150*/  I2FP.F32.U32 R24, R24 ;  /* 0x0000001800187245 */ /* 0x000fe40000201000 */
[----:B------:R-:W-:-:S05]  /*d160*/  MOV R25, 0x2f800000 ;  /* 0x2f80000000197802 */ /* 0x000fca0000000f00 */
[----:B------:R-:W-:Y:S01]  /*d170*/  FFMA.FTZ R24, R24, R25, 1.1641532182693481445e-10 ;  /* 0x2f00000018187423 */ /* 0x000fe20000010019 */
[----:B-----5:R-:W-:-:S04]  /*d180*/  FMUL.FTZ R25, R4, UR17 ;  /* 0x0000001104197c20 */ /* 0x020fc80008410000 */
[----:B------:R-:W-:Y:S01]  /*d190*/  FSETP.GTU.FTZ.AND P1, PT, R24, UR23, PT ;  /* 0x0000001718007c0b */ /* 0x000fe2000bf3c000 */
[----:B------:R-:W-:-:S03]  /*d1a0*/  FMUL.FTZ R24, R25, UR16 ;  /* 0x0000001019187c20 */ /* 0x000fc60008410000 */
[----:B------:R-:W-:Y:S02]  /*d1b0*/  SEL R25, RZ, 0x1, P1 ;  /* 0x00000001ff197807 */ /* 0x000fe40000800000 */
[----:B------:R-:W-:Y:S02]  /*d1c0*/  FSEL R24, R24, RZ, !P1 ;  /* 0x000000ff18187208 */ /* 0x000fe40004800000 */
[----:B------:R-:W-:-:S07]  /*d1d0*/  PRMT R49, R25, 0x7610, R49 ;  /* 0x0000761019317816 */ /* 0x000fce0000000031 */
.L_x_17535:
        /* <DEDUP_REMOVED lines=15> */
.L_x_17541:
        /* <DEDUP_REMOVED lines=12> */
.L_x_17542:
        /* <DEDUP_REMOVED lines=43> */
.L_x_17540:
        /* <DEDUP_REMOVED lines=9> */
.L_x_17539:
        /* <DEDUP_REMOVED lines=15> */
.L_x_17545:
        /* <DEDUP_REMOVED lines=12> */
.L_x_17546:
        /* <DEDUP_REMOVED lines=43> */
.L_x_17544:
        /* <DEDUP_REMOVED lines=9> */
.L_x_17543:
        /* <DEDUP_REMOVED lines=15> */
.L_x_17548:
        /* <DEDUP_REMOVED lines=12> */
.L_x_17549:
        /* <DEDUP_REMOVED lines=43> */
.L_x_17547:
        /* <DEDUP_REMOVED lines=9> */
.L_x_17531:
[----:B------:R-:W-:Y:S01]  /*e0b0*/  VIADD R29, R77, 0x400 ;  /* 0x000004004d1d7836 */ /* 0x000fe20000000000 */
[----:B------:R-:W-:-:S03]  /*e0c0*/  IADD3 R76, PT, PT, R72, 0x500, RZ ;  /* 0x00000500484c7810 */ /* 0x000fc60007ffe0ff */
[----:B------:R-:W-:-:S05]  /*e0d0*/  IMAD.WIDE.U32 R28, R29, 0x10, R42 ;  /* 0x000000101d1c7825 */ /* 0x000fca00078e002a */
[----:B-----5:R0:W-:Y:S01]  /*e0e0*/  STG.E.128 desc[UR12][R28.64], R24 ;  /* 0x000000181c007986 */ /* 0x0201e2000c101d0c */
[----:B------:R-:W-:Y:S05]  /*e0f0*/  @!P0 BRA `(.L_x_17550) ;  /* 0x0000000000308947 */ /* 0x000fea0003800000 */
[----:B0-----:R-:W0:Y:S01]  /*e100*/  LDC.64 R28, c[0x0][0x3b0] ;  /* 0x0000ec00ff1c7b82 */ /* 0x001e220000000a00 */
[----:B------:R-:W-:Y:S01]  /*e110*/  IMAD.U32 R31, R52, 0x10000, RZ ;  /* 0x00010000341f7824 */ /* 0x000fe200078e00ff */
[----:B------:R-:W-:Y:S02]  /*e120*/  LOP3.LUT R30, R53, 0xffff, RZ, 0xc0, !PT ;  /* 0x0000ffff351e7812 */ /* 0x000fe400078ec0ff */
[----:B------:R-:W-:Y:S02]  /*e130*/  LOP3.LUT R69, R51, 0xff, RZ, 0xc0, !PT ;  /* 0x000000ff33457812 */ /* 0x000fe400078ec0ff */
[----:B------:R-:W-:-:S04]  /*e140*/  LOP3.LUT R31, R31, 0xff0000, RZ, 0xc0, !PT ;  /* 0x00ff00001f1f7812 */ /* 0x000fc800078ec0ff */
[----:B------:R-:W-:Y:S01]  /*e150*/  LEA R30, R30, R31, 0x18 ;  /* 0x0000001f1e1e7211 */ /* 0x000fe200078ec0ff */
[----:B------:R-:W-:-:S03]  /*e160*/  VIADD R31, R72, 0x400 ;  /* 0x00000400481f7836 */ /* 0x000fc60000000000 */
[----:B------:R-:W-:Y:S02]  /*e170*/  LEA R30, R69, R30, 0x8 ;  /* 0x0000001e451e7211 */ /* 0x000fe400078e40ff */
[----:B------:R-:W-:-:S05]  /*e180*/  LOP3.LUT R69, R49, 0xff, RZ, 0xc0, !PT ;  /* 0x000000ff31457812 */ /* 0x000fca00078ec0ff */
[----:B------:R-:W-:Y:S02]  /*e190*/  IMAD.IADD R69, R30, 0x1, R69 ;  /* 0x000000011e457824 */ /* 0x000fe400078e0245 */
[----:B0-----:R-:W-:-:S05]  /*e1a0*/  IMAD.WIDE.U32 R28, R31, 0x4, R28 ;  /* 0x000000041f1c7825 */ /* 0x001fca00078e001c */
[----:B------:R1:W-:Y:S02]  /*e1b0*/  STG.E desc[UR12][R28.64], R69 ;  /* 0x000000451c007986 */ /* 0x0003e4000c10190c */
.L_x_17550:
[----:B------:R-:W-:Y:S05]  /*e1c0*/  @!P0 BRA `(.L_x_17551) ;  /* 0x00000000000c8947 */ /* 0x000fea0003800000 */
[----:B------:R-:W2:Y:S02]  /*e1d0*/  LDC.64 R4, c[0x0][0x390] ;  /* 0x0000e400ff047b82 */ /* 0x000ea40000000a00 */
[----:B--2---:R-:W-:-:S06]  /*e1e0*/  IMAD.WIDE.U32 R4, R76, 0x10, R4 ;  /* 0x000000104c047825 */ /* 0x004fcc00078e0004 */
[----:B------:R-:W5:Y:S02]  /*e1f0*/  LDG.E.128 R4, desc[UR12][R4.64] ;  /* 0x0000000c04047981 */ /* 0x000f64000c1e1d00 */
.L_x_17551:
[----:B------:R-:W-:Y:S01]  /*e200*/  IADD3 R77, PT, PT, R77, 0x500, RZ ;  /* 0x000005004d4d7810 */ /* 0x000fe20007ffe0ff */
[----:B------:R-:W-:Y:S06]  /*e210*/  BRA.U !UP0, `(.L_x_17552) ;  /* 0x0000001508407547 */ /* 0x000fec000b800000 */
[----:B01----:R-:W0:Y:S02]  /*e220*/  LDC.64 R28, c[0x0][0x3a0] ;  /* 0x0000e800ff1c7b82 */ /* 0x003e240000000a00 */
        /* <DEDUP_REMOVED lines=21> */
.L_x_17555:
        /* <DEDUP_REMOVED lines=12> */
.L_x_17556:
        /* <DEDUP_REMOVED lines=42> */
.L_x_17554:
        /* <DEDUP_REMOVED lines=10> */
.L_x_17553:
        /* <DEDUP_REMOVED lines=18> */
.L_x_17559:
        /* <DEDUP_REMOVED lines=12> */
.L_x_17560:
        /* <DEDUP_REMOVED lines=43> */
.L_x_17558:
        /* <DEDUP_REMOVED lines=10> */
.L_x_17557:
        /* <DEDUP_REMOVED lines=18> */
.L_x_17563:
        /* <DEDUP_REMOVED lines=12> */
.L_x_17564:
        /* <DEDUP_REMOVED lines=43> */
.L_x_17562:
        /* <DEDUP_REMOVED lines=10> */
.L_x_17561:
        /* <DEDUP_REMOVED lines=18> */
.L_x_17567:
        /* <DEDUP_REMOVED lines=12> */
.L_x_17568:
        /* <DEDUP_REMOVED lines=43> */
.L_x_17566:
        /* <DEDUP_REMOVED lines=11> */
.L_x_17552:
        /* <DEDUP_REMOVED lines=19> */
.L_x_17571:
        /* <DEDUP_REMOVED lines=12> */
.L_x_17572:
        /* <DEDUP_REMOVED lines=42> */
.L_x_17570:
        /* <DEDUP_REMOVED lines=9> */
.L_x_17569:
        /* <DEDUP_REMOVED lines=15> */
.L_x_17575:
        /* <DEDUP_REMOVED lines=12> */
.L_x_17576:
        /* <DEDUP_REMOVED lines=43> */
.L_x_17574:
        /* <DEDUP_REMOVED lines=9> */
.L_x_17573:
        /* <DEDUP_REMOVED lines=15> */
.L_x_17579:
        /* <DEDUP_REMOVED lines=12> */
.L_x_17580:
        /* <DEDUP_REMOVED lines=43> */
.L_x_17578:
        /* <DEDUP_REMOVED lines=9> */
.L_x_17577:
        /* <DEDUP_REMOVED lines=15> */
.L_x_17582:
        /* <DEDUP_REMOVED lines=12> */
.L_x_17583:
        /* <DEDUP_REMOVED lines=43> */
.L_x_17581:
[----:B------:R-:W-:Y:S01]  /*10a80*/  I2FP.F32.U32 R31, R31 ;  /* 0x0000001f001f7245 */ /* 0x000fe20000201000 */
[----:B------:R-:W-:Y:S02]  /*10a90*/  HFMA2 R68, -RZ, RZ, 0.1171875, 0 ;  /* 0x2f800000ff447431 */ /* 0x000fe400000001ff */
[----:B-----5:R-:W-:-:S03]  /*10aa0*/  FMUL.FTZ R67, R7, UR17 ;  /* 0x0000001107437c20 */ /* 0x020fc60008410000 */
[----:B------:R-:W-:-:S05]  /*10ab0*/  FFMA.FTZ R31, R31, R68, 1.1641532182693481445e-10 ;  /* 0x2f0000001f1f7423 */ /* 0x000fca0000010044 */
[----:B------:R-:W-:Y:S01]  /*10ac0*/  FSETP.GTU.FTZ.AND P1, PT, R31, UR23, PT ;  /* 0x000000171f007c0b */ /* 0x000fe2000bf3c000 */
[----:B------:R-:W-:-:S03]  /*10ad0*/  FMUL.FTZ R31, R67, UR16 ;  /* 0x00000010431f7c20 */ /* 0x000fc60008410000 */
[----:B------:R-:W-:Y:S02]  /*10ae0*/  SEL R67, RZ, 0x1, P1 ;  /* 0x00000001ff437807 */ /* 0x000fe40000800000 */
[----:B------:R-:W-:Y:S02]  /*10af0*/  FSEL R31, R31, RZ, !P1 ;  /* 0x000000ff1f1f7208 */ /* 0x000fe40004800000 */
[----:B------:R-:W-:-:S07]  /*10b00*/  PRMT R53, R67, 0x7610, R53 ;  /* 0x0000761043357816 */ /* 0x000fce0000000035 */
.L_x_17565:
[----:B------:R-:W-:Y:S01]  /*10b10*/  FADD.FTZ R68, RZ, R8 ;  /* 0x00000008ff447221 */ /* 0x000fe20000010000 */
[----:B------:R-:W-:-:S04]  /*10b20*/  IMAD.WIDE.U32 R42, R77, 0x10, R42 ;  /* 0x000000104d2a7825 */ /* 0x000fc800078e002a */
[----:B------:R-:W-:Y:S01]  /*10b30*/  FADD.FTZ R67, R68, R9 ;  /* 0x0000000944437221 */ /* 0x000fe20000010000 */
[----:B-----5:R0:W-:Y:S03]  /*10b40*/  STG.E.128 desc[UR12][R42.64], R28 ;  /* 0x0000001c2a007986 */ /* 0x0201e6000c101d0c */
        /* <DEDUP_REMOVED lines=23> */
[----:B------:R-:W0:Y:S01]  /*10cc0*/  LDC.64 R42, c[0x0][0x3b0] ;  /* 0x0000ec00ff2a7b82 */ /* 0x000e220000000a00 */
[----:B------:R-:W-:Y:S01]  /*10cd0*/  IMAD.U32 R69, R52, 0x10000, RZ ;  /* 0x0001000034457824 */ /* 0x000fe200078e00ff */
[----:B------:R-:W-:Y:S02]  /*10ce0*/  LOP3.LUT R67, R53, 0xffff, RZ, 0xc0, !PT ;  /* 0x0000ffff35437812 */ /* 0x000fe400078ec0ff */
[----:B------:R-:W-:Y:S02]  /*10cf0*/  LOP3.LUT R72, R51, 0xff, RZ, 0xc0, !PT ;  /* 0x000000ff33487812 */ /* 0x000fe400078ec0ff */
[----:B------:R-:W-:-:S04]  /*10d00*/  LOP3.LUT R70, R69, 0xff0000, RZ, 0xc0, !PT ;  /* 0x00ff000045467812 */ /* 0x000fc800078ec0ff */
[----:B------:R-:W-:Y:S02]  /*10d10*/  LEA R67, R67, R70, 0x18 ;  /* 0x0000004643437211 */ /* 0x000fe400078ec0ff */
[----:B------:R-:W-:-:S03]  /*10d20*/  LOP3.LUT R70, R49, 0xff, RZ, 0xc0, !PT ;  /* 0x000000ff31467812 */ /* 0x000fc600078ec0ff */
[----:B------:R-:W-:-:S05]  /*10d30*/  IMAD R67, R72, 0x100, R67 ;  /* 0x0000010048437824 */ /* 0x000fca00078e0243 */
[----:B------:R-:W-:Y:S01]  /*10d40*/  IADD3 R67, PT, PT, R67, R70, RZ ;  /* 0x0000004643437210 */ /* 0x000fe20007ffe0ff */
[----:B0-----:R-:W-:-:S05]  /*10d50*/  IMAD.WIDE.U32 R42, R76, 0x4, R42 ;  /* 0x000000044c2a7825 */ /* 0x001fca00078e002a */
[----:B------:R0:W-:Y:S02]  /*10d60*/  STG.E desc[UR12][R42.64], R67 ;  /* 0x000000432a007986 */ /* 0x0001e4000c10190c */
.L_x_17584:
        /* <DEDUP_REMOVED lines=82> */
.L_x_17586:
[----:B------:R-:W-:Y:S05]  /*11290*/  BSYNC.RECONVERGENT B0 ;  /* 0x0000000000007941 */ /* 0x000fea0003800200 */
.L_x_17585:
        /* <DEDUP_REMOVED lines=12> */
.L_x_17588:
[----:B------:R-:W-:Y:S05]  /*11360*/  BSYNC.RECONVERGENT B0 ;  /* 0x0000000000007941 */ /* 0x000fea0003800200 */
.L_x_17587:
[----:B------:R-:W1:Y:S01]  /*11370*/  SHFL.DOWN PT, R68, R71, 0x4, 0x1f ;  /* 0x08801f0047447f89 */ /* 0x000e6200000e0000 */
[----:B------:R-:W-:Y:S01]  /*11380*/  ISETP.NE.AND P0, PT, R65, RZ, PT ;  /* 0x000000ff4100720c */ /* 0x000fe20003f05270 */
[----:B------:R-:W-:Y:S01]  /*11390*/  UISETP.GE.AND UP0, UPT, UR6, 0x1, UPT ;  /* 0x000000010600788c */ /* 0x000fe2000bf06270 */
        /* <DEDUP_REMOVED lines=42> */
[----:B------:R-:W-:Y:S02]  /*11640*/  MOV R75, UR7 ;  /* 0x00000007004b7c02 */ /* 0x000fe40008000f00 */
        /* <DEDUP_REMOVED lines=15> */
[----:B--2---:R-:W-:Y:S01]  /*11740*/  FFMA.FTZ R67, R70, UR25, R71 ;  /* 0x0000001946437c23 */ /* 0x004fe20008010047 */
[----:B------:R-:W-:-:S03]  /*11750*/  IMAD.U32 R71, RZ, RZ, UR7 ;  /* 0x00000007ff477e24 */ /* 0x000fc6000f8e00ff */
[----:B------:R-:W-:Y:S01]  /*11760*/  FADD.FTZ R67, R67, R76 ;  /* 0x0000004c43437221 */ /* 0x000fe20000010000 */
[----:B---3--:R-:W-:-:S05]  /*11770*/  @!P0 IMAD.WIDE R68, R71, 0x4, R68 ;  /* 0x0000000447448825 */ /* 0x008fca00078e0244 */
[----:B------:R-:W0:Y:S01]  /*11780*/  MUFU.RSQ R67, R67 ;  /* 0x0000004300437308 */ /* 0x000e220000001400 */
[----:B------:R1:W-:Y:S04]  /*11790*/  @!P0 STG.E desc[UR12][R68.64], R73 ;  /* 0x0000004944008986 */ /* 0x0003e8000c10190c */
[----:B0-----:R1:W-:Y:S01]  /*117a0*/  @!P0 STG.E desc[UR12][R42.64], R67 ;  /* 0x000000432a008986 */ /* 0x0013e2000c10190c */
[----:B------:R-:W-:Y:S05]  /*117b0*/  BRA.U !UP0, `(.L_x_17589) ;  /* 0x0000000908447547 */ /* 0x000fea000b800000 */
[----:B------:R-:W-:Y:S01]  /*117c0*/  UIADD3 UR4, UPT, UPT, UR6, -0x1, URZ ;  /* 0xffffffff06047890 */ /* 0x000fe2000fffe0ff */
[----:B-1----:R-:W-:Y:S01]  /*117d0*/  FSEL R43, R73, RZ, !P1 ;  /* 0x000000ff492b7208 */ /* 0x002fe20004800000 */
[----:B------:R-:W-:Y:S02]  /*117e0*/  HADD2.F32 R102, -RZ, R62.H1_H1 ;  /* 0x3000003eff667230 */ /* 0x000fe40000004100 */
[----:B------:R-:W-:Y:S01]  /*117f0*/  UIMAD UR4, UR4, UR22, URZ ;  /* 0x00000016040472a4 */ /* 0x000fe2000f8e02ff */
[----:B------:R-:W-:Y:S02]  /*11800*/  HADD2.F32 R104, -RZ, R64.H1_H1 ;  /* 0x30000040ff687230 */ /* 0x000fe40000004100 */
[C---:B------:R-:W-:Y:S01]  /*11810*/  FADD.FTZ R76, -R43.reuse, R20 ;  /* 0x000000142b4c7221 */ /* 0x040fe20000010100 */
[C---:B------:R-:W-:Y:S01]  /*11820*/  FADD.FTZ R90, -R43.reuse, R22 ;  /* 0x000000162b5a7221 */ /* 0x040fe20000010100 */
[----:B------:R-:W-:Y:S01]  /*11830*/  USHF.R.S32.HI UR5, URZ, 0x1f, UR4 ;  /* 0x0000001fff057899 */ /* 0x000fe20008011404 */
[C---:B------:R-:W-:Y:S01]  /*11840*/  FADD.FTZ R22, -R43.reuse, R26 ;  /* 0x0000001a2b167221 */ /* 0x040fe20000010100 */
[C---:B------:R-:W-:Y:S01]  /*11850*/  FADD.FTZ R20, -R43.reuse, R27 ;  /* 0x0000001b2b147221 */ /* 0x040fe20000010100 */
[C---:B------:R-:W-:Y:S01]  /*11860*/  FADD.FTZ R100, -R43.reuse, R8 ;  /* 0x000000082b647221 */ /* 0x040fe20000010100 */
[----:B------:R-:W-:Y:S01]  /*11870*/  ULEA.HI UR5, UR5, UR4, URZ, 0x2 ;  /* 0x0000000405057291 */ /* 0x000fe2000f8f10ff */
[----:B------:R-:W0:Y:S01]  /*11880*/  LDC.64 R26, c[0x0][0x428] ;  /* 0x00010a00ff1a7b82 */ /* 0x000e220000000a00 */
[C---:B------:R-:W-:Y:S01]  /*11890*/  FADD.FTZ R92, -R43.reuse, R14 ;  /* 0x0000000e2b5c7221 */ /* 0x040fe20000010100 */
[C---:B------:R-:W-:Y:S01]  /*118a0*/  FADD.FTZ R96, -R43.reuse, R9 ;  /* 0x000000092b607221 */ /* 0x040fe20000010100 */
[C---:B------:R-:W-:Y:S01]  /*118b0*/  FADD.FTZ R94, -R43.reuse, R10 ;  /* 0x0000000a2b5e7221 */ /* 0x040fe20000010100 */
[----:B------:R-:W-:Y:S01]  /*118c0*/  FADD.FTZ R98, -R43, R11 ;  /* 0x0000000b2b627221 */ /* 0x000fe20000010100 */
[----:B------:R-:W-:-:S02]  /*118d0*/  IMAD.U32 R14, RZ, RZ, UR5 ;  /* 0x00000005ff0e7e24 */ /* 0x000fc4000f8e00ff */
[----:B------:R-:W-:Y:S01]  /*118e0*/  FADD.FTZ R10, -R43, R12 ;  /* 0x0000000c2b0a7221 */ /* 0x000fe20000010100 */
[----:B------:R-:W-:Y:S02]  /*118f0*/  HADD2.F32 R9, -RZ, R64.H0_H0 ;  /* 0x20000040ff097230 */ /* 0x000fe40000004100 */
[----:B------:R-:W-:Y:S01]  /*11900*/  FMUL.FTZ R12, R67, R100 ;  /* 0x00000064430c7220 */ /* 0x000fe20000410000 */
[----:B------:R-:W-:Y:S01]  /*11910*/  HADD2.F32 R11, -RZ, R40.H0_H0 ;  /* 0x20000028ff0b7230 */ /* 0x000fe20000004100 */
[----:B------:R-:W-:Y:S01]  /*11920*/  LEA.HI.SX32 R65, R14, R65, 0x1e ;  /* 0x000000410e417211 */ /* 0x000fe200078ff2ff */
[----:B------:R-:W-:Y:S01]  /*11930*/  FADD.FTZ R42, -R43, R13 ;  /* 0x0000000d2b2a7221 */ /* 0x000fe20000010100 */
[----:B------:R-:W-:Y:S02]  /*11940*/  HADD2.F32 R14, -RZ, R63.H0_H0 ;  /* 0x2000003fff0e7230 */ /* 0x000fe40000004100 */
[----:B------:R-:W-:Y:S01]  /*11950*/  FMUL.FTZ R13, R67, R96 ;  /* 0x00000060430d7220 */ /* 0x000fe20000410000 */
[----:B------:R-:W-:Y:S01]  /*11960*/  FFMA.FTZ R12, R12, R9, R11 ;  /* 0x000000090c0c7223 */ /* 0x000fe2000001000b */
[----:B------:R-:W-:-:S02]  /*11970*/  HADD2.F32 R100, -RZ, R49.H1_H1 ;  /* 0x30000031ff647230 */ /* 0x000fc40000004100 */
[----:B------:R-:W-:Y:S01]  /*11980*/  FMUL.FTZ R94, R67, R94 ;  /* 0x0000005e435e7220 */ /* 0x000fe20000410000 */
[----:B------:R-:W-:Y:S02]  /*11990*/  HADD2.F32 R9, -RZ, R63.H1_H1 ;  /* 0x3000003fff097230 */ /* 0x000fe40000004100 */
[----:B------:R-:W-:Y:S01]  /*119a0*/  FADD.FTZ R70, -R43, R16 ;  /* 0x000000102b467221 */ /* 0x000fe20000010100 */
[----:B------:R-:W-:Y:S02]  /*119b0*/  HADD2.F32 R11, -RZ, R41.H0_H0 ;  /* 0x20000029ff0b7230 */ /* 0x000fe40000004100 */
[----:B------:R-:W-:Y:S01]  /*119c0*/  FFMA.FTZ R13, R13, R14, R100 ;  /* 0x0000000e0d0d7223 */ /* 0x000fe20000010064 */
[C---:B------:R-:W-:Y:S01]  /*119d0*/  FADD.FTZ R86, -R43.reuse, R18 ;  /* 0x000000122b567221 */ /* 0x040fe20000010100 */
[C---:B------:R-:W-:Y:S01]  /*119e0*/  FADD.FTZ R88, -R43.reuse, R24 ;  /* 0x000000182b587221 */ /* 0x040fe20000010100 */
[C---:B------:R-:W-:Y:S01]  /*119f0*/  FADD.FTZ R84, -R43.reuse, R15 ;  /* 0x0000000f2b547221 */ /* 0x040fe20000010100 */
[----:B------:R-:W-:Y:S01]  /*11a00*/  FFMA.FTZ R14, R94, R9, R11 ;  /* 0x000000095e0e7223 */ /* 0x000fe2000001000b */
        /* <DEDUP_REMOVED lines=17> */
[----:B------:R-:W-:Y:S01]  /*11b20*/  FFMA.FTZ R15, R15, R102, R104 ;  /* 0x000000660f0f7223 */ /* 0x000fe20000010068 */
[----:B0-----:R-:W-:-:S04]  /*11b30*/  IMAD.WIDE.U32 R10, R65, 0x10, R26 ;  /* 0x00000010410a7825 */ /* 0x001fc800078e001a */
[----:B------:R-:W-:Y:S01]  /*11b40*/  FFMA.FTZ R8, R9, R94, R96 ;  /* 0x0000005e09087223 */ /* 0x000fe20000010060 */
[----:B------:R-:W-:Y:S01]  /*11b50*/  FFMA.FTZ R9, R42, R31, R43 ;  /* 0x0000001f2a097223 */ /* 0x000fe2000001002b */
[C---:B------:R-:W-:Y:S01]  /*11b60*/  FMUL.FTZ R92, R67.reuse, R92 ;  /* 0x0000005c435c7220 */ /* 0x040fe20000410000 */
[----:B------:R-:W-:Y:S02]  /*11b70*/  HADD2.F32 R31, -RZ, R61.H1_H1 ;  /* 0x3000003dff1f7230 */ /* 0x000fe40000004100 */
[C---:B------:R-:W-:Y:S01]  /*11b80*/  FMUL.FTZ R84, R67.reuse, R84 ;  /* 0x0000005443547220 */ /* 0x040fe20000410000 */
[----:B------:R-:W-:Y:S02]  /*11b90*/  HADD2.F32 R43, -RZ, R39.H0_H0 ;  /* 0x20000027ff2b7230 */ /* 0x000fe40000004100 */
[C---:B------:R-:W-:Y:S01]  /*11ba0*/  FMUL.FTZ R17, R67.reuse, R16 ;  /* 0x0000001043117220 */ /* 0x040fe20000410000 */
[----:B------:R-:W-:Y:S02]  /*11bb0*/  HADD2.F32 R69, -RZ, R60.H1_H1 ;  /* 0x3000003cff457230 */ /* 0x000fe40000004100 */
[----:B------:R-:W-:Y:S01]  /*11bc0*/  FMUL.FTZ R29, R67, R72 ;  /* 0x00000048431d7220 */ /* 0x000fe20000410000 */
[----:B------:R-:W-:-:S02]  /*11bd0*/  HADD2.F32 R71, -RZ, R79.H1_H1 ;  /* 0x3000004fff477230 */ /* 0x000fc40000004100 */
        /* <DEDUP_REMOVED lines=13> */
[----:B------:R-:W-:Y:S01]  /*11cb0*/  FMUL.FTZ R67, R67, R18 ;  /* 0x0000001243437220 */ /* 0x000fe20000410000 */
[----:B------:R-:W-:-:S02]  /*11cc0*/  HADD2.F32 R87, -RZ, R37.H0_H0 ;  /* 0x20000025ff577230 */ /* 0x000fc40000004100 */
[----:B------:R-:W-:Y:S02]  /*11cd0*/  HADD2.F32 R77, -RZ, R59.H0_H0 ;  /* 0x2000003bff4d7230 */ /* 0x000fe40000004100 */
[----:B------:R-:W-:Y:S02]  /*11ce0*/  HADD2.F32 R85, -RZ, R80.H0_H0 ;  /* 0x20000050ff557230 */ /* 0x000fe40000004100 */
[----:B------:R-:W-:Y:S02]  /*11cf0*/  HADD2.F32 R18, -RZ, R58.H1_H1 ;  /* 0x3000003aff127230 */ /* 0x000fe40000004100 */
[----:B------:R-:W-:Y:S02]  /*11d00*/  HADD2.F32 R20, -RZ, R80.H1_H1 ;  /* 0x30000050ff147230 */ /* 0x000fe40000004100 */
[----:B------:R-:W-:Y:S02]  /*11d10*/  HADD2.F32 R28, -RZ, R57.H0_H0 ;  /* 0x20000039ff1c7230 */ /* 0x000fe40000004100 */
[----:B------:R-:W-:-:S02]  /*11d20*/  HADD2.F32 R30, -RZ, R81.H0_H0 ;  /* 0x20000051ff1e7230 */ /* 0x000fc40000004100 */
[----:B------:R-:W-:Y:S02]  /*11d30*/  HADD2.F32 R73, -RZ, R60.H0_H0 ;  /* 0x2000003cff497230 */ /* 0x000fe40000004100 */
[----:B0-----:R-:W-:Y:S02]  /*11d40*/  HADD2.F32 R15, -RZ, R59.H1_H1 ;  /* 0x3000003bff0f7230 */ /* 0x001fe40000004100 */
[----:B------:R-:W-:Y:S01]  /*11d50*/  FFMA.FTZ R10, R92, R31, R43 ;  /* 0x0000001f5c0a7223 */ /* 0x000fe2000001002b */
[----:B------:R-:W-:Y:S01]  /*11d60*/  FFMA.FTZ R11, R84, R69, R71 ;  /* 0x00000045540b7223 */ /* 0x000fe20000010047 */
[----:B------:R-:W-:Y:S02]  /*11d70*/  HADD2.F32 R31, -RZ, R58.H0_H0 ;  /* 0x2000003aff1f7230 */ /* 0x000fe40000004100 */
[----:B------:R-:W-:Y:S01]  /*11d80*/  FFMA.FTZ R13, R68, R77, R85 ;  /* 0x0000004d440d7223 */ /* 0x000fe20000010055 */
[----:B------:R-:W-:Y:S02]  /*11d90*/  HADD2.F32 R43, -RZ, R34.H0_H0 ;  /* 0x20000022ff2b7230 */ /* 0x000fe40000004100 */
[----:B------:R-:W-:Y:S01]  /*11da0*/  FFMA.FTZ R14, R86, R15, R87 ;  /* 0x0000000f560e7223 */ /* 0x000fe20000010057 */
[----:B------:R-:W-:-:S02]  /*11db0*/  HADD2.F32 R69, -RZ, R57.H1_H1 ;  /* 0x30000039ff457230 */ /* 0x000fc40000004100 */
[----:B------:R-:W-:Y:S01]  /*11dc0*/  FFMA.FTZ R15, R17, R18, R20 ;  /* 0x00000012110f7223 */ /* 0x000fe20000010014 */
[----:B------:R-:W-:Y:S02]  /*11dd0*/  HADD2.F32 R71, -RZ, R35.H0_H0 ;  /* 0x20000023ff477230 */ /* 0x000fe40000004100 */
[----:B------:R-:W-:Y:S01]  /*11de0*/  FFMA.FTZ R16, R16, R31, R43 ;  /* 0x0000001f10107223 */ /* 0x000fe2000001002b */
[----:B------:R-:W-:Y:S02]  /*11df0*/  HADD2.F32 R75, -RZ, R36.H0_H0 ;  /* 0x20000024ff4b7230 */ /* 0x000fe40000004100 */
[----:B------:R-:W-:Y:S01]  /*11e00*/  FFMA.FTZ R17, R29, R28, R30 ;  /* 0x0000001c1d117223 */ /* 0x000fe2000001001e */
[----:B------:R-:W-:Y:S02]  /*11e10*/  HADD2.F32 R42, -RZ, R56.H1_H1 ;  /* 0x30000038ff2a7230 */ /* 0x000fe40000004100 */
[----:B------:R-:W-:Y:S01]  /*11e20*/  FFMA.FTZ R18, R90, R69, R71 ;  /* 0x000000455a127223 */ /* 0x000fe20000010047 */
[----:B------:R-:W-:-:S02]  /*11e30*/  HADD2.F32 R68, -RZ, R81.H1_H1 ;  /* 0x30000051ff447230 */ /* 0x000fc40000004100 */
[----:B------:R-:W-:Y:S01]  /*11e40*/  FFMA.FTZ R12, R70, R73, R75 ;  /* 0x00000049460c7223 */ /* 0x000fe2000001004b */
[----:B------:R-:W-:Y:S02]  /*11e50*/  HADD2.F32 R43, -RZ, R55.H1_H1 ;  /* 0x30000037ff2b7230 */ /* 0x000fe40000004100 */
[----:B------:R-:W-:Y:S02]  /*11e60*/  HADD2.F32 R69, -RZ, R33.H0_H0 ;  /* 0x20000021ff457230 */ /* 0x000fe40000004100 */
[----:B------:R-:W-:Y:S01]  /*11e70*/  FFMA.FTZ R19, R19, R42, R68 ;  /* 0x0000002a13137223 */ /* 0x000fe20000010044 */
[----:B------:R-:W-:Y:S02]  /*11e80*/  HADD2.F32 R29, -RZ, R56.H0_H0 ;  /* 0x20000038ff1d7230 */ /* 0x000fe40000004100 */
[----:B------:R-:W-:Y:S02]  /*11e90*/  HADD2.F32 R31, -RZ, R32.H0_H0 ;  /* 0x20000020ff1f7230 */ /* 0x000fe40000004100 */
[----:B------:R-:W-:Y:S01]  /*11ea0*/  FFMA.FTZ R22, R22, R43, R69 ;  /* 0x0000002b16167223 */ /* 0x000fe20000010045 */
[----:B------:R-:W-:Y:S01]  /*11eb0*/  HADD2.F32 R71, -RZ, R54.H0_H0 ;  /* 0x20000036ff477230 */ /* 0x000fe20000004100 */
[----:B------:R-:W-:Y:S01]  /*11ec0*/  IADD3 R69, PT, PT, R65, 0x100, RZ ;  /* 0x0000010041457810 */ /* 0x000fe20007ffe0ff */
[----:B------:R-:W-:-:S02]  /*11ed0*/  HADD2.F32 R73, -RZ, R2.H0_H0 ;  /* 0x20000002ff497230 */ /* 0x000fc40000004100 */
[----:B------:R-:W-:Y:S01]  /*11ee0*/  FFMA.FTZ R20, R88, R29, R31 ;  /* 0x0000001d58147223 */ /* 0x000fe2000001001f */
[----:B------:R-:W-:Y:S01]  /*11ef0*/  HADD2.F32 R42, -RZ, R54.H1_H1 ;  /* 0x30000036ff2a7230 */ /* 0x000fe20000004100 */
[C---:B------:R-:W-:Y:S01]  /*11f00*/  IADD3 R31, PT, PT, R65.reuse, 0x300, RZ ;  /* 0x00000300411f7810 */ /* 0x040fe20007ffe0ff */
[--C-:B------:R-:W-:Y:S02]  /*11f10*/  HADD2.F32 R68, -RZ, R82.reuse.H1_H1 ;  /* 0x30000052ff447230 */ /* 0x100fe40000004100 */
[----:B------:R-:W-:Y:S01]  /*11f20*/  FFMA.FTZ R24, R24, R71, R73 ;  /* 0x0000004718187223 */ /* 0x000fe20000010049 */
[----:B------:R-:W-:Y:S01]  /*11f30*/  HADD2.F32 R28, -RZ, R55.H0_H0 ;  /* 0x20000037ff1c7230 */ /* 0x000fe20000004100 */
[----:B------:R-:W-:Y:S01]  /*11f40*/  IADD3 R71, PT, PT, R65, 0x500, RZ ;  /* 0x0000050041477810 */ /* 0x000fe20007ffe0ff */
[----:B------:R-:W-:Y:S02]  /*11f50*/  HADD2.F32 R30, -RZ, R82.H0_H0 ;  /* 0x20000052ff1e7230 */ /* 0x000fe40000004100 */
[----:B------:R-:W-:Y:S01]  /*11f60*/  FFMA.FTZ R23, R23, R42, R68 ;  /* 0x0000002a17177223 */ /* 0x000fe20000010044 */
[----:B------:R-:W-:-:S02]  /*11f70*/  VIADD R43, R65, 0x200 ;  /* 0x00000200412b7836 */ /* 0x000fc40000000000 */
[----:B------:R-:W-:Y:S02]  /*11f80*/  HADD2.F32 R76, -RZ, R52.H1_H1 ;  /* 0x30000034ff4c7230 */ /* 0x000fe40000004100 */
[----:B------:R-:W-:Y:S01]  /*11f90*/  FFMA.FTZ R21, R21, R28, R30 ;  /* 0x0000001c15157223 */ /* 0x000fe2000001001e */
[----:B------:R-:W-:Y:S02]  /*11fa0*/  HADD2.F32 R78, -RZ, R83.H0_H0 ;  /* 0x20000053ff4e7230 */ /* 0x000fe40000004100 */
[----:B------:R-:W-:Y:S02]  /*11fb0*/  HADD2.F32 R73, -RZ, R53.H1_H1 ;  /* 0x30000035ff497230 */ /* 0x000fe40000004100 */
[----:B------:R-:W-:Y:S02]  /*11fc0*/  HADD2.F32 R75, -RZ, R3.H0_H0 ;  /* 0x20000003ff4b7230 */ /* 0x000fe40000004100 */
[----:B------:R-:W-:Y:S01]  /*11fd0*/  FFMA.FTZ R25, R25, R76, R78 ;  /* 0x0000004c19197223 */ /* 0x000fe2000001004e */
[----:B------:R-:W-:-:S02]  /*11fe0*/  HADD2.F32 R84, -RZ, R51.H1_H1 ;  /* 0x30000033ff547230 */ /* 0x000fc40000004100 */
[----:B------:R-:W-:Y:S02]  /*11ff0*/  HADD2.F32 R86, -RZ, R83.H1_H1 ;  /* 0x30000053ff567230 */ /* 0x000fe40000004100 */
[----:B------:R-:W-:Y:S02]  /*12000*/  VIADD R29, R65, 0x400 ;  /* 0x00000400411d7836 */ /* 0x000fe40000000000 */
[----:B------:R-:W-:-:S04]  /*12010*/  IMAD.WIDE.U32 R68, R69, 0x10, R26 ;  /* 0x0000001045447825 */ /* 0x000fc800078e001a */
[--C-:B------:R-:W-:Y:S01]  /*12020*/  IMAD.WIDE.U32 R42, R43, 0x10, R26.reuse ;  /* 0x000000102b2a7825 */ /* 0x100fe200078e001a */
[----:B------:R0:W-:Y:S03]  /*12030*/  STG.E.128 desc[UR12][R68.64], R8 ;  /* 0x0000000844007986 */ /* 0x0001e6000c101d0c */
[--C-:B------:R-:W-:Y:S01]  /*12040*/  IMAD.WIDE.U32 R30, R31, 0x10, R26.reuse ;  /* 0x000000101f1e7825 */ /* 0x100fe200078e001a */
[----:B------:R0:W-:Y:S03]  /*12050*/  STG.E.128 desc[UR12][R42.64], R12 ;  /* 0x0000000c2a007986 */ /* 0x0001e6000c101d0c */
[--C-:B------:R-:W-:Y:S01]  /*12060*/  IMAD.WIDE.U32 R28, R29, 0x10, R26.reuse ;  /* 0x000000101d1c7825 */ /* 0x100fe200078e001a */
[----:B------:R0:W-:Y:S03]  /*12070*/  STG.E.128 desc[UR12][R30.64], R16 ;  /* 0x000000101e007986 */ /* 0x0001e6000c101d0c */
[----:B------:R-:W-:-:S04]  /*12080*/  IMAD.WIDE.U32 R70, R71, 0x10, R26 ;  /* 0x0000001047467825 */ /* 0x000fc800078e001a */
[----:B------:R-:W-:Y:S01]  /*12090*/  FFMA.FTZ R26, R72, R73, R75 ;  /* 0x00000049481a7223 */ /* 0x000fe2000001004b */
[----:B------:R-:W-:Y:S01]  /*120a0*/  FFMA.FTZ R27, R67, R84, R86 ;  /* 0x00000054431b7223 */ /* 0x000fe20000010056 */
[----:B------:R0:W-:Y:S04]  /*120b0*/  STG.E.128 desc[UR12][R28.64], R20 ;  /* 0x000000141c007986 */ /* 0x0001e8000c101d0c */
[----:B------:R0:W-:Y:S02]  /*120c0*/  STG.E.128 desc[UR12][R70.64], R24 ;  /* 0x0000001846007986 */ /* 0x0001e4000c101d0c */
.L_x_17589:
[----:B------:R-:W-:Y:S02]  /*120d0*/  UIADD3 UR7, UPT, UPT, UR7, UR20, URZ ;  /* 0x0000001407077290 */ /* 0x000fe4000fffe0ff */
[----:B------:R-:W-:Y:S02]  /*120e0*/  UPLOP3.LUT UP1, UPT, UPT, UPT, UP1, 0x40, 0x4 ;  /* 0x000000000004789c */ /* 0x000fe40003f2e810 */
[----:B------:R-:W-:-:S09]  /*120f0*/  UISETP.GE.AND UP0, UPT, UR7, UR21, UPT ;  /* 0x000000150700728c */ /* 0x000fd2000bf06270 */
[----:B------:R-:W-:Y:S05]  /*12100*/  BRA.U !UP0, `(.L_x_17590) ;  /* 0xfffffee908e07547 */ /* 0x000fea000b83ffff */
[----:B------:R-:W-:Y:S05]  /*12110*/  EXIT ;  /* 0x000000000000794d */ /* 0x000fea0003800000 */
.L_x_17591:
        /* <DEDUP_REMOVED lines=14> */
.L_x_21042:


//--------------------- .text._ZN10layer_norm13ln_fwd_kernelINS_13Kernel_traitsI6__halfffffjLj6144ELj1ELj1ELj8ELj16ENS_18Kernel_traits_baseILj6144ES2_ffffjLj256EEEEELb1ELb1ELb0ELb0EEEvNS_9FwdParamsE --------------------------
	.section	.text._ZN10layer_norm13ln_fwd_kernelINS_13Kernel_traitsI6__halfffffjLj6144ELj1ELj1ELj8ELj16ENS_18Kernel_traits_baseILj6144ES2_ffffjLj256EEEEELb1ELb1ELb0ELb0EEEvNS_9FwdParamsE,"ax",@progbits
	.align	128
        .global         _ZN10layer_norm13ln_fwd_kernelINS_13Kernel_traitsI6__halfffffjLj6144ELj1ELj1ELj8ELj16ENS_18Kernel_traits_baseILj6144ES2_ffffjLj256EEEEELb1ELb1ELb0ELb0EEEvNS_9FwdParamsE
        .type           _ZN10layer_norm13ln_fwd_kernelINS_13Kernel_traitsI6__halfffffjLj6144ELj1ELj1ELj8ELj16ENS_18Kernel_traits_baseILj6144ES2_ffffjLj256EEEEELb1ELb1ELb0ELb0EEEvNS_9FwdParamsE,@function
        .size           _ZN10layer_norm13ln_fwd_kernelINS_13Kernel_traitsI6__halfffffjLj6144ELj1ELj1ELj8ELj16ENS_18Kernel_traits_baseILj6144ES2_ffffjLj256EEEEELb1ELb1ELb0ELb0EEEvNS_9FwdParamsE,(.L_x_21043 - _ZN10layer_norm13ln_fwd_kernelINS_13Kernel_traitsI6__halfffffjLj6144ELj1ELj1ELj8ELj16ENS_18Kernel_traits_baseILj6144ES2_ffffjLj256EEEEELb1ELb1ELb0ELb0EEEvNS_9FwdParamsE)
        .other          _ZN10layer_norm13ln_fwd_kernelINS_13Kernel_traitsI6__halfffffjLj6144ELj1ELj1ELj8ELj16ENS_18Kernel_traits_baseILj6144ES2_ffffjLj256EEEEELb1ELb1ELb0ELb0EEEvNS_9FwdParamsE,@"STO_CUDA_ENTRY STV_DEFAULT"
_ZN10layer_norm13ln_fwd_kernelINS_13Kernel_traitsI6__halfffffjLj6144ELj1ELj1ELj8ELj16ENS_18Kernel_traits_baseILj6144ES2_ffffjLj256EEEEELb1ELb1ELb0ELb0EEEvNS_9FwdParamsE:
.text._ZN10layer_norm13ln_fwd_kernelINS_13Kernel_traitsI6__halfffffjLj6144ELj1ELj1ELj8ELj16ENS_18Kernel_traits_baseILj6144ES2_ffffjLj256EEEEELb1ELb1ELb0ELb0EEEvNS_9FwdParamsE:
        /* <DEDUP_REMOVED lines=24> */
[----:B------:R-:W-:-:S02]  /*0180*/  ULEA.HI UR4, UR4, UR5, URZ, 0x2 ;  /* 0x0000000504047291 */ /* 0x000fc4000f8f10ff */
[----:B------:R-:W-:Y:S02]  /*0190*/  LOP3.LUT R51, R9, 0xff, RZ, 0x3c, !PT ;  /* 0x000000ff09337812 */ /* 0x000fe400078e3cff */
[----:B------:R-:W-:-:S06]  /*01a0*/  USHF.R.S32.HI UR4, URZ, 0x2, UR4 ;  /* 0x00000002ff047899 */ /* 0x000fcc0008011404 */
[----:B------:R-:W-:Y:S01]  /*01b0*/  VIADD R51, R51, UR4 ;  /* 0x0000000433337c36 */ /* 0x000fe20008000000 */
[----:B--2---:R-:W-:Y:S02]  /*01c0*/  @P0 R2UR UR6, R2 ;  /* 0x00000000020602ca */ /* 0x004fe400000e0000 */
[----:B------:R-:W-:Y:S02]  /*01d0*/  @P0 R2UR UR7, R3 ;  /* 0x00000000030702ca */ /* 0x000fe400000e0000 */
[----:B0-----:R-:W-:-:S04]  /*01e0*/  @P0 IADD3 R6, P1, PT, R4, R13, RZ ;  /* 0x0000000d04060210 */ /* 0x001fc80007f3e0ff */
[----:B------:R-:W-:-:S05]  /*01f0*/  @P0 IADD3.X R11, PT, PT, RZ, R5, RZ, P1, !PT ;  /* 0x00000005ff0b0210 */ /* 0x000fca0000ffe4ff */
[----:B------:R-:W-:Y:S01]  /*0200*/  UIADD3 UR19, UPT, UPT, UR6, -0x61c88647, URZ ;  /* 0x9e3779b906137890 */ /* 0x000fe2000fffe0ff */
[--C-:B------:R-:W-:Y:S01]  /*0210*/  SHF.R.U64 R50, R6, 0x2, R11.reuse ;  /* 0x0000000206327819 */ /* 0x100fe2000000120b */
[----:B------:R-:W-:Y:S01]  /*0220*/  UIADD3 UR20, UPT, UPT, UR7, -0x4498517b, URZ ;  /* 0xbb67ae8507147890 */ /* 0x000fe2000fffe0ff */
[----:B------:R-:W-:Y:S01]  /*0230*/  SHF.R.U32.HI R0, RZ, 0x2, R11 ;  /* 0x00000002ff007819 */ /* 0x000fe2000001160b */
[----:B------:R-:W-:Y:S02]  /*0240*/  UIADD3 UR21, UPT, UPT, UR7, 0x32370b8f, URZ ;  /* 0x32370b8f07157890 */ /* 0x000fe4000fffe0ff */
[----:B------:R-:W-:Y:S02]  /*0250*/  UIADD3 UR17, UPT, UPT, UR7, -0x56f99767, URZ ;  /* 0xa906689907117890 */ /* 0x000fe4000fffe0ff */
[----:B------:R-:W-:Y:S02]  /*0260*/  UIADD3 UR16, UPT, UPT, UR6, -0xe443238, URZ ;  /* 0xf1bbcdc806107890 */ /* 0x000fe4000fffe0ff */
[----:B------:R-:W-:-:S02]  /*0270*/  UIADD3 UR22, UPT, UPT, UR7, -0x24c28bd8, URZ ;  /* 0xdb3d742807167890 */ /* 0x000fc4000fffe0ff */
[----:B------:R-:W-:Y:S01]  /*0280*/  UIADD3 UR15, UPT, UPT, UR6, -0x700cb87f, URZ ;  /* 0x8ff34781060f7890 */ /* 0x000fe2000fffe0ff */
[----:B-1----:R-:W-:Y:S11]  /*0290*/  BRA.U !UP0, `(.L_x_17593) ;  /* 0x00000005080c7547 */ /* 0x002ff6000b800000 */
        /* <DEDUP_REMOVED lines=25> */
[----:B-1----:R-:W-:-:S04]  /*0430*/  @P1 IMAD.WIDE.U32 R32, R9, 0x8, R32 ;  /* 0x0000000809201825 */ /* 0x002fc800078e0020 */
[----:B------:R-:W-:Y:S01]  /*0440*/  @P1 VIADD R9, R9, 0x100 ;  /* 0x0000010009091836 */ /* 0x000fe20000000000 */
        /* <DEDUP_REMOVED lines=18> */
[----:B------:R1:W5:Y:S03]  /*0570*/  @P3 LD.E.64 R36, desc[UR8][R58.64] ;  /* 0x000000083a243980 */ /* 0x000366000c101b00 */
[----:B------:R-:W-:Y:S01]  /*0580*/  @P3 VIADD R9, R9, 0x100 ;  /* 0x0000010009093836 */ /* 0x000fe20000000000 */
[----:B------:R1:W5:Y:S03]  /*0590*/  @P3 LDG.E.64 R18, desc[UR8][R60.64] ;  /* 0x000000083c123981 */ /* 0x000366000c1e1b00 */
[----:B----4-:R-:W-:-:S04]  /*05a0*/  @P4 IMAD.WIDE.U32 R62, R9, 0x8, R62 ;  /* 0x00000008093e4825 */ /* 0x010fc800078e003e */
[C---:B0-----:R-:W-:Y:S01]  /*05b0*/  @P4 IMAD.WIDE.U32 R66, R9.reuse, 0x8, R66 ;  /* 0x0000000809424825 */ /* 0x041fe200078e0042 */
[----:B------:R1:W5:Y:S03]  /*05c0*/  @P4 LDG.E.64 R20, desc[UR8][R62.64] ;  /* 0x000000083e144981 */ /* 0x000366000c1e1b00 */
[----:B------:R-:W-:Y:S01]  /*05d0*/  @P4 IMAD.WIDE.U32 R64, R9, 0x8, R64 ;  /* 0x0000000809404825 */ /* 0x000fe200078e0040 */
[----:B------:R1:W5:Y:S04]  /*05e0*/  @P4 LDG.E.64 R22, desc[UR8][R66.64] ;  /* 0x0000000842164981 */ /* 0x000368000c1e1b00 */
[----:B------:R1:W5:Y:S01]  /*05f0*/  @P4 LD.E.64 R2, desc[UR8][R64.64] ;  /* 0x0000000840024980 */ /* 0x000362000c101b00 */
[----:B------:R-:W-:Y:S01]  /*0600*/  ISETP.GE.U32.AND P0, PT, R51, 0x600, PT ;  /* 0x000006003300780c */ /* 0x000fe20003f06070 */
[----:B------:R-:W-:-:S12]  /*0610*/  @P4 VIADD R9, R9, 0x100 ;  /* 0x0000010009094836 */ /* 0x000fd80000000000 */
        /* <DEDUP_REMOVED lines=11> */
.L_x_17593:
        /* <DEDUP_REMOVED lines=27> */
[----:B0-----:R-:W-:-:S04]  /*0880*/  @P2 IMAD.WIDE.U32 R56, R9, 0x8, R56 ;  /* 0x0000000809382825 */ /* 0x001fc800078e0038 */
[----:B------:R-:W-:Y:S01]  /*0890*/  @P2 VIADD R9, R9, 0x100 ;  /* 0x0000010009092836 */ /* 0x000fe20000000000 */
[----:B------:R1:W5:Y:S02]  /*08a0*/  @P2 LDG.E.64 R16, desc[UR8][R56.64] ;  /* 0x0000000838102981 */ /* 0x000364000c1e1b00 */
[----:B------:R-:W0:Y:S01]  /*08b0*/  @P4 LDC.64 R64, c[0x0][0x3e8] ;  /* 0x0000fa00ff404b82 */ /* 0x000e220000000a00 */
[----:B--2---:R-:W-:-:S05]  /*08c0*/  @P3 IMAD.WIDE.U32 R58, R9, 0x8, R58 ;  /* 0x00000008093a3825 */ /* 0x004fca00078e003a */
[----:B------:R1:W5:Y:S02]  /*08d0*/  @P3 LDG.E.64 R44, desc[UR8][R58.64] ;  /* 0x000000083a2c3981 */ /* 0x000364000c1e1b00 */
[----:B------:R-:W2:Y:S01]  /*08e0*/  @P5 LDC.64 R66, c[0x0][0x3d0] ;  /* 0x0000f400ff425b82 */ /* 0x000ea20000000a00 */
[----:B---3--:R-:W-:-:S04]  /*08f0*/  @P3 IMAD.WIDE.U32 R60, R9, 0x8, R60 ;  /* 0x00000008093c3825 */ /* 0x008fc800078e003c */
[----:B------:R-:W-:Y:S01]  /*0900*/  @P3 VIADD R9, R9, 0x100 ;  /* 0x0000010009093836 */ /* 0x000fe20000000000 */
        /* <DEDUP_REMOVED lines=17> */
.L_x_17594:
[----:B------:R-:W-:Y:S05]  /*0a20*/  BSYNC.RECONVERGENT B0 ;  /* 0x0000000000007941 */ /* 0x000fea0003800200 */
.L_x_17592:
[----:B------:R-:W0:Y:S02]  /*0a30*/  LDCU UR5, c[0x0][0x384] ;  /* 0x00007080ff0577ac */ /* 0x000e240008000800 */
[----:B0-----:R-:W-:-:S06]  /*0a40*/  UISETP.GE.AND UP0, UPT, UR14, UR5, UPT ;  /* 0x000000050e00728c */ /* 0x001fcc000bf06270 */
[----:B------:R-:W-:-:S13]  /*0a50*/  PLOP3.LUT P0, PT, PT, PT, UP0, 0x80, 0x8 ;  /* 0x000000000008781c */ /* 0x000fda0003f0f008 */
[----:B------:R-:W-:Y:S05]  /*0a60*/  @P0 EXIT ;  /* 0x000000000000094d */ /* 0x000fea0003800000 */
[----:B------:R-:W0:Y:S01]  /*0a70*/  LDC R52, c[0x0][0x360] ;  /* 0x0000d800ff347b82 */ /* 0x000e220000000800 */
[----:B-----5:R-:W-:Y:S01]  /*0a80*/  IMAD.MOV.U32 R75, RZ, RZ, R12 ;  /* 0x000000ffff4b7224 */ /* 0x020fe200078e000c */
[----:B------:R-:W-:Y:S01]  /*0a90*/  SHF.R.U64 R89, R10, 0x10, R11 ;  /* 0x000000100a597819 */ /* 0x000fe2000000120b */
[----:B------:R-:W-:Y:S01]  /*0aa0*/  IMAD.MOV.U32 R9, RZ, RZ, R13 ;  /* 0x000000ffff097224 */ /* 0x000fe200078e000d */
[----:B------:R-:W-:Y:S01]  /*0ab0*/  MOV R73, R14 ;  /* 0x0000000e00497202 */ /* 0x000fe20000000f00 */
[----:B------:R-:W-:Y:S01]  /*0ac0*/  IMAD.MOV.U32 R88, RZ, RZ, R10 ;  /* 0x000000ffff587224 */ /* 0x000fe200078e000a */
[----:B------:R-:W-:Y:S01]  /*0ad0*/  SHF.R.U64 R72, R14, 0x10, R15 ;  /* 0x000000100e487819 */ /* 0x000fe2000000120f */
[----:B------:R-:W-:Y:S01]  /*0ae0*/  IMAD.HI.U32 R10, R50, -0x2daee0ad, RZ ;  /* 0xd2511f53320a7827 */ /* 0x000fe200078e00ff */
[----:B------:R-:W-:Y:S01]  /*0af0*/  PRMT R75, R9, 0x5410, R75 ;  /* 0x00005410094b7816 */ /* 0x000fe2000000004b */
[----:B------:R-:W-:Y:S01]  /*0b00*/  UIADD3 UR5, UPT, UPT, UR6, 0x3c6ef372, URZ ;  /* 0x3c6ef37206057890 */ /* 0x000fe2000fffe0ff */
[--C-:B------:R-:W-:Y:S01]  /*0b10*/  SHF.R.U64 R74, R12, 0x10, R13.reuse ;  /* 0x000000100c4a7819 */ /* 0x100fe2000000120d */
[----:B------:R-:W-:Y:S01]  /*0b20*/  IMAD.MOV.U32 R71, RZ, RZ, R16 ;  /* 0x000000ffff477224 */ /* 0x000fe200078e0010 */
[----:B------:R-:W-:Y:S01]  /*0b30*/  SHF.R.U32.HI R28, RZ, 0x10, R13 ;  /* 0x00000010ff1c7819 */ /* 0x000fe2000001160d */
[----:B------:R-:W-:Y:S01]  /*0b40*/  IMAD.MOV.U32 R69, RZ, RZ, R18 ;  /* 0x000000ffff457224 */ /* 0x000fe200078e0012 */
[----:B------:R-:W-:Y:S01]  /*0b50*/  MOV R13, R17 ;  /* 0x00000011000d7202 */ /* 0x000fe20000000f00 */
[----:B------:R-:W-:Y:S01]  /*0b60*/  IMAD.MOV.U32 R14, RZ, RZ, R19 ;  /* 0x000000ffff0e7224 */ /* 0x000fe200078e0013 */
[----:B------:R-:W-:Y:S01]  /*0b70*/  LOP3.LUT R10, R10, UR7, RZ, 0x3c, !PT ;  /* 0x000000070a0a7c12 */ /* 0x000fe2000f8e3cff */
[----:B------:R-:W-:Y:S01]  /*0b80*/  IMAD.MOV.U32 R12, RZ, RZ, R15 ;  /* 0x000000ffff0c7224 */ /* 0x000fe200078e000f */
[----:B------:R-:W-:Y:S01]  /*0b90*/  PRMT R71, R13, 0x5410, R71 ;  /* 0x000054100d477816 */ /* 0x000fe20000000047 */
[----:B------:R-:W-:Y:S01]  /*0ba0*/  IMAD.MOV.U32 R84, RZ, RZ, R26 ;  /* 0x000000ffff547224 */ /* 0x000fe200078e001a */
[----:B------:R-:W-:Y:S01]  /*0bb0*/  PRMT R69, R14, 0x5410, R69 ;  /* 0x000054100e457816 */ /* 0x000fe20000000045 */
[----:B------:R-:W-:Y:S01]  /*0bc0*/  IMAD R14, R50, -0x2daee0ad, RZ ;  /* 0xd2511f53320e7824 */ /* 0x000fe200078e02ff */
[----:B------:R-:W-:Y:S01]  /*0bd0*/  SHF.R.U64 R70, R16, 0x10, R17 ;  /* 0x0000001010467819 */ /* 0x000fe20000001211 */
[----:B------:R-:W-:Y:S01]  /*0be0*/  IMAD.MOV.U32 R16, RZ, RZ, R11 ;  /* 0x000000ffff107224 */ /* 0x000fe200078e000b */
[----:B------:R-:W-:Y:S01]  /*0bf0*/  SHF.R.U64 R87, R26, 0x10, R27 ;  /* 0x000000101a577819 */ /* 0x000fe2000000121b */
[----:B0-----:R-:W-:Y:S01]  /*0c00*/  IMAD R52, R52, UR14, R7 ;  /* 0x0000000e34347c24 */ /* 0x001fe2000f8e0207 */
[----:B------:R-:W-:Y:S01]  /*0c10*/  SHF.R.U32.HI R29, RZ, 0x10, R15 ;  /* 0x00000010ff1d7819 */ /* 0x000fe2000001160f */
[----:B------:R-:W-:Y:S01]  /*0c20*/  IMAD.MOV.U32 R15, RZ, RZ, R23 ;  /* 0x000000ffff0f7224 */ /* 0x000fe200078e0017 */
[----:B------:R-:W-:Y:S01]  /*0c30*/  SHF.R.U32.HI R26, RZ, 0x10, R11 ;  /* 0x00000010ff1a7819 */ /* 0x000fe2000001160b */
[----:B------:R-:W-:Y:S01]  /*0c40*/  IMAD.HI.U32 R9, R52, -0x326172a9, RZ ;  /* 0xcd9e8d5734097827 */ /* 0x000fe200078e00ff */
[----:B------:R-:W-:Y:S01]  /*0c50*/  PRMT R73, R12, 0x5410, R73 ;  /* 0x000054100c497816 */ /* 0x000fe20000000049 */
[----:B------:R-:W-:Y:S01]  /*0c60*/  UIADD3 UR10, UPT, UPT, UR7, 0x76cf5d0a, URZ ;  /* 0x76cf5d0a070a7890 */ /* 0x000fe2000fffe0ff */
[----:B------:R-:W-:Y:S01]  /*0c70*/  MOV R80, R22 ;  /* 0x0000001600507202 */ /* 0x000fe20000000f00 */
[----:B------:R-:W-:Y:S01]  /*0c80*/  IMAD.HI.U32 R11, R10, -0x326172a9, RZ ;  /* 0xcd9e8d570a0b7827 */ /* 0x000fe200078e00ff */
[----:B------:R-:W-:Y:S01]  /*0c90*/  LOP3.LUT R9, R0, UR6, R9, 0x96, !PT ;  /* 0x0000000600097c12 */ /* 0x000fe2000f8e9609 */
[----:B------:R-:W-:Y:S01]  /*0ca0*/  ULOP3.LUT UR18, UR4, 0xff, URZ, 0xc0, !UPT ;  /* 0x000000ff04127892 */ /* 0x000fe2000f8ec0ff */
[----:B------:R-:W-:Y:S01]  /*0cb0*/  PRMT R80, R80, 0x5410, R15 ;  /* 0x0000541050507816 */ /* 0x000fe2000000000f */
[----:B------:R-:W-:Y:S01]  /*0cc0*/  IMAD R12, R52, -0x326172a9, RZ ;  /* 0xcd9e8d57340c7824 */ /* 0x000fe200078e02ff */
[----:B------:R-:W-:Y:S01]  /*0cd0*/  PRMT R88, R88, 0x5410, R16 ;  /* 0x0000541058587816 */ /* 0x000fe20000000010 */
[C---:B------:R-:W-:Y:S01]  /*0ce0*/  IMAD.HI.U32 R13, R9.reuse, -0x2daee0ad, RZ ;  /* 0xd2511f53090d7827 */ /* 0x040fe200078e00ff */
[----:B------:R-:W-:Y:S01]  /*0cf0*/  MOV R16, R46 ;  /* 0x0000002e00107202 */ /* 0x000fe20000000f00 */
[----:B------:R-:W0:Y:S01]  /*0d00*/  LDCU.64 UR12, c[0x0][0x3e0] ;  /* 0x00007c00ff0c77ac */ /* 0x000e220008000a00 */
[----:B------:R-:W-:Y:S01]  /*0d10*/  LOP3.LUT R11, R12, UR19, R11, 0x96, !PT ;  /* 0x000000130c0b7c12 */ /* 0x000fe2000f8e960b */
[----:B------:R-:W-:Y:S01]  /*0d20*/  IMAD R15, R9, -0x2daee0ad, RZ ;  /* 0xd2511f53090f7824 */ /* 0x000fe200078e02ff */
[----:B------:R-:W-:Y:S01]  /*0d30*/  LOP3.LUT R13, R14, UR20, R13, 0x96, !PT ;  /* 0x000000140e0d7c12 */ /* 0x000fe2000f8e960d */
[----:B------:R-:W-:Y:S01]  /*0d40*/  IMAD R10, R10, -0x326172a9, RZ ;  /* 0xcd9e8d570a0a7824 */ /* 0x000fe200078e02ff */
[----:B------:R-:W-:Y:S01]  /*0d50*/  PRMT R95, R16, 0x7610, R95 ;  /* 0x00007610105f7816 */ /* 0x000fe2000000005f */
[----:B------:R-:W-:Y:S01]  /*0d60*/  IMAD.HI.U32 R12, R11, -0x2daee0ad, RZ ;  /* 0xd2511f530b0c7827 */ /* 0x000fe200078e00ff */
[----:B------:R-:W-:Y:S01]  /*0d70*/  SHF.R.U64 R97, R42, 0x10, R43 ;  /* 0x000000102a617819 */ /* 0x000fe2000000122b */
[----:B------:R-:W-:Y:S01]  /*0d80*/  UPLOP3.LUT UP2, UPT, UPT, UPT, UPT, 0x40, 0x4 ;  /* 0x000000000004789c */ /* 0x000fe20003f4e870 */
[----:B------:R-:W-:Y:S01]  /*0d90*/  SHF.R.U64 R65, R4, 0x10, R5 ;  /* 0x0000001004417819 */ /* 0x000fe20000001205 */
[----:B------:R-:W-:Y:S01]  /*0da0*/  IMAD.HI.U32 R9, R13, -0x326172a9, RZ ;  /* 0xcd9e8d570d097827 */ /* 0x000fe200078e00ff */
[----:B------:R-:W-:Y:S01]  /*0db0*/  LOP3.LUT R12, R15, UR10, R12, 0x96, !PT ;  /* 0x0000000a0f0c7c12 */ /* 0x000fe2000f8e960c */
[----:B------:R-:W-:Y:S01]  /*0dc0*/  UIADD3 UR10, UPT, UPT, UR7, -0x126145ec, URZ ;  /* 0xed9eba14070a7890 */ /* 0x000fe2000fffe0ff */
[----:B------:R-:W-:Y:S01]  /*0dd0*/  SHF.L.U32 R7, R7, 0x5, RZ ;  /* 0x0000000507077819 */ /* 0x000fe200000006ff */
[----:B------:R-:W-:Y:S01]  /*0de0*/  IMAD R14, R11, -0x2daee0ad, RZ ;  /* 0xd2511f530b0e7824 */ /* 0x000fe200078e02ff */
[----:B------:R-:W-:Y:S01]  /*0df0*/  LOP3.LUT R9, R10, UR5, R9, 0x96, !PT ;  /* 0x000000050a097c12 */ /* 0x000fe2000f8e9609 */
[----:B------:R-:W-:Y:S01]  /*0e00*/  UIADD3 UR5, UPT, UPT, UR6, -0x255992d5, URZ ;  /* 0xdaa66d2b06057890 */ /* 0x000fe2000fffe0ff */
[----:B------:R-:W-:Y:S01]  /*0e10*/  IMAD R13, R13, -0x326172a9, RZ ;  /* 0xcd9e8d570d0d7824 */ /* 0x000fe200078e02ff */
[----:B------:R-:W-:Y:S01]  /*0e20*/  SHF.R.U32.HI R30, RZ, 0x10, R17 ;  /* 0x00000010ff1e7819 */ /* 0x000fe20000011611 */
[C---:B------:R-:W-:Y:S01]  /*0e30*/  IMAD.HI.U32 R10, R12.reuse, -0x326172a9, RZ ;  /* 0xcd9e8d570c0a7827 */ /* 0x040fe200078e00ff */
[----:B------:R-:W-:Y:S01]  /*0e40*/  MOV R92, R20 ;  /* 0x00000014005c7202 */ /* 0x000fe20000000f00 */
[----:B0-----:R-:W-:Y:S01]  /*0e50*/  UISETP.NE.U32.AND UP0, UPT, UR12, URZ, UPT ;  /* 0x000000ff0c00728c */ /* 0x001fe2000bf05070 */
[----:B------:R-:W-:Y:S01]  /*0e60*/  LOP3.LUT R7, R7, 0x3e0, RZ, 0xc0, !PT ;  /* 0x000003e007077812 */ /* 0x000fe200078ec0ff */
[----:B------:R-:W-:Y:S01]  /*0e70*/  IMAD.HI.U32 R11, R9, -0x2daee0ad, RZ ;  /* 0xd2511f53090b7827 */ /* 0x000fe200078e00ff */
[----:B------:R-:W-:Y:S01]  /*0e80*/  LOP3.LUT R10, R13, UR5, R10, 0x96, !PT ;  /* 0x000000050d0a7c12 */ /* 0x000fe2000f8e960a */
[----:B------:R-:W-:Y:S01]  /*0e90*/  UIADD3 UR5, UPT, UPT, UR6, 0x78dde6e4, URZ ;  /* 0x78dde6e406057890 */ /* 0x000fe2000fffe0ff */
[----:B------:R-:W-:Y:S01]  /*0ea0*/  SHF.R.U32.HI R64, RZ, 0x10, R5 ;  /* 0x00000010ff407819 */ /* 0x000fe20000011605 */
[----:B------:R-:W-:Y:S01]  /*0eb0*/  IMAD R12, R12, -0x326172a9, RZ ;  /* 0xcd9e8d570c0c7824 */ /* 0x000fe200078e02ff */
[----:B------:R-:W-:Y:S01]  /*0ec0*/  LOP3.LUT R11, R14, UR21, R11, 0x96, !PT ;  /* 0x000000150e0b7c12 */ /* 0x000fe2000f8e960b */
[----:B------:R-:W-:Y:S01]  /*0ed0*/  IMAD R14, R9, -0x2daee0ad, RZ ;  /* 0xd2511f53090e7824 */ /* 0x000fe200078e02ff */
[----:B------:R-:W-:Y:S01]  /*0ee0*/  SHF.R.U64 R81, R22, 0x10, R23 ;  /* 0x0000001016517819 */ /* 0x000fe20000001217 */
[----:B------:R-:W-:Y:S01]  /*0ef0*/  IMAD.MOV.U32 R15, RZ, RZ, R48 ;  /* 0x000000ffff0f7224 */ /* 0x000fe200078e0030 */
[----:B------:R-:W-:Y:S01]  /*0f00*/  SHF.R.U64 R76, R18, 0x10, R19 ;  /* 0x00000010124c7819 */ /* 0x000fe20000001213 */
[----:B------:R-:W-:Y:S01]  /*0f10*/  IMAD.HI.U32 R9, R11, -0x326172a9, RZ ;  /* 0xcd9e8d570b097827 */ /* 0x000fe200078e00ff */
[----:B------:R-:W-:Y:S01]  /*0f20*/  SHF.R.U32.HI R22, RZ, 0x10, R23 ;  /* 0x00000010ff167819 */ /* 0x000fe20000011617 */
[----:B------:R-:W-:Y:S01]  /*0f30*/  UISETP.NE.AND.EX UP0, UPT, UR13, URZ, UPT, UP0 ;  /* 0x000000ff0d00728c */ /* 0x000fe2000bf05300 */
[----:B------:R-:W-:Y:S01]  /*0f40*/  PRMT R94, R15, 0x7610, R94 ;  /* 0x000076100f5e7816 */ /* 0x000fe2000000005e */
[----:B------:R-:W-:Y:S01]  /*0f50*/  IMAD.HI.U32 R13, R10, -0x2daee0ad, RZ ;  /* 0xd2511f530a0d7827 */ /* 0x000fe200078e00ff */
[----:B------:R-:W-:Y:S01]  /*0f60*/  LOP3.LUT R9, R12, UR5, R9, 0x96, !PT ;  /* 0x000000050c097c12 */ /* 0x000fe2000f8e9609 */
[----:B------:R-:W-:Y:S01]  /*0f70*/  UIADD3 UR5, UPT, UPT, UR6, 0x1715609d, URZ ;  /* 0x1715609d06057890 */ /* 0x000fe2000fffe0ff */
[----:B------:R-:W-:Y:S01]  /*0f80*/  SHF.R.U64 R93, R20, 0x10, R21 ;  /* 0x00000010145d7819 */ /* 0x000fe20000001215 */
[----:B------:R-:W-:Y:S01]  /*0f90*/  IMAD R15, R10, -0x2daee0ad, RZ ;  /* 0xd2511f530a0f7824 */ /* 0x000fe200078e02ff */
[----:B------:R-:W-:Y:S01]  /*0fa0*/  LOP3.LUT R13, R14, UR10, R13, 0x96, !PT ;  /* 0x0000000a0e0d7c12 */ /* 0x000fe2000f8e960d */
[----:B------:R-:W-:Y:S01]  /*0fb0*/  IMAD.HI.U32 R10, R9, -0x2daee0ad, RZ ;  /* 0xd2511f53090a7827 */ /* 0x000fe200078e00ff */
[----:B------:R-:W-:Y:S01]  /*0fc0*/  UIADD3 UR10, UPT, UPT, UR7, 0x646e171e, URZ ;  /* 0x646e171e070a7890 */ /* 0x000fe2000fffe0ff */
[----:B------:R-:W-:Y:S01]  /*0fd0*/  MOV R61, R25 ;  /* 0x00000019003d7202 */ /* 0x000fe20000000f00 */
[----:B------:R-:W0:Y:S01]  /*0fe0*/  LDCU.64 UR12, c[0x0][0x380] ;  /* 0x00007000ff0c77ac */ /* 0x000e220008000a00 */
[----:B------:R-:W-:Y:S01]  /*0ff0*/  IMAD R12, R11, -0x326172a9, RZ ;  /* 0xcd9e8d570b0c7824 */ /* 0x000fe200078e02ff */
[----:B------:R-:W-:Y:S01]  /*1000*/  LOP3.LUT R10, R15, UR17, R10, 0x96, !PT ;  /* 0x000000110f0a7c12 */ /* 0x000fe2000f8e960a */
[----:B------:R-:W-:Y:S01]  /*1010*/  IMAD.HI.U32 R11, R13, -0x326172a9, RZ ;  /* 0xcd9e8d570d0b7827 */ /* 0x000fe200078e00ff */
[--C-:B------:R-:W-:Y:S01]  /*1020*/  SHF.R.U64 R62, R24, 0x10, R25.reuse ;  /* 0x00000010183e7819 */ /* 0x100fe20000001219 */
[----:B------:R-:W1:Y:S01]  /*1030*/  LDCU UR17, c[0x0][0x400] ;  /* 0x00008000ff1177ac */ /* 0x000e620008000800 */
[----:B------:R-:W-:Y:S01]  /*1040*/  SHF.R.U32.HI R63, RZ, 0x10, R25 ;  /* 0x00000010ff3f7819 */ /* 0x000fe20000011619 */
[----:B------:R-:W-:Y:S01]  /*1050*/  IMAD R15, R9, -0x2daee0ad, RZ ;  /* 0xd2511f53090f7824 */ /* 0x000fe200078e02ff */
[----:B------:R-:W-:Y:S01]  /*1060*/  LOP3.LUT R11, R12, UR5, R11, 0x96, !PT ;  /* 0x000000050c0b7c12 */ /* 0x000fe2000f8e960b */
[----:B------:R-:W-:Y:S01]  /*1070*/  UIADD3 UR5, UPT, UPT, UR6, -0x4ab325aa, URZ ;  /* 0xb54cda5606057890 */ /* 0x000fe2000fffe0ff */
[----:B------:R-:W-:Y:S01]  /*1080*/  IMAD R12, R13, -0x326172a9, RZ ;  /* 0xcd9e8d570d0c7824 */ /* 0x000fe200078e02ff */
[----:B------:R-:W-:Y:S01]  /*1090*/  SHF.R.U32.HI R19, RZ, 0x10, R19 ;  /* 0x00000010ff137819 */ /* 0x000fe20000011613 */
[----:B------:R-:W-:Y:S01]  /*10a0*/  IMAD.HI.U32 R9, R10, -0x326172a9, RZ ;  /* 0xcd9e8d570a097827 */ /* 0x000fe200078e00ff */
[----:B------:R-:W-:-:S02]  /*10b0*/  MOV R18, R27 ;  /* 0x0000001b00127202 */ /* 0x000fc40000000f00 */
[----:B------:R-:W-:Y:S01]  /*10c0*/  SHF.R.U32.HI R23, RZ, 0x10, R27 ;  /* 0x00000010ff177819 */ /* 0x000fe2000001161b */
[----:B------:R-:W-:Y:S01]  /*10d0*/  IMAD.MOV.U32 R14, RZ, RZ, R49 ;  /* 0x000000ffff0e7224 */ /* 0x000fe200078e0031 */
[----:B------:R-:W-:Y:S01]  /*10e0*/  LOP3.LUT R9, R12, UR5, R9, 0x96, !PT ;  /* 0x000000050c097c12 */ /* 0x000fe2000f8e9609 */
[----:B------:R-:W-:Y:S01]  /*10f0*/  UIADD3 UR5, UPT, UPT, UR7, 0x1fd5c5a3, URZ ;  /* 0x1fd5c5a307057890 */ /* 0x000fe2000fffe0ff */
[C---:B------:R-:W-:Y:S01]  /*1100*/  IMAD R13, R11.reuse, -0x2daee0ad, RZ ;  /* 0xd2511f530b0d7824 */ /* 0x040fe200078e02ff */
[----:B------:R-:W-:Y:S01]  /*1110*/  SHF.R.U32.HI R20, RZ, 0x10, R21 ;  /* 0x00000010ff147819 */ /* 0x000fe20000011615 */
[----:B------:R-:W-:Y:S01]  /*1120*/  IMAD.MOV.U32 R16, RZ, RZ, R47 ;  /* 0x000000ffff107224 */ /* 0x000fe200078e002f */
[----:B------:R-:W-:Y:S01]  /*1130*/  PRMT R94, R94, 0x5410, R14 ;  /* 0x000054105e5e7816 */ /* 0x000fe2000000000e */
[----:B------:R-:W-:Y:S01]  /*1140*/  IMAD.HI.U32 R14, R11, -0x2daee0ad, RZ ;  /* 0xd2511f530b0e7827 */ /* 0x000fe200078e00ff */
[----:B------:R-:W-:Y:S02]  /*1150*/  SHF.R.U32.HI R107, RZ, 0x10, R37 ;  /* 0x00000010ff6b7819 */ /* 0x000fe40000011625 */
[----:B------:R-:W-:Y:S01]  /*1160*/  PRMT R95, R95, 0x5410, R16 ;  /* 0x000054105f5f7816 */ /* 0x000fe20000000010 */
[----:B------:R-:W-:Y:S01]  /*1170*/  IMAD.HI.U32 R12, R9, -0x2daee0ad, RZ ;  /* 0xd2511f53090c7827 */ /* 0x000fe200078e00ff */
[----:B------:R-:W-:Y:S01]  /*1180*/  LOP3.LUT R14, R15, UR10, R14, 0x96, !PT ;  /* 0x0000000a0f0e7c12 */ /* 0x000fe2000f8e960e */
[----:B------:R-:W-:Y:S01]  /*1190*/  UIADD3 UR10, UPT, UPT, UR6, 0x5384540f, URZ ;  /* 0x5384540f060a7890 */ /* 0x000fe2000fffe0ff */
[----:B------:R-:W-:Y:S01]  /*11a0*/  MOV R15, R45 ;  /* 0x0000002d000f7202 */ /* 0x000fe20000000f00 */
[----:B------:R-:W-:Y:S01]  /*11b0*/  IMAD R11, R10, -0x326172a9, RZ ;  /* 0xcd9e8d570a0b7824 */ /* 0x000fe200078e02ff */
[----:B------:R-:W-:Y:S01]  /*11c0*/  LOP3.LUT R12, R13, UR5, R12, 0x96, !PT ;  /* 0x000000050d0c7c12 */ /* 0x000fe2000f8e960c */
[----:B------:R-:W-:Y:S01]  /*11d0*/  IMAD.HI.U32 R10, R14, -0x326172a9, RZ ;  /* 0xcd9e8d570e0a7827 */ /* 0x000fe200078e00ff */
[----:B------:R-:W-:Y:S01]  /*11e0*/  SHF.R.U32.HI R13, RZ, 0x10, R43 ;  /* 0x00000010ff0d7819 */ /* 0x000fe2000001162b */
[----:B------:R-:W-:Y:S01]  /*11f0*/  UIADD3 UR5, UPT, UPT, UR7, -0x695add53, URZ ;  /* 0x96a522ad07057890 */ /* 0x000fe2000fffe0ff */
[----:B------:R-:W-:Y:S01]  /*1200*/  PRMT R74, R28, 0x5410, R74 ;  /* 0x000054101c4a7816 */ /* 0x000fe2000000004a */
[----:B------:R-:W-:Y:S01]  /*1210*/  IMAD R16, R9, -0x2daee0ad, RZ ;  /* 0xd2511f5309107824 */ /* 0x000fe200078e02ff */
[----:B------:R-:W-:Y:S01]  /*1220*/  LOP3.LUT R10, R11, UR10, R10, 0x96, !PT ;  /* 0x0000000a0b0a7c12 */ /* 0x000fe2000f8e960a */
[----:B------:R-:W-:Y:S01]  /*1230*/  IMAD R14, R14, -0x326172a9, RZ ;  /* 0xcd9e8d570e0e7824 */ /* 0x000fe200078e02ff */
[----:B------:R-:W-:Y:S01]  /*1240*/  PRMT R97, R97, 0x5410, R13 ;  /* 0x0000541061617816 */ /* 0x000fe2000000000d */
[----:B------:R-:W-:Y:S01]  /*1250*/  IMAD.HI.U32 R9, R12, -0x326172a9, RZ ;  /* 0xcd9e8d570c097827 */ /* 0x000fe200078e00ff */
[----:B------:R-:W-:Y:S01]  /*1260*/  PRMT R72, R29, 0x5410, R72 ;  /* 0x000054101d487816 */ /* 0x000fe20000000048 */
[----:B------:R-:W2:Y:S01]  /*1270*/  LDCU.64 UR10, c[0x0][0x3a0] ;  /* 0x00007400ff0a77ac */ /* 0x000ea20008000a00 */
[----:B------:R-:W-:Y:S01]  /*1280*/  PRMT R70, R30, 0x5410, R70 ;  /* 0x000054101e467816 */ /* 0x000fe20000000046 */
[----:B------:R-:W-:Y:S01]  /*1290*/  IMAD.MOV R8, RZ, RZ, -R8 ;  /* 0x000000ffff087224 */ /* 0x000fe200078e0a08 */
[----:B------:R-:W-:Y:S01]  /*12a0*/  LOP3.LUT R9, R14, UR16, R9, 0x96, !PT ;  /* 0x000000100e097c12 */ /* 0x000fe2000f8e9609 */
[----:B------:R-:W-:Y:S01]  /*12b0*/  IMAD R13, R10, -0x2daee0ad, RZ ;  /* 0xd2511f530a0d7824 */ /* 0x000fe200078e02ff */
[----:B------:R-:W-:Y:S01]  /*12c0*/  PRMT R76, R76, 0x5410, R19 ;  /* 0x000054104c4c7816 */ /* 0x000fe20000000013 */
[----:B------:R-:W-:Y:S01]  /*12d0*/  HADD2.F32 R55, -RZ, R4.H0_H0 ;  /* 0x20000004ff377230 */ /* 0x000fe20000004100 */
[----:B------:R-:W-:Y:S01]  /*12e0*/  PRMT R81, R81, 0x5410, R22 ;  /* 0x0000541051517816 */ /* 0x000fe20000000016 */
[----:B------:R-:W-:Y:S01]  /*12f0*/  IMAD.HI.U32 R54, R9, -0x2daee0ad, RZ ;  /* 0xd2511f5309367827 */ /* 0x000fe200078e00ff */
[----:B------:R-:W-:Y:S01]  /*1300*/  PRMT R84, R84, 0x5410, R18 ;  /* 0x0000541054547816 */ /* 0x000fe20000000012 */
[----:B------:R-:W3:Y:S01]  /*1310*/  LDCU.U8 UR16, c[0x0][0x410] ;  /* 0x00008200ff1077ac */ /* 0x000ee20008000000 */
[----:B------:R-:W-:Y:S01]  /*1320*/  PRMT R87, R87, 0x5410, R23 ;  /* 0x0000541057577816 */ /* 0x000fe20000000017 */
[----:B------:R-:W-:Y:S01]  /*1330*/  IMAD.MOV.U32 R4, RZ, RZ, R8 ;  /* 0x000000ffff047224 */ /* 0x000fe200078e0008 */
[----:B------:R-:W-:Y:S01]  /*1340*/  LOP3.LUT R54, R13, UR5, R54, 0x96, !PT ;  /* 0x000000050d367c12 */ /* 0x000fe2000f8e9636 */
[----:B------:R-:W-:Y:S01]  /*1350*/  USHF.R.U32.HI UR5, URZ, 0x1, UR4 ;  /* 0x00000001ff057899 */ /* 0x000fe20008011604 */
[----:B------:R-:W-:Y:S01]  /*1360*/  IMAD.MOV.U32 R17, RZ, RZ, R21 ;  /* 0x000000ffff117224 */ /* 0x000fe200078e0015 */
[----:B------:R-:W-:Y:S01]  /*1370*/  PRMT R89, R89, 0x5410, R26 ;  /* 0x0000541059597816 */ /* 0x000fe2000000001a */
[----:B------:R-:W-:Y:S01]  /*1380*/  HADD2.F32 R56, -RZ, R5.H0_H0 ;  /* 0x20000005ff387230 */ /* 0x000fe20000004100 */
[----:B------:R-:W-:Y:S01]  /*1390*/  VIADDMNMX R4, R4, UR18, RZ, !PT ;  /* 0x0000001204047c46 */ /* 0x000fe2000f8001ff */
[----:B------:R-:W-:Y:S01]  /*13a0*/  ULOP3.LUT UR5, UR5, 0x7fffff80, URZ, 0xc0, !UPT ;  /* 0x7fffff8005057892 */ /* 0x000fe2000f8ec0ff */
[----:B------:R-:W-:Y:S01]  /*13b0*/  PRMT R92, R92, 0x5410, R17 ;  /* 0x000054105c5c7816 */ /* 0x000fe20000000011 */
[----:B------:R-:W-:Y:S01]  /*13c0*/  IMAD.MOV.U32 R17, RZ, RZ, R44 ;  /* 0x000000ffff117224 */ /* 0x000fe200078e002c */
[----:B------:R-:W-:Y:S01]  /*13d0*/  VIMNMX R4, PT, PT, R4, 0x20, PT ;  /* 0x0000002004047848 */ /* 0x000fe20003fe0100 */
[----:B------:R-:W-:Y:S01]  /*13e0*/  IMAD.HI.U32 R11, R10, -0x2daee0ad, RZ ;  /* 0xd2511f530a0b7827 */ /* 0x000fe200078e00ff */
[----:B------:R-:W-:-:S02]  /*13f0*/  PRMT R93, R93, 0x5410, R20 ;  /* 0x000054105d5d7816 */ /* 0x000fc40000000014 */
[----:B------:R-:W-:Y:S01]  /*1400*/  LEA R4, R4, UR5, 0x2 ;  /* 0x0000000504047c11 */ /* 0x000fe2000f8e10ff */
[----:B------:R-:W-:Y:S01]  /*1410*/  IMAD.MOV R5, RZ, RZ, -R7 ;  /* 0x000000ffff057224 */ /* 0x000fe200078e0a07 */
[----:B------:R-:W-:Y:S01]  /*1420*/  PRMT R96, R17, 0x7610, R96 ;  /* 0x0000761011607816 */ /* 0x000fe20000000060 */
[----:B------:R-:W-:Y:S01]  /*1430*/  IMAD.MOV.U32 R60, RZ, RZ, R24 ;  /* 0x000000ffff3c7224 */ /* 0x000fe200078e0018 */
[----:B------:R-:W-:Y:S01]  /*1440*/  I2FP.F32.U32 R4, R4 ;  /* 0x0000000400047245 */ /* 0x000fe20000201000 */
[----:B------:R-:W-:Y:S01]  /*1450*/  IMAD R12, R12, -0x326172a9, RZ ;  /* 0xcd9e8d570c0c7824 */ /* 0x000fe200078e02ff */
[----:B------:R-:W-:Y:S01]  /*1460*/  LOP3.LUT R11, R16, UR22, R11, 0x96, !PT ;  /* 0x00000016100b7c12 */ /* 0x000fe2000f8e960b */
[----:B------:R-:W-:Y:S01]  /*1470*/  IMAD.MOV.U32 R58, RZ, RZ, RZ ;  /* 0x000000ffff3a7224 */ /* 0x000fe200078e00ff */
[----:B------:R4:W0:Y:S01]  /*1480*/  MUFU.RCP R59, R4 ;  /* 0x00000004003b7308 */ /* 0x0008220000001000 */
[----:B------:R-:W-:Y:S01]  /*1490*/  VIADDMNMX R5, R5, UR18, RZ, !PT ;  /* 0x0000001205057c46 */ /* 0x000fe2000f8001ff */
[----:B------:R-:W-:Y:S01]  /*14a0*/  HADD2.F32 R60, -RZ, R60.H0_H0 ;  /* 0x2000003cff3c7230 */ /* 0x000fe20000004100 */
[----:B------:R-:W-:Y:S01]  /*14b0*/  PRMT R96, R96, 0x5410, R15 ;  /* 0x0000541060607816 */ /* 0x000fe2000000000f */
[----:B------:R-:W-:Y:S01]  /*14c0*/  IMAD.HI.U32 R53, R11, -0x326172a9, RZ ;  /* 0xcd9e8d570b357827 */ /* 0x000fe200078e00ff */
[----:B------:R-:W-:-:S02]  /*14d0*/  SHF.R.U64 R15, R2, 0x10, R3 ;  /* 0x00000010020f7819 */ /* 0x000fc40000001203 */
[----:B------:R-:W-:Y:S01]  /*14e0*/  VIMNMX R5, PT, PT, R5, 0x20, PT ;  /* 0x0000002005057848 */ /* 0x000fe20003fe0100 */
[----:B------:R-:W-:Y:S01]  /*14f0*/  HADD2.F32 R61, -RZ, R61.H0_H0 ;  /* 0x2000003dff3d7230 */ /* 0x000fe20000004100 */
[----:B------:R-:W-:Y:S01]  /*1500*/  PRMT R107, R107, 0x5410, R15 ;  /* 0x000054106b6b7816 */ /* 0x000fe2000000000f */
[----:B------:R-:W-:Y:S01]  /*1510*/  HADD2.F32 R62, -RZ, R62.H0_H0 ;  /* 0x2000003eff3e7230 */ /* 0x000fe20000004100 */
[----:B------:R-:W-:Y:S01]  /*1520*/  SHF.R.U32.HI R109, RZ, 0x10, R3 ;  /* 0x00000010ff6d7819 */ /* 0x000fe20000011603 */
[----:B------:R-:W-:Y:S01]  /*1530*/  HADD2.F32 R63, -RZ, R63.H0_H0 ;  /* 0x2000003fff3f7230 */ /* 0x000fe20000004100 */
[----:B------:R-:W-:Y:S01]  /*1540*/  LOP3.LUT R57, R6, 0x3, RZ, 0xc0, !PT ;  /* 0x0000000306397812 */ /* 0x000fe200078ec0ff */
[----:B------:R-:W-:Y:S01]  /*1550*/  HADD2.F32 R65, -RZ, R65.H0_H0 ;  /* 0x20000041ff417230 */ /* 0x000fe20000004100 */
[----:B------:R-:W-:Y:S01]  /*1560*/  LEA R66, R5, UR5, 0x2 ;  /* 0x0000000505427c11 */ /* 0x000fe2000f8e10ff */
[----:B------:R-:W-:Y:S01]  /*1570*/  HADD2.F32 R64, -RZ, R64.H0_H0 ;  /* 0x20000040ff407230 */ /* 0x000fe20000004100 */
[----:B------:R-:W-:Y:S01]  /*1580*/  LOP3.LUT R53, R12, UR15, R53, 0x96, !PT ;  /* 0x0000000f0c357c12 */ /* 0x000fe2000f8e9635 */
[----:B------:R-:W-:Y:S01]  /*1590*/  IMAD R68, R11, -0x326172a9, RZ ;  /* 0xcd9e8d570b447824 */ /* 0x000fe200078e02ff */
[----:B------:R-:W0:Y:S01]  /*15a0*/  LDCU UR15, c[0x0][0x388] ;  /* 0x00007100ff0f77ac */ /* 0x000e220008000800 */
[----:B-1234-:R-:W-:-:S07]  /*15b0*/  IMAD R67, R9, -0x2daee0ad, RZ ;  /* 0xd2511f5309437824 */ /* 0x01efce00078e02ff */
.L_x_17874:
[----:B-1----:R-:W1:Y:S01]  /*15c0*/  @UP0 LDCU.64 UR4, c[0x0][0x3e0] ;  /* 0x00007c00ff0407ac */ /* 0x002e620008000a00 */
[----:B------:R-:W-:Y:S01]  /*15d0*/  PLOP3.LUT P0, PT, PT, PT, UP0, 0x80, 0x8 ;  /* 0x000000000008781c */ /* 0x000fe20003f0f008 */
[----:B-1----:R-:W-:-:S06]  /*15e0*/  @UP0 UIMAD.WIDE UR4, UR14, 0x4, UR4 ;  /* 0x000000040e0408a5 */ /* 0x002fcc000f8e0204 */
[----:B0-234-:R-:W-:Y:S01]  /*15f0*/  MOV R32, UR4 ;  /* 0x0000000400207c02 */ /* 0x01dfe20008000f00 */
[----:B------:R-:W-:-:S05]  /*1600*/  IMAD.U32 R33, RZ, RZ, UR5 ;  /* 0x00000005ff217e24 */ /* 0x000fca000f8e00ff */
[----:B------:R-:W2:Y:S01]  /*1610*/  @P0 LDG.E R32, desc[UR8][R32.64] ;  /* 0x0000000820200981 */ /* 0x000ea2000c1e1900 */
[----:B------:R-:W-:Y:S01]  /*1620*/  PLOP3.LUT P0, PT, PT, PT, UP0, 0x80, 0x8 ;  /* 0x000000000008781c */ /* 0x000fe20003f0f008 */
[----:B0-----:R-:W-:Y:S01]  /*1630*/  UIMAD UR4, UR14, UR15, URZ ;  /* 0x0000000f0e0472a4 */ /* 0x001fe2000f8e02ff */
[----:B------:R-:W-:Y:S01]  /*1640*/  BSSY.RECONVERGENT B0, `(.L_x_17595) ;  /* 0x0000343000007945 */ /* 0x000fe20003800200 */
[----:B------:R-:W0:Y:S02]  /*1650*/  S2R R78, SR_TID.X ;  /* 0x00000000004e7919 */ /* 0x000e240000002100 */
[----:B------:R-:W-:-:S04]  /*1660*/  USHF.R.S32.HI UR5, URZ, 0x1f, UR4 ;  /* 0x0000001fff057899 */ /* 0x000fc80008011404 */
[----:B------:R-:W-:-:S03]  /*1670*/  ULEA.HI UR5, UR5, UR4, URZ, 0x2 ;  /* 0x0000000405057291 */ /* 0x000fc6000f8f10ff */
[----:B------:R-:W-:-:S03]  /*1680*/  UMOV UR4, 0x3f800000 ;  /* 0x3f80000000047882 */ /* 0x000fc60000000000 */
[----:B------:R-:W-:-:S05]  /*1690*/  IMAD.U32 R77, RZ, RZ, UR5 ;  /* 0x00000005ff4d7e24 */ /* 0x000fca000f8e00ff */
[----:B0-----:R-:W-:-:S04]  /*16a0*/  LEA.HI.SX32 R77, R77, R78, 0x1e ;  /* 0x0000004e4d4d7211 */ /* 0x001fc800078ff2ff */
[----:B------:R-:W-:Y:S02]  /*16b0*/  MOV R79, R77 ;  /* 0x0000004d004f7202 */ /* 0x000fe40000000f00 */
[----:B--2---:R-:W-:Y:S02]  /*16c0*/  @P0 R2UR UR4, R32 ;  /* 0x00000000200402ca */ /* 0x004fe400000e0000 */
[----:B------:R-:W-:-:S13]  /*16d0*/  ISETP.GE.U32.AND P0, PT, R51, 0x100, PT ;  /* 0x000001003300780c */ /* 0x000fda0003f06070 */
        /* <DEDUP_REMOVED lines=21> */
.L_x_20879:
[----:B------:R-:W-:Y:S05]  /*1830*/  BRX R32 -0x1840                                        (*"BRANCH_TARGETS .L_x_20880,.L_x_20881,.L_x_20882"*) ;  /* 0xffffffe420f07949 */ /* 0x000fea000383ffff */
.L_x_20882:
[----:B------:R-:W-:Y:S01]  /*1840*/  IADD3 R32, PT, PT, R57, 0x1, RZ ;  /* 0x0000000139207810 */ /* 0x000fe20007ffe0ff */
[----:B------:R-:W-:Y:S02]  /*1850*/  IMAD.MOV.U32 R86, RZ, RZ, R67 ;  /* 0x000000ffff567224 */ /* 0x000fe400078e0043 */
[----:B------:R-:W-:Y:S01]  /*1860*/  IMAD.MOV.U32 R33, RZ, RZ, R53 ;  /* 0x000000ffff217224 */ /* 0x000fe200078e0035 */
[----:B------:R-:W-:Y:S06]  /*1870*/  BRA `(.L_x_17599) ;  /* 0x00000004003c7947 */ /* 0x000fec0003800000 */
.L_x_20880:
[----:B------:R-:W-:Y:S01]  /*1880*/  MOV R86, R67 ;  /* 0x0000004300567202 */ /* 0x000fe20000000f00 */
[----:B------:R-:W-:Y:S02]  /*1890*/  IMAD.MOV.U32 R32, RZ, RZ, 0x3 ;  /* 0x00000003ff207424 */ /* 0x000fe400078e00ff */
[----:B------:R-:W-:Y:S01]  /*18a0*/  IMAD.MOV.U32 R33, RZ, RZ, R54 ;  /* 0x000000ffff217224 */ /* 0x000fe200078e0036 */
[----:B------:R-:W-:Y:S06]  /*18b0*/  BRA `(.L_x_17599) ;  /* 0x00000004002c7947 */ /* 0x000fec0003800000 */
.L_x_20881:
        /* <DEDUP_REMOVED lines=13> */
.L_x_17601:
[----:B------:R-:W-:Y:S05]  /*1990*/  BSYNC.RECONVERGENT B2 ;  /* 0x0000000000027941 */ /* 0x000fea0003800200 */
.L_x_17600:
        /* <DEDUP_REMOVED lines=61> */
.L_x_17599:
[----:B------:R-:W-:Y:S05]  /*1d70*/  BSYNC.RECONVERGENT B1 ;  /* 0x0000000000017941 */ /* 0x000fea0003800200 */
.L_x_17598:
[----:B------:R-:W0:Y:S01]  /*1d80*/  LDC R67, c[0x0][0x408] ;  /* 0x00010200ff437b82 */ /* 0x000e220000000800 */
[----:B------:R-:W-:Y:S01]  /*1d90*/  I2FP.F32.U32 R34, R33 ;  /* 0x0000002100227245 */ /* 0x000fe20000201000 */
[----:B------:R-:W-:Y:S02]  /*1da0*/  IMAD.MOV.U32 R85, RZ, RZ, 0x2f800000 ;  /* 0x2f800000ff557424 */ /* 0x000fe400078e00ff */
[----:B-----5:R-:W-:Y:S01]  /*1db0*/  FMUL.FTZ R8, R8, UR4 ;  /* 0x0000000408087c20 */ /* 0x020fe20008410000 */
[----:B------:R-:W-:Y:S01]  /*1dc0*/  ISETP.NE.AND P2, PT, R32, 0x1, PT ;  /* 0x000000012000780c */ /* 0x000fe20003f45270 */
[----:B------:R-:W-:Y:S01]  /*1dd0*/  BSSY.RECONVERGENT B1, `(.L_x_17602) ;  /* 0x000005f000017945 */ /* 0x000fe20003800200 */
[----:B------:R-:W-:Y:S01]  /*1de0*/  FFMA.FTZ R34, R34, R85, 1.1641532182693481445e-10 ;  /* 0x2f00000022227423 */ /* 0x000fe20000010055 */
[----:B------:R-:W-:Y:S01]  /*1df0*/  HFMA2 R35, -RZ, RZ, 0, 1.1920928955078125e-07 ;  /* 0x00000002ff237431 */ /* 0x000fe200000001ff */
[----:B------:R-:W1:Y:S01]  /*1e00*/  LDC R79, c[0x0][0x404] ;  /* 0x00010100ff4f7b82 */ /* 0x000e620000000800 */
[----:B0-----:R-:W-:-:S02]  /*1e10*/  FMUL.FTZ R8, R8, R67 ;  /* 0x0000004308087220 */ /* 0x001fc40000410000 */
[----:B-1----:R-:W-:Y:S01]  /*1e20*/  FSETP.GTU.FTZ.AND P1, PT, R34, R79, PT ;  /* 0x0000004f2200720b */ /* 0x002fe20003f3c000 */
        /* <DEDUP_REMOVED lines=14> */
.L_x_17604:
        /* <DEDUP_REMOVED lines=13> */
.L_x_17606:
[----:B------:R-:W-:Y:S05]  /*1fe0*/  BSYNC.RECONVERGENT B2 ;  /* 0x0000000000027941 */ /* 0x000fea0003800200 */
.L_x_17605:
        /* <DEDUP_REMOVED lines=61> */
.L_x_17603:
[----:B------:R-:W-:Y:S05]  /*23c0*/  BSYNC.RECONVERGENT B1 ;  /* 0x0000000000017941 */ /* 0x000fea0003800200 */
.L_x_17602:
[----:B------:R-:W-:Y:S01]  /*23d0*/  I2FP.F32.U32 R32, R33 ;  /* 0x0000002100207245 */ /* 0x000fe20000201000 */
[----:B------:R-:W-:Y:S01]  /*23e0*/  FMUL.FTZ R34, R9, UR4 ;  /* 0x0000000409227c20 */ /* 0x000fe20008410000 */
[----:B------:R-:W-:Y:S01]  /*23f0*/  ISETP.NE.AND P3, PT, R35, 0x1, PT ;  /* 0x000000012300780c */ /* 0x000fe20003f65270 */
[----:B------:R-:W-:Y:S01]  /*2400*/  HADD2.F32 R9, -RZ, R74.H1_H1 ;  /* 0x3000004aff097230 */ /* 0x000fe20000004100 */
[----:B------:R-:W-:Y:S01]  /*2410*/  BSSY.RECONVERGENT B1, `(.L_x_17607) ;  /* 0x000005d000017945 */ /* 0x000fe20003800200 */
[----:B------:R-:W-:Y:S01]  /*2420*/  FFMA.FTZ R32, R32, R85, 1.1641532182693481445e-10 ;  /* 0x2f00000020207423 */ /* 0x000fe20000010055 */
[----:B------:R-:W-:Y:S01]  /*2430*/  FMUL.FTZ R34, R34, R67 ;  /* 0x0000004322227220 */ /* 0x000fe20000410000 */
[----:B------:R-:W-:-:S03]  /*2440*/  MOV R33, R68 ;  /* 0x0000004400217202 */ /* 0x000fc60000000f00 */
[----:B------:R-:W-:-:S04]  /*2450*/  FSETP.GTU.FTZ.AND P2, PT, R32, R79, PT ;  /* 0x0000004f2000720b */ /* 0x000fc80003f5c000 */
        /* <DEDUP_REMOVED lines=13> */
.L_x_17609:
        /* <DEDUP_REMOVED lines=13> */
.L_x_17611:
[----:B------:R-:W-:Y:S05]  /*2600*/  BSYNC.RECONVERGENT B2 ;  /* 0x0000000000027941 */ /* 0x000fea0003800200 */
.L_x_17610:
        /* <DEDUP_REMOVED lines=61> */
.L_x_17608:
[----:B------:R-:W-:Y:S05]  /*29e0*/  BSYNC.RECONVERGENT B1 ;  /* 0x0000000000017941 */ /* 0x000fea0003800200 */
.L_x_17607:
[----:B------:R-:W-:Y:S01]  /*29f0*/  I2FP.F32.U32 R32, R33 ;  /* 0x0000002100207245 */ /* 0x000fe20000201000 */
[----:B------:R-:W-:Y:S01]  /*2a00*/  FMUL.FTZ R10, R10, UR4 ;  /* 0x000000040a0a7c20 */ /* 0x000fe20008410000 */
[----:B------:R-:W-:Y:S01]  /*2a10*/  ISETP.NE.AND P4, PT, R34, 0x1, PT ;  /* 0x000000012200780c */ /* 0x000fe20003f85270 */
[----:B------:R-:W-:Y:S01]  /*2a20*/  BSSY.RECONVERGENT B1, `(.L_x_17612) ;  /* 0x000005e000017945 */ /* 0x000fe20003800200 */
[----:B------:R-:W-:Y:S02]  /*2a30*/  IMAD.MOV.U32 R57, RZ, RZ, 0x2 ;  /* 0x00000002ff397424 */ /* 0x000fe400078e00ff */
[----:B------:R-:W-:Y:S01]  /*2a40*/  FFMA.FTZ R32, R32, R85, 1.1641532182693481445e-10 ;  /* 0x2f00000020207423 */ /* 0x000fe20000010055 */
[----:B------:R-:W-:-:S04]  /*2a50*/  FMUL.FTZ R10, R10, R67 ;  /* 0x000000430a0a7220 */ /* 0x000fc80000410000 */
        /* <DEDUP_REMOVED lines=15> */
.L_x_17614:
        /* <DEDUP_REMOVED lines=13> */
.L_x_17616:
[----:B------:R-:W-:Y:S05]  /*2c20*/  BSYNC.RECONVERGENT B2 ;  /* 0x0000000000027941 */ /* 0x000fea0003800200 */
.L_x_17615:
        /* <DEDUP_REMOVED lines=61> */
.L_x_17613:
[----:B------:R-:W-:Y:S05]  /*3000*/  BSYNC.RECONVERGENT B1 ;  /* 0x0000000000017941 */ /* 0x000fea0003800200 */
.L_x_17612:
[----:B------:R-:W-:Y:S01]  /*3010*/  I2FP.F32.U32 R32, R33 ;  /* 0x0000002100207245 */ /* 0x000fe20000201000 */
[----:B------:R-:W-:Y:S01]  /*3020*/  FMUL.FTZ R34, R11, UR4 ;  /* 0x000000040b227c20 */ /* 0x000fe20008410000 */
[----:B------:R-:W-:-:S03]  /*3030*/  HADD2.F32 R11, -RZ, R74.H0_H0 ;  /* 0x2000004aff0b7230 */ /* 0x000fc60000004100 */
[----:B------:R-:W-:Y:S01]  /*3040*/  FFMA.FTZ R32, R32, R85, 1.1641532182693481445e-10 ;  /* 0x2f00000020207423 */ /* 0x000fe20000010055 */
[----:B------:R-:W-:-:S04]  /*3050*/  FMUL.FTZ R34, R34, R67 ;  /* 0x0000004322227220 */ /* 0x000fc80000410000 */
[----:B------:R-:W-:-:S04]  /*3060*/  FSETP.GTU.FTZ.AND P5, PT, R32, R79, PT ;  /* 0x0000004f2000720b */ /* 0x000fc80003fbc000 */
[----:B------:R-:W-:Y:S02]  /*3070*/  FSEL R34, R34, RZ, !P5 ;  /* 0x000000ff22227208 */ /* 0x000fe40006800000 */
[----:B------:R-:W-:-:S03]  /*3080*/  PLOP3.LUT P4, PT, P5, PT, PT, 0x8, 0x80 ;  /* 0x000000000080781c */ /* 0x000fc60002f8e170 */
[----:B------:R-:W-:Y:S01]  /*3090*/  FFMA.FTZ R11, R34, R11, R7 ;  /* 0x0000000b220b7223 */ /* 0x000fe20000010007 */
[----:B------:R-:W-:Y:S09]  /*30a0*/  BRA `(.L_x_17617) ;  /* 0x0000001800387947 */ /* 0x000ff20003800000 */
.L_x_17597:
        /* <DEDUP_REMOVED lines=16> */
.L_x_17620:
        /* <DEDUP_REMOVED lines=13> */
.L_x_17622:
[----:B------:R-:W-:Y:S05]  /*3280*/  BSYNC.RECONVERGENT B2 ;  /* 0x0000000000027941 */ /* 0x000fea0003800200 */
.L_x_17621:
        /* <DEDUP_REMOVED lines=61> */
.L_x_17619:
[----:B------:R-:W-:Y:S05]  /*3660*/  BSYNC.RECONVERGENT B1 ;  /* 0x0000000000017941 */ /* 0x000fea0003800200 */
.L_x_17618:
[----:B------:R-:W0:Y:S01]  /*3670*/  LDC R67, c[0x0][0x408] ;  /* 0x00010200ff437b82 */ /* 0x000e220000000800 */
[----:B------:R-:W-:Y:S01]  /*3680*/  I2FP.F32.U32 R32, R32 ;  /* 0x0000002000207245 */ /* 0x000fe20000201000 */
[----:B------:R-:W-:Y:S02]  /*3690*/  IMAD.MOV.U32 R85, RZ, RZ, 0x2f800000 ;  /* 0x2f800000ff557424 */ /* 0x000fe400078e00ff */
[----:B-----5:R-:W-:Y:S01]  /*36a0*/  FMUL.FTZ R8, R8, UR4 ;  /* 0x0000000408087c20 */ /* 0x020fe20008410000 */
[----:B------:R-:W-:Y:S01]  /*36b0*/  ISETP.NE.AND P2, PT, R34, 0x1, PT ;  /* 0x000000012200780c */ /* 0x000fe20003f45270 */
[----:B------:R-:W-:Y:S02]  /*36c0*/  HADD2.F32 R33, -RZ, R75.H1_H1 ;  /* 0x3000004bff217230 */ /* 0x000fe40000004100 */
[----:B------:R-:W-:Y:S01]  /*36d0*/  FFMA.FTZ R32, R32, R85, 1.1641532182693481445e-10 ;  /* 0x2f00000020207423 */ /* 0x000fe20000010055 */
[----:B------:R-:W-:Y:S01]  /*36e0*/  BSSY.RECONVERGENT B1, `(.L_x_17623) ;  /* 0x000005d000017945 */ /* 0x000fe20003800200 */
[----:B------:R-:W1:Y:S01]  /*36f0*/  LDC R79, c[0x0][0x404] ;  /* 0x00010100ff4f7b82 */ /* 0x000e620000000800 */
[----:B------:R-:W-:-:S02]  /*3700*/  HFMA2 R35, -RZ, RZ, 0, 1.1920928955078125e-07 ;  /* 0x00000002ff237431 */ /* 0x000fc400000001ff */
[----:B0-----:R-:W-:Y:S01]  /*3710*/  FMUL.FTZ R8, R8, R67 ;  /* 0x0000004308087220 */ /* 0x001fe20000410000 */
[----:B-1----:R-:W-:-:S04]  /*3720*/  FSETP.GTU.FTZ.AND P1, PT, R32, R79, PT ;  /* 0x0000004f2000720b */ /* 0x002fc80003f3c000 */
        /* <DEDUP_REMOVED lines=13> */
.L_x_17625:
        /* <DEDUP_REMOVED lines=13> */
.L_x_17627:
[----:B------:R-:W-:Y:S05]  /*38d0*/  BSYNC.RECONVERGENT B2 ;  /* 0x0000000000027941 */ /* 0x000fea0003800200 */
.L_x_17626:
        /* <DEDUP_REMOVED lines=61> */
.L_x_17624:
[----:B------:R-:W-:Y:S05]  /*3cb0*/  BSYNC.RECONVERGENT B1 ;  /* 0x0000000000017941 */ /* 0x000fea0003800200 */
.L_x_17623:
[----:B------:R-:W-:Y:S01]  /*3cc0*/  I2FP.F32.U32 R32, R33 ;  /* 0x0000002100207245 */ /* 0x000fe20000201000 */
[----:B------:R-:W-:Y:S01]  /*3cd0*/  FMUL.FTZ R34, R9, UR4 ;  /* 0x0000000409227c20 */ /* 0x000fe20008410000 */
[----:B------:R-:W-:Y:S01]  /*3ce0*/  ISETP.NE.AND P3, PT, R35, 0x1, PT ;  /* 0x000000012300780c */ /* 0x000fe20003f65270 */
[----:B------:R-:W-:Y:S01]  /*3cf0*/  BSSY.RECONVERGENT B1, `(.L_x_17628) ;  /* 0x000005e000017945 */ /* 0x000fe20003800200 */
[----:B------:R-:W-:Y:S01]  /*3d00*/  MOV R33, R68 ;  /* 0x0000004400217202 */ /* 0x000fe20000000f00 */
[----:B------:R-:W-:Y:S01]  /*3d10*/  FFMA.FTZ R32, R32, R85, 1.1641532182693481445e-10 ;  /* 0x2f00000020207423 */ /* 0x000fe20000010055 */
[----:B------:R-:W-:Y:S01]  /*3d20*/  FMUL.FTZ R9, R34, R67 ;  /* 0x0000004322097220 */ /* 0x000fe20000410000 */
[----:B------:R-:W-:-:S03]  /*3d30*/  IMAD.MOV.U32 R34, RZ, RZ, 0x2 ;  /* 0x00000002ff227424 */ /* 0x000fc600078e00ff */
        /* <DEDUP_REMOVED lines=14> */
.L_x_17630:
        /* <DEDUP_REMOVED lines=13> */
.L_x_17632:
[----:B------:R-:W-:Y:S05]  /*3ef0*/  BSYNC.RECONVERGENT B2 ;  /* 0x0000000000027941 */ /* 0x000fea0003800200 */
.L_x_17631:
        /* <DEDUP_REMOVED lines=61> */
.L_x_17629:
[----:B------:R-:W-:Y:S05]  /*42d0*/  BSYNC.RECONVERGENT B1 ;  /* 0x0000000000017941 */ /* 0x000fea0003800200 */
.L_x_17628:
[----:B------:R-:W-:Y:S01]  /*42e0*/  I2FP.F32.U32 R32, R33 ;  /* 0x0000002100207245 */ /* 0x000fe20000201000 */
[----:B------:R-:W-:Y:S01]  /*42f0*/  FMUL.FTZ R10, R10, UR4 ;  /* 0x000000040a0a7c20 */ /* 0x000fe20008410000 */
[----:B------:R-:W-:Y:S01]  /*4300*/  ISETP.NE.AND P4, PT, R34, 0x1, PT ;  /* 0x000000012200780c */ /* 0x000fe20003f85270 */
[----:B------:R-:W-:Y:S01]  /*4310*/  HADD2.F32 R33, -RZ, R75.H0_H0 ;  /* 0x2000004bff217230 */ /* 0x000fe20000004100 */
[----:B------:R-:W-:Y:S01]  /*4320*/  BSSY.RECONVERGENT B1, `(.L_x_17633) ;  /* 0x000005d000017945 */ /* 0x000fe20003800200 */
[----:B------:R-:W-:Y:S01]  /*4330*/  FFMA.FTZ R32, R32, R85, 1.1641532182693481445e-10 ;  /* 0x2f00000020207423 */ /* 0x000fe20000010055 */
[----:B------:R-:W-:Y:S01]  /*4340*/  FMUL.FTZ R10, R10, R67 ;  /* 0x000000430a0a7220 */ /* 0x000fe20000410000 */
[----:B------:R-:W-:-:S03]  /*4350*/  IMAD.MOV.U32 R57, RZ, RZ, 0x2 ;  /* 0x00000002ff397424 */ /* 0x000fc600078e00ff */
        /* <DEDUP_REMOVED lines=14> */
.L_x_17635:
        /* <DEDUP_REMOVED lines=13> */
.L_x_17637:
[----:B------:R-:W-:Y:S05]  /*4510*/  BSYNC.RECONVERGENT B2 ;  /* 0x0000000000027941 */ /* 0x000fea0003800200 */
.L_x_17636:
        /* <DEDUP_REMOVED lines=61> */
.L_x_17634:
[----:B------:R-:W-:Y:S05]  /*48f0*/  BSYNC.RECONVERGENT B1 ;  /* 0x0000000000017941 */ /* 0x000fea0003800200 */
.L_x_17633:
[----:B------:R-:W-:Y:S01]  /*4900*/  I2FP.F32.U32 R32, R33 ;  /* 0x0000002100207245 */ /* 0x000fe20000201000 */
[----:B------:R-:W-:-:S04]  /*4910*/  FMUL.FTZ R34, R11, UR4 ;  /* 0x000000040b227c20 */ /* 0x000fc80008410000 */
[----:B------:R-:W-:Y:S01]  /*4920*/  FFMA.FTZ R32, R32, R85, 1.1641532182693481445e-10 ;  /* 0x2f00000020207423 */ /* 0x000fe20000010055 */
[----:B------:R-:W-:-:S04]  /*4930*/  FMUL.FTZ R11, R34, R67 ;  /* 0x00000043220b7220 */ /* 0x000fc80000410000 */
[----:B------:R-:W-:Y:S01]  /*4940*/  FSETP.GTU.FTZ.AND P5, PT, R32, R79, PT ;  /* 0x0000004f2000720b */ /* 0x000fe20003fbc000 */
[----:B------:R-:W-:-:S03]  /*4950*/  HADD2.F32 R32, -RZ, R74.H0_H0 ;  /* 0x2000004aff207230 */ /* 0x000fc60000004100 */
[----:B------:R-:W-:Y:S02]  /*4960*/  FSEL R11, R11, RZ, !P5 ;  /* 0x000000ff0b0b7208 */ /* 0x000fe40006800000 */
[----:B------:R-:W-:-:S03]  /*4970*/  PLOP3.LUT P4, PT, P5, PT, PT, 0x8, 0x80 ;  /* 0x000000000080781c */ /* 0x000fc60002f8e170 */
[----:B------:R-:W-:-:S10]  /*4980*/  FMUL.FTZ R11, R11, R32 ;  /* 0x000000200b0b7220 */ /* 0x000fd40000410000 */
.L_x_17617:
[----:B------:R-:W0:Y:S01]  /*4990*/  LDC.64 R34, c[0x0][0x3a8] ;  /* 0x0000ea00ff227b82 */ /* 0x000e220000000a00 */
[----:B------:R-:W-:Y:S02]  /*49a0*/  SEL R67, RZ, 0x1000000, !P4 ;  /* 0x01000000ff437807 */ /* 0x000fe40006000000 */
[----:B------:R-:W-:Y:S02]  /*49b0*/  SEL R82, RZ, 0x10000, !P3 ;  /* 0x00010000ff527807 */ /* 0x000fe40005800000 */
[----:B------:R-:W-:-:S03]  /*49c0*/  SEL R79, RZ, 0x100, !P2 ;  /* 0x00000100ff4f7807 */ /* 0x000fc60005000000 */
[----:B------:R-:W1:Y:S01]  /*49d0*/  LDC.64 R32, c[0x0][0x3b0] ;  /* 0x0000ec00ff207b82 */ /* 0x000e620000000a00 */
[----:B------:R-:W-:Y:S01]  /*49e0*/  IADD3 R67, PT, PT, R79, R67, R82 ;  /* 0x000000434f437210 */ /* 0x000fe20007ffe052 */
[----:B------:R-:W-:Y:S01]  /*49f0*/  VIADD R79, R77, 0x100 ;  /* 0x000001004d4f7836 */ /* 0x000fe20000000000 */
[----:B------:R-:W-:-:S04]  /*4a00*/  SEL R82, RZ, 0x1, !P1 ;  /* 0x00000001ff527807 */ /* 0x000fc80004800000 */
[----:B------:R-:W-:Y:S01]  /*4a10*/  IADD3 R83, PT, PT, R67, R82, RZ ;  /* 0x0000005243537210 */ /* 0x000fe20007ffe0ff */
[----:B------:R-:W-:Y:S02]  /*4a20*/  IMAD.MOV.U32 R67, RZ, RZ, R86 ;  /* 0x000000ffff437224 */ /* 0x000fe400078e0056 */
[----:B0-----:R-:W-:-:S05]  /*4a30*/  IMAD.WIDE.U32 R34, R77, 0x10, R34 ;  /* 0x000000104d227825 */ /* 0x001fca00078e0022 */
[----:B------:R0:W-:Y:S01]  /*4a40*/  STG.E.128 desc[UR8][R34.64], R8 ;  /* 0x0000000822007986 */ /* 0x0001e2000c101d08 */
[----:B-1----:R-:W-:-:S05]  /*4a50*/  IMAD.WIDE.U32 R32, R77, 0x4, R32 ;  /* 0x000000044d207825 */ /* 0x002fca00078e0020 */
[----:B------:R0:W-:Y:S02]  /*4a60*/  STG.E desc[UR8][R32.64], R83 ;  /* 0x0000005320007986 */ /* 0x0001e4000c101908 */
.L_x_17596:
[----:B------:R-:W-:Y:S05]  /*4a70*/  BSYNC.RECONVERGENT B0 ;  /* 0x0000000000007941 */ /* 0x000fea0003800200 */
.L_x_17595:
[----:B------:R-:W-:Y:S01]  /*4a80*/  ISETP.GE.U32.AND P1, PT, R51, 0x200, PT ;  /* 0x000002003300780c */ /* 0x000fe20003f26070 */
[----:B------:R-:W-:Y:S03]  /*4a90*/  BSSY.RECONVERGENT B0, `(.L_x_17638) ;  /* 0x0000335000007945 */ /* 0x000fe60003800200 */
[----:B------:R-:W-:-:S09]  /*4aa0*/  P2R R86, PR, RZ, 0x2 ;  /* 0x00000002ff567803 */ /* 0x000fd20000000000 */
[----:B------:R-:W-:Y:S05]  /*4ab0*/  @!P1 BRA `(.L_x_17639) ;  /* 0x0000003000c89947 */ /* 0x000fea0003800000 */
[----:B------:R-:W-:Y:S01]  /*4ac0*/  ISETP.NE.U32.AND P1, PT, RZ, UR10, PT ;  /* 0x0000000aff007c0c */ /* 0x000fe2000bf25070 */
[----:B------:R-:W1:Y:S03]  /*4ad0*/  LDC.64 R12, c[0x0][0x390] ;  /* 0x0000e400ff0c7b82 */ /* 0x000e660000000a00 */
[----:B------:R-:W-:-:S13]  /*4ae0*/  ISETP.NE.AND.EX P1, PT, RZ, UR11, PT, P1 ;  /* 0x0000000bff007c0c */ /* 0x000fda000bf25310 */
[----:B0-----:R-:W0:Y:S01]  /*4af0*/  @P1 LDC.64 R32, c[0x0][0x3a0] ;  /* 0x0000e800ff201b82 */ /* 0x001e220000000a00 */
[----:B-1----:R-:W-:-:S06]  /*4b00*/  IMAD.WIDE.U32 R12, R79, 0x10, R12 ;  /* 0x000000104f0c7825 */ /* 0x002fcc00078e000c */
[----:B------:R-:W5:Y:S01]  /*4b10*/  LDG.E.128 R12, desc[UR8][R12.64] ;  /* 0x000000080c0c7981 */ /* 0x000f62000c1e1d00 */
[----:B0-----:R-:W-:-:S05]  /*4b20*/  @P1 IMAD.WIDE.U32 R32, R79, 0x10, R32 ;  /* 0x000000104f201825 */ /* 0x001fca00078e0020 */
[----:B------:R0:W5:Y:S01]  /*4b30*/  @P1 LDG.E.128 R4, desc[UR8][R32.64] ;  /* 0x0000000820041981 */ /* 0x000162000c1e1d00 */
[----:B------:R-:W-:Y:S05]  /*4b40*/  @!P1 BRA `(.L_x_17640) ;  /* 0x0000001800389947 */ /* 0x000fea0003800000 */
[----:B------:R-:W-:Y:S01]  /*4b50*/  ISETP.NE.AND P1, PT, R57, 0x1, PT ;  /* 0x000000013900780c */ /* 0x000fe20003f25270 */
[----:B------:R-:W-:Y:S01]  /*4b60*/  BSSY.RECONVERGENT B1, `(.L_x_17641) ;  /* 0x0000059000017945 */ /* 0x000fe20003800200 */
[----:B------:R-:W-:Y:S02]  /*4b70*/  HFMA2 R34, -RZ, RZ, 0, 1.1920928955078125e-07 ;  /* 0x00000002ff227431 */ /* 0x000fe400000001ff */
[----:B0-----:R-:W-:Y:S02]  /*4b80*/  IMAD.MOV.U32 R32, RZ, RZ, R68 ;  /* 0x000000ffff207224 */ /* 0x001fe400078e0044 */
        /* <DEDUP_REMOVED lines=12> */
.L_x_17643:
        /* <DEDUP_REMOVED lines=13> */
.L_x_17645:
[----:B------:R-:W-:Y:S05]  /*4d20*/  BSYNC.RECONVERGENT B2 ;  /* 0x0000000000027941 */ /* 0x000fea0003800200 */
.L_x_17644:
        /* <DEDUP_REMOVED lines=52> */
[----:B------:R-:W-:Y:S01]  /*5070*/  IMAD.WIDE.U32 R34, R35, -0x326172a9, RZ ;  /* 0xcd9e8d5723227825 */ /* 0x000fe200078e00ff */
[----:B------:R-:W-:-:S03]  /*5080*/  UIADD3 UR5, UPT, UPT, UR6, -0x700cb87f, URZ ;  /* 0x8ff3478106057890 */ /* 0x000fc6000fffe0ff */
[----:B------:R-:W-:-:S03]  /*5090*/  IMAD.WIDE.U32 R98, R98, -0x2daee0ad, RZ ;  /* 0xd2511f5362627825 */ /* 0x000fc600078e00ff */
[----:B------:R-:W-:Y:S01]  /*50a0*/  LOP3.LUT R53, R82, UR5, R35, 0x96, !PT ;  /* 0x0000000552357c12 */ /* 0x000fe2000f8e9623 */
[----:B------:R-:W-:Y:S02]  /*50b0*/  IMAD.MOV.U32 R68, RZ, RZ, R34 ;  /* 0x000000ffff447224 */ /* 0x000fe400078e0022 */
[----:B------:R-:W-:Y:S01]  /*50c0*/  HFMA2 R34, -RZ, RZ, 0, 0 ;  /* 0x00000000ff227431 */ /* 0x000fe200000001ff */
[----:B------:R-:W-:Y:S01]  /*50d0*/  LOP3.LUT R54, R32, UR18, R99, 0x96, !PT ;  /* 0x0000001220367c12 */ /* 0x000fe2000f8e9663 */
[----:B------:R-:W-:-:S07]  /*50e0*/  IMAD.MOV.U32 R32, RZ, RZ, R67 ;  /* 0x000000ffff207224 */ /* 0x000fce00078e0043 */
.L_x_17642:
[----:B------:R-:W-:Y:S05]  /*50f0*/  BSYNC.RECONVERGENT B1 ;  /* 0x0000000000017941 */ /* 0x000fea0003800200 */
.L_x_17641:
[----:B------:R-:W0:Y:S01]  /*5100*/  LDC R67, c[0x0][0x408] ;  /* 0x00010200ff437b82 */ /* 0x000e220000000800 */
[----:B------:R-:W-:Y:S01]  /*5110*/  I2FP.F32.U32 R32, R32 ;  /* 0x0000002000207245 */ /* 0x000fe20000201000 */
[----:B------:R-:W-:Y:S02]  /*5120*/  IMAD.MOV.U32 R99, RZ, RZ, 0x2f800000 ;  /* 0x2f800000ff637424 */ /* 0x000fe400078e00ff */
[----:B-----5:R-:W-:Y:S01]  /*5130*/  FMUL.FTZ R12, R12, UR4 ;  /* 0x000000040c0c7c20 */ /* 0x020fe20008410000 */
[----:B------:R-:W-:Y:S01]  /*5140*/  ISETP.NE.AND P2, PT, R34, 0x1, PT ;  /* 0x000000012200780c */ /* 0x000fe20003f45270 */
[----:B------:R-:W-:Y:S01]  /*5150*/  BSSY.RECONVERGENT B1, `(.L_x_17646) ;  /* 0x000005f000017945 */ /* 0x000fe20003800200 */
[----:B------:R-:W-:Y:S01]  /*5160*/  FFMA.FTZ R32, R32, R99, 1.1641532182693481445e-10 ;  /* 0x2f00000020207423 */ /* 0x000fe20000010063 */
[----:B------:R-:W-:Y:S01]  /*5170*/  IMAD.MOV.U32 R35, RZ, RZ, 0x2 ;  /* 0x00000002ff237424 */ /* 0x000fe200078e00ff */
[----:B------:R-:W1:Y:S01]  /*5180*/  LDC R85, c[0x0][0x404] ;  /* 0x00010100ff557b82 */ /* 0x000e620000000800 */
[----:B0-----:R-:W-:-:S02]  /*5190*/  FMUL.FTZ R12, R12, R67 ;  /* 0x000000430c0c7220 */ /* 0x001fc40000410000 */
[----:B-1----:R-:W-:Y:S01]  /*51a0*/  FSETP.GTU.FTZ.AND P1, PT, R32, R85, PT ;  /* 0x000000552000720b */ /* 0x002fe20003f3c000 */
        /* <DEDUP_REMOVED lines=14> */
.L_x_17648:
        /* <DEDUP_REMOVED lines=13> */
.L_x_17650:
[----:B------:R-:W-:Y:S05]  /*5360*/  BSYNC.RECONVERGENT B2 ;  /* 0x0000000000027941 */ /* 0x000fea0003800200 */
.L_x_17649:
        /* <DEDUP_REMOVED lines=61> */
.L_x_17647:
[----:B------:R-:W-:Y:S05]  /*5740*/  BSYNC.RECONVERGENT B1 ;  /* 0x0000000000017941 */ /* 0x000fea0003800200 */
.L_x_17646:
[----:B------:R-:W-:Y:S01]  /*5750*/  I2FP.F32.U32 R32, R33 ;  /* 0x0000002100207245 */ /* 0x000fe20000201000 */
[----:B------:R-:W-:Y:S01]  /*5760*/  FMUL.FTZ R34, R13, UR4 ;  /* 0x000000040d227c20 */ /* 0x000fe20008410000 */
[----:B------:R-:W-:Y:S01]  /*5770*/  ISETP.NE.AND P3, PT, R35, 0x1, PT ;  /* 0x000000012300780c */ /* 0x000fe20003f65270 */
[----:B------:R-:W-:Y:S01]  /*5780*/  HADD2.F32 R13, -RZ, R72.H1_H1 ;  /* 0x30000048ff0d7230 */ /* 0x000fe20000004100 */
[----:B------:R-:W-:Y:S01]  /*5790*/  BSSY.RECONVERGENT B1, `(.L_x_17651) ;  /* 0x000005d000017945 */ /* 0x000fe20003800200 */
[----:B------:R-:W-:Y:S01]  /*57a0*/  FFMA.FTZ R32, R32, R99, 1.1641532182693481445e-10 ;  /* 0x2f00000020207423 */ /* 0x000fe20000010063 */
[----:B------:R-:W-:Y:S01]  /*57b0*/  FMUL.FTZ R34, R34, R67 ;  /* 0x0000004322227220 */ /* 0x000fe20000410000 */
[----:B------:R-:W-:-:S03]  /*57c0*/  IMAD.MOV.U32 R33, RZ, RZ, R68 ;  /* 0x000000ffff217224 */ /* 0x000fc600078e0044 */
        /* <DEDUP_REMOVED lines=14> */
.L_x_17653:
        /* <DEDUP_REMOVED lines=13> */
.L_x_17655:
[----:B------:R-:W-:Y:S05]  /*5980*/  BSYNC.RECONVERGENT B2 ;  /* 0x0000000000027941 */ /* 0x000fea0003800200 */
.L_x_17654:
        /* <DEDUP_REMOVED lines=61> */
.L_x_17652:
[----:B------:R-:W-:Y:S05]  /*5d60*/  BSYNC.RECONVERGENT B1 ;  /* 0x0000000000017941 */ /* 0x000fea0003800200 */
.L_x_17651:
[----:B------:R-:W-:Y:S01]  /*5d70*/  I2FP.F32.U32 R32, R33 ;  /* 0x0000002100207245 */ /* 0x000fe20000201000 */
[----:B------:R-:W-:Y:S01]  /*5d80*/  FMUL.FTZ R14, R14, UR4 ;  /* 0x000000040e0e7c20 */ /* 0x000fe20008410000 */
[----:B------:R-:W-:Y:S01]  /*5d90*/  ISETP.NE.AND P4, PT, R34, 0x1, PT ;  /* 0x000000012200780c */ /* 0x000fe20003f85270 */
[----:B------:R-:W-:Y:S01]  /*5da0*/  BSSY.RECONVERGENT B1, `(.L_x_17656) ;  /* 0x000005e000017945 */ /* 0x000fe20003800200 */
[----:B------:R-:W-:Y:S02]  /*5db0*/  HFMA2 R57, -RZ, RZ, 0, 1.1920928955078125e-07 ;  /* 0x00000002ff397431 */ /* 0x000fe400000001ff */
        /* <DEDUP_REMOVED lines=17> */
.L_x_17658:
        /* <DEDUP_REMOVED lines=13> */
.L_x_17660:
[----:B------:R-:W-:Y:S05]  /*5fa0*/  BSYNC.RECONVERGENT B2 ;  /* 0x0000000000027941 */ /* 0x000fea0003800200 */
.L_x_17659:
        /* <DEDUP_REMOVED lines=61> */
.L_x_17657:
[----:B------:R-:W-:Y:S05]  /*6380*/  BSYNC.RECONVERGENT B1 ;  /* 0x0000000000017941 */ /* 0x000fea0003800200 */
.L_x_17656:
        /* <DEDUP_REMOVED lines=10> */
.L_x_17640:
        /* <DEDUP_REMOVED lines=16> */
.L_x_17664:
        /* <DEDUP_REMOVED lines=13> */
.L_x_17666:
[----:B------:R-:W-:Y:S05]  /*6600*/  BSYNC.RECONVERGENT B2 ;  /* 0x0000000000027941 */ /* 0x000fea0003800200 */
.L_x_17665:
        /* <DEDUP_REMOVED lines=55> */
[----:B------:R-:W-:Y:S02]  /*6980*/  MOV R68, R34 ;  /* 0x0000002200447202 */ /* 0x000fe40000000f00 */
[----:B------:R-:W-:Y:S01]  /*6990*/  LOP3.LUT R53, R82, UR5, R35, 0x96, !PT ;  /* 0x0000000552357c12 */ /* 0x000fe2000f8e9623 */
[----:B------:R-:W-:Y:S01]  /*69a0*/  IMAD.MOV.U32 R34, RZ, RZ, RZ ;  /* 0x000000ffff227224 */ /* 0x000fe200078e00ff */
[----:B------:R-:W-:Y:S01]  /*69b0*/  LOP3.LUT R54, R32, UR18, R99, 0x96, !PT ;  /* 0x0000001220367c12 */ /* 0x000fe2000f8e9663 */
[----:B------:R-:W-:-:S07]  /*69c0*/  IMAD.MOV.U32 R32, RZ, RZ, R67 ;  /* 0x000000ffff207224 */ /* 0x000fce00078e0043 */
.L_x_17663:
[----:B------:R-:W-:Y:S05]  /*69d0*/  BSYNC.RECONVERGENT B1 ;  /* 0x0000000000017941 */ /* 0x000fea0003800200 */
.L_x_17662:
[----:B------:R-:W0:Y:S01]  /*69e0*/  LDC R67, c[0x0][0x408] ;  /* 0x00010200ff437b82 */ /* 0x000e220000000800 */
[----:B------:R-:W-:Y:S01]  /*69f0*/  I2FP.F32.U32 R32, R32 ;  /* 0x0000002000207245 */ /* 0x000fe20000201000 */
[----:B------:R-:W-:Y:S02]  /*6a00*/  HFMA2 R99, -RZ, RZ, 0.1171875, 0 ;  /* 0x2f800000ff637431 */ /* 0x000fe400000001ff */
[----:B-----5:R-:W-:Y:S01]  /*6a10*/  FMUL.FTZ R12, R12, UR4 ;  /* 0x000000040c0c7c20 */ /* 0x020fe20008410000 */
[----:B------:R-:W-:Y:S01]  /*6a20*/  ISETP.NE.AND P2, PT, R34, 0x1, PT ;  /* 0x000000012200780c */ /* 0x000fe20003f45270 */
[----:B------:R-:W-:Y:S01]  /*6a30*/  HADD2.F32 R33, -RZ, R73.H1_H1 ;  /* 0x30000049ff217230 */ /* 0x000fe20000004100 */
[----:B------:R-:W-:Y:S01]  /*6a40*/  BSSY.RECONVERGENT B1, `(.L_x_17667) ;  /* 0x000005e000017945 */ /* 0x000fe20003800200 */
[----:B------:R-:W-:Y:S01]  /*6a50*/  FFMA.FTZ R32, R32, R99, 1.1641532182693481445e-10 ;  /* 0x2f00000020207423 */ /* 0x000fe20000010063 */
[----:B------:R-:W1:Y:S01]  /*6a60*/  LDC R85, c[0x0][0x404] ;  /* 0x00010100ff557b82 */ /* 0x000e620000000800 */
[----:B------:R-:W-:-:S02]  /*6a70*/  IMAD.MOV.U32 R35, RZ, RZ, 0x2 ;  /* 0x00000002ff237424 */ /* 0x000fc400078e00ff */
        /* <DEDUP_REMOVED lines=15> */
.L_x_17669:
        /* <DEDUP_REMOVED lines=13> */
.L_x_17671:
[----:B------:R-:W-:Y:S05]  /*6c40*/  BSYNC.RECONVERGENT B2 ;  /* 0x0000000000027941 */ /* 0x000fea0003800200 */
.L_x_17670:
        /* <DEDUP_REMOVED lines=61> */
.L_x_17668:
[----:B------:R-:W-:Y:S05]  /*7020*/  BSYNC.RECONVERGENT B1 ;  /* 0x0000000000017941 */ /* 0x000fea0003800200 */
.L_x_17667:
[----:B------:R-:W-:Y:S01]  /*7030*/  I2FP.F32.U32 R32, R33 ;  /* 0x0000002100207245 */ /* 0x000fe20000201000 */
[----:B------:R-:W-:Y:S01]  /*7040*/  FMUL.FTZ R34, R13, UR4 ;  /* 0x000000040d227c20 */ /* 0x000fe20008410000 */
[----:B------:R-:W-:Y:S01]  /*7050*/  ISETP.NE.AND P3, PT, R35, 0x1, PT ;  /* 0x000000012300780c */ /* 0x000fe20003f65270 */
[----:B------:R-:W-:Y:S01]  /*7060*/  BSSY.RECONVERGENT B1, `(.L_x_17672) ;  /* 0x000005e000017945 */ /* 0x000fe20003800200 */
[----:B------:R-:W-:Y:S02]  /*7070*/  IMAD.MOV.U32 R33, RZ, RZ, R68 ;  /* 0x000000ffff217224 */ /* 0x000fe400078e0044 */
[----:B------:R-:W-:Y:S01]  /*7080*/  FFMA.FTZ R32, R32, R99, 1.1641532182693481445e-10 ;  /* 0x2f00000020207423 */ /* 0x000fe20000010063 */
[----:B------:R-:W-:Y:S01]  /*7090*/  FMUL.FTZ R13, R34, R67 ;  /* 0x00000043220d7220 */ /* 0x000fe20000410000 */
[----:B------:R-:W-:-:S03]  /*70a0*/  HFMA2 R34, -RZ, RZ, 0, 1.1920928955078125e-07 ;  /* 0x00000002ff227431 */ /* 0x000fc600000001ff */
        /* <DEDUP_REMOVED lines=14> */
.L_x_17674:
        /* <DEDUP_REMOVED lines=13> */
.L_x_17676:
[----:B------:R-:W-:Y:S05]  /*7260*/  BSYNC.RECONVERGENT B2 ;  /* 0x0000000000027941 */ /* 0x000fea0003800200 */
.L_x_17675:
        /* <DEDUP_REMOVED lines=61> */
.L_x_17673:
[----:B------:R-:W-:Y:S05]  /*7640*/  BSYNC.RECONVERGENT B1 ;  /* 0x0000000000017941 */ /* 0x000fea0003800200 */
.L_x_17672:
        /* <DEDUP_REMOVED lines=22> */
.L_x_17679:
        /* <DEDUP_REMOVED lines=13> */
.L_x_17681:
[----:B------:R-:W-:Y:S05]  /*7880*/  BSYNC.RECONVERGENT B2 ;  /* 0x0000000000027941 */ /* 0x000fea0003800200 */
.L_x_17680:
        /* <DEDUP_REMOVED lines=61> */
.L_x_17678:
[----:B------:R-:W-:Y:S05]  /*7c60*/  BSYNC.RECONVERGENT B1 ;  /* 0x0000000000017941 */ /* 0x000fea0003800200 */
.L_x_17677:
        /* <DEDUP_REMOVED lines=9> */
.L_x_17661:
        /* <DEDUP_REMOVED lines=14> */
.L_x_17639:
[----:B------:R-:W-:Y:S05]  /*7de0*/  BSYNC.RECONVERGENT B0 ;  /* 0x0000000000007941 */ /* 0x000fea0003800200 */
.L_x_17638:
[----:B------:R-:W-:Y:S01]  /*7df0*/  ISETP.GE.U32.AND P1, PT, R51, 0x300, PT ;  /* 0x000003003300780c */ /* 0x000fe20003f26070 */
[----:B------:R-:W-:Y:S03]  /*7e00*/  BSSY.RECONVERGENT B0, `(.L_x_17682) ;  /* 0x0000335000007945 */ /* 0x000fe60003800200 */
[----:B------:R-:W-:-:S09]  /*7e10*/  P2R R85, PR, RZ, 0x2 ;  /* 0x00000002ff557803 */ /* 0x000fd20000000000 */
[----:B------:R-:W-:Y:S05]  /*7e20*/  @!P1 BRA `(.L_x_17683) ;  /* 0x0000003000c89947 */ /* 0x000fea0003800000 */
[----:B------:R-:W-:Y:S01]  /*7e30*/  ISETP.NE.U32.AND P1, PT, RZ, UR10, PT ;  /* 0x0000000aff007c0c */ /* 0x000fe2000bf25070 */
[----:B------:R-:W1:Y:S03]  /*7e40*/  LDC.64 R16, c[0x0][0x390] ;  /* 0x0000e400ff107b82 */ /* 0x000e660000000a00 */
[----:B------:R-:W-:-:S13]  /*7e50*/  ISETP.NE.AND.EX P1, PT, RZ, UR11, PT, P1 ;  /* 0x0000000bff007c0c */ /* 0x000fda000bf25310 */
[----:B0-2---:R-:W0:Y:S01]  /*7e60*/  @P1 LDC.64 R32, c[0x0][0x3a0] ;  /* 0x0000e800ff201b82 */ /* 0x005e220000000a00 */
[----:B-1----:R-:W-:-:S06]  /*7e70*/  IMAD.WIDE.U32 R16, R79, 0x10, R16 ;  /* 0x000000104f107825 */ /* 0x002fcc00078e0010 */
[----:B------:R-:W5:Y:S01]  /*7e80*/  LDG.E.128 R16, desc[UR8][R16.64] ;  /* 0x0000000810107981 */ /* 0x000f62000c1e1d00 */
[----:B0-----:R-:W-:-:S05]  /*7e90*/  @P1 IMAD.WIDE.U32 R32, R79, 0x10, R32 ;  /* 0x000000104f201825 */ /* 0x001fca00078e0020 */
        /* <DEDUP_REMOVED lines=18> */
.L_x_17687:
        /* <DEDUP_REMOVED lines=13> */
.L_x_17689:
[----:B------:R-:W-:Y:S05]  /*8090*/  BSYNC.RECONVERGENT B2 ;  /* 0x0000000000027941 */ /* 0x000fea0003800200 */
.L_x_17688:
        /* <DEDUP_REMOVED lines=60> */
.L_x_17686:
[----:B------:R-:W-:Y:S05]  /*8460*/  BSYNC.RECONVERGENT B1 ;  /* 0x0000000000017941 */ /* 0x000fea0003800200 */
.L_x_17685:
[----:B------:R-:W0:Y:S01]  /*8470*/  LDC R67, c[0x0][0x408] ;  /* 0x00010200ff437b82 */ /* 0x000e220000000800 */
[----:B------:R-:W-:Y:S01]  /*8480*/  I2FP.F32.U32 R33, R32 ;  /* 0x0000002000217245 */ /* 0x000fe20000201000 */
[----:B------:R-:W-:Y:S02]  /*8490*/  HFMA2 R98, -RZ, RZ, 0.1171875, 0 ;  /* 0x2f800000ff627431 */ /* 0x000fe400000001ff */
[----:B-----5:R-:W-:Y:S01]  /*84a0*/  FMUL.FTZ R32, R16, UR4 ;  /* 0x0000000410207c20 */ /* 0x020fe20008410000 */
[----:B------:R-:W-:Y:S01]  /*84b0*/  ISETP.NE.AND P2, PT, R34, 0x1, PT ;  /* 0x000000012200780c */ /* 0x000fe20003f45270 */
[----:B------:R-:W-:Y:S01]  /*84c0*/  BSSY.RECONVERGENT B1, `(.L_x_17690) ;  /* 0x000005f000017945 */ /* 0x000fe20003800200 */
[----:B------:R-:W-:Y:S02]  /*84d0*/  IMAD.MOV.U32 R35, RZ, RZ, 0x2 ;  /* 0x00000002ff237424 */ /* 0x000fe400078e00ff */
[----:B------:R-:W-:Y:S01]  /*84e0*/  FFMA.FTZ R16, R33, R98, 1.1641532182693481445e-10 ;  /* 0x2f00000021107423 */ /* 0x000fe20000010062 */
[----:B------:R-:W1:Y:S01]  /*84f0*/  LDC R91, c[0x0][0x404] ;  /* 0x00010100ff5b7b82 */ /* 0x000e620000000800 */
[----:B0-----:R-:W-:-:S03]  /*8500*/  FMUL.FTZ R32, R32, R67 ;  /* 0x0000004320207220 */ /* 0x001fc60000410000 */
        /* <DEDUP_REMOVED lines=15> */
.L_x_17692:
        /* <DEDUP_REMOVED lines=13> */
.L_x_17694:
[----:B------:R-:W-:Y:S05]  /*86d0*/  BSYNC.RECONVERGENT B2 ;  /* 0x0000000000027941 */ /* 0x000fea0003800200 */
.L_x_17693:
        /* <DEDUP_REMOVED lines=61> */
.L_x_17691:
[----:B------:R-:W-:Y:S05]  /*8ab0*/  BSYNC.RECONVERGENT B1 ;  /* 0x0000000000017941 */ /* 0x000fea0003800200 */
.L_x_17690:
        /* <DEDUP_REMOVED lines=22> */
.L_x_17697:
        /* <DEDUP_REMOVED lines=13> */
.L_x_17699:
[----:B------:R-:W-:Y:S05]  /*8cf0*/  BSYNC.RECONVERGENT B2 ;  /* 0x0000000000027941 */ /* 0x000fea0003800200 */
.L_x_17698:
        /* <DEDUP_REMOVED lines=61> */
.L_x_17696:
[----:B------:R-:W-:Y:S05]  /*90d0*/  BSYNC.RECONVERGENT B1 ;  /* 0x0000000000017941 */ /* 0x000fea0003800200 */
.L_x_17695:
        /* <DEDUP_REMOVED lines=22> */
.L_x_17702:
        /* <DEDUP_REMOVED lines=13> */
.L_x_17704:
[----:B------:R-:W-:Y:S05]  /*9310*/  BSYNC.RECONVERGENT B2 ;  /* 0x0000000000027941 */ /* 0x000fea0003800200 */
.L_x_17703:
        /* <DEDUP_REMOVED lines=61> */
.L_x_17701:
[----:B------:R-:W-:Y:S05]  /*96f0*/  BSYNC.RECONVERGENT B1 ;  /* 0x0000000000017941 */ /* 0x000fea0003800200 */
.L_x_17700:
        /* <DEDUP_REMOVED lines=10> */
.L_x_17684:
        /* <DEDUP_REMOVED lines=16> */
.L_x_17708:
        /* <DEDUP_REMOVED lines=13> */
.L_x_17710:
[----:B------:R-:W-:Y:S05]  /*9970*/  BSYNC.RECONVERGENT B2 ;  /* 0x0000000000027941 */ /* 0x000fea0003800200 */
.L_x_17709:
        /* <DEDUP_REMOVED lines=55> */
[----:B------:R-:W-:-:S03]  /*9cf0*/  MOV R68, R34 ;  /* 0x0000002200447202 */ /* 0x000fc60000000f00 */
[----:B------:R-:W-:Y:S01]  /*9d00*/  HFMA2 R34, -RZ, RZ, 0, 0 ;  /* 0x00000000ff227431 */ /* 0x000fe200000001ff */
[----:B------:R-:W-:Y:S02]  /*9d10*/  LOP3.LUT R53, R82, UR5, R35, 0x96, !PT ;  /* 0x0000000552357c12 */ /* 0x000fe4000f8e9623 */
[----:B------:R-:W-:Y:S01]  /*9d20*/  LOP3.LUT R54, R32, UR18, R91, 0x96, !PT ;  /* 0x0000001220367c12 */ /* 0x000fe2000f8e965b */
[----:B------:R-:W-:-:S07]  /*9d30*/  IMAD.MOV.U32 R32, RZ, RZ, R67 ;  /* 0x000000ffff207224 */ /* 0x000fce00078e0043 */
.L_x_17707:
[----:B------:R-:W-:Y:S05]  /*9d40*/  BSYNC.RECONVERGENT B1 ;  /* 0x0000000000017941 */ /* 0x000fea0003800200 */
.L_x_17706:
[----:B------:R-:W0:Y:S01]  /*9d50*/  LDC R67, c[0x0][0x408] ;  /* 0x00010200ff437b82 */ /* 0x000e220000000800 */
[----:B------:R-:W-:Y:S01]  /*9d60*/  I2FP.F32.U32 R33, R32 ;  /* 0x0000002000217245 */ /* 0x000fe20000201000 */
[----:B------:R-:W-:Y:S02]  /*9d70*/  IMAD.MOV.U32 R98, RZ, RZ, 0x2f800000 ;  /* 0x2f800000ff627424 */ /* 0x000fe400078e00ff */
[----:B-----5:R-:W-:Y:S01]  /*9d80*/  FMUL.FTZ R32, R16, UR4 ;  /* 0x0000000410207c20 */ /* 0x020fe20008410000 */
[----:B------:R-:W-:Y:S01]  /*9d90*/  ISETP.NE.AND P2, PT, R34, 0x1, PT ;  /* 0x000000012200780c */ /* 0x000fe20003f45270 */
[----:B------:R-:W-:Y:S01]  /*9da0*/  BSSY.RECONVERGENT B1, `(.L_x_17711) ;  /* 0x000005f000017945 */ /* 0x000fe20003800200 */
[----:B------:R-:W-:Y:S01]  /*9db0*/  FFMA.FTZ R16, R33, R98, 1.1641532182693481445e-10 ;  /* 0x2f00000021107423 */ /* 0x000fe20000010062 */
[----:B------:R-:W-:Y:S01]  /*9dc0*/  HADD2.F32 R33, -RZ, R71.H1_H1 ;  /* 0x30000047ff217230 */ /* 0x000fe20000004100 */
        /* <DEDUP_REMOVED lines=17> */
.L_x_17713:
        /* <DEDUP_REMOVED lines=13> */
.L_x_17715:
[----:B------:R-:W-:Y:S05]  /*9fb0*/  BSYNC.RECONVERGENT B2 ;  /* 0x0000000000027941 */ /* 0x000fea0003800200 */
.L_x_17714:
        /* <DEDUP_REMOVED lines=61> */
.L_x_17712:
[----:B------:R-:W-:Y:S05]  /*a390*/  BSYNC.RECONVERGENT B1 ;  /* 0x0000000000017941 */ /* 0x000fea0003800200 */
.L_x_17711:
[----:B------:R-:W-:Y:S01]  /*a3a0*/  I2FP.F32.U32 R33, R33 ;  /* 0x0000002100217245 */ /* 0x000fe20000201000 */
[----:B------:R-:W-:Y:S01]  /*a3b0*/  FMUL.FTZ R34, R17, UR4 ;  /* 0x0000000411227c20 */ /* 0x000fe20008410000 */
[----:B------:R-:W-:Y:S01]  /*a3c0*/  ISETP.NE.AND P3, PT, R35, 0x1, PT ;  /* 0x000000012300780c */ /* 0x000fe20003f65270 */
[----:B------:R-:W-:Y:S02]  /*a3d0*/  BSSY.RECONVERGENT B1, `(.L_x_17716) ;  /* 0x000005e000017945 */ /* 0x000fe40003800200 */
[----:B------:R-:W-:Y:S01]  /*a3e0*/  FFMA.FTZ R32, R33, R98, 1.1641532182693481445e-10 ;  /* 0x2f00000021207423 */ /* 0x000fe20000010062 */
[----:B------:R-:W-:Y:S01]  /*a3f0*/  FMUL.FTZ R17, R34, R67 ;  /* 0x0000004322117220 */ /* 0x000fe20000410000 */
[----:B------:R-:W-:Y:S01]  /*a400*/  IMAD.MOV.U32 R34, RZ, RZ, 0x2 ;  /* 0x00000002ff227424 */ /* 0x000fe200078e00ff */
[----:B------:R-:W-:Y:S02]  /*a410*/  MOV R33, R68 ;  /* 0x0000004400217202 */ /* 0x000fe40000000f00 */
        /* <DEDUP_REMOVED lines=14> */
.L_x_17718:
        /* <DEDUP_REMOVED lines=13> */
.L_x_17720:
[----:B------:R-:W-:Y:S05]  /*a5d0*/  BSYNC.RECONVERGENT B2 ;  /* 0x0000000000027941 */ /* 0x000fea0003800200 */
.L_x_17719:
        /* <DEDUP_REMOVED lines=61> */
.L_x_17717:
[----:B------:R-:W-:Y:S05]  /*a9b0*/  BSYNC.RECONVERGENT B1 ;  /* 0x0000000000017941 */ /* 0x000fea0003800200 */
.L_x_17716:
[----:B------:R-:W-:Y:S01]  /*a9c0*/  I2FP.F32.U32 R33, R33 ;  /* 0x0000002100217245 */ /* 0x000fe20000201000 */
[----:B------:R-:W-:Y:S01]  /*a9d0*/  FMUL.FTZ R32, R18, UR4 ;  /* 0x0000000412207c20 */ /* 0x000fe20008410000 */
[----:B------:R-:W-:Y:S01]  /*a9e0*/  ISETP.NE.AND P4, PT, R34, 0x1, PT ;  /* 0x000000012200780c */ /* 0x000fe20003f85270 */
[----:B------:R-:W-:Y:S01]  /*a9f0*/  BSSY.RECONVERGENT B1, `(.L_x_17721) ;  /* 0x000005e000017945 */ /* 0x000fe20003800200 */
[----:B------:R-:W-:Y:S02]  /*aa00*/  HFMA2 R57, -RZ, RZ, 0, 1.1920928955078125e-07 ;  /* 0x00000002ff397431 */ /* 0x000fe400000001ff */
[----:B------:R-:W-:Y:S01]  /*aa10*/  FFMA.FTZ R18, R33, R98, 1.1641532182693481445e-10 ;  /* 0x2f00000021127423 */ /* 0x000fe20000010062 */
[----:B------:R-:W-:Y:S01]  /*aa20*/  FMUL.FTZ R32, R32, R67 ;  /* 0x0000004320207220 */ /* 0x000fe20000410000 */
[----:B------:R-:W-:-:S03]  /*aa30*/  HADD2.F32 R33, -RZ, R71.H0_H0 ;  /* 0x20000047ff217230 */ /* 0x000fc60000004100 */
        /* <DEDUP_REMOVED lines=14> */
.L_x_17723:
        /* <DEDUP_REMOVED lines=13> */
.L_x_17725:
[----:B------:R-:W-:Y:S05]  /*abf0*/  BSYNC.RECONVERGENT B2 ;  /* 0x0000000000027941 */ /* 0x000fea0003800200 */
.L_x_17724:
        /* <DEDUP_REMOVED lines=61> */
.L_x_17722:
[----:B------:R-:W-:Y:S05]  /*afd0*/  BSYNC.RECONVERGENT B1 ;  /* 0x0000000000017941 */ /* 0x000fea0003800200 */
.L_x_17721:
[----:B------:R-:W-:Y:S01]  /*afe0*/  I2FP.F32.U32 R33, R33 ;  /* 0x0000002100217245 */ /* 0x000fe20000201000 */
[----:B------:R-:W-:-:S04]  /*aff0*/  FMUL.FTZ R32, R19, UR4 ;  /* 0x0000000413207c20 */ /* 0x000fc80008410000 */
[----:B------:R-:W-:Y:S01]  /*b000*/  FFMA.FTZ R98, R33, R98, 1.1641532182693481445e-10 ;  /* 0x2f00000021627423 */ /* 0x000fe20000010062 */
[----:B------:R-:W-:Y:S01]  /*b010*/  FMUL.FTZ R19, R32, R67 ;  /* 0x0000004320137220 */ /* 0x000fe20000410000 */
[----:B------:R-:W-:-:S03]  /*b020*/  HADD2.F32 R32, -RZ, R70.H0_H0 ;  /* 0x20000046ff207230 */ /* 0x000fc60000004100 */
[----:B------:R-:W-:-:S04]  /*b030*/  FSETP.GTU.FTZ.AND P4, PT, R98, R91, PT ;  /* 0x0000005b6200720b */ /* 0x000fc80003f9c000 */
[----:B------:R-:W-:Y:S02]  /*b040*/  FSEL R19, R19, RZ, !P4 ;  /* 0x000000ff13137208 */ /* 0x000fe40006000000 */
[----:B------:R-:W-:-:S03]  /*b050*/  PLOP3.LUT P4, PT, P4, PT, PT, 0x8, 0x80 ;  /* 0x000000000080781c */ /* 0x000fc6000278e170 */
[----:B------:R-:W-:-:S10]  /*b060*/  FMUL.FTZ R19, R32, R19 ;  /* 0x0000001320137220 */ /* 0x000fd40000410000 */
.L_x_17705:
        /* <DEDUP_REMOVED lines=14> */
.L_x_17683:
[----:B------:R-:W-:Y:S05]  /*b150*/  BSYNC.RECONVERGENT B0 ;  /* 0x0000000000007941 */ /* 0x000fea0003800200 */
.L_x_17682:
[----:B------:R-:W-:Y:S01]  /*b160*/  ISETP.GE.U32.AND P1, PT, R51, 0x400, PT ;  /* 0x000004003300780c */ /* 0x000fe20003f26070 */
[----:B------:R-:W-:Y:S03]  /*b170*/  BSSY.RECONVERGENT B0, `(.L_x_17726) ;  /* 0x0000335000007945 */ /* 0x000fe60003800200 */
[----:B------:R-:W-:-:S09]  /*b180*/  P2R R82, PR, RZ, 0x2 ;  /* 0x00000002ff527803 */ /* 0x000fd20000000000 */
[----:B------:R-:W-:Y:S05]  /*b190*/  @!P1 BRA `(.L_x_17727) ;  /* 0x0000003000c89947 */ /* 0x000fea0003800000 */
[----:B------:R-:W-:Y:S01]  /*b1a0*/  ISETP.NE.U32.AND P1, PT, RZ, UR10, PT ;  /* 0x0000000aff007c0c */ /* 0x000fe2000bf25070 */
[----:B------:R-:W1:Y:S03]  /*b1b0*/  LDC.64 R20, c[0x0][0x390] ;  /* 0x0000e400ff147b82 */ /* 0x000e660000000a00 */
[----:B------:R-:W-:-:S13]  /*b1c0*/  ISETP.NE.AND.EX P1, PT, RZ, UR11, PT, P1 ;  /* 0x0000000bff007c0c */ /* 0x000fda000bf25310 */
[----:B0-23--:R-:W0:Y:S01]  /*b1d0*/  @P1 LDC.64 R32, c[0x0][0x3a0] ;  /* 0x0000e800ff201b82 */ /* 0x00de220000000a00 */
        /* <DEDUP_REMOVED lines=21> */
.L_x_17731:
        /* <DEDUP_REMOVED lines=13> */
.L_x_17733:
[----:B------:R-:W-:Y:S05]  /*b400*/  BSYNC.RECONVERGENT B2 ;  /* 0x0000000000027941 */ /* 0x000fea0003800200 */
.L_x_17732:
        /* <DEDUP_REMOVED lines=60> */
.L_x_17730:
[----:B------:R-:W-:Y:S05]  /*b7d0*/  BSYNC.RECONVERGENT B1 ;  /* 0x0000000000017941 */ /* 0x000fea0003800200 */
.L_x_17729:
        /* <DEDUP_REMOVED lines=25> */
.L_x_17736:
        /* <DEDUP_REMOVED lines=13> */
.L_x_17738:
[----:B------:R-:W-:Y:S05]  /*ba40*/  BSYNC.RECONVERGENT B2 ;  /* 0x0000000000027941 */ /* 0x000fea0003800200 */
.L_x_17737:
        /* <DEDUP_REMOVED lines=61> */
.L_x_17735:
[----:B------:R-:W-:Y:S05]  /*be20*/  BSYNC.RECONVERGENT B1 ;  /* 0x0000000000017941 */ /* 0x000fea0003800200 */
.L_x_17734:
[----:B------:R-:W-:Y:S01]  /*be30*/  I2FP.F32.U32 R32, R33 ;  /* 0x0000002100207245 */ /* 0x000fe20000201000 */
[----:B------:R-:W-:Y:S01]  /*be40*/  FMUL.FTZ R34, R21, UR4 ;  /* 0x0000000415227c20 */ /* 0x000fe20008410000 */
[----:B------:R-:W-:Y:S01]  /*be50*/  ISETP.NE.AND P3, PT, R35, 0x1, PT ;  /* 0x000000012300780c */ /* 0x000fe20003f65270 */
[----:B------:R-:W-:Y:S01]  /*be60*/  HADD2.F32 R21, -RZ, R76.H0_H0 ;  /* 0x2000004cff157230 */ /* 0x000fe20000004100 */
        /* <DEDUP_REMOVED lines=18> */
.L_x_17741:
        /* <DEDUP_REMOVED lines=13> */
.L_x_17743:
[----:B------:R-:W-:Y:S05]  /*c060*/  BSYNC.RECONVERGENT B2 ;  /* 0x0000000000027941 */ /* 0x000fea0003800200 */
.L_x_17742:
        /* <DEDUP_REMOVED lines=61> */
.L_x_17740:
[----:B------:R-:W-:Y:S05]  /*c440*/  BSYNC.RECONVERGENT B1 ;  /* 0x0000000000017941 */ /* 0x000fea0003800200 */
.L_x_17739:
[----:B------:R-:W-:Y:S01]  /*c450*/  I2FP.F32.U32 R32, R33 ;  /* 0x0000002100207245 */ /* 0x000fe20000201000 */
[----:B------:R-:W-:Y:S01]  /*c460*/  FMUL.FTZ R22, R22, UR4 ;  /* 0x0000000416167c20 */ /* 0x000fe20008410000 */
[----:B------:R-:W-:Y:S01]  /*c470*/  ISETP.NE.AND P4, PT, R34, 0x1, PT ;  /* 0x000000012200780c */ /* 0x000fe20003f85270 */
[----:B------:R-:W-:Y:S01]  /*c480*/  BSSY.RECONVERGENT B1, `(.L_x_17744) ;  /* 0x000005e000017945 */ /* 0x000fe20003800200 */
[----:B------:R-:W-:Y:S02]  /*c490*/  HFMA2 R57, -RZ, RZ, 0, 1.1920928955078125e-07 ;  /* 0x00000002ff397431 */ /* 0x000fe400000001ff */
[----:B------:R-:W-:Y:S01]  /*c4a0*/  FFMA.FTZ R32, R32, R99, 1.1641532182693481445e-10 ;  /* 0x2f00000020207423 */ /* 0x000fe20000010063 */
[----:B------:R-:W-:Y:S01]  /*c4b0*/  FMUL.FTZ R22, R22, R67 ;  /* 0x0000004316167220 */ /* 0x000fe20000410000 */
[----:B------:R-:W-:-:S03]  /*c4c0*/  IMAD.MOV.U32 R35, RZ, RZ, R68 ;  /* 0x000000ffff237224 */ /* 0x000fc600078e0044 */
        /* <DEDUP_REMOVED lines=14> */
.L_x_17746:
        /* <DEDUP_REMOVED lines=13> */
.L_x_17748:
[----:B------:R-:W-:Y:S05]  /*c680*/  BSYNC.RECONVERGENT B2 ;  /* 0x0000000000027941 */ /* 0x000fea0003800200 */
.L_x_17747:
        /* <DEDUP_REMOVED lines=61> */
.L_x_17745:
[----:B------:R-:W-:Y:S05]  /*ca60*/  BSYNC.RECONVERGENT B1 ;  /* 0x0000000000017941 */ /* 0x000fea0003800200 */
.L_x_17744:
[----:B------:R-:W-:Y:S01]  /*ca70*/  I2FP.F32.U32 R32, R35 ;  /* 0x0000002300207245 */ /* 0x000fe20000201000 */
[----:B------:R-:W-:Y:S01]  /*ca80*/  FMUL.FTZ R34, R23, UR4 ;  /* 0x0000000417227c20 */ /* 0x000fe20008410000 */
[----:B------:R-:W-:-:S03]  /*ca90*/  HADD2.F32 R23, -RZ, R76.H1_H1 ;  /* 0x3000004cff177230 */ /* 0x000fc60000004100 */
[----:B------:R-:W-:Y:S01]  /*caa0*/  FFMA.FTZ R32, R32, R99, 1.1641532182693481445e-10 ;  /* 0x2f00000020207423 */ /* 0x000fe20000010063 */
[----:B------:R-:W-:-:S04]  /*cab0*/  FMUL.FTZ R34, R34, R67 ;  /* 0x0000004322227220 */ /* 0x000fc80000410000 */
[----:B------:R-:W-:-:S04]  /*cac0*/  FSETP.GTU.FTZ.AND P4, PT, R32, R83, PT ;  /* 0x000000532000720b */ /* 0x000fc80003f9c000 */
[----:B------:R-:W-:Y:S02]  /*cad0*/  FSEL R34, R34, RZ, !P4 ;  /* 0x000000ff22227208 */ /* 0x000fe40006000000 */
[----:B------:R-:W-:-:S03]  /*cae0*/  PLOP3.LUT P4, PT, P4, PT, PT, 0x8, 0x80 ;  /* 0x000000000080781c */ /* 0x000fc6000278e170 */
[----:B------:R-:W-:Y:S01]  /*caf0*/  FFMA.FTZ R23, R34, R23, R7 ;  /* 0x0000001722177223 */ /* 0x000fe20000010007 */
[----:B------:R-:W-:Y:S09]  /*cb00*/  BRA `(.L_x_17749) ;  /* 0x0000001800347947 */ /* 0x000ff20003800000 */
.L_x_17728:
        /* <DEDUP_REMOVED lines=16> */
.L_x_17752:
        /* <DEDUP_REMOVED lines=13> */
.L_x_17754:
[----:B------:R-:W-:Y:S05]  /*cce0*/  BSYNC.RECONVERGENT B2 ;  /* 0x0000000000027941 */ /* 0x000fea0003800200 */
.L_x_17753:
        /* <DEDUP_REMOVED lines=60> */
.L_x_17751:
[----:B------:R-:W-:Y:S05]  /*d0b0*/  BSYNC.RECONVERGENT B1 ;  /* 0x0000000000017941 */ /* 0x000fea0003800200 */
.L_x_17750:
        /* <DEDUP_REMOVED lines=25> */
.L_x_17757:
        /* <DEDUP_REMOVED lines=13> */
.L_x_17759:
[----:B------:R-:W-:Y:S05]  /*d320*/  BSYNC.RECONVERGENT B2 ;  /* 0x0000000000027941 */ /* 0x000fea0003800200 */
.L_x_17758:
        /* <DEDUP_REMOVED lines=61> */
.L_x_17756:
[----:B------:R-:W-:Y:S05]  /*d700*/  BSYNC.RECONVERGENT B1 ;  /* 0x0000000000017941 */ /* 0x000fea0003800200 */
.L_x_17755:
        /* <DEDUP_REMOVED lines=9> */
[----:B------:R-:W-:-:S03]  /*d7a0*/  HADD2.F32 R32, -RZ, R76.H0_H0 ;  /* 0x2000004cff207230 */ /* 0x000fc60000004100 */
        /* <DEDUP_REMOVED lines=12> */
.L_x_17762:
        /* <DEDUP_REMOVED lines=13> */
.L_x_17764:
[----:B------:R-:W-:Y:S05]  /*d940*/  BSYNC.RECONVERGENT B2 ;  /* 0x0000000000027941 */ /* 0x000fea0003800200 */
.L_x_17763:
        /* <DEDUP_REMOVED lines=61> */
.L_x_17761:
[----:B------:R-:W-:Y:S05]  /*dd20*/  BSYNC.RECONVERGENT B1 ;  /* 0x0000000000017941 */ /* 0x000fea0003800200 */
.L_x_17760:
[----:B------:R-:W-:Y:S01]  /*dd30*/  I2FP.F32.U32 R32, R33 ;  /* 0x0000002100207245 */ /* 0x000fe20000201000 */
[----:B------:R-:W-:Y:S01]  /*dd40*/  FMUL.FTZ R22, R22, UR4 ;  /* 0x0000000416167c20 */ /* 0x000fe20008410000 */
[----:B------:R-:W-:Y:S01]  /*dd50*/  ISETP.NE.AND P4, PT, R34, 0x1, PT ;  /* 0x000000012200780c */ /* 0x000fe20003f85270 */
[----:B------:R-:W-:Y:S01]  /*dd60*/  HADD2.F32 R35, -RZ, R69.H0_H0 ;  /* 0x20000045ff237230 */ /* 0x000fe20000004100 */
[----:B------:R-:W-:Y:S01]  /*dd70*/  BSSY.RECONVERGENT B1, `(.L_x_17765) ;  /* 0x000005d000017945 */ /* 0x000fe20003800200 */
[----:B------:R-:W-:Y:S01]  /*dd80*/  FFMA.FTZ R32, R32, R99, 1.1641532182693481445e-10 ;  /* 0x2f00000020207423 */ /* 0x000fe20000010063 */
[----:B------:R-:W-:Y:S01]  /*dd90*/  FMUL.FTZ R22, R22, R67 ;  /* 0x0000004316167220 */ /* 0x000fe20000410000 */
[----:B------:R-:W-:Y:S01]  /*dda0*/  IMAD.MOV.U32 R57, RZ, RZ, 0x2 ;  /* 0x00000002ff397424 */ /* 0x000fe200078e00ff */
[----:B------:R-:W-:Y:S02]  /*ddb0*/  MOV R33, R68 ;  /* 0x0000004400217202 */ /* 0x000fe40000000f00 */
        /* <DEDUP_REMOVED lines=13> */
.L_x_17767:
        /* <DEDUP_REMOVED lines=13> */
.L_x_17769:
[----:B------:R-:W-:Y:S05]  /*df60*/  BSYNC.RECONVERGENT B2 ;  /* 0x0000000000027941 */ /* 0x000fea0003800200 */
.L_x_17768:
        /* <DEDUP_REMOVED lines=61> */
.L_x_17766:
[----:B------:R-:W-:Y:S05]  /*e340*/  BSYNC.RECONVERGENT B1 ;  /* 0x0000000000017941 */ /* 0x000fea0003800200 */
.L_x_17765:
[----:B------:R-:W-:Y:S01]  /*e350*/  I2FP.F32.U32 R32, R33 ;  /* 0x0000002100207245 */ /* 0x000fe20000201000 */
[----:B------:R-:W-:-:S04]  /*e360*/  FMUL.FTZ R34, R23, UR4 ;  /* 0x0000000417227c20 */ /* 0x000fc80008410000 */
[----:B------:R-:W-:Y:S01]  /*e370*/  FFMA.FTZ R32, R32, R99, 1.1641532182693481445e-10 ;  /* 0x2f00000020207423 */ /* 0x000fe20000010063 */
[----:B------:R-:W-:-:S04]  /*e380*/  FMUL.FTZ R23, R34, R67 ;  /* 0x0000004322177220 */ /* 0x000fc80000410000 */
[----:B------:R-:W-:Y:S01]  /*e390*/  FSETP.GTU.FTZ.AND P4, PT, R32, R83, PT ;  /* 0x000000532000720b */ /* 0x000fe20003f9c000 */
[----:B------:R-:W-:-:S03]  /*e3a0*/  HADD2.F32 R32, -RZ, R76.H1_H1 ;  /* 0x3000004cff207230 */ /* 0x000fc60000004100 */
[----:B------:R-:W-:Y:S02]  /*e3b0*/  FSEL R23, R23, RZ, !P4 ;  /* 0x000000ff17177208 */ /* 0x000fe40006000000 */
[----:B------:R-:W-:-:S03]  /*e3c0*/  PLOP3.LUT P4, PT, P4, PT, PT, 0x8, 0x80 ;  /* 0x000000000080781c */ /* 0x000fc6000278e170 */
[----:B------:R-:W-:-:S10]  /*e3d0*/  FMUL.FTZ R23, R32, R23 ;  /* 0x0000001720177220 */ /* 0x000fd40000410000 */
.L_x_17749:
        /* <DEDUP_REMOVED lines=14> */
.L_x_17727:
[----:B------:R-:W-:Y:S05]  /*e4c0*/  BSYNC.RECONVERGENT B0 ;  /* 0x0000000000007941 */ /* 0x000fea0003800200 */
.L_x_17726:
[----:B------:R-:W-:Y:S01]  /*e4d0*/  ISETP.GE.U32.AND P1, PT, R51, 0x500, PT ;  /* 0x000005003300780c */ /* 0x000fe20003f26070 */
[----:B------:R-:W-:Y:S03]  /*e4e0*/  BSSY.RECONVERGENT B0, `(.L_x_17770) ;  /* 0x0000335000007945 */ /* 0x000fe60003800200 */
[----:B0-234-:R-:W-:-:S09]  /*e4f0*/  P2R R83, PR, RZ, 0x2 ;  /* 0x00000002ff537803 */ /* 0x01dfd20000000000 */
        /* <DEDUP_REMOVED lines=26> */
.L_x_17775:
        /* <DEDUP_REMOVED lines=13> */
.L_x_17777:
[----:B------:R-:W-:Y:S05]  /*e770*/  BSYNC.RECONVERGENT B2 ;  /* 0x0000000000027941 */ /* 0x000fea0003800200 */
.L_x_17776:
        /* <DEDUP_REMOVED lines=60> */
.L_x_17774:
[----:B------:R-:W-:Y:S05]  /*eb40*/  BSYNC.RECONVERGENT B1 ;  /* 0x0000000000017941 */ /* 0x000fea0003800200 */
.L_x_17773:
        /* <DEDUP_REMOVED lines=25> */
.L_x_17780:
        /* <DEDUP_REMOVED lines=13> */
.L_x_17782:
[----:B------:R-:W-:Y:S05]  /*edb0*/  BSYNC.RECONVERGENT B2 ;  /* 0x0000000000027941 */ /* 0x000fea0003800200 */
.L_x_17781:
        /* <DEDUP_REMOVED lines=61> */
.L_x_17779:
[----:B------:R-:W-:Y:S05]  /*f190*/  BSYNC.RECONVERGENT B1 ;  /* 0x0000000000017941 */ /* 0x000fea0003800200 */
.L_x_17778:
[----:B------:R-:W-:Y:S01]  /*f1a0*/  I2FP.F32.U32 R33, R33 ;  /* 0x0000002100217245 */ /* 0x000fe20000201000 */
[----:B------:R-:W-:Y:S01]  /*f1b0*/  FMUL.FTZ R34, R25, UR4 ;  /* 0x0000000419227c20 */ /* 0x000fe20008410000 */
[----:B------:R-:W-:Y:S01]  /*f1c0*/  ISETP.NE.AND P3, PT, R35, 0x1, PT ;  /* 0x000000012300780c */ /* 0x000fe20003f65270 */
[----:B------:R-:W-:Y:S01]  /*f1d0*/  HADD2.F32 R25, -RZ, R81.H0_H0 ;  /* 0x20000051ff197230 */ /* 0x000fe20000004100 */
[----:B------:R-:W-:Y:S01]  /*f1e0*/  BSSY.RECONVERGENT B1, `(.L_x_17783) ;  /* 0x000005d000017945 */ /* 0x000fe20003800200 */
[----:B------:R-:W-:Y:S01]  /*f1f0*/  FFMA.FTZ R32, R33, R98, 1.1641532182693481445e-10 ;  /* 0x2f00000021207423 */ /* 0x000fe20000010062 */
[----:B------:R-:W-:Y:S01]  /*f200*/  FMUL.FTZ R34, R34, R67 ;  /* 0x0000004322227220 */ /* 0x000fe20000410000 */
[----:B------:R-:W-:-:S03]  /*f210*/  IMAD.MOV.U32 R33, RZ, RZ, R68 ;  /* 0x000000ffff217224 */ /* 0x000fc600078e0044 */
        /* <DEDUP_REMOVED lines=14> */
.L_x_17785:
        /* <DEDUP_REMOVED lines=13> */
.L_x_17787:
[----:B------:R-:W-:Y:S05]  /*f3d0*/  BSYNC.RECONVERGENT B2 ;  /* 0x0000000000027941 */ /* 0x000fea0003800200 */
.L_x_17786:
        /* <DEDUP_REMOVED lines=61> */
.L_x_17784:
[----:B------:R-:W-:Y:S05]  /*f7b0*/  BSYNC.RECONVERGENT B1 ;  /* 0x0000000000017941 */ /* 0x000fea0003800200 */
.L_x_17783:
[----:B------:R-:W-:Y:S01]  /*f7c0*/  I2FP.F32.U32 R33, R33 ;  /* 0x0000002100217245 */ /* 0x000fe20000201000 */
[----:B------:R-:W-:Y:S01]  /*f7d0*/  FMUL.FTZ R34, R26, UR4 ;  /* 0x000000041a227c20 */ /* 0x000fe20008410000 */
[----:B------:R-:W-:Y:S01]  /*f7e0*/  ISETP.NE.AND P4, PT, R32, 0x1, PT ;  /* 0x000000012000780c */ /* 0x000fe20003f85270 */
[----:B------:R-:W-:Y:S01]  /*f7f0*/  HADD2.F32 R35, -RZ, R80.H1_H1 ;  /* 0x30000050ff237230 */ /* 0x000fe20000004100 */
[----:B------:R-:W-:Y:S01]  /*f800*/  BSSY.RECONVERGENT B1, `(.L_x_17788) ;  /* 0x000005d000017945 */ /* 0x000fe20003800200 */
[----:B------:R-:W-:Y:S01]  /*f810*/  FFMA.FTZ R26, R33, R98, 1.1641532182693481445e-10 ;  /* 0x2f000000211a7423 */ /* 0x000fe20000010062 */
[----:B------:R-:W-:Y:S01]  /*f820*/  FMUL.FTZ R34, R34, R67 ;  /* 0x0000004322227220 */ /* 0x000fe20000410000 */
[----:B------:R-:W-:-:S03]  /*f830*/  IMAD.MOV.U32 R57, RZ, RZ, 0x2 ;  /* 0x00000002ff397424 */ /* 0x000fc600078e00ff */
        /* <DEDUP_REMOVED lines=14> */
.L_x_17790:
        /* <DEDUP_REMOVED lines=13> */
.L_x_17792:
[----:B------:R-:W-:Y:S05]  /*f9f0*/  BSYNC.RECONVERGENT B2 ;  /* 0x0000000000027941 */ /* 0x000fea0003800200 */
.L_x_17791:
        /* <DEDUP_REMOVED lines=61> */
.L_x_17789:
[----:B------:R-:W-:Y:S05]  /*fdd0*/  BSYNC.RECONVERGENT B1 ;  /* 0x0000000000017941 */ /* 0x000fea0003800200 */
.L_x_17788:
        /* <DEDUP_REMOVED lines=10> */
.L_x_17772:
        /* <DEDUP_REMOVED lines=16> */
.L_x_17796:
        /* <DEDUP_REMOVED lines=13> */
.L_x_17798:
[----:B------:R-:W-:Y:S05]  /*10050*/  BSYNC.RECONVERGENT B2 ;  /* 0x0000000000027941 */ /* 0x000fea0003800200 */
.L_x_17797:
        /* <DEDUP_REMOVED lines=60> */
.L_x_17795:
[----:B------:R-:W-:Y:S05]  /*10420*/  BSYNC.RECONVERGENT B1 ;  /* 0x0000000000017941 */ /* 0x000fea0003800200 */
.L_x_17794:
[----:B------:R-:W0:Y:S01]  /*10430*/  LDC R67, c[0x0][0x408] ;  /* 0x00010200ff437b82 */ /* 0x000e220000000800 */
[----:B------:R-:W-:Y:S01]  /*10440*/  I2FP.F32.U32 R33, R32 ;  /* 0x0000002000217245 */ /* 0x000fe20000201000 */
[----:B------:R-:W-:Y:S02]  /*10450*/  IMAD.MOV.U32 R98, RZ, RZ, 0x2f800000 ;  /* 0x2f800000ff627424 */ /* 0x000fe400078e00ff */
[----:B-----5:R-:W-:Y:S01]  /*10460*/  FMUL.FTZ R32, R24, UR4 ;  /* 0x0000000418207c20 */ /* 0x020fe20008410000 */
[----:B------:R-:W-:Y:S01]  /*10470*/  ISETP.NE.AND P2, PT, R34, 0x1, PT ;  /* 0x000000012200780c */ /* 0x000fe20003f45270 */
[----:B------:R-:W-:Y:S01]  /*10480*/  BSSY.RECONVERGENT B1, `(.L_x_17799) ;  /* 0x000005f000017945 */ /* 0x000fe20003800200 */
[----:B------:R-:W-:Y:S01]  /*10490*/  FFMA.FTZ R24, R33, R98, 1.1641532182693481445e-10 ;  /* 0x2f00000021187423 */ /* 0x000fe20000010062 */
[----:B------:R-:W-:Y:S01]  /*104a0*/  HADD2.F32 R33, -RZ, R80.H0_H0 ;  /* 0x20000050ff217230 */ /* 0x000fe20000004100 */
        /* <DEDUP_REMOVED lines=17> */
.L_x_17801:
        /* <DEDUP_REMOVED lines=13> */
.L_x_17803:
[----:B------:R-:W-:Y:S05]  /*10690*/  BSYNC.RECONVERGENT B2 ;  /* 0x0000000000027941 */ /* 0x000fea0003800200 */
.L_x_17802:
        /* <DEDUP_REMOVED lines=61> */
.L_x_17800:
[----:B------:R-:W-:Y:S05]  /*10a70*/  BSYNC.RECONVERGENT B1 ;  /* 0x0000000000017941 */ /* 0x000fea0003800200 */
.L_x_17799:
[----:B------:R-:W-:Y:S01]  /*10a80*/  I2FP.F32.U32 R33, R33 ;  /* 0x0000002100217245 */ /* 0x000fe20000201000 */
[----:B------:R-:W-:Y:S01]  /*10a90*/  FMUL.FTZ R34, R25, UR4 ;  /* 0x0000000419227c20 */ /* 0x000fe20008410000 */
[----:B------:R-:W-:Y:S01]  /*10aa0*/  ISETP.NE.AND P3, PT, R35, 0x1, PT ;  /* 0x000000012300780c */ /* 0x000fe20003f65270 */
[----:B------:R-:W-:Y:S02]  /*10ab0*/  BSSY.RECONVERGENT B1, `(.L_x_17804) ;  /* 0x000005e000017945 */ /* 0x000fe40003800200 */
[----:B------:R-:W-:Y:S01]  /*10ac0*/  FFMA.FTZ R32, R33, R98, 1.1641532182693481445e-10 ;  /* 0x2f00000021207423 */ /* 0x000fe20000010062 */
[----:B------:R-:W-:Y:S01]  /*10ad0*/  FMUL.FTZ R25, R34, R67 ;  /* 0x0000004322197220 */ /* 0x000fe20000410000 */
[----:B------:R-:W-:Y:S01]  /*10ae0*/  HADD2.F32 R34, -RZ, R81.H0_H0 ;  /* 0x20000051ff227230 */ /* 0x000fe20000004100 */
[----:B------:R-:W-:Y:S02]  /*10af0*/  MOV R33, R68 ;  /* 0x0000004400217202 */ /* 0x000fe40000000f00 */
[----:B------:R-:W-:Y:S01]  /*10b00*/  FSETP.GTU.FTZ.AND P2, PT, R32, R91, PT ;  /* 0x0000005b2000720b */ /* 0x000fe20003f5c000 */
        /* <DEDUP_REMOVED lines=13> */
.L_x_17806:
        /* <DEDUP_REMOVED lines=13> */
.L_x_17808:
[----:B------:R-:W-:Y:S05]  /*10cb0*/  BSYNC.RECONVERGENT B2 ;  /* 0x0000000000027941 */ /* 0x000fea0003800200 */
.L_x_17807:
        /* <DEDUP_REMOVED lines=61> */
.L_x_17805:
[----:B------:R-:W-:Y:S05]  /*11090*/  BSYNC.RECONVERGENT B1 ;  /* 0x0000000000017941 */ /* 0x000fea0003800200 */
.L_x_17804:
[----:B------:R-:W-:Y:S01]  /*110a0*/  I2FP.F32.U32 R33, R33 ;  /* 0x0000002100217245 */ /* 0x000fe20000201000 */
[----:B------:R-:W-:Y:S01]  /*110b0*/  FMUL.FTZ R34, R26, UR4 ;  /* 0x000000041a227c20 */ /* 0x000fe20008410000 */
[----:B------:R-:W-:Y:S01]  /*110c0*/  ISETP.NE.AND P4, PT, R32, 0x1, PT ;  /* 0x000000012000780c */ /* 0x000fe20003f85270 */
[----:B------:R-:W-:Y:S01]  /*110d0*/  HADD2.F32 R35, -RZ, R80.H1_H1 ;  /* 0x30000050ff237230 */ /* 0x000fe20000004100 */
[----:B------:R-:W-:Y:S01]  /*110e0*/  BSSY.RECONVERGENT B1, `(.L_x_17809) ;  /* 0x000005d000017945 */ /* 0x000fe20003800200 */
[----:B------:R-:W-:Y:S01]  /*110f0*/  FFMA.FTZ R26, R33, R98, 1.1641532182693481445e-10 ;  /* 0x2f000000211a7423 */ /* 0x000fe20000010062 */
[----:B------:R-:W-:Y:S01]  /*11100*/  FMUL.FTZ R34, R34, R67 ;  /* 0x0000004322227220 */ /* 0x000fe20000410000 */
[----:B------:R-:W-:Y:S02]  /*11110*/  HFMA2 R57, -RZ, RZ, 0, 1.1920928955078125e-07 ;  /* 0x00000002ff397431 */ /* 0x000fe400000001ff */
[----:B------:R-:W-:Y:S01]  /*11120*/  IMAD.MOV.U32 R33, RZ, RZ, R68 ;  /* 0x000000ffff217224 */ /* 0x000fe200078e0044 */
        /* <DEDUP_REMOVED lines=13> */
.L_x_17811:
        /* <DEDUP_REMOVED lines=13> */
.L_x_17813:
[----:B------:R-:W-:Y:S05]  /*112d0*/  BSYNC.RECONVERGENT B2 ;  /* 0x0000000000027941 */ /* 0x000fea0003800200 */
.L_x_17812:
        /* <DEDUP_REMOVED lines=61> */
.L_x_17810:
[----:B------:R-:W-:Y:S05]  /*116b0*/  BSYNC.RECONVERGENT B1 ;  /* 0x0000000000017941 */ /* 0x000fea0003800200 */
.L_x_17809:
[----:B------:R-:W-:Y:S01]  /*116c0*/  I2FP.F32.U32 R33, R33 ;  /* 0x0000002100217245 */ /* 0x000fe20000201000 */
[----:B------:R-:W-:-:S04]  /*116d0*/  FMUL.FTZ R32, R27, UR4 ;  /* 0x000000041b207c20 */ /* 0x000fc80008410000 */
[----:B------:R-:W-:Y:S01]  /*116e0*/  FFMA.FTZ R98, R33, R98, 1.1641532182693481445e-10 ;  /* 0x2f00000021627423 */ /* 0x000fe20000010062 */
[----:B------:R-:W-:Y:S01]  /*116f0*/  FMUL.FTZ R27, R32, R67 ;  /* 0x00000043201b7220 */ /* 0x000fe20000410000 */
[----:B------:R-:W-:-:S03]  /*11700*/  HADD2.F32 R32, -RZ, R81.H1_H1 ;  /* 0x30000051ff207230 */ /* 0x000fc60000004100 */
[----:B------:R-:W-:-:S04]  /*11710*/  FSETP.GTU.FTZ.AND P4, PT, R98, R91, PT ;  /* 0x0000005b6200720b */ /* 0x000fc80003f9c000 */
[----:B------:R-:W-:Y:S02]  /*11720*/  FSEL R27, R27, RZ, !P4 ;  /* 0x000000ff1b1b7208 */ /* 0x000fe40006000000 */
[----:B------:R-:W-:-:S03]  /*11730*/  PLOP3.LUT P4, PT, P4, PT, PT, 0x8, 0x80 ;  /* 0x000000000080781c */ /* 0x000fc6000278e170 */
[----:B------:R-:W-:-:S10]  /*11740*/  FMUL.FTZ R27, R32, R27 ;  /* 0x0000001b201b7220 */ /* 0x000fd40000410000 */
.L_x_17793:
        /* <DEDUP_REMOVED lines=14> */
.L_x_17771:
[----:B------:R-:W-:Y:S05]  /*11830*/  BSYNC.RECONVERGENT B0 ;  /* 0x0000000000007941 */ /* 0x000fea0003800200 */
.L_x_17770:
[----:B------:R-:W-:Y:S01]  /*11840*/  ISETP.GE.U32.AND P1, PT, R51, 0x600, PT ;  /* 0x000006003300780c */ /* 0x000fe20003f26070 */
[----:B------:R-:W-:-:S12]  /*11850*/  BSSY.RECONVERGENT B0, `(.L_x_17814) ;  /* 0x0000333000007945 */ /* 0x000fd80003800200 */
        /* <DEDUP_REMOVED lines=26> */
.L_x_17819:
        /* <DEDUP_REMOVED lines=13> */
.L_x_17821:
[----:B------:R-:W-:Y:S05]  /*11ad0*/  BSYNC.RECONVERGENT B2 ;  /* 0x0000000000027941 */ /* 0x000fea0003800200 */
.L_x_17820:
        /* <DEDUP_REMOVED lines=60> */
.L_x_17818:
[----:B------:R-:W-:Y:S05]  /*11ea0*/  BSYNC.RECONVERGENT B1 ;  /* 0x0000000000017941 */ /* 0x000fea0003800200 */
.L_x_17817:
[----:B------:R-:W0:Y:S01]  /*11eb0*/  LDC R67, c[0x0][0x408] ;  /* 0x00010200ff437b82 */ /* 0x000e220000000800 */
[----:B------:R-:W-:Y:S01]  /*11ec0*/  I2FP.F32.U32 R33, R32 ;  /* 0x0000002000217245 */ /* 0x000fe20000201000 */
[----:B------:R-:W-:Y:S02]  /*11ed0*/  IMAD.MOV.U32 R98, RZ, RZ, 0x2f800000 ;  /* 0x2f800000ff627424 */ /* 0x000fe400078e00ff */
[----:B-----5:R-:W-:Y:S01]  /*11ee0*/  FMUL.FTZ R32, R28, UR4 ;  /* 0x000000041c207c20 */ /* 0x020fe20008410000 */
[----:B------:R-:W-:Y:S01]  /*11ef0*/  ISETP.NE.AND P3, PT, R34, 0x1, PT ;  /* 0x000000012200780c */ /* 0x000fe20003f65270 */
[----:B------:R-:W-:Y:S01]  /*11f00*/  BSSY.RECONVERGENT B1, `(.L_x_17822) ;  /* 0x000005f000017945 */ /* 0x000fe20003800200 */
[----:B------:R-:W-:Y:S01]  /*11f10*/  FFMA.FTZ R28, R33, R98, 1.1641532182693481445e-10 ;  /* 0x2f000000211c7423 */ /* 0x000fe20000010062 */
[----:B------:R-:W-:Y:S01]  /*11f20*/  MOV R57, 0x2 ;  /* 0x0000000200397802 */ /* 0x000fe20000000f00 */
[----:B------:R-:W1:Y:S01]  /*11f30*/  LDC R91, c[0x0][0x404] ;  /* 0x00010100ff5b7b82 */ /* 0x000e620000000800 */
[----:B------:R-:W-:-:S02]  /*11f40*/  IMAD.MOV.U32 R35, RZ, RZ, R68 ;  /* 0x000000ffff237224 */ /* 0x000fc400078e0044 */
[----:B0-----:R-:W-:Y:S01]  /*11f50*/  FMUL.FTZ R32, R32, R67 ;  /* 0x0000004320207220 */ /* 0x001fe20000410000 */
[----:B-1----:R-:W-:Y:S01]  /*11f60*/  FSETP.GTU.FTZ.AND P2, PT, R28, R91, PT ;  /* 0x0000005b1c00720b */ /* 0x002fe20003f5c000 */
        /* <DEDUP_REMOVED lines=13> */
.L_x_17824:
        /* <DEDUP_REMOVED lines=13> */
.L_x_17826:
[----:B------:R-:W-:Y:S05]  /*12110*/  BSYNC.RECONVERGENT B2 ;  /* 0x0000000000027941 */ /* 0x000fea0003800200 */
.L_x_17825:
        /* <DEDUP_REMOVED lines=61> */
.L_x_17823:
[----:B------:R-:W-:Y:S05]  /*124f0*/  BSYNC.RECONVERGENT B1 ;  /* 0x0000000000017941 */ /* 0x000fea0003800200 */
.L_x_17822:
        /* <DEDUP_REMOVED lines=22> */
.L_x_17829:
        /* <DEDUP_REMOVED lines=13> */
.L_x_17831:
[----:B------:R-:W-:Y:S05]  /*12730*/  BSYNC.RECONVERGENT B2 ;  /* 0x0000000000027941 */ /* 0x000fea0003800200 */
.L_x_17830:
        /* <DEDUP_REMOVED lines=61> */
.L_x_17828:
[----:B------:R-:W-:Y:S05]  /*12b10*/  BSYNC.RECONVERGENT B1 ;  /* 0x0000000000017941 */ /* 0x000fea0003800200 */
.L_x_17827:
[----:B------:R-:W-:Y:S01]  /*12b20*/  I2FP.F32.U32 R33, R33 ;  /* 0x0000002100217245 */ /* 0x000fe20000201000 */
[----:B------:R-:W-:Y:S01]  /*12b30*/  FMUL.FTZ R34, R30, UR4 ;  /* 0x000000041e227c20 */ /* 0x000fe20008410000 */
[----:B------:R-:W-:Y:S01]  /*12b40*/  ISETP.NE.AND P5, PT, R32, 0x1, PT ;  /* 0x000000012000780c */ /* 0x000fe20003fa5270 */
[----:B------:R-:W-:Y:S01]  /*12b50*/  HADD2.F32 R35, -RZ, R84.H1_H1 ;  /* 0x30000054ff237230 */ /* 0x000fe20000004100 */
[----:B------:R-:W-:Y:S01]  /*12b60*/  BSSY.RECONVERGENT B1, `(.L_x_17832) ;  /* 0x000005d000017945 */ /* 0x000fe20003800200 */
[----:B------:R-:W-:Y:S01]  /*12b70*/  FFMA.FTZ R30, R33, R98, 1.1641532182693481445e-10 ;  /* 0x2f000000211e7423 */ /* 0x000fe20000010062 */
[----:B------:R-:W-:Y:S01]  /*12b80*/  FMUL.FTZ R34, R34, R67 ;  /* 0x0000004322227220 */ /* 0x000fe20000410000 */
[----:B------:R-:W-:-:S03]  /*12b90*/  HFMA2 R57, -RZ, RZ, 0, 1.1920928955078125e-07 ;  /* 0x00000002ff397431 */ /* 0x000fc600000001ff */
        /* <DEDUP_REMOVED lines=14> */
.L_x_17834:
        /* <DEDUP_REMOVED lines=13> */
.L_x_17836:
[----:B------:R-:W-:Y:S05]  /*12d50*/  BSYNC.RECONVERGENT B2 ;  /* 0x0000000000027941 */ /* 0x000fea0003800200 */
.L_x_17835:
        /* <DEDUP_REMOVED lines=61> */
.L_x_17833:
[----:B------:R-:W-:Y:S05]  /*13130*/  BSYNC.RECONVERGENT B1 ;  /* 0x0000000000017941 */ /* 0x000fea0003800200 */
.L_x_17832:
        /* <DEDUP_REMOVED lines=10> */
.L_x_17816:
        /* <DEDUP_REMOVED lines=16> */
.L_x_17840:
        /* <DEDUP_REMOVED lines=13> */
.L_x_17842:
[----:B------:R-:W-:Y:S05]  /*133b0*/  BSYNC.RECONVERGENT B2 ;  /* 0x0000000000027941 */ /* 0x000fea0003800200 */
.L_x_17841:
        /* <DEDUP_REMOVED lines=60> */
.L_x_17839:
[----:B------:R-:W-:Y:S05]  /*13780*/  BSYNC.RECONVERGENT B1 ;  /* 0x0000000000017941 */ /* 0x000fea0003800200 */
.L_x_17838:
[----:B------:R-:W0:Y:S01]  /*13790*/  LDC R67, c[0x0][0x408] ;  /* 0x00010200ff437b82 */ /* 0x000e220000000800 */
[----:B------:R-:W-:Y:S01]  /*137a0*/  I2FP.F32.U32 R33, R32 ;  /* 0x0000002000217245 */ /* 0x000fe20000201000 */
[----:B------:R-:W-:Y:S02]  /*137b0*/  HFMA2 R98, -RZ, RZ, 0.1171875, 0 ;  /* 0x2f800000ff627431 */ /* 0x000fe400000001ff */
[----:B-----5:R-:W-:Y:S01]  /*137c0*/  FMUL.FTZ R32, R28, UR4 ;  /* 0x000000041c207c20 */ /* 0x020fe20008410000 */
[----:B------:R-:W-:Y:S01]  /*137d0*/  ISETP.NE.AND P3, PT, R34, 0x1, PT ;  /* 0x000000012200780c */ /* 0x000fe20003f65270 */
[----:B------:R-:W-:Y:S01]  /*137e0*/  HADD2.F32 R57, -RZ, R84.H0_H0 ;  /* 0x20000054ff397230 */ /* 0x000fe20000004100 */
[----:B------:R-:W-:Y:S01]  /*137f0*/  BSSY.RECONVERGENT B1, `(.L_x_17843) ;  /* 0x000005e000017945 */ /* 0x000fe20003800200 */
[----:B------:R-:W-:Y:S01]  /*13800*/  FFMA.FTZ R28, R33, R98, 1.1641532182693481445e-10 ;  /* 0x2f000000211c7423 */ /* 0x000fe20000010062 */
[----:B------:R-:W1:Y:S01]  /*13810*/  LDC R91, c[0x0][0x404] ;  /* 0x00010100ff5b7b82 */ /* 0x000e620000000800 */
[----:B------:R-:W-:Y:S01]  /*13820*/  IMAD.MOV.U32 R35, RZ, RZ, 0x2 ;  /* 0x00000002ff237424 */ /* 0x000fe200078e00ff */
[----:B------:R-:W-:Y:S01]  /*13830*/  MOV R33, R68 ;  /* 0x0000004400217202 */ /* 0x000fe20000000f00 */
[----:B0-----:R-:W-:Y:S01]  /*13840*/  FMUL.FTZ R32, R32, R67 ;  /* 0x0000004320207220 */ /* 0x001fe20000410000 */
[----:B-1----:R-:W-:-:S04]  /*13850*/  FSETP.GTU.FTZ.AND P2, PT, R28, R91, PT ;  /* 0x0000005b1c00720b */ /* 0x002fc80003f5c000 */
        /* <DEDUP_REMOVED lines=12> */
.L_x_17845:
        /* <DEDUP_REMOVED lines=13> */
.L_x_17847:
[----:B------:R-:W-:Y:S05]  /*139f0*/  BSYNC.RECONVERGENT B2 ;  /* 0x0000000000027941 */ /* 0x000fea0003800200 */
.L_x_17846:
        /* <DEDUP_REMOVED lines=61> */
.L_x_17844:
[----:B------:R-:W-:Y:S05]  /*13dd0*/  BSYNC.RECONVERGENT B1 ;  /* 0x0000000000017941 */ /* 0x000fea0003800200 */
.L_x_17843:
        /* <DEDUP_REMOVED lines=22> */
.L_x_17850:
        /* <DEDUP_REMOVED lines=13> */
.L_x_17852:
[----:B------:R-:W-:Y:S05]  /*14010*/  BSYNC.RECONVERGENT B2 ;  /* 0x0000000000027941 */ /* 0x000fea0003800200 */
.L_x_17851:
        /* <DEDUP_REMOVED lines=61> */
.L_x_17849:
[----:B------:R-:W-:Y:S05]  /*143f0*/  BSYNC.RECONVERGENT B1 ;  /* 0x0000000000017941 */ /* 0x000fea0003800200 */
.L_x_17848:
[----:B------:R-:W-:Y:S01]  /*14400*/  I2FP.F32.U32 R33, R33 ;  /* 0x0000002100217245 */ /* 0x000fe20000201000 */
[----:B------:R-:W-:Y:S01]  /*14410*/  FMUL.FTZ R34, R30, UR4 ;  /* 0x000000041e227c20 */ /* 0x000fe20008410000 */
[----:B------:R-:W-:Y:S01]  /*14420*/  ISETP.NE.AND P5, PT, R32, 0x1, PT ;  /* 0x000000012000780c */ /* 0x000fe20003fa5270 */
[----:B------:R-:W-:Y:S01]  /*14430*/  HADD2.F32 R35, -RZ, R84.H1_H1 ;  /* 0x30000054ff237230 */ /* 0x000fe20000004100 */
        /* <DEDUP_REMOVED lines=18> */
.L_x_17855:
        /* <DEDUP_REMOVED lines=13> */
.L_x_17857:
[----:B------:R-:W-:Y:S05]  /*14630*/  BSYNC.RECONVERGENT B2 ;  /* 0x0000000000027941 */ /* 0x000fea0003800200 */
.L_x_17856:
        /* <DEDUP_REMOVED lines=61> */
.L_x_17854:
[----:B------:R-:W-:Y:S05]  /*14a10*/  BSYNC.RECONVERGENT B1 ;  /* 0x0000000000017941 */ /* 0x000fea0003800200 */
.L_x_17853:
        /* <DEDUP_REMOVED lines=9> */
.L_x_17837:
[----:B------:R-:W0:Y:S01]  /*14ab0*/  LDC.64 R34, c[0x0][0x3a8] ;  /* 0x0000ea00ff227b82 */ /* 0x000e220000000a00 */
[----:B------:R-:W-:Y:S02]  /*14ac0*/  SEL R67, RZ, 0x1000000, !P5 ;  /* 0x01000000ff437807 */ /* 0x000fe40006800000 */
[----:B------:R-:W-:Y:S02]  /*14ad0*/  SEL R98, RZ, 0x10000, !P4 ;  /* 0x00010000ff627807 */ /* 0x000fe40006000000 */
[----:B------:R-:W-:-:S03]  /*14ae0*/  SEL R91, RZ, 0x100, !P3 ;  /* 0x00000100ff5b7807 */ /* 0x000fc60005800000 */
[----:B------:R-:W1:Y:S01]  /*14af0*/  LDC.64 R32, c[0x0][0x3b0] ;  /* 0x0000ec00ff207b82 */ /* 0x000e620000000a00 */
[----:B------:R-:W-:Y:S02]  /*14b00*/  IADD3 R67, PT, PT, R91, R67, R98 ;  /* 0x000000435b437210 */ /* 0x000fe40007ffe062 */
[----:B------:R-:W-:Y:S01]  /*14b10*/  SEL R98, RZ, 0x1, !P2 ;  /* 0x00000001ff627807 */ /* 0x000fe20005000000 */
[----:B0-----:R-:W-:-:S05]  /*14b20*/  IMAD.WIDE.U32 R34, R79, 0x10, R34 ;  /* 0x000000104f227825 */ /* 0x001fca00078e0022 */
[----:B------:R2:W-:Y:S01]  /*14b30*/  STG.E.128 desc[UR8][R34.64], R28 ;  /* 0x0000001c22007986 */ /* 0x0005e2000c101d08 */
[----:B-1----:R-:W-:Y:S01]  /*14b40*/  IMAD.WIDE.U32 R32, R79, 0x4, R32 ;  /* 0x000000044f207825 */ /* 0x002fe200078e0020 */
[----:B------:R-:W-:-:S03]  /*14b50*/  IADD3 R79, PT, PT, R67, R98, RZ ;  /* 0x00000062434f7210 */ /* 0x000fc60007ffe0ff */
[----:B------:R-:W-:Y:S02]  /*14b60*/  IMAD.MOV.U32 R67, RZ, RZ, R90 ;  /* 0x000000ffff437224 */ /* 0x000fe400078e005a */
[----:B------:R2:W-:Y:S05]  /*14b70*/  STG.E desc[UR8][R32.64], R79 ;  /* 0x0000004f20007986 */ /* 0x0005ea000c101908 */
.L_x_17815:
[----:B------:R-:W-:Y:S05]  /*14b80*/  BSYNC.RECONVERGENT B0 ;  /* 0x0000000000007941 */ /* 0x000fea0003800200 */
.L_x_17814:
[----:B0-2---:R-:W-:Y:S01]  /*14b90*/  FADD.FTZ R32, RZ, R8 ;  /* 0x00000008ff207221 */ /* 0x005fe20000010000 */
[C---:B------:R-:W-:Y:S01]  /*14ba0*/  ISETP.GT.U32.AND P2, PT, R51.reuse, 0x1ff, PT ;  /* 0x000001ff3300780c */ /* 0x040fe20003f44070 */
[----:B------:R-:W-:Y:S01]  /*14bb0*/  BSSY.RECONVERGENT B0, `(.L_x_17858) ;  /* 0x000006e000007945 */ /* 0x000fe20003800200 */
[----:B------:R-:W-:Y:S01]  /*14bc0*/  ISETP.GT.U32.AND P3, PT, R51, 0x2ff, PT ;  /* 0x000002ff3300780c */ /* 0x000fe20003f64070 */
[----:B------:R-:W-:Y:S01]  /*14bd0*/  FADD.FTZ R33, R9, R32 ;  /* 0x0000002009217221 */ /* 0x000fe20000010000 */
[C---:B------:R-:W-:Y:S02]  /*14be0*/  ISETP.GT.U32.AND P4, PT, R51.reuse, 0x3ff, PT ;  /* 0x000003ff3300780c */ /* 0x040fe40003f84070 */
[C---:B------:R-:W-:Y:S01]  /*14bf0*/  ISETP.GT.U32.AND P5, PT, R51.reuse, 0x4ff, PT ;  /* 0x000004ff3300780c */ /* 0x040fe20003fa4070 */
[----:B------:R-:W-:Y:S01]  /*14c00*/  FADD.FTZ R32, R10, R33 ;  /* 0x000000210a207221 */ /* 0x000fe20000010000 */
[----:B------:R-:W-:-:S03]  /*14c10*/  ISETP.GT.U32.AND P6, PT, R51, 0x5ff, PT ;  /* 0x000005ff3300780c */ /* 0x000fc60003fc4070 */
        /* <DEDUP_REMOVED lines=91> */
[----:B0-----:R-:W-:Y:S01]  /*151d0*/  FADD.FTZ R98, R91, R34 ;  /* 0x000000225b627221 */ /* 0x001fe20000010000 */
[----:B------:R-:W-:-:S04]  /*151e0*/  HFMA2 R34, -RZ, RZ, 0, 0 ;  /* 0x00000000ff227431 */ /* 0x000fc800000001ff */
        /* <DEDUP_REMOVED lines=10> */
.L_x_17859:
[----:B------:R-:W-:Y:S05]  /*15290*/  BSYNC.RECONVERGENT B0 ;  /* 0x0000000000007941 */ /* 0x000fea0003800200 */
.L_x_17858:
        /* <DEDUP_REMOVED lines=12> */
.L_x_17861:
[----:B------:R-:W-:Y:S05]  /*15360*/  BSYNC.RECONVERGENT B0 ;  /* 0x0000000000007941 */ /* 0x000fea0003800200 */
.L_x_17860:
[----:B------:R-:W1:Y:S01]  /*15370*/  SHFL.DOWN PT, R79, R34, 0x4, 0x1f ;  /* 0x08801f00224f7f89 */ /* 0x000e6200000e0000 */
[----:B------:R-:W-:Y:S01]  /*15380*/  I2FP.F32.S32 R101, R34 ;  /* 0x0000002200657245 */ /* 0x000fe20000201400 */
[----:B------:R-:W-:Y:S01]  /*15390*/  BSSY.RECONVERGENT B0, `(.L_x_17862) ;  /* 0x000005c000007945 */ /* 0x000fe20003800200 */
[----:B------:R-:W-:Y:S01]  /*153a0*/  ISETP.NE.AND P2, PT, RZ, UR16, PT ;  /* 0x00000010ff007c0c */ /* 0x000fe2000bf45270 */
[----:B0-----:R-:W0:Y:S01]  /*153b0*/  SHFL.DOWN PT, R103, R32, 0x4, 0x1f ;  /* 0x08801f0020677f89 */ /* 0x001e2200000e0000 */
[----:B-1----:R-:W-:Y:S01]  /*153c0*/  IMAD.IADD R105, R79, 0x1, R34 ;  /* 0x000000014f697824 */ /* 0x002fe200078e0222 */
[----:B------:R-:W-:-:S04]  /*153d0*/  I2FP.F32.S32 R90, R79 ;  /* 0x0000004f005a7245 */ /* 0x000fc80000201400 */
[----:B------:R-:W-:Y:S01]  /*153e0*/  I2FP.F32.S32 R35, R105 ;  /* 0x0000006900237245 */ /* 0x000fe20000201400 */
[----:B------:R-:W1:Y:S01]  /*153f0*/  SHFL.DOWN PT, R98, R105, 0x2, 0x1f ;  /* 0x08401f0069627f89 */ /* 0x000e6200000e0000 */
[----:B0-----:R-:W-:Y:S02]  /*15400*/  FMUL.FTZ R100, R103, R90 ;  /* 0x0000005a67647220 */ /* 0x001fe40000410000 */
[----:B------:R-:W0:Y:S02]  /*15410*/  MUFU.RCP R99, R35 ;  /* 0x0000002300637308 */ /* 0x000e240000001000 */
[----:B------:R-:W-:Y:S02]  /*15420*/  FFMA.FTZ R102, R101, R32, R100 ;  /* 0x0000002065667223 */ /* 0x000fe40000010064 */
[----:B------:R-:W2:Y:S02]  /*15430*/  SHFL.DOWN PT, R100, R33, 0x4, 0x1f ;  /* 0x08801f0021647f89 */ /* 0x000ea400000e0000 */
[----:B0-----:R-:W-:Y:S01]  /*15440*/  FMUL.FTZ R79, R99, R102 ;  /* 0x00000066634f7220 */ /* 0x001fe20000410000 */
[----:B------:R-:W-:Y:S01]  /*15450*/  FADD.FTZ R102, -R103, R32 ;  /* 0x0000002067667221 */ /* 0x000fe20000010100 */
[----:B-1----:R-:W-:-:S03]  /*15460*/  IADD3 R91, PT, PT, R105, R98, RZ ;  /* 0x00000062695b7210 */ /* 0x002fc60007ffe0ff */
[----:B------:R-:W0:Y:S01]  /*15470*/  SHFL.DOWN PT, R34, R79, 0x2, 0x1f ;  /* 0x08401f004f227f89 */ /* 0x000e2200000e0000 */
[----:B------:R-:W-:Y:S01]  /*15480*/  FMUL.FTZ R102, R102, R102 ;  /* 0x0000006666667220 */ /* 0x000fe20000410000 */
[----:B------:R-:W-:Y:S02]  /*15490*/  I2FP.F32.S32 R32, R91 ;  /* 0x0000005b00207245 */ /* 0x000fe40000201400 */
[----:B------:R-:W-:Y:S01]  /*154a0*/  I2FP.F32.S32 R105, R98 ;  /* 0x0000006200697245 */ /* 0x000fe20000201400 */
[----:B------:R-:W-:Y:S01]  /*154b0*/  FMUL.FTZ R101, R102, R101 ;  /* 0x0000006566657220 */ /* 0x000fe20000410000 */
[----:B------:R-:W1:Y:S01]  /*154c0*/  MUFU.RCP R103, R32 ;  /* 0x0000002000677308 */ /* 0x000e620000001000 */
[----:B------:R-:W3:Y:S01]  /*154d0*/  SHFL.DOWN PT, R98, R91, 0x1, 0x1f ;  /* 0x08201f005b627f89 */ /* 0x000ee200000e0000 */
[----:B--2---:R-:W-:Y:S01]  /*154e0*/  FADD.FTZ R100, R100, R33 ;  /* 0x0000002164647221 */ /* 0x004fe20000010000 */
[----:B------:R-:W-:-:S04]  /*154f0*/  FMUL.FTZ R101, R101, R90 ;  /* 0x0000005a65657220 */ /* 0x000fc80000410000 */
[----:B------:R-:W-:Y:S01]  /*15500*/  FFMA.FTZ R100, R99, R101, R100 ;  /* 0x0000006563647223 */ /* 0x000fe20000010064 */
[----:B------:R-:W-:-:S04]  /*15510*/  IMAD.U32 R101, RZ, RZ, UR14 ;  /* 0x0000000eff657e24 */ /* 0x000fc8000f8e00ff */
[----:B------:R-:W2:Y:S01]  /*15520*/  SHFL.DOWN PT, R99, R100, 0x2, 0x1f ;  /* 0x08401f0064637f89 */ /* 0x000ea200000e0000 */
[----:B0-----:R-:W-:Y:S01]  /*15530*/  FMUL.FTZ R90, R34, R105 ;  /* 0x00000069225a7220 */ /* 0x001fe20000410000 */
[----:B------:R-:W-:-:S03]  /*15540*/  FADD.FTZ R34, R79, -R34 ;  /* 0x800000224f227221 */ /* 0x000fc60000010000 */
[----:B------:R-:W-:Y:S01]  /*15550*/  FFMA.FTZ R90, R35, R79, R90 ;  /* 0x0000004f235a7223 */ /* 0x000fe2000001005a */
[----:B------:R-:W-:Y:S01]  /*15560*/  FMUL.FTZ R34, R34, R34 ;  /* 0x0000002222227220 */ /* 0x000fe20000410000 */
[----:B---3--:R-:W-:Y:S02]  /*15570*/  IMAD.IADD R79, R91, 0x1, R98 ;  /* 0x000000015b4f7824 */ /* 0x008fe400078e0262 */
[----:B-1----:R-:W-:Y:S01]  /*15580*/  FMUL.FTZ R33, R103, R90 ;  /* 0x0000005a67217220 */ /* 0x002fe20000410000 */
[----:B------:R-:W-:Y:S01]  /*15590*/  FMUL.FTZ R104, R35, R34 ;  /* 0x0000002223687220 */ /* 0x000fe20000410000 */
[----:B------:R-:W-:Y:S02]  /*155a0*/  I2FP.F32.S32 R35, R98 ;  /* 0x0000006200237245 */ /* 0x000fe40000201400 */
[----:B------:R-:W-:Y:S01]  /*155b0*/  I2FP.F32.S32 R91, R79 ;  /* 0x0000004f005b7245 */ /* 0x000fe20000201400 */
[----:B------:R-:W0:Y:S01]  /*155c0*/  SHFL.DOWN PT, R90, R33, 0x1, 0x1f ;  /* 0x08201f00215a7f89 */ /* 0x000e2200000e0000 */
[----:B------:R-:W-:-:S02]  /*155d0*/  FMUL.FTZ R104, R104, R105 ;  /* 0x0000006968687220 */ /* 0x000fc40000410000 */
[----:B------:R-:W1:Y:S01]  /*155e0*/  MUFU.RCP R34, R91 ;  /* 0x0000005b00227308 */ /* 0x000e620000001000 */
[----:B--2---:R-:W-:Y:S02]  /*155f0*/  FADD.FTZ R102, R100, R99 ;  /* 0x0000006364667221 */ /* 0x004fe40000010000 */
[----:B------:R-:W2:Y:S02]  /*15600*/  LDC R99, c[0x0][0x448] ;  /* 0x00011200ff637b82 */ /* 0x000ea40000000800 */
[----:B------:R-:W-:-:S05]  /*15610*/  FFMA.FTZ R103, R103, R104, R102 ;  /* 0x0000006867677223 */ /* 0x000fca0000010066 */
[----:B------:R-:W3:Y:S01]  /*15620*/  SHFL.DOWN PT, R98, R103, 0x1, 0x1f ;  /* 0x08201f0067627f89 */ /* 0x000ee200000e0000 */
[----:B0-----:R-:W-:-:S04]  /*15630*/  FMUL.FTZ R79, R90, R35 ;  /* 0x000000235a4f7220 */ /* 0x001fc80000410000 */
[----:B------:R-:W-:Y:S01]  /*15640*/  FFMA.FTZ R79, R32, R33, R79 ;  /* 0x00000021204f7223 */ /* 0x000fe2000001004f */
[----:B------:R-:W-:-:S03]  /*15650*/  FADD.FTZ R33, R33, -R90 ;  /* 0x8000005a21217221 */ /* 0x000fc60000010000 */
[----:B-1----:R-:W-:Y:S01]  /*15660*/  FMUL.FTZ R79, R34, R79 ;  /* 0x0000004f224f7220 */ /* 0x002fe20000410000 */
[----:B------:R-:W-:-:S04]  /*15670*/  FMUL.FTZ R33, R33, R33 ;  /* 0x0000002121217220 */ /* 0x000fc80000410000 */
[----:B------:R-:W-:Y:S01]  /*15680*/  FMUL.FTZ R32, R32, R33 ;  /* 0x0000002120207220 */ /* 0x000fe20000410000 */
[----:B------:R-:W0:Y:S01]  /*15690*/  SHFL.IDX PT, R79, R79, RZ, 0x1f ;  /* 0x00001fff4f4f7589 */ /* 0x000e2200000e0000 */
[----:B---3--:R-:W-:Y:S02]  /*156a0*/  FADD.FTZ R33, R103, R98 ;  /* 0x0000006267217221 */ /* 0x008fe40000010000 */
[----:B------:R-:W-:-:S04]  /*156b0*/  FMUL.FTZ R32, R32, R35 ;  /* 0x0000002320207220 */ /* 0x000fc80000410000 */
[----:B------:R-:W-:-:S06]  /*156c0*/  FFMA.FTZ R98, R34, R32, R33 ;  /* 0x0000002022627223 */ /* 0x000fcc0000010021 */
[----:B------:R-:W2:Y:S01]  /*156d0*/  SHFL.IDX PT, R98, R98, RZ, 0x1f ;  /* 0x00001fff62627589 */ /* 0x000ea200000e0000 */
[C---:B0-----:R-:W-:Y:S01]  /*156e0*/  FMUL.FTZ R32, R79.reuse, R79 ;  /* 0x0000004f4f207220 */ /* 0x041fe20000410000 */
[----:B------:R-:W-:-:S04]  /*156f0*/  FSEL R90, R79, RZ, !P2 ;  /* 0x000000ff4f5a7208 */ /* 0x000fc80005000000 */
[----:B------:R-:W-:Y:S02]  /*15700*/  FSEL R91, R32, RZ, P2 ;  /* 0x000000ff205b7208 */ /* 0x000fe40001000000 */
[----:B------:R-:W-:Y:S01]  /*15710*/  ISETP.NE.AND P2, PT, R78, RZ, PT ;  /* 0x000000ff4e00720c */ /* 0x000fe20003f45270 */
[----:B--2---:R-:W-:Y:S01]  /*15720*/  FFMA.FTZ R78, R98, UR17, R99 ;  /* 0x00000011624e7c23 */ /* 0x004fe20008010063 */
[----:B------:R-:W-:-:S03]  /*15730*/  MOV R99, UR14 ;  /* 0x0000000e00637c02 */ /* 0x000fc60008000f00 */
        /* <DEDUP_REMOVED lines=9> */
[----:B0-----:R-:W0:Y:S01]  /*157d0*/  LDC.64 R78, c[0x0][0x428] ;  /* 0x00010a00ff4e7b82 */ /* 0x001e220000000a00 */
[--C-:B------:R-:W-:Y:S01]  /*157e0*/  FADD.FTZ R108, R8, -R90.reuse ;  /* 0x8000005a086c7221 */ /* 0x100fe20000010000 */
[--C-:B------:R-:W-:Y:S01]  /*157f0*/  FADD.FTZ R104, R9, -R90.reuse ;  /* 0x8000005a09687221 */ /* 0x100fe20000010000 */
[--C-:B------:R-:W-:Y:S01]  /*15800*/  FADD.FTZ R100, R10, -R90.reuse ;  /* 0x8000005a0a647221 */ /* 0x100fe20000010000 */
[----:B------:R-:W-:Y:S01]  /*15810*/  FADD.FTZ R106, R11, -R90 ;  /* 0x8000005a0b6a7221 */ /* 0x000fe20000010000 */
[----:B------:R-:W-:Y:S02]  /*15820*/  HADD2.F32 R103, -RZ, R88.H0_H0 ;  /* 0x20000058ff677230 */ /* 0x000fe40000004100 */
[C---:B------:R-:W-:Y:S01]  /*15830*/  FMUL.FTZ R105, R91.reuse, R108 ;  /* 0x0000006c5b697220 */ /* 0x040fe20000410000 */
[----:B------:R-:W-:Y:S02]  /*15840*/  HADD2.F32 R32, -RZ, R42.H0_H0 ;  /* 0x2000002aff207230 */ /* 0x000fe40000004100 */
[----:B------:R-:W-:Y:S01]  /*15850*/  FMUL.FTZ R104, R91, R104 ;  /* 0x000000685b687220 */ /* 0x000fe20000410000 */
[----:B------:R-:W-:-:S02]  /*15860*/  HADD2.F32 R102, -RZ, R89.H0_H0 ;  /* 0x20000059ff667230 */ /* 0x000fc40000004100 */
[C---:B------:R-:W-:Y:S01]  /*15870*/  FMUL.FTZ R100, R91.reuse, R100 ;  /* 0x000000645b647220 */ /* 0x040fe20000410000 */
[----:B------:R-:W-:Y:S02]  /*15880*/  HADD2.F32 R33, -RZ, R97.H0_H0 ;  /* 0x20000061ff217230 */ /* 0x000fe40000004100 */
[----:B------:R-:W-:Y:S01]  /*15890*/  FMUL.FTZ R99, R91, R106 ;  /* 0x0000006a5b637220 */ /* 0x000fe20000410000 */
[----:B------:R-:W-:Y:S02]  /*158a0*/  HADD2.F32 R34, -RZ, R88.H1_H1 ;  /* 0x30000058ff227230 */ /* 0x000fe40000004100 */
[----:B------:R-:W-:Y:S01]  /*158b0*/  FFMA.FTZ R32, R105, R103, R32 ;  /* 0x0000006769207223 */ /* 0x000fe20000010020 */
[----:B------:R-:W-:Y:S02]  /*158c0*/  HADD2.F32 R101, -RZ, R43.H0_H0 ;  /* 0x2000002bff657230 */ /* 0x000fe40000004100 */
[----:B------:R-:W-:Y:S01]  /*158d0*/  FFMA.FTZ R33, R104, R102, R33 ;  /* 0x0000006668217223 */ /* 0x000fe20000010021 */
[----:B------:R-:W-:-:S02]  /*158e0*/  HADD2.F32 R35, -RZ, R89.H1_H1 ;  /* 0x30000059ff237230 */ /* 0x000fc40000004100 */
[----:B------:R-:W-:Y:S02]  /*158f0*/  HADD2.F32 R98, -RZ, R97.H1_H1 ;  /* 0x30000061ff627230 */ /* 0x000fe40000004100 */
[----:B------:R-:W-:-:S03]  /*15900*/  FFMA.FTZ R34, R100, R34, R101 ;  /* 0x0000002264227223 */ /* 0x000fc60000010065 */
[----:B------:R-:W-:Y:S01]  /*15910*/  FFMA.FTZ R35, R99, R35, R98 ;  /* 0x0000002363237223 */ /* 0x000fe20000010062 */
[C---:B0-----:R-:W-:Y:S01]  /*15920*/  IMAD.WIDE.U32 R78, R77.reuse, 0x10, R78 ;  /* 0x000000104d4e7825 */ /* 0x041fe200078e004e */
[----:B------:R-:W-:-:S04]  /*15930*/  IADD3 R77, PT, PT, R77, 0x100, RZ ;  /* 0x000001004d4d7810 */ /* 0x000fc80007ffe0ff */
[----:B------:R1:W-:Y:S03]  /*15940*/  STG.E.128 desc[UR8][R78.64], R32 ;  /* 0x000000204e007986 */ /* 0x0003e6000c101d08 */
.L_x_17863:
[----:B------:R-:W-:Y:S05]  /*15950*/  BSYNC.RECONVERGENT B0 ;  /* 0x0000000000007941 */ /* 0x000fea0003800200 */
.L_x_17862:
[----:B------:R-:W-:Y:S01]  /*15960*/  ISETP.NE.AND P0, PT, R86, RZ, PT ;  /* 0x000000ff5600720c */ /* 0x000fe20003f05270 */
[----:B------:R-:W-:-:S12]  /*15970*/  BSSY.RECONVERGENT B0, `(.L_x_17864) ;  /* 0x000001e000007945 */ /* 0x000fd80003800200 */
[----:B------:R-:W-:Y:S05]  /*15980*/  @!P0 BRA `(.L_x_17865) ;  /* 0x0000000000708947 */ /* 0x000fea0003800000 */
[----:B01----:R-:W0:Y:S01]  /*15990*/  LDC.64 R78, c[0x0][0x428] ;  /* 0x00010a00ff4e7b82 */ /* 0x003e220000000a00 */
[----:B------:R-:W-:Y:S01]  /*159a0*/  SHF.R.U64 R100, R48, 0x10, R49 ;  /* 0x0000001030647819 */ /* 0x000fe20000001231 */
[--C-:B------:R-:W-:Y:S01]  /*159b0*/  FADD.FTZ R108, R12, -R90.reuse ;  /* 0x8000005a0c6c7221 */ /* 0x100fe20000010000 */
[----:B------:R-:W-:Y:S01]  /*159c0*/  SHF.R.U64 R102, R40, 0x10, R41 ;  /* 0x0000001028667819 */ /* 0x000fe20000001229 */
[--C-:B------:R-:W-:Y:S01]  /*159d0*/  FADD.FTZ R106, R13, -R90.reuse ;  /* 0x8000005a0d6a7221 */ /* 0x100fe20000010000 */
[----:B------:R-:W-:Y:S01]  /*159e0*/  SHF.R.U32.HI R35, RZ, 0x10, R49 ;  /* 0x00000010ff237819 */ /* 0x000fe20000011631 */
[--C-:B------:R-:W-:Y:S01]  /*159f0*/  FADD.FTZ R98, R14, -R90.reuse ;  /* 0x8000005a0e627221 */ /* 0x100fe20000010000 */
[----:B------:R-:W-:Y:S01]  /*15a00*/  SHF.R.U32.HI R86, RZ, 0x10, R41 ;  /* 0x00000010ff567819 */ /* 0x000fe20000011629 */
[----:B------:R-:W-:Y:S01]  /*15a10*/  FADD.FTZ R104, R15, -R90 ;  /* 0x8000005a0f687221 */ /* 0x000fe20000010000 */
[----:B------:R-:W-:Y:S02]  /*15a20*/  HADD2.F32 R103, -RZ, R94.H0_H0 ;  /* 0x2000005eff677230 */ /* 0x000fe40000004100 */
[----:B------:R-:W-:Y:S01]  /*15a30*/  FMUL.FTZ R105, R91, R108 ;  /* 0x0000006c5b697220 */ /* 0x000fe20000410000 */
[----:B------:R-:W-:-:S02]  /*15a40*/  HADD2.F32 R32, -RZ, R40.H0_H0 ;  /* 0x20000028ff207230 */ /* 0x000fc40000004100 */
[C---:B------:R-:W-:Y:S01]  /*15a50*/  FMUL.FTZ R33, R91.reuse, R106 ;  /* 0x0000006a5b217220 */ /* 0x040fe20000410000 */
[----:B------:R-:W-:Y:S02]  /*15a60*/  HADD2.F32 R34, -RZ, R94.H1_H1 ;  /* 0x3000005eff227230 */ /* 0x000fe40000004100 */
[C---:B------:R-:W-:Y:S01]  /*15a70*/  FMUL.FTZ R98, R91.reuse, R98 ;  /* 0x000000625b627220 */ /* 0x040fe20000410000 */
[----:B------:R-:W-:Y:S02]  /*15a80*/  HADD2.F32 R101, -RZ, R41.H0_H0 ;  /* 0x20000029ff657230 */ /* 0x000fe40000004100 */
[----:B------:R-:W-:Y:S01]  /*15a90*/  FMUL.FTZ R99, R91, R104 ;  /* 0x000000685b637220 */ /* 0x000fe20000410000 */
[----:B------:R-:W-:Y:S02]  /*15aa0*/  HADD2.F32 R100, -RZ, R100.H0_H0 ;  /* 0x20000064ff647230 */ /* 0x000fe40000004100 */
[----:B------:R-:W-:Y:S01]  /*15ab0*/  FFMA.FTZ R32, R105, R103, R32 ;  /* 0x0000006769207223 */ /* 0x000fe20000010020 */
[----:B------:R-:W-:-:S02]  /*15ac0*/  HADD2.F32 R102, -RZ, R102.H0_H0 ;  /* 0x20000066ff667230 */ /* 0x000fc40000004100 */
[----:B------:R-:W-:Y:S01]  /*15ad0*/  FFMA.FTZ R34, R98, R34, R101 ;  /* 0x0000002262227223 */ /* 0x000fe20000010065 */
[----:B------:R-:W-:Y:S02]  /*15ae0*/  HADD2.F32 R35, -RZ, R35.H0_H0 ;  /* 0x20000023ff237230 */ /* 0x000fe40000004100 */
[----:B------:R-:W-:Y:S02]  /*15af0*/  HADD2.F32 R86, -RZ, R86.H0_H0 ;  /* 0x20000056ff567230 */ /* 0x000fe40000004100 */
[----:B------:R-:W-:Y:S01]  /*15b00*/  FFMA.FTZ R33, R33, R100, R102 ;  /* 0x0000006421217223 */ /* 0x000fe20000010066 */
[----:B0-----:R-:W-:-:S04]  /*15b10*/  IMAD.WIDE.U32 R78, R77, 0x10, R78 ;  /* 0x000000104d4e7825 */ /* 0x001fc800078e004e */
[----:B------:R-:W-:Y:S01]  /*15b20*/  FFMA.FTZ R35, R99, R35, R86 ;  /* 0x0000002363237223 */ /* 0x000fe20000010056 */
[----:B------:R-:W-:-:S04]  /*15b30*/  VIADD R77, R77, 0x100 ;  /* 0x000001004d4d7836 */ /* 0x000fc80000000000 */
[----:B------:R2:W-:Y:S03]  /*15b40*/  STG.E.128 desc[UR8][R78.64], R32 ;  /* 0x000000204e007986 */ /* 0x0005e6000c101d08 */
.L_x_17865:
[----:B------:R-:W-:Y:S05]  /*15b50*/  BSYNC.RECONVERGENT B0 ;  /* 0x0000000000007941 */ /* 0x000fea0003800200 */
.L_x_17864:
[----:B------:R-:W-:Y:S01]  /*15b60*/  ISETP.NE.AND P0, PT, R85, RZ, PT ;  /* 0x000000ff5500720c */ /* 0x000fe20003f05270 */
[----:B------:R-:W-:-:S12]  /*15b70*/  BSSY.RECONVERGENT B0, `(.L_x_17866) ;  /* 0x000001e000007945 */ /* 0x000fd80003800200 */
[----:B------:R-:W-:Y:S05]  /*15b80*/  @!P0 BRA `(.L_x_17867) ;  /* 0x0000000000708947 */ /* 0x000fea0003800000 */
[----:B012---:R-:W0:Y:S01]  /*15b90*/  LDC.64 R78, c[0x0][0x428] ;  /* 0x00010a00ff4e7b82 */ /* 0x007e220000000a00 */
        /* <DEDUP_REMOVED lines=23> */
[C---:B0-----:R-:W-:Y:S01]  /*15d10*/  IMAD.WIDE.U32 R78, R77.reuse, 0x10, R78 ;  /* 0x000000104d4e7825 */ /* 0x041fe200078e004e */
[----:B------:R-:W-:-:S03]  /*15d20*/  IADD3 R77, PT, PT, R77, 0x100, RZ ;  /* 0x000001004d4d7810 */ /* 0x000fc60007ffe0ff */
[----:B------:R-:W-:-:S05]  /*15d30*/  FFMA.FTZ R35, R85, R35, R86 ;  /* 0x0000002355237223 */ /* 0x000fca0000010056 */
[----:B------:R3:W-:Y:S02]  /*15d40*/  STG.E.128 desc[UR8][R78.64], R32 ;  /* 0x000000204e007986 */ /* 0x0007e4000c101d08 */
.L_x_17867:
[----:B------:R-:W-:Y:S05]  /*15d50*/  BSYNC.RECONVERGENT B0 ;  /* 0x0000000000007941 */ /* 0x000fea0003800200 */
.L_x_17866:
[----:B------:R-:W-:Y:S01]  /*15d60*/  ISETP.NE.AND P0, PT, R82, RZ, PT ;  /* 0x000000ff5200720c */ /* 0x000fe20003f05270 */
[----:B------:R-:W-:-:S12]  /*15d70*/  BSSY.RECONVERGENT B0, `(.L_x_17868) ;  /* 0x000001d000007945 */ /* 0x000fd80003800200 */
[----:B------:R-:W-:Y:S05]  /*15d80*/  @!P0 BRA `(.L_x_17869) ;  /* 0x00000000006c8947 */ /* 0x000fea0003800000 */
[----:B0123--:R-:W0:Y:S01]  /*15d90*/  LDC.64 R78, c[0x0][0x428] ;  /* 0x00010a00ff4e7b82 */ /* 0x00fe220000000a00 */
[----:B------:R-:W-:Y:S01]  /*15da0*/  SHF.R.U64 R100, R44, 0x10, R45 ;  /* 0x000000102c647819 */ /* 0x000fe2000000122d */
[--C-:B------:R-:W-:Y:S01]  /*15db0*/  FADD.FTZ R106, R20, -R90.reuse ;  /* 0x8000005a146a7221 */ /* 0x100fe20000010000 */
[----:B------:R-:W-:Y:S01]  /*15dc0*/  SHF.R.U64 R102, R36, 0x10, R37 ;  /* 0x0000001024667819 */ /* 0x000fe20000001225 */
[--C-:B------:R-:W-:Y:S01]  /*15dd0*/  FADD.FTZ R104, R21, -R90.reuse ;  /* 0x8000005a15687221 */ /* 0x100fe20000010000 */
[----:B------:R-:W-:Y:S01]  /*15de0*/  SHF.R.U32.HI R82, RZ, 0x10, R45 ;  /* 0x00000010ff527819 */ /* 0x000fe2000001162d */
[--C-:B------:R-:W-:Y:S01]  /*15df0*/  FADD.FTZ R98, R22, -R90.reuse ;  /* 0x8000005a16627221 */ /* 0x100fe20000010000 */
        /* <DEDUP_REMOVED lines=15> */
[----:B0-----:R-:W-:-:S04]  /*15ef0*/  IMAD.WIDE.U32 R78, R77, 0x10, R78 ;  /* 0x000000104d4e7825 */ /* 0x001fc800078e004e */
[----:B------:R-:W-:Y:S01]  /*15f00*/  FFMA.FTZ R33, R33, R100, R102 ;  /* 0x0000006421217223 */ /* 0x000fe20000010066 */
[----:B------:R-:W-:Y:S01]  /*15f10*/  FFMA.FTZ R35, R86, R82, R35 ;  /* 0x0000005256237223 */ /* 0x000fe20000010023 */
[----:B------:R-:W-:-:S04]  /*15f20*/  VIADD R77, R77, 0x100 ;  /* 0x000001004d4d7836 */ /* 0x000fc80000000000 */
[----:B------:R4:W-:Y:S03]  /*15f30*/  STG.E.128 desc[UR8][R78.64], R32 ;  /* 0x000000204e007986 */ /* 0x0009e6000c101d08 */
.L_x_17869:
[----:B------:R-:W-:Y:S05]  /*15f40*/  BSYNC.RECONVERGENT B0 ;  /* 0x0000000000007941 */ /* 0x000fea0003800200 */
.L_x_17868:
[----:B------:R-:W-:Y:S01]  /*15f50*/  ISETP.NE.AND P0, PT, R83, RZ, PT ;  /* 0x000000ff5300720c */ /* 0x000fe20003f05270 */
[----:B------:R-:W-:-:S12]  /*15f60*/  BSSY.RECONVERGENT B0, `(.L_x_17870) ;  /* 0x000001a000007945 */ /* 0x000fd80003800200 */
[----:B------:R-:W-:Y:S05]  /*15f70*/  @!P0 BRA `(.L_x_17871) ;  /* 0x0000000000608947 */ /* 0x000fea0003800000 */
[----:B01234-:R-:W0:Y:S01]  /*15f80*/  LDC.64 R78, c[0x0][0x428] ;  /* 0x00010a00ff4e7b82 */ /* 0x01fe220000000a00 */
        /* <DEDUP_REMOVED lines=10> */
[----:B------:R-:W-:Y:S02]  /*16030*/  HADD2.F32 R33, -RZ, R107.H1_H1 ;  /* 0x3000006bff217230 */ /* 0x000fe40000004100 */
[----:B------:R-:W-:Y:S01]  /*16040*/  FMUL.FTZ R83, R91, R100 ;  /* 0x000000645b537220 */ /* 0x000fe20000410000 */
[----:B------:R-:W-:Y:S02]  /*16050*/  HADD2.F32 R85, -RZ, R92.H1_H1 ;  /* 0x3000005cff557230 */ /* 0x000fe40000004100 */
[----:B------:R-:W-:Y:S01]  /*16060*/  FFMA.FTZ R32, R103, R101, R32 ;  /* 0x0000006567207223 */ /* 0x000fe20000010020 */
[----:B------:R-:W-:Y:S02]  /*16070*/  HADD2.F32 R34, -RZ, R3.H0_H0 ;  /* 0x20000003ff227230 */ /* 0x000fe40000004100 */
[----:B------:R-:W-:Y:S01]  /*16080*/  FFMA.FTZ R33, R98, R86, R33 ;  /* 0x0000005662217223 */ /* 0x000fe20000010021 */
[----:B------:R-:W-:-:S02]  /*16090*/  HADD2.F32 R35, -RZ, R93.H1_H1 ;  /* 0x3000005dff237230 */ /* 0x000fc40000004100 */
[----:B------:R-:W-:Y:S02]  /*160a0*/  HADD2.F32 R82, -RZ, R109.H0_H0 ;  /* 0x2000006dff527230 */ /* 0x000fe40000004100 */
[----:B------:R-:W-:-:S03]  /*160b0*/  FFMA.FTZ R34, R99, R85, R34 ;  /* 0x0000005563227223 */ /* 0x000fc60000010022 */
[----:B------:R-:W-:Y:S01]  /*160c0*/  FFMA.FTZ R35, R83, R35, R82 ;  /* 0x0000002353237223 */ /* 0x000fe20000010052 */
[C---:B0-----:R-:W-:Y:S01]  /*160d0*/  IMAD.WIDE.U32 R78, R77.reuse, 0x10, R78 ;  /* 0x000000104d4e7825 */ /* 0x041fe200078e004e */
[----:B------:R-:W-:-:S04]  /*160e0*/  IADD3 R77, PT, PT, R77, 0x100, RZ ;  /* 0x000001004d4d7810 */ /* 0x000fc80007ffe0ff */
[----:B------:R0:W-:Y:S03]  /*160f0*/  STG.E.128 desc[UR8][R78.64], R32 ;  /* 0x000000204e007986 */ /* 0x0001e6000c101d08 */
.L_x_17871:
[----:B------:R-:W-:Y:S05]  /*16100*/  BSYNC.RECONVERGENT B0 ;  /* 0x0000000000007941 */ /* 0x000fea0003800200 */
.L_x_17870:
        /* <DEDUP_REMOVED lines=17> */
.L_x_17873:
[----:B------:R-:W-:Y:S05]  /*16220*/  BSYNC.RECONVERGENT B0 ;  /* 0x0000000000007941 */ /* 0x000fea0003800200 */
.L_x_17872:
[----:B------:R-:W-:Y:S02]  /*16230*/  UIADD3 UR14, UPT, UPT, UR14, UR12, URZ ;  /* 0x0000000c0e0e7290 */ /* 0x000fe4000fffe0ff */
[----:B------:R-:W-:Y:S02]  /*16240*/  UPLOP3.LUT UP2, UPT, UPT, UPT, UP2, 0x40, 0x4 ;  /* 0x000000000004789c */ /* 0x000fe40003f4e820 */
[----:B------:R-:W-:-:S09]  /*16250*/  UISETP.GE.AND UP1, UPT, UR14, UR13, UPT ;  /* 0x0000000d0e00728c */ /* 0x000fd2000bf26270 */
[----:B------:R-:W-:Y:S05]  /*16260*/  BRA.U !UP1, `(.L_x_17874) ;  /* 0xfffffeb109d47547 */ /* 0x000fea000b83ffff */
[----:B------:R-:W-:Y:S05]  /*16270*/  EXIT ;  /* 0x000000000000794d */ /* 0x000fea0003800000 */
.L_x_17875:
        /* <DEDUP_REMOVED lines=16> */
.L_x_21043:


//--------------------- .text._ZN10layer_norm13ln_fwd_kernelINS_13Kernel_traitsI6__halfffffjLj6144ELj1ELj1ELj8ELj16ENS_18Kernel_traits_baseILj6144ES2_ffffjLj256EEEEELb1ELb1ELb0ELb1EEEvNS_9FwdParamsE --------------------------
	.section	.text._ZN10layer_norm13ln_fwd_kernelINS_13Kernel_traitsI6__halfffffjLj6144ELj1ELj1ELj8ELj16ENS_18Kernel_traits_baseILj6144ES2_ffffjLj256EEEEELb1ELb1ELb0ELb1EEEvNS_9FwdParamsE,"ax",@progbits
	.align	128
        .global         _ZN10layer_norm13ln_fwd_kernelINS_13Kernel_traitsI6__halfffffjLj6144ELj1ELj1ELj8ELj16ENS_18Kernel_traits_baseILj6144ES2_ffffjLj256EEEEELb1ELb1ELb0ELb1EEEvNS_9FwdParamsE
        .type           _ZN10layer_norm13ln_fwd_kernelINS_13Kernel_traitsI6__halfffffjLj6144ELj1ELj1ELj8ELj16ENS_18Kernel_traits_baseILj6144ES2_ffffjLj256EEEEELb1ELb1ELb0ELb1EEEvNS_9FwdParamsE,@function
        .size           _ZN10layer_norm13ln_fwd_kernelINS_13Kernel_traitsI6__halfffffjLj6144ELj1ELj1ELj8ELj16ENS_18Kernel_traits_baseILj6144ES2_ffffjLj256EEEEELb1ELb1ELb0ELb1EEEvNS_9FwdParamsE,(.L_x_21044 - _ZN10layer_norm13ln_fwd_kernelINS_13Kernel_traitsI6__halfffffjLj6144ELj1ELj1ELj8ELj16ENS_18Kernel_traits_baseILj6144ES2_ffffjLj256EEEEELb1ELb1ELb0ELb1EEEvNS_9FwdParamsE)
        .other          _ZN10layer_norm13ln_fwd_kernelINS_13Kernel_traitsI6__halfffffjLj6144ELj1ELj1ELj8ELj16ENS_18Kernel_traits_baseILj6144ES2_ffffjLj256EEEEELb1ELb1ELb0ELb1EEEvNS_9FwdParamsE,@"STO_CUDA_ENTRY STV_DEFAULT"
_ZN10layer_norm13ln_fwd_kernelINS_13Kernel_traitsI6__halfffffjLj6144ELj1ELj1ELj8ELj16ENS_18Kernel_traits_baseILj6144ES2_ffffjLj256EEEEELb1ELb1ELb0ELb1EEEvNS_9FwdParamsE:
.text._ZN10layer_norm13ln_fwd_kernelINS_13Kernel_traitsI6__halfffffjLj6144ELj1ELj1ELj8ELj16ENS_18Kernel_traits_baseILj6144ES2_ffffjLj256EEEEELb1ELb1ELb0ELb1EEEvNS_9FwdParamsE:
        /* <DEDUP_REMOVED lines=26> */
[----:B------:R-:W-:Y:S01]  /*01a0*/  UIADD3 UR8, UPT, UPT, UR17, 0x32370b8f, URZ ;  /* 0x32370b8f11087890 */ /* 0x000fe2000fffe0ff */
[----:B------:R-:W-:Y:S01]  /*01b0*/  SHF.R.U32.HI R84, RZ, 0x2, R7 ;  /* 0x00000002ff547819 */ /* 0x000fe20000011607 */
[----:B------:R-:W-:Y:S02]  /*01c0*/  UIADD3 UR19, UPT, UPT, UR16, 0x78dde6e4, URZ ;  /* 0x78dde6e410137890 */ /* 0x000fe4000fffe0ff */
[----:B------:R-:W-:Y:S02]  /*01d0*/  UIADD3 UR9, UPT, UPT, UR17, -0x126145ec, URZ ;  /* 0xed9eba1411097890 */ /* 0x000fe4000fffe0ff */
[----:B------:R-:W-:-:S02]  /*01e0*/  UIADD3 UR10, UPT, UPT, UR16, 0x1715609d, URZ ;  /* 0x1715609d100a7890 */ /* 0x000fc4000fffe0ff */
[----:B------:R-:W-:Y:S02]  /*01f0*/  UIADD3 UR11, UPT, UPT, UR16, -0x4ab325aa, URZ ;  /* 0xb54cda56100b7890 */ /* 0x000fe4000fffe0ff */
[----:B------:R-:W-:Y:S02]  /*0200*/  UIADD3 UR12, UPT, UPT, UR17, 0x646e171e, URZ ;  /* 0x646e171e110c7890 */ /* 0x000fe4000fffe0ff */
[----:B------:R-:W-:Y:S02]  /*0210*/  UIADD3 UR20, UPT, UPT, UR17, 0x1fd5c5a3, URZ ;  /* 0x1fd5c5a311147890 */ /* 0x000fe4000fffe0ff */
[----:B------:R-:W-:Y:S01]  /*0220*/  UIADD3 UR13, UPT, UPT, UR16, -0xe443238, URZ ;  /* 0xf1bbcdc8100d7890 */ /* 0x000fe2000fffe0ff */
[----:B0--3--:R-:W-:Y:S11]  /*0230*/  BRA.U !UP0, `(.L_x_17876) ;  /* 0x0000000108647547 */ /* 0x009ff6000b800000 */
        /* <DEDUP_REMOVED lines=25> */
.L_x_17876:
        /* <DEDUP_REMOVED lines=22> */
.L_x_17877:
[----:B------:R-:W1:Y:S02]  /*0530*/  LDCU UR4, c[0x0][0x384] ;  /* 0x00007080ff0477ac */ /* 0x000e640008000800 */
[----:B-1----:R-:W-:-:S06]  /*0540*/  UISETP.GE.AND UP0, UPT, UR18, UR4, UPT ;  /* 0x000000041200728c */ /* 0x002fcc000bf06270 */
[----:B------:R-:W-:-:S13]  /*0550*/  PLOP3.LUT P0, PT, PT, PT, UP0, 0x80, 0x8 ;  /* 0x000000000008781c */ /* 0x000fda0003f0f008 */
[----:B------:R-:W-:Y:S05]  /*0560*/  @P0 EXIT ;  /* 0x000000000000094d */ /* 0x000fea0003800000 */
[----:B0-----:R-:W0:Y:S01]  /*0570*/  LDC R30, c[0x0][0x360] ;  /* 0x0000d800ff1e7b82 */ /* 0x001e220000000800 */
[----:B-----5:R-:W-:Y:S01]  /*0580*/  MOV R86, R22 ;  /* 0x0000001600567202 */ /* 0x020fe20000000f00 */
[--C-:B------:R-:W-:Y:S01]  /*0590*/  IMAD.MOV.U32 R38, RZ, RZ, R23.reuse ;  /* 0x000000ffff267224 */ /* 0x100fe200078e0017 */
[----:B------:R-:W-:Y:S01]  /*05a0*/  SHF.R.U64 R89, R22, 0x10, R23 ;  /* 0x0000001016597819 */ /* 0x000fe20000001217 */
[----:B------:R-:W-:Y:S01]  /*05b0*/  IMAD.MOV.U32 R63, RZ, RZ, R21 ;  /* 0x000000ffff3f7224 */ /* 0x000fe200078e0015 */
[----:B------:R-:W-:Y:S01]  /*05c0*/  SHF.R.U32.HI R41, RZ, 0x10, R23 ;  /* 0x00000010ff297819 */ /* 0x000fe20000011617 */
[----:B------:R-:W-:Y:S01]  /*05d0*/  IMAD.MOV.U32 R56, RZ, RZ, R18 ;  /* 0x000000ffff387224 */ /* 0x000fe200078e0012 */
[----:B------:R-:W-:Y:S01]  /*05e0*/  SHF.R.U64 R61, R20, 0x10, R21 ;  /* 0x00000010143d7819 */ /* 0x000fe20000001215 */
[----:B------:R-:W-:Y:S01]  /*05f0*/  IMAD.MOV.U32 R55, RZ, RZ, R19 ;  /* 0x000000ffff377224 */ /* 0x000fe200078e0013 */
[----:B------:R-:W-:Y:S01]  /*0600*/  SHF.R.U32.HI R62, RZ, 0x10, R21 ;  /* 0x00000010ff3e7819 */ /* 0x000fe20000011615 */
[----:B------:R-:W-:Y:S01]  /*0610*/  IMAD.MOV.U32 R23, RZ, RZ, R17 ;  /* 0x000000ffff177224 */ /* 0x000fe200078e0011 */
[--C-:B------:R-:W-:Y:S01]  /*0620*/  SHF.R.U64 R53, R18, 0x10, R19.reuse ;  /* 0x0000001012357819 */ /* 0x100fe20000001213 */
[----:B------:R-:W-:Y:S01]  /*0630*/  IMAD.MOV.U32 R60, RZ, RZ, R32 ;  /* 0x000000ffff3c7224 */ /* 0x000fe200078e0020 */
[----:B------:R-:W-:Y:S01]  /*0640*/  SHF.R.U32.HI R54, RZ, 0x10, R19 ;  /* 0x00000010ff367819 */ /* 0x000fe20000011613 */
[----:B------:R-:W-:Y:S01]  /*0650*/  IMAD.MOV.U32 R112, RZ, RZ, R26 ;  /* 0x000000ffff707224 */ /* 0x000fe200078e001a */
[----:B------:R-:W-:Y:S01]  /*0660*/  SHF.R.U64 R21, R16, 0x10, R17 ;  /* 0x0000001010157819 */ /* 0x000fe20000001211 */
[----:B------:R-:W-:Y:S01]  /*0670*/  IMAD.MOV.U32 R31, RZ, RZ, R29 ;  /* 0x000000ffff1f7224 */ /* 0x000fe200078e001d */
[----:B------:R-:W-:Y:S01]  /*0680*/  SHF.R.U32.HI R22, RZ, 0x10, R17 ;  /* 0x00000010ff167819 */ /* 0x000fe20000011611 */
[----:B------:R-:W-:Y:S01]  /*0690*/  IMAD.MOV.U32 R116, RZ, RZ, R34 ;  /* 0x000000ffff747224 */ /* 0x000fe200078e0022 */
[----:B------:R-:W-:Y:S01]  /*06a0*/  MOV R52, R16 ;  /* 0x0000001000347202 */ /* 0x000fe20000000f00 */
[----:B------:R-:W-:Y:S01]  /*06b0*/  IMAD.HI.U32 R16, R85, -0x2daee0ad, RZ ;  /* 0xd2511f5355107827 */ /* 0x000fe200078e00ff */
[----:B------:R-:W-:Y:S01]  /*06c0*/  MOV R19, R15 ;  /* 0x0000000f00137202 */ /* 0x000fe20000000f00 */
[----:B------:R-:W-:Y:S01]  /*06d0*/  UIADD3 UR4, UPT, UPT, UR17, -0x4498517b, URZ ;  /* 0xbb67ae8511047890 */ /* 0x000fe2000fffe0ff */
[----:B------:R-:W-:Y:S01]  /*06e0*/  SHF.R.U64 R17, R14, 0x10, R15 ;  /* 0x000000100e117819 */ /* 0x000fe2000000120f */
[----:B0-----:R-:W-:Y:S01]  /*06f0*/  IMAD R83, R30, UR18, R83 ;  /* 0x000000121e537c24 */ /* 0x001fe2000f8e0253 */
[----:B------:R-:W-:Y:S01]  /*0700*/  SHF.R.U32.HI R18, RZ, 0x10, R15 ;  /* 0x00000010ff127819 */ /* 0x000fe2000001160f */
[----:B------:R-:W-:Y:S01]  /*0710*/  IMAD.MOV.U32 R40, RZ, RZ, R27 ;  /* 0x000000ffff287224 */ /* 0x000fe200078e001b */
[----:B------:R-:W-:Y:S01]  /*0720*/  SHF.R.U64 R57, R32, 0x10, R33 ;  /* 0x0000001020397819 */ /* 0x000fe20000001221 */
[C---:B------:R-:W-:Y:S01]  /*0730*/  IMAD.HI.U32 R15, R83.reuse, -0x326172a9, RZ ;  /* 0xcd9e8d57530f7827 */ /* 0x040fe200078e00ff */
[----:B------:R-:W-:Y:S01]  /*0740*/  LOP3.LUT R32, R16, UR17, RZ, 0x3c, !PT ;  /* 0x0000001110207c12 */ /* 0x000fe2000f8e3cff */
[----:B------:R-:W-:Y:S01]  /*0750*/  UIADD3 UR5, UPT, UPT, UR17, -0x695add53, URZ ;  /* 0x96a522ad11057890 */ /* 0x000fe2000fffe0ff */
[----:B------:R-:W-:Y:S01]  /*0760*/  MOV R114, R28 ;  /* 0x0000001c00727202 */ /* 0x000fe20000000f00 */
[----:B------:R-:W-:Y:S01]  /*0770*/  IMAD.MOV.U32 R16, RZ, RZ, R12 ;  /* 0x000000ffff107224 */ /* 0x000fe200078e000c */
[----:B------:R-:W-:Y:S01]  /*0780*/  LOP3.LUT R30, R84, UR16, R15, 0x96, !PT ;  /* 0x00000010541e7c12 */ /* 0x000fe2000f8e960f */
[----:B------:R-:W-:Y:S01]  /*0790*/  IMAD.MOV.U32 R118, RZ, RZ, R36 ;  /* 0x000000ffff767224 */ /* 0x000fe200078e0024 */
[----:B------:R-:W-:Y:S01]  /*07a0*/  SHF.R.U64 R115, R28, 0x10, R29 ;  /* 0x000000101c737819 */ /* 0x000fe2000000121d */
[----:B------:R-:W-:Y:S01]  /*07b0*/  IMAD.MOV.U32 R90, RZ, RZ, R24 ;  /* 0x000000ffff5a7224 */ /* 0x000fe200078e0018 */
[----:B------:R-:W-:Y:S01]  /*07c0*/  SHF.R.U64 R113, R26, 0x10, R27 ;  /* 0x000000101a717819 */ /* 0x000fe2000000121b */
[----:B------:R-:W-:Y:S01]  /*07d0*/  HADD2.F32 R72, -RZ, R75.H0_H0 ;  /* 0x2000004bff487230 */ /* 0x000fe20000004100 */
[----:B------:R-:W-:Y:S01]  /*07e0*/  SHF.R.U32.HI R28, RZ, 0x10, R29 ;  /* 0x00000010ff1c7819 */ /* 0x000fe2000001161d */
[----:B------:R-:W-:Y:S01]  /*07f0*/  HFMA2 R78, -RZ, RZ, 0, 0 ;  /* 0x00000000ff4e7431 */ /* 0x000fe200000001ff */
[----:B------:R-:W-:Y:S01]  /*0800*/  MOV R29, R35 ;  /* 0x00000023001d7202 */ /* 0x000fe20000000f00 */
[----:B------:R-:W-:Y:S01]  /*0810*/  HADD2.F32 R70, -RZ, R11.H0_H0 ;  /* 0x2000000bff467230 */ /* 0x000fe20000004100 */
[--C-:B------:R-:W-:Y:S01]  /*0820*/  SHF.R.U64 R117, R34, 0x10, R35.reuse ;  /* 0x0000001022757819 */ /* 0x100fe20000001223 */
[----:B------:R-:W-:Y:S01]  /*0830*/  IMAD R34, R83, -0x326172a9, RZ ;  /* 0xcd9e8d5753227824 */ /* 0x000fe200078e02ff */
[----:B------:R-:W-:Y:S01]  /*0840*/  SHF.R.U32.HI R26, RZ, 0x10, R35 ;  /* 0x00000010ff1a7819 */ /* 0x000fe20000011623 */
[----:B------:R-:W-:Y:S01]  /*0850*/  IMAD R35, R85, -0x2daee0ad, RZ ;  /* 0xd2511f5355237824 */ /* 0x000fe200078e02ff */
[----:B------:R-:W-:Y:S01]  /*0860*/  MOV R59, R33 ;  /* 0x00000021003b7202 */ /* 0x000fe20000000f00 */
[----:B------:R-:W-:Y:S01]  /*0870*/  HADD2.F32 R73, -RZ, R8.H0_H0 ;  /* 0x20000008ff497230 */ /* 0x000fe20000004100 */
[----:B------:R-:W-:Y:S01]  /*0880*/  SHF.R.U32.HI R58, RZ, 0x10, R33 ;  /* 0x00000010ff3a7819 */ /* 0x000fe20000011621 */
[----:B------:R-:W-:Y:S01]  /*0890*/  IMAD.HI.U32 R33, R32, -0x326172a9, RZ ;  /* 0xcd9e8d5720217827 */ /* 0x000fe200078e00ff */
[----:B------:R-:W-:Y:S01]  /*08a0*/  SHF.R.U64 R15, R12, 0x10, R13 ;  /* 0x000000100c0f7819 */ /* 0x000fe2000000120d */
[----:B------:R-:W-:Y:S01]  /*08b0*/  UPLOP3.LUT UP1, UPT, UPT, UPT, UPT, 0x40, 0x4 ;  /* 0x000000000004789c */ /* 0x000fe20003f2e870 */
[----:B------:R-:W-:Y:S01]  /*08c0*/  MOV R39, R25 ;  /* 0x0000001900277202 */ /* 0x000fe20000000f00 */
[----:B------:R-:W-:Y:S01]  /*08d0*/  IMAD.HI.U32 R12, R30, -0x2daee0ad, RZ ;  /* 0xd2511f531e0c7827 */ /* 0x000fe200078e00ff */
[----:B------:R-:W-:Y:S01]  /*08e0*/  LOP3.LUT R33, R34, UR6, R33, 0x96, !PT ;  /* 0x0000000622217c12 */ /* 0x000fe2000f8e9621 */
[----:B------:R-:W0:Y:S01]  /*08f0*/  LDCU UR21, c[0x0][0x388] ;  /* 0x00007100ff1577ac */ /* 0x000e220008000800 */
[--C-:B------:R-:W-:Y:S01]  /*0900*/  SHF.R.U64 R110, R24, 0x10, R25.reuse ;  /* 0x00000010186e7819 */ /* 0x100fe20000001219 */
[----:B------:R-:W-:Y:S01]  /*0910*/  HADD2.F32 R68, -RZ, R9.H0_H0 ;  /* 0x20000009ff447230 */ /* 0x000fe20000004100 */
[----:B------:R-:W-:Y:S01]  /*0920*/  LOP3.LUT R12, R35, UR4, R12, 0x96, !PT ;  /* 0x00000004230c7c12 */ /* 0x000fe2000f8e960c */
[----:B------:R-:W-:Y:S01]  /*0930*/  UIADD3 UR4, UPT, UPT, UR16, 0x3c6ef372, URZ ;  /* 0x3c6ef37210047890 */ /* 0x000fe2000fffe0ff */
[----:B------:R-:W-:Y:S01]  /*0940*/  SHF.R.U32.HI R42, RZ, 0x10, R25 ;  /* 0x00000010ff2a7819 */ /* 0x000fe20000011619 */
[----:B------:R-:W-:Y:S01]  /*0950*/  IMAD.HI.U32 R34, R33, -0x2daee0ad, RZ ;  /* 0xd2511f5321227827 */ /* 0x000fe200078e00ff */
[----:B------:R-:W-:Y:S01]  /*0960*/  SHF.R.U32.HI R43, RZ, 0x10, R27 ;  /* 0x00000010ff2b7819 */ /* 0x000fe2000001161b */
[----:B------:R-:W1:Y:S01]  /*0970*/  LDCU.U8 UR22, c[0x0][0x410] ;  /* 0x00008200ff1677ac */ /* 0x000e620008000000 */
[--C-:B------:R-:W-:Y:S01]  /*0980*/  SHF.R.U64 R119, R36, 0x10, R37.reuse ;  /* 0x0000001024777819 */ /* 0x100fe20000001225 */
[--C-:B------:R-:W-:Y:S01]  /*0990*/  IMAD.MOV.U32 R27, RZ, RZ, R37.reuse ;  /* 0x000000ffff1b7224 */ /* 0x100fe200078e0025 */
[----:B------:R-:W-:Y:S01]  /*09a0*/  SHF.R.U32.HI R25, RZ, 0x10, R37 ;  /* 0x00000010ff197819 */ /* 0x000fe20000011625 */
[----:B------:R-:W-:Y:S01]  /*09b0*/  IMAD R37, R30, -0x2daee0ad, RZ ;  /* 0xd2511f531e257824 */ /* 0x000fe200078e02ff */
[----:B------:R-:W-:Y:S01]  /*09c0*/  PRMT R114, R114, 0x5410, R31 ;  /* 0x0000541072727816 */ /* 0x000fe2000000001f */
[----:B------:R-:W-:Y:S01]  /*09d0*/  IMAD R35, R32, -0x326172a9, RZ ;  /* 0xcd9e8d5720237824 */ /* 0x000fe200078e02ff */
[----:B------:R-:W-:Y:S01]  /*09e0*/  PRMT R115, R115, 0x5410, R28 ;  /* 0x0000541073737816 */ /* 0x000fe2000000001c */
[----:B------:R-:W-:Y:S01]  /*09f0*/  IMAD.HI.U32 R30, R12, -0x326172a9, RZ ;  /* 0xcd9e8d570c1e7827 */ /* 0x000fe200078e00ff */
[----:B------:R-:W-:Y:S01]  /*0a00*/  LOP3.LUT R34, R37, UR7, R34, 0x96, !PT ;  /* 0x0000000725227c12 */ /* 0x000fe2000f8e9622 */
[----:B------:R-:W2:Y:S01]  /*0a10*/  LDCU.64 UR6, c[0x0][0x3e0] ;  /* 0x00007c00ff0677ac */ /* 0x000ea20008000a00 */
        /* <DEDUP_REMOVED lines=8> */
[----:B------:R-:W3:Y:S01]  /*0aa0*/  LDCU UR23, c[0x0][0x400] ;  /* 0x00008000ff1777ac */ /* 0x000ee20008000800 */
[----:B------:R-:W-:Y:S01]  /*0ab0*/  MOV R24, R20 ;  /* 0x0000001400187202 */ /* 0x000fe20000000f00 */
[C---:B------:R-:W-:Y:S01]  /*0ac0*/  IMAD.HI.U32 R32, R30.reuse, -0x2daee0ad, RZ ;  /* 0xd2511f531e207827 */ /* 0x040fe200078e00ff */
[----:B------:R-:W-:Y:S01]  /*0ad0*/  LOP3.LUT R12, R35, UR4, R12, 0x96, !PT ;  /* 0x00000004230c7c12 */ /* 0x000fe2000f8e960c */
[----:B------:R-:W-:Y:S01]  /*0ae0*/  UIADD3 UR4, UPT, UPT, UR17, -0x56f99767, URZ ;  /* 0xa906689911047890 */ /* 0x000fe2000fffe0ff */
[----:B------:R-:W-:Y:S01]  /*0af0*/  PRMT R119, R119, 0x5410, R25 ;  /* 0x0000541077777816 */ /* 0x000fe20000000019 */
[----:B------:R-:W-:Y:S01]  /*0b00*/  IMAD R36, R30, -0x2daee0ad, RZ ;  /* 0xd2511f531e247824 */ /* 0x000fe200078e02ff */
[----:B------:R-:W-:Y:S01]  /*0b10*/  LOP3.LUT R32, R33, UR8, R32, 0x96, !PT ;  /* 0x0000000821207c12 */ /* 0x000fe2000f8e9620 */
[----:B------:R-:W-:Y:S01]  /*0b20*/  IMAD.HI.U32 R35, R12, -0x2daee0ad, RZ ;  /* 0xd2511f530c237827 */ /* 0x000fe200078e00ff */
[----:B------:R-:W-:Y:S01]  /*0b30*/  SHF.R.U32.HI R25, RZ, 0x10, R3 ;  /* 0x00000010ff197819 */ /* 0x000fe20000011603 */
[----:B--2---:R-:W-:Y:S01]  /*0b40*/  UISETP.NE.U32.AND UP0, UPT, UR6, URZ, UPT ;  /* 0x000000ff0600728c */ /* 0x004fe2000bf05070 */
[----:B------:R-:W-:Y:S01]  /*0b50*/  LOP3.LUT R87, R0, 0x3, RZ, 0xc0, !PT ;  /* 0x0000000300577812 */ /* 0x000fe200078ec0ff */
[----:B------:R-:W-:Y:S01]  /*0b60*/  IMAD R33, R34, -0x326172a9, RZ ;  /* 0xcd9e8d5722217824 */ /* 0x000fe200078e02ff */
[----:B------:R-:W-:Y:S01]  /*0b70*/  LOP3.LUT R35, R36, UR9, R35, 0x96, !PT ;  /* 0x0000000924237c12 */ /* 0x000fe2000f8e9623 */
[----:B------:R-:W-:Y:S01]  /*0b80*/  IMAD.HI.U32 R30, R32, -0x326172a9, RZ ;  /* 0xcd9e8d57201e7827 */ /* 0x000fe200078e00ff */
[----:B------:R-:W-:Y:S01]  /*0b90*/  SHF.R.U64 R34, R10, 0x10, R11 ;  /* 0x000000100a227819 */ /* 0x000fe2000000120b */
[----:B------:R-:W-:Y:S01]  /*0ba0*/  UISETP.NE.AND.EX UP0, UPT, UR7, URZ, UPT, UP0 ;  /* 0x000000ff0700728c */ /* 0x000fe2000bf05300 */
        /* <DEDUP_REMOVED lines=13> */
[----:B------:R-:W-:Y:S01]  /*0c80*/  IMAD.HI.U32 R30, R32, -0x2daee0ad, RZ ;  /* 0xd2511f53201e7827 */ /* 0x000fe200078e00ff */
[----:B------:R-:W-:Y:S01]  /*0c90*/  UIADD3 UR4, UPT, UPT, UR16, 0x5384540f, URZ ;  /* 0x5384540f10047890 */ /* 0x000fe2000fffe0ff */
[----:B------:R-:W-:Y:S02]  /*0ca0*/  PRMT R113, R113, 0x5410, R43 ;  /* 0x0000541071717816 */ /* 0x000fe4000000002b */
[----:B------:R-:W-:Y:S01]  /*0cb0*/  IMAD R35, R35, -0x326172a9, RZ ;  /* 0xcd9e8d5723237824 */ /* 0x000fe200078e02ff */
[----:B------:R-:W-:Y:S01]  /*0cc0*/  LOP3.LUT R30, R31, UR12, R30, 0x96, !PT ;  /* 0x0000000c1f1e7c12 */ /* 0x000fe2000f8e961e */
[----:B------:R-:W-:-:S04]  /*0cd0*/  IMAD.HI.U32 R28, R12, -0x326172a9, RZ ;  /* 0xcd9e8d570c1c7827 */ /* 0x000fc800078e00ff */
[----:B------:R-:W-:Y:S01]  /*0ce0*/  IMAD R29, R12, -0x326172a9, RZ ;  /* 0xcd9e8d570c1d7824 */ /* 0x000fe200078e02ff */
[----:B------:R-:W-:Y:S01]  /*0cf0*/  LOP3.LUT R28, R35, UR11, R28, 0x96, !PT ;  /* 0x0000000b231c7c12 */ /* 0x000fe2000f8e961c */
[----:B------:R-:W-:Y:S01]  /*0d00*/  IMAD.HI.U32 R12, R30, -0x326172a9, RZ ;  /* 0xcd9e8d571e0c7827 */ /* 0x000fe200078e00ff */
[----:B------:R-:W-:Y:S01]  /*0d10*/  SHF.R.U32.HI R35, RZ, 0x10, R75 ;  /* 0x00000010ff237819 */ /* 0x000fe2000001164b */
[----:B------:R-:W2:Y:S02]  /*0d20*/  LDCU.64 UR10, c[0x0][0x380] ;  /* 0x00007000ff0a77ac */ /* 0x000ea40008000a00 */
[----:B------:R-:W-:Y:S01]  /*0d30*/  IMAD R32, R32, -0x2daee0ad, RZ ;  /* 0xd2511f5320207824 */ /* 0x000fe200078e02ff */
[----:B------:R-:W-:Y:S01]  /*0d40*/  LOP3.LUT R12, R29, UR4, R12, 0x96, !PT ;  /* 0x000000041d0c7c12 */ /* 0x000fe2000f8e960c */
[----:B------:R-:W-:Y:S01]  /*0d50*/  IMAD.HI.U32 R31, R28, -0x2daee0ad, RZ ;  /* 0xd2511f531c1f7827 */ /* 0x000fe200078e00ff */
[----:B------:R-:W-:-:S03]  /*0d60*/  UIADD3 UR4, UPT, UPT, UR17, -0x24c28bd8, URZ ;  /* 0xdb3d742811047890 */ /* 0x000fc6000fffe0ff */
[----:B------:R-:W-:Y:S01]  /*0d70*/  IMAD R33, R28, -0x2daee0ad, RZ ;  /* 0xd2511f531c217824 */ /* 0x000fe200078e02ff */
[----:B------:R-:W-:Y:S01]  /*0d80*/  LOP3.LUT R31, R32, UR20, R31, 0x96, !PT ;  /* 0x00000014201f7c12 */ /* 0x000fe2000f8e961f */
[----:B------:R-:W-:Y:S01]  /*0d90*/  IMAD.HI.U32 R80, R12, -0x2daee0ad, RZ ;  /* 0xd2511f530c507827 */ /* 0x000fe200078e00ff */
[----:B------:R-:W-:Y:S02]  /*0da0*/  SHF.R.U64 R32, R8, 0x10, R9 ;  /* 0x0000001008207819 */ /* 0x000fe40000001209 */
[----:B------:R-:W-:Y:S01]  /*0db0*/  SHF.R.U64 R28, R4, 0x10, R5 ;  /* 0x00000010041c7819 */ /* 0x000fe20000001205 */
[----:B------:R-:W-:Y:S01]  /*0dc0*/  IMAD R29, R30, -0x326172a9, RZ ;  /* 0xcd9e8d571e1d7824 */ /* 0x000fe200078e02ff */
[----:B------:R-:W-:Y:S01]  /*0dd0*/  LOP3.LUT R80, R33, UR4, R80, 0x96, !PT ;  /* 0x0000000421507c12 */ /* 0x000fe2000f8e9650 */
[----:B------:R-:W-:Y:S01]  /*0de0*/  IMAD.HI.U32 R88, R31, -0x326172a9, RZ ;  /* 0xcd9e8d571f587827 */ /* 0x000fe200078e00ff */
[----:B------:R-:W-:Y:S01]  /*0df0*/  UIADD3 UR4, UPT, UPT, UR16, -0x700cb87f, URZ ;  /* 0x8ff3478110047890 */ /* 0x000fe2000fffe0ff */
[----:B------:R-:W-:-:S02]  /*0e00*/  SHF.R.U32.HI R33, RZ, 0x10, R11 ;  /* 0x00000010ff217819 */ /* 0x000fc4000001160b */
[----:B------:R-:W-:Y:S01]  /*0e10*/  IMAD R26, R31, -0x326172a9, RZ ;  /* 0xcd9e8d571f1a7824 */ /* 0x000fe200078e02ff */
[----:B------:R-:W-:Y:S01]  /*0e20*/  LOP3.LUT R88, R29, UR13, R88, 0x96, !PT ;  /* 0x0000000d1d587c12 */ /* 0x000fe2000f8e9658 */
[----:B------:R-:W-:Y:S01]  /*0e30*/  IMAD.HI.U32 R81, R80, -0x326172a9, RZ ;  /* 0xcd9e8d5750517827 */ /* 0x000fe200078e00ff */
[----:B------:R-:W-:Y:S01]  /*0e40*/  SHF.R.U32.HI R31, RZ, 0x10, R9 ;  /* 0x00000010ff1f7819 */ /* 0x000fe20000011609 */
[----:B------:R-:W4:Y:S01]  /*0e50*/  LDCU.64 UR12, c[0x0][0x3a0] ;  /* 0x00007400ff0c77ac */ /* 0x000f220008000a00 */
[----:B------:R-:W-:Y:S01]  /*0e60*/  SHF.R.U64 R30, R6, 0x10, R7 ;  /* 0x00000010061e7819 */ /* 0x000fe20000001207 */
[----:B------:R-:W-:Y:S01]  /*0e70*/  IMAD R27, R12, -0x2daee0ad, RZ ;  /* 0xd2511f530c1b7824 */ /* 0x000fe200078e02ff */
[----:B------:R-:W-:Y:S01]  /*0e80*/  LOP3.LUT R81, R26, UR4, R81, 0x96, !PT ;  /* 0x000000041a517c12 */ /* 0x000fe2000f8e9651 */
[----:B------:R-:W-:Y:S01]  /*0e90*/  IMAD.HI.U32 R82, R88, -0x2daee0ad, RZ ;  /* 0xd2511f5358527827 */ /* 0x000fe200078e00ff */
[----:B------:R-:W-:Y:S01]  /*0ea0*/  SHF.R.U64 R12, R74, 0x10, R75 ;  /* 0x000000104a0c7819 */ /* 0x000fe2000000124b */
[----:B------:R-:W0:Y:S01]  /*0eb0*/  LDCU UR4, c[0x0][0x404] ;  /* 0x00008080ff0477ac */ /* 0x000e220008000800 */
[----:B------:R-:W-:Y:S01]  /*0ec0*/  SHF.R.U32.HI R29, RZ, 0x10, R7 ;  /* 0x00000010ff1d7819 */ /* 0x000fe20000011607 */
[----:B------:R-:W-:Y:S01]  /*0ed0*/  IMAD.MOV.U32 R20, RZ, RZ, R14 ;  /* 0x000000ffff147224 */ /* 0x000fe200078e000e */
[----:B------:R-:W-:Y:S01]  /*0ee0*/  LOP3.LUT R82, R27, UR5, R82, 0x96, !PT ;  /* 0x000000051b527c12 */ /* 0x000fe2000f8e9652 */
[--C-:B------:R-:W-:Y:S01]  /*0ef0*/  IMAD.MOV.U32 R14, RZ, RZ, R13.reuse ;  /* 0x000000ffff0e7224 */ /* 0x100fe200078e000d */
[----:B------:R-:W-:Y:S01]  /*0f00*/  SHF.R.U32.HI R13, RZ, 0x10, R13 ;  /* 0x00000010ff0d7819 */ /* 0x000fe2000001160d */
[----:B------:R-:W-:Y:S01]  /*0f10*/  HADD2.F32 R75, -RZ, R10.H0_H0 ;  /* 0x2000000aff4b7230 */ /* 0x000fe20000004100 */
[----:B------:R-:W-:Y:S01]  /*0f20*/  SHF.R.U32.HI R27, RZ, 0x10, R5 ;  /* 0x00000010ff1b7819 */ /* 0x000fe20000011605 */
[----:B------:R-:W-:Y:S01]  /*0f30*/  HADD2.F32 R71, -RZ, R6.H0_H0 ;  /* 0x20000006ff477230 */ /* 0x000fe20000004100 */
[----:B------:R-:W-:Y:S01]  /*0f40*/  SHF.R.U64 R26, R2, 0x10, R3 ;  /* 0x00000010021a7819 */ /* 0x000fe20000001203 */
[----:B------:R-:W-:Y:S01]  /*0f50*/  HADD2.F32 R66, -RZ, R7.H0_H0 ;  /* 0x20000007ff427230 */ /* 0x000fe20000004100 */
[----:B------:R-:W0:Y:S01]  /*0f60*/  LDCU UR5, c[0x0][0x408] ;  /* 0x00008100ff0577ac */ /* 0x000e220008000800 */
        /* <DEDUP_REMOVED lines=41> */
[----:B------:R-:W-:Y:S02]  /*1200*/  IMAD R80, R80, -0x326172a9, RZ ;  /* 0xcd9e8d5750507824 */ /* 0x000fe400078e02ff */
[----:B01234-:R-:W-:-:S07]  /*1210*/  IMAD R88, R88, -0x2daee0ad, RZ ;  /* 0xd2511f5358587824 */ /* 0x01ffce00078e02ff */
.L_x_18037:
[----:B------:R-:W0:Y:S01]  /*1220*/  S2R R92, SR_TID.X ;  /* 0x00000000005c7919 */ /* 0x000e220000002100 */
[----:B-1----:R-:W1:Y:S01]  /*1230*/  @UP0 LDCU.64 UR6, c[0x0][0x3e0] ;  /* 0x00007c00ff0607ac */ /* 0x002e620008000a00 */
[----:B------:R-:W2:Y:S01]  /*1240*/  LDC.64 R48, c[0x0][0x390] ;  /* 0x0000e400ff307b82 */ /* 0x000ea20000000a00 */
[----:B------:R-:W-:Y:S01]  /*1250*/  PLOP3.LUT P1, PT, PT, PT, UP0, 0x80, 0x8 ;  /* 0x000000000008781c */ /* 0x000fe20003f2f008 */
[----:B------:R-:W-:-:S04]  /*1260*/  UIMAD UR8, UR18, UR21, URZ ;  /* 0x00000015120872a4 */ /* 0x000fc8000f8e02ff */
[----:B------:R-:W-:-:S04]  /*1270*/  USHF.R.S32.HI UR9, URZ, 0x1f, UR8 ;  /* 0x0000001fff097899 */ /* 0x000fc80008011408 */
[----:B------:R-:W-:Y:S02]  /*1280*/  ULEA.HI UR9, UR9, UR8, URZ, 0x2 ;  /* 0x0000000809097291 */ /* 0x000fe4000f8f10ff */
[----:B-1----:R-:W-:-:S04]  /*1290*/  @UP0 UIMAD.WIDE UR6, UR18, 0x4, UR6 ;  /* 0x00000004120608a5 */ /* 0x002fc8000f8e0206 */
[----:B------:R-:W-:Y:S02]  /*12a0*/  MOV R91, UR9 ;  /* 0x00000009005b7c02 */ /* 0x000fe40008000f00 */
[----:B------:R-:W-:Y:S02]  /*12b0*/  IMAD.U32 R28, RZ, RZ, UR6 ;  /* 0x00000006ff1c7e24 */ /* 0x000fe4000f8e00ff */
[----:B------:R-:W-:Y:S01]  /*12c0*/  IMAD.U32 R29, RZ, RZ, UR7 ;  /* 0x00000007ff1d7e24 */ /* 0x000fe2000f8e00ff */
[----:B0-----:R-:W-:-:S04]  /*12d0*/  LEA.HI.SX32 R91, R91, R92, 0x1e ;  /* 0x0000005c5b5b7211 */ /* 0x001fc800078ff2ff */
[----:B------:R-:W3:Y:S01]  /*12e0*/  @P1 LDG.E R28, desc[UR14][R28.64] ;  /* 0x0000000e1c1c1981 */ /* 0x000ee2000c1e1900 */
[----:B--2---:R-:W-:-:S06]  /*12f0*/  IMAD.WIDE.U32 R24, R91, 0x10, R48 ;  /* 0x000000105b187825 */ /* 0x004fcc00078e0030 */
[----:B------:R-:W5:Y:S01]  /*1300*/  LDG.E.128 R24, desc[UR14][R24.64] ;  /* 0x0000000e18187981 */ /* 0x000f62000c1e1d00 */
[----:B------:R-:W-:Y:S01]  /*1310*/  ISETP.NE.U32.AND P0, PT, RZ, UR12, PT ;  /* 0x0000000cff007c0c */ /* 0x000fe2000bf05070 */
[----:B------:R-:W-:Y:S01]  /*1320*/  UMOV UR6, 0x3f800000 ;  /* 0x3f80000000067882 */ /* 0x000fe20000000000 */
[----:B------:R-:W-:Y:S01]  /*1330*/  UIADD3 UR7, UPT, UPT, UR17, 0x32370b8f, URZ ;  /* 0x32370b8f11077890 */ /* 0x000fe2000fffe0ff */
[----:B------:R-:W-:Y:S01]  /*1340*/  IMAD.MOV.U32 R76, RZ, RZ, 0x2f800000 ;  /* 0x2f800000ff4c7424 */ /* 0x000fe200078e00ff */
[----:B------:R-:W-:Y:S01]  /*1350*/  ISETP.NE.AND.EX P0, PT, RZ, UR13, PT, P0 ;  /* 0x0000000dff007c0c */ /* 0x000fe2000bf05300 */
        /* <DEDUP_REMOVED lines=8> */
[----:B------:R-:W-:-:S02]  /*13e0*/  UIADD3 UR30, UPT, UPT, UR16, -0x700cb87f, URZ ;  /* 0x8ff34781101e7890 */ /* 0x000fc4000fffe0ff */
[----:B------:R-:W-:Y:S02]  /*13f0*/  UIADD3 UR31, UPT, UPT, UR17, -0x56f99767, URZ ;  /* 0xa9066899111f7890 */ /* 0x000fe4000fffe0ff */
[----:B------:R-:W-:Y:S02]  /*1400*/  UIADD3 UR32, UPT, UPT, UR17, -0x695add53, URZ ;  /* 0x96a522ad11207890 */ /* 0x000fe4000fffe0ff */
[----:B------:R-:W-:Y:S02]  /*1410*/  UIADD3 UR33, UPT, UPT, UR16, 0x3c6ef372, URZ ;  /* 0x3c6ef37210217890 */ /* 0x000fe4000fffe0ff */
[----:B------:R-:W-:Y:S01]  /*1420*/  UIADD3 UR34, UPT, UPT, UR16, 0x5384540f, URZ ;  /* 0x5384540f10227890 */ /* 0x000fe2000fffe0ff */
[----:B---3--:R-:W-:Y:S01]  /*1430*/  @P1 R2UR UR6, R28 ;  /* 0x000000001c0612ca */ /* 0x008fe200000e0000 */
[----:B------:R-:W-:-:S14]  /*1440*/  @!P0 BRA `(.L_x_17878) ;  /* 0x0000001000f88947 */ /* 0x000fdc0003800000 */
[----:B------:R-:W0:Y:S02]  /*1450*/  LDC.64 R28, c[0x0][0x3a0] ;  /* 0x0000e800ff1c7b82 */ /* 0x000e240000000a00 */
[----:B0-----:R-:W-:-:S05]  /*1460*/  IMAD.WIDE.U32 R28, R91, 0x10, R28 ;  /* 0x000000105b1c7825 */ /* 0x001fca00078e001c */
[----:B------:R0:W5:Y:S01]  /*1470*/  LDG.E.128 R44, desc[UR14][R28.64] ;  /* 0x0000000e1c2c7981 */ /* 0x000162000c1e1d00 */
[----:B------:R-:W-:Y:S01]  /*1480*/  ISETP.NE.AND P1, PT, R87, 0x1, PT ;  /* 0x000000015700780c */ /* 0x000fe20003f25270 */
[----:B------:R-:W-:Y:S01]  /*1490*/  IMAD.MOV.U32 R30, RZ, RZ, 0x2 ;  /* 0x00000002ff1e7424 */ /* 0x000fe200078e00ff */
[----:B------:R-:W-:Y:S01]  /*14a0*/  MOV R31, R80 ;  /* 0x00000050001f7202 */ /* 0x000fe20000000f00 */
[----:B------:R-:W-:-:S10]  /*14b0*/  IMAD.MOV.U32 R36, RZ, RZ, R88 ;  /* 0x000000ffff247224 */ /* 0x000fd400078e0058 */
[----:B0-----:R-:W-:Y:S05]  /*14c0*/  @!P1 BRA `(.L_x_17879) ;  /* 0x0000000400149947 */ /* 0x001fea0003800000 */
[----:B------:R-:W-:-:S05]  /*14d0*/  IMAD.MOV.U32 R28, RZ, RZ, 0x2 ;  /* 0x00000002ff1c7424 */ /* 0x000fca00078e00ff */
[----:B------:R-:W-:-:S04]  /*14e0*/  VIADDMNMX.U32 R28, R87, 0xfffffffe, R28, PT ;  /* 0xfffffffe571c7846 */ /* 0x000fc8000380001c */
[----:B------:R-:W-:-:S04]  /*14f0*/  SHF.L.U32 R30, R28, 0x2, RZ ;  /* 0x000000021c1e7819 */ /* 0x000fc800000006ff */
[----:B------:R-:W0:Y:S02]  /*1500*/  LDC R28, c[0x2][R30] ;  /* 0x008000001e1c7b82 */ /* 0x000e240000000800 */
[----:B0-----:R-:W-:-:S04]  /*1510*/  SHF.R.S32.HI R29, RZ, 0x1f, R28 ;  /* 0x0000001fff1d7819 */ /* 0x001fc8000001141c */
.L_x_20883:
[----:B------:R-:W-:Y:S05]  /*1520*/  BRX R28 -0x1530                                        (*"BRANCH_TARGETS .L_x_20884,.L_x_20885,.L_x_20886"*) ;  /* 0xffffffe81cb47949 */ /* 0x000fea000383ffff */
.L_x_20886:
[----:B------:R-:W-:Y:S01]  /*1530*/  VIADD R30, R87, 0x1 ;  /* 0x00000001571e7836 */ /* 0x000fe20000000000 */
[----:B------:R-:W-:Y:S01]  /*1540*/  MOV R31, R81 ;  /* 0x00000051001f7202 */ /* 0x000fe20000000f00 */
[----:B------:R-:W-:Y:S01]  /*1550*/  IMAD.MOV.U32 R36, RZ, RZ, R88 ;  /* 0x000000ffff247224 */ /* 0x000fe200078e0058 */
[----:B------:R-:W-:Y:S06]  /*1560*/  BRA `(.L_x_17879) ;  /* 0x0000000000ec7947 */ /* 0x000fec0003800000 */
.L_x_20884:
[----:B------:R-:W-:Y:S01]  /*1570*/  IMAD.MOV.U32 R36, RZ, RZ, R88 ;  /* 0x000000ffff247224 */ /* 0x000fe200078e0058 */
[----:B------:R-:W-:Y:S01]  /*1580*/  MOV R31, R82 ;  /* 0x00000052001f7202 */ /* 0x000fe20000000f00 */
[----:B------:R-:W-:Y:S01]  /*1590*/  IMAD.MOV.U32 R30, RZ, RZ, 0x3 ;  /* 0x00000003ff1e7424 */ /* 0x000fe200078e00ff */
[----:B------:R-:W-:Y:S06]  /*15a0*/  BRA `(.L_x_17879) ;  /* 0x0000000000dc7947 */ /* 0x000fec0003800000 */
.L_x_20885:
        /* <DEDUP_REMOVED lines=12> */
.L_x_17880:
        /* <DEDUP_REMOVED lines=43> */
.L_x_17879:
[----:B------:R-:W-:Y:S01]  /*1920*/  I2FP.F32.U32 R29, R31 ;  /* 0x0000001f001d7245 */ /* 0x000fe20000201000 */
[----:B-----5:R-:W-:Y:S01]  /*1930*/  FMUL.FTZ R24, R24, UR6 ;  /* 0x0000000618187c20 */ /* 0x020fe20008410000 */
[----:B------:R-:W-:Y:S01]  /*1940*/  ISETP.NE.AND P2, PT, R30, 0x1, PT ;  /* 0x000000011e00780c */ /* 0x000fe20003f45270 */
[----:B------:R-:W-:Y:S02]  /*1950*/  HADD2.F32 R40, -RZ, R86.H0_H0 ;  /* 0x20000056ff287230 */ /* 0x000fe40000004100 */
[----:B------:R-:W-:Y:S01]  /*1960*/  FFMA.FTZ R29, R29, R76, 1.1641532182693481445e-10 ;  /* 0x2f0000001d1d7423 */ /* 0x000fe2000001004c */
[----:B------:R-:W-:Y:S01]  /*1970*/  FMUL.FTZ R24, R24, UR5 ;  /* 0x0000000518187c20 */ /* 0x000fe20008410000 */
[----:B------:R-:W-:-:S03]  /*1980*/  IMAD.MOV.U32 R28, RZ, RZ, 0x2 ;  /* 0x00000002ff1c7424 */ /* 0x000fc600078e00ff */
        /* <DEDUP_REMOVED lines=14> */
.L_x_17882:
        /* <DEDUP_REMOVED lines=12> */
.L_x_17883:
        /* <DEDUP_REMOVED lines=44> */
.L_x_17881:
[----:B------:R-:W-:Y:S01]  /*1df0*/  I2FP.F32.U32 R29, R24 ;  /* 0x00000018001d7245 */ /* 0x000fe20000201000 */
[----:B------:R-:W-:Y:S01]  /*1e00*/  FMUL.FTZ R25, R25, UR6 ;  /* 0x0000000619197c20 */ /* 0x000fe20008410000 */
[----:B------:R-:W-:Y:S01]  /*1e10*/  ISETP.NE.AND P3, PT, R28, 0x1, PT ;  /* 0x000000011c00780c */ /* 0x000fe20003f65270 */
[----:B------:R-:W-:Y:S02]  /*1e20*/  HADD2.F32 R41, -RZ, R89.H0_H0 ;  /* 0x20000059ff297230 */ /* 0x000fe40000004100 */
[----:B------:R-:W-:Y:S01]  /*1e30*/  FFMA.FTZ R29, R29, R76, 1.1641532182693481445e-10 ;  /* 0x2f0000001d1d7423 */ /* 0x000fe2000001004c */
[----:B------:R-:W-:-:S04]  /*1e40*/  FMUL.FTZ R25, R25, UR5 ;  /* 0x0000000519197c20 */ /* 0x000fc80008410000 */
        /* <DEDUP_REMOVED lines=15> */
.L_x_17885:
        /* <DEDUP_REMOVED lines=12> */
.L_x_17886:
        /* <DEDUP_REMOVED lines=44> */
.L_x_17884:
[----:B------:R-:W-:Y:S01]  /*22c0*/  I2FP.F32.U32 R25, R25 ;  /* 0x0000001900197245 */ /* 0x000fe20000201000 */
[----:B------:R-:W-:Y:S01]  /*22d0*/  FMUL.FTZ R26, R26, UR6 ;  /* 0x000000061a1a7c20 */ /* 0x000fe20008410000 */
[----:B------:R-:W-:Y:S01]  /*22e0*/  ISETP.NE.AND P4, PT, R24, 0x1, PT ;  /* 0x000000011800780c */ /* 0x000fe20003f85270 */
[----:B------:R-:W-:Y:S02]  /*22f0*/  HADD2.F32 R42, -RZ, R86.H1_H1 ;  /* 0x30000056ff2a7230 */ /* 0x000fe40000004100 */
[----:B------:R-:W-:Y:S02]  /*2300*/  HFMA2 R35, -RZ, RZ, 0, 1.1920928955078125e-07 ;  /* 0x00000002ff237431 */ /* 0x000fe400000001ff */
[----:B------:R-:W-:Y:S01]  /*2310*/  FFMA.FTZ R25, R25, R76, 1.1641532182693481445e-10 ;  /* 0x2f00000019197423 */ /* 0x000fe2000001004c */
[----:B------:R-:W-:-:S04]  /*2320*/  FMUL.FTZ R26, R26, UR5 ;  /* 0x000000051a1a7c20 */ /* 0x000fc80008410000 */
        /* <DEDUP_REMOVED lines=14> */
.L_x_17888:
        /* <DEDUP_REMOVED lines=12> */
.L_x_17889:
        /* <DEDUP_REMOVED lines=44> */
.L_x_17887:
[----:B------:R-:W-:Y:S01]  /*2790*/  I2FP.F32.U32 R25, R25 ;  /* 0x0000001900197245 */ /* 0x000fe20000201000 */
[----:B------:R-:W-:Y:S01]  /*27a0*/  FMUL.FTZ R27, R27, UR6 ;  /* 0x000000061b1b7c20 */ /* 0x000fe20008410000 */
[----:B------:R-:W-:-:S03]  /*27b0*/  HADD2.F32 R43, -RZ, R89.H1_H1 ;  /* 0x30000059ff2b7230 */ /* 0x000fc60000004100 */
[----:B------:R-:W-:Y:S01]  /*27c0*/  FFMA.FTZ R25, R25, R76, 1.1641532182693481445e-10 ;  /* 0x2f00000019197423 */ /* 0x000fe2000001004c */
[----:B------:R-:W-:-:S04]  /*27d0*/  FMUL.FTZ R27, R27, UR5 ;  /* 0x000000051b1b7c20 */ /* 0x000fc80008410000 */
[----:B------:R-:W-:-:S04]  /*27e0*/  FSETP.GTU.FTZ.AND P5, PT, R25, UR4, PT ;  /* 0x0000000419007c0b */ /* 0x000fc8000bfbc000 */
[----:B------:R-:W-:Y:S02]  /*27f0*/  FSEL R24, R27, RZ, !P5 ;  /* 0x000000ff1b187208 */ /* 0x000fe40006800000 */
[----:B------:R-:W-:-:S03]  /*2800*/  PLOP3.LUT P4, PT, P5, PT, PT, 0x8, 0x80 ;  /* 0x000000000080781c */ /* 0x000fc60002f8e170 */
[----:B------:R-:W-:Y:S01]  /*2810*/  FFMA.FTZ R43, R24, R43, R47 ;  /* 0x0000002b182b7223 */ /* 0x000fe2000001002f */
[----:B------:R-:W-:Y:S09]  /*2820*/  BRA `(.L_x_17890) ;  /* 0x0000001000d87947 */ /* 0x000ff20003800000 */
.L_x_17878:
        /* <DEDUP_REMOVED lines=15> */
.L_x_17892:
        /* <DEDUP_REMOVED lines=12> */
.L_x_17893:
        /* <DEDUP_REMOVED lines=43> */
.L_x_17891:
[----:B------:R-:W-:Y:S01]  /*2c90*/  I2FP.F32.U32 R29, R28 ;  /* 0x0000001c001d7245 */ /* 0x000fe20000201000 */
[----:B-----5:R-:W-:Y:S01]  /*2ca0*/  FMUL.FTZ R24, R24, UR6 ;  /* 0x0000000618187c20 */ /* 0x020fe20008410000 */
[----:B------:R-:W-:Y:S01]  /*2cb0*/  ISETP.NE.AND P2, PT, R30, 0x1, PT ;  /* 0x000000011e00780c */ /* 0x000fe20003f45270 */
[----:B------:R-:W-:Y:S02]  /*2cc0*/  IMAD.MOV.U32 R28, RZ, RZ, 0x2 ;  /* 0x00000002ff1c7424 */ /* 0x000fe400078e00ff */
[----:B------:R-:W-:Y:S01]  /*2cd0*/  FFMA.FTZ R29, R29, R76, 1.1641532182693481445e-10 ;  /* 0x2f0000001d1d7423 */ /* 0x000fe2000001004c */
[----:B------:R-:W-:-:S04]  /*2ce0*/  FMUL.FTZ R24, R24, UR5 ;  /* 0x0000000518187c20 */ /* 0x000fc80008410000 */
        /* <DEDUP_REMOVED lines=15> */
.L_x_17895:
        /* <DEDUP_REMOVED lines=12> */
.L_x_17896:
        /* <DEDUP_REMOVED lines=44> */
.L_x_17894:
        /* <DEDUP_REMOVED lines=21> */
.L_x_17898:
        /* <DEDUP_REMOVED lines=12> */
.L_x_17899:
        /* <DEDUP_REMOVED lines=44> */
.L_x_17897:
[----:B------:R-:W-:Y:S01]  /*3630*/  I2FP.F32.U32 R25, R25 ;  /* 0x0000001900197245 */ /* 0x000fe20000201000 */
[----:B------:R-:W-:Y:S01]  /*3640*/  FMUL.FTZ R26, R26, UR6 ;  /* 0x000000061a1a7c20 */ /* 0x000fe20008410000 */
[----:B------:R-:W-:Y:S01]  /*3650*/  ISETP.NE.AND P4, PT, R24, 0x1, PT ;  /* 0x000000011800780c */ /* 0x000fe20003f85270 */
[----:B------:R-:W-:Y:S02]  /*3660*/  HFMA2 R35, -RZ, RZ, 0, 1.1920928955078125e-07 ;  /* 0x00000002ff237431 */ /* 0x000fe400000001ff */
[----:B------:R-:W-:Y:S01]  /*3670*/  FFMA.FTZ R25, R25, R76, 1.1641532182693481445e-10 ;  /* 0x2f00000019197423 */ /* 0x000fe2000001004c */
[----:B------:R-:W-:-:S04]  /*3680*/  FMUL.FTZ R26, R26, UR5 ;  /* 0x000000051a1a7c20 */ /* 0x000fc80008410000 */
[----:B------:R-:W-:Y:S01]  /*3690*/  FSETP.GTU.FTZ.AND P3, PT, R25, UR4, PT ;  /* 0x0000000419007c0b */ /* 0x000fe2000bf7c000 */
[----:B------:R-:W-:-:S03]  /*36a0*/  HADD2.F32 R25, -RZ, R86.H1_H1 ;  /* 0x30000056ff197230 */ /* 0x000fc60000004100 */
        /* <DEDUP_REMOVED lines=13> */
.L_x_17901:
        /* <DEDUP_REMOVED lines=12> */
.L_x_17902:
        /* <DEDUP_REMOVED lines=44> */
.L_x_17900:
        /* <DEDUP_REMOVED lines=8> */
[----:B------:R-:W-:-:S10]  /*3b80*/  FMUL.FTZ R43, R43, R24 ;  /* 0x000000182b2b7220 */ /* 0x000fd40000410000 */
.L_x_17890:
[----:B------:R-:W0:Y:S01]  /*3b90*/  LDC.64 R106, c[0x0][0x3a8] ;  /* 0x0000ea00ff6a7b82 */ /* 0x000e220000000a00 */
[----:B------:R-:W-:Y:S01]  /*3ba0*/  SEL R24, RZ, 0x1000000, !P4 ;  /* 0x01000000ff187807 */ /* 0x000fe20006000000 */
[----:B------:R-:W-:Y:S01]  /*3bb0*/  VIADD R93, R91, 0x100 ;  /* 0x000001005b5d7836 */ /* 0x000fe20000000000 */
[----:B------:R-:W-:Y:S02]  /*3bc0*/  SEL R25, RZ, 0x10000, !P3 ;  /* 0x00010000ff197807 */ /* 0x000fe40005800000 */
[----:B------:R-:W-:-:S03]  /*3bd0*/  SEL R26, RZ, 0x100, !P2 ;  /* 0x00000100ff1a7807 */ /* 0x000fc60005000000 */
[----:B------:R-:W1:Y:S01]  /*3be0*/  LDC.64 R102, c[0x0][0x3b0] ;  /* 0x0000ec00ff667b82 */ /* 0x000e620000000a00 */
[----:B------:R-:W-:Y:S02]  /*3bf0*/  IADD3 R24, PT, PT, R26, R24, R25 ;  /* 0x000000181a187210 */ /* 0x000fe40007ffe019 */
[----:B------:R-:W-:-:S05]  /*3c00*/  SEL R25, RZ, 0x1, !P1 ;  /* 0x00000001ff197807 */ /* 0x000fca0004800000 */
[----:B------:R-:W2:Y:S01]  /*3c10*/  @P0 LDC.64 R28, c[0x0][0x3a0] ;  /* 0x0000e800ff1c0b82 */ /* 0x000ea20000000a00 */
[----:B------:R-:W-:Y:S02]  /*3c20*/  IMAD.IADD R37, R24, 0x1, R25 ;  /* 0x0000000118257824 */ /* 0x000fe400078e0219 */
[----:B------:R-:W-:-:S04]  /*3c30*/  IMAD.WIDE.U32 R24, R93, 0x10, R48 ;  /* 0x000000105d187825 */ /* 0x000fc800078e0030 */
[----:B0-----:R-:W-:-:S05]  /*3c40*/  IMAD.WIDE.U32 R32, R91, 0x10, R106 ;  /* 0x000000105b207825 */ /* 0x001fca00078e006a */
[----:B------:R0:W-:Y:S01]  /*3c50*/  STG.E.128 desc[UR14][R32.64], R40 ;  /* 0x0000002820007986 */ /* 0x0001e2000c101d0e */
[----:B-1----:R-:W-:-:S05]  /*3c60*/  IMAD.WIDE.U32 R30, R91, 0x4, R102 ;  /* 0x000000045b1e7825 */ /* 0x002fca00078e0066 */
[----:B------:R0:W-:Y:S01]  /*3c70*/  STG.E desc[UR14][R30.64], R37 ;  /* 0x000000251e007986 */ /* 0x0001e2000c10190e */
[----:B--2---:R-:W-:-:S03]  /*3c80*/  @P0 IMAD.WIDE.U32 R28, R93, 0x10, R28 ;  /* 0x000000105d1c0825 */ /* 0x004fc600078e001c */
[----:B------:R-:W5:Y:S04]  /*3c90*/  LDG.E.128 R24, desc[UR14][R24.64] ;  /* 0x0000000e18187981 */ /* 0x000f68000c1e1d00 */
[----:B------:R0:W5:Y:S01]  /*3ca0*/  @P0 LDG.E.128 R44, desc[UR14][R28.64] ;  /* 0x0000000e1c2c0981 */ /* 0x000162000c1e1d00 */
[----:B------:R-:W-:Y:S05]  /*3cb0*/  @!P0 BRA `(.L_x_17903) ;  /* 0x0000001000dc8947 */ /* 0x000fea0003800000 */
[----:B------:R-:W-:Y:S01]  /*3cc0*/  ISETP.NE.AND P1, PT, R35, 0x1, PT ;  /* 0x000000012300780c */ /* 0x000fe20003f25270 */
[----:B0-----:R-:W-:Y:S01]  /*3cd0*/  IMAD.MOV.U32 R28, RZ, RZ, R80 ;  /* 0x000000ffff1c7224 */ /* 0x001fe200078e0050 */
        /* <DEDUP_REMOVED lines=13> */
.L_x_17905:
        /* <DEDUP_REMOVED lines=12> */
.L_x_17906:
        /* <DEDUP_REMOVED lines=43> */
.L_x_17904:
[----:B------:R-:W-:Y:S01]  /*4120*/  I2FP.F32.U32 R29, R28 ;  /* 0x0000001c001d7245 */ /* 0x000fe20000201000 */
[----:B-----5:R-:W-:Y:S01]  /*4130*/  FMUL.FTZ R24, R24, UR6 ;  /* 0x0000000618187c20 */ /* 0x020fe20008410000 */
[----:B------:R-:W-:Y:S01]  /*4140*/  ISETP.NE.AND P2, PT, R30, 0x1, PT ;  /* 0x000000011e00780c */ /* 0x000fe20003f45270 */
[----:B------:R-:W-:Y:S02]  /*4150*/  HADD2.F32 R36, -RZ, R90.H0_H0 ;  /* 0x2000005aff247230 */ /* 0x000fe40000004100 */
[----:B------:R-:W-:Y:S02]  /*4160*/  HFMA2 R28, -RZ, RZ, 0, 1.1920928955078125e-07 ;  /* 0x00000002ff1c7431 */ /* 0x000fe400000001ff */
[----:B------:R-:W-:Y:S01]  /*4170*/  FFMA.FTZ R29, R29, R76, 1.1641532182693481445e-10 ;  /* 0x2f0000001d1d7423 */ /* 0x000fe2000001004c */
[----:B------:R-:W-:-:S04]  /*4180*/  FMUL.FTZ R24, R24, UR5 ;  /* 0x0000000518187c20 */ /* 0x000fc80008410000 */
        /* <DEDUP_REMOVED lines=14> */
.L_x_17908:
        /* <DEDUP_REMOVED lines=12> */
.L_x_17909:
        /* <DEDUP_REMOVED lines=44> */
.L_x_17907:
[----:B------:R-:W-:Y:S01]  /*45f0*/  I2FP.F32.U32 R29, R24 ;  /* 0x00000018001d7245 */ /* 0x000fe20000201000 */
[----:B------:R-:W-:Y:S01]  /*4600*/  FMUL.FTZ R25, R25, UR6 ;  /* 0x0000000619197c20 */ /* 0x000fe20008410000 */
[----:B------:R-:W-:Y:S01]  /*4610*/  ISETP.NE.AND P3, PT, R28, 0x1, PT ;  /* 0x000000011c00780c */ /* 0x000fe20003f65270 */
[----:B------:R-:W-:Y:S02]  /*4620*/  HADD2.F32 R37, -RZ, R110.H0_H0 ;  /* 0x2000006eff257230 */ /* 0x000fe40000004100 */
[----:B------:R-:W-:Y:S01]  /*4630*/  FFMA.FTZ R29, R29, R76, 1.1641532182693481445e-10 ;  /* 0x2f0000001d1d7423 */ /* 0x000fe2000001004c */
[----:B------:R-:W-:-:S04]  /*4640*/  FMUL.FTZ R25, R25, UR5 ;  /* 0x0000000519197c20 */ /* 0x000fc80008410000 */
        /* <DEDUP_REMOVED lines=15> */
.L_x_17911:
        /* <DEDUP_REMOVED lines=12> */
.L_x_17912:
        /* <DEDUP_REMOVED lines=44> */
.L_x_17910:
        /* <DEDUP_REMOVED lines=21> */
.L_x_17914:
        /* <DEDUP_REMOVED lines=12> */
.L_x_17915:
        /* <DEDUP_REMOVED lines=44> */
.L_x_17913:
        /* <DEDUP_REMOVED lines=10> */
.L_x_17903:
        /* <DEDUP_REMOVED lines=15> */
.L_x_17918:
        /* <DEDUP_REMOVED lines=12> */
.L_x_17919:
        /* <DEDUP_REMOVED lines=43> */
.L_x_17917:
[----:B------:R-:W-:Y:S01]  /*5490*/  I2FP.F32.U32 R29, R28 ;  /* 0x0000001c001d7245 */ /* 0x000fe20000201000 */
[----:B-----5:R-:W-:Y:S01]  /*54a0*/  FMUL.FTZ R24, R24, UR6 ;  /* 0x0000000618187c20 */ /* 0x020fe20008410000 */
[----:B------:R-:W-:Y:S02]  /*54b0*/  ISETP.NE.AND P2, PT, R30, 0x1, PT ;  /* 0x000000011e00780c */ /* 0x000fe40003f45270 */
[----:B------:R-:W-:Y:S01]  /*54c0*/  MOV R28, 0x2 ;  /* 0x00000002001c7802 */ /* 0x000fe20000000f00 */
        /* <DEDUP_REMOVED lines=17> */
.L_x_17921:
        /* <DEDUP_REMOVED lines=12> */
.L_x_17922:
        /* <DEDUP_REMOVED lines=44> */
.L_x_17920:
        /* <DEDUP_REMOVED lines=21> */
.L_x_17924:
        /* <DEDUP_REMOVED lines=12> */
.L_x_17925:
        /* <DEDUP_REMOVED lines=44> */
.L_x_17923:
[----:B------:R-:W-:Y:S01]  /*5e30*/  I2FP.F32.U32 R25, R25 ;  /* 0x0000001900197245 */ /* 0x000fe20000201000 */
[----:B------:R-:W-:Y:S01]  /*5e40*/  FMUL.FTZ R26, R26, UR6 ;  /* 0x000000061a1a7c20 */ /* 0x000fe20008410000 */
[----:B------:R-:W-:Y:S02]  /*5e50*/  ISETP.NE.AND P4, PT, R24, 0x1, PT ;  /* 0x000000011800780c */ /* 0x000fe40003f85270 */
[----:B------:R-:W-:Y:S01]  /*5e60*/  MOV R35, 0x2 ;  /* 0x0000000200237802 */ /* 0x000fe20000000f00 */
        /* <DEDUP_REMOVED lines=17> */
.L_x_17927:
        /* <DEDUP_REMOVED lines=12> */
.L_x_17928:
        /* <DEDUP_REMOVED lines=44> */
.L_x_17926:
        /* <DEDUP_REMOVED lines=9> */
.L_x_17916:
[----:B------:R-:W0:Y:S01]  /*6390*/  @P0 LDC.64 R28, c[0x0][0x3a0] ;  /* 0x0000e800ff1c0b82 */ /* 0x000e220000000a00 */
[----:B------:R-:W-:Y:S01]  /*63a0*/  SEL R24, RZ, 0x1000000, !P4 ;  /* 0x01000000ff187807 */ /* 0x000fe20006000000 */
[C---:B------:R-:W-:Y:S01]  /*63b0*/  IMAD.WIDE.U32 R32, R93.reuse, 0x10, R106 ;  /* 0x000000105d207825 */ /* 0x040fe200078e006a */
[----:B------:R-:W-:Y:S02]  /*63c0*/  SEL R25, RZ, 0x10000, !P3 ;  /* 0x00010000ff197807 */ /* 0x000fe40005800000 */
[----:B------:R-:W-:Y:S01]  /*63d0*/  SEL R26, RZ, 0x100, !P2 ;  /* 0x00000100ff1a7807 */ /* 0x000fe20005000000 */
[----:B------:R-:W-:Y:S01]  /*63e0*/  IMAD.WIDE.U32 R30, R93, 0x4, R102 ;  /* 0x000000045d1e7825 */ /* 0x000fe200078e0066 */
[----:B------:R-:W-:Y:S01]  /*63f0*/  SEL R27, RZ, 0x1, !P1 ;  /* 0x00000001ff1b7807 */ /* 0x000fe20004800000 */
[----:B------:R1:W-:Y:S01]  /*6400*/  STG.E.128 desc[UR14][R32.64], R36 ;  /* 0x0000002420007986 */ /* 0x0003e2000c101d0e */
[----:B------:R-:W-:Y:S02]  /*6410*/  IADD3 R24, PT, PT, R26, R24, R25 ;  /* 0x000000181a187210 */ /* 0x000fe40007ffe019 */
[----:B------:R-:W-:-:S03]  /*6420*/  IADD3 R95, PT, PT, R91, 0x200, RZ ;  /* 0x000002005b5f7810 */ /* 0x000fc60007ffe0ff */
[----:B------:R-:W-:Y:S02]  /*6430*/  IMAD.IADD R51, R24, 0x1, R27 ;  /* 0x0000000118337824 */ /* 0x000fe400078e021b */
[----:B------:R-:W-:-:S03]  /*6440*/  IMAD.WIDE.U32 R24, R95, 0x10, R48 ;  /* 0x000000105f187825 */ /* 0x000fc600078e0030 */
[----:B------:R1:W-:Y:S04]  /*6450*/  STG.E desc[UR14][R30.64], R51 ;  /* 0x000000331e007986 */ /* 0x0003e8000c10190e */
[----:B------:R-:W5:Y:S01]  /*6460*/  LDG.E.128 R24, desc[UR14][R24.64] ;  /* 0x0000000e18187981 */ /* 0x000f62000c1e1d00 */
[----:B0-----:R-:W-:-:S05]  /*6470*/  @P0 IMAD.WIDE.U32 R28, R95, 0x10, R28 ;  /* 0x000000105f1c0825 */ /* 0x001fca00078e001c */
[----:B------:R1:W5:Y:S01]  /*6480*/  @P0 LDG.E.128 R44, desc[UR14][R28.64] ;  /* 0x0000000e1c2c0981 */ /* 0x000362000c1e1d00 */
[----:B------:R-:W-:Y:S05]  /*6490*/  @!P0 BRA `(.L_x_17929) ;  /* 0x0000001000e08947 */ /* 0x000fea0003800000 */
        /* <DEDUP_REMOVED lines=15> */
.L_x_17931:
        /* <DEDUP_REMOVED lines=12> */
.L_x_17932:
        /* <DEDUP_REMOVED lines=44> */
.L_x_17930:
        /* <DEDUP_REMOVED lines=21> */
.L_x_17934:
        /* <DEDUP_REMOVED lines=12> */
.L_x_17935:
        /* <DEDUP_REMOVED lines=44> */
.L_x_17933:
        /* <DEDUP_REMOVED lines=21> */
.L_x_17937:
        /* <DEDUP_REMOVED lines=12> */
.L_x_17938:
        /* <DEDUP_REMOVED lines=44> */
.L_x_17936:
[----:B------:R-:W-:Y:S01]  /*72b0*/  I2FP.F32.U32 R25, R25 ;  /* 0x0000001900197245 */ /* 0x000fe20000201000 */
[----:B------:R-:W-:Y:S01]  /*72c0*/  FMUL.FTZ R26, R26, UR6 ;  /* 0x000000061a1a7c20 */ /* 0x000fe20008410000 */
[----:B------:R-:W-:Y:S01]  /*72d0*/  ISETP.NE.AND P4, PT, R24, 0x1, PT ;  /* 0x000000011800780c */ /* 0x000fe20003f85270 */
[----:B------:R-:W-:Y:S02]  /*72e0*/  HADD2.F32 R34, -RZ, R112.H1_H1 ;  /* 0x30000070ff227230 */ /* 0x000fe40000004100 */
[----:B------:R-:W-:Y:S01]  /*72f0*/  FFMA.FTZ R25, R25, R76, 1.1641532182693481445e-10 ;  /* 0x2f00000019197423 */ /* 0x000fe2000001004c */
[----:B------:R-:W-:Y:S01]  /*7300*/  FMUL.FTZ R26, R26, UR5 ;  /* 0x000000051a1a7c20 */ /* 0x000fe20008410000 */
[----:B------:R-:W-:-:S03]  /*7310*/  IMAD.MOV.U32 R77, RZ, RZ, 0x2 ;  /* 0x00000002ff4d7424 */ /* 0x000fc600078e00ff */
        /* <DEDUP_REMOVED lines=14> */
.L_x_17940:
        /* <DEDUP_REMOVED lines=12> */
.L_x_17941:
        /* <DEDUP_REMOVED lines=44> */
.L_x_17939:
        /* <DEDUP_REMOVED lines=10> */
.L_x_17929:
        /* <DEDUP_REMOVED lines=15> */
.L_x_17944:
        /* <DEDUP_REMOVED lines=12> */
.L_x_17945:
        /* <DEDUP_REMOVED lines=44> */
.L_x_17943:
[----:B------:R-:W-:Y:S01]  /*7c90*/  I2FP.F32.U32 R29, R28 ;  /* 0x0000001c001d7245 */ /* 0x000fe20000201000 */
[----:B-----5:R-:W-:Y:S01]  /*7ca0*/  FMUL.FTZ R24, R24, UR6 ;  /* 0x0000000618187c20 */ /* 0x020fe20008410000 */
[----:B------:R-:W-:Y:S01]  /*7cb0*/  ISETP.NE.AND P2, PT, R30, 0x1, PT ;  /* 0x000000011e00780c */ /* 0x000fe20003f45270 */
[----:B------:R-:W-:Y:S02]  /*7cc0*/  HFMA2 R28, -RZ, RZ, 0, 1.1920928955078125e-07 ;  /* 0x00000002ff1c7431 */ /* 0x000fe400000001ff */
        /* <DEDUP_REMOVED lines=17> */
.L_x_17947:
        /* <DEDUP_REMOVED lines=12> */
.L_x_17948:
        /* <DEDUP_REMOVED lines=44> */
.L_x_17946:
        /* <DEDUP_REMOVED lines=21> */
.L_x_17950:
        /* <DEDUP_REMOVED lines=12> */
.L_x_17951:
        /* <DEDUP_REMOVED lines=44> */
.L_x_17949:
        /* <DEDUP_REMOVED lines=21> */
.L_x_17953:
        /* <DEDUP_REMOVED lines=12> */
.L_x_17954:
        /* <DEDUP_REMOVED lines=44> */
.L_x_17952:
        /* <DEDUP_REMOVED lines=9> */
.L_x_17942:
        /* <DEDUP_REMOVED lines=32> */
.L_x_17957:
        /* <DEDUP_REMOVED lines=12> */
.L_x_17958:
        /* <DEDUP_REMOVED lines=44> */
.L_x_17956:
        /* <DEDUP_REMOVED lines=21> */
.L_x_17960:
        /* <DEDUP_REMOVED lines=12> */
.L_x_17961:
        /* <DEDUP_REMOVED lines=44> */
.L_x_17959:
[----:B------:R-:W-:Y:S01]  /*95e0*/  I2FP.F32.U32 R29, R24 ;  /* 0x00000018001d7245 */ /* 0x000fe20000201000 */
[----:B------:R-:W-:Y:S01]  /*95f0*/  FMUL.FTZ R25, R25, UR6 ;  /* 0x0000000619197c20 */ /* 0x000fe20008410000 */
[----:B------:R-:W-:-:S03]  /*9600*/  ISETP.NE.AND P3, PT, R31, 0x1, PT ;  /* 0x000000011f00780c */ /* 0x000fc60003f65270 */
[----:B------:R-:W-:Y:S01]  /*9610*/  FFMA.FTZ R29, R29, R76, 1.1641532182693481445e-10 ;  /* 0x2f0000001d1d7423 */ /* 0x000fe2000001004c */
[----:B------:R-:W-:-:S04]  /*9620*/  FMUL.FTZ R25, R25, UR5 ;  /* 0x0000000519197c20 */ /* 0x000fc80008410000 */
[----:B------:R-:W-:Y:S01]  /*9630*/  FSETP.GTU.FTZ.AND P2, PT, R29, UR4, PT ;  /* 0x000000041d007c0b */ /* 0x000fe2000bf5c000 */
[----:B------:R-:W-:-:S03]  /*9640*/  HADD2.F32 R29, -RZ, R115.H0_H0 ;  /* 0x20000073ff1d7230 */ /* 0x000fc60000004100 */
        /* <DEDUP_REMOVED lines=14> */
.L_x_17963:
        /* <DEDUP_REMOVED lines=12> */
.L_x_17964:
        /* <DEDUP_REMOVED lines=44> */
.L_x_17962:
        /* <DEDUP_REMOVED lines=21> */
.L_x_17966:
        /* <DEDUP_REMOVED lines=12> */
.L_x_17967:
        /* <DEDUP_REMOVED lines=44> */
.L_x_17965:
        /* <DEDUP_REMOVED lines=10> */
.L_x_17955:
        /* <DEDUP_REMOVED lines=15> */
.L_x_17970:
        /* <DEDUP_REMOVED lines=12> */
.L_x_17971:
        /* <DEDUP_REMOVED lines=44> */
.L_x_17969:
        /* <DEDUP_REMOVED lines=21> */
.L_x_17973:
        /* <DEDUP_REMOVED lines=12> */
.L_x_17974:
        /* <DEDUP_REMOVED lines=44> */
.L_x_17972:
        /* <DEDUP_REMOVED lines=21> */
.L_x_17976:
        /* <DEDUP_REMOVED lines=12> */
.L_x_17977:
        /* <DEDUP_REMOVED lines=44> */
.L_x_17975:
        /* <DEDUP_REMOVED lines=21> */
.L_x_17979:
        /* <DEDUP_REMOVED lines=12> */
.L_x_17980:
        /* <DEDUP_REMOVED lines=44> */
.L_x_17978:
        /* <DEDUP_REMOVED lines=9> */
.L_x_17968:
        /* <DEDUP_REMOVED lines=32> */
.L_x_17983:
        /* <DEDUP_REMOVED lines=12> */
.L_x_17984:
        /* <DEDUP_REMOVED lines=44> */
.L_x_17982:
[----:B------:R-:W-:Y:S01]  /*b910*/  I2FP.F32.U32 R51, R50 ;  /* 0x0000003200337245 */ /* 0x000fe20000201000 */
[----:B-----5:R-:W-:Y:S01]  /*b920*/  FMUL.FTZ R24, R24, UR6 ;  /* 0x0000000618187c20 */ /* 0x020fe20008410000 */
[----:B------:R-:W-:Y:S01]  /*b930*/  ISETP.NE.AND P2, PT, R87, 0x1, PT ;  /* 0x000000015700780c */ /* 0x000fe20003f45270 */
[----:B------:R-:W-:Y:S02]  /*b940*/  HADD2.F32 R50, -RZ, R116.H0_H0 ;  /* 0x20000074ff327230 */ /* 0x000fe40000004100 */
[----:B------:R-:W-:Y:S01]  /*b950*/  FFMA.FTZ R51, R51, R76, 1.1641532182693481445e-10 ;  /* 0x2f00000033337423 */ /* 0x000fe2000001004c */
[----:B------:R-:W-:-:S04]  /*b960*/  FMUL.FTZ R24, R24, UR5 ;  /* 0x0000000518187c20 */ /* 0x000fc80008410000 */
        /* <DEDUP_REMOVED lines=15> */
.L_x_17986:
        /* <DEDUP_REMOVED lines=12> */
.L_x_17987:
        /* <DEDUP_REMOVED lines=44> */
.L_x_17985:
[----:B------:R-:W-:Y:S01]  /*bde0*/  I2FP.F32.U32 R51, R51 ;  /* 0x0000003300337245 */ /* 0x000fe20000201000 */
[----:B------:R-:W-:Y:S01]  /*bdf0*/  FMUL.FTZ R25, R25, UR6 ;  /* 0x0000000619197c20 */ /* 0x000fe20008410000 */
[----:B------:R-:W-:Y:S01]  /*be00*/  ISETP.NE.AND P3, PT, R50, 0x1, PT ;  /* 0x000000013200780c */ /* 0x000fe20003f65270 */
[----:B------:R-:W-:Y:S02]  /*be10*/  IMAD.MOV.U32 R87, RZ, RZ, 0x2 ;  /* 0x00000002ff577424 */ /* 0x000fe400078e00ff */
[----:B------:R-:W-:Y:S01]  /*be20*/  FFMA.FTZ R51, R51, R76, 1.1641532182693481445e-10 ;  /* 0x2f00000033337423 */ /* 0x000fe2000001004c */
[----:B------:R-:W-:-:S04]  /*be30*/  FMUL.FTZ R25, R25, UR5 ;  /* 0x0000000519197c20 */ /* 0x000fc80008410000 */
        /* <DEDUP_REMOVED lines=15> */
.L_x_17989:
        /* <DEDUP_REMOVED lines=12> */
.L_x_17990:
        /* <DEDUP_REMOVED lines=44> */
.L_x_17988:
        /* <DEDUP_REMOVED lines=21> */
.L_x_17992:
        /* <DEDUP_REMOVED lines=12> */
.L_x_17993:
        /* <DEDUP_REMOVED lines=44> */
.L_x_17991:
[----:B------:R-:W-:Y:S01]  /*c780*/  I2FP.F32.U32 R51, R51 ;  /* 0x0000003300337245 */ /* 0x000fe20000201000 */
[----:B------:R-:W-:-:S04]  /*c790*/  FMUL.FTZ R27, R27, UR6 ;  /* 0x000000061b1b7c20 */ /* 0x000fc80008410000 */
[----:B------:R-:W-:Y:S01]  /*c7a0*/  FFMA.FTZ R51, R51, R76, 1.1641532182693481445e-10 ;  /* 0x2f00000033337423 */ /* 0x000fe2000001004c */
[----:B------:R-:W-:-:S04]  /*c7b0*/  FMUL.FTZ R27, R27, UR5 ;  /* 0x000000051b1b7c20 */ /* 0x000fc80008410000 */
[----:B------:R-:W-:Y:S01]  /*c7c0*/  FSETP.GTU.FTZ.AND P5, PT, R51, UR4, PT ;  /* 0x0000000433007c0b */ /* 0x000fe2000bfbc000 */
[----:B------:R-:W-:-:S03]  /*c7d0*/  HADD2.F32 R51, -RZ, R117.H1_H1 ;  /* 0x30000075ff337230 */ /* 0x000fc60000004100 */
[----:B------:R-:W-:Y:S02]  /*c7e0*/  FSEL R50, R27, RZ, !P5 ;  /* 0x000000ff1b327208 */ /* 0x000fe40006800000 */
[----:B------:R-:W-:-:S03]  /*c7f0*/  PLOP3.LUT P4, PT, P5, PT, PT, 0x8, 0x80 ;  /* 0x000000000080781c */ /* 0x000fc60002f8e170 */
[----:B------:R-:W-:Y:S01]  /*c800*/  FFMA.FTZ R27, R50, R51, R47 ;  /* 0x00000033321b7223 */ /* 0x000fe2000001002f */
[----:B------:R-:W-:Y:S09]  /*c810*/  BRA `(.L_x_17994) ;  /* 0x0000001000dc7947 */ /* 0x000ff20003800000 */
.L_x_17981:
        /* <DEDUP_REMOVED lines=15> */
.L_x_17996:
        /* <DEDUP_REMOVED lines=12> */
.L_x_17997:
        /* <DEDUP_REMOVED lines=44> */
.L_x_17995:
        /* <DEDUP_REMOVED lines=21> */
.L_x_17999:
        /* <DEDUP_REMOVED lines=12> */
.L_x_18000:
        /* <DEDUP_REMOVED lines=44> */
.L_x_17998:
[----:B------:R-:W-:Y:S01]  /*d160*/  I2FP.F32.U32 R51, R51 ;  /* 0x0000003300337245 */ /* 0x000fe20000201000 */
[----:B------:R-:W-:Y:S01]  /*d170*/  FMUL.FTZ R25, R25, UR6 ;  /* 0x0000000619197c20 */ /* 0x000fe20008410000 */
[----:B------:R-:W-:Y:S01]  /*d180*/  ISETP.NE.AND P3, PT, R50, 0x1, PT ;  /* 0x000000013200780c */ /* 0x000fe20003f65270 */
[----:B------:R-:W-:Y:S01]  /*d190*/  HADD2.F32 R88, -RZ, R117.H0_H0 ;  /* 0x20000075ff587230 */ /* 0x000fe20000004100 */
[----:B------:R-:W-:Y:S01]  /*d1a0*/  MOV R87, 0x2 ;  /* 0x0000000200577802 */ /* 0x000fe20000000f00 */
[----:B------:R-:W-:Y:S01]  /*d1b0*/  FFMA.FTZ R51, R51, R76, 1.1641532182693481445e-10 ;  /* 0x2f00000033337423 */ /* 0x000fe2000001004c */
[----:B------:R-:W-:-:S04]  /*d1c0*/  FMUL.FTZ R25, R25, UR5 ;  /* 0x0000000519197c20 */ /* 0x000fc80008410000 */
        /* <DEDUP_REMOVED lines=14> */
.L_x_18002:
        /* <DEDUP_REMOVED lines=12> */
.L_x_18003:
        /* <DEDUP_REMOVED lines=44> */
.L_x_18001:
        /* <DEDUP_REMOVED lines=21> */
.L_x_18005:
        /* <DEDUP_REMOVED lines=12> */
.L_x_18006:
        /* <DEDUP_REMOVED lines=44> */
.L_x_18004:
        /* <DEDUP_REMOVED lines=9> */
.L_x_17994:
        /* <DEDUP_REMOVED lines=12> */
[----:B------:R1:W-:Y:S01]  /*dc50*/  STG.E desc[UR14][R104.64], R87 ;  /* 0x0000005768007986 */ /* 0x0003e2000c10190e */
[----:B0-----:R-:W-:-:S03]  /*dc60*/  @P0 IMAD.WIDE.U32 R120, R101, 0x10, R50 ;  /* 0x0000001065780825 */ /* 0x001fc600078e0032 */
[----:B------:R-:W5:Y:S04]  /*dc70*/  LDG.E.128 R48, desc[UR14][R48.64] ;  /* 0x0000000e30307981 */ /* 0x000f68000c1e1d00 */
[----:B------:R1:W5:Y:S01]  /*dc80*/  @P0 LDG.E.128 R44, desc[UR14][R120.64] ;  /* 0x0000000e782c0981 */ /* 0x000362000c1e1d00 */
[----:B------:R-:W-:Y:S05]  /*dc90*/  @!P0 BRA `(.L_x_18007) ;  /* 0x0000001000e08947 */ /* 0x000fea0003800000 */
        /* <DEDUP_REMOVED lines=15> */
.L_x_18009:
        /* <DEDUP_REMOVED lines=12> */
.L_x_18010:
        /* <DEDUP_REMOVED lines=44> */
.L_x_18008:
        /* <DEDUP_REMOVED lines=21> */
.L_x_18012:
        /* <DEDUP_REMOVED lines=12> */
.L_x_18013:
        /* <DEDUP_REMOVED lines=44> */
.L_x_18011:
        /* <DEDUP_REMOVED lines=21> */
.L_x_18015:
        /* <DEDUP_REMOVED lines=12> */
.L_x_18016:
        /* <DEDUP_REMOVED lines=44> */
.L_x_18014:
[----:B------:R-:W-:Y:S01]  /*eab0*/  I2FP.F32.U32 R77, R77 ;  /* 0x0000004d004d7245 */ /* 0x000fe20000201000 */
[----:B------:R-:W-:Y:S01]  /*eac0*/  FMUL.FTZ R50, R50, UR6 ;  /* 0x0000000632327c20 */ /* 0x000fe20008410000 */
[----:B------:R-:W-:Y:S01]  /*ead0*/  ISETP.NE.AND P3, PT, R94, 0x1, PT ;  /* 0x000000015e00780c */ /* 0x000fe20003f65270 */
[----:B------:R-:W-:Y:S02]  /*eae0*/  HADD2.F32 R87, -RZ, R118.H1_H1 ;  /* 0x30000076ff577230 */ /* 0x000fe40000004100 */
        /* <DEDUP_REMOVED lines=17> */
.L_x_18018:
        /* <DEDUP_REMOVED lines=12> */
.L_x_18019:
        /* <DEDUP_REMOVED lines=44> */
.L_x_18017:
        /* <DEDUP_REMOVED lines=10> */
.L_x_18007:
        /* <DEDUP_REMOVED lines=15> */
.L_x_18022:
        /* <DEDUP_REMOVED lines=12> */
.L_x_18023:
        /* <DEDUP_REMOVED lines=44> */
.L_x_18021:
        /* <DEDUP_REMOVED lines=21> */
.L_x_18025:
        /* <DEDUP_REMOVED lines=12> */
.L_x_18026:
        /* <DEDUP_REMOVED lines=44> */
.L_x_18024:
[----:B------:R-:W-:Y:S01]  /*f960*/  I2FP.F32.U32 R77, R77 ;  /* 0x0000004d004d7245 */ /* 0x000fe20000201000 */
[----:B------:R-:W-:Y:S01]  /*f970*/  FMUL.FTZ R49, R49, UR6 ;  /* 0x0000000631317c20 */ /* 0x000fe20008410000 */
[----:B------:R-:W-:Y:S01]  /*f980*/  ISETP.NE.AND P2, PT, R87, 0x1, PT ;  /* 0x000000015700780c */ /* 0x000fe20003f45270 */
[----:B------:R-:W-:Y:S02]  /*f990*/  HADD2.F32 R94, -RZ, R119.H0_H0 ;  /* 0x20000077ff5e7230 */ /* 0x000fe40000004100 */
[----:B------:R-:W-:Y:S01]  /*f9a0*/  FFMA.FTZ R77, R77, R76, 1.1641532182693481445e-10 ;  /* 0x2f0000004d4d7423 */ /* 0x000fe2000001004c */
[----:B------:R-:W-:-:S04]  /*f9b0*/  FMUL.FTZ R49, R49, UR5 ;  /* 0x0000000531317c20 */ /* 0x000fc80008410000 */
[----:B------:R-:W-:Y:S01]  /*f9c0*/  FSETP.GTU.FTZ.AND P1, PT, R77, UR4, PT ;  /* 0x000000044d007c0b */ /* 0x000fe2000bf3c000 */
[----:B------:R-:W-:-:S03]  /*f9d0*/  IMAD.MOV.U32 R77, RZ, RZ, R80 ;  /* 0x000000ffff4d7224 */ /* 0x000fc600078e0050 */
[----:B------:R-:W-:Y:S02]  /*f9e0*/  FSEL R49, R49, RZ, !P1 ;  /* 0x000000ff31317208 */ /* 0x000fe40004800000 */
        /* <DEDUP_REMOVED lines=12> */
.L_x_18028:
        /* <DEDUP_REMOVED lines=12> */
.L_x_18029:
        /* <DEDUP_REMOVED lines=44> */
.L_x_18027:
        /* <DEDUP_REMOVED lines=21> */
.L_x_18031:
        /* <DEDUP_REMOVED lines=12> */
.L_x_18032:
        /* <DEDUP_REMOVED lines=44> */
.L_x_18030:
[----:B------:R-:W-:Y:S01]  /*10300*/  I2FP.F32.U32 R77, R77 ;  /* 0x0000004d004d7245 */ /* 0x000fe20000201000 */
[----:B------:R-:W-:-:S04]  /*10310*/  FMUL.FTZ R51, R51, UR6 ;  /* 0x0000000633337c20 */ /* 0x000fc80008410000 */
[----:B------:R-:W-:Y:S01]  /*10320*/  FFMA.FTZ R77, R77, R76, 1.1641532182693481445e-10 ;  /* 0x2f0000004d4d7423 */ /* 0x000fe2000001004c */
[----:B------:R-:W-:Y:S01]  /*10330*/  FMUL.FTZ R51, R51, UR5 ;  /* 0x0000000533337c20 */ /* 0x000fe20008410000 */
[----:B------:R-:W-:-:S03]  /*10340*/  HADD2.F32 R76, -RZ, R119.H1_H1 ;  /* 0x30000077ff4c7230 */ /* 0x000fc60000004100 */
[----:B------:R-:W-:-:S04]  /*10350*/  FSETP.GTU.FTZ.AND P4, PT, R77, UR4, PT ;  /* 0x000000044d007c0b */ /* 0x000fc8000bf9c000 */
[----:B------:R-:W-:Y:S02]  /*10360*/  FSEL R51, R51, RZ, !P4 ;  /* 0x000000ff33337208 */ /* 0x000fe40006000000 */
[----:B------:R-:W-:-:S03]  /*10370*/  PLOP3.LUT P3, PT, P4, PT, PT, 0x8, 0x80 ;  /* 0x000000000080781c */ /* 0x000fc6000276e170 */
[----:B------:R-:W-:-:S10]  /*10380*/  FMUL.FTZ R51, R76, R51 ;  /* 0x000000334c337220 */ /* 0x000fd40000410000 */
.L_x_18020:
        /* <DEDUP_REMOVED lines=41> */
[----:B------:R-:W-:Y:S01]  /*10620*/  FFMA.FTZ R94, R77, R77, RZ ;  /* 0x0000004d4d5e7223 */ /* 0x000fe200000100ff */
[----:B------:R-:W-:-:S03]  /*10630*/  FADD.FTZ R77, -R76, R42 ;  /* 0x0000002a4c4d7221 */ /* 0x000fc60000010100 */
[----:B------:R-:W-:Y:S01]  /*10640*/  FFMA.FTZ R98, R111, R111, R94 ;  /* 0x0000006f6f627223 */ /* 0x000fe2000001005e */
[----:B------:R-:W-:-:S03]  /*10650*/  FADD.FTZ R94, -R76, R43 ;  /* 0x0000002b4c5e7221 */ /* 0x000fc60000010100 */
[----:B------:R-:W-:Y:S01]  /*10660*/  FFMA.FTZ R105, R77, R77, R98 ;  /* 0x0000004d4d697223 */ /* 0x000fe20000010062 */
[----:B------:R-:W-:Y:S01]  /*10670*/  FADD.FTZ R77, -R76, R36 ;  /* 0x000000244c4d7221 */ /* 0x000fe20000010100 */
[----:B------:R-:W-:Y:S02]  /*10680*/  SEL R98, RZ, 0x100, !P1 ;  /* 0x00000100ff627807 */ /* 0x000fe40004800000 */
        /* <DEDUP_REMOVED lines=39> */
[----:B------:R-:W-:-:S04]  /*10900*/  FFMA.FTZ R94, R77, R77, R94 ;  /* 0x0000004d4d5e7223 */ /* 0x000fc8000001005e */
[----:B------:R-:W-:Y:S01]  /*10910*/  FFMA.FTZ R100, R105, R105, R94 ;  /* 0x0000006969647223 */ /* 0x000fe2000001005e */
[----:B------:R-:W-:-:S04]  /*10920*/  SEL R105, RZ, 0x10000, !P2 ;  /* 0x00010000ff697807 */ /* 0x000fc80005000000 */
[----:B------:R-:W0:Y:S01]  /*10930*/  SHFL.BFLY PT, R77, R100, 0x1, 0x1f ;  /* 0x0c201f00644d7f89 */ /* 0x000e2200000e0000 */
[----:B------:R-:W-:Y:S02]  /*10940*/  IADD3 R105, PT, PT, R98, R96, R105 ;  /* 0x0000006062697210 */ /* 0x000fe40007ffe069 */
[----:B------:R-:W-:Y:S02]  /*10950*/  SEL R96, RZ, 0x1, !P0 ;  /* 0x00000001ff607807 */ /* 0x000fe40004000000 */
[----:B------:R-:W-:Y:S02]  /*10960*/  LOP3.LUT P0, R98, R92, 0x1f, RZ, 0xc0, !PT ;  /* 0x0000001f5c627812 */ /* 0x000fe4000780c0ff */
[----:B------:R-:W-:-:S05]  /*10970*/  IADD3 R96, PT, PT, R105, R96, RZ ;  /* 0x0000006069607210 */ /* 0x000fca0007ffe0ff */
[----:B------:R-:W-:Y:S01]  /*10980*/  STG.E desc[UR14][R102.64], R96 ;  /* 0x0000006066007986 */ /* 0x000fe2000c10190e */
        /* <DEDUP_REMOVED lines=17> */
.L_x_18034:
[----:B------:R-:W-:Y:S05]  /*10aa0*/  BSYNC.RECONVERGENT B0 ;  /* 0x0000000000007941 */ /* 0x000fea0003800200 */
.L_x_18033:
        /* <DEDUP_REMOVED lines=14> */
.L_x_18036:
[----:B------:R-:W-:Y:S05]  /*10b90*/  BSYNC.RECONVERGENT B0 ;  /* 0x0000000000007941 */ /* 0x000fea0003800200 */
.L_x_18035:
        /* <DEDUP_REMOVED lines=13> */
[----:B------:R-:W-:Y:S02]  /*10c70*/  FADD.FTZ R103, -R103, R76 ;  /* 0x0000004c67677221 */ /* 0x000fe40000010100 */
[----:B------:R-:W-:Y:S02]  /*10c80*/  FFMA.FTZ R109, R105, R76, R104 ;  /* 0x0000004c696d7223 */ /* 0x000fe40000010068 */
[----:B------:R-:W-:-:S04]  /*10c90*/  FMUL.FTZ R76, R103, R103 ;  /* 0x00000067674c7220 */ /* 0x000fc80000410000 */
[----:B------:R-:W-:-:S04]  /*10ca0*/  FMUL.FTZ R105, R76, R105 ;  /* 0x000000694c697220 */ /* 0x000fc80000410000 */
[----:B------:R-:W-:Y:S01]  /*10cb0*/  FMUL.FTZ R105, R105, R96 ;  /* 0x0000006069697220 */ /* 0x000fe20000410000 */
[----:B0-----:R-:W-:Y:S01]  /*10cc0*/  FMUL.FTZ R103, R98, R109 ;  /* 0x0000006d62677220 */ /* 0x001fe20000410000 */
[----:B--2---:R-:W-:Y:S01]  /*10cd0*/  FADD.FTZ R109, R102, R77 ;  /* 0x0000004d666d7221 */ /* 0x004fe20000010000 */
[----:B-1----:R-:W-:Y:S01]  /*10ce0*/  IMAD.IADD R77, R100, 0x1, R107 ;  /* 0x00000001644d7824 */ /* 0x002fe200078e026b */
[----:B------:R-:W-:Y:S02]  /*10cf0*/  I2FP.F32.S32 R107, R107 ;  /* 0x0000006b006b7245 */ /* 0x000fe40000201400 */
[----:B------:R-:W0:Y:S01]  /*10d00*/  SHFL.DOWN PT, R76, R103, 0x2, 0x1f ;  /* 0x08401f00674c7f89 */ /* 0x000e2200000e0000 */
[----:B------:R-:W-:Y:S01]  /*10d10*/  FFMA.FTZ R98, R98, R105, R109 ;  /* 0x0000006962627223 */ /* 0x000fe2000001006d */
[----:B------:R-:W-:Y:S02]  /*10d20*/  I2FP.F32.S32 R96, R77 ;  /* 0x0000004d00607245 */ /* 0x000fe40000201400 */
[----:B------:R-:W-:Y:S02]  /*10d30*/  SHFL.DOWN PT, R102, R77, 0x1, 0x1f ;  /* 0x08201f004d667f89 */ /* 0x000fe400000e0000 */
[----:B------:R-:W1:Y:S02]  /*10d40*/  MUFU.RCP R100, R96 ;  /* 0x0000006000647308 */ /* 0x000e640000001000 */
[----:B------:R-:W2:Y:S01]  /*10d50*/  SHFL.DOWN PT, R105, R98, 0x2, 0x1f ;  /* 0x08401f0062697f89 */ /* 0x000ea200000e0000 */
[----:B0-----:R-:W-:Y:S01]  /*10d60*/  FMUL.FTZ R109, R76, R107 ;  /* 0x0000006b4c6d7220 */ /* 0x001fe20000410000 */
[----:B------:R-:W-:-:S03]  /*10d70*/  FADD.FTZ R76, R103, -R76 ;  /* 0x8000004c674c7221 */ /* 0x000fc60000010000 */
[----:B------:R-:W-:Y:S01]  /*10d80*/  FFMA.FTZ R109, R94, R103, R109 ;  /* 0x000000675e6d7223 */ /* 0x000fe2000001006d */
[----:B------:R-:W-:-:S03]  /*10d90*/  FMUL.FTZ R103, R76, R76 ;  /* 0x0000004c4c677220 */ /* 0x000fc60000410000 */
[----:B-1----:R-:W-:Y:S01]  /*10da0*/  FMUL.FTZ R109, R100, R109 ;  /* 0x0000006d646d7220 */ /* 0x002fe20000410000 */
[----:B--2---:R-:W-:Y:S01]  /*10db0*/  FADD.FTZ R105, R98, R105 ;  /* 0x0000006962697221 */ /* 0x004fe20000010000 */
[-C--:B------:R-:W-:Y:S01]  /*10dc0*/  IADD3 R98, PT, PT, R77, R102.reuse, RZ ;  /* 0x000000664d627210 */ /* 0x080fe20007ffe0ff */
[----:B------:R-:W-:Y:S01]  /*10dd0*/  FMUL.FTZ R94, R94, R103 ;  /* 0x000000675e5e7220 */ /* 0x000fe20000410000 */
[----:B------:R-:W-:Y:S01]  /*10de0*/  I2FP.F32.S32 R103, R102 ;  /* 0x0000006600677245 */ /* 0x000fe20000201400 */
[----:B------:R-:W0:Y:S01]  /*10df0*/  SHFL.DOWN PT, R76, R109, 0x1, 0x1f ;  /* 0x08201f006d4c7f89 */ /* 0x000e2200000e0000 */
[----:B------:R-:W-:Y:S01]  /*10e00*/  I2FP.F32.S32 R77, R98 ;  /* 0x00000062004d7245 */ /* 0x000fe20000201400 */
[----:B------:R-:W-:Y:S01]  /*10e10*/  FMUL.FTZ R94, R94, R107 ;  /* 0x0000006b5e5e7220 */ /* 0x000fe20000410000 */
[----:B------:R-:W1:Y:S03]  /*10e20*/  LDC R102, c[0x0][0x448] ;  /* 0x00011200ff667b82 */ /* 0x000e660000000800 */
[----:B------:R-:W-:Y:S01]  /*10e30*/  FFMA.FTZ R105, R100, R94, R105 ;  /* 0x0000005e64697223 */ /* 0x000fe20000010069 */
[----:B------:R-:W2:Y:S04]  /*10e40*/  MUFU.RCP R77, R77 ;  /* 0x0000004d004d7308 */ /* 0x000ea80000001000 */
[----:B------:R-:W3:Y:S01]  /*10e50*/  SHFL.DOWN PT, R94, R105, 0x1, 0x1f ;  /* 0x08201f00695e7f89 */ /* 0x000ee200000e0000 */
[----:B0-----:R-:W-:Y:S01]  /*10e60*/  FADD.FTZ R98, R109, -R76 ;  /* 0x8000004c6d627221 */ /* 0x001fe20000010000 */
[----:B------:R-:W-:-:S03]  /*10e70*/  FMUL.FTZ R111, R76, R103 ;  /* 0x000000674c6f7220 */ /* 0x000fc60000410000 */
[----:B------:R-:W-:Y:S01]  /*10e80*/  FMUL.FTZ R107, R98, R98 ;  /* 0x00000062626b7220 */ /* 0x000fe20000410000 */
[----:B------:R-:W-:-:S03]  /*10e90*/  FFMA.FTZ R76, R96, R109, R111 ;  /* 0x0000006d604c7223 */ /* 0x000fc6000001006f */
[----:B------:R-:W-:Y:S01]  /*10ea0*/  FMUL.FTZ R96, R96, R107 ;  /* 0x0000006b60607220 */ /* 0x000fe20000410000 */
[----:B--2---:R-:W-:Y:S01]  /*10eb0*/  FMUL.FTZ R104, R77, R76 ;  /* 0x0000004c4d687220 */ /* 0x004fe20000410000 */
[----:B---3--:R-:W-:Y:S02]  /*10ec0*/  FADD.FTZ R94, R105, R94 ;  /* 0x0000005e695e7221 */ /* 0x008fe40000010000 */
[----:B------:R-:W-:Y:S02]  /*10ed0*/  FMUL.FTZ R103, R96, R103 ;  /* 0x0000006760677220 */ /* 0x000fe40000410000 */
[----:B------:R-:W0:Y:S02]  /*10ee0*/  SHFL.IDX PT, R96, R104, RZ, 0x1f ;  /* 0x00001fff68607589 */ /* 0x000e2400000e0000 */
[----:B------:R-:W-:Y:S02]  /*10ef0*/  FFMA.FTZ R103, R77, R103, R94 ;  /* 0x000000674d677223 */ /* 0x000fe4000001005e */
[----:B------:R-:W2:Y:S04]  /*10f00*/  @!P0 LDC.64 R76, c[0x0][0x3c0] ;  /* 0x0000f000ff4c8b82 */ /* 0x000ea80000000a00 */
[----:B------:R-:W1:Y:S01]  /*10f10*/  SHFL.IDX PT, R103, R103, RZ, 0x1f ;  /* 0x00001fff67677589 */ /* 0x000e6200000e0000 */
[C---:B0-----:R-:W-:Y:S01]  /*10f20*/  FSEL R98, R96.reuse, RZ, !P1 ;  /* 0x000000ff60627208 */ /* 0x041fe20004800000 */
[----:B------:R-:W-:-:S04]  /*10f30*/  FMUL.FTZ R100, R96, R96 ;  /* 0x0000006060647220 */ /* 0x000fc80000410000 */
[C---:B------:R-:W-:Y:S01]  /*10f40*/  FADD.FTZ R92, -R98.reuse, R40 ;  /* 0x00000028625c7221 */ /* 0x040fe20000010100 */
[C---:B------:R-:W-:Y:S01]  /*10f50*/  FADD.FTZ R94, -R98.reuse, R41 ;  /* 0x00000029625e7221 */ /* 0x040fe20000010100 */
[----:B------:R-:W-:Y:S01]  /*10f60*/  FADD.FTZ R106, -R98, R25 ;  /* 0x00000019626a7221 */ /* 0x000fe20000010100 */
[----:B------:R-:W0:Y:S01]  /*10f70*/  @!P0 LDC.64 R40, c[0x0][0x3c8] ;  /* 0x0000f200ff288b82 */ /* 0x000e220000000a00 */
[----:B-1----:R-:W-:Y:S01]  /*10f80*/  FFMA.FTZ R102, R103, UR23, R102 ;  /* 0x0000001767667c23 */ /* 0x002fe20008010066 */
[----:B------:R-:W-:Y:S01]  /*10f90*/  FSEL R103, R100, RZ, P1 ;  /* 0x000000ff64677208 */ /* 0x000fe20000800000 */
[C---:B------:R-:W-:Y:S01]  /*10fa0*/  FADD.FTZ R104, -R98.reuse, R24 ;  /* 0x0000001862687221 */ /* 0x040fe20000010100 */
[----:B------:R-:W-:Y:S01]  /*10fb0*/  MOV R25, UR18 ;  /* 0x0000001200197c02 */ /* 0x000fe20008000f00 */
[----:B------:R-:W-:Y:S01]  /*10fc0*/  FADD.FTZ R100, -R98, R29 ;  /* 0x0000001d62647221 */ /* 0x000fe20000010100 */
[----:B------:R-:W-:Y:S02]  /*10fd0*/  IMAD.U32 R29, RZ, RZ, UR18 ;  /* 0x00000012ff1d7e24 */ /* 0x000fe4000f8e00ff */
[----:B------:R-:W-:Y:S01]  /*10fe0*/  FADD.FTZ R103, R102, R103 ;  /* 0x0000006766677221 */ /* 0x000fe20000010000 */
[C---:B------:R-:W-:Y:S01]  /*10ff0*/  FADD.FTZ R42, -R98.reuse, R42 ;  /* 0x0000002a622a7221 */ /* 0x040fe20000010100 */
[----:B------:R-:W-:Y:S01]  /*11000*/  FADD.FTZ R43, -R98, R43 ;  /* 0x0000002b622b7221 */ /* 0x000fe20000010100 */
[----:B--2---:R-:W-:-:S04]  /*11010*/  @!P0 IMAD.WIDE R120, R29, 0x4, R76 ;  /* 0x000000041d788825 */ /* 0x004fc800078e024c */
        /* <DEDUP_REMOVED lines=14> */
[C---:B------:R-:W-:Y:S01]  /*11100*/  FADD.FTZ R26, -R98.reuse, R26 ;  /* 0x0000001a621a7221 */ /* 0x040fe20000010100 */
[----:B------:R-:W0:Y:S01]  /*11110*/  LDC.64 R24, c[0x0][0x428] ;  /* 0x00010a00ff187b82 */ /* 0x000e220000000a00 */
        /* <DEDUP_REMOVED lines=8> */
[----:B------:R1:W-:Y:S01]  /*111a0*/  @!P0 STG.E desc[UR14][R120.64], R96 ;  /* 0x0000006078008986 */ /* 0x0003e2000c10190e */
[C---:B------:R-:W-:Y:S01]  /*111b0*/  FMUL.FTZ R51, R103.reuse, R34 ;  /* 0x0000002267337220 */ /* 0x040fe20000410000 */
[C---:B------:R-:W-:Y:S01]  /*111c0*/  FMUL.FTZ R92, R103.reuse, R36 ;  /* 0x00000024675c7220 */ /* 0x040fe20000410000 */
[C---:B------:R-:W-:Y:S01]  /*111d0*/  FMUL.FTZ R43, R103.reuse, R37 ;  /* 0x00000025672b7220 */ /* 0x040fe20000410000 */
[C---:B------:R-:W-:Y:S01]  /*111e0*/  FMUL.FTZ R49, R103.reuse, R38 ;  /* 0x0000002667317220 */ /* 0x040fe20000410000 */
[C---:B------:R-:W-:Y:S01]  /*111f0*/  FMUL.FTZ R94, R103.reuse, R39 ;  /* 0x00000027675e7220 */ /* 0x040fe20000410000 */
[C---:B------:R-:W-:Y:S01]  /*11200*/  FMUL.FTZ R33, R103.reuse, R33 ;  /* 0x0000002167217220 */ /* 0x040fe20000410000 */
[C---:B------:R-:W-:Y:S01]  /*11210*/  FMUL.FTZ R34, R103.reuse, R35 ;  /* 0x0000002367227220 */ /* 0x040fe20000410000 */
[----:B------:R0:W-:Y:S01]  /*11220*/  @!P0 STG.E desc[UR14][R40.64], R103 ;  /* 0x0000006728008986 */ /* 0x0001e2000c10190e */
[C---:B------:R-:W-:Y:S01]  /*11230*/  FMUL.FTZ R32, R103.reuse, R32 ;  /* 0x0000002067207220 */ /* 0x040fe20000410000 */
[----:B------:R-:W-:Y:S01]  /*11240*/  FMUL.FTZ R35, R103, R100 ;  /* 0x0000006467237220 */ /* 0x000fe20000410000 */
[----:B------:R-:W-:Y:S01]  /*11250*/  FFMA.FTZ R36, R27, R79, R74 ;  /* 0x0000004f1b247223 */ /* 0x000fe2000001004a */
[----:B------:R-:W-:Y:S01]  /*11260*/  FFMA.FTZ R37, R29, R61, R12 ;  /* 0x0000003d1d257223 */ /* 0x000fe2000001000c */
[----:B------:R-:W-:Y:S01]  /*11270*/  FFMA.FTZ R38, R31, R63, R72 ;  /* 0x0000003f1f267223 */ /* 0x000fe20000010048 */
[----:B------:R-:W-:Y:S01]  /*11280*/  FFMA.FTZ R39, R42, R62, R11 ;  /* 0x0000003e2a277223 */ /* 0x000fe2000001000b */
[C---:B-1----:R-:W-:Y:S01]  /*11290*/  FMUL.FTZ R96, R103.reuse, R28 ;  /* 0x0000001c67607220 */ /* 0x042fe20000410000 */
[C---:B------:R-:W-:Y:S01]  /*112a0*/  FMUL.FTZ R77, R103.reuse, R30 ;  /* 0x0000001e674d7220 */ /* 0x040fe20000410000 */
[C---:B------:R-:W-:Y:S01]  /*112b0*/  FMUL.FTZ R102, R103.reuse, R102 ;  /* 0x0000006667667220 */ /* 0x040fe20000410000 */
[C---:B------:R-:W-:Y:S01]  /*112c0*/  FMUL.FTZ R111, R103.reuse, R98 ;  /* 0x00000062676f7220 */ /* 0x040fe20000410000 */
[----:B------:R-:W-:Y:S01]  /*112d0*/  FMUL.FTZ R104, R103, R104 ;  /* 0x0000006867687220 */ /* 0x000fe20000410000 */
[----:B0-----:R-:W-:-:S04]  /*112e0*/  IMAD.WIDE.U32 R40, R91, 0x10, R24 ;  /* 0x000000105b287825 */ /* 0x001fc800078e0018 */
[C---:B------:R-:W-:Y:S01]  /*112f0*/  FMUL.FTZ R105, R103.reuse, R106 ;  /* 0x0000006a67697220 */ /* 0x040fe20000410000 */
[C---:B------:R-:W-:Y:S01]  /*11300*/  FMUL.FTZ R107, R103.reuse, R26 ;  /* 0x0000001a676b7220 */ /* 0x040fe20000410000 */
[----:B------:R-:W-:Y:S01]  /*11310*/  FMUL.FTZ R108, R103, R108 ;  /* 0x0000006c676c7220 */ /* 0x000fe20000410000 */
[----:B------:R-:W-:-:S04]  /*11320*/  IMAD.WIDE.U32 R120, R93, 0x10, R24 ;  /* 0x000000105d787825 */ /* 0x000fc800078e0018 */
        /* <DEDUP_REMOVED lines=13> */
[----:B------:R0:W-:Y:S01]  /*11400*/  STG.E.128 desc[UR14][R40.64], R36 ;  /* 0x0000002428007986 */ /* 0x0001e2000c101d0e */
        /* <DEDUP_REMOVED lines=8> */
[----:B------:R1:W-:Y:S01]  /*11490*/  STG.E.128 desc[UR14][R120.64], R24 ;  /* 0x0000001878007986 */ /* 0x0003e2000c101d0e */
[----:B------:R-:W-:-:S03]  /*114a0*/  UIADD3 UR18, UPT, UPT, UR18, UR10, URZ ;  /* 0x0000000a12127290 */ /* 0x000fc6000fffe0ff */
[----:B------:R1:W-:Y:S01]  /*114b0*/  STG.E.128 desc[UR14][R122.64], R28 ;  /* 0x0000001c7a007986 */ /* 0x0003e2000c101d0e */
[----:B------:R-:W-:-:S03]  /*114c0*/  UISETP.GE.AND UP2, UPT, UR18, UR11, UPT ;  /* 0x0000000b1200728c */ /* 0x000fc6000bf46270 */
[----:B------:R1:W-:Y:S01]  /*114d0*/  STG.E.128 desc[UR14][R124.64], R32 ;  /* 0x000000207c007986 */ /* 0x0003e2000c101d0e */
[----:B0-----:R-:W-:Y:S01]  /*114e0*/  FFMA.FTZ R36, R104, R20, R69 ;  /* 0x0000001468247223 */ /* 0x001fe20000010045 */
[----:B------:R-:W-:Y:S01]  /*114f0*/  FFMA.FTZ R37, R105, R17, R4 ;  /* 0x0000001169257223 */ /* 0x000fe20000010004 */
[----:B------:R-:W-:Y:S01]  /*11500*/  FFMA.FTZ R38, R107, R19, R64 ;  /* 0x000000136b267223 */ /* 0x000fe20000010040 */
[----:B------:R-:W-:Y:S01]  /*11510*/  FFMA.FTZ R39, R108, R18, R3 ;  /* 0x000000126c277223 */ /* 0x000fe20000010003 */
[----:B------:R-:W-:Y:S01]  /*11520*/  FFMA.FTZ R40, R48, R16, R67 ;  /* 0x0000001030287223 */ /* 0x000fe20000010043 */
[----:B------:R-:W-:-:S03]  /*11530*/  FFMA.FTZ R41, R109, R15, R2 ;  /* 0x0000000f6d297223 */ /* 0x000fc60000010002 */
[----:B------:R1:W-:Y:S04]  /*11540*/  STG.E.128 desc[UR14][R98.64], R36 ;  /* 0x0000002462007986 */ /* 0x0003e8000c101d0e */
[----:B------:R1:W-:Y:S01]  /*11550*/  STG.E.128 desc[UR14][R100.64], R40 ;  /* 0x0000002864007986 */ /* 0x0003e2000c101d0e */
[----:B------:R-:W-:Y:S05]  /*11560*/  BRA.U !UP2, `(.L_x_18037) ;  /* 0xfffffefd0a2c7547 */ /* 0x000fea000b83ffff */
[----:B------:R-:W-:Y:S05]  /*11570*/  EXIT ;  /* 0x000000000000794d */ /* 0x000fea0003800000 */
.L_x_18038:
        /* <DEDUP_REMOVED lines=16> */
.L_x_21044:


//--------------------- .text._ZN10layer_norm13ln_fwd_kernelINS_13Kernel_traitsI6__halfffffjLj6144ELj1ELj1ELj8ELj16ENS_18Kernel_traits_baseILj6144ES2_ffffjLj256EEEEELb1ELb1ELb1ELb0EEEvNS_9FwdParamsE --------------------------
	.section	.text._ZN10layer_norm13ln_fwd_kernelINS_13Kernel_traitsI6__halfffffjLj6144ELj1ELj1ELj8ELj16ENS_18Kernel_traits_baseILj6144ES2_ffffjLj256EEEEELb1ELb1ELb1ELb0EEEvNS_9FwdParamsE,"ax",@progbits
	.align	128
        .global         _ZN10layer_norm13ln_fwd_kernelINS_13Kernel_traitsI6__halfffffjLj6144ELj1ELj1ELj8ELj16ENS_18Kernel_traits_baseILj6144ES2_ffffjLj256EEEEELb1ELb1ELb1ELb0EEEvNS_9FwdParamsE
        .type           _ZN10layer_norm13ln_fwd_kernelINS_13Kernel_traitsI6__halfffffjLj6144ELj1ELj1ELj8ELj16ENS_18Kernel_traits_baseILj6144ES2_ffffjLj256EEEEELb1ELb1ELb1ELb0EEEvNS_9FwdParamsE,@function
        .size           _ZN10layer_norm13ln_fwd_kernelINS_13Kernel_traitsI6__halfffffjLj6144ELj1ELj1ELj8ELj16ENS_18Kernel_traits_baseILj6144ES2_ffffjLj256EEEEELb1ELb1ELb1ELb0EEEvNS_9FwdParamsE,(.L_x_21045 - _ZN10layer_norm13ln_fwd_kernelINS_13Kernel_traitsI6__halfffffjLj6144ELj1ELj1ELj8ELj16ENS_18Kernel_traits_baseILj6144ES2_ffffjLj256EEEEELb1ELb1ELb1ELb0EEEvNS_9FwdParamsE)
        .other          _ZN10layer_norm13ln_fwd_kernelINS_13Kernel_traitsI6__halfffffjLj6144ELj1ELj1ELj8ELj16ENS_18Kernel_traits_baseILj6144ES2_ffffjLj256EEEEELb1ELb1ELb1ELb0EEEvNS_9FwdParamsE,@"STO_CUDA_ENTRY STV_DEFAULT"
_ZN10layer_norm13ln_fwd_kernelINS_13Kernel_traitsI6__halfffffjLj6144ELj1ELj1ELj8ELj16ENS_18Kernel_traits_baseILj6144ES2_ffffjLj256EEEEELb1ELb1ELb1ELb0EEEvNS_9FwdParamsE:
.text._ZN10layer_norm13ln_fwd_kernelINS_13Kernel_traitsI6__halfffffjLj6144ELj1ELj1ELj8ELj16ENS_18Kernel_traits_baseILj6144ES2_ffffjLj256EEEEELb1ELb1ELb1ELb0EEEvNS_9FwdParamsE:
        /* <DEDUP_REMOVED lines=41> */
[----:B------:R-:W-:Y:S06]  /*0290*/  BRA.U !UP0, `(.L_x_18040) ;  /* 0x00000005080c7547 */ /* 0x000fec000b800000 */
        /* <DEDUP_REMOVED lines=51> */
[C---:B------:R-:W-:Y:S01]  /*05d0*/  @P4 IMAD.WIDE.U32 R78, R13.reuse, 0x8, R78 ;  /* 0x000000080d4e4825 */ /* 0x040fe200078e004e */
        /* <DEDUP_REMOVED lines=15> */
.L_x_18040:
        /* <DEDUP_REMOVED lines=53> */
.L_x_18041:
[----:B------:R-:W-:Y:S05]  /*0a20*/  BSYNC.RECONVERGENT B0 ;  /* 0x0000000000007941 */ /* 0x000fea0003800200 */
.L_x_18039:
[----:B------:R-:W0:Y:S02]  /*0a30*/  LDCU UR5, c[0x0][0x384] ;  /* 0x00007080ff0577ac */ /* 0x000e240008000800 */
[----:B0-----:R-:W-:-:S13]  /*0a40*/  ISETP.GE.AND P0, PT, R52, UR5, PT ;  /* 0x0000000534007c0c */ /* 0x001fda000bf06270 */
[----:B------:R-:W-:Y:S05]  /*0a50*/  @P0 EXIT ;  /* 0x000000000000094d */ /* 0x000fea0003800000 */
[----:B------:R-:W0:Y:S01]  /*0a60*/  LDCU UR5, c[0x0][0x360] ;  /* 0x00006c00ff0577ac */ /* 0x000e220008000800 */
[----:B-----5:R-:W-:Y:S01]  /*0a70*/  IMAD.MOV.U32 R94, RZ, RZ, R16 ;  /* 0x000000ffff5e7224 */ /* 0x020fe200078e0010 */
[----:B------:R-:W-:Y:S01]  /*0a80*/  SHF.R.U64 R105, R16, 0x10, R17 ;  /* 0x0000001010697819 */ /* 0x000fe20000001211 */
[--C-:B------:R-:W-:Y:S01]  /*0a90*/  IMAD.MOV.U32 R16, RZ, RZ, R15.reuse ;  /* 0x000000ffff107224 */ /* 0x100fe200078e000f */
[--C-:B------:R-:W-:Y:S01]  /*0aa0*/  SHF.R.U64 R110, R14, 0x10, R15.reuse ;  /* 0x000000100e6e7819 */ /* 0x100fe2000000120f */
[----:B------:R-:W-:Y:S01]  /*0ab0*/  IMAD.MOV.U32 R75, RZ, RZ, R36 ;  /* 0x000000ffff4b7224 */ /* 0x000fe200078e0024 */
[----:B------:R-:W-:Y:S01]  /*0ac0*/  SHF.R.U32.HI R13, RZ, 0x10, R15 ;  /* 0x00000010ff0d7819 */ /* 0x000fe2000001160f */
[----:B------:R-:W-:Y:S01]  /*0ad0*/  IMAD.HI.U32 R15, R0, -0x2daee0ad, RZ ;  /* 0xd2511f53000f7827 */ /* 0x000fe200078e00ff */
[----:B------:R-:W-:Y:S01]  /*0ae0*/  MOV R74, R37 ;  /* 0x00000025004a7202 */ /* 0x000fe20000000f00 */
[----:B------:R-:W-:Y:S01]  /*0af0*/  ULOP3.LUT UR6, UR4, 0xff, URZ, 0xc0, !UPT ;  /* 0x000000ff04067892 */ /* 0x000fe2000f8ec0ff */
[----:B------:R-:W-:Y:S01]  /*0b00*/  SHF.R.U64 R36, R36, 0x10, R37 ;  /* 0x0000001024247819 */ /* 0x000fe20000001225 */
[----:B------:R-:W-:Y:S01]  /*0b10*/  IMAD.MOV.U32 R71, RZ, RZ, R21 ;  /* 0x000000ffff477224 */ /* 0x000fe200078e0015 */
[----:B------:R-:W-:Y:S01]  /*0b20*/  SHF.R.U32.HI R73, RZ, 0x10, R37 ;  /* 0x00000010ff497819 */ /* 0x000fe20000011625 */
[----:B------:R-:W-:Y:S01]  /*0b30*/  IMAD.MOV.U32 R85, RZ, RZ, R22 ;  /* 0x000000ffff557224 */ /* 0x000fe200078e0016 */
[----:B------:R-:W-:Y:S01]  /*0b40*/  MOV R109, R14 ;  /* 0x0000000e006d7202 */ /* 0x000fe20000000f00 */
[----:B------:R-:W-:Y:S01]  /*0b50*/  IMAD.MOV.U32 R84, RZ, RZ, R23 ;  /* 0x000000ffff547224 */ /* 0x000fe200078e0017 */
[--C-:B------:R-:W-:Y:S01]  /*0b60*/  SHF.R.U64 R69, R20, 0x10, R21.reuse ;  /* 0x0000001014457819 */ /* 0x100fe20000001215 */
[----:B------:R-:W-:Y:S01]  /*0b70*/  IMAD.MOV.U32 R72, RZ, RZ, R20 ;  /* 0x000000ffff487224 */ /* 0x000fe200078e0014 */
[----:B------:R-:W-:Y:S01]  /*0b80*/  SHF.R.U32.HI R37, RZ, 0x10, R21 ;  /* 0x00000010ff257819 */ /* 0x000fe20000011615 */
[----:B0-----:R-:W-:Y:S01]  /*0b90*/  IMAD R53, R52, UR5, R5 ;  /* 0x0000000534357c24 */ /* 0x001fe2000f8e0205 */
[----:B------:R-:W-:Y:S01]  /*0ba0*/  SHF.R.U64 R22, R22, 0x10, R23 ;  /* 0x0000001016167819 */ /* 0x000fe20000001217 */
[--C-:B------:R-:W-:Y:S01]  /*0bb0*/  IMAD.MOV.U32 R21, RZ, RZ, R25.reuse ;  /* 0x000000ffff157224 */ /* 0x100fe200078e0019 */
[----:B------:R-:W-:Y:S01]  /*0bc0*/  MOV R86, R24 ;  /* 0x0000001800567202 */ /* 0x000fe20000000f00 */
[----:B------:R-:W-:Y:S01]  /*0bd0*/  IMAD.HI.U32 R14, R53, -0x326172a9, RZ ;  /* 0xcd9e8d57350e7827 */ /* 0x000fe200078e00ff */
[----:B------:R-:W-:Y:S01]  /*0be0*/  LOP3.LUT R15, R15, R49, RZ, 0x3c, !PT ;  /* 0x000000310f0f7212 */ /* 0x000fe200078e3cff */
[----:B------:R-:W-:Y:S01]  /*0bf0*/  USHF.R.U32.HI UR5, URZ, 0x1, UR4 ;  /* 0x00000001ff057899 */ /* 0x000fe20008011604 */
[----:B------:R-:W-:Y:S01]  /*0c00*/  SHF.R.U64 R87, R24, 0x10, R25 ;  /* 0x0000001018577819 */ /* 0x000fe20000001219 */
[----:B------:R-:W-:Y:S01]  /*0c10*/  IMAD.MOV.U32 R88, RZ, RZ, R18 ;  /* 0x000000ffff587224 */ /* 0x000fe200078e0012 */
[----:B------:R-:W-:Y:S01]  /*0c20*/  SHF.R.U32.HI R23, RZ, 0x10, R23 ;  /* 0x00000010ff177819 */ /* 0x000fe20000011617 */
[----:B------:R-:W-:Y:S01]  /*0c30*/  ULOP3.LUT UR5, UR5, 0x7fffff80, URZ, 0xc0, !UPT ;  /* 0x7fffff8005057892 */ /* 0x000fe2000f8ec0ff */
[----:B------:R-:W-:Y:S01]  /*0c40*/  MOV R83, R26 ;  /* 0x0000001a00537202 */ /* 0x000fe20000000f00 */
[----:B------:R-:W-:Y:S01]  /*0c50*/  IMAD.SHL.U32 R5, R5, 0x20, RZ ;  /* 0x0000002005057824 */ /* 0x000fe200078e00ff */
[----:B------:R-:W-:Y:S01]  /*0c60*/  SHF.R.U32.HI R24, RZ, 0x10, R25 ;  /* 0x00000010ff187819 */ /* 0x000fe20000011619 */
[----:B------:R-:W-:Y:S01]  /*0c70*/  VIADD R25, R49, 0xbb67ae85 ;  /* 0xbb67ae8531197836 */ /* 0x000fe20000000000 */
[----:B------:R-:W-:Y:S01]  /*0c80*/  LOP3.LUT R14, R51, R14, R48, 0x96, !PT ;  /* 0x0000000e330e7212 */ /* 0x000fe200078e9630 */
[----:B------:R-:W-:Y:S01]  /*0c90*/  IMAD.MOV.U32 R81, RZ, RZ, R28 ;  /* 0x000000ffff517224 */ /* 0x000fe200078e001c */
[----:B------:R-:W-:Y:S01]  /*0ca0*/  PRMT R84, R22, 0x5410, R84 ;  /* 0x0000541016547816 */ /* 0x000fe20000000054 */
[----:B------:R-:W-:Y:S01]  /*0cb0*/  IMAD R22, R53, -0x326172a9, RZ ;  /* 0xcd9e8d5735167824 */ /* 0x000fe200078e02ff */
[----:B------:R-:W-:Y:S01]  /*0cc0*/  PRMT R86, R86, 0x5410, R21 ;  /* 0x0000541056567816 */ /* 0x000fe20000000015 */
[----:B------:R-:W-:Y:S01]  /*0cd0*/  IMAD.HI.U32 R21, R15, -0x326172a9, RZ ;  /* 0xcd9e8d570f157827 */ /* 0x000fe200078e00ff */
[----:B------:R-:W-:Y:S01]  /*0ce0*/  PRMT R83, R83, 0x5410, R23 ;  /* 0x0000541053537816 */ /* 0x000fe20000000017 */
[----:B------:R-:W-:Y:S01]  /*0cf0*/  UPLOP3.LUT UP1, UPT, UPT, UPT, UPT, 0x40, 0x4 ;  /* 0x000000000004789c */ /* 0x000fe20003f2e870 */
[----:B------:R-:W-:Y:S01]  /*0d00*/  PRMT R87, R87, 0x5410, R24 ;  /* 0x0000541057577816 */ /* 0x000fe20000000018 */
[----:B------:R-:W-:Y:S01]  /*0d10*/  IMAD R24, R0, -0x2daee0ad, RZ ;  /* 0xd2511f5300187824 */ /* 0x000fe200078e02ff */
[----:B------:R-:W-:Y:S01]  /*0d20*/  LOP3.LUT R12, R12, R22, R21, 0x96, !PT ;  /* 0x000000160c0c7212 */ /* 0x000fe200078e9615 */
[----:B------:R-:W-:Y:S01]  /*0d30*/  IMAD.HI.U32 R23, R14, -0x2daee0ad, RZ ;  /* 0xd2511f530e177827 */ /* 0x000fe200078e00ff */
[----:B------:R-:W-:Y:S01]  /*0d40*/  MOV R20, R19 ;  /* 0x0000001300147202 */ /* 0x000fe20000000f00 */
[----:B------:R-:W0:Y:S01]  /*0d50*/  LDCU UR7, c[0x0][0x404] ;  /* 0x00008080ff0777ac */ /* 0x000e220008000800 */
[----:B------:R-:W-:Y:S01]  /*0d60*/  SHF.R.U64 R92, R18, 0x10, R19 ;  /* 0x00000010125c7819 */ /* 0x000fe20000001213 */
[----:B------:R-:W-:Y:S01]  /*0d70*/  IMAD R21, R14, -0x2daee0ad, RZ ;  /* 0xd2511f530e157824 */ /* 0x000fe200078e02ff */
[----:B------:R-:W-:Y:S01]  /*0d80*/  LOP3.LUT R23, R25, R24, R23, 0x96, !PT ;  /* 0x0000001819177212 */ /* 0x000fe200078e9617 */
[----:B------:R-:W-:Y:S01]  /*0d90*/  IMAD.HI.U32 R22, R12, -0x2daee0ad, RZ ;  /* 0xd2511f530c167827 */ /* 0x000fe200078e00ff */
[----:B------:R-:W-:Y:S01]  /*0da0*/  PRMT R88, R88, 0x5410, R20 ;  /* 0x0000541058587816 */ /* 0x000fe20000000014 */
[----:B------:R-:W1:Y:S01]  /*0db0*/  LDCU.U8 UR14, c[0x0][0x410] ;  /* 0x00008200ff0e77ac */ /* 0x000e620008000000 */
[----:B------:R-:W-:Y:S01]  /*0dc0*/  PRMT R109, R109, 0x5410, R16 ;  /* 0x000054106d6d7816 */ /* 0x000fe20000000010 */
[----:B------:R-:W-:Y:S01]  /*0dd0*/  IMAD.MOV.U32 R18, RZ, RZ, R17 ;  /* 0x000000ffff127224 */ /* 0x000fe200078e0011 */
[----:B------:R-:W-:Y:S01]  /*0de0*/  LOP3.LUT R11, R11, R21, R22, 0x96, !PT ;  /* 0x000000150b0b7212 */ /* 0x000fe200078e9616 */
[----:B------:R-:W-:Y:S01]  /*0df0*/  IMAD R15, R15, -0x326172a9, RZ ;  /* 0xcd9e8d570f0f7824 */ /* 0x000fe200078e02ff */
[----:B------:R-:W-:Y:S01]  /*0e00*/  PRMT R110, R110, 0x5410, R13 ;  /* 0x000054106e6e7816 */ /* 0x000fe2000000000d */
[----:B------:R-:W-:Y:S01]  /*0e10*/  IMAD.HI.U32 R14, R23, -0x326172a9, RZ ;  /* 0xcd9e8d57170e7827 */ /* 0x000fe200078e00ff */
[----:B------:R-:W-:Y:S01]  /*0e20*/  PRMT R94, R94, 0x5410, R18 ;  /* 0x000054105e5e7816 */ /* 0x000fe20000000012 */
[----:B------:R-:W2:Y:S01]  /*0e30*/  LDCU UR15, c[0x0][0x400] ;  /* 0x00008000ff0f77ac */ /* 0x000ea20008000800 */
[----:B------:R-:W-:Y:S01]  /*0e40*/  SHF.R.U64 R113, R42, 0x10, R43 ;  /* 0x000000102a717819 */ /* 0x000fe2000000122b */
[----:B------:R-:W-:Y:S01]  /*0e50*/  VIADD R20, R48, 0x3c6ef372 ;  /* 0x3c6ef37230147836 */ /* 0x000fe20000000000 */
[----:B------:R-:W-:Y:S01]  /*0e60*/  LOP3.LUT R5, R5, 0x3e0, RZ, 0xc0, !PT ;  /* 0x000003e005057812 */ /* 0x000fe200078ec0ff */
[----:B------:R-:W-:Y:S01]  /*0e70*/  IMAD R18, R12, -0x2daee0ad, RZ ;  /* 0xd2511f530c127824 */ /* 0x000fe200078e02ff */
[----:B------:R-:W-:Y:S01]  /*0e80*/  SHF.R.U64 R112, R44, 0x10, R45 ;  /* 0x000000102c707819 */ /* 0x000fe2000000122d */
[----:B------:R-:W-:Y:S01]  /*0e90*/  IMAD R23, R23, -0x326172a9, RZ ;  /* 0xcd9e8d5717177824 */ /* 0x000fe200078e02ff */
[----:B------:R-:W-:Y:S01]  /*0ea0*/  LOP3.LUT R14, R20, R15, R14, 0x96, !PT ;  /* 0x0000000f140e7212 */ /* 0x000fe200078e960e */
[----:B------:R-:W-:Y:S01]  /*0eb0*/  IMAD.HI.U32 R12, R11, -0x326172a9, RZ ;  /* 0xcd9e8d570b0c7827 */ /* 0x000fe200078e00ff */
[----:B------:R-:W-:Y:S01]  /*0ec0*/  IADD3 R5, PT, PT, RZ, -R5, RZ ;  /* 0x80000005ff057210 */ /* 0x000fe20007ffe0ff */
[----:B------:R-:W3:Y:S01]  /*0ed0*/  LDCU.64 UR12, c[0x0][0x408] ;  /* 0x00008100ff0c77ac */ /* 0x000ee20008000a00 */
[----:B------:R-:W-:Y:S01]  /*0ee0*/  MOV R77, R32 ;  /* 0x00000020004d7202 */ /* 0x000fe20000000f00 */
[C---:B------:R-:W-:Y:S01]  /*0ef0*/  IMAD.HI.U32 R15, R14.reuse, -0x2daee0ad, RZ ;  /* 0xd2511f530e0f7827 */ /* 0x040fe200078e00ff */
[----:B------:R-:W-:Y:S01]  /*0f00*/  LOP3.LUT R9, R9, R23, R12, 0x96, !PT ;  /* 0x0000001709097212 */ /* 0x000fe200078e960c */
[----:B------:R-:W4:Y:S01]  /*0f10*/  LDCU.64 UR10, c[0x0][0x3a0] ;  /* 0x00007400ff0a77ac */ /* 0x000f220008000a00 */
[----:B------:R-:W-:Y:S01]  /*0f20*/  VIADDMNMX R5, R5, UR6, RZ, !PT ;  /* 0x0000000605057c46 */ /* 0x000fe2000f8001ff */
[----:B------:R-:W-:Y:S01]  /*0f30*/  IMAD R16, R14, -0x2daee0ad, RZ ;  /* 0xd2511f530e107824 */ /* 0x000fe200078e02ff */
[----:B------:R-:W-:Y:S01]  /*0f40*/  LOP3.LUT R10, R10, R18, R15, 0x96, !PT ;  /* 0x000000120a0a7212 */ /* 0x000fe200078e960f */
[----:B------:R-:W-:Y:S01]  /*0f50*/  IMAD.HI.U32 R15, R9, -0x2daee0ad, RZ ;  /* 0xd2511f53090f7827 */ /* 0x000fe200078e00ff */
[----:B------:R-:W-:-:S02]  /*0f60*/  IADD3 R14, PT, PT, R48, 0x78dde6e4, RZ ;  /* 0x78dde6e4300e7810 */ /* 0x000fc40007ffe0ff */
[----:B------:R-:W-:Y:S01]  /*0f70*/  SHF.R.U64 R26, R26, 0x10, R27 ;  /* 0x000000101a1a7819 */ /* 0x000fe2000000121b */
[----:B------:R-:W-:Y:S01]  /*0f80*/  IMAD R12, R11, -0x326172a9, RZ ;  /* 0xcd9e8d570b0c7824 */ /* 0x000fe200078e02ff */
[----:B------:R-:W-:Y:S01]  /*0f90*/  LOP3.LUT R8, R8, R16, R15, 0x96, !PT ;  /* 0x0000001008087212 */ /* 0x000fe200078e960f */
[----:B------:R-:W-:Y:S01]  /*0fa0*/  IMAD.HI.U32 R11, R10, -0x326172a9, RZ ;  /* 0xcd9e8d570a0b7827 */ /* 0x000fe200078e00ff */
[----:B------:R-:W-:Y:S02]  /*0fb0*/  MOV R80, R29 ;  /* 0x0000001d00507202 */ /* 0x000fe40000000f00 */
[----:B------:R-:W-:Y:S01]  /*0fc0*/  SHF.R.U64 R28, R28, 0x10, R29 ;  /* 0x000000101c1c7819 */ /* 0x000fe2000000121d */
[----:B------:R-:W-:Y:S01]  /*0fd0*/  IMAD R10, R10, -0x326172a9, RZ ;  /* 0xcd9e8d570a0a7824 */ /* 0x000fe200078e02ff */
[----:B------:R-:W-:Y:S01]  /*0fe0*/  LOP3.LUT R11, R14, R12, R11, 0x96, !PT ;  /* 0x0000000c0e0b7212 */ /* 0x000fe200078e960b */
[----:B------:R-:W-:Y:S01]  /*0ff0*/  IMAD R14, R9, -0x2daee0ad, RZ ;  /* 0xd2511f53090e7824 */ /* 0x000fe200078e02ff */
[----:B------:R-:W-:Y:S01]  /*1000*/  SHF.R.U64 R32, R32, 0x10, R33 ;  /* 0x0000001020207819 */ /* 0x000fe20000001221 */
[----:B------:R-:W-:Y:S01]  /*1010*/  VIADD R12, R48, 0x1715609d ;  /* 0x1715609d300c7836 */ /* 0x000fe20000000000 */
[----:B------:R-:W-:Y:S01]  /*1020*/  MOV R62, R35 ;  /* 0x00000023003e7202 */ /* 0x000fe20000000f00 */
[----:B------:R-:W-:Y:S01]  /*1030*/  IMAD.HI.U32 R9, R8, -0x326172a9, RZ ;  /* 0xcd9e8d5708097827 */ /* 0x000fe200078e00ff */
[----:B------:R-:W-:-:S02]  /*1040*/  SHF.R.U64 R63, R34, 0x10, R35 ;  /* 0x00000010223f7819 */ /* 0x000fc40000001223 */
[----:B------:R-:W-:Y:S01]  /*1050*/  SHF.R.U32.HI R64, RZ, 0x10, R35 ;  /* 0x00000010ff407819 */ /* 0x000fe20000011623 */
[----:B------:R-:W-:Y:S01]  /*1060*/  IMAD.HI.U32 R13, R11, -0x2daee0ad, RZ ;  /* 0xd2511f530b0d7827 */ /* 0x000fe200078e00ff */
[----:B------:R-:W-:Y:S02]  /*1070*/  LOP3.LUT R9, R12, R10, R9, 0x96, !PT ;  /* 0x0000000a0c097212 */ /* 0x000fe400078e9609 */
[--C-:B------:R-:W-:Y:S01]  /*1080*/  SHF.R.U64 R66, R56, 0x10, R57.reuse ;  /* 0x0000001038427819 */ /* 0x100fe20000001239 */
[----:B------:R-:W-:Y:S01]  /*1090*/  VIADD R15, R49, 0xa9066899 ;  /* 0xa9066899310f7836 */ /* 0x000fe20000000000 */
[----:B------:R-:W-:Y:S01]  /*10a0*/  SHF.R.U32.HI R65, RZ, 0x10, R57 ;  /* 0x00000010ff417819 */ /* 0x000fe20000011639 */
[----:B------:R-:W-:Y:S01]  /*10b0*/  IMAD R12, R11, -0x2daee0ad, RZ ;  /* 0xd2511f530b0c7824 */ /* 0x000fe200078e02ff */
[----:B------:R-:W-:Y:S01]  /*10c0*/  SHF.R.U32.HI R29, RZ, 0x10, R29 ;  /* 0x00000010ff1d7819 */ /* 0x000fe2000001161d */
[----:B------:R-:W-:Y:S01]  /*10d0*/  IMAD.HI.U32 R11, R9, -0x2daee0ad, RZ ;  /* 0xd2511f53090b7827 */ /* 0x000fe200078e00ff */
[----:B------:R-:W-:-:S02]  /*10e0*/  LOP3.LUT R13, R15, R14, R13, 0x96, !PT ;  /* 0x0000000e0f0d7212 */ /* 0x000fc400078e960d */
[----:B------:R-:W-:Y:S01]  /*10f0*/  IADD3 R14, PT, PT, R49, 0x646e171e, RZ ;  /* 0x646e171e310e7810 */ /* 0x000fe20007ffe0ff */
[----:B------:R-:W-:Y:S01]  /*1100*/  IMAD R10, R8, -0x326172a9, RZ ;  /* 0xcd9e8d57080a7824 */ /* 0x000fe200078e02ff */
[----:B------:R-:W-:Y:S01]  /*1110*/  SHF.R.U32.HI R15, RZ, 0x10, R45 ;  /* 0x00000010ff0f7819 */ /* 0x000fe2000001162d */
[C---:B------:R-:W-:Y:S01]  /*1120*/  IMAD.HI.U32 R8, R13.reuse, -0x326172a9, RZ ;  /* 0xcd9e8d570d087827 */ /* 0x040fe200078e00ff */
[----:B------:R-:W-:Y:S02]  /*1130*/  LOP3.LUT R11, R14, R12, R11, 0x96, !PT ;  /* 0x0000000c0e0b7212 */ /* 0x000fe400078e960b */
[----:B------:R-:W-:Y:S01]  /*1140*/  SHF.R.U32.HI R14, RZ, 0x10, R43 ;  /* 0x00000010ff0e7819 */ /* 0x000fe2000001162b */
[----:B------:R-:W-:Y:S01]  /*1150*/  IMAD R13, R13, -0x326172a9, RZ ;  /* 0xcd9e8d570d0d7824 */ /* 0x000fe200078e02ff */
[----:B------:R-:W-:Y:S01]  /*1160*/  LOP3.LUT R7, R7, R10, R8, 0x96, !PT ;  /* 0x0000000a07077212 */ /* 0x000fe200078e9608 */
[----:B------:R-:W-:Y:S01]  /*1170*/  VIADD R10, R48, 0x5384540f ;  /* 0x5384540f300a7836 */ /* 0x000fe20000000000 */
[----:B------:R-:W-:Y:S01]  /*1180*/  PRMT R113, R113, 0x5410, R14 ;  /* 0x0000541071717816 */ /* 0x000fe2000000000e */
[----:B------:R-:W-:Y:S01]  /*1190*/  IMAD.HI.U32 R8, R11, -0x326172a9, RZ ;  /* 0xcd9e8d570b087827 */ /* 0x000fe200078e00ff */
[----:B------:R-:W-:-:S02]  /*11a0*/  PRMT R112, R112, 0x5410, R15 ;  /* 0x0000541070707816 */ /* 0x000fc4000000000f */
[----:B------:R-:W-:Y:S01]  /*11b0*/  SHF.R.U32.HI R19, RZ, 0x10, R19 ;  /* 0x00000010ff137819 */ /* 0x000fe20000011613 */
[----:B------:R-:W-:Y:S01]  /*11c0*/  IMAD R12, R9, -0x2daee0ad, RZ ;  /* 0xd2511f53090c7824 */ /* 0x000fe200078e02ff */
[----:B------:R-:W-:Y:S01]  /*11d0*/  LOP3.LUT R8, R10, R13, R8, 0x96, !PT ;  /* 0x0000000d0a087212 */ /* 0x000fe200078e9608 */
[----:B------:R-:W-:Y:S01]  /*11e0*/  IMAD.HI.U32 R9, R7, -0x2daee0ad, RZ ;  /* 0xd2511f5307097827 */ /* 0x000fe200078e00ff */
[----:B------:R-:W-:Y:S02]  /*11f0*/  SHF.R.U32.HI R17, RZ, 0x10, R17 ;  /* 0x00000010ff117819 */ /* 0x000fe40000011611 */
[----:B------:R-:W-:Y:S01]  /*1200*/  SHF.R.U64 R111, R46, 0x10, R47 ;  /* 0x000000102e6f7819 */ /* 0x000fe2000000122f */
[----:B------:R-:W-:Y:S01]  /*1210*/  VIADD R14, R49, 0xdb3d7428 ;  /* 0xdb3d7428310e7836 */ /* 0x000fe20000000000 */
[----:B------:R-:W-:Y:S01]  /*1220*/  LOP3.LUT R6, R6, R12, R9, 0x96, !PT ;  /* 0x0000000c06067212 */ /* 0x000fe200078e9609 */
[----:B------:R-:W-:Y:S01]  /*1230*/  IMAD R13, R7, -0x2daee0ad, RZ ;  /* 0xd2511f53070d7824 */ /* 0x000fe200078e02ff */
[----:B------:R-:W-:Y:S01]  /*1240*/  IADD3 R9, PT, PT, R48, -0xe443238, RZ ;  /* 0xf1bbcdc830097810 */ /* 0x000fe20007ffe0ff */
[----:B------:R-:W-:Y:S01]  /*1250*/  IMAD.HI.U32 R12, R8, -0x2daee0ad, RZ ;  /* 0xd2511f53080c7827 */ /* 0x000fe200078e00ff */
[----:B------:R-:W-:-:S02]  /*1260*/  SHF.R.U32.HI R16, RZ, 0x10, R47 ;  /* 0x00000010ff107819 */ /* 0x000fc4000001162f */
[--C-:B------:R-:W-:Y:S01]  /*1270*/  SHF.R.U64 R114, R40, 0x10, R41.reuse ;  /* 0x0000001028727819 */ /* 0x100fe20000001229 */
[----:B------:R-:W-:Y:S01]  /*1280*/  IMAD R10, R11, -0x326172a9, RZ ;  /* 0xcd9e8d570b0a7824 */ /* 0x000fe200078e02ff */
[----:B------:R-:W-:Y:S01]  /*1290*/  LOP3.LUT R12, R14, R13, R12, 0x96, !PT ;  /* 0x0000000d0e0c7212 */ /* 0x000fe200078e960c */
[----:B------:R-:W-:Y:S01]  /*12a0*/  IMAD.HI.U32 R7, R6, -0x326172a9, RZ ;  /* 0xcd9e8d5706077827 */ /* 0x000fe200078e00ff */
[----:B------:R-:W-:Y:S02]  /*12b0*/  SHF.R.U32.HI R15, RZ, 0x10, R41 ;  /* 0x00000010ff0f7819 */ /* 0x000fe40000011629 */
[----:B------:R-:W-:Y:S01]  /*12c0*/  SHF.R.U64 R115, R2, 0x10, R3 ;  /* 0x0000001002737819 */ /* 0x000fe20000001203 */
[----:B------:R-:W-:Y:S01]  /*12d0*/  IMAD.HI.U32 R54, R12, -0x326172a9, RZ ;  /* 0xcd9e8d570c367827 */ /* 0x000fe200078e00ff */
[----:B------:R-:W-:Y:S02]  /*12e0*/  LOP3.LUT R7, R9, R10, R7, 0x96, !PT ;  /* 0x0000000a09077212 */ /* 0x000fe400078e9607 */
[----:B------:R-:W-:Y:S01]  /*12f0*/  SHF.R.U32.HI R10, RZ, 0x10, R3 ;  /* 0x00000010ff0a7819 */ /* 0x000fe20000011603 */
[----:B------:R-:W-:Y:S01]  /*1300*/  IMAD R9, R6, -0x326172a9, RZ ;  /* 0xcd9e8d5706097824 */ /* 0x000fe200078e02ff */
[----:B------:R-:W-:Y:S01]  /*1310*/  VIMNMX R5, PT, PT, R5, 0x20, PT ;  /* 0x0000002005057848 */ /* 0x000fe20003fe0100 */
[----:B------:R-:W-:Y:S01]  /*1320*/  VIADD R6, R48, 0x8ff34781 ;  /* 0x8ff3478130067836 */ /* 0x000fe20000000000 */
[----:B------:R-:W-:Y:S01]  /*1330*/  PRMT R80, R28, 0x5410, R80 ;  /* 0x000054101c507816 */ /* 0x000fe20000000050 */
[----:B------:R-:W-:Y:S01]  /*1340*/  IMAD.MOV R11, RZ, RZ, -R4 ;  /* 0x000000ffff0b7224 */ /* 0x000fe200078e0a04 */
[----:B------:R-:W-:Y:S01]  /*1350*/  PRMT R74, R36, 0x5410, R74 ;  /* 0x00005410244a7816 */ /* 0x000fe2000000004a */
[----:B------:R-:W-:Y:S01]  /*1360*/  IMAD R8, R8, -0x2daee0ad, RZ ;  /* 0xd2511f5308087824 */ /* 0x000fe200078e02ff */
[----:B------:R-:W-:Y:S01]  /*1370*/  LOP3.LUT R54, R6, R9, R54, 0x96, !PT ;  /* 0x0000000906367212 */ /* 0x000fe200078e9636 */
[----:B------:R-:W-:Y:S01]  /*1380*/  IMAD.HI.U32 R4, R7, -0x2daee0ad, RZ ;  /* 0xd2511f5307047827 */ /* 0x000fe200078e00ff */
[----:B------:R-:W-:-:S02]  /*1390*/  MOV R6, R11 ;  /* 0x0000000b00067202 */ /* 0x000fc40000000f00 */
[----:B------:R-:W-:Y:S01]  /*13a0*/  PRMT R73, R73, 0x5410, R73 ;  /* 0x0000541049497816 */ /* 0x000fe20000000049 */
[----:B------:R-:W-:Y:S01]  /*13b0*/  IMAD.MOV.U32 R79, RZ, RZ, R30 ;  /* 0x000000ffff4f7224 */ /* 0x000fe200078e001e */
[----:B------:R-:W-:Y:S01]  /*13c0*/  LOP3.LUT R55, R55, R8, R4, 0x96, !PT ;  /* 0x0000000837377212 */ /* 0x000fe200078e9604 */
[----:B------:R-:W-:Y:S01]  /*13d0*/  IMAD.MOV.U32 R4, RZ, RZ, R6 ;  /* 0x000000ffff047224 */ /* 0x000fe200078e0006 */
[----:B------:R-:W-:Y:S01]  /*13e0*/  SHF.R.U64 R30, R30, 0x10, R31 ;  /* 0x000000101e1e7819 */ /* 0x000fe2000000121f */
[--C-:B------:R-:W-:Y:S01]  /*13f0*/  IMAD.MOV.U32 R82, RZ, RZ, R27.reuse ;  /* 0x000000ffff527224 */ /* 0x100fe200078e001b */
[----:B------:R-:W-:Y:S01]  /*1400*/  SHF.R.U32.HI R27, RZ, 0x10, R27 ;  /* 0x00000010ff1b7819 */ /* 0x000fe2000001161b */
[----:B------:R-:W-:Y:S01]  /*1410*/  IMAD.MOV.U32 R78, RZ, RZ, R31 ;  /* 0x000000ffff4e7224 */ /* 0x000fe200078e001f */
[----:B------:R-:W-:Y:S01]  /*1420*/  VIADDMNMX R4, R4, UR6, RZ, !PT ;  /* 0x0000000604047c46 */ /* 0x000fe2000f8001ff */
[----:B------:R-:W-:Y:S01]  /*1430*/  IMAD.MOV.U32 R76, RZ, RZ, R33 ;  /* 0x000000ffff4c7224 */ /* 0x000fe200078e0021 */
[----:B------:R-:W-:Y:S01]  /*1440*/  SHF.R.U32.HI R31, RZ, 0x10, R31 ;  /* 0x00000010ff1f7819 */ /* 0x000fe2000001161f */
[----:B------:R-:W-:Y:S01]  /*1450*/  IMAD.MOV.U32 R61, RZ, RZ, R34 ;  /* 0x000000ffff3d7224 */ /* 0x000fe200078e0022 */
[----:B------:R-:W-:Y:S01]  /*1460*/  VIMNMX R4, PT, PT, R4, 0x20, PT ;  /* 0x0000002004047848 */ /* 0x000fe20003fe0100 */
[----:B------:R-:W-:Y:S01]  /*1470*/  HADD2.F32 R56, -RZ, R56.H0_H0 ;  /* 0x20000038ff387230 */ /* 0x000fe20000004100 */
[----:B------:R-:W-:Y:S01]  /*1480*/  SHF.R.U32.HI R33, RZ, 0x10, R33 ;  /* 0x00000010ff217819 */ /* 0x000fe20000011621 */
[----:B------:R-:W-:Y:S01]  /*1490*/  HADD2.F32 R57, -RZ, R57.H0_H0 ;  /* 0x20000039ff397230 */ /* 0x000fe20000004100 */
[----:B------:R-:W-:Y:S01]  /*14a0*/  LEA R4, R4, UR5, 0x2 ;  /* 0x0000000504047c11 */ /* 0x000fe2000f8e10ff */
[----:B------:R-:W-:Y:S01]  /*14b0*/  IMAD.MOV.U32 R59, RZ, RZ, RZ ;  /* 0x000000ffff3b7224 */ /* 0x000fe200078e00ff */
[----:B------:R-:W-:Y:S01]  /*14c0*/  PRMT R82, R26, 0x5410, R82 ;  /* 0x000054101a527816 */ /* 0x000fe20000000052 */
[----:B------:R-:W-:Y:S01]  /*14d0*/  HADD2.F32 R61, -RZ, R61.H0_H0 ;  /* 0x2000003dff3d7230 */ /* 0x000fe20000004100 */
[----:B------:R-:W-:Y:S01]  /*14e0*/  I2FP.F32.U32 R4, R4 ;  /* 0x0000000400047245 */ /* 0x000fe20000201000 */
[----:B------:R-:W-:Y:S01]  /*14f0*/  HADD2.F32 R62, -RZ, R62.H0_H0 ;  /* 0x2000003eff3e7230 */ /* 0x000fe20000004100 */
[----:B------:R-:W-:Y:S01]  /*1500*/  PRMT R81, R81, 0x5410, R27 ;  /* 0x0000541051517816 */ /* 0x000fe2000000001b */
[----:B------:R-:W-:Y:S01]  /*1510*/  HADD2.F32 R63, -RZ, R63.H0_H0 ;  /* 0x2000003fff3f7230 */ /* 0x000fe20000004100 */
[----:B------:R0:W0:Y:S01]  /*1520*/  MUFU.RCP R60, R4 ;  /* 0x00000004003c7308 */ /* 0x0000220000001000 */
[----:B------:R-:W-:Y:S01]  /*1530*/  PRMT R79, R79, 0x5410, R29 ;  /* 0x000054104f4f7816 */ /* 0x000fe2000000001d */
[----:B------:R-:W-:Y:S01]  /*1540*/  HADD2.F32 R64, -RZ, R64.H0_H0 ;  /* 0x20000040ff407230 */ /* 0x000fe20000004100 */
[----:B------:R-:W-:Y:S01]  /*1550*/  PRMT R78, R30, 0x5410, R78 ;  /* 0x000054101e4e7816 */ /* 0x000fe2000000004e */
[----:B------:R-:W-:Y:S01]  /*1560*/  HADD2.F32 R66, -RZ, R66.H0_H0 ;  /* 0x20000042ff427230 */ /* 0x000fe20000004100 */
[----:B------:R-:W-:Y:S01]  /*1570*/  PRMT R77, R77, 0x5410, R31 ;  /* 0x000054104d4d7816 */ /* 0x000fe2000000001f */
[----:B------:R-:W-:Y:S01]  /*1580*/  HADD2.F32 R65, -RZ, R65.H0_H0 ;  /* 0x20000041ff417230 */ /* 0x000fe20000004100 */
        /* <DEDUP_REMOVED lines=13> */
[----:B------:R-:W-:Y:S02]  /*1660*/  LOP3.LUT R58, R58, 0x3, RZ, 0xc0, !PT ;  /* 0x000000033a3a7812 */ /* 0x000fe400078ec0ff */
[----:B01234-:R-:W-:-:S07]  /*1670*/  LEA R67, R5, UR5, 0x2 ;  /* 0x0000000505437c11 */ /* 0x01ffce000f8e10ff */
.L_x_18364:
[----:B------:R-:W0:Y:S08]  /*1680*/  LDC.64 R36, c[0x0][0x3f0] ;  /* 0x0000fc00ff247b82 */ /* 0x000e300000000a00 */
[----:B------:R-:W1:Y:S01]  /*1690*/  LDC R39, c[0x0][0x388] ;  /* 0x0000e200ff277b82 */ /* 0x000e620000000800 */
[----:B0-----:R-:W-:-:S07]  /*16a0*/  IMAD.WIDE R98, R52, 0x4, R36 ;  /* 0x0000000434627825 */ /* 0x001fce00078e0224 */
[----:B------:R-:W0:Y:S01]  /*16b0*/  LDC.64 R36, c[0x0][0x3f8] ;  /* 0x0000fe00ff247b82 */ /* 0x000e220000000a00 */
[----:B------:R2:W3:Y:S01]  /*16c0*/  LDG.E R89, desc[UR8][R98.64] ;  /* 0x0000000862597981 */ /* 0x0004e2000c1e1900 */
[----:B------:R-:W2:Y:S01]  /*16d0*/  S2R R91, SR_TID.X ;  /* 0x00000000005b7919 */ /* 0x000ea20000002100 */
[----:B------:R-:W-:Y:S01]  /*16e0*/  ISETP.GE.U32.AND P0, PT, R50, 0x100, PT ;  /* 0x000001003200780c */ /* 0x000fe20003f06070 */
[C---:B-1----:R-:W-:Y:S02]  /*16f0*/  IMAD R90, R52.reuse, R39, RZ ;  /* 0x00000027345a7224 */ /* 0x042fe400078e02ff */
[----:B0-----:R-:W-:-:S03]  /*1700*/  IMAD.WIDE R96, R52, 0x4, R36 ;  /* 0x0000000434607825 */ /* 0x001fc600078e0224 */
[----:B------:R-:W-:Y:S01]  /*1710*/  SHF.R.S32.HI R37, RZ, 0x1f, R90 ;  /* 0x0000001fff257819 */ /* 0x000fe2000001145a */
[----:B------:R-:W-:Y:S03]  /*1720*/  BSSY.RECONVERGENT B0, `(.L_x_18042) ;  /* 0x0000368000007945 */ /* 0x000fe60003800200 */
[----:B------:R-:W-:Y:S01]  /*1730*/  LEA.HI R90, R37, R90, RZ, 0x2 ;  /* 0x0000005a255a7211 */ /* 0x000fe200078f10ff */
[----:B------:R0:W5:Y:S03]  /*1740*/  LDG.E R38, desc[UR8][R96.64] ;  /* 0x0000000860267981 */ /* 0x000166000c1e1900 */
[----:B--2---:R-:W-:Y:S01]  /*1750*/  LEA.HI.SX32 R98, R90, R91, 0x1e ;  /* 0x0000005b5a627211 */ /* 0x004fe200078ff2ff */
[----:B0-----:R-:W-:Y:S01]  /*1760*/  HFMA2 R97, -RZ, RZ, 0, 0 ;  /* 0x00000000ff617431 */ /* 0x001fe200000001ff */
[----:B---3--:R-:W-:-:S13]  /*1770*/  ISETP.GE.AND P3, PT, R89, 0x1, PT ;  /* 0x000000015900780c */ /* 0x008fda0003f66270 */
[----:B------:R-:W-:-:S04]  /*1780*/  @P3 VIADD R36, R89, 0xffffffff ;  /* 0xffffffff59243836 */ /* 0x000fc80000000000 */
[----:B------:R-:W-:-:S05]  /*1790*/  @P3 IMAD R93, R36, R39, RZ ;  /* 0x00000027245d3224 */ /* 0x000fca00078e02ff */
[----:B------:R-:W-:-:S04]  /*17a0*/  @P3 SHF.R.S32.HI R36, RZ, 0x1f, R93 ;  /* 0x0000001fff243819 */ /* 0x000fc8000001145d */
        /* <DEDUP_REMOVED lines=9> */
.L_x_18044:
[----:B------:R-:W-:Y:S05]  /*1840*/  BRA.U !UP0, `(.L_x_18045) ;  /* 0x0000001908907547 */ /* 0x000fea000b800000 */
[----:B------:R-:W0:Y:S02]  /*1850*/  LDC.64 R8, c[0x0][0x3a0] ;  /* 0x0000e800ff087b82 */ /* 0x000e240000000a00 */
[----:B0-----:R-:W-:-:S06]  /*1860*/  IMAD.WIDE.U32 R8, R98, 0x10, R8 ;  /* 0x0000001062087825 */ /* 0x001fcc00078e0008 */
[----:B------:R-:W2:Y:S01]  /*1870*/  LDG.E.128 R8, desc[UR8][R8.64] ;  /* 0x0000000808087981 */ /* 0x000ea2000c1e1d00 */
[----:B------:R-:W-:-:S13]  /*1880*/  ISETP.GT.AND P1, PT, R89, RZ, PT ;  /* 0x000000ff5900720c */ /* 0x000fda0003f24270 */
[----:B------:R-:W-:Y:S02]  /*1890*/  @!P1 IMAD.MOV.U32 R14, RZ, RZ, R58 ;  /* 0x000000ffff0e9224 */ /* 0x000fe400078e003a */
[----:B------:R-:W-:Y:S01]  /*18a0*/  @!P1 IMAD.MOV.U32 R36, RZ, RZ, R70 ;  /* 0x000000ffff249224 */ /* 0x000fe200078e0046 */
[----:B--2---:R-:W-:Y:S01]  /*18b0*/  @!P1 MOV R12, R8 ;  /* 0x00000008000c9202 */ /* 0x004fe20000000f00 */
        /* <DEDUP_REMOVED lines=17> */
.L_x_18049:
        /* <DEDUP_REMOVED lines=13> */
.L_x_18051:
[----:B------:R-:W-:Y:S05]  /*1aa0*/  BSYNC.RECONVERGENT B2 ;  /* 0x0000000000027941 */ /* 0x000fea0003800200 */
.L_x_18050:
[----:B------:R-:W-:Y:S01]  /*1ab0*/  IMAD.WIDE.U32 R12, R53, -0x326172a9, RZ ;  /* 0xcd9e8d57350c7825 */ /* 0x000fe200078e00ff */
[----:B------:R-:W-:Y:S02]  /*1ac0*/  LOP3.LUT R14, R59, R55, R49, 0x96, !PT ;  /* 0x000000373b0e7212 */ /* 0x000fe400078e9631 */
[----:B------:R-:W-:Y:S01]  /*1ad0*/  IADD3 R36, PT, PT, R49, -0x4498517b, RZ ;  /* 0xbb67ae8531247810 */ /* 0x000fe20007ffe0ff */
[----:B------:R-:W-:Y:S01]  /*1ae0*/  VIADD R102, R48, 0x3c6ef372 ;  /* 0x3c6ef37230667836 */ /* 0x000fe20000000000 */
        /* <DEDUP_REMOVED lines=44> */
[----:B------:R-:W-:Y:S02]  /*1db0*/  VIADD R37, R49, 0xdb3d7428 ;  /* 0xdb3d742831257836 */ /* 0x000fe40000000000 */
[----:B------:R-:W-:-:S03]  /*1dc0*/  IMAD.WIDE.U32 R100, R100, -0x326172a9, RZ ;  /* 0xcd9e8d5764647825 */ /* 0x000fc600078e00ff */
[----:B------:R-:W-:Y:S01]  /*1dd0*/  LOP3.LUT R14, R37, R14, R13, 0x96, !PT ;  /* 0x0000000e250e7212 */ /* 0x000fe200078e960d */
[----:B------:R-:W-:-:S05]  /*1de0*/  VIADD R15, R48, 0xf1bbcdc8 ;  /* 0xf1bbcdc8300f7836 */ /* 0x000fca0000000000 */
        /* <DEDUP_REMOVED lines=8> */
.L_x_18048:
[----:B------:R-:W-:Y:S05]  /*1e70*/  BSYNC.RECONVERGENT B1 ;  /* 0x0000000000017941 */ /* 0x000fea0003800200 */
.L_x_18047:
[----:B------:R-:W-:Y:S01]  /*1e80*/  I2FP.F32.U32 R13, R12 ;  /* 0x0000000c000d7245 */ /* 0x000fe20000201000 */
[----:B------:R-:W-:Y:S02]  /*1e90*/  IMAD.MOV.U32 R12, RZ, RZ, 0x2f800000 ;  /* 0x2f800000ff0c7424 */ /* 0x000fe400078e00ff */
[----:B-----5:R-:W-:Y:S01]  /*1ea0*/  FMUL.FTZ R37, R4, UR13 ;  /* 0x0000000d04257c20 */ /* 0x020fe20008410000 */
[----:B------:R-:W-:Y:S02]  /*1eb0*/  HADD2.F32 R15, -RZ, R85.H0_H0 ;  /* 0x20000055ff0f7230 */ /* 0x000fe40000004100 */
[----:B------:R-:W-:Y:S01]  /*1ec0*/  FFMA.FTZ R12, R13, R12, 1.1641532182693481445e-10 ;  /* 0x2f0000000d0c7423 */ /* 0x000fe2000001000c */
[----:B------:R-:W-:-:S04]  /*1ed0*/  FMUL.FTZ R37, R37, UR12 ;  /* 0x0000000c25257c20 */ /* 0x000fc80008410000 */
[----:B------:R-:W-:-:S04]  /*1ee0*/  FSETP.GTU.FTZ.AND P2, PT, R12, UR7, PT ;  /* 0x000000070c007c0b */ /* 0x000fc8000bf5c000 */
[----:B------:R-:W-:Y:S02]  /*1ef0*/  FSEL R37, R37, RZ, !P2 ;  /* 0x000000ff25257208 */ /* 0x000fe40005000000 */
[----:B------:R-:W-:-:S03]  /*1f00*/  SEL R13, RZ, 0x1, P2 ;  /* 0x00000001ff0d7807 */ /* 0x000fc60001000000 */
[----:B------:R-:W-:Y:S01]  /*1f10*/  FFMA.FTZ R12, R37, R15, R8 ;  /* 0x0000000f250c7223 */ /* 0x000fe20000010008 */
[----:B------:R-:W-:-:S07]  /*1f20*/  PRMT R69, R13, 0x7610, R69 ;  /* 0x000076100d457816 */ /* 0x000fce0000000045 */
.L_x_18046:
        /* <DEDUP_REMOVED lines=16> */
.L_x_18055:
        /* <DEDUP_REMOVED lines=13> */
.L_x_18057:
[----:B------:R-:W-:Y:S05]  /*2100*/  BSYNC.RECONVERGENT B2 ;  /* 0x0000000000027941 */ /* 0x000fea0003800200 */
.L_x_18056:
        /* <DEDUP_REMOVED lines=38> */
[C---:B------:R-:W-:Y:S01]  /*2370*/  VIADD R102, R48.reuse, 0xb54cda56 ;  /* 0xb54cda5630667836 */ /* 0x040fe20000000000 */
        /* <DEDUP_REMOVED lines=15> */
[----:B------:R-:W-:Y:S01]  /*2470*/  VIADD R54, R48, 0x8ff34781 ;  /* 0x8ff3478130367836 */ /* 0x000fe20000000000 */
[----:B------:R-:W-:Y:S01]  /*2480*/  MOV R68, R106 ;  /* 0x0000006a00447202 */ /* 0x000fe20000000f00 */
[----:B------:R-:W-:-:S03]  /*2490*/  IMAD.WIDE.U32 R102, R13, -0x2daee0ad, RZ ;  /* 0xd2511f530d667825 */ /* 0x000fc600078e00ff */
[----:B------:R-:W-:Y:S01]  /*24a0*/  LOP3.LUT R54, R54, R100, R107, 0x96, !PT ;  /* 0x0000006436367212 */ /* 0x000fe200078e966b */
[----:B------:R-:W-:Y:S01]  /*24b0*/  IMAD.MOV.U32 R13, RZ, RZ, R36 ;  /* 0x000000ffff0d7224 */ /* 0x000fe200078e0024 */
[----:B------:R-:W-:Y:S01]  /*24c0*/  LOP3.LUT R55, R55, R14, R103, 0x96, !PT ;  /* 0x0000000e37377212 */ /* 0x000fe200078e9667 */
[----:B------:R-:W-:-:S07]  /*24d0*/  IMAD.MOV.U32 R36, RZ, RZ, R102 ;  /* 0x000000ffff247224 */ /* 0x000fce00078e0066 */
.L_x_18054:
[----:B------:R-:W-:Y:S05]  /*24e0*/  BSYNC.RECONVERGENT B1 ;  /* 0x0000000000017941 */ /* 0x000fea0003800200 */
.L_x_18053:
        /* <DEDUP_REMOVED lines=11> */
.L_x_18052:
        /* <DEDUP_REMOVED lines=16> */
.L_x_18061:
        /* <DEDUP_REMOVED lines=13> */
.L_x_18063:
[----:B------:R-:W-:Y:S05]  /*2770*/  BSYNC.RECONVERGENT B2 ;  /* 0x0000000000027941 */ /* 0x000fea0003800200 */
.L_x_18062:
[----:B------:R-:W-:Y:S01]  /*2780*/  IMAD.WIDE.U32 R116, R53, -0x326172a9, RZ ;  /* 0xcd9e8d5735747825 */ /* 0x000fe200078e00ff */
[----:B------:R-:W-:-:S03]  /*2790*/  LOP3.LUT R54, R59, R103, R49, 0x96, !PT ;  /* 0x000000673b367212 */ /* 0x000fc600078e9631 */
[----:B------:R-:W-:Y:S01]  /*27a0*/  VIADD R100, R48, 0x9e3779b9 ;  /* 0x9e3779b930647836 */ /* 0x000fe20000000000 */
[----:B------:R-:W-:Y:S01]  /*27b0*/  LOP3.LUT R14, R51, R117, R48, 0x96, !PT ;  /* 0x00000075330e7212 */ /* 0x000fe200078e9630 */
[----:B------:R-:W-:-:S04]  /*27c0*/  IMAD.WIDE.U32 R54, R54, -0x326172a9, RZ ;  /* 0xcd9e8d5736367825 */ /* 0x000fc800078e00ff */
[----:B------:R-:W-:Y:S01]  /*27d0*/  IMAD.WIDE.U32 R106, R14, -0x2daee0ad, RZ ;  /* 0xd2511f530e6a7825 */ /* 0x000fe200078e00ff */
[C---:B------:R-:W-:Y:S02]  /*27e0*/  IADD3 R14, PT, PT, R49.reuse, -0x4498517b, RZ ;  /* 0xbb67ae85310e7810 */ /* 0x040fe40007ffe0ff */
[----:B------:R-:W-:Y:S01]  /*27f0*/  LOP3.LUT R100, R100, R116, R55, 0x96, !PT ;  /* 0x0000007464647212 */ /* 0x000fe200078e9637 */
[C---:B------:R-:W-:Y:S01]  /*2800*/  VIADD R15, R49.reuse, 0xdb3d7428 ;  /* 0xdb3d7428310f7836 */ /* 0x040fe20000000000 */
        /* <DEDUP_REMOVED lines=9> */
[----:B------:R-:W-:-:S03]  /*28a0*/  IADD3 R54, PT, PT, R48, -0x255992d5, RZ ;  /* 0xdaa66d2b30367810 */ /* 0x000fc60007ffe0ff */
[----:B------:R-:W-:Y:S01]  /*28b0*/  IMAD.WIDE.U32 R106, R14, -0x2daee0ad, RZ ;  /* 0xd2511f530e6a7825 */ /* 0x000fe200078e00ff */
[----:B------:R-:W-:-:S03]  /*28c0*/  LOP3.LUT R54, R54, R116, R103, 0x96, !PT ;  /* 0x0000007436367212 */ /* 0x000fc600078e9667 */
[----:B------:R-:W-:Y:S02]  /*28d0*/  VIADD R14, R49, 0x32370b8f ;  /* 0x32370b8f310e7836 */ /* 0x000fe40000000000 */
[----:B------:R-:W-:-:S03]  /*28e0*/  IMAD.WIDE.U32 R54, R54, -0x2daee0ad, RZ ;  /* 0xd2511f5336367825 */ /* 0x000fc600078e00ff */
[----:B------:R-:W-:Y:S01]  /*28f0*/  LOP3.LUT R14, R14, R100, R107, 0x96, !PT ;  /* 0x000000640e0e7212 */ /* 0x000fe200078e966b */
[----:B------:R-:W-:-:S04]  /*2900*/  VIADD R100, R49, 0xed9eba14 ;  /* 0xed9eba1431647836 */ /* 0x000fc80000000000 */
        /* <DEDUP_REMOVED lines=11> */
[----:B------:R-:W-:-:S03]  /*29c0*/  IADD3 R54, PT, PT, R49, 0x646e171e, RZ ;  /* 0x646e171e31367810 */ /* 0x000fc60007ffe0ff */
[----:B------:R-:W-:Y:S01]  /*29d0*/  IMAD.WIDE.U32 R116, R14, -0x326172a9, RZ ;  /* 0xcd9e8d570e747825 */ /* 0x000fe200078e00ff */
[----:B------:R-:W-:-:S03]  /*29e0*/  LOP3.LUT R54, R54, R106, R103, 0x96, !PT ;  /* 0x0000006a36367212 */ /* 0x000fc600078e9667 */
[----:B------:R-:W-:Y:S02]  /*29f0*/  VIADD R14, R48, 0xb54cda56 ;  /* 0xb54cda56300e7836 */ /* 0x000fe40000000000 */
[----:B------:R-:W-:-:S03]  /*2a00*/  IMAD.WIDE.U32 R54, R54, -0x326172a9, RZ ;  /* 0xcd9e8d5736367825 */ /* 0x000fc600078e00ff */
[----:B------:R-:W-:Y:S01]  /*2a10*/  LOP3.LUT R14, R14, R100, R117, 0x96, !PT ;  /* 0x000000640e0e7212 */ /* 0x000fe200078e9675 */
[----:B------:R-:W-:-:S04]  /*2a20*/  VIADD R100, R48, 0x5384540f ;  /* 0x5384540f30647836 */ /* 0x000fc80000000000 */
        /* <DEDUP_REMOVED lines=12> */
[----:B------:R-:W-:-:S03]  /*2af0*/  IADD3 R54, PT, PT, R48, -0x700cb87f, RZ ;  /* 0x8ff3478130367810 */ /* 0x000fc60007ffe0ff */
[----:B------:R-:W-:Y:S01]  /*2b00*/  IMAD.WIDE.U32 R106, R14, -0x2daee0ad, RZ ;  /* 0xd2511f530e6a7825 */ /* 0x000fe200078e00ff */
[----:B------:R-:W-:Y:S02]  /*2b10*/  MOV R14, R36 ;  /* 0x00000024000e7202 */ /* 0x000fe40000000f00 */
[----:B------:R-:W-:Y:S01]  /*2b20*/  LOP3.LUT R54, R54, R102, R117, 0x96, !PT ;  /* 0x0000006636367212 */ /* 0x000fe200078e9675 */
[----:B------:R-:W-:Y:S01]  /*2b30*/  IMAD.MOV.U32 R36, RZ, RZ, R106 ;  /* 0x000000ffff247224 */ /* 0x000fe200078e006a */
[----:B------:R-:W-:-:S07]  /*2b40*/  LOP3.LUT R55, R55, R100, R107, 0x96, !PT ;  /* 0x0000006437377212 */ /* 0x000fce00078e966b */
.L_x_18060:
[----:B------:R-:W-:Y:S05]  /*2b50*/  BSYNC.RECONVERGENT B1 ;  /* 0x0000000000017941 */ /* 0x000fea0003800200 */
.L_x_18059:
[----:B------:R-:W-:Y:S01]  /*2b60*/  I2FP.F32.U32 R15, R14 ;  /* 0x0000000e000f7245 */ /* 0x000fe20000201000 */
[----:B------:R-:W-:Y:S02]  /*2b70*/  HFMA2 R14, -RZ, RZ, 0.1171875, 0 ;  /* 0x2f800000ff0e7431 */ /* 0x000fe400000001ff */
[----:B-----5:R-:W-:Y:S01]  /*2b80*/  FMUL.FTZ R95, R6, UR13 ;  /* 0x0000000d065f7c20 */ /* 0x020fe20008410000 */
[----:B------:R-:W-:Y:S02]  /*2b90*/  HADD2.F32 R93, -RZ, R84.H1_H1 ;  /* 0x30000054ff5d7230 */ /* 0x000fe40000004100 */
[----:B------:R-:W-:Y:S01]  /*2ba0*/  FFMA.FTZ R14, R15, R14, 1.1641532182693481445e-10 ;  /* 0x2f0000000f0e7423 */ /* 0x000fe2000001000e */
[----:B------:R-:W-:-:S04]  /*2bb0*/  FMUL.FTZ R95, R95, UR12 ;  /* 0x0000000c5f5f7c20 */ /* 0x000fc80008410000 */
[----:B------:R-:W-:-:S04]  /*2bc0*/  FSETP.GTU.FTZ.AND P2, PT, R14, UR7, PT ;  /* 0x000000070e007c0b */ /* 0x000fc8000bf5c000 */
[----:B------:R-:W-:Y:S02]  /*2bd0*/  FSEL R95, R95, RZ, !P2 ;  /* 0x000000ff5f5f7208 */ /* 0x000fe40005000000 */
[----:B------:R-:W-:-:S03]  /*2be0*/  SEL R15, RZ, 0x1, P2 ;  /* 0x00000001ff0f7807 */ /* 0x000fc60001000000 */
[----:B------:R-:W-:Y:S01]  /*2bf0*/  FFMA.FTZ R14, R95, R93, R10 ;  /* 0x0000005d5f0e7223 */ /* 0x000fe2000001000a */
[----:B------:R-:W-:-:S07]  /*2c00*/  PRMT R72, R15, 0x7610, R72 ;  /* 0x000076100f487816 */ /* 0x000fce0000000048 */
.L_x_18058:
        /* <DEDUP_REMOVED lines=16> */
.L_x_18067:
        /* <DEDUP_REMOVED lines=13> */
.L_x_18069:
[----:B------:R-:W-:Y:S05]  /*2de0*/  BSYNC.RECONVERGENT B2 ;  /* 0x0000000000027941 */ /* 0x000fea0003800200 */
.L_x_18068:
        /* <DEDUP_REMOVED lines=54> */
[----:B------:R-:W-:Y:S02]  /*3150*/  VIADD R54, R48, 0x8ff34781 ;  /* 0x8ff3478130367836 */ /* 0x000fe40000000000 */
[----:B------:R-:W-:Y:S02]  /*3160*/  IMAD.MOV.U32 R68, RZ, RZ, R116 ;  /* 0x000000ffff447224 */ /* 0x000fe400078e0074 */
[----:B------:R-:W-:Y:S01]  /*3170*/  IMAD.WIDE.U32 R106, R15, -0x2daee0ad, RZ ;  /* 0xd2511f530f6a7825 */ /* 0x000fe200078e00ff */
[----:B------:R-:W-:-:S03]  /*3180*/  LOP3.LUT R54, R54, R102, R117, 0x96, !PT ;  /* 0x0000006636367212 */ /* 0x000fc600078e9675 */
[----:B------:R-:W-:Y:S01]  /*3190*/  IMAD.MOV.U32 R15, RZ, RZ, R36 ;  /* 0x000000ffff0f7224 */ /* 0x000fe200078e0024 */
[----:B------:R-:W-:Y:S02]  /*31a0*/  LOP3.LUT R55, R55, R100, R107, 0x96, !PT ;  /* 0x0000006437377212 */ /* 0x000fe400078e966b */
[----:B------:R-:W-:-:S07]  /*31b0*/  MOV R36, R106 ;  /* 0x0000006a00247202 */ /* 0x000fce0000000f00 */
.L_x_18066:
[----:B------:R-:W-:Y:S05]  /*31c0*/  BSYNC.RECONVERGENT B1 ;  /* 0x0000000000017941 */ /* 0x000fea0003800200 */
.L_x_18065:
[----:B------:R-:W-:Y:S01]  /*31d0*/  I2FP.F32.U32 R70, R15 ;  /* 0x0000000f00467245 */ /* 0x000fe20000201000 */
[----:B------:R-:W-:Y:S02]  /*31e0*/  IMAD.MOV.U32 R15, RZ, RZ, 0x2f800000 ;  /* 0x2f800000ff0f7424 */ /* 0x000fe400078e00ff */
[----:B-----5:R-:W-:Y:S02]  /*31f0*/  FMUL.FTZ R90, R7, UR13 ;  /* 0x0000000d075a7c20 */ /* 0x020fe40008410000 */
[----:B------:R-:W-:Y:S02]  /*3200*/  FFMA.FTZ R15, R70, R15, 1.1641532182693481445e-10 ;  /* 0x2f000000460f7423 */ /* 0x000fe4000001000f */
[----:B------:R-:W-:Y:S01]  /*3210*/  FMUL.FTZ R90, R90, UR12 ;  /* 0x0000000c5a5a7c20 */ /* 0x000fe20008410000 */
[----:B------:R-:W-:Y:S02]  /*3220*/  HADD2.F32 R70, -RZ, R83.H1_H1 ;  /* 0x30000053ff467230 */ /* 0x000fe40000004100 */
[----:B------:R-:W-:-:S04]  /*3230*/  FSETP.GTU.FTZ.AND P1, PT, R15, UR7, PT ;  /* 0x000000070f007c0b */ /* 0x000fc8000bf3c000 */
[----:B------:R-:W-:Y:S02]  /*3240*/  FSEL R90, R90, RZ, !P1 ;  /* 0x000000ff5a5a7208 */ /* 0x000fe40004800000 */
[----:B------:R-:W-:-:S03]  /*3250*/  SEL R37, RZ, 0x1, P1 ;  /* 0x00000001ff257807 */ /* 0x000fc60000800000 */
[----:B------:R-:W-:Y:S01]  /*3260*/  FFMA.FTZ R15, R90, R70, R11 ;  /* 0x000000465a0f7223 */ /* 0x000fe2000001000b */
[----:B------:R-:W-:Y:S01]  /*3270*/  PRMT R73, R37, 0x7610, R73 ;  /* 0x0000761025497816 */ /* 0x000fe20000000049 */
[----:B------:R-:W-:Y:S06]  /*3280*/  BRA `(.L_x_18064) ;  /* 0x00000018007c7947 */ /* 0x000fec0003800000 */
.L_x_18045:
        /* <DEDUP_REMOVED lines=20> */
.L_x_18073:
        /* <DEDUP_REMOVED lines=13> */
.L_x_18075:
[----:B------:R-:W-:Y:S05]  /*34a0*/  BSYNC.RECONVERGENT B2 ;  /* 0x0000000000027941 */ /* 0x000fea0003800200 */
.L_x_18074:
        /* <DEDUP_REMOVED lines=10> */
[C---:B------:R-:W-:Y:S01]  /*3550*/  IADD3 R15, PT, PT, R49.reuse, 0x76cf5d0a, RZ ;  /* 0x76cf5d0a310f7810 */ /* 0x040fe20007ffe0ff */
        /* <DEDUP_REMOVED lines=49> */
.L_x_18072:
[----:B------:R-:W-:Y:S05]  /*3870*/  BSYNC.RECONVERGENT B1 ;  /* 0x0000000000017941 */ /* 0x000fea0003800200 */
.L_x_18071:
[----:B------:R-:W-:Y:S01]  /*3880*/  I2FP.F32.U32 R13, R12 ;  /* 0x0000000c000d7245 */ /* 0x000fe20000201000 */
[----:B------:R-:W-:Y:S02]  /*3890*/  IMAD.MOV.U32 R12, RZ, RZ, 0x2f800000 ;  /* 0x2f800000ff0c7424 */ /* 0x000fe400078e00ff */
[----:B-----5:R-:W-:Y:S02]  /*38a0*/  FMUL.FTZ R15, R4, UR13 ;  /* 0x0000000d040f7c20 */ /* 0x020fe40008410000 */
[----:B------:R-:W-:Y:S02]  /*38b0*/  FFMA.FTZ R12, R13, R12, 1.1641532182693481445e-10 ;  /* 0x2f0000000d0c7423 */ /* 0x000fe4000001000c */
[----:B------:R-:W-:-:S03]  /*38c0*/  FMUL.FTZ R15, R15, UR12 ;  /* 0x0000000c0f0f7c20 */ /* 0x000fc60008410000 */
[----:B------:R-:W-:Y:S01]  /*38d0*/  FSETP.GTU.FTZ.AND P1, PT, R12, UR7, PT ;  /* 0x000000070c007c0b */ /* 0x000fe2000bf3c000 */
[----:B------:R-:W-:-:S03]  /*38e0*/  HADD2.F32 R12, -RZ, R85.H0_H0 ;  /* 0x20000055ff0c7230 */ /* 0x000fc60000004100 */
[----:B------:R-:W-:Y:S02]  /*38f0*/  FSEL R15, R15, RZ, !P1 ;  /* 0x000000ff0f0f7208 */ /* 0x000fe40004800000 */
[----:B------:R-:W-:-:S03]  /*3900*/  SEL R13, RZ, 0x1, P1 ;  /* 0x00000001ff0d7807 */ /* 0x000fc60000800000 */
[----:B------:R-:W-:Y:S01]  /*3910*/  FMUL.FTZ R12, R15, R12 ;  /* 0x0000000c0f0c7220 */ /* 0x000fe20000410000 */
[----:B------:R-:W-:-:S07]  /*3920*/  PRMT R69, R13, 0x7610, R69 ;  /* 0x000076100d457816 */ /* 0x000fce0000000045 */
.L_x_18070:
        /* <DEDUP_REMOVED lines=16> */
.L_x_18079:
        /* <DEDUP_REMOVED lines=13> */
.L_x_18081:
[----:B------:R-:W-:Y:S05]  /*3b00*/  BSYNC.RECONVERGENT B2 ;  /* 0x0000000000027941 */ /* 0x000fea0003800200 */
.L_x_18080:
        /* <DEDUP_REMOVED lines=55> */
[----:B------:R-:W-:Y:S02]  /*3e80*/  MOV R13, R36 ;  /* 0x00000024000d7202 */ /* 0x000fe40000000f00 */
[----:B------:R-:W-:Y:S01]  /*3e90*/  LOP3.LUT R54, R54, R100, R107, 0x96, !PT ;  /* 0x0000006436367212 */ /* 0x000fe200078e966b */
[----:B------:R-:W-:Y:S01]  /*3ea0*/  IMAD.MOV.U32 R68, RZ, RZ, R106 ;  /* 0x000000ffff447224 */ /* 0x000fe200078e006a */
[----:B------:R-:W-:Y:S01]  /*3eb0*/  LOP3.LUT R55, R55, R14, R103, 0x96, !PT ;  /* 0x0000000e37377212 */ /* 0x000fe200078e9667 */
[----:B------:R-:W-:Y:S02]  /*3ec0*/  IMAD.MOV.U32 R36, RZ, RZ, R102 ;  /* 0x000000ffff247224 */ /* 0x000fe400078e0066 */
[----:B------:R-:W-:-:S07]  /*3ed0*/  IMAD.MOV.U32 R15, RZ, RZ, RZ ;  /* 0x000000ffff0f7224 */ /* 0x000fce00078e00ff */
.L_x_18078:
[----:B------:R-:W-:Y:S05]  /*3ee0*/  BSYNC.RECONVERGENT B1 ;  /* 0x0000000000017941 */ /* 0x000fea0003800200 */
.L_x_18077:
[----:B------:R-:W-:Y:S01]  /*3ef0*/  I2FP.F32.U32 R14, R13 ;  /* 0x0000000d000e7245 */ /* 0x000fe20000201000 */
[----:B------:R-:W-:Y:S02]  /*3f00*/  HFMA2 R13, -RZ, RZ, 0.1171875, 0 ;  /* 0x2f800000ff0d7431 */ /* 0x000fe400000001ff */
[----:B-----5:R-:W-:-:S03]  /*3f10*/  FMUL.FTZ R58, R5, UR13 ;  /* 0x0000000d053a7c20 */ /* 0x020fc60008410000 */
[----:B------:R-:W-:Y:S01]  /*3f20*/  FFMA.FTZ R13, R14, R13, 1.1641532182693481445e-10 ;  /* 0x2f0000000e0d7423 */ /* 0x000fe2000001000d */
[----:B------:R-:W-:-:S04]  /*3f30*/  FMUL.FTZ R58, R58, UR12 ;  /* 0x0000000c3a3a7c20 */ /* 0x000fc80008410000 */
[----:B------:R-:W-:Y:S01]  /*3f40*/  FSETP.GTU.FTZ.AND P1, PT, R13, UR7, PT ;  /* 0x000000070d007c0b */ /* 0x000fe2000bf3c000 */
[----:B------:R-:W-:-:S03]  /*3f50*/  HADD2.F32 R13, -RZ, R84.H0_H0 ;  /* 0x20000054ff0d7230 */ /* 0x000fc60000004100 */
[----:B------:R-:W-:Y:S02]  /*3f60*/  FSEL R58, R58, RZ, !P1 ;  /* 0x000000ff3a3a7208 */ /* 0x000fe40004800000 */
[----:B------:R-:W-:-:S03]  /*3f70*/  SEL R14, RZ, 0x1, P1 ;  /* 0x00000001ff0e7807 */ /* 0x000fc60000800000 */
[----:B------:R-:W-:Y:S01]  /*3f80*/  FMUL.FTZ R13, R58, R13 ;  /* 0x0000000d3a0d7220 */ /* 0x000fe20000410000 */
[----:B------:R-:W-:-:S07]  /*3f90*/  PRMT R71, R14, 0x7610, R71 ;  /* 0x000076100e477816 */ /* 0x000fce0000000047 */
.L_x_18076:
[----:B------:R-:W-:Y:S02]  /*3fa0*/  IMAD.MOV.U32 R37, RZ, RZ, R15 ;  /* 0x000000ffff257224 */ /* 0x000fe400078e000f */
        /* <DEDUP_REMOVED lines=15> */
.L_x_18085:
        /* <DEDUP_REMOVED lines=13> */
.L_x_18087:
[----:B------:R-:W-:Y:S05]  /*4170*/  BSYNC.RECONVERGENT B2 ;  /* 0x0000000000027941 */ /* 0x000fea0003800200 */
.L_x_18086:
        /* <DEDUP_REMOVED lines=61> */
.L_x_18084:
[----:B------:R-:W-:Y:S05]  /*4550*/  BSYNC.RECONVERGENT B1 ;  /* 0x0000000000017941 */ /* 0x000fea0003800200 */
.L_x_18083:
[----:B------:R-:W-:Y:S01]  /*4560*/  I2FP.F32.U32 R15, R14 ;  /* 0x0000000e000f7245 */ /* 0x000fe20000201000 */
[----:B------:R-:W-:Y:S02]  /*4570*/  IMAD.MOV.U32 R14, RZ, RZ, 0x2f800000 ;  /* 0x2f800000ff0e7424 */ /* 0x000fe400078e00ff */
[----:B-----5:R-:W-:Y:S02]  /*4580*/  FMUL.FTZ R93, R6, UR13 ;  /* 0x0000000d065d7c20 */ /* 0x020fe40008410000 */
[----:B------:R-:W-:Y:S02]  /*4590*/  FFMA.FTZ R14, R15, R14, 1.1641532182693481445e-10 ;  /* 0x2f0000000f0e7423 */ /* 0x000fe4000001000e */
[----:B------:R-:W-:-:S03]  /*45a0*/  FMUL.FTZ R93, R93, UR12 ;  /* 0x0000000c5d5d7c20 */ /* 0x000fc60008410000 */
[----:B------:R-:W-:Y:S01]  /*45b0*/  FSETP.GTU.FTZ.AND P1, PT, R14, UR7, PT ;  /* 0x000000070e007c0b */ /* 0x000fe2000bf3c000 */
[----:B------:R-:W-:-:S03]  /*45c0*/  HADD2.F32 R14, -RZ, R84.H1_H1 ;  /* 0x30000054ff0e7230 */ /* 0x000fc60000004100 */
[----:B------:R-:W-:Y:S02]  /*45d0*/  FSEL R93, R93, RZ, !P1 ;  /* 0x000000ff5d5d7208 */ /* 0x000fe40004800000 */
[----:B------:R-:W-:-:S03]  /*45e0*/  SEL R15, RZ, 0x1, P1 ;  /* 0x00000001ff0f7807 */ /* 0x000fc60000800000 */
[----:B------:R-:W-:Y:S01]  /*45f0*/  FMUL.FTZ R14, R93, R14 ;  /* 0x0000000e5d0e7220 */ /* 0x000fe20000410000 */
[----:B------:R-:W-:-:S07]  /*4600*/  PRMT R72, R15, 0x7610, R72 ;  /* 0x000076100f487816 */ /* 0x000fce0000000048 */
.L_x_18082:
        /* <DEDUP_REMOVED lines=16> */
.L_x_18090:
        /* <DEDUP_REMOVED lines=13> */
.L_x_18092:
[----:B------:R-:W-:Y:S05]  /*47e0*/  BSYNC.RECONVERGENT B2 ;  /* 0x0000000000027941 */ /* 0x000fea0003800200 */
.L_x_18091:
        /* <DEDUP_REMOVED lines=53> */
[----:B------:R-:W-:-:S03]  /*4b40*/  LOP3.LUT R15, R15, R54, R103, 0x96, !PT ;  /* 0x000000360f0f7212 */ /* 0x000fc600078e9667 */
[----:B------:R-:W-:Y:S01]  /*4b50*/  VIADD R54, R48, 0x8ff34781 ;  /* 0x8ff3478130367836 */ /* 0x000fe20000000000 */
[----:B------:R-:W-:Y:S01]  /*4b60*/  MOV R68, R116 ;  /* 0x0000007400447202 */ /* 0x000fe20000000f00 */
[----:B------:R-:W-:-:S03]  /*4b70*/  IMAD.WIDE.U32 R106, R15, -0x2daee0ad, RZ ;  /* 0xd2511f530f6a7825 */ /* 0x000fc600078e00ff */
[----:B------:R-:W-:Y:S01]  /*4b80*/  LOP3.LUT R54, R54, R102, R117, 0x96, !PT ;  /* 0x0000006636367212 */ /* 0x000fe200078e9675 */
[----:B------:R-:W-:Y:S01]  /*4b90*/  IMAD.MOV.U32 R15, RZ, RZ, R36 ;  /* 0x000000ffff0f7224 */ /* 0x000fe200078e0024 */
[----:B------:R-:W-:Y:S01]  /*4ba0*/  LOP3.LUT R55, R55, R100, R107, 0x96, !PT ;  /* 0x0000006437377212 */ /* 0x000fe200078e966b */
[----:B------:R-:W-:-:S07]  /*4bb0*/  IMAD.MOV.U32 R36, RZ, RZ, R106 ;  /* 0x000000ffff247224 */ /* 0x000fce00078e006a */
.L_x_18089:
[----:B------:R-:W-:Y:S05]  /*4bc0*/  BSYNC.RECONVERGENT B1 ;  /* 0x0000000000017941 */ /* 0x000fea0003800200 */
.L_x_18088:
        /* <DEDUP_REMOVED lines=11> */
.L_x_18064:
[----:B------:R-:W0:Y:S01]  /*4c80*/  LDC.64 R100, c[0x0][0x3a8] ;  /* 0x0000ea00ff647b82 */ /* 0x000e220000000a00 */
[----:B------:R-:W-:Y:S02]  /*4c90*/  IMAD.MOV.U32 R70, RZ, RZ, R36 ;  /* 0x000000ffff467224 */ /* 0x000fe400078e0024 */
[----:B0-----:R-:W-:-:S05]  /*4ca0*/  IMAD.WIDE.U32 R100, R98, 0x10, R100 ;  /* 0x0000001062647825 */ /* 0x001fca00078e0064 */
[----:B------:R0:W-:Y:S01]  /*4cb0*/  STG.E.128 desc[UR8][R100.64], R12 ;  /* 0x0000000c64007986 */ /* 0x0001e2000c101d08 */
[----:B------:R-:W-:Y:S05]  /*4cc0*/  @!P3 BRA `(.L_x_18093) ;  /* 0x00000000002cb947 */ /* 0x000fea0003800000 */
[----:B0-----:R-:W0:Y:S01]  /*4cd0*/  LDC.64 R100, c[0x0][0x3b0] ;  /* 0x0000ec00ff647b82 */ /* 0x001e220000000a00 */
[----:B------:R-:W-:Y:S02]  /*4ce0*/  SHF.L.U32 R90, R72, 0x10, RZ ;  /* 0x00000010485a7819 */ /* 0x000fe400000006ff */
[----:B------:R-:W-:Y:S02]  /*4cf0*/  LOP3.LUT R93, R73, 0xffff, RZ, 0xc0, !PT ;  /* 0x0000ffff495d7812 */ /* 0x000fe400078ec0ff */
[----:B------:R-:W-:Y:S02]  /*4d00*/  LOP3.LUT R90, R90, 0xff0000, RZ, 0xc0, !PT ;  /* 0x00ff00005a5a7812 */ /* 0x000fe400078ec0ff */
[----:B------:R-:W-:Y:S02]  /*4d10*/  LOP3.LUT R37, R71, 0xff, RZ, 0xc0, !PT ;  /* 0x000000ff47257812 */ /* 0x000fe400078ec0ff */
[----:B------:R-:W-:Y:S01]  /*4d20*/  LOP3.LUT R36, R69, 0xff, RZ, 0xc0, !PT ;  /* 0x000000ff45247812 */ /* 0x000fe200078ec0ff */
[----:B------:R-:W-:-:S04]  /*4d30*/  IMAD R90, R93, 0x1000000, R90 ;  /* 0x010000005d5a7824 */ /* 0x000fc800078e025a */
[----:B------:R-:W-:-:S05]  /*4d40*/  IMAD R37, R37, 0x100, R90 ;  /* 0x0000010025257824 */ /* 0x000fca00078e025a */
[----:B------:R-:W-:Y:S01]  /*4d50*/  IADD3 R36, PT, PT, R37, R36, RZ ;  /* 0x0000002425247210 */ /* 0x000fe20007ffe0ff */
[----:B0-----:R-:W-:-:S05]  /*4d60*/  IMAD.WIDE.U32 R100, R97, 0x4, R100 ;  /* 0x0000000461647825 */ /* 0x001fca00078e0064 */
[----:B------:R1:W-:Y:S02]  /*4d70*/  STG.E desc[UR8][R100.64], R36 ;  /* 0x0000002464007986 */ /* 0x0003e4000c101908 */
.L_x_18093:
[----:B------:R-:W-:Y:S02]  /*4d80*/  VIADD R98, R98, 0x100 ;  /* 0x0000010062627836 */ /* 0x000fe40000000000 */
[----:B------:R-:W-:-:S07]  /*4d90*/  VIADD R97, R97, 0x100 ;  /* 0x0000010061617836 */ /* 0x000fce0000000000 */
.L_x_18043:
[----:B------:R-:W-:Y:S05]  /*4da0*/  BSYNC.RECONVERGENT B0 ;  /* 0x0000000000007941 */ /* 0x000fea0003800200 */
.L_x_18042:
[----:B------:R-:W-:Y:S01]  /*4db0*/  ISETP.GE.U32.AND P1, PT, R50, 0x200, PT ;  /* 0x000002003200780c */ /* 0x000fe20003f26070 */
[----:B------:R-:W-:Y:S03]  /*4dc0*/  BSSY.RECONVERGENT B0, `(.L_x_18094) ;  /* 0x000035e000007945 */ /* 0x000fe60003800200 */
[----:B------:R-:W-:-:S09]  /*4dd0*/  P2R R96, PR, RZ, 0x2 ;  /* 0x00000002ff607803 */ /* 0x000fd20000000000 */
        /* <DEDUP_REMOVED lines=8> */
[----:B------:R2:W5:Y:S01]  /*4e60*/  @P1 LDG.E.128 R8, desc[UR8][R16.64] ;  /* 0x0000000810081981 */ /* 0x000562000c1e1d00 */
[----:B------:R-:W-:Y:S05]  /*4e70*/  @!P1 BRA `(.L_x_18096) ;  /* 0x0000001800849947 */ /* 0x000fea0003800000 */
[----:B------:R-:W-:Y:S01]  /*4e80*/  ISETP.GT.AND P1, PT, R89, RZ, PT ;  /* 0x000000ff5900720c */ /* 0x000fe20003f24270 */
[----:B-1----:R-:W-:Y:S01]  /*4e90*/  IMAD.MOV.U32 R36, RZ, RZ, R70 ;  /* 0x000000ffff247224 */ /* 0x002fe200078e0046 */
[----:B--2---:R-:W-:Y:S01]  /*4ea0*/  MOV R18, R58 ;  /* 0x0000003a00127202 */ /* 0x004fe20000000f00 */
[----:B-----5:R-:W-:-:S10]  /*4eb0*/  IMAD.MOV.U32 R16, RZ, RZ, R8 ;  /* 0x000000ffff107224 */ /* 0x020fd400078e0008 */
        /* <DEDUP_REMOVED lines=17> */
.L_x_18100:
        /* <DEDUP_REMOVED lines=13> */
.L_x_18102:
[----:B------:R-:W-:Y:S05]  /*50a0*/  BSYNC.RECONVERGENT B2 ;  /* 0x0000000000027941 */ /* 0x000fea0003800200 */
.L_x_18101:
[----:B------:R-:W-:Y:S01]  /*50b0*/  IMAD.WIDE.U32 R16, R53, -0x326172a9, RZ ;  /* 0xcd9e8d5735107825 */ /* 0x000fe200078e00ff */
[----:B------:R-:W-:-:S03]  /*50c0*/  LOP3.LUT R18, R59, R55, R49, 0x96, !PT ;  /* 0x000000373b127212 */ /* 0x000fc600078e9631 */
[----:B------:R-:W-:Y:S01]  /*50d0*/  VIADD R36, R49, 0xbb67ae85 ;  /* 0xbb67ae8531247836 */ /* 0x000fe20000000000 */
[----:B0-----:R-:W-:Y:S01]  /*50e0*/  LOP3.LUT R100, R51, R17, R48, 0x96, !PT ;  /* 0x0000001133647212 */ /* 0x001fe200078e9630 */
        /* <DEDUP_REMOVED lines=56> */
.L_x_18099:
[----:B------:R-:W-:Y:S05]  /*5470*/  BSYNC.RECONVERGENT B1 ;  /* 0x0000000000017941 */ /* 0x000fea0003800200 */
.L_x_18098:
[----:B------:R-:W-:Y:S01]  /*5480*/  I2FP.F32.U32 R17, R16 ;  /* 0x0000001000117245 */ /* 0x000fe20000201000 */
[----:B------:R-:W-:Y:S02]  /*5490*/  IMAD.MOV.U32 R16, RZ, RZ, 0x2f800000 ;  /* 0x2f800000ff107424 */ /* 0x000fe400078e00ff */
[----:B------:R-:W-:Y:S01]  /*54a0*/  FMUL.FTZ R37, R4, UR13 ;  /* 0x0000000d04257c20 */ /* 0x000fe20008410000 */
        /* <DEDUP_REMOVED lines=8> */
.L_x_18097:
        /* <DEDUP_REMOVED lines=16> */
.L_x_18106:
        /* <DEDUP_REMOVED lines=13> */
.L_x_18108:
[----:B------:R-:W-:Y:S05]  /*5700*/  BSYNC.RECONVERGENT B2 ;  /* 0x0000000000027941 */ /* 0x000fea0003800200 */
.L_x_18107:
[----:B------:R-:W-:Y:S01]  /*5710*/  IMAD.WIDE.U32 R106, R53, -0x326172a9, RZ ;  /* 0xcd9e8d57356a7825 */ /* 0x000fe200078e00ff */
[----:B------:R-:W-:-:S03]  /*5720*/  LOP3.LUT R54, R59, R19, R49, 0x96, !PT ;  /* 0x000000133b367212 */ /* 0x000fc600078e9631 */
[----:B0-----:R-:W-:Y:S01]  /*5730*/  VIADD R100, R48, 0x9e3779b9 ;  /* 0x9e3779b930647836 */ /* 0x001fe20000000000 */
        /* <DEDUP_REMOVED lines=56> */
[----:B------:R-:W-:Y:S01]  /*5ac0*/  LOP3.LUT R55, R55, R100, R19, 0x96, !PT ;  /* 0x0000006437377212 */ /* 0x000fe200078e9613 */
[----:B------:R-:W-:-:S07]  /*5ad0*/  IMAD.MOV.U32 R19, RZ, RZ, RZ ;  /* 0x000000ffff137224 */ /* 0x000fce00078e00ff */
.L_x_18105:
[----:B------:R-:W-:Y:S05]  /*5ae0*/  BSYNC.RECONVERGENT B1 ;  /* 0x0000000000017941 */ /* 0x000fea0003800200 */
.L_x_18104:
[----:B------:R-:W-:Y:S01]  /*5af0*/  I2FP.F32.U32 R18, R17 ;  /* 0x0000001100127245 */ /* 0x000fe20000201000 */
[----:B------:R-:W-:Y:S02]  /*5b00*/  HFMA2 R17, -RZ, RZ, 0.1171875, 0 ;  /* 0x2f800000ff117431 */ /* 0x000fe400000001ff */
        /* <DEDUP_REMOVED lines=9> */
.L_x_18103:
        /* <DEDUP_REMOVED lines=16> */
.L_x_18112:
        /* <DEDUP_REMOVED lines=13> */
.L_x_18114:
[----:B------:R-:W-:Y:S05]  /*5d70*/  BSYNC.RECONVERGENT B2 ;  /* 0x0000000000027941 */ /* 0x000fea0003800200 */
.L_x_18113:
[----:B------:R-:W-:Y:S01]  /*5d80*/  IMAD.WIDE.U32 R116, R53, -0x326172a9, RZ ;  /* 0xcd9e8d5735747825 */ /* 0x000fe200078e00ff */
[----:B------:R-:W-:-:S03]  /*5d90*/  LOP3.LUT R54, R59, R103, R49, 0x96, !PT ;  /* 0x000000673b367212 */ /* 0x000fc600078e9631 */
[----:B------:R-:W-:Y:S02]  /*5da0*/  HFMA2 R37, -RZ, RZ, 0, 0 ;  /* 0x00000000ff257431 */ /* 0x000fe400000001ff */
[----:B0-----:R-:W-:Y:S01]  /*5db0*/  VIADD R100, R48, 0x9e3779b9 ;  /* 0x9e3779b930647836 */ /* 0x001fe20000000000 */
        /* <DEDUP_REMOVED lines=40> */
[C---:B------:R-:W-:Y:S02]  /*6040*/  IADD3 R18, PT, PT, R49.reuse, 0x1fd5c5a3, RZ ;  /* 0x1fd5c5a331127810 */ /* 0x040fe40007ffe0ff */
[----:B------:R-:W-:Y:S02]  /*6050*/  LOP3.LUT R100, R100, R116, R55, 0x96, !PT ;  /* 0x0000007464647212 */ /* 0x000fe400078e9637 */
[----:B------:R-:W-:Y:S02]  /*6060*/  LOP3.LUT R18, R18, R102, R107, 0x96, !PT ;  /* 0x0000006612127212 */ /* 0x000fe400078e966b */
[----:B------:R-:W-:Y:S01]  /*6070*/  IADD3 R55, PT, PT, R49, -0x695add53, RZ ;  /* 0x96a522ad31377810 */ /* 0x000fe20007ffe0ff */
        /* <DEDUP_REMOVED lines=12> */
[----:B------:R-:W-:-:S07]  /*6140*/  IMAD.MOV.U32 R36, RZ, RZ, R106 ;  /* 0x000000ffff247224 */ /* 0x000fce00078e006a */
.L_x_18111:
[----:B------:R-:W-:Y:S05]  /*6150*/  BSYNC.RECONVERGENT B1 ;  /* 0x0000000000017941 */ /* 0x000fea0003800200 */
.L_x_18110:
[----:B------:R-:W-:Y:S01]  /*6160*/  I2FP.F32.U32 R19, R18 ;  /* 0x0000001200137245 */ /* 0x000fe20000201000 */
[----:B------:R-:W-:Y:S02]  /*6170*/  IMAD.MOV.U32 R18, RZ, RZ, 0x2f800000 ;  /* 0x2f800000ff127424 */ /* 0x000fe400078e00ff */
[----:B------:R-:W-:Y:S01]  /*6180*/  FMUL.FTZ R95, R6, UR13 ;  /* 0x0000000d065f7c20 */ /* 0x000fe20008410000 */
        /* <DEDUP_REMOVED lines=8> */
.L_x_18109:
        /* <DEDUP_REMOVED lines=16> */
.L_x_18118:
        /* <DEDUP_REMOVED lines=13> */
.L_x_18120:
[----:B------:R-:W-:Y:S05]  /*63e0*/  BSYNC.RECONVERGENT B2 ;  /* 0x0000000000027941 */ /* 0x000fea0003800200 */
.L_x_18119:
        /* <DEDUP_REMOVED lines=45> */
[----:B------:R-:W-:Y:S02]  /*66c0*/  LOP3.LUT R19, R19, R100, R103, 0x96, !PT ;  /* 0x0000006413137212 */ /* 0x000fe400078e9667 */
[----:B------:R-:W-:Y:S01]  /*66d0*/  IADD3 R55, PT, PT, R49, -0x695add53, RZ ;  /* 0x96a522ad31377810 */ /* 0x000fe20007ffe0ff */
[----:B------:R-:W-:-:S04]  /*66e0*/  IMAD.WIDE.U32 R100, R37, -0x2daee0ad, RZ ;  /* 0xd2511f5325647825 */ /* 0x000fc800078e00ff */
[----:B------:R-:W-:Y:S02]  /*66f0*/  VIADD R37, R49, 0xdb3d7428 ;  /* 0xdb3d742831257836 */ /* 0x000fe40000000000 */
[----:B------:R-:W-:Y:S01]  /*6700*/  IMAD.WIDE.U32 R106, R19, -0x326172a9, RZ ;  /* 0xcd9e8d57136a7825 */ /* 0x000fe200078e00ff */
[C---:B------:R-:W-:Y:S02]  /*6710*/  IADD3 R19, PT, PT, R48.reuse, -0xe443238, RZ ;  /* 0xf1bbcdc830137810 */ /* 0x040fe40007ffe0ff */
        /* <DEDUP_REMOVED lines=10> */
.L_x_18117:
[----:B------:R-:W-:Y:S05]  /*67c0*/  BSYNC.RECONVERGENT B1 ;  /* 0x0000000000017941 */ /* 0x000fea0003800200 */
.L_x_18116:
[----:B------:R-:W-:Y:S01]  /*67d0*/  I2FP.F32.U32 R70, R19 ;  /* 0x0000001300467245 */ /* 0x000fe20000201000 */
[----:B------:R-:W-:Y:S02]  /*67e0*/  IMAD.MOV.U32 R19, RZ, RZ, 0x2f800000 ;  /* 0x2f800000ff137424 */ /* 0x000fe400078e00ff */
[----:B------:R-:W-:Y:S02]  /*67f0*/  FMUL.FTZ R90, R7, UR13 ;  /* 0x0000000d075a7c20 */ /* 0x000fe40008410000 */
        /* <DEDUP_REMOVED lines=9> */
.L_x_18096:
[----:B--2---:R-:W-:Y:S01]  /*6890*/  HFMA2 R16, -RZ, RZ, 0, 0 ;  /* 0x00000000ff107431 */ /* 0x004fe200000001ff */
[----:B------:R-:W-:Y:S01]  /*68a0*/  MOV R18, R58 ;  /* 0x0000003a00127202 */ /* 0x000fe20000000f00 */
[----:B-1----:R-:W-:Y:S01]  /*68b0*/  IMAD.MOV.U32 R36, RZ, RZ, R70 ;  /* 0x000000ffff247224 */ /* 0x002fe200078e0046 */
        /* <DEDUP_REMOVED lines=17> */
.L_x_18124:
        /* <DEDUP_REMOVED lines=13> */
.L_x_18126:
[----:B------:R-:W-:Y:S05]  /*6aa0*/  BSYNC.RECONVERGENT B2 ;  /* 0x0000000000027941 */ /* 0x000fea0003800200 */
.L_x_18125:
[----:B------:R-:W-:Y:S01]  /*6ab0*/  IMAD.WIDE.U32 R16, R53, -0x326172a9, RZ ;  /* 0xcd9e8d5735107825 */ /* 0x000fe200078e00ff */
[----:B------:R-:W-:Y:S02]  /*6ac0*/  LOP3.LUT R18, R59, R55, R49, 0x96, !PT ;  /* 0x000000373b127212 */ /* 0x000fe400078e9631 */
[----:B------:R-:W-:Y:S02]  /*6ad0*/  IADD3 R36, PT, PT, R49, -0x4498517b, RZ ;  /* 0xbb67ae8531247810 */ /* 0x000fe40007ffe0ff */
[----:B0-----:R-:W-:Y:S01]  /*6ae0*/  LOP3.LUT R100, R51, R17, R48, 0x96, !PT ;  /* 0x0000001133647212 */ /* 0x001fe200078e9630 */
[----:B------:R-:W-:Y:S01]  /*6af0*/  IMAD.WIDE.U32 R18, R18, -0x326172a9, RZ ;  /* 0xcd9e8d5712127825 */ /* 0x000fe200078e00ff */
[----:B------:R-:W-:-:S03]  /*6b00*/  IADD3 R102, PT, PT, R48, 0x3c6ef372, RZ ;  /* 0x3c6ef37230667810 */ /* 0x000fc60007ffe0ff */
[----:B------:R-:W-:Y:S02]  /*6b10*/  VIADD R17, R48, 0x9e3779b9 ;  /* 0x9e3779b930117836 */ /* 0x000fe40000000000 */
[----:B------:R-:W-:-:S03]  /*6b20*/  IMAD.WIDE.U32 R100, R100, -0x2daee0ad, RZ ;  /* 0xd2511f5364647825 */ /* 0x000fc600078e00ff */
[----:B------:R-:W-:Y:S01]  /*6b30*/  LOP3.LUT R16, R17, R16, R19, 0x96, !PT ;  /* 0x0000001011107212 */ /* 0x000fe200078e9613 */
[C---:B------:R-:W-:Y:S01]  /*6b40*/  VIADD R19, R49.reuse, 0x76cf5d0a ;  /* 0x76cf5d0a31137836 */ /* 0x040fe20000000000 */
        /* <DEDUP_REMOVED lines=50> */
.L_x_18123:
[----:B------:R-:W-:Y:S05]  /*6e70*/  BSYNC.RECONVERGENT B1 ;  /* 0x0000000000017941 */ /* 0x000fea0003800200 */
.L_x_18122:
        /* <DEDUP_REMOVED lines=11> */
.L_x_18121:
        /* <DEDUP_REMOVED lines=16> */
.L_x_18130:
        /* <DEDUP_REMOVED lines=13> */
.L_x_18132:
[----:B------:R-:W-:Y:S05]  /*7100*/  BSYNC.RECONVERGENT B2 ;  /* 0x0000000000027941 */ /* 0x000fea0003800200 */
.L_x_18131:
[----:B------:R-:W-:Y:S01]  /*7110*/  IMAD.WIDE.U32 R106, R53, -0x326172a9, RZ ;  /* 0xcd9e8d57356a7825 */ /* 0x000fe200078e00ff */
[----:B------:R-:W-:Y:S02]  /*7120*/  LOP3.LUT R54, R59, R19, R49, 0x96, !PT ;  /* 0x000000133b367212 */ /* 0x000fe400078e9631 */
[----:B0-----:R-:W-:Y:S02]  /*7130*/  IADD3 R100, PT, PT, R48, -0x61c88647, RZ ;  /* 0x9e3779b930647810 */ /* 0x001fe40007ffe0ff */
[----:B------:R-:W-:Y:S01]  /*7140*/  LOP3.LUT R17, R51, R107, R48, 0x96, !PT ;  /* 0x0000006b33117212 */ /* 0x000fe200078e9630 */
        /* <DEDUP_REMOVED lines=42> */
[C---:B------:R-:W-:Y:S01]  /*73f0*/  VIADD R55, R49.reuse, 0x96a522ad ;  /* 0x96a522ad31377836 */ /* 0x040fe20000000000 */
[----:B------:R-:W-:-:S03]  /*7400*/  IADD3 R18, PT, PT, R49, -0x24c28bd8, RZ ;  /* 0xdb3d742831127810 */ /* 0x000fc60007ffe0ff */
[----:B------:R-:W-:Y:S01]  /*7410*/  IMAD.WIDE.U32 R106, R17, -0x326172a9, RZ ;  /* 0xcd9e8d57116a7825 */ /* 0x000fe200078e00ff */
[----:B------:R-:W-:-:S03]  /*7420*/  LOP3.LUT R18, R18, R102, R101, 0x96, !PT ;  /* 0x0000006612127212 */ /* 0x000fc600078e9665 */
        /* <DEDUP_REMOVED lines=11> */
.L_x_18129:
[----:B------:R-:W-:Y:S05]  /*74e0*/  BSYNC.RECONVERGENT B1 ;  /* 0x0000000000017941 */ /* 0x000fea0003800200 */
.L_x_18128:
        /* <DEDUP_REMOVED lines=11> */
.L_x_18127:
        /* <DEDUP_REMOVED lines=16> */
.L_x_18136:
        /* <DEDUP_REMOVED lines=13> */
.L_x_18138:
[----:B------:R-:W-:Y:S05]  /*7770*/  BSYNC.RECONVERGENT B2 ;  /* 0x0000000000027941 */ /* 0x000fea0003800200 */
.L_x_18137:
[----:B------:R-:W-:Y:S01]  /*7780*/  IMAD.WIDE.U32 R116, R53, -0x326172a9, RZ ;  /* 0xcd9e8d5735747825 */ /* 0x000fe200078e00ff */
[----:B------:R-:W-:Y:S02]  /*7790*/  LOP3.LUT R54, R59, R103, R49, 0x96, !PT ;  /* 0x000000673b367212 */ /* 0x000fe400078e9631 */
[----:B0-----:R-:W-:Y:S01]  /*77a0*/  IADD3 R100, PT, PT, R48, -0x61c88647, RZ ;  /* 0x9e3779b930647810 */ /* 0x001fe20007ffe0ff */
[----:B------:R-:W-:Y:S01]  /*77b0*/  IMAD.MOV.U32 R37, RZ, RZ, RZ ;  /* 0x000000ffff257224 */ /* 0x000fe200078e00ff */
        /* <DEDUP_REMOVED lines=57> */
.L_x_18135:
[----:B------:R-:W-:Y:S05]  /*7b50*/  BSYNC.RECONVERGENT B1 ;  /* 0x0000000000017941 */ /* 0x000fea0003800200 */
.L_x_18134:
[----:B------:R-:W-:Y:S01]  /*7b60*/  I2FP.F32.U32 R19, R18 ;  /* 0x0000001200137245 */ /* 0x000fe20000201000 */
[----:B------:R-:W-:Y:S02]  /*7b70*/  HFMA2 R18, -RZ, RZ, 0.1171875, 0 ;  /* 0x2f800000ff127431 */ /* 0x000fe400000001ff */
[----:B-----5:R-:W-:-:S03]  /*7b80*/  FMUL.FTZ R93, R6, UR13 ;  /* 0x0000000d065d7c20 */ /* 0x020fc60008410000 */
[----:B------:R-:W-:Y:S01]  /*7b90*/  FFMA.FTZ R18, R19, R18, 1.1641532182693481445e-10 ;  /* 0x2f00000013127423 */ /* 0x000fe20000010012 */
[----:B------:R-:W-:-:S04]  /*7ba0*/  FMUL.FTZ R93, R93, UR12 ;  /* 0x0000000c5d5d7c20 */ /* 0x000fc80008410000 */
[----:B------:R-:W-:Y:S01]  /*7bb0*/  FSETP.GTU.FTZ.AND P1, PT, R18, UR7, PT ;  /* 0x0000000712007c0b */ /* 0x000fe2000bf3c000 */
[----:B------:R-:W-:-:S03]  /*7bc0*/  HADD2.F32 R18, -RZ, R82.H1_H1 ;  /* 0x30000052ff127230 */ /* 0x000fc60000004100 */
[----:B------:R-:W-:Y:S02]  /*7bd0*/  FSEL R93, R93, RZ, !P1 ;  /* 0x000000ff5d5d7208 */ /* 0x000fe40004800000 */
[----:B------:R-:W-:-:S03]  /*7be0*/  SEL R19, RZ, 0x1, P1 ;  /* 0x00000001ff137807 */ /* 0x000fc60000800000 */
[----:B------:R-:W-:Y:S01]  /*7bf0*/  FMUL.FTZ R18, R18, R93 ;  /* 0x0000005d12127220 */ /* 0x000fe20000410000 */
[----:B------:R-:W-:-:S07]  /*7c00*/  PRMT R72, R19, 0x7610, R72 ;  /* 0x0000761013487816 */ /* 0x000fce0000000048 */
.L_x_18133:
        /* <DEDUP_REMOVED lines=16> */
.L_x_18141:
        /* <DEDUP_REMOVED lines=13> */
.L_x_18143:
[----:B------:R-:W-:Y:S05]  /*7de0*/  BSYNC.RECONVERGENT B2 ;  /* 0x0000000000027941 */ /* 0x000fea0003800200 */
.L_x_18142:
        /* <DEDUP_REMOVED lines=61> */
.L_x_18140:
[----:B------:R-:W-:Y:S05]  /*81c0*/  BSYNC.RECONVERGENT B1 ;  /* 0x0000000000017941 */ /* 0x000fea0003800200 */
.L_x_18139:
        /* <DEDUP_REMOVED lines=11> */
.L_x_18115:
[----:B0-----:R-:W0:Y:S01]  /*8280*/  LDC.64 R100, c[0x0][0x3a8] ;  /* 0x0000ea00ff647b82 */ /* 0x001e220000000a00 */
        /* <DEDUP_REMOVED lines=10> */
[----:B------:R-:W-:-:S05]  /*8330*/  IMAD R90, R93, 0x1000000, R90 ;  /* 0x010000005d5a7824 */ /* 0x000fca00078e025a */
[----:B------:R-:W-:-:S05]  /*8340*/  LEA R37, R37, R90, 0x8 ;  /* 0x0000005a25257211 */ /* 0x000fca00078e40ff */
[----:B------:R-:W-:Y:S02]  /*8350*/  IMAD.IADD R36, R37, 0x1, R36 ;  /* 0x0000000125247824 */ /* 0x000fe400078e0224 */
[----:B0-----:R-:W-:-:S05]  /*8360*/  IMAD.WIDE.U32 R100, R97, 0x4, R100 ;  /* 0x0000000461647825 */ /* 0x001fca00078e0064 */
[----:B------:R1:W-:Y:S02]  /*8370*/  STG.E desc[UR8][R100.64], R36 ;  /* 0x0000002464007986 */ /* 0x0003e4000c101908 */
.L_x_18144:
[----:B------:R-:W-:Y:S01]  /*8380*/  IADD3 R98, PT, PT, R98, 0x100, RZ ;  /* 0x0000010062627810 */ /* 0x000fe20007ffe0ff */
[----:B------:R-:W-:-:S07]  /*8390*/  VIADD R97, R97, 0x100 ;  /* 0x0000010061617836 */ /* 0x000fce0000000000 */
.L_x_18095:
[----:B------:R-:W-:Y:S05]  /*83a0*/  BSYNC.RECONVERGENT B0 ;  /* 0x0000000000007941 */ /* 0x000fea0003800200 */
.L_x_18094:
        /* <DEDUP_REMOVED lines=34> */
.L_x_18151:
        /* <DEDUP_REMOVED lines=13> */
.L_x_18153:
[----:B------:R-:W-:Y:S05]  /*86a0*/  BSYNC.RECONVERGENT B2 ;  /* 0x0000000000027941 */ /* 0x000fea0003800200 */
.L_x_18152:
[----:B------:R-:W-:Y:S01]  /*86b0*/  IMAD.WIDE.U32 R102, R53, -0x326172a9, RZ ;  /* 0xcd9e8d5735667825 */ /* 0x000fe200078e00ff */
[----:B------:R-:W-:-:S03]  /*86c0*/  LOP3.LUT R36, R59, R55, R49, 0x96, !PT ;  /* 0x000000373b247212 */ /* 0x000fc600078e9631 */
[----:B------:R-:W-:Y:S01]  /*86d0*/  VIADD R22, R48, 0x9e3779b9 ;  /* 0x9e3779b930167836 */ /* 0x000fe20000000000 */
[----:B------:R-:W-:Y:S01]  /*86e0*/  LOP3.LUT R20, R51, R103, R48, 0x96, !PT ;  /* 0x0000006733147212 */ /* 0x000fe200078e9630 */
[----:B------:R-:W-:-:S04]  /*86f0*/  IMAD.WIDE.U32 R36, R36, -0x326172a9, RZ ;  /* 0xcd9e8d5724247825 */ /* 0x000fc800078e00ff */
[----:B0-----:R-:W-:Y:S01]  /*8700*/  IMAD.WIDE.U32 R100, R20, -0x2daee0ad, RZ ;  /* 0xd2511f5314647825 */ /* 0x001fe200078e00ff */
        /* <DEDUP_REMOVED lines=34> */
[----:B------:R-:W-:Y:S01]  /*8930*/  VIADD R22, R48, 0x5384540f ;  /* 0x5384540f30167836 */ /* 0x000fe20000000000 */
[----:B------:R-:W-:Y:S01]  /*8940*/  IADD3 R55, PT, PT, R49, -0x695add53, RZ ;  /* 0x96a522ad31377810 */ /* 0x000fe20007ffe0ff */
        /* <DEDUP_REMOVED lines=13> */
[----:B------:R-:W-:Y:S02]  /*8a20*/  LOP3.LUT R54, R54, R102, R101, 0x96, !PT ;  /* 0x0000006636367212 */ /* 0x000fe400078e9665 */
[----:B------:R-:W-:Y:S01]  /*8a30*/  MOV R20, R70 ;  /* 0x0000004600147202 */ /* 0x000fe20000000f00 */
[----:B------:R-:W-:Y:S01]  /*8a40*/  IMAD.MOV.U32 R68, RZ, RZ, R100 ;  /* 0x000000ffff447224 */ /* 0x000fe200078e0064 */
[----:B------:R-:W-:Y:S01]  /*8a50*/  LOP3.LUT R55, R55, R22, R37, 0x96, !PT ;  /* 0x0000001637377212 */ /* 0x000fe200078e9625 */
[----:B------:R-:W-:-:S07]  /*8a60*/  IMAD.MOV.U32 R22, RZ, RZ, RZ ;  /* 0x000000ffff167224 */ /* 0x000fce00078e00ff */
.L_x_18150:
[----:B------:R-:W-:Y:S05]  /*8a70*/  BSYNC.RECONVERGENT B1 ;  /* 0x0000000000017941 */ /* 0x000fea0003800200 */
.L_x_18149:
        /* <DEDUP_REMOVED lines=11> */
.L_x_18148:
        /* <DEDUP_REMOVED lines=16> */
.L_x_18157:
        /* <DEDUP_REMOVED lines=13> */
.L_x_18159:
[----:B------:R-:W-:Y:S05]  /*8d00*/  BSYNC.RECONVERGENT B2 ;  /* 0x0000000000027941 */ /* 0x000fea0003800200 */
.L_x_18158:
        /* <DEDUP_REMOVED lines=61> */
.L_x_18156:
[----:B------:R-:W-:Y:S05]  /*90e0*/  BSYNC.RECONVERGENT B1 ;  /* 0x0000000000017941 */ /* 0x000fea0003800200 */
.L_x_18155:
        /* <DEDUP_REMOVED lines=11> */
.L_x_18154:
        /* <DEDUP_REMOVED lines=16> */
.L_x_18163:
        /* <DEDUP_REMOVED lines=13> */
.L_x_18165:
[----:B------:R-:W-:Y:S05]  /*9370*/  BSYNC.RECONVERGENT B2 ;  /* 0x0000000000027941 */ /* 0x000fea0003800200 */
.L_x_18164:
        /* <DEDUP_REMOVED lines=61> */
.L_x_18162:
[----:B------:R-:W-:Y:S05]  /*9750*/  BSYNC.RECONVERGENT B1 ;  /* 0x0000000000017941 */ /* 0x000fea0003800200 */
.L_x_18161:
[----:B------:R-:W-:Y:S01]  /*9760*/  I2FP.F32.U32 R23, R22 ;  /* 0x0000001600177245 */ /* 0x000fe20000201000 */
[----:B------:R-:W-:Y:S02]  /*9770*/  HFMA2 R22, -RZ, RZ, 0.1171875, 0 ;  /* 0x2f800000ff167431 */ /* 0x000fe400000001ff */
        /* <DEDUP_REMOVED lines=9> */
.L_x_18160:
        /* <DEDUP_REMOVED lines=16> */
.L_x_18169:
        /* <DEDUP_REMOVED lines=13> */
.L_x_18171:
[----:B------:R-:W-:Y:S05]  /*99e0*/  BSYNC.RECONVERGENT B2 ;  /* 0x0000000000027941 */ /* 0x000fea0003800200 */
.L_x_18170:
        /* <DEDUP_REMOVED lines=61> */
.L_x_18168:
[----:B------:R-:W-:Y:S05]  /*9dc0*/  BSYNC.RECONVERGENT B1 ;  /* 0x0000000000017941 */ /* 0x000fea0003800200 */
.L_x_18167:
[----:B------:R-:W-:Y:S01]  /*9dd0*/  I2FP.F32.U32 R70, R23 ;  /* 0x0000001700467245 */ /* 0x000fe20000201000 */
[----:B------:R-:W-:Y:S02]  /*9de0*/  HFMA2 R23, -RZ, RZ, 0.1171875, 0 ;  /* 0x2f800000ff177431 */ /* 0x000fe400000001ff */
[----:B------:R-:W-:-:S03]  /*9df0*/  FMUL.FTZ R90, R7, UR13 ;  /* 0x0000000d075a7c20 */ /* 0x000fc60008410000 */
[----:B------:R-:W-:Y:S01]  /*9e00*/  FFMA.FTZ R23, R70, R23, 1.1641532182693481445e-10 ;  /* 0x2f00000046177423 */ /* 0x000fe20000010017 */
[----:B------:R-:W-:Y:S01]  /*9e10*/  FMUL.FTZ R90, R90, UR12 ;  /* 0x0000000c5a5a7c20 */ /* 0x000fe20008410000 */
[----:B------:R-:W-:-:S03]  /*9e20*/  HADD2.F32 R70, -RZ, R79.H1_H1 ;  /* 0x3000004fff467230 */ /* 0x000fc60000004100 */
[----:B------:R-:W-:-:S04]  /*9e30*/  FSETP.GTU.FTZ.AND P1, PT, R23, UR7, PT ;  /* 0x0000000717007c0b */ /* 0x000fc8000bf3c000 */
[----:B------:R-:W-:Y:S02]  /*9e40*/  FSEL R90, R90, RZ, !P1 ;  /* 0x000000ff5a5a7208 */ /* 0x000fe40004800000 */
[----:B------:R-:W-:-:S03]  /*9e50*/  SEL R37, RZ, 0x1, P1 ;  /* 0x00000001ff257807 */ /* 0x000fc60000800000 */
[----:B------:R-:W-:Y:S01]  /*9e60*/  FFMA.FTZ R23, R90, R70, R11 ;  /* 0x000000465a177223 */ /* 0x000fe2000001000b */
[----:B------:R-:W-:Y:S01]  /*9e70*/  PRMT R73, R37, 0x7610, R73 ;  /* 0x0000761025497816 */ /* 0x000fe20000000049 */
[----:B------:R-:W-:Y:S06]  /*9e80*/  BRA `(.L_x_18166) ;  /* 0x00000018007c7947 */ /* 0x000fec0003800000 */
.L_x_18147:
[----:B--2---:R-:W-:Y:S01]  /*9e90*/  IMAD.MOV.U32 R22, RZ, RZ, R58 ;  /* 0x000000ffff167224 */ /* 0x004fe200078e003a */
[----:B-1----:R-:W-:Y:S01]  /*9ea0*/  MOV R36, R70 ;  /* 0x0000004600247202 */ /* 0x002fe20000000f00 */
        /* <DEDUP_REMOVED lines=18> */
.L_x_18175:
        /* <DEDUP_REMOVED lines=13> */
.L_x_18177:
[----:B------:R-:W-:Y:S05]  /*a0a0*/  BSYNC.RECONVERGENT B2 ;  /* 0x0000000000027941 */ /* 0x000fea0003800200 */
.L_x_18176:
[----:B------:R-:W-:Y:S01]  /*a0b0*/  IMAD.WIDE.U32 R102, R53, -0x326172a9, RZ ;  /* 0xcd9e8d5735667825 */ /* 0x000fe200078e00ff */
[----:B------:R-:W-:Y:S02]  /*a0c0*/  LOP3.LUT R36, R59, R55, R49, 0x96, !PT ;  /* 0x000000373b247212 */ /* 0x000fe400078e9631 */
[----:B------:R-:W-:Y:S02]  /*a0d0*/  IADD3 R22, PT, PT, R48, -0x61c88647, RZ ;  /* 0x9e3779b930167810 */ /* 0x000fe40007ffe0ff */
[----:B------:R-:W-:Y:S01]  /*a0e0*/  LOP3.LUT R20, R51, R103, R48, 0x96, !PT ;  /* 0x0000006733147212 */ /* 0x000fe200078e9630 */
[----:B------:R-:W-:Y:S01]  /*a0f0*/  IMAD.WIDE.U32 R36, R36, -0x326172a9, RZ ;  /* 0xcd9e8d5724247825 */ /* 0x000fe200078e00ff */
[----:B------:R-:W-:-:S03]  /*a100*/  IADD3 R21, PT, PT, R49, -0x24c28bd8, RZ ;  /* 0xdb3d742831157810 */ /* 0x000fc60007ffe0ff */
[----:B0-----:R-:W-:Y:S01]  /*a110*/  IMAD.WIDE.U32 R100, R20, -0x2daee0ad, RZ ;  /* 0xd2511f5314647825 */ /* 0x001fe200078e00ff */
        /* <DEDUP_REMOVED lines=37> */
[----:B------:R-:W-:-:S03]  /*a370*/  LOP3.LUT R22, R22, R102, R37, 0x96, !PT ;  /* 0x0000006616167212 */ /* 0x000fc600078e9625 */
        /* <DEDUP_REMOVED lines=14> */
[----:B------:R-:W-:-:S07]  /*a460*/  HFMA2 R22, -RZ, RZ, 0, 0 ;  /* 0x00000000ff167431 */ /* 0x000fce00000001ff */
.L_x_18174:
[----:B------:R-:W-:Y:S05]  /*a470*/  BSYNC.RECONVERGENT B1 ;  /* 0x0000000000017941 */ /* 0x000fea0003800200 */
.L_x_18173:
        /* <DEDUP_REMOVED lines=11> */
.L_x_18172:
        /* <DEDUP_REMOVED lines=16> */
.L_x_18181:
        /* <DEDUP_REMOVED lines=13> */
.L_x_18183:
[----:B------:R-:W-:Y:S05]  /*a700*/  BSYNC.RECONVERGENT B2 ;  /* 0x0000000000027941 */ /* 0x000fea0003800200 */
.L_x_18182:
        /* <DEDUP_REMOVED lines=61> */
.L_x_18180:
[----:B------:R-:W-:Y:S05]  /*aae0*/  BSYNC.RECONVERGENT B1 ;  /* 0x0000000000017941 */ /* 0x000fea0003800200 */
.L_x_18179:
        /* <DEDUP_REMOVED lines=11> */
.L_x_18178:
        /* <DEDUP_REMOVED lines=16> */
.L_x_18187:
        /* <DEDUP_REMOVED lines=13> */
.L_x_18189:
[----:B------:R-:W-:Y:S05]  /*ad70*/  BSYNC.RECONVERGENT B2 ;  /* 0x0000000000027941 */ /* 0x000fea0003800200 */
.L_x_18188:
        /* <DEDUP_REMOVED lines=61> */
.L_x_18186:
[----:B------:R-:W-:Y:S05]  /*b150*/  BSYNC.RECONVERGENT B1 ;  /* 0x0000000000017941 */ /* 0x000fea0003800200 */
.L_x_18185:
        /* <DEDUP_REMOVED lines=11> */
.L_x_18184:
        /* <DEDUP_REMOVED lines=16> */
.L_x_18192:
        /* <DEDUP_REMOVED lines=13> */
.L_x_18194:
[----:B------:R-:W-:Y:S05]  /*b3e0*/  BSYNC.RECONVERGENT B2 ;  /* 0x0000000000027941 */ /* 0x000fea0003800200 */
.L_x_18193:
        /* <DEDUP_REMOVED lines=61> */
.L_x_18191:
[----:B------:R-:W-:Y:S05]  /*b7c0*/  BSYNC.RECONVERGENT B1 ;  /* 0x0000000000017941 */ /* 0x000fea0003800200 */
.L_x_18190:
        /* <DEDUP_REMOVED lines=11> */
.L_x_18166:
[----:B0-----:R-:W0:Y:S01]  /*b880*/  LDC.64 R100, c[0x0][0x3a8] ;  /* 0x0000ea00ff647b82 */ /* 0x001e220000000a00 */
[----:B------:R-:W-:Y:S01]  /*b890*/  MOV R70, R36 ;  /* 0x0000002400467202 */ /* 0x000fe20000000f00 */
[----:B0-----:R-:W-:-:S05]  /*b8a0*/  IMAD.WIDE.U32 R100, R98, 0x10, R100 ;  /* 0x0000001062647825 */ /* 0x001fca00078e0064 */
[----:B------:R0:W-:Y:S01]  /*b8b0*/  STG.E.128 desc[UR8][R100.64], R20 ;  /* 0x0000001464007986 */ /* 0x0001e2000c101d08 */
[----:B------:R-:W-:Y:S05]  /*b8c0*/  @!P3 BRA `(.L_x_18195) ;  /* 0x00000000002cb947 */ /* 0x000fea0003800000 */
[----:B0-----:R-:W0:Y:S01]  /*b8d0*/  LDC.64 R100, c[0x0][0x3b0] ;  /* 0x0000ec00ff647b82 */ /* 0x001e220000000a00 */
[----:B------:R-:W-:Y:S01]  /*b8e0*/  IMAD.U32 R90, R72, 0x10000, RZ ;  /* 0x00010000485a7824 */ /* 0x000fe200078e00ff */
[----:B------:R-:W-:Y:S02]  /*b8f0*/  LOP3.LUT R93, R73, 0xffff, RZ, 0xc0, !PT ;  /* 0x0000ffff495d7812 */ /* 0x000fe400078ec0ff */
[----:B------:R-:W-:Y:S02]  /*b900*/  LOP3.LUT R37, R71, 0xff, RZ, 0xc0, !PT ;  /* 0x000000ff47257812 */ /* 0x000fe400078ec0ff */
[----:B------:R-:W-:Y:S02]  /*b910*/  LOP3.LUT R90, R90, 0xff0000, RZ, 0xc0, !PT ;  /* 0x00ff00005a5a7812 */ /* 0x000fe400078ec0ff */
[----:B------:R-:W-:Y:S02]  /*b920*/  LOP3.LUT R36, R69, 0xff, RZ, 0xc0, !PT ;  /* 0x000000ff45247812 */ /* 0x000fe400078ec0ff */
[----:B------:R-:W-:-:S05]  /*b930*/  LEA R90, R93, R90, 0x18 ;  /* 0x0000005a5d5a7211 */ /* 0x000fca00078ec0ff */
[----:B------:R-:W-:-:S05]  /*b940*/  IMAD R37, R37, 0x100, R90 ;  /* 0x0000010025257824 */ /* 0x000fca00078e025a */
[----:B------:R-:W-:Y:S01]  /*b950*/  IADD3 R36, PT, PT, R37, R36, RZ ;  /* 0x0000002425247210 */ /* 0x000fe20007ffe0ff */
[----:B0-----:R-:W-:-:S05]  /*b960*/  IMAD.WIDE.U32 R100, R97, 0x4, R100 ;  /* 0x0000000461647825 */ /* 0x001fca00078e0064 */
[----:B------:R1:W-:Y:S02]  /*b970*/  STG.E desc[UR8][R100.64], R36 ;  /* 0x0000002464007986 */ /* 0x0003e4000c101908 */
.L_x_18195:
[----:B------:R-:W-:Y:S01]  /*b980*/  VIADD R98, R98, 0x100 ;  /* 0x0000010062627836 */ /* 0x000fe20000000000 */
[----:B------:R-:W-:-:S07]  /*b990*/  IADD3 R97, PT, PT, R97, 0x100, RZ ;  /* 0x0000010061617810 */ /* 0x000fce0007ffe0ff */
.L_x_18146:
[----:B------:R-:W-:Y:S05]  /*b9a0*/  BSYNC.RECONVERGENT B0 ;  /* 0x0000000000007941 */ /* 0x000fea0003800200 */
.L_x_18145:
        /* <DEDUP_REMOVED lines=14> */
[----:B--2---:R-:W-:Y:S01]  /*ba90*/  IMAD.MOV.U32 R26, RZ, RZ, R58 ;  /* 0x000000ffff1a7224 */ /* 0x004fe200078e003a */
[----:B-1----:R-:W-:Y:S01]  /*baa0*/  MOV R36, R70 ;  /* 0x0000004600247202 */ /* 0x002fe20000000f00 */
[----:B-----5:R-:W-:-:S10]  /*bab0*/  IMAD.MOV.U32 R24, RZ, RZ, R8 ;  /* 0x000000ffff187224 */ /* 0x020fd400078e0008 */
[----:B------:R-:W-:Y:S05]  /*bac0*/  @!P1 BRA `(.L_x_18199) ;  /* 0x0000000400989947 */ /* 0x000fea0003800000 */
        /* <DEDUP_REMOVED lines=16> */
.L_x_18202:
        /* <DEDUP_REMOVED lines=13> */
.L_x_18204:
[----:B------:R-:W-:Y:S05]  /*bca0*/  BSYNC.RECONVERGENT B2 ;  /* 0x0000000000027941 */ /* 0x000fea0003800200 */
.L_x_18203:
        /* <DEDUP_REMOVED lines=60> */
.L_x_18201:
[----:B------:R-:W-:Y:S05]  /*c070*/  BSYNC.RECONVERGENT B1 ;  /* 0x0000000000017941 */ /* 0x000fea0003800200 */
.L_x_18200:
        /* <DEDUP_REMOVED lines=11> */
.L_x_18199:
        /* <DEDUP_REMOVED lines=16> */
.L_x_18208:
        /* <DEDUP_REMOVED lines=13> */
.L_x_18210:
[----:B------:R-:W-:Y:S05]  /*c300*/  BSYNC.RECONVERGENT B2 ;  /* 0x0000000000027941 */ /* 0x000fea0003800200 */
.L_x_18209:
[----:B------:R-:W-:Y:S01]  /*c310*/  IMAD.WIDE.U32 R106, R53, -0x326172a9, RZ ;  /* 0xcd9e8d57356a7825 */ /* 0x000fe200078e00ff */
[----:B------:R-:W-:-:S04]  /*c320*/  LOP3.LUT R26, R59, R101, R49, 0x96, !PT ;  /* 0x000000653b1a7212 */ /* 0x000fc800078e9631 */
        /* <DEDUP_REMOVED lines=59> */
.L_x_18207:
[----:B------:R-:W-:Y:S05]  /*c6e0*/  BSYNC.RECONVERGENT B1 ;  /* 0x0000000000017941 */ /* 0x000fea0003800200 */
.L_x_18206:
        /* <DEDUP_REMOVED lines=11> */
.L_x_18205:
        /* <DEDUP_REMOVED lines=16> */
.L_x_18214:
        /* <DEDUP_REMOVED lines=13> */
.L_x_18216:
[----:B------:R-:W-:Y:S05]  /*c970*/  BSYNC.RECONVERGENT B2 ;  /* 0x0000000000027941 */ /* 0x000fea0003800200 */
.L_x_18215:
        /* <DEDUP_REMOVED lines=61> */
.L_x_18213:
[----:B------:R-:W-:Y:S05]  /*cd50*/  BSYNC.RECONVERGENT B1 ;  /* 0x0000000000017941 */ /* 0x000fea0003800200 */
.L_x_18212:
[----:B------:R-:W-:Y:S01]  /*cd60*/  I2FP.F32.U32 R27, R26 ;  /* 0x0000001a001b7245 */ /* 0x000fe20000201000 */
[----:B------:R-:W-:Y:S02]  /*cd70*/  IMAD.MOV.U32 R26, RZ, RZ, 0x2f800000 ;  /* 0x2f800000ff1a7424 */ /* 0x000fe400078e00ff */
[----:B0-----:R-:W-:Y:S01]  /*cd80*/  FMUL.FTZ R101, R6, UR13 ;  /* 0x0000000d06657c20 */ /* 0x001fe20008410000 */
        /* <DEDUP_REMOVED lines=8> */
.L_x_18211:
        /* <DEDUP_REMOVED lines=16> */
.L_x_18220:
        /* <DEDUP_REMOVED lines=13> */
.L_x_18222:
[----:B------:R-:W-:Y:S05]  /*cfe0*/  BSYNC.RECONVERGENT B2 ;  /* 0x0000000000027941 */ /* 0x000fea0003800200 */
.L_x_18221:
        /* <DEDUP_REMOVED lines=61> */
.L_x_18219:
[----:B------:R-:W-:Y:S05]  /*d3c0*/  BSYNC.RECONVERGENT B1 ;  /* 0x0000000000017941 */ /* 0x000fea0003800200 */
.L_x_18218:
        /* <DEDUP_REMOVED lines=12> */
.L_x_18198:
        /* <DEDUP_REMOVED lines=20> */
.L_x_18226:
        /* <DEDUP_REMOVED lines=13> */
.L_x_18228:
[----:B------:R-:W-:Y:S05]  /*d6a0*/  BSYNC.RECONVERGENT B2 ;  /* 0x0000000000027941 */ /* 0x000fea0003800200 */
.L_x_18227:
        /* <DEDUP_REMOVED lines=60> */
.L_x_18225:
[----:B------:R-:W-:Y:S05]  /*da70*/  BSYNC.RECONVERGENT B1 ;  /* 0x0000000000017941 */ /* 0x000fea0003800200 */
.L_x_18224:
        /* <DEDUP_REMOVED lines=11> */
.L_x_18223:
        /* <DEDUP_REMOVED lines=16> */
.L_x_18232:
        /* <DEDUP_REMOVED lines=13> */
.L_x_18234:
[----:B------:R-:W-:Y:S05]  /*dd00*/  BSYNC.RECONVERGENT B2 ;  /* 0x0000000000027941 */ /* 0x000fea0003800200 */
.L_x_18233:
[----:B------:R-:W-:Y:S01]  /*dd10*/  IMAD.WIDE.U32 R106, R53, -0x326172a9, RZ ;  /* 0xcd9e8d57356a7825 */ /* 0x000fe200078e00ff */
[----:B------:R-:W-:-:S04]  /*dd20*/  LOP3.LUT R26, R59, R101, R49, 0x96, !PT ;  /* 0x000000653b1a7212 */ /* 0x000fc800078e9631 */
        /* <DEDUP_REMOVED lines=59> */
.L_x_18231:
[----:B------:R-:W-:Y:S05]  /*e0e0*/  BSYNC.RECONVERGENT B1 ;  /* 0x0000000000017941 */ /* 0x000fea0003800200 */
.L_x_18230:
        /* <DEDUP_REMOVED lines=11> */
.L_x_18229:
        /* <DEDUP_REMOVED lines=16> */
.L_x_18238:
        /* <DEDUP_REMOVED lines=13> */
.L_x_18240:
[----:B------:R-:W-:Y:S05]  /*e370*/  BSYNC.RECONVERGENT B2 ;  /* 0x0000000000027941 */ /* 0x000fea0003800200 */
.L_x_18239:
        /* <DEDUP_REMOVED lines=61> */
.L_x_18237:
[----:B------:R-:W-:Y:S05]  /*e750*/  BSYNC.RECONVERGENT B1 ;  /* 0x0000000000017941 */ /* 0x000fea0003800200 */
.L_x_18236:
        /* <DEDUP_REMOVED lines=11> */
.L_x_18235:
        /* <DEDUP_REMOVED lines=16> */
.L_x_18243:
        /* <DEDUP_REMOVED lines=13> */
.L_x_18245:
[----:B------:R-:W-:Y:S05]  /*e9e0*/  BSYNC.RECONVERGENT B2 ;  /* 0x0000000000027941 */ /* 0x000fea0003800200 */
.L_x_18244:
        /* <DEDUP_REMOVED lines=61> */
.L_x_18242:
[----:B------:R-:W-:Y:S05]  /*edc0*/  BSYNC.RECONVERGENT B1 ;  /* 0x0000000000017941 */ /* 0x000fea0003800200 */
.L_x_18241:
        /* <DEDUP_REMOVED lines=11> */
.L_x_18217:
        /* <DEDUP_REMOVED lines=16> */
.L_x_18246:
[----:B------:R-:W-:Y:S01]  /*ef80*/  IADD3 R98, PT, PT, R98, 0x100, RZ ;  /* 0x0000010062627810 */ /* 0x000fe20007ffe0ff */
[----:B------:R-:W-:-:S07]  /*ef90*/  VIADD R97, R97, 0x100 ;  /* 0x0000010061617836 */ /* 0x000fce0000000000 */
.L_x_18197:
[----:B------:R-:W-:Y:S05]  /*efa0*/  BSYNC.RECONVERGENT B0 ;  /* 0x0000000000007941 */ /* 0x000fea0003800200 */
.L_x_18196:
        /* <DEDUP_REMOVED lines=33> */
.L_x_18253:
        /* <DEDUP_REMOVED lines=13> */
.L_x_18255:
[----:B------:R-:W-:Y:S05]  /*f290*/  BSYNC.RECONVERGENT B2 ;  /* 0x0000000000027941 */ /* 0x000fea0003800200 */
.L_x_18254:
        /* <DEDUP_REMOVED lines=60> */
.L_x_18252:
[----:B------:R-:W-:Y:S05]  /*f660*/  BSYNC.RECONVERGENT B1 ;  /* 0x0000000000017941 */ /* 0x000fea0003800200 */
.L_x_18251:
        /* <DEDUP_REMOVED lines=11> */
.L_x_18250:
        /* <DEDUP_REMOVED lines=16> */
.L_x_18259:
        /* <DEDUP_REMOVED lines=13> */
.L_x_18261:
[----:B------:R-:W-:Y:S05]  /*f8f0*/  BSYNC.RECONVERGENT B2 ;  /* 0x0000000000027941 */ /* 0x000fea0003800200 */
.L_x_18260:
        /* <DEDUP_REMOVED lines=61> */
.L_x_18258:
[----:B------:R-:W-:Y:S05]  /*fcd0*/  BSYNC.RECONVERGENT B1 ;  /* 0x0000000000017941 */ /* 0x000fea0003800200 */
.L_x_18257:
        /* <DEDUP_REMOVED lines=11> */
.L_x_18256:
        /* <DEDUP_REMOVED lines=16> */
.L_x_18265:
        /* <DEDUP_REMOVED lines=13> */
.L_x_18267:
[----:B------:R-:W-:Y:S05]  /*ff60*/  BSYNC.RECONVERGENT B2 ;  /* 0x0000000000027941 */ /* 0x000fea0003800200 */
.L_x_18266:
        /* <DEDUP_REMOVED lines=61> */
.L_x_18264:
[----:B------:R-:W-:Y:S05]  /*10340*/  BSYNC.RECONVERGENT B1 ;  /* 0x0000000000017941 */ /* 0x000fea0003800200 */
.L_x_18263:
[----:B------:R-:W-:Y:S01]  /*10350*/  I2FP.F32.U32 R58, R30 ;  /* 0x0000001e003a7245 */ /* 0x000fe20000201000 */
[----:B------:R-:W-:Y:S02]  /*10360*/  HFMA2 R31, -RZ, RZ, 0.1171875, 0 ;  /* 0x2f800000ff1f7431 */ /* 0x000fe400000001ff */
[----:B------:R-:W-:Y:S01]  /*10370*/  FMUL.FTZ R30, R6, UR13 ;  /* 0x0000000d061e7c20 */ /* 0x000fe20008410000 */
[----:B------:R-:W-:Y:S02]  /*10380*/  HADD2.F32 R99, -RZ, R76.H1_H1 ;  /* 0x3000004cff637230 */ /* 0x000fe40000004100 */
[----:B------:R-:W-:Y:S01]  /*10390*/  FFMA.FTZ R31, R58, R31, 1.1641532182693481445e-10 ;  /* 0x2f0000003a1f7423 */ /* 0x000fe2000001001f */
[----:B------:R-:W-:-:S04]  /*103a0*/  FMUL.FTZ R30, R30, UR12 ;  /* 0x0000000c1e1e7c20 */ /* 0x000fc80008410000 */
[----:B------:R-:W-:-:S04]  /*103b0*/  FSETP.GTU.FTZ.AND P4, PT, R31, UR7, PT ;  /* 0x000000071f007c0b */ /* 0x000fc8000bf9c000 */
[----:B0-----:R-:W-:Y:S02]  /*103c0*/  FSEL R101, R30, RZ, !P4 ;  /* 0x000000ff1e657208 */ /* 0x001fe40006000000 */
[----:B------:R-:W-:-:S03]  /*103d0*/  SEL R31, RZ, 0x1, P4 ;  /* 0x00000001ff1f7807 */ /* 0x000fc60002000000 */
[----:B------:R-:W-:Y:S01]  /*103e0*/  FFMA.FTZ R30, R101, R99, R10 ;  /* 0x00000063651e7223 */ /* 0x000fe2000001000a */
[----:B------:R-:W-:-:S07]  /*103f0*/  PRMT R72, R31, 0x7610, R72 ;  /* 0x000076101f487816 */ /* 0x000fce0000000048 */
.L_x_18262:
        /* <DEDUP_REMOVED lines=16> */
.L_x_18271:
        /* <DEDUP_REMOVED lines=13> */
.L_x_18273:
[----:B------:R-:W-:Y:S05]  /*105d0*/  BSYNC.RECONVERGENT B2 ;  /* 0x0000000000027941 */ /* 0x000fea0003800200 */
.L_x_18272:
        /* <DEDUP_REMOVED lines=61> */
.L_x_18270:
[----:B------:R-:W-:Y:S05]  /*109b0*/  BSYNC.RECONVERGENT B1 ;  /* 0x0000000000017941 */ /* 0x000fea0003800200 */
.L_x_18269:
        /* <DEDUP_REMOVED lines=12> */
.L_x_18249:
        /* <DEDUP_REMOVED lines=20> */
.L_x_18277:
        /* <DEDUP_REMOVED lines=13> */
.L_x_18279:
[----:B------:R-:W-:Y:S05]  /*10c90*/  BSYNC.RECONVERGENT B2 ;  /* 0x0000000000027941 */ /* 0x000fea0003800200 */
.L_x_18278:
        /* <DEDUP_REMOVED lines=60> */
.L_x_18276:
[----:B------:R-:W-:Y:S05]  /*11060*/  BSYNC.RECONVERGENT B1 ;  /* 0x0000000000017941 */ /* 0x000fea0003800200 */
.L_x_18275:
        /* <DEDUP_REMOVED lines=11> */
.L_x_18274:
        /* <DEDUP_REMOVED lines=16> */
.L_x_18283:
        /* <DEDUP_REMOVED lines=13> */
.L_x_18285:
[----:B------:R-:W-:Y:S05]  /*112f0*/  BSYNC.RECONVERGENT B2 ;  /* 0x0000000000027941 */ /* 0x000fea0003800200 */
.L_x_18284:
        /* <DEDUP_REMOVED lines=61> */
.L_x_18282:
[----:B------:R-:W-:Y:S05]  /*116d0*/  BSYNC.RECONVERGENT B1 ;  /* 0x0000000000017941 */ /* 0x000fea0003800200 */
.L_x_18281:
        /* <DEDUP_REMOVED lines=11> */
.L_x_18280:
        /* <DEDUP_REMOVED lines=16> */
.L_x_18289:
        /* <DEDUP_REMOVED lines=13> */
.L_x_18291:
[----:B------:R-:W-:Y:S05]  /*11960*/  BSYNC.RECONVERGENT B2 ;  /* 0x0000000000027941 */ /* 0x000fea0003800200 */
.L_x_18290:
        /* <DEDUP_REMOVED lines=61> */
.L_x_18288:
[----:B------:R-:W-:Y:S05]  /*11d40*/  BSYNC.RECONVERGENT B1 ;  /* 0x0000000000017941 */ /* 0x000fea0003800200 */
.L_x_18287:
        /* <DEDUP_REMOVED lines=11> */
.L_x_18286:
        /* <DEDUP_REMOVED lines=16> */
.L_x_18294:
        /* <DEDUP_REMOVED lines=13> */
.L_x_18296:
[----:B------:R-:W-:Y:S05]  /*11fd0*/  BSYNC.RECONVERGENT B2 ;  /* 0x0000000000027941 */ /* 0x000fea0003800200 */
.L_x_18295:
        /* <DEDUP_REMOVED lines=61> */
.L_x_18293:
[----:B------:R-:W-:Y:S05]  /*123b0*/  BSYNC.RECONVERGENT B1 ;  /* 0x0000000000017941 */ /* 0x000fea0003800200 */
.L_x_18292:
        /* <DEDUP_REMOVED lines=11> */
.L_x_18268:
        /* <DEDUP_REMOVED lines=16> */
.L_x_18297:
[----:B------:R-:W-:Y:S01]  /*12570*/  VIADD R98, R98, 0x100 ;  /* 0x0000010062627836 */ /* 0x000fe20000000000 */
[----:B------:R-:W-:-:S07]  /*12580*/  IADD3 R97, PT, PT, R97, 0x100, RZ ;  /* 0x0000010061617810 */ /* 0x000fce0007ffe0ff */
.L_x_18248:
[----:B------:R-:W-:Y:S05]  /*12590*/  BSYNC.RECONVERGENT B0 ;  /* 0x0000000000007941 */ /* 0x000fea0003800200 */
.L_x_18247:
        /* <DEDUP_REMOVED lines=33> */
.L_x_18304:
        /* <DEDUP_REMOVED lines=13> */
.L_x_18306:
[----:B------:R-:W-:Y:S05]  /*12880*/  BSYNC.RECONVERGENT B2 ;  /* 0x0000000000027941 */ /* 0x000fea0003800200 */
.L_x_18305:
        /* <DEDUP_REMOVED lines=60> */
.L_x_18303:
[----:B------:R-:W-:Y:S05]  /*12c50*/  BSYNC.RECONVERGENT B1 ;  /* 0x0000000000017941 */ /* 0x000fea0003800200 */
.L_x_18302:
        /* <DEDUP_REMOVED lines=11> */
.L_x_18301:
        /* <DEDUP_REMOVED lines=16> */
.L_x_18310:
        /* <DEDUP_REMOVED lines=13> */
.L_x_18312:
[----:B------:R-:W-:Y:S05]  /*12ee0*/  BSYNC.RECONVERGENT B2 ;  /* 0x0000000000027941 */ /* 0x000fea0003800200 */
.L_x_18311:
        /* <DEDUP_REMOVED lines=61> */
.L_x_18309:
[----:B------:R-:W-:Y:S05]  /*132c0*/  BSYNC.RECONVERGENT B1 ;  /* 0x0000000000017941 */ /* 0x000fea0003800200 */
.L_x_18308:
        /* <DEDUP_REMOVED lines=11> */
.L_x_18307:
        /* <DEDUP_REMOVED lines=16> */
.L_x_18316:
        /* <DEDUP_REMOVED lines=13> */
.L_x_18318:
[----:B------:R-:W-:Y:S05]  /*13550*/  BSYNC.RECONVERGENT B2 ;  /* 0x0000000000027941 */ /* 0x000fea0003800200 */
.L_x_18317:
        /* <DEDUP_REMOVED lines=61> */
.L_x_18315:
[----:B------:R-:W-:Y:S05]  /*13930*/  BSYNC.RECONVERGENT B1 ;  /* 0x0000000000017941 */ /* 0x000fea0003800200 */
.L_x_18314:
        /* <DEDUP_REMOVED lines=11> */
.L_x_18313:
        /* <DEDUP_REMOVED lines=20> */
.L_x_18322:
        /* <DEDUP_REMOVED lines=13> */
.L_x_18324:
[----:B------:R-:W-:Y:S05]  /*13c00*/  BSYNC.RECONVERGENT B2 ;  /* 0x0000000000027941 */ /* 0x000fea0003800200 */
.L_x_18323:
        /* <DEDUP_REMOVED lines=60> */
[----:B------:R-:W-:-:S07]  /*13fd0*/  MOV R70, R102 ;  /* 0x0000006600467202 */ /* 0x000fce0000000f00 */
.L_x_18321:
[----:B------:R-:W-:Y:S05]  /*13fe0*/  BSYNC.RECONVERGENT B1 ;  /* 0x0000000000017941 */ /* 0x000fea0003800200 */
.L_x_18320:
[----:B------:R-:W-:Y:S01]  /*13ff0*/  I2FP.F32.U32 R37, R35 ;  /* 0x0000002300257245 */ /* 0x000fe20000201000 */
[----:B------:R-:W-:Y:S02]  /*14000*/  IMAD.MOV.U32 R36, RZ, RZ, 0x2f800000 ;  /* 0x2f800000ff247424 */ /* 0x000fe400078e00ff */
        /* <DEDUP_REMOVED lines=8> */
[----:B------:R-:W-:Y:S01]  /*14090*/  PRMT R73, R36, 0x7610, R73 ;  /* 0x0000761024497816 */ /* 0x000fe20000000049 */
[----:B------:R-:W-:Y:S06]  /*140a0*/  BRA `(.L_x_18319) ;  /* 0x0000001800907947 */ /* 0x000fec0003800000 */
.L_x_18300:
[----:B--2---:R-:W-:Y:S01]  /*140b0*/  HFMA2 R32, -RZ, RZ, 0, 0 ;  /* 0x00000000ff207431 */ /* 0x004fe200000001ff */
        /* <DEDUP_REMOVED lines=19> */
.L_x_18328:
        /* <DEDUP_REMOVED lines=13> */
.L_x_18330:
[----:B------:R-:W-:Y:S05]  /*142c0*/  BSYNC.RECONVERGENT B2 ;  /* 0x0000000000027941 */ /* 0x000fea0003800200 */
.L_x_18329:
[----:B------:R-:W-:Y:S01]  /*142d0*/  IMAD.WIDE.U32 R102, R53, -0x326172a9, RZ ;  /* 0xcd9e8d5735667825 */ /* 0x000fe200078e00ff */
[----:B-1----:R-:W-:-:S03]  /*142e0*/  LOP3.LUT R36, R59, R55, R49, 0x96, !PT ;  /* 0x000000373b247212 */ /* 0x002fc600078e9631 */
        /* <DEDUP_REMOVED lines=59> */
.L_x_18327:
[----:B------:R-:W-:Y:S05]  /*146a0*/  BSYNC.RECONVERGENT B1 ;  /* 0x0000000000017941 */ /* 0x000fea0003800200 */
.L_x_18326:
[----:B-1----:R-:W-:Y:S01]  /*146b0*/  I2FP.F32.U32 R36, R32 ;  /* 0x0000002000247245 */ /* 0x002fe20000201000 */
[----:B------:R-:W-:Y:S02]  /*146c0*/  IMAD.MOV.U32 R33, RZ, RZ, 0x2f800000 ;  /* 0x2f800000ff217424 */ /* 0x000fe400078e00ff */
[----:B-----5:R-:W-:Y:S02]  /*146d0*/  FMUL.FTZ R32, R4, UR13 ;  /* 0x0000000d04207c20 */ /* 0x020fe40008410000 */
[----:B------:R-:W-:Y:S02]  /*146e0*/  FFMA.FTZ R33, R36, R33, 1.1641532182693481445e-10 ;  /* 0x2f00000024217423 */ /* 0x000fe40000010021 */
[----:B------:R-:W-:-:S03]  /*146f0*/  FMUL.FTZ R32, R32, UR12 ;  /* 0x0000000c20207c20 */ /* 0x000fc60008410000 */
[----:B------:R-:W-:-:S04]  /*14700*/  FSETP.GTU.FTZ.AND P4, PT, R33, UR7, PT ;  /* 0x0000000721007c0b */ /* 0x000fc8000bf9c000 */
[----:B------:R-:W-:Y:S01]  /*14710*/  FSEL R35, R32, RZ, !P4 ;  /* 0x000000ff20237208 */ /* 0x000fe20006000000 */
[----:B------:R-:W-:Y:S01]  /*14720*/  HADD2.F32 R32, -RZ, R75.H0_H0 ;  /* 0x2000004bff207230 */ /* 0x000fe20000004100 */
[----:B------:R-:W-:-:S04]  /*14730*/  SEL R33, RZ, 0x1, P4 ;  /* 0x00000001ff217807 */ /* 0x000fc80002000000 */
[----:B------:R-:W-:Y:S01]  /*14740*/  FMUL.FTZ R32, R32, R35 ;  /* 0x0000002320207220 */ /* 0x000fe20000410000 */
[----:B------:R-:W-:-:S07]  /*14750*/  PRMT R69, R33, 0x7610, R69 ;  /* 0x0000761021457816 */ /* 0x000fce0000000045 */
.L_x_18325:
        /* <DEDUP_REMOVED lines=16> */
.L_x_18334:
        /* <DEDUP_REMOVED lines=13> */
.L_x_18336:
[----:B------:R-:W-:Y:S05]  /*14930*/  BSYNC.RECONVERGENT B2 ;  /* 0x0000000000027941 */ /* 0x000fea0003800200 */
.L_x_18335:
[----:B------:R-:W-:Y:S01]  /*14940*/  IMAD.WIDE.U32 R102, R53, -0x326172a9, RZ ;  /* 0xcd9e8d5735667825 */ /* 0x000fe200078e00ff */
[----:B------:R-:W-:-:S03]  /*14950*/  LOP3.LUT R54, R59, R35, R49, 0x96, !PT ;  /* 0x000000233b367212 */ /* 0x000fc600078e9631 */
[----:B-1----:R-:W-:Y:S01]  /*14960*/  VIADD R36, R48, 0x9e3779b9 ;  /* 0x9e3779b930247836 */ /* 0x002fe20000000000 */
[----:B------:R-:W-:Y:S01]  /*14970*/  LOP3.LUT R33, R51, R103, R48, 0x96, !PT ;  /* 0x0000006733217212 */ /* 0x000fe200078e9630 */
[----:B------:R-:W-:-:S04]  /*14980*/  IMAD.WIDE.U32 R54, R54, -0x326172a9, RZ ;  /* 0xcd9e8d5736367825 */ /* 0x000fc800078e00ff */
[----:B0-----:R-:W-:Y:S01]  /*14990*/  IMAD.WIDE.U32 R100, R33, -0x2daee0ad, RZ ;  /* 0xd2511f5321647825 */ /* 0x001fe200078e00ff */
        /* <DEDUP_REMOVED lines=55> */
.L_x_18333:
[----:B------:R-:W-:Y:S05]  /*14d10*/  BSYNC.RECONVERGENT B1 ;  /* 0x0000000000017941 */ /* 0x000fea0003800200 */
.L_x_18332:
[----:B------:R-:W-:Y:S01]  /*14d20*/  I2FP.F32.U32 R37, R33 ;  /* 0x0000002100257245 */ /* 0x000fe20000201000 */
[----:B------:R-:W-:Y:S02]  /*14d30*/  IMAD.MOV.U32 R34, RZ, RZ, 0x2f800000 ;  /* 0x2f800000ff227424 */ /* 0x000fe400078e00ff */
[----:B-----5:R-:W-:Y:S02]  /*14d40*/  FMUL.FTZ R33, R5, UR13 ;  /* 0x0000000d05217c20 */ /* 0x020fe40008410000 */
[----:B------:R-:W-:Y:S02]  /*14d50*/  FFMA.FTZ R34, R37, R34, 1.1641532182693481445e-10 ;  /* 0x2f00000025227423 */ /* 0x000fe40000010022 */
[----:B------:R-:W-:-:S03]  /*14d60*/  FMUL.FTZ R33, R33, UR12 ;  /* 0x0000000c21217c20 */ /* 0x000fc60008410000 */
[----:B------:R-:W-:-:S04]  /*14d70*/  FSETP.GTU.FTZ.AND P4, PT, R34, UR7, PT ;  /* 0x0000000722007c0b */ /* 0x000fc8000bf9c000 */
[----:B-1----:R-:W-:Y:S01]  /*14d80*/  FSEL R36, R33, RZ, !P4 ;  /* 0x000000ff21247208 */ /* 0x002fe20006000000 */
[----:B------:R-:W-:Y:S01]  /*14d90*/  HADD2.F32 R33, -RZ, R74.H0_H0 ;  /* 0x2000004aff217230 */ /* 0x000fe20000004100 */
[----:B------:R-:W-:-:S04]  /*14da0*/  SEL R34, RZ, 0x1, P4 ;  /* 0x00000001ff227807 */ /* 0x000fc80002000000 */
[----:B------:R-:W-:Y:S01]  /*14db0*/  FMUL.FTZ R33, R33, R36 ;  /* 0x0000002421217220 */ /* 0x000fe20000410000 */
[----:B------:R-:W-:-:S07]  /*14dc0*/  PRMT R71, R34, 0x7610, R71 ;  /* 0x0000761022477816 */ /* 0x000fce0000000047 */
.L_x_18331:
[----:B-1----:R-:W-:Y:S01]  /*14dd0*/  MOV R36, R35 ;  /* 0x0000002300247202 */ /* 0x002fe20000000f00 */
        /* <DEDUP_REMOVED lines=15> */
.L_x_18340:
        /* <DEDUP_REMOVED lines=13> */
.L_x_18342:
[----:B------:R-:W-:Y:S05]  /*14fa0*/  BSYNC.RECONVERGENT B2 ;  /* 0x0000000000027941 */ /* 0x000fea0003800200 */
.L_x_18341:
[----:B------:R-:W-:Y:S01]  /*14fb0*/  IMAD.WIDE.U32 R102, R53, -0x326172a9, RZ ;  /* 0xcd9e8d5735667825 */ /* 0x000fe200078e00ff */
[----:B------:R-:W-:-:S04]  /*14fc0*/  LOP3.LUT R35, R59, R37, R49, 0x96, !PT ;  /* 0x000000253b237212 */ /* 0x000fc800078e9631 */
[----:B------:R-:W-:Y:S01]  /*14fd0*/  LOP3.LUT R34, R51, R103, R48, 0x96, !PT ;  /* 0x0000006733227212 */ /* 0x000fe200078e9630 */
[----:B------:R-:W-:-:S04]  /*14fe0*/  IMAD.WIDE.U32 R54, R35, -0x326172a9, RZ ;  /* 0xcd9e8d5723367825 */ /* 0x000fc800078e00ff */
[----:B------:R-:W-:Y:S02]  /*14ff0*/  VIADD R35, R48, 0x9e3779b9 ;  /* 0x9e3779b930237836 */ /* 0x000fe40000000000 */
[----:B0-----:R-:W-:Y:S01]  /*15000*/  IMAD.WIDE.U32 R100, R34, -0x2daee0ad, RZ ;  /* 0xd2511f5322647825 */ /* 0x001fe200078e00ff */
        /* <DEDUP_REMOVED lines=40> */
[----:B------:R-:W-:Y:S02]  /*15290*/  IADD3 R34, PT, PT, R48, -0xe443238, RZ ;  /* 0xf1bbcdc830227810 */ /* 0x000fe40007ffe0ff */
[----:B------:R-:W-:Y:S01]  /*152a0*/  IADD3 R55, PT, PT, R49, -0x695add53, RZ ;  /* 0x96a522ad31377810 */ /* 0x000fe20007ffe0ff */
[----:B------:R-:W-:Y:S01]  /*152b0*/  IMAD.WIDE.U32 R36, R35, -0x2daee0ad, RZ ;  /* 0xd2511f5323247825 */ /* 0x000fe200078e00ff */
[----:B------:R-:W-:-:S03]  /*152c0*/  LOP3.LUT R34, R34, R54, R103, 0x96, !PT ;  /* 0x0000003622227212 */ /* 0x000fc600078e9667 */
[----:B------:R-:W-:Y:S02]  /*152d0*/  VIADD R35, R49, 0xdb3d7428 ;  /* 0xdb3d742831237836 */ /* 0x000fe40000000000 */
[----:B------:R-:W-:-:S03]  /*152e0*/  VIADD R54, R48, 0x8ff34781 ;  /* 0x8ff3478130367836 */ /* 0x000fc60000000000 */
[----:B------:R-:W-:Y:S01]  /*152f0*/  LOP3.LUT R35, R35, R100, R37, 0x96, !PT ;  /* 0x0000006423237212 */ /* 0x000fe200078e9625 */
[----:B------:R-:W-:Y:S01]  /*15300*/  IMAD.WIDE.U32 R100, R34, -0x2daee0ad, RZ ;  /* 0xd2511f5322647825 */ /* 0x000fe200078e00ff */
[----:B------:R-:W-:-:S03]  /*15310*/  MOV R34, R90 ;  /* 0x0000005a00227202 */ /* 0x000fc60000000f00 */
[----:B------:R-:W-:Y:S01]  /*15320*/  IMAD.WIDE.U32 R106, R35, -0x326172a9, RZ ;  /* 0xcd9e8d57236a7825 */ /* 0x000fe200078e00ff */
[----:B------:R-:W-:-:S03]  /*15330*/  LOP3.LUT R55, R55, R36, R101, 0x96, !PT ;  /* 0x0000002437377212 */ /* 0x000fc600078e9665 */
[----:B------:R-:W-:Y:S02]  /*15340*/  HFMA2 R36, -RZ, RZ, 0, 0 ;  /* 0x00000000ff247431 */ /* 0x000fe400000001ff */
[----:B------:R-:W-:Y:S01]  /*15350*/  IMAD.MOV.U32 R68, RZ, RZ, R106 ;  /* 0x000000ffff447224 */ /* 0x000fe200078e006a */
[----:B------:R-:W-:Y:S01]  /*15360*/  LOP3.LUT R54, R54, R102, R107, 0x96, !PT ;  /* 0x0000006636367212 */ /* 0x000fe200078e966b */
[----:B------:R-:W-:-:S07]  /*15370*/  IMAD.MOV.U32 R90, RZ, RZ, R100 ;  /* 0x000000ffff5a7224 */ /* 0x000fce00078e0064 */
.L_x_18339:
[----:B------:R-:W-:Y:S05]  /*15380*/  BSYNC.RECONVERGENT B1 ;  /* 0x0000000000017941 */ /* 0x000fea0003800200 */
.L_x_18338:
[----:B------:R-:W-:Y:S01]  /*15390*/  I2FP.F32.U32 R58, R34 ;  /* 0x00000022003a7245 */ /* 0x000fe20000201000 */
[----:B------:R-:W-:Y:S02]  /*153a0*/  IMAD.MOV.U32 R35, RZ, RZ, 0x2f800000 ;  /* 0x2f800000ff237424 */ /* 0x000fe400078e00ff */
[----:B-----5:R-:W-:Y:S02]  /*153b0*/  FMUL.FTZ R34, R6, UR13 ;  /* 0x0000000d06227c20 */ /* 0x020fe40008410000 */
[----:B------:R-:W-:Y:S02]  /*153c0*/  FFMA.FTZ R35, R58, R35, 1.1641532182693481445e-10 ;  /* 0x2f0000003a237423 */ /* 0x000fe40000010023 */
[----:B------:R-:W-:-:S03]  /*153d0*/  FMUL.FTZ R34, R34, UR12 ;  /* 0x0000000c22227c20 */ /* 0x000fc60008410000 */
[----:B------:R-:W-:-:S04]  /*153e0*/  FSETP.GTU.FTZ.AND P4, PT, R35, UR7, PT ;  /* 0x0000000723007c0b */ /* 0x000fc8000bf9c000 */
[----:B------:R-:W-:Y:S01]  /*153f0*/  FSEL R37, R34, RZ, !P4 ;  /* 0x000000ff22257208 */ /* 0x000fe20006000000 */
[----:B------:R-:W-:Y:S01]  /*15400*/  HADD2.F32 R34, -RZ, R74.H1_H1 ;  /* 0x3000004aff227230 */ /* 0x000fe20000004100 */
[----:B------:R-:W-:-:S04]  /*15410*/  SEL R35, RZ, 0x1, P4 ;  /* 0x00000001ff237807 */ /* 0x000fc80002000000 */
[----:B------:R-:W-:Y:S01]  /*15420*/  FMUL.FTZ R34, R34, R37 ;  /* 0x0000002522227220 */ /* 0x000fe20000410000 */
[----:B------:R-:W-:-:S07]  /*15430*/  PRMT R72, R35, 0x7610, R72 ;  /* 0x0000761023487816 */ /* 0x000fce0000000048 */
.L_x_18337:
        /* <DEDUP_REMOVED lines=20> */
.L_x_18345:
        /* <DEDUP_REMOVED lines=13> */
.L_x_18347:
[----:B------:R-:W-:Y:S05]  /*15650*/  BSYNC.RECONVERGENT B2 ;  /* 0x0000000000027941 */ /* 0x000fea0003800200 */
.L_x_18346:
        /* <DEDUP_REMOVED lines=61> */
.L_x_18344:
[----:B------:R-:W-:Y:S05]  /*15a30*/  BSYNC.RECONVERGENT B1 ;  /* 0x0000000000017941 */ /* 0x000fea0003800200 */
.L_x_18343:
        /* <DEDUP_REMOVED lines=11> */
.L_x_18319:
[----:B------:R-:W1:Y:S02]  /*15af0*/  LDC.64 R36, c[0x0][0x3a8] ;  /* 0x0000ea00ff247b82 */ /* 0x000e640000000a00 */
[----:B-1----:R-:W-:-:S05]  /*15b00*/  IMAD.WIDE.U32 R36, R98, 0x10, R36 ;  /* 0x0000001062247825 */ /* 0x002fca00078e0024 */
[----:B------:R2:W-:Y:S01]  /*15b10*/  STG.E.128 desc[UR8][R36.64], R32 ;  /* 0x0000002024007986 */ /* 0x0005e2000c101d08 */
[----:B------:R-:W-:Y:S05]  /*15b20*/  @!P3 BRA `(.L_x_18299) ;  /* 0x00000000002cb947 */ /* 0x000fea0003800000 */
[----:B------:R-:W1:Y:S01]  /*15b30*/  LDC.64 R98, c[0x0][0x3b0] ;  /* 0x0000ec00ff627b82 */ /* 0x000e620000000a00 */
[----:B------:R-:W-:Y:S02]  /*15b40*/  SHF.L.U32 R90, R72, 0x10, RZ ;  /* 0x00000010485a7819 */ /* 0x000fe400000006ff */
[----:B------:R-:W-:Y:S02]  /*15b50*/  LOP3.LUT R89, R73, 0xffff, RZ, 0xc0, !PT ;  /* 0x0000ffff49597812 */ /* 0x000fe400078ec0ff */
[----:B------:R-:W-:Y:S02]  /*15b60*/  LOP3.LUT R90, R90, 0xff0000, RZ, 0xc0, !PT ;  /* 0x00ff00005a5a7812 */ /* 0x000fe400078ec0ff */
[----:B--2---:R-:W-:Y:S02]  /*15b70*/  LOP3.LUT R37, R71, 0xff, RZ, 0xc0, !PT ;  /* 0x000000ff47257812 */ /* 0x004fe400078ec0ff */
[----:B------:R-:W-:Y:S01]  /*15b80*/  LOP3.LUT R36, R69, 0xff, RZ, 0xc0, !PT ;  /* 0x000000ff45247812 */ /* 0x000fe200078ec0ff */
[----:B------:R-:W-:-:S05]  /*15b90*/  IMAD R90, R89, 0x1000000, R90 ;  /* 0x01000000595a7824 */ /* 0x000fca00078e025a */
[----:B------:R-:W-:-:S05]  /*15ba0*/  LEA R37, R37, R90, 0x8 ;  /* 0x0000005a25257211 */ /* 0x000fca00078e40ff */
[----:B------:R-:W-:Y:S02]  /*15bb0*/  IMAD.IADD R36, R37, 0x1, R36 ;  /* 0x0000000125247824 */ /* 0x000fe400078e0224 */
[----:B-1----:R-:W-:-:S05]  /*15bc0*/  IMAD.WIDE.U32 R98, R97, 0x4, R98 ;  /* 0x0000000461627825 */ /* 0x002fca00078e0062 */
[----:B------:R3:W-:Y:S02]  /*15bd0*/  STG.E desc[UR8][R98.64], R36 ;  /* 0x0000002462007986 */ /* 0x0007e4000c101908 */
.L_x_18299:
[----:B------:R-:W-:Y:S05]  /*15be0*/  BSYNC.RECONVERGENT B0 ;  /* 0x0000000000007941 */ /* 0x000fea0003800200 */
.L_x_18298:
[----:B-123--:R-:W-:Y:S01]  /*15bf0*/  FADD.FTZ R36, RZ, R12 ;  /* 0x0000000cff247221 */ /* 0x00efe20000010000 */
[C---:B------:R-:W-:Y:S01]  /*15c00*/  ISETP.GT.U32.AND P6, PT, R50.reuse, 0x1ff, PT ;  /* 0x000001ff3200780c */ /* 0x040fe20003fc4070 */
[----:B------:R-:W-:Y:S01]  /*15c10*/  BSSY.RECONVERGENT B0, `(.L_x_18348) ;  /* 0x0000072000007945 */ /* 0x000fe20003800200 */
[C---:B------:R-:W-:Y:S01]  /*15c20*/  ISETP.GT.U32.AND P5, PT, R50.reuse, 0x2ff, PT ;  /* 0x000002ff3200780c */ /* 0x040fe20003fa4070 */
[----:B------:R-:W-:Y:S01]  /*15c30*/  FADD.FTZ R37, R13, R36 ;  /* 0x000000240d257221 */ /* 0x000fe20000010000 */
[C---:B------:R-:W-:Y:S02]  /*15c40*/  ISETP.GT.U32.AND P4, PT, R50.reuse, 0x3ff, PT ;  /* 0x000003ff3200780c */ /* 0x040fe40003f84070 */
[----:B------:R-:W-:Y:S01]  /*15c50*/  ISETP.GT.U32.AND P3, PT, R50, 0x4ff, PT ;  /* 0x000004ff3200780c */ /* 0x000fe20003f64070 */
[----:B------:R-:W-:Y:S01]  /*15c60*/  FADD.FTZ R36, R14, R37 ;  /* 0x000000250e247221 */ /* 0x000fe20000010000 */
[----:B------:R-:W-:Y:S02]  /*15c70*/  P2R R89, PR, RZ, 0x2 ;  /* 0x00000002ff597803 */ /* 0x000fe40000000000 */
[----:B------:R-:W-:Y:S01]  /*15c80*/  ISETP.GT.U32.AND P1, PT, R50, 0x5ff, PT ;  /* 0x000005ff3200780c */ /* 0x000fe20003f24070 */
[----:B------:R-:W-:Y:S01]  /*15c90*/  FADD.FTZ R37, R15, R36 ;  /* 0x000000240f257221 */ /* 0x000fe20000010000 */
[----:B0-----:R-:W-:-:S04]  /*15ca0*/  MOV R101, RZ ;  /* 0x000000ff00657202 */ /* 0x001fc80000000f00 */
        /* <DEDUP_REMOVED lines=43> */
[----:B------:R-:W-:Y:S01]  /*15f60*/  FSEL R97, R90, RZ, P0 ;  /* 0x000000ff5a617208 */ /* 0x000fe20000000000 */
[----:B------:R-:W-:-:S04]  /*15f70*/  FADD.FTZ R90, R17, -R36 ;  /* 0x80000024115a7221 */ /* 0x000fc80000010000 */
[----:B------:R-:W-:Y:S01]  /*15f80*/  FFMA.FTZ R37, R98, R98, R97 ;  /* 0x0000006262257223 */ /* 0x000fe20000010061 */
[----:B------:R-:W-:-:S03]  /*15f90*/  FADD.FTZ R98, R20, -R36 ;  /* 0x8000002414627221 */ /* 0x000fc60000010000 */
[----:B------:R-:W-:Y:S01]  /*15fa0*/  FFMA.FTZ R90, R90, R90, R37 ;  /* 0x0000005a5a5a7223 */ /* 0x000fe20000010025 */
[----:B------:R-:W-:-:S03]  /*15fb0*/  FADD.FTZ R37, R19, -R36 ;  /* 0x8000002413257221 */ /* 0x000fc60000010000 */
[----:B------:R-:W-:Y:S01]  /*15fc0*/  FFMA.FTZ R90, R89, R89, R90 ;  /* 0x00000059595a7223 */ /* 0x000fe2000001005a */
[----:B------:R-:W-:-:S03]  /*15fd0*/  FADD.FTZ R89, R22, -R36 ;  /* 0x8000002416597221 */ /* 0x000fc60000010000 */
[----:B------:R-:W-:Y:S01]  /*15fe0*/  @P6 FFMA.FTZ R97, R37, R37, R90 ;  /* 0x0000002525616223 */ /* 0x000fe2000001005a */
[--C-:B------:R-:W-:Y:S01]  /*15ff0*/  FADD.FTZ R90, R21, -R36.reuse ;  /* 0x80000024155a7221 */ /* 0x100fe20000010000 */
[----:B------:R-:W-:Y:S02]  /*16000*/  ISETP.GT.U32.AND P6, PT, R50, 0x5ff, PT ;  /* 0x000005ff3200780c */ /* 0x000fe40003fc4070 */
        /* <DEDUP_REMOVED lines=16> */
[----:B------:R-:W-:Y:S02]  /*16110*/  LOP3.LUT P4, RZ, R91, 0x1f, RZ, 0xc0, !PT ;  /* 0x0000001f5bff7812 */ /* 0x000fe4000788c0ff */
        /* <DEDUP_REMOVED lines=12> */
[----:B------:R-:W-:-:S03]  /*161e0*/  LOP3.LUT R89, R91, 0x1f, RZ, 0xc0, !PT ;  /* 0x0000001f5b597812 */ /* 0x000fc600078ec0ff */
        /* <DEDUP_REMOVED lines=20> */
.L_x_18349:
[----:B------:R-:W-:Y:S05]  /*16330*/  BSYNC.RECONVERGENT B0 ;  /* 0x0000000000007941 */ /* 0x000fea0003800200 */
.L_x_18348:
        /* <DEDUP_REMOVED lines=12> */
.L_x_18351:
[----:B------:R-:W-:Y:S05]  /*16400*/  BSYNC.RECONVERGENT B0 ;  /* 0x0000000000007941 */ /* 0x000fea0003800200 */
.L_x_18350:
[----:B------:R-:W1:Y:S01]  /*16410*/  SHFL.DOWN PT, R104, R101, 0x4, 0x1f ;  /* 0x08801f0065687f89 */ /* 0x000e6200000e0000 */
[----:B------:R-:W-:Y:S02]  /*16420*/  I2FP.F32.S32 R103, R101 ;  /* 0x0000006500677245 */ /* 0x000fe40000201400 */
[----:B------:R-:W-:Y:S01]  /*16430*/  ISETP.NE.AND P4, PT, R91, RZ, PT ;  /* 0x000000ff5b00720c */ /* 0x000fe20003f85270 */
[----:B0-----:R-:W0:Y:S01]  /*16440*/  SHFL.DOWN PT, R102, R36, 0x4, 0x1f ;  /* 0x08801f0024667f89 */ /* 0x001e2200000e0000 */
[----:B------:R-:W-:-:S03]  /*16450*/  ISETP.NE.AND P3, PT, RZ, UR14, PT ;  /* 0x0000000eff007c0c */ /* 0x000fc6000bf65270 */
[----:B------:R-:W2:Y:S01]  /*16460*/  SHFL.DOWN PT, R100, R37, 0x4, 0x1f ;  /* 0x08801f0025647f89 */ /* 0x000ea200000e0000 */
[----:B-1----:R-:W-:Y:S01]  /*16470*/  IMAD.IADD R89, R104, 0x1, R101 ;  /* 0x0000000168597824 */ /* 0x002fe200078e0265 */
[----:B------:R-:W-:-:S04]  /*16480*/  I2FP.F32.S32 R97, R104 ;  /* 0x0000006800617245 */ /* 0x000fc80000201400 */
        /* <DEDUP_REMOVED lines=24> */
[----:B------:R-:W0:Y:S01]  /*16610*/  @!P4 LDC.64 R106, c[0x0][0x3c0] ;  /* 0x0000f000ff6acb82 */ /* 0x000e220000000a00 */
        /* <DEDUP_REMOVED lines=10> */
[----:B0-----:R-:W-:-:S04]  /*166c0*/  @!P4 IMAD.WIDE R106, R52, 0x4, R106 ;  /* 0x00000004346ac825 */ /* 0x001fc800078e026a */
[----:B-1----:R-:W-:Y:S01]  /*166d0*/  FADD.FTZ R98, R102, -R101 ;  /* 0x8000006566627221 */ /* 0x002fe20000010000 */
[----:B------:R-:W-:-:S03]  /*166e0*/  FMUL.FTZ R100, R101, R90 ;  /* 0x0000005a65647220 */ /* 0x000fc60000410000 */
[----:B------:R-:W-:Y:S01]  /*166f0*/  FMUL.FTZ R98, R98, R98 ;  /* 0x0000006262627220 */ /* 0x000fe20000410000 */
[C---:B------:R-:W-:Y:S02]  /*16700*/  FFMA.FTZ R100, R37.reuse, R102, R100 ;  /* 0x0000006625647223 */ /* 0x040fe40000010064 */
[----:B------:R-:W0:Y:S01]  /*16710*/  @!P4 LDC.64 R102, c[0x0][0x3c8] ;  /* 0x0000f200ff66cb82 */ /* 0x000e220000000a00 */
[----:B------:R-:W-:Y:S01]  /*16720*/  FMUL.FTZ R37, R37, R98 ;  /* 0x0000006225257220 */ /* 0x000fe20000410000 */
[----:B--2---:R-:W-:Y:S01]  /*16730*/  FMUL.FTZ R100, R89, R100 ;  /* 0x0000006459647220 */ /* 0x004fe20000410000 */
[----:B---3--:R-:W-:Y:S02]  /*16740*/  FADD.FTZ R98, R36, R97 ;  /* 0x0000006124627221 */ /* 0x008fe40000010000 */
[----:B------:R-:W-:-:S03]  /*16750*/  FMUL.FTZ R37, R37, R90 ;  /* 0x0000005a25257220 */ /* 0x000fc60000410000 */
[----:B------:R-:W1:Y:S01]  /*16760*/  SHFL.IDX PT, R100, R100, RZ, 0x1f ;  /* 0x00001fff64647589 */ /* 0x000e6200000e0000 */
[----:B------:R-:W-:Y:S02]  /*16770*/  FFMA.FTZ R98, R89, R37, R98 ;  /* 0x0000002559627223 */ /* 0x000fe40000010062 */
[----:B------:R-:W2:Y:S03]  /*16780*/  LDC R37, c[0x0][0x448] ;  /* 0x00011200ff257b82 */ /* 0x000ea60000000800 */
[----:B------:R-:W2:Y:S01]  /*16790*/  SHFL.IDX PT, R36, R98, RZ, 0x1f ;  /* 0x00001fff62247589 */ /* 0x000ea200000e0000 */
[----:B0-----:R-:W-:-:S04]  /*167a0*/  @!P4 IMAD.WIDE R102, R52, 0x4, R102 ;  /* 0x000000043466c825 */ /* 0x001fc800078e0266 */
[----:B-1----:R-:W-:Y:S01]  /*167b0*/  FMUL.FTZ R89, R100, R100 ;  /* 0x0000006464597220 */ /* 0x002fe20000410000 */
[----:B------:R0:W-:Y:S04]  /*167c0*/  @!P4 STG.E desc[UR8][R106.64], R100 ;  /* 0x000000646a00c986 */ /* 0x0001e8000c101908 */
[----:B------:R-:W-:Y:S01]  /*167d0*/  FSEL R89, R89, RZ, P3 ;  /* 0x000000ff59597208 */ /* 0x000fe20001800000 */
[----:B--2---:R-:W-:-:S04]  /*167e0*/  FFMA.FTZ R36, R36, UR15, R37 ;  /* 0x0000000f24247c23 */ /* 0x004fc80008010025 */
[----:B------:R-:W-:-:S06]  /*167f0*/  FADD.FTZ R89, R36, R89 ;  /* 0x0000005924597221 */ /* 0x000fcc0000010000 */
[----:B------:R-:W1:Y:S02]  /*16800*/  MUFU.RSQ R89, R89 ;  /* 0x0000005900597308 */ /* 0x000e640000001400 */
        /* <DEDUP_REMOVED lines=15> */
[----:B------:R-:W-:Y:S01]  /*16900*/  FADD.FTZ R106, R15, -R90 ;  /* 0x8000005a0f6a7221 */ /* 0x000fe20000010000 */
[----:B------:R-:W-:Y:S02]  /*16910*/  HADD2.F32 R101, -RZ, R72.H1_H1 ;  /* 0x30000048ff657230 */ /* 0x000fe40000004100 */
[C---:B------:R-:W-:Y:S01]  /*16920*/  FMUL.FTZ R103, R89.reuse, R108 ;  /* 0x0000006c59677220 */ /* 0x040fe20000410000 */
[----:B------:R-:W-:Y:S02]  /*16930*/  HADD2.F32 R36, -RZ, R46.H0_H0 ;  /* 0x2000002eff247230 */ /* 0x000fe40000004100 */
[----:B------:R-:W-:Y:S01]  /*16940*/  FMUL.FTZ R104, R89, R104 ;  /* 0x0000006859687220 */ /* 0x000fe20000410000 */
[----:B------:R-:W-:-:S02]  /*16950*/  HADD2.F32 R102, -RZ, R69.H1_H1 ;  /* 0x30000045ff667230 */ /* 0x000fc40000004100 */
        /* <DEDUP_REMOVED lines=11> */
[----:B0-----:R-:W-:-:S04]  /*16a10*/  IMAD.WIDE.U32 R116, R91, 0x10, R116 ;  /* 0x000000105b747825 */ /* 0x001fc800078e0074 */
[----:B------:R-:W-:Y:S01]  /*16a20*/  VIADD R91, R91, 0x100 ;  /* 0x000001005b5b7836 */ /* 0x000fe20000000000 */
[----:B------:R0:W-:Y:S06]  /*16a30*/  STG.E.128 desc[UR8][R116.64], R36 ;  /* 0x0000002474007986 */ /* 0x0001ec000c101d08 */
.L_x_18354:
[----:B------:R-:W-:Y:S05]  /*16a40*/  BSYNC.RECONVERGENT B0 ;  /* 0x0000000000007941 */ /* 0x000fea0003800200 */
.L_x_18353:
[----:B------:R-:W-:Y:S01]  /*16a50*/  ISETP.NE.AND P0, PT, R96, RZ, PT ;  /* 0x000000ff6000720c */ /* 0x000fe20003f05270 */
[----:B------:R-:W-:-:S12]  /*16a60*/  BSSY.RECONVERGENT B0, `(.L_x_18355) ;  /* 0x000001a000007945 */ /* 0x000fd80003800200 */
        /* <DEDUP_REMOVED lines=25> */
.L_x_18356:
[----:B------:R-:W-:Y:S05]  /*16c00*/  BSYNC.RECONVERGENT B0 ;  /* 0x0000000000007941 */ /* 0x000fea0003800200 */
.L_x_18355:
[----:B------:R-:W-:Y:S01]  /*16c10*/  ISETP.NE.AND P0, PT, R95, RZ, PT ;  /* 0x000000ff5f00720c */ /* 0x000fe20003f05270 */
[----:B------:R-:W-:-:S12]  /*16c20*/  BSSY.RECONVERGENT B0, `(.L_x_18357) ;  /* 0x000001a000007945 */ /* 0x000fd80003800200 */
[----:B------:R-:W-:Y:S05]  /*16c30*/  @!P0 BRA `(.L_x_18358) ;  /* 0x0000000000608947 */ /* 0x000fea0003800000 */
[----:B01----:R-:W0:Y:S01]  /*16c40*/  LDC.64 R116, c[0x0][0x428] ;  /* 0x00010a00ff747b82 */ /* 0x003e220000000a00 */
        /* <DEDUP_REMOVED lines=23> */
.L_x_18358:
[----:B------:R-:W-:Y:S05]  /*16dc0*/  BSYNC.RECONVERGENT B0 ;  /* 0x0000000000007941 */ /* 0x000fea0003800200 */
.L_x_18357:
[----:B------:R-:W-:Y:S01]  /*16dd0*/  ISETP.NE.AND P0, PT, R93, RZ, PT ;  /* 0x000000ff5d00720c */ /* 0x000fe20003f05270 */
[----:B------:R-:W-:-:S12]  /*16de0*/  BSSY.RECONVERGENT B0, `(.L_x_18359) ;  /* 0x000001a000007945 */ /* 0x000fd80003800200 */
[----:B------:R-:W-:Y:S05]  /*16df0*/  @!P0 BRA `(.L_x_18360) ;  /* 0x0000000000608947 */ /* 0x000fea0003800000 */
[----:B012---:R-:W0:Y:S01]  /*16e00*/  LDC.64 R116, c[0x0][0x428] ;  /* 0x00010a00ff747b82 */ /* 0x007e220000000a00 */
        /* <DEDUP_REMOVED lines=23> */
.L_x_18360:
[----:B------:R-:W-:Y:S05]  /*16f80*/  BSYNC.RECONVERGENT B0 ;  /* 0x0000000000007941 */ /* 0x000fea0003800200 */
.L_x_18359:
[----:B------:R-:W-:Y:S04]  /*16f90*/  BSSY.RECONVERGENT B0, `(.L_x_18361) ;  /* 0x000001a000007945 */ /* 0x000fe80003800200 */
[----:B------:R-:W-:Y:S05]  /*16fa0*/  @!P1 BRA `(.L_x_18362) ;  /* 0x0000000000609947 */ /* 0x000fea0003800000 */
[----:B0123--:R-:W0:Y:S01]  /*16fb0*/  LDC.64 R116, c[0x0][0x428] ;  /* 0x00010a00ff747b82 */ /* 0x00fe220000000a00 */
        /* <DEDUP_REMOVED lines=23> */
.L_x_18362:
[----:B------:R-:W-:Y:S05]  /*17130*/  BSYNC.RECONVERGENT B0 ;  /* 0x0000000000007941 */ /* 0x000fea0003800200 */
.L_x_18361:
[----:B------:R-:W-:Y:S04]  /*17140*/  BSSY.RECONVERGENT B0, `(.L_x_18352) ;  /* 0x0000011000007945 */ /* 0x000fe80003800200 */
[----:B------:R-:W-:Y:S05]  /*17150*/  @!P2 BRA `(.L_x_18363) ;  /* 0x00000000003ca947 */ /* 0x000fea0003800000 */
[----:B------:R-:W5:Y:S01]  /*17160*/  LDC.64 R98, c[0x0][0x428] ;  /* 0x00010a00ff627b82 */ /* 0x000f620000000a00 */
[--C-:B------:R-:W-:Y:S01]  /*17170*/  FADD.FTZ R96, R32, -R90.reuse ;  /* 0x8000005a20607221 */ /* 0x100fe20000010000 */
[--C-:B01234-:R-:W-:Y:S01]  /*17180*/  FADD.FTZ R36, R33, -R90.reuse ;  /* 0x8000005a21247221 */ /* 0x11ffe20000010000 */
        /* <DEDUP_REMOVED lines=12> */
.L_x_18363:
[----:B------:R-:W-:Y:S05]  /*17250*/  BSYNC.RECONVERGENT B0 ;  /* 0x0000000000007941 */ /* 0x000fea0003800200 */
.L_x_18352:
[----:B01234-:R-:W0:Y:S01]  /*17260*/  LDC.64 R36, c[0x0][0x380] ;  /* 0x0000e000ff247b82 */ /* 0x01fe220000000a00 */
[----:B------:R-:W-:Y:S01]  /*17270*/  UPLOP3.LUT UP1, UPT, UPT, UPT, UP1, 0x40, 0x4 ;  /* 0x000000000004789c */ /* 0x000fe20003f2e810 */
[----:B0-----:R-:W-:-:S04]  /*17280*/  IADD3 R52, PT, PT, R52, R36, RZ ;  /* 0x0000002434347210 */ /* 0x001fc80007ffe0ff */
[----:B------:R-:W-:-:S13]  /*17290*/  ISETP.GE.AND P0, PT, R52, R37, PT ;  /* 0x000000253400720c */ /* 0x000fda0003f06270 */
[----:B------:R-:W-:Y:S05]  /*172a0*/  @!P0 BRA `(.L_x_18364) ;  /* 0xfffffea000f48947 */ /* 0x000fea000383ffff */
[----:B------:R-:W-:Y:S05]  /*172b0*/  EXIT ;  /* 0x000000000000794d */ /* 0x000fea0003800000 */
.L_x_18365:
        /* <DEDUP_REMOVED lines=12> */
.L_x_21045:


//--------------------- .text._ZN10layer_norm13ln_fwd_kernelINS_13Kernel_traitsI6__halfffffjLj6144ELj1ELj1ELj8ELj16ENS_18Kernel_traits_baseILj6144ES2_ffffjLj256EEEEELb1ELb1ELb1ELb1EEEvNS_9FwdParamsE --------------------------
	.section	.text._ZN10layer_norm13ln_fwd_kernelINS_13Kernel_traitsI6__halfffffjLj6144ELj1ELj1ELj8ELj16ENS_18Kernel_traits_baseILj6144ES2_ffffjLj256EEEEELb1ELb1ELb1ELb1EEEvNS_9FwdParamsE,"ax",@progbits
	.align	128
        .global         _ZN10layer_norm13ln_fwd_kernelINS_13Kernel_traitsI6__halfffffjLj6144ELj1ELj1ELj8ELj16ENS_18Kernel_traits_baseILj6144ES2_ffffjLj256EEEEELb1ELb1ELb1ELb1EEEvNS_9FwdParamsE
        .type           _ZN10layer_norm13ln_fwd_kernelINS_13Kernel_traitsI6__halfffffjLj6144ELj1ELj1ELj8ELj16ENS_18Kernel_traits_baseILj6144ES2_ffffjLj256EEEEELb1ELb1ELb1ELb1EEEvNS_9FwdParamsE,@function
        .size           _ZN10layer_norm13ln_fwd_kernelINS_13Kernel_traitsI6__halfffffjLj6144ELj1ELj1ELj8ELj16ENS_18Kernel_traits_baseILj6144ES2_ffffjLj256EEEEELb1ELb1ELb1ELb1EEEvNS_9FwdParamsE,(.L_x_21046 - _ZN10layer_norm13ln_fwd_kernelINS_13Kernel_traitsI6__halfffffjLj6144ELj1ELj1ELj8ELj16ENS_18Kernel_traits_baseILj6144ES2_ffffjLj256EEEEELb1ELb1ELb1ELb1EEEvNS_9FwdParamsE)
        .other          _ZN10layer_norm13ln_fwd_kernelINS_13Kernel_traitsI6__halfffffjLj6144ELj1ELj1ELj8ELj16ENS_18Kernel_traits_baseILj6144ES2_ffffjLj256EEEEELb1ELb1ELb1ELb1EEEvNS_9FwdParamsE,@"STO_CUDA_ENTRY STV_DEFAULT"
_ZN10layer_norm13ln_fwd_kernelINS_13Kernel_traitsI6__halfffffjLj6144ELj1ELj1ELj8ELj16ENS_18Kernel_traits_baseILj6144ES2_ffffjLj256EEEEELb1ELb1ELb1ELb1EEEvNS_9FwdParamsE:
.text._ZN10layer_norm13ln_fwd_kernelINS_13Kernel_traitsI6__halfffffjLj6144ELj1ELj1ELj8ELj16ENS_18Kernel_traits_baseILj6144ES2_ffffjLj256EEEEELb1ELb1ELb1ELb1EEEvNS_9FwdParamsE:
        /* <DEDUP_REMOVED lines=11> */
[----:B------:R-:W3:Y:S03]  /*00b0*/  @P0 LDC R9, c[0x0][0x460] ;  /* 0x00011800ff090b82 */ /* 0x000ee60000000800 */
[----:B-1----:R-:W3:Y:S01]  /*00c0*/  @P0 LDG.E.64 R6, desc[UR14][R4.64] ;  /* 0x0000000e04060981 */ /* 0x002ee2000c1e1b00 */
[----:B0-----:R-:W-:Y:S01]  /*00d0*/  UISETP.NE.U32.AND UP0, UPT, UR4, URZ, UPT ;  /* 0x000000ff0400728c */ /* 0x001fe2000bf05070 */
[----:B------:R-:W0:Y:S03]  /*00e0*/  S2R R74, SR_TID.X ;  /* 0x00000000004a7919 */ /* 0x000e260000002100 */
[----:B------:R-:W1:Y:S01]  /*00f0*/  S2UR UR7, SR_CTAID.X ;  /* 0x00000000000779c3 */ /* 0x000e620000002500 */
[----:B------:R-:W-:Y:S01]  /*0100*/  UISETP.NE.AND.EX UP0, UPT, UR5, URZ, UPT, UP0 ;  /* 0x000000ff0500728c */ /* 0x000fe2000bf05300 */
[----:B--2---:R-:W-:-:S02]  /*0110*/  @P0 R2UR UR12, R2 ;  /* 0x00000000020c02ca */ /* 0x004fc400000e0000 */
[----:B------:R-:W-:Y:S02]  /*0120*/  @P0 R2UR UR13, R3 ;  /* 0x00000000030d02ca */ /* 0x000fe400000e0000 */
[----:B---3--:R-:W-:-:S04]  /*0130*/  @P0 IADD3 R4, P1, PT, R6, R9, RZ ;  /* 0x0000000906040210 */ /* 0x008fc80007f3e0ff */
[----:B------:R-:W-:-:S04]  /*0140*/  @P0 IADD3.X R5, PT, PT, RZ, R7, RZ, P1, !PT ;  /* 0x00000007ff050210 */ /* 0x000fc80000ffe4ff */
[--C-:B------:R-:W-:Y:S01]  /*0150*/  SHF.R.U64 R73, R4, 0x2, R5.reuse ;  /* 0x0000000204497819 */ /* 0x100fe20000001205 */
[----:B------:R-:W-:Y:S01]  /*0160*/  UIADD3 UR8, UPT, UPT, UR12, -0x255992d5, URZ ;  /* 0xdaa66d2b0c087890 */ /* 0x000fe2000fffe0ff */
[----:B------:R-:W-:Y:S01]  /*0170*/  SHF.R.U32.HI R72, RZ, 0x2, R5 ;  /* 0x00000002ff487819 */ /* 0x000fe20000011605 */
[----:B------:R-:W-:Y:S02]  /*0180*/  UIADD3 UR6, UPT, UPT, UR13, -0x4498517b, URZ ;  /* 0xbb67ae850d067890 */ /* 0x000fe4000fffe0ff */
[----:B------:R-:W-:Y:S02]  /*0190*/  UIADD3 UR9, UPT, UPT, UR13, 0x32370b8f, URZ ;  /* 0x32370b8f0d097890 */ /* 0x000fe4000fffe0ff */
[----:B------:R-:W-:Y:S02]  /*01a0*/  UIADD3 UR10, UPT, UPT, UR12, 0x78dde6e4, URZ ;  /* 0x78dde6e40c0a7890 */ /* 0x000fe4000fffe0ff */
[----:B------:R-:W-:Y:S02]  /*01b0*/  UIADD3 UR11, UPT, UPT, UR12, 0x1715609d, URZ ;  /* 0x1715609d0c0b7890 */ /* 0x000fe4000fffe0ff */
[----:B------:R-:W-:-:S02]  /*01c0*/  UIADD3 UR16, UPT, UPT, UR13, -0x56f99767, URZ ;  /* 0xa90668990d107890 */ /* 0x000fc4000fffe0ff */
[----:B------:R-:W-:Y:S02]  /*01d0*/  UIADD3 UR17, UPT, UPT, UR12, -0x4ab325aa, URZ ;  /* 0xb54cda560c117890 */ /* 0x000fe4000fffe0ff */
[----:B------:R-:W-:Y:S02]  /*01e0*/  UIADD3 UR18, UPT, UPT, UR12, 0x5384540f, URZ ;  /* 0x5384540f0c127890 */ /* 0x000fe4000fffe0ff */
[----:B------:R-:W-:Y:S02]  /*01f0*/  UIADD3 UR19, UPT, UPT, UR12, -0xe443238, URZ ;  /* 0xf1bbcdc80c137890 */ /* 0x000fe4000fffe0ff */
[----:B------:R-:W-:Y:S02]  /*0200*/  UIADD3 UR20, UPT, UPT, UR13, -0x24c28bd8, URZ ;  /* 0xdb3d74280d147890 */ /* 0x000fe4000fffe0ff */
[----:B------:R-:W-:Y:S01]  /*0210*/  UIADD3 UR26, UPT, UPT, UR12, -0x700cb87f, URZ ;  /* 0x8ff347810c1a7890 */ /* 0x000fe2000fffe0ff */
[----:B01----:R-:W-:Y:S11]  /*0220*/  BRA.U !UP0, `(.L_x_18366) ;  /* 0x0000000108647547 */ /* 0x003ff6000b800000 */
        /* <DEDUP_REMOVED lines=25> */
.L_x_18366:
[----:B------:R-:W0:Y:S08]  /*03c0*/  LDC.64 R2, c[0x0][0x3d0] ;  /* 0x0000f400ff027b82 */ /* 0x000e300000000a00 */
[----:B------:R-:W1:Y:S01]  /*03d0*/  LDC.64 R6, c[0x0][0x3e8] ;  /* 0x0000fa00ff067b82 */ /* 0x000e620000000a00 */
[----:B0-----:R-:W-:-:S05]  /*03e0*/  IMAD.WIDE.U32 R20, R74, 0x8, R2 ;  /* 0x000000084a147825 */ /* 0x001fca00078e0002 */
[----:B------:R0:W5:Y:S01]  /*03f0*/  LDG.E.64 R54, desc[UR14][R20.64+0x800] ;  /* 0x0008000e14367981 */ /* 0x000162000c1e1b00 */
[----:B-1----:R-:W-:-:S03]  /*0400*/  IMAD.WIDE.U32 R22, R74, 0x8, R6 ;  /* 0x000000084a167825 */ /* 0x002fc600078e0006 */
        /* <DEDUP_REMOVED lines=16> */
[----:B0-----:R-:W-:-:S07]  /*0510*/  CS2R R44, SRZ ;  /* 0x00000000002c7805 */ /* 0x001fce000001ff00 */
.L_x_18367:
[----:B------:R-:W1:Y:S02]  /*0520*/  LDCU UR4, c[0x0][0x384] ;  /* 0x00007080ff0477ac */ /* 0x000e640008000800 */
[----:B-1----:R-:W-:-:S06]  /*0530*/  UISETP.GE.AND UP0, UPT, UR7, UR4, UPT ;  /* 0x000000040700728c */ /* 0x002fcc000bf06270 */
[----:B------:R-:W-:-:S13]  /*0540*/  PLOP3.LUT P0, PT, PT, PT, UP0, 0x80, 0x8 ;  /* 0x000000000008781c */ /* 0x000fda0003f0f008 */
[----:B------:R-:W-:Y:S05]  /*0550*/  @P0 EXIT ;  /* 0x000000000000094d */ /* 0x000fea0003800000 */
[----:B------:R-:W1:Y:S01]  /*0560*/  LDC R71, c[0x0][0x360] ;  /* 0x0000d800ff477b82 */ /* 0x000e620000000800 */
[----:B-----5:R-:W-:Y:S01]  /*0570*/  IMAD.MOV.U32 R82, RZ, RZ, R8 ;  /* 0x000000ffff527224 */ /* 0x020fe200078e0008 */
[----:B------:R-:W-:Y:S01]  /*0580*/  SHF.R.U64 R84, R6, 0x10, R7 ;  /* 0x0000001006547819 */ /* 0x000fe20000001207 */
[--C-:B------:R-:W-:Y:S01]  /*0590*/  IMAD.MOV.U32 R5, RZ, RZ, R9.reuse ;  /* 0x000000ffff057224 */ /* 0x100fe200078e0009 */
[----:B------:R-:W-:Y:S01]  /*05a0*/  SHF.R.U64 R81, R8, 0x10, R9 ;  /* 0x0000001008517819 */ /* 0x000fe20000001209 */
[----:B------:R-:W-:Y:S01]  /*05b0*/  IMAD.MOV.U32 R83, RZ, RZ, R6 ;  /* 0x000000ffff537224 */ /* 0x000fe200078e0006 */
[----:B------:R-:W-:Y:S01]  /*05c0*/  MOV R80, R10 ;  /* 0x0000000a00507202 */ /* 0x000fe20000000f00 */
[----:B------:R-:W-:Y:S01]  /*05d0*/  IMAD.HI.U32 R6, R73, -0x2daee0ad, RZ ;  /* 0xd2511f5349067827 */ /* 0x000fe200078e00ff */
[----:B------:R-:W-:Y:S01]  /*05e0*/  PRMT R82, R5, 0x5410, R82 ;  /* 0x0000541005527816 */ /* 0x000fe20000000052 */
[----:B------:R-:W-:Y:S01]  /*05f0*/  UIADD3 UR4, UPT, UPT, UR12, -0x61c88647, URZ ;  /* 0x9e3779b90c047890 */ /* 0x000fe2000fffe0ff */
[--C-:B------:R-:W-:Y:S01]  /*0600*/  SHF.R.U64 R79, R10, 0x10, R11.reuse ;  /* 0x000000100a4f7819 */ /* 0x100fe2000000120b */
[----:B------:R-:W-:Y:S01]  /*0610*/  IMAD.MOV.U32 R8, RZ, RZ, R11 ;  /* 0x000000ffff087224 */ /* 0x000fe200078e000b */
[----:B0-----:R-:W-:Y:S01]  /*0620*/  SHF.R.U32.HI R20, RZ, 0x10, R9 ;  /* 0x00000010ff147819 */ /* 0x001fe20000011609 */
[----:B------:R-:W-:Y:S01]  /*0630*/  IMAD.MOV.U32 R78, RZ, RZ, R12 ;  /* 0x000000ffff4e7224 */ /* 0x000fe200078e000c */
[----:B------:R-:W-:Y:S01]  /*0640*/  MOV R0, R7 ;  /* 0x0000000700007202 */ /* 0x000fe20000000f00 */
[----:B------:R-:W-:Y:S01]  /*0650*/  IMAD.MOV.U32 R76, RZ, RZ, R14 ;  /* 0x000000ffff4c7224 */ /* 0x000fe200078e000e */
[----:B------:R-:W-:Y:S01]  /*0660*/  MOV R9, R13 ;  /* 0x0000000d00097202 */ /* 0x000fe20000000f00 */
[----:B------:R-:W-:Y:S01]  /*0670*/  IMAD.MOV.U32 R10, RZ, RZ, R15 ;  /* 0x000000ffff0a7224 */ /* 0x000fe200078e000f */
[----:B------:R-:W-:Y:S01]  /*0680*/  SHF.R.U32.HI R7, RZ, 0x10, R7 ;  /* 0x00000010ff077819 */ /* 0x000fe20000011607 */
[----:B------:R-:W-:Y:S01]  /*0690*/  IMAD.MOV.U32 R85, RZ, RZ, R16 ;  /* 0x000000ffff557224 */ /* 0x000fe200078e0010 */
[----:B------:R-:W-:Y:S01]  /*06a0*/  LOP3.LUT R6, R6, UR13, RZ, 0x3c, !PT ;  /* 0x0000000d06067c12 */ /* 0x000fe2000f8e3cff */
[----:B------:R-:W-:Y:S01]  /*06b0*/  UIADD3 UR5, UPT, UPT, UR13, 0x76cf5d0a, URZ ;  /* 0x76cf5d0a0d057890 */ /* 0x000fe2000fffe0ff */
[----:B------:R-:W-:Y:S01]  /*06c0*/  PRMT R80, R8, 0x5410, R80 ;  /* 0x0000541008507816 */ /* 0x000fe20000000050 */
[----:B------:R-:W-:Y:S01]  /*06d0*/  IMAD.MOV.U32 R63, RZ, RZ, R19 ;  /* 0x000000ffff3f7224 */ /* 0x000fe200078e0013 */
[----:B------:R-:W-:Y:S01]  /*06e0*/  PRMT R78, R9, 0x5410, R78 ;  /* 0x00005410094e7816 */ /* 0x000fe2000000004e */
[----:B-1----:R-:W-:Y:S01]  /*06f0*/  IMAD R71, R71, UR7, R74 ;  /* 0x0000000747477c24 */ /* 0x002fe2000f8e024a */
[----:B------:R-:W-:Y:S01]  /*0700*/  PRMT R76, R10, 0x5410, R76 ;  /* 0x000054100a4c7816 */ /* 0x000fe2000000004c */
[----:B------:R-:W-:Y:S01]  /*0710*/  IMAD R10, R73, -0x2daee0ad, RZ ;  /* 0xd2511f53490a7824 */ /* 0x000fe200078e02ff */
[----:B------:R-:W-:Y:S01]  /*0720*/  PRMT R84, R84, 0x5410, R7 ;  /* 0x0000541054547816 */ /* 0x000fe20000000007 */
[C---:B------:R-:W-:Y:S01]  /*0730*/  IMAD.HI.U32 R5, R71.reuse, -0x326172a9, RZ ;  /* 0xcd9e8d5747057827 */ /* 0x040fe200078e00ff */
[----:B------:R-:W-:Y:S01]  /*0740*/  SHF.R.U32.HI R21, RZ, 0x10, R11 ;  /* 0x00000010ff157819 */ /* 0x000fe2000001160b */
[----:B------:R-:W0:Y:S01]  /*0750*/  LDCU UR22, c[0x0][0x404] ;  /* 0x00008080ff1677ac */ /* 0x000e220008000800 */
[----:B------:R-:W-:Y:S01]  /*0760*/  SHF.R.U64 R77, R12, 0x10, R13 ;  /* 0x000000100c4d7819 */ /* 0x000fe2000000120d */
[----:B------:R-:W-:Y:S01]  /*0770*/  IMAD.HI.U32 R7, R6, -0x326172a9, RZ ;  /* 0xcd9e8d5706077827 */ /* 0x000fe200078e00ff */
[----:B------:R-:W-:Y:S01]  /*0780*/  LOP3.LUT R5, R72, UR12, R5, 0x96, !PT ;  /* 0x0000000c48057c12 */ /* 0x000fe2000f8e9605 */
[----:B------:R-:W1:Y:S01]  /*0790*/  LDCU UR23, c[0x0][0x388] ;  /* 0x00007100ff1777ac */ /* 0x000e620008000800 */
[----:B------:R-:W-:Y:S01]  /*07a0*/  SHF.R.U32.HI R12, RZ, 0x10, R13 ;  /* 0x00000010ff0c7819 */ /* 0x000fe2000001160d */
[----:B------:R-:W-:Y:S01]  /*07b0*/  IMAD R8, R71, -0x326172a9, RZ ;  /* 0xcd9e8d5747087824 */ /* 0x000fe200078e02ff */
[--C-:B------:R-:W-:Y:S01]  /*07c0*/  SHF.R.U64 R75, R14, 0x10, R15.reuse ;  /* 0x000000100e4b7819 */ /* 0x100fe2000000120f */
[----:B------:R-:W-:Y:S01]  /*07d0*/  IMAD.HI.U32 R9, R5, -0x2daee0ad, RZ ;  /* 0xd2511f5305097827 */ /* 0x000fe200078e00ff */
[----:B------:R-:W-:Y:S01]  /*07e0*/  SHF.R.U32.HI R13, RZ, 0x10, R15 ;  /* 0x00000010ff0d7819 */ /* 0x000fe2000001160f */
[----:B------:R-:W2:Y:S01]  /*07f0*/  LDCU.U8 UR24, c[0x0][0x410] ;  /* 0x00008200ff1877ac */ /* 0x000ea20008000000 */
[----:B------:R-:W-:Y:S01]  /*0800*/  LOP3.LUT R7, R8, UR4, R7, 0x96, !PT ;  /* 0x0000000408077c12 */ /* 0x000fe2000f8e9607 */
[----:B------:R-:W-:Y:S01]  /*0810*/  IMAD.MOV.U32 R11, RZ, RZ, R17 ;  /* 0x000000ffff0b7224 */ /* 0x000fe200078e0011 */
[----:B------:R-:W-:Y:S01]  /*0820*/  LOP3.LUT R9, R10, UR6, R9, 0x96, !PT ;  /* 0x000000060a097c12 */ /* 0x000fe2000f8e9609 */
[----:B------:R-:W-:Y:S01]  /*0830*/  UIADD3 UR4, UPT, UPT, UR12, 0x3c6ef372, URZ ;  /* 0x3c6ef3720c047890 */ /* 0x000fe2000fffe0ff */
[----:B------:R-:W-:Y:S01]  /*0840*/  IMAD R6, R6, -0x326172a9, RZ ;  /* 0xcd9e8d5706067824 */ /* 0x000fe200078e02ff */
[----:B------:R-:W-:Y:S01]  /*0850*/  MOV R10, R46 ;  /* 0x0000002e000a7202 */ /* 0x000fe20000000f00 */
[----:B------:R-:W-:Y:S01]  /*0860*/  IMAD.HI.U32 R8, R7, -0x2daee0ad, RZ ;  /* 0xd2511f5307087827 */ /* 0x000fe200078e00ff */
[----:B------:R-:W-:Y:S01]  /*0870*/  PRMT R85, R85, 0x5410, R11 ;  /* 0x0000541055557816 */ /* 0x000fe2000000000b */
[----:B------:R-:W-:Y:S01]  /*0880*/  UIADD3 UR6, UPT, UPT, UR13, -0x695add53, URZ ;  /* 0x96a522ad0d067890 */ /* 0x000fe2000fffe0ff */
[----:B------:R-:W-:Y:S01]  /*0890*/  PRMT R87, R10, 0x7610, R87 ;  /* 0x000076100a577816 */ /* 0x000fe20000000057 */
[----:B------:R-:W-:Y:S01]  /*08a0*/  IMAD R11, R5, -0x2daee0ad, RZ ;  /* 0xd2511f53050b7824 */ /* 0x000fe200078e02ff */
[----:B------:R-:W-:Y:S01]  /*08b0*/  PRMT R77, R12, 0x5410, R77 ;  /* 0x000054100c4d7816 */ /* 0x000fe2000000004d */
[----:B------:R-:W-:Y:S01]  /*08c0*/  IMAD.HI.U32 R5, R9, -0x326172a9, RZ ;  /* 0xcd9e8d5709057827 */ /* 0x000fe200078e00ff */
[----:B------:R-:W-:Y:S01]  /*08d0*/  PRMT R75, R13, 0x5410, R75 ;  /* 0x000054100d4b7816 */ /* 0x000fe2000000004b */
[----:B------:R-:W3:Y:S01]  /*08e0*/  LDCU UR25, c[0x0][0x400] ;  /* 0x00008000ff1977ac */ /* 0x000ee20008000800 */
[----:B------:R-:W-:Y:S01]  /*08f0*/  LOP3.LUT R8, R11, UR5, R8, 0x96, !PT ;  /* 0x000000050b087c12 */ /* 0x000fe2000f8e9608 */
[----:B------:R-:W-:Y:S01]  /*0900*/  IMAD R10, R7, -0x2daee0ad, RZ ;  /* 0xd2511f53070a7824 */ /* 0x000fe200078e02ff */
[----:B------:R-:W-:Y:S01]  /*0910*/  LOP3.LUT R5, R6, UR4, R5, 0x96, !PT ;  /* 0x0000000406057c12 */ /* 0x000fe2000f8e9605 */
[----:B------:R-:W-:Y:S01]  /*0920*/  IMAD R9, R9, -0x326172a9, RZ ;  /* 0xcd9e8d5709097824 */ /* 0x000fe200078e02ff */
[----:B------:R-:W-:Y:S01]  /*0930*/  MOV R13, R55 ;  /* 0x00000037000d7202 */ /* 0x000fe20000000f00 */
[----:B------:R-:W-:Y:S01]  /*0940*/  IMAD.HI.U32 R6, R8, -0x326172a9, RZ ;  /* 0xcd9e8d5708067827 */ /* 0x000fe200078e00ff */
[----:B------:R-:W-:Y:S01]  /*0950*/  UIADD3 UR4, UPT, UPT, UR13, -0x126145ec, URZ ;  /* 0xed9eba140d047890 */ /* 0x000fe2000fffe0ff */
[----:B------:R-:W-:Y:S01]  /*0960*/  SHF.R.U64 R98, R44, 0x10, R45 ;  /* 0x000000102c627819 */ /* 0x000fe2000000122d */
[----:B------:R-:W-:Y:S01]  /*0970*/  UIADD3 UR5, UPT, UPT, UR13, 0x1fd5c5a3, URZ ;  /* 0x1fd5c5a30d057890 */ /* 0x000fe2000fffe0ff */
[----:B------:R-:W-:Y:S01]  /*0980*/  IMAD.HI.U32 R7, R5, -0x2daee0ad, RZ ;  /* 0xd2511f5305077827 */ /* 0x000fe200078e00ff */
[----:B------:R-:W-:Y:S01]  /*0990*/  LOP3.LUT R6, R9, UR8, R6, 0x96, !PT ;  /* 0x0000000809067c12 */ /* 0x000fe2000f8e9606 */
[----:B------:R-:W-:Y:S01]  /*09a0*/  UPLOP3.LUT UP0, UPT, UPT, UPT, UPT, 0x40, 0x4 ;  /* 0x000000000004789c */ /* 0x000fe20003f0e870 */
[----:B------:R-:W-:Y:S01]  /*09b0*/  SHF.R.U64 R100, R36, 0x10, R37 ;  /* 0x0000001024647819 */ /* 0x000fe20000001225 */
[----:B------:R-:W-:Y:S01]  /*09c0*/  IMAD.MOV.U32 R11, RZ, RZ, R47 ;  /* 0x000000ffff0b7224 */ /* 0x000fe200078e002f */
[----:B------:R-:W-:Y:S01]  /*09d0*/  LOP3.LUT R7, R10, UR9, R7, 0x96, !PT ;  /* 0x000000090a077c12 */ /* 0x000fe2000f8e9607 */
[----:B------:R-:W-:Y:S01]  /*09e0*/  IMAD.MOV.U32 R12, RZ, RZ, R54 ;  /* 0x000000ffff0c7224 */ /* 0x000fe200078e0036 */
[----:B------:R-:W-:Y:S01]  /*09f0*/  SHF.R.U32.HI R14, RZ, 0x10, R19 ;  /* 0x00000010ff0e7819 */ /* 0x000fe20000011613 */
[----:B------:R-:W-:Y:S01]  /*0a00*/  IMAD R10, R5, -0x2daee0ad, RZ ;  /* 0xd2511f53050a7824 */ /* 0x000fe200078e02ff */
[----:B------:R-:W-:Y:S01]  /*0a10*/  PRMT R87, R87, 0x5410, R11 ;  /* 0x0000541057577816 */ /* 0x000fe2000000000b */
[----:B------:R-:W-:Y:S01]  /*0a20*/  IMAD.HI.U32 R9, R6, -0x2daee0ad, RZ ;  /* 0xd2511f5306097827 */ /* 0x000fe200078e00ff */
[----:B------:R-:W-:-:S02]  /*0a30*/  PRMT R88, R12, 0x5410, R13 ;  /* 0x000054100c587816 */ /* 0x000fc4000000000d */
[----:B------:R-:W-:Y:S01]  /*0a40*/  MOV R13, R49 ;  /* 0x00000031000d7202 */ /* 0x000fe20000000f00 */
[----:B------:R-:W-:Y:S01]  /*0a50*/  IMAD R8, R8, -0x326172a9, RZ ;  /* 0xcd9e8d5708087824 */ /* 0x000fe200078e02ff */
[----:B------:R-:W-:Y:S01]  /*0a60*/  LOP3.LUT R9, R10, UR4, R9, 0x96, !PT ;  /* 0x000000040a097c12 */ /* 0x000fe2000f8e9609 */
[C---:B------:R-:W-:Y:S01]  /*0a70*/  IMAD.HI.U32 R5, R7.reuse, -0x326172a9, RZ ;  /* 0xcd9e8d5707057827 */ /* 0x040fe200078e00ff */
[----:B------:R-:W-:Y:S01]  /*0a80*/  MOV R10, R50 ;  /* 0x00000032000a7202 */ /* 0x000fe20000000f00 */
[----:B------:R-:W-:Y:S01]  /*0a90*/  UIADD3 UR4, UPT, UPT, UR13, 0x646e171e, URZ ;  /* 0x646e171e0d047890 */ /* 0x000fe2000fffe0ff */
[----:B------:R-:W-:Y:S01]  /*0aa0*/  MOV R64, R18 ;  /* 0x0000001200407202 */ /* 0x000fe20000000f00 */
[----:B------:R-:W-:Y:S01]  /*0ab0*/  IMAD.MOV.U32 R11, RZ, RZ, R52 ;  /* 0x000000ffff0b7224 */ /* 0x000fe200078e0034 */
[----:B------:R-:W-:Y:S01]  /*0ac0*/  LOP3.LUT R5, R8, UR10, R5, 0x96, !PT ;  /* 0x0000000a08057c12 */ /* 0x000fe2000f8e9605 */
[----:B------:R-:W-:Y:S01]  /*0ad0*/  IMAD.MOV.U32 R12, RZ, RZ, R53 ;  /* 0x000000ffff0c7224 */ /* 0x000fe200078e0035 */
[----:B------:R-:W-:Y:S01]  /*0ae0*/  SHF.R.U64 R62, R18, 0x10, R19 ;  /* 0x00000010123e7819 */ /* 0x000fe20000001213 */
[----:B------:R-:W-:Y:S01]  /*0af0*/  IMAD R7, R7, -0x326172a9, RZ ;  /* 0xcd9e8d5707077824 */ /* 0x000fe200078e02ff */
[----:B------:R-:W-:Y:S01]  /*0b00*/  SHF.R.U64 R86, R16, 0x10, R17 ;  /* 0x0000001010567819 */ /* 0x000fe20000001211 */
[----:B------:R-:W-:Y:S01]  /*0b10*/  IMAD.HI.U32 R8, R5, -0x2daee0ad, RZ ;  /* 0xd2511f5305087827 */ /* 0x000fe200078e00ff */
[----:B------:R-:W-:-:S02]  /*0b20*/  PRMT R89, R11, 0x5410, R12 ;  /* 0x000054100b597816 */ /* 0x000fc4000000000c */
[----:B------:R-:W-:Y:S01]  /*0b30*/  SHF.R.U32.HI R15, RZ, 0x10, R17 ;  /* 0x00000010ff0f7819 */ /* 0x000fe20000011611 */
[----:B------:R-:W-:Y:S01]  /*0b40*/  IMAD R11, R6, -0x2daee0ad, RZ ;  /* 0xd2511f53060b7824 */ /* 0x000fe200078e02ff */
[----:B------:R-:W-:Y:S01]  /*0b50*/  PRMT R0, R0, 0x5410, R14 ;  /* 0x0000541000007816 */ /* 0x000fe2000000000e */
[----:B------:R-:W-:Y:S01]  /*0b60*/  IMAD.HI.U32 R6, R9, -0x326172a9, RZ ;  /* 0xcd9e8d5709067827 */ /* 0x000fe200078e00ff */
[----:B------:R-:W-:Y:S02]  /*0b70*/  SHF.R.U32.HI R110, RZ, 0x10, R37 ;  /* 0x00000010ff6e7819 */ /* 0x000fe40000011625 */
[----:B------:R-:W-:Y:S01]  /*0b80*/  LOP3.LUT R8, R11, UR16, R8, 0x96, !PT ;  /* 0x000000100b087c12 */ /* 0x000fe2000f8e9608 */
[----:B------:R-:W-:Y:S01]  /*0b90*/  IMAD.MOV.U32 R12, RZ, RZ, R51 ;  /* 0x000000ffff0c7224 */ /* 0x000fe200078e0033 */
[----:B------:R-:W-:Y:S01]  /*0ba0*/  LOP3.LUT R6, R7, UR11, R6, 0x96, !PT ;  /* 0x0000000b07067c12 */ /* 0x000fe2000f8e9606 */
[----:B------:R-:W-:Y:S01]  /*0bb0*/  IMAD.MOV.U32 R11, RZ, RZ, R48 ;  /* 0x000000ffff0b7224 */ /* 0x000fe200078e0030 */
[----:B------:R-:W-:Y:S01]  /*0bc0*/  PRMT R81, R20, 0x5410, R81 ;  /* 0x0000541014517816 */ /* 0x000fe20000000051 */
[----:B------:R-:W-:Y:S01]  /*0bd0*/  IMAD.MOV.U32 R65, RZ, RZ, RZ ;  /* 0x000000ffff417224 */ /* 0x000fe200078e00ff */
[----:B------:R-:W-:Y:S01]  /*0be0*/  PRMT R90, R10, 0x5410, R12 ;  /* 0x000054100a5a7816 */ /* 0x000fe2000000000c */
[----:B------:R-:W-:Y:S01]  /*0bf0*/  IMAD R12, R5, -0x2daee0ad, RZ ;  /* 0xd2511f53050c7824 */ /* 0x000fe200078e02ff */
[----:B------:R-:W-:Y:S01]  /*0c00*/  PRMT R96, R11, 0x5410, R13 ;  /* 0x000054100b607816 */ /* 0x000fe2000000000d */
[----:B------:R-:W-:Y:S01]  /*0c10*/  IMAD R10, R9, -0x326172a9, RZ ;  /* 0xcd9e8d57090a7824 */ /* 0x000fe200078e02ff */
[----:B------:R-:W-:Y:S01]  /*0c20*/  PRMT R79, R21, 0x5410, R79 ;  /* 0x00005410154f7816 */ /* 0x000fe2000000004f */
[----:B------:R-:W-:Y:S01]  /*0c30*/  IMAD.HI.U32 R7, R6, -0x2daee0ad, RZ ;  /* 0xd2511f5306077827 */ /* 0x000fe200078e00ff */
[----:B------:R-:W-:Y:S01]  /*0c40*/  PRMT R64, R64, 0x5410, R64 ;  /* 0x0000541040407816 */ /* 0x000fe20000000040 */
[----:B------:R-:W4:Y:S01]  /*0c50*/  LDCU.128 UR8, c[0x0][0x3f0] ;  /* 0x00007e00ff0877ac */ /* 0x000f220008000c00 */
[----:B------:R-:W-:Y:S01]  /*0c60*/  PRMT R63, R63, 0x5410, R63 ;  /* 0x000054103f3f7816 */ /* 0x000fe2000000003f */
[----:B------:R-:W-:Y:S01]  /*0c70*/  IMAD.HI.U32 R5, R8, -0x326172a9, RZ ;  /* 0xcd9e8d5708057827 */ /* 0x000fe200078e00ff */
[----:B------:R-:W-:-:S02]  /*0c80*/  LOP3.LUT R7, R12, UR4, R7, 0x96, !PT ;  /* 0x000000040c077c12 */ /* 0x000fc4000f8e9607 */
        /* <DEDUP_REMOVED lines=9> */
[----:B------:R-:W-:Y:S01]  /*0d20*/  IMAD.HI.U32 R6, R5, -0x2daee0ad, RZ ;  /* 0xd2511f5305067827 */ /* 0x000fe200078e00ff */
[----:B------:R-:W-:-:S02]  /*0d30*/  LOP3.LUT R8, R9, UR18, R8, 0x96, !PT ;  /* 0x0000001209087c12 */ /* 0x000fc4000f8e9608 */
[----:B------:R-:W-:Y:S01]  /*0d40*/  SHF.R.U32.HI R9, RZ, 0x10, R49 ;  /* 0x00000010ff097819 */ /* 0x000fe20000011631 */
[----:B------:R-:W-:Y:S01]  /*0d50*/  IMAD R10, R7, -0x326172a9, RZ ;  /* 0xcd9e8d57070a7824 */ /* 0x000fe200078e02ff */
[----:B------:R-:W-:Y:S01]  /*0d60*/  LOP3.LUT R6, R11, UR5, R6, 0x96, !PT ;  /* 0x000000050b067c12 */ /* 0x000fe2000f8e9606 */
[----:B------:R-:W-:Y:S01]  /*0d70*/  IMAD R12, R5, -0x2daee0ad, RZ ;  /* 0xd2511f53050c7824 */ /* 0x000fe200078e02ff */
[----:B------:R-:W-:Y:S01]  /*0d80*/  PRMT R100, R100, 0x5410, R9 ;  /* 0x0000541064647816 */ /* 0x000fe20000000009 */
[----:B------:R-:W-:Y:S01]  /*0d90*/  IMAD.HI.U32 R7, R8, -0x2daee0ad, RZ ;  /* 0xd2511f5308077827 */ /* 0x000fe200078e00ff */
[----:B------:R-:W-:Y:S02]  /*0da0*/  PRMT R86, R86, 0x5410, R15 ;  /* 0x0000541056567816 */ /* 0x000fe4000000000f */
[----:B------:R-:W-:Y:S01]  /*0db0*/  SHF.R.U32.HI R111, RZ, 0x10, R3 ;  /* 0x00000010ff6f7819 */ /* 0x000fe20000011603 */
[----:B------:R-:W-:Y:S01]  /*0dc0*/  IMAD.HI.U32 R5, R6, -0x326172a9, RZ ;  /* 0xcd9e8d5706057827 */ /* 0x000fe200078e00ff */
[----:B------:R-:W-:Y:S01]  /*0dd0*/  LOP3.LUT R7, R12, UR20, R7, 0x96, !PT ;  /* 0x000000140c077c12 */ /* 0x000fe2000f8e9607 */
[----:B------:R-:W0:Y:S01]  /*0de0*/  LDCU.64 UR20, c[0x0][0x380] ;  /* 0x00007000ff1477ac */ /* 0x000e220008000a00 */
[----:B------:R-:W-:Y:S01]  /*0df0*/  LOP3.LUT R67, R4, 0x3, RZ, 0xc0, !PT ;  /* 0x0000000304437812 */ /* 0x000fe200078ec0ff */
[----:B------:R-:W-:Y:S01]  /*0e00*/  IMAD R8, R8, -0x2daee0ad, RZ ;  /* 0xd2511f5308087824 */ /* 0x000fe200078e02ff */
[----:B------:R-:W-:Y:S01]  /*0e10*/  LOP3.LUT R5, R10, UR19, R5, 0x96, !PT ;  /* 0x000000130a057c12 */ /* 0x000fe2000f8e9605 */
[----:B------:R-:W-:Y:S01]  /*0e20*/  IMAD R9, R6, -0x326172a9, RZ ;  /* 0xcd9e8d5706097824 */ /* 0x000fe200078e02ff */
[----:B------:R-:W-:Y:S01]  /*0e30*/  SHF.R.U64 R10, R2, 0x10, R3 ;  /* 0x00000010020a7819 */ /* 0x000fe20000001203 */
[----:B------:R-:W-:Y:S01]  /*0e40*/  IMAD.HI.U32 R70, R7, -0x326172a9, RZ ;  /* 0xcd9e8d5707467827 */ /* 0x000fe200078e00ff */
[----:B------:R-:W0:Y:S02]  /*0e50*/  LDCU.64 UR18, c[0x0][0x3a0] ;  /* 0x00007400ff1277ac */ /* 0x000e240008000a00 */
[----:B------:R-:W-:Y:S01]  /*0e60*/  PRMT R110, R110, 0x5410, R10 ;  /* 0x000054106e6e7816 */ /* 0x000fe2000000000a */
[----:B------:R-:W-:Y:S01]  /*0e70*/  IMAD.HI.U32 R69, R5, -0x2daee0ad, RZ ;  /* 0xd2511f5305457827 */ /* 0x000fe200078e00ff */
[----:B------:R-:W-:-:S03]  /*0e80*/  LOP3.LUT R70, R9, UR26, R70, 0x96, !PT ;  /* 0x0000001a09467c12 */ /* 0x000fc6000f8e9646 */
[----:B------:R-:W-:Y:S01]  /*0e90*/  IMAD R68, R7, -0x326172a9, RZ ;  /* 0xcd9e8d5707447824 */ /* 0x000fe200078e02ff */
[----:B------:R-:W-:Y:S01]  /*0ea0*/  LOP3.LUT R69, R8, UR6, R69, 0x96, !PT ;  /* 0x0000000608457c12 */ /* 0x000fe2000f8e9645 */
[----:B-1234-:R-:W-:-:S07]  /*0eb0*/  IMAD R66, R5, -0x2daee0ad, RZ ;  /* 0xd2511f5305427824 */ /* 0x01efce00078e02ff */
.L_x_18571:
[----:B------:R-:W-:-:S06]  /*0ec0*/  UIMAD.WIDE UR4, UR7, 0x4, UR8 ;  /* 0x00000004070478a5 */ /* 0x000fcc000f8e0208 */
[----:B------:R-:W-:Y:S01]  /*0ed0*/  IMAD.U32 R92, RZ, RZ, UR4 ;  /* 0x00000004ff5c7e24 */ /* 0x000fe2000f8e00ff */
[----:B------:R-:W-:-:S05]  /*0ee0*/  MOV R93, UR5 ;  /* 0x00000005005d7c02 */ /* 0x000fca0008000f00 */
[----:B------:R-:W2:Y:S01]  /*0ef0*/  LDG.E R92, desc[UR14][R92.64] ;  /* 0x0000000e5c5c7981 */ /* 0x000ea2000c1e1900 */
[----:B------:R-:W-:-:S06]  /*0f00*/  UIMAD.WIDE UR4, UR7, 0x4, UR10 ;  /* 0x00000004070478a5 */ /* 0x000fcc000f8e020a */
[----:B-1----:R-:W-:Y:S02]  /*0f10*/  MOV R15, UR5 ;  /* 0x00000005000f7c02 */ /* 0x002fe40008000f00 */
[----:B--2---:R-:W-:-:S13]  /*0f20*/  ISETP.GE.AND P1, PT, R92, 0x1, PT ;  /* 0x000000015c00780c */ /* 0x004fda0003f26270 */
[----:B------:R-:W-:Y:S01]  /*0f30*/  @P1 VIADD R14, R92, 0xffffffff ;  /* 0xffffffff5c0e1836 */ /* 0x000fe20000000000 */
[----:B------:R-:W1:Y:S03]  /*0f40*/  @P1 LDC.64 R12, c[0x0][0x390] ;  /* 0x0000e400ff0c1b82 */ /* 0x000e660000000a00 */
[----:B------:R-:W-:Y:S02]  /*0f50*/  @P1 IMAD R16, R14, UR23, RZ ;  /* 0x000000170e101c24 */ /* 0x000fe4000f8e02ff */
[----:B------:R-:W-:-:S03]  /*0f60*/  IMAD.U32 R14, RZ, RZ, UR4 ;  /* 0x00000004ff0e7e24 */ /* 0x000fc6000f8e00ff */
[----:B------:R-:W-:-:S03]  /*0f70*/  @P1 SHF.R.S32.HI R17, RZ, 0x1f, R16 ;  /* 0x0000001fff111819 */ /* 0x000fc60000011410 */
[----:B------:R-:W2:Y:S01]  /*0f80*/  LDG.E R14, desc[UR14][R14.64] ;  /* 0x0000000e0e0e7981 */ /* 0x000ea2000c1e1900 */
[----:B------:R-:W-:Y:S01]  /*0f90*/  @P1 LEA.HI R17, R17, R16, RZ, 0x2 ;  /* 0x0000001011111211 */ /* 0x000fe200078f10ff */
[----:B------:R-:W-:Y:S01]  /*0fa0*/  UIMAD UR4, UR7, UR23, URZ ;  /* 0x00000017070472a4 */ /* 0x000fe2000f8e02ff */
[----:B0-----:R-:W-:Y:S01]  /*0fb0*/  ISETP.NE.U32.AND P0, PT, RZ, UR18, PT ;  /* 0x00000012ff007c0c */ /* 0x001fe2000bf05070 */
[----:B------:R-:W-:Y:S01]  /*0fc0*/  IMAD.MOV.U32 R60, RZ, RZ, RZ ;  /* 0x000000ffff3c7224 */ /* 0x000fe200078e00ff */
[----:B------:R-:W-:Y:S01]  /*0fd0*/  @P1 LEA.HI.SX32 R60, R17, R74, 0x1e ;  /* 0x0000004a113c1211 */ /* 0x000fe200078ff2ff */
[----:B------:R-:W-:Y:S01]  /*0fe0*/  USHF.R.S32.HI UR5, URZ, 0x1f, UR4 ;  /* 0x0000001fff057899 */ /* 0x000fe20008011404 */
[----:B------:R-:W-:-:S03]  /*0ff0*/  ISETP.NE.AND.EX P0, PT, RZ, UR19, PT, P0 ;  /* 0x00000013ff007c0c */ /* 0x000fc6000bf05300 */
[----:B------:R-:W-:Y:S01]  /*1000*/  ULEA.HI UR5, UR5, UR4, URZ, 0x2 ;  /* 0x0000000405057291 */ /* 0x000fe2000f8f10ff */
[----:B-1----:R-:W-:Y:S01]  /*1010*/  @P1 IMAD.WIDE.U32 R12, R60, 0x10, R12 ;  /* 0x000000103c0c1825 */ /* 0x002fe200078e000c */
[----:B------:R-:W-:Y:S01]  /*1020*/  SHF.R.U64 R23, R46, 0x10, R47 ;  /* 0x000000102e177819 */ /* 0x000fe2000000122f */
[----:B------:R-:W-:-:S03]  /*1030*/  UIADD3 UR6, UPT, UPT, UR13, -0x56f99767, URZ ;  /* 0xa90668990d067890 */ /* 0x000fc6000fffe0ff */
[----:B------:R-:W-:Y:S01]  /*1040*/  IMAD.U32 R91, RZ, RZ, UR5 ;  /* 0x00000005ff5b7e24 */ /* 0x000fe2000f8e00ff */
[----:B-----5:R0:W5:Y:S01]  /*1050*/  @P1 LDG.E.128 R8, desc[UR14][R12.64] ;  /* 0x0000000e0c081981 */ /* 0x020162000c1e1d00 */
[----:B------:R-:W-:Y:S02]  /*1060*/  UIADD3 UR26, UPT, UPT, UR13, -0x24c28bd8, URZ ;  /* 0xdb3d74280d1a7890 */ /* 0x000fe4000fffe0ff */
[----:B------:R-:W-:Y:S01]  /*1070*/  UIADD3 UR27, UPT, UPT, UR12, -0x700cb87f, URZ ;  /* 0x8ff347810c1b7890 */ /* 0x000fe2000fffe0ff */
[----:B------:R-:W-:Y:S01]  /*1080*/  LEA.HI.SX32 R91, R91, R74, 0x1e ;  /* 0x0000004a5b5b7211 */ /* 0x000fe200078ff2ff */
[----:B------:R-:W-:Y:S02]  /*1090*/  UIADD3 UR28, UPT, UPT, UR12, 0x78dde6e4, URZ ;  /* 0x78dde6e40c1c7890 */ /* 0x000fe4000fffe0ff */
[----:B------:R-:W-:Y:S02]  /*10a0*/  UIADD3 UR29, UPT, UPT, UR13, -0x4498517b, URZ ;  /* 0xbb67ae850d1d7890 */ /* 0x000fe4000fffe0ff */
[----:B------:R-:W-:Y:S01]  /*10b0*/  UIADD3 UR30, UPT, UPT, UR12, -0x4ab325aa, URZ ;  /* 0xb54cda560c1e7890 */ /* 0x000fe2000fffe0ff */
[----:B0-----:R-:W-:Y:S01]  /*10c0*/  SHF.R.U32.HI R12, RZ, 0x10, R47 ;  /* 0x00000010ff0c7819 */ /* 0x001fe2000001162f */
[----:B------:R-:W-:-:S02]  /*10d0*/  UIADD3 UR31, UPT, UPT, UR12, 0x5384540f, URZ ;  /* 0x5384540f0c1f7890 */ /* 0x000fc4000fffe0ff */
[----:B------:R-:W-:Y:S01]  /*10e0*/  UIADD3 UR32, UPT, UPT, UR12, 0x1715609d, URZ ;  /* 0x1715609d0c207890 */ /* 0x000fe2000fffe0ff */
[----:B------:R-:W-:Y:S01]  /*10f0*/  PRMT R23, R12, 0x5410, R23 ;  /* 0x000054100c177816 */ /* 0x000fe20000000017 */
[----:B------:R-:W-:Y:S02]  /*1100*/  UIADD3 UR33, UPT, UPT, UR12, -0xe443238, URZ ;  /* 0xf1bbcdc80c217890 */ /* 0x000fe4000fffe0ff */
[----:B------:R-:W-:Y:S01]  /*1110*/  UIADD3 UR34, UPT, UPT, UR12, -0x255992d5, URZ ;  /* 0xdaa66d2b0c227890 */ /* 0x000fe2000fffe0ff */
[----:B--2---:R-:W-:Y:S01]  /*1120*/  R2UR UR4, R14 ;  /* 0x000000000e0472ca */ /* 0x004fe200000e0000 */
[----:B------:R-:W-:-:S14]  /*1130*/  @!P0 BRA `(.L_x_18368) ;  /* 0x0000001400a48947 */ /* 0x000fdc0003800000 */
[----:B------:R-:W0:Y:S02]  /*1140*/  LDC.64 R4, c[0x0][0x3a0] ;  /* 0x0000e800ff047b82 */ /* 0x000e240000000a00 */
[----:B0-----:R-:W-:-:S06]  /*1150*/  IMAD.WIDE.U32 R4, R91, 0x10, R4 ;  /* 0x000000105b047825 */ /* 0x001fcc00078e0004 */
[----:B------:R-:W2:Y:S01]  /*1160*/  LDG.E.128 R4, desc[UR14][R4.64] ;  /* 0x0000000e04047981 */ /* 0x000ea2000c1e1d00 */
[----:B------:R-:W-:-:S13]  /*1170*/  ISETP.GT.AND P2, PT, R92, RZ, PT ;  /* 0x000000ff5c00720c */ /* 0x000fda0003f44270 */
[----:B------:R-:W-:Y:S01]  /*1180*/  @!P2 MOV R14, R67 ;  /* 0x00000043000ea202 */ /* 0x000fe20000000f00 */
[----:B------:R-:W-:Y:S02]  /*1190*/  @!P2 IMAD.MOV.U32 R22, RZ, RZ, R66 ;  /* 0x000000ffff16a224 */ /* 0x000fe400078e0042 */
[----:B--2---:R-:W-:Y:S01]  /*11a0*/  @!P2 IMAD.MOV.U32 R12, RZ, RZ, R4 ;  /* 0x000000ffff0ca224 */ /* 0x004fe200078e0004 */
        /* <DEDUP_REMOVED lines=16> */
.L_x_18371:
        /* <DEDUP_REMOVED lines=12> */
.L_x_18372:
[----:B------:R-:W-:Y:S01]  /*1370*/  IMAD.WIDE.U32 R14, R71, -0x326172a9, RZ ;  /* 0xcd9e8d57470e7825 */ /* 0x000fe200078e00ff */
[----:B------:R-:W-:Y:S01]  /*1380*/  LOP3.LUT R12, R65, UR13, R17, 0x96, !PT ;  /* 0x0000000d410c7c12 */ /* 0x000fe2000f8e9611 */
[----:B------:R-:W-:Y:S02]  /*1390*/  UIADD3 UR5, UPT, UPT, UR12, -0x61c88647, URZ ;  /* 0x9e3779b90c057890 */ /* 0x000fe4000fffe0ff */
[----:B------:R-:W-:Y:S01]  /*13a0*/  UIADD3 UR35, UPT, UPT, UR13, 0x76cf5d0a, URZ ;  /* 0x76cf5d0a0d237890 */ /* 0x000fe2000fffe0ff */
        /* <DEDUP_REMOVED lines=15> */
[----:B------:R-:W-:Y:S01]  /*14a0*/  UIADD3 UR5, UPT, UPT, UR13, -0x126145ec, URZ ;  /* 0xed9eba140d057890 */ /* 0x000fe2000fffe0ff */
        /* <DEDUP_REMOVED lines=30> */
.L_x_18370:
        /* <DEDUP_REMOVED lines=9> */
[----:B------:R-:W-:Y:S01]  /*1720*/  FFMA.FTZ R12, R15, R12, R4 ;  /* 0x0000000c0f0c7223 */ /* 0x000fe20000010004 */
[----:B------:R-:W-:-:S07]  /*1730*/  PRMT R64, R13, 0x7610, R64 ;  /* 0x000076100d407816 */ /* 0x000fce0000000040 */
.L_x_18369:
        /* <DEDUP_REMOVED lines=15> */
.L_x_18375:
        /* <DEDUP_REMOVED lines=12> */
.L_x_18376:
        /* <DEDUP_REMOVED lines=50> */
.L_x_18374:
        /* <DEDUP_REMOVED lines=9> */
[----:B------:R-:W-:Y:S01]  /*1ca0*/  FFMA.FTZ R13, R16, R13, R5 ;  /* 0x0000000d100d7223 */ /* 0x000fe20000010005 */
[----:B------:R-:W-:-:S07]  /*1cb0*/  PRMT R63, R14, 0x7610, R63 ;  /* 0x000076100e3f7816 */ /* 0x000fce000000003f */
.L_x_18373:
        /* <DEDUP_REMOVED lines=15> */
.L_x_18379:
        /* <DEDUP_REMOVED lines=12> */
.L_x_18380:
        /* <DEDUP_REMOVED lines=50> */
.L_x_18378:
        /* <DEDUP_REMOVED lines=9> */
[----:B------:R-:W-:Y:S01]  /*2220*/  FFMA.FTZ R14, R17, R14, R6 ;  /* 0x0000000e110e7223 */ /* 0x000fe20000010006 */
[----:B------:R-:W-:-:S07]  /*2230*/  PRMT R62, R15, 0x7610, R62 ;  /* 0x000076100f3e7816 */ /* 0x000fce000000003e */
.L_x_18377:
        /* <DEDUP_REMOVED lines=15> */
.L_x_18383:
        /* <DEDUP_REMOVED lines=12> */
.L_x_18384:
        /* <DEDUP_REMOVED lines=50> */
.L_x_18382:
        /* <DEDUP_REMOVED lines=10> */
[----:B------:R-:W-:Y:S01]  /*27b0*/  PRMT R0, R16, 0x7610, R0 ;  /* 0x0000761010007816 */ /* 0x000fe20000000000 */
[----:B------:R-:W-:Y:S06]  /*27c0*/  BRA `(.L_x_18381) ;  /* 0x0000001400907947 */ /* 0x000fec0003800000 */
.L_x_18368:
        /* <DEDUP_REMOVED lines=19> */
.L_x_18387:
        /* <DEDUP_REMOVED lines=12> */
.L_x_18388:
        /* <DEDUP_REMOVED lines=50> */
.L_x_18386:
[----:B------:R-:W-:Y:S01]  /*2ce0*/  I2FP.F32.U32 R12, R12 ;  /* 0x0000000c000c7245 */ /* 0x000fe20000201000 */
[----:B------:R-:W-:Y:S02]  /*2cf0*/  HFMA2 R13, -RZ, RZ, 0.1171875, 0 ;  /* 0x2f800000ff0d7431 */ /* 0x000fe400000001ff */
[----:B-----5:R-:W-:Y:S01]  /*2d00*/  FMUL.FTZ R15, R8, UR17 ;  /* 0x00000011080f7c20 */ /* 0x020fe20008410000 */
[----:B------:R-:W-:Y:S02]  /*2d10*/  HADD2.F32 R17, -RZ, R87.H0_H0 ;  /* 0x20000057ff117230 */ /* 0x000fe40000004100 */
[----:B------:R-:W-:Y:S01]  /*2d20*/  FFMA.FTZ R12, R12, R13, 1.1641532182693481445e-10 ;  /* 0x2f0000000c0c7423 */ /* 0x000fe2000001000d */
[----:B------:R-:W-:-:S04]  /*2d30*/  FMUL.FTZ R15, R15, UR16 ;  /* 0x000000100f0f7c20 */ /* 0x000fc80008410000 */
[----:B------:R-:W-:-:S04]  /*2d40*/  FSETP.GTU.FTZ.AND P2, PT, R12, UR22, PT ;  /* 0x000000160c007c0b */ /* 0x000fc8000bf5c000 */
[----:B------:R-:W-:Y:S02]  /*2d50*/  FSEL R12, R15, RZ, !P2 ;  /* 0x000000ff0f0c7208 */ /* 0x000fe40005000000 */
[----:B------:R-:W-:-:S03]  /*2d60*/  SEL R13, RZ, 0x1, P2 ;  /* 0x00000001ff0d7807 */ /* 0x000fc60001000000 */
[----:B------:R-:W-:Y:S01]  /*2d70*/  FMUL.FTZ R12, R12, R17 ;  /* 0x000000110c0c7220 */ /* 0x000fe20000410000 */
[----:B------:R-:W-:-:S07]  /*2d80*/  PRMT R64, R13, 0x7610, R64 ;  /* 0x000076100d407816 */ /* 0x000fce0000000040 */
.L_x_18385:
        /* <DEDUP_REMOVED lines=15> */
.L_x_18391:
        /* <DEDUP_REMOVED lines=12> */
.L_x_18392:
        /* <DEDUP_REMOVED lines=50> */
.L_x_18390:
[----:B------:R-:W-:Y:S01]  /*3260*/  I2FP.F32.U32 R13, R13 ;  /* 0x0000000d000d7245 */ /* 0x000fe20000201000 */
[----:B------:R-:W-:Y:S02]  /*3270*/  IMAD.MOV.U32 R14, RZ, RZ, 0x2f800000 ;  /* 0x2f800000ff0e7424 */ /* 0x000fe400078e00ff */
[----:B-----5:R-:W-:Y:S01]  /*3280*/  FMUL.FTZ R16, R9, UR17 ;  /* 0x0000001109107c20 */ /* 0x020fe20008410000 */
[----:B------:R-:W-:Y:S02]  /*3290*/  HADD2.F32 R18, -RZ, R23.H1_H1 ;  /* 0x30000017ff127230 */ /* 0x000fe40000004100 */
[----:B------:R-:W-:Y:S01]  /*32a0*/  FFMA.FTZ R13, R13, R14, 1.1641532182693481445e-10 ;  /* 0x2f0000000d0d7423 */ /* 0x000fe2000001000e */
[----:B------:R-:W-:-:S04]  /*32b0*/  FMUL.FTZ R16, R16, UR16 ;  /* 0x0000001010107c20 */ /* 0x000fc80008410000 */
[----:B------:R-:W-:-:S04]  /*32c0*/  FSETP.GTU.FTZ.AND P2, PT, R13, UR22, PT ;  /* 0x000000160d007c0b */ /* 0x000fc8000bf5c000 */
[----:B------:R-:W-:Y:S02]  /*32d0*/  FSEL R13, R16, RZ, !P2 ;  /* 0x000000ff100d7208 */ /* 0x000fe40005000000 */
[----:B------:R-:W-:-:S03]  /*32e0*/  SEL R14, RZ, 0x1, P2 ;  /* 0x00000001ff0e7807 */ /* 0x000fc60001000000 */
[----:B------:R-:W-:Y:S01]  /*32f0*/  FMUL.FTZ R13, R13, R18 ;  /* 0x000000120d0d7220 */ /* 0x000fe20000410000 */
[----:B------:R-:W-:-:S07]  /*3300*/  PRMT R63, R14, 0x7610, R63 ;  /* 0x000076100e3f7816 */ /* 0x000fce000000003f */
.L_x_18389:
        /* <DEDUP_REMOVED lines=15> */
.L_x_18395:
        /* <DEDUP_REMOVED lines=12> */
.L_x_18396:
        /* <DEDUP_REMOVED lines=48> */
[----:B------:R-:W-:Y:S01]  /*37c0*/  IMAD.MOV.U32 R16, RZ, RZ, RZ ;  /* 0x000000ffff107224 */ /* 0x000fe200078e00ff */
[----:B------:R-:W-:-:S07]  /*37d0*/  MOV R22, R14 ;  /* 0x0000000e00167202 */ /* 0x000fce0000000f00 */
.L_x_18394:
        /* <DEDUP_REMOVED lines=11> */
.L_x_18393:
        /* <DEDUP_REMOVED lines=15> */
.L_x_18398:
        /* <DEDUP_REMOVED lines=12> */
.L_x_18399:
[----:B------:R-:W-:Y:S01]  /*3a40*/  IMAD.WIDE.U32 R18, R71, -0x326172a9, RZ ;  /* 0xcd9e8d5747127825 */ /* 0x000fe200078e00ff */
[----:B------:R-:W-:Y:S01]  /*3a50*/  LOP3.LUT R16, R65, UR13, R21, 0x96, !PT ;  /* 0x0000000d41107c12 */ /* 0x000fe2000f8e9615 */
[----:B------:R-:W-:Y:S01]  /*3a60*/  UIADD3 UR5, UPT, UPT, UR12, -0x61c88647, URZ ;  /* 0x9e3779b90c057890 */ /* 0x000fe2000fffe0ff */
[----:B------:R-:W-:Y:S01]  /*3a70*/  MOV R15, R22 ;  /* 0x00000016000f7202 */ /* 0x000fe20000000f00 */
        /* <DEDUP_REMOVED lines=46> */
.L_x_18397:
        /* <DEDUP_REMOVED lines=11> */
.L_x_18381:
        /* <DEDUP_REMOVED lines=21> */
.L_x_18400:
[----:B-----5:R2:W5:Y:S04]  /*3f60*/  @P1 LDG.E.128 R8, desc[UR14][R18.64] ;  /* 0x0000000e12081981 */ /* 0x020568000c1e1d00 */
[----:B------:R2:W5:Y:S01]  /*3f70*/  @P0 LDG.E.128 R4, desc[UR14][R16.64] ;  /* 0x0000000e10040981 */ /* 0x000562000c1e1d00 */
[----:B------:R-:W-:Y:S05]  /*3f80*/  @!P0 BRA `(.L_x_18401) ;  /* 0x0000001400948947 */ /* 0x000fea0003800000 */
[----:B------:R-:W-:Y:S01]  /*3f90*/  ISETP.GT.AND P2, PT, R92, RZ, PT ;  /* 0x000000ff5c00720c */ /* 0x000fe20003f44270 */
[----:B--2---:R-:W-:Y:S01]  /*3fa0*/  IMAD.MOV.U32 R18, RZ, RZ, R24 ;  /* 0x000000ffff127224 */ /* 0x004fe200078e0018 */
[----:B-----5:R-:W-:Y:S01]  /*3fb0*/  MOV R16, R4 ;  /* 0x0000000400107202 */ /* 0x020fe20000000f00 */
[----:B------:R-:W-:-:S10]  /*3fc0*/  IMAD.MOV.U32 R26, RZ, RZ, R22 ;  /* 0x000000ffff1a7224 */ /* 0x000fd400078e0016 */
        /* <DEDUP_REMOVED lines=16> */
.L_x_18404:
        /* <DEDUP_REMOVED lines=12> */
.L_x_18405:
[----:B------:R-:W-:Y:S01]  /*4190*/  IMAD.WIDE.U32 R16, R71, -0x326172a9, RZ ;  /* 0xcd9e8d5747107825 */ /* 0x000fe200078e00ff */
[----:B01----:R-:W-:Y:S01]  /*41a0*/  LOP3.LUT R20, R65, UR13, R19, 0x96, !PT ;  /* 0x0000000d41147c12 */ /* 0x003fe2000f8e9613 */
        /* <DEDUP_REMOVED lines=47> */
.L_x_18403:
[----:B------:R-:W-:Y:S01]  /*44a0*/  I2FP.F32.U32 R16, R16 ;  /* 0x0000001000107245 */ /* 0x000fe20000201000 */
[----:B------:R-:W-:Y:S02]  /*44b0*/  IMAD.MOV.U32 R17, RZ, RZ, 0x2f800000 ;  /* 0x2f800000ff117424 */ /* 0x000fe400078e00ff */
[----:B------:R-:W-:Y:S02]  /*44c0*/  FMUL.FTZ R19, R8, UR17 ;  /* 0x0000001108137c20 */ /* 0x000fe40008410000 */
        /* <DEDUP_REMOVED lines=8> */
.L_x_18402:
        /* <DEDUP_REMOVED lines=15> */
.L_x_18408:
[----:B------:R-:W-:-:S04]  /*4640*/  VIADD R73, R73, 0x1 ;  /* 0x0000000149497836 */ /* 0x000fc80000000000 */
        /* <DEDUP_REMOVED lines=11> */
.L_x_18409:
[----:B0-----:R-:W-:Y:S01]  /*4700*/  IMAD.WIDE.U32 R20, R71, -0x326172a9, RZ ;  /* 0xcd9e8d5747147825 */ /* 0x001fe200078e00ff */
        /* <DEDUP_REMOVED lines=49> */
.L_x_18407:
[----:B------:R-:W-:Y:S01]  /*4a20*/  I2FP.F32.U32 R17, R17 ;  /* 0x0000001100117245 */ /* 0x000fe20000201000 */
[----:B------:R-:W-:Y:S02]  /*4a30*/  IMAD.MOV.U32 R18, RZ, RZ, 0x2f800000 ;  /* 0x2f800000ff127424 */ /* 0x000fe400078e00ff */
[----:B01----:R-:W-:Y:S02]  /*4a40*/  FMUL.FTZ R20, R9, UR17 ;  /* 0x0000001109147c20 */ /* 0x003fe40008410000 */
        /* <DEDUP_REMOVED lines=8> */
.L_x_18406:
[----:B01----:R-:W-:Y:S01]  /*4ad0*/  MOV R20, R19 ;  /* 0x0000001300147202 */ /* 0x003fe20000000f00 */
        /* <DEDUP_REMOVED lines=14> */
.L_x_18412:
        /* <DEDUP_REMOVED lines=12> */
.L_x_18413:
        /* <DEDUP_REMOVED lines=50> */
.L_x_18411:
[----:B------:R-:W-:Y:S01]  /*4fa0*/  I2FP.F32.U32 R18, R21 ;  /* 0x0000001500127245 */ /* 0x000fe20000201000 */
[----:B------:R-:W-:Y:S02]  /*4fb0*/  HFMA2 R19, -RZ, RZ, 0.1171875, 0 ;  /* 0x2f800000ff137431 */ /* 0x000fe400000001ff */
[----:B------:R-:W-:-:S03]  /*4fc0*/  FMUL.FTZ R21, R10, UR17 ;  /* 0x000000110a157c20 */ /* 0x000fc60008410000 */
[----:B------:R-:W-:Y:S01]  /*4fd0*/  FFMA.FTZ R18, R18, R19, 1.1641532182693481445e-10 ;  /* 0x2f00000012127423 */ /* 0x000fe20000010013 */
[----:B------:R-:W-:-:S04]  /*4fe0*/  FMUL.FTZ R21, R21, UR16 ;  /* 0x0000001015157c20 */ /* 0x000fc80008410000 */
[----:B------:R-:W-:Y:S01]  /*4ff0*/  FSETP.GTU.FTZ.AND P3, PT, R18, UR22, PT ;  /* 0x0000001612007c0b */ /* 0x000fe2000bf7c000 */
[----:B------:R-:W-:-:S03]  /*5000*/  HADD2.F32 R18, -RZ, R82.H0_H0 ;  /* 0x20000052ff127230 */ /* 0x000fc60000004100 */
[----:B------:R-:W-:Y:S02]  /*5010*/  FSEL R21, R21, RZ, !P3 ;  /* 0x000000ff15157208 */ /* 0x000fe40005800000 */
[----:B------:R-:W-:-:S03]  /*5020*/  SEL R19, RZ, 0x1, P3 ;  /* 0x00000001ff137807 */ /* 0x000fc60001800000 */
[----:B------:R-:W-:Y:S01]  /*5030*/  FFMA.FTZ R18, R21, R18, R6 ;  /* 0x0000001215127223 */ /* 0x000fe20000010006 */
[----:B------:R-:W-:-:S07]  /*5040*/  PRMT R62, R19, 0x7610, R62 ;  /* 0x00007610133e7816 */ /* 0x000fce000000003e */
.L_x_18410:
        /* <DEDUP_REMOVED lines=15> */
.L_x_18416:
        /* <DEDUP_REMOVED lines=12> */
.L_x_18417:
[----:B------:R-:W-:Y:S01]  /*5200*/  IMAD.WIDE.U32 R22, R71, -0x326172a9, RZ ;  /* 0xcd9e8d5747167825 */ /* 0x000fe200078e00ff */
[----:B------:R-:W-:Y:S01]  /*5210*/  LOP3.LUT R20, R65, UR13, R25, 0x96, !PT ;  /* 0x0000000d41147c12 */ /* 0x000fe2000f8e9619 */
[----:B------:R-:W-:Y:S02]  /*5220*/  UIADD3 UR5, UPT, UPT, UR12, -0x61c88647, URZ ;  /* 0x9e3779b90c057890 */ /* 0x000fe4000fffe0ff */
[----:B------:R-:W-:Y:S01]  /*5230*/  HFMA2 R27, -RZ, RZ, 0, 0 ;  /* 0x00000000ff1b7431 */ /* 0x000fe200000001ff */
        /* <DEDUP_REMOVED lines=46> */
.L_x_18415:
[----:B------:R-:W-:Y:S01]  /*5520*/  I2FP.F32.U32 R19, R19 ;  /* 0x0000001300137245 */ /* 0x000fe20000201000 */
[----:B------:R-:W-:Y:S02]  /*5530*/  IMAD.MOV.U32 R20, RZ, RZ, 0x2f800000 ;  /* 0x2f800000ff147424 */ /* 0x000fe400078e00ff */
[----:B------:R-:W-:Y:S02]  /*5540*/  FMUL.FTZ R21, R11, UR17 ;  /* 0x000000110b157c20 */ /* 0x000fe40008410000 */
        /* <DEDUP_REMOVED lines=9> */
.L_x_18401:
[----:B--2---:R-:W-:Y:S01]  /*55e0*/  IMAD.MOV.U32 R18, RZ, RZ, R24 ;  /* 0x000000ffff127224 */ /* 0x004fe200078e0018 */
        /* <DEDUP_REMOVED lines=18> */
.L_x_18420:
        /* <DEDUP_REMOVED lines=12> */
.L_x_18421:
        /* <DEDUP_REMOVED lines=49> */
.L_x_18419:
[----:B------:R-:W-:Y:S01]  /*5ae0*/  I2FP.F32.U32 R16, R16 ;  /* 0x0000001000107245 */ /* 0x000fe20000201000 */
[----:B------:R-:W-:Y:S02]  /*5af0*/  IMAD.MOV.U32 R17, RZ, RZ, 0x2f800000 ;  /* 0x2f800000ff117424 */ /* 0x000fe400078e00ff */
[----:B-----5:R-:W-:Y:S01]  /*5b00*/  FMUL.FTZ R19, R8, UR17 ;  /* 0x0000001108137c20 */ /* 0x020fe20008410000 */
[----:B01----:R-:W-:Y:S02]  /*5b10*/  HADD2.F32 R21, -RZ, R82.H1_H1 ;  /* 0x30000052ff157230 */ /* 0x003fe40000004100 */
[----:B------:R-:W-:Y:S01]  /*5b20*/  FFMA.FTZ R16, R16, R17, 1.1641532182693481445e-10 ;  /* 0x2f00000010107423 */ /* 0x000fe20000010011 */
[----:B------:R-:W-:-:S04]  /*5b30*/  FMUL.FTZ R19, R19, UR16 ;  /* 0x0000001013137c20 */ /* 0x000fc80008410000 */
[----:B------:R-:W-:-:S04]  /*5b40*/  FSETP.GTU.FTZ.AND P2, PT, R16, UR22, PT ;  /* 0x0000001610007c0b */ /* 0x000fc8000bf5c000 */
[----:B------:R-:W-:Y:S02]  /*5b50*/  FSEL R16, R19, RZ, !P2 ;  /* 0x000000ff13107208 */ /* 0x000fe40005000000 */
[----:B------:R-:W-:-:S03]  /*5b60*/  SEL R17, RZ, 0x1, P2 ;  /* 0x00000001ff117807 */ /* 0x000fc60001000000 */
[----:B------:R-:W-:Y:S01]  /*5b70*/  FMUL.FTZ R16, R21, R16 ;  /* 0x0000001015107220 */ /* 0x000fe20000410000 */
[----:B------:R-:W-:-:S07]  /*5b80*/  PRMT R64, R17, 0x7610, R64 ;  /* 0x0000761011407816 */ /* 0x000fce0000000040 */
.L_x_18418:
        /* <DEDUP_REMOVED lines=15> */
.L_x_18424:
[----:B------:R-:W-:-:S04]  /*5c80*/  VIADD R73, R73, 0x1 ;  /* 0x0000000149497836 */ /* 0x000fc80000000000 */
[C---:B-1----:R-:W-:Y:S01]  /*5c90*/  IMAD.WIDE.U32 R22, R73.reuse, -0x2daee0ad, RZ ;  /* 0xd2511f5349167825 */ /* 0x042fe200078e00ff */
        /* <DEDUP_REMOVED lines=10> */
.L_x_18425:
[----:B0-----:R-:W-:Y:S01]  /*5d40*/  IMAD.WIDE.U32 R20, R71, -0x326172a9, RZ ;  /* 0xcd9e8d5747147825 */ /* 0x001fe200078e00ff */
        /* <DEDUP_REMOVED lines=49> */
.L_x_18423:
[----:B------:R-:W-:Y:S01]  /*6060*/  I2FP.F32.U32 R17, R17 ;  /* 0x0000001100117245 */ /* 0x000fe20000201000 */
[----:B------:R-:W-:Y:S02]  /*6070*/  HFMA2 R18, -RZ, RZ, 0.1171875, 0 ;  /* 0x2f800000ff127431 */ /* 0x000fe400000001ff */
[----:B01---5:R-:W-:Y:S01]  /*6080*/  FMUL.FTZ R20, R9, UR17 ;  /* 0x0000001109147c20 */ /* 0x023fe20008410000 */
        /* <DEDUP_REMOVED lines=8> */
.L_x_18422:
[----:B01----:R-:W-:Y:S02]  /*6110*/  IMAD.MOV.U32 R20, RZ, RZ, R19 ;  /* 0x000000ffff147224 */ /* 0x003fe400078e0013 */
        /* <DEDUP_REMOVED lines=14> */
.L_x_18428:
        /* <DEDUP_REMOVED lines=12> */
.L_x_18429:
        /* <DEDUP_REMOVED lines=50> */
.L_x_18427:
        /* <DEDUP_REMOVED lines=11> */
.L_x_18426:
        /* <DEDUP_REMOVED lines=15> */
.L_x_18431:
        /* <DEDUP_REMOVED lines=12> */
.L_x_18432:
        /* <DEDUP_REMOVED lines=50> */
.L_x_18430:
        /* <DEDUP_REMOVED lines=11> */
.L_x_18414:
[C---:B------:R-:W-:Y:S01]  /*6c10*/  IADD3 R25, PT, PT, R91.reuse, 0x100, RZ ;  /* 0x000001005b197810 */ /* 0x040fe20007ffe0ff */
[----:B------:R-:W0:Y:S01]  /*6c20*/  @P1 LDC.64 R22, c[0x0][0x390] ;  /* 0x0000e400ff161b82 */ /* 0x000e220000000a00 */
[----:B------:R-:W-:Y:S02]  /*6c30*/  @P1 VIADD R29, R60, 0x200 ;  /* 0x000002003c1d1836 */ /* 0x000fe40000000000 */
[----:B------:R-:W-:Y:S02]  /*6c40*/  @P0 VIADD R31, R91, 0x200 ;  /* 0x000002005b1f0836 */ /* 0x000fe40000000000 */
[----:B------:R-:W-:-:S03]  /*6c50*/  IMAD.WIDE.U32 R24, R25, 0x10, R56 ;  /* 0x0000001019187825 */ /* 0x000fc600078e0038 */
[----:B------:R-:W1:Y:S02]  /*6c60*/  @P0 LDC.64 R20, c[0x0][0x3a0] ;  /* 0x0000e800ff140b82 */ /* 0x000e640000000a00 */
[----:B------:R2:W-:Y:S01]  /*6c70*/  STG.E.128 desc[UR14][R24.64], R16 ;  /* 0x0000001018007986 */ /* 0x0005e2000c101d0e */
[----:B0-----:R-:W-:-:S04]  /*6c80*/  @P1 IMAD.WIDE.U32 R22, R29, 0x10, R22 ;  /* 0x000000101d161825 */ /* 0x001fc800078e0016 */
[----:B-1----:R-:W-:Y:S01]  /*6c90*/  @P0 IMAD.WIDE.U32 R20, R31, 0x10, R20 ;  /* 0x000000101f140825 */ /* 0x002fe200078e0014 */
[----:B--2---:R-:W-:Y:S06]  /*6ca0*/  @!P1 BRA `(.L_x_18433) ;  /* 0x0000000000309947 */ /* 0x004fec0003800000 */
[----:B------:R-:W0:Y:S01]  /*6cb0*/  LDC.64 R24, c[0x0][0x3b0] ;  /* 0x0000ec00ff187b82 */ /* 0x000e220000000a00 */
[----:B------:R-:W-:Y:S02]  /*6cc0*/  SHF.L.U32 R29, R62, 0x10, RZ ;  /* 0x000000103e1d7819 */ /* 0x000fe400000006ff */
[----:B------:R-:W-:Y:S02]  /*6cd0*/  LOP3.LUT R28, R0, 0xffff, RZ, 0xc0, !PT ;  /* 0x0000ffff001c7812 */ /* 0x000fe400078ec0ff */
[----:B------:R-:W-:Y:S02]  /*6ce0*/  LOP3.LUT R29, R29, 0xff0000, RZ, 0xc0, !PT ;  /* 0x00ff00001d1d7812 */ /* 0x000fe400078ec0ff */
[----:B------:R-:W-:-:S03]  /*6cf0*/  LOP3.LUT R31, R63, 0xff, RZ, 0xc0, !PT ;  /* 0x000000ff3f1f7812 */ /* 0x000fc600078ec0ff */
[----:B------:R-:W-:Y:S02]  /*6d00*/  IMAD R28, R28, 0x1000000, R29 ;  /* 0x010000001c1c7824 */ /* 0x000fe400078e021d */
[----:B------:R-:W-:-:S03]  /*6d10*/  VIADD R29, R60, 0x100 ;  /* 0x000001003c1d7836 */ /* 0x000fc60000000000 */
[----:B------:R-:W-:Y:S02]  /*6d20*/  LEA R28, R31, R28, 0x8 ;  /* 0x0000001c1f1c7211 */ /* 0x000fe400078e40ff */
[----:B------:R-:W-:-:S05]  /*6d30*/  LOP3.LUT R31, R64, 0xff, RZ, 0xc0, !PT ;  /* 0x000000ff401f7812 */ /* 0x000fca00078ec0ff */
[----:B------:R-:W-:Y:S02]  /*6d40*/  IMAD.IADD R31, R28, 0x1, R31 ;  /* 0x000000011c1f7824 */ /* 0x000fe400078e021f */
[----:B0-----:R-:W-:-:S05]  /*6d50*/  IMAD.WIDE.U32 R24, R29, 0x4, R24 ;  /* 0x000000041d187825 */ /* 0x001fca00078e0018 */
[----:B------:R0:W-:Y:S02]  /*6d60*/  STG.E desc[UR14][R24.64], R31 ;  /* 0x0000001f18007986 */ /* 0x0001e4000c10190e */
.L_x_18433:
[----:B-----5:R1:W5:Y:S04]  /*6d70*/  @P1 LDG.E.128 R8, desc[UR14][R22.64] ;  /* 0x0000000e16081981 */ /* 0x020368000c1e1d00 */
[----:B------:R1:W5:Y:S01]  /*6d80*/  @P0 LDG.E.128 R4, desc[UR14][R20.64] ;  /* 0x0000000e14040981 */ /* 0x000362000c1e1d00 */
[----:B------:R-:W-:Y:S05]  /*6d90*/  @!P0 BRA `(.L_x_18434) ;  /* 0x0000001400948947 */ /* 0x000fea0003800000 */
[----:B------:R-:W-:Y:S01]  /*6da0*/  ISETP.GT.AND P2, PT, R92, RZ, PT ;  /* 0x000000ff5c00720c */ /* 0x000fe20003f44270 */
[----:B-1----:R-:W-:Y:S01]  /*6db0*/  IMAD.MOV.U32 R22, RZ, RZ, R27 ;  /* 0x000000ffff167224 */ /* 0x002fe200078e001b */
[----:B------:R-:W-:Y:S01]  /*6dc0*/  MOV R30, R26 ;  /* 0x0000001a001e7202 */ /* 0x000fe20000000f00 */
[----:B-----5:R-:W-:-:S10]  /*6dd0*/  IMAD.MOV.U32 R20, RZ, RZ, R4 ;  /* 0x000000ffff147224 */ /* 0x020fd400078e0004 */
        /* <DEDUP_REMOVED lines=16> */
.L_x_18437:
        /* <DEDUP_REMOVED lines=12> */
.L_x_18438:
[----:B------:R-:W-:Y:S01]  /*6fa0*/  IMAD.WIDE.U32 R20, R71, -0x326172a9, RZ ;  /* 0xcd9e8d5747147825 */ /* 0x000fe200078e00ff */
[----:B0-----:R-:W-:Y:S01]  /*6fb0*/  LOP3.LUT R24, R65, UR13, R23, 0x96, !PT ;  /* 0x0000000d41187c12 */ /* 0x001fe2000f8e9617 */
        /* <DEDUP_REMOVED lines=47> */
.L_x_18436:
[----:B------:R-:W-:Y:S01]  /*72b0*/  I2FP.F32.U32 R20, R20 ;  /* 0x0000001400147245 */ /* 0x000fe20000201000 */
[----:B------:R-:W-:Y:S02]  /*72c0*/  HFMA2 R21, -RZ, RZ, 0.1171875, 0 ;  /* 0x2f800000ff157431 */ /* 0x000fe400000001ff */
[----:B------:R-:W-:-:S03]  /*72d0*/  FMUL.FTZ R23, R8, UR17 ;  /* 0x0000001108177c20 */ /* 0x000fc60008410000 */
        /* <DEDUP_REMOVED lines=8> */
.L_x_18435:
        /* <DEDUP_REMOVED lines=15> */
.L_x_18441:
        /* <DEDUP_REMOVED lines=12> */
.L_x_18442:
        /* <DEDUP_REMOVED lines=50> */
.L_x_18440:
[----:B------:R-:W-:Y:S01]  /*7830*/  I2FP.F32.U32 R21, R21 ;  /* 0x0000001500157245 */ /* 0x000fe20000201000 */
[----:B------:R-:W-:Y:S02]  /*7840*/  IMAD.MOV.U32 R22, RZ, RZ, 0x2f800000 ;  /* 0x2f800000ff167424 */ /* 0x000fe400078e00ff */
[----:B0-----:R-:W-:Y:S02]  /*7850*/  FMUL.FTZ R24, R9, UR17 ;  /* 0x0000001109187c20 */ /* 0x001fe40008410000 */
        /* <DEDUP_REMOVED lines=8> */
.L_x_18439:
[----:B0-----:R-:W-:Y:S01]  /*78e0*/  MOV R24, R23 ;  /* 0x0000001700187202 */ /* 0x001fe20000000f00 */
        /* <DEDUP_REMOVED lines=14> */
.L_x_18445:
        /* <DEDUP_REMOVED lines=12> */
.L_x_18446:
        /* <DEDUP_REMOVED lines=50> */
.L_x_18444:
[----:B------:R-:W-:Y:S01]  /*7db0*/  I2FP.F32.U32 R22, R25 ;  /* 0x0000001900167245 */ /* 0x000fe20000201000 */
[----:B------:R-:W-:Y:S01]  /*7dc0*/  FMUL.FTZ R25, R10, UR17 ;  /* 0x000000110a197c20 */ /* 0x000fe20008410000 */
[----:B------:R-:W-:-:S03]  /*7dd0*/  MOV R23, 0x2f800000 ;  /* 0x2f80000000177802 */ /* 0x000fc60000000f00 */
[----:B------:R-:W-:Y:S02]  /*7de0*/  FMUL.FTZ R25, R25, UR16 ;  /* 0x0000001019197c20 */ /* 0x000fe40008410000 */
[----:B------:R-:W-:-:S05]  /*7df0*/  FFMA.FTZ R22, R22, R23, 1.1641532182693481445e-10 ;  /* 0x2f00000016167423 */ /* 0x000fca0000010017 */
[----:B------:R-:W-:Y:S01]  /*7e00*/  FSETP.GTU.FTZ.AND P3, PT, R22, UR22, PT ;  /* 0x0000001616007c0b */ /* 0x000fe2000bf7c000 */
[----:B------:R-:W-:-:S03]  /*7e10*/  HADD2.F32 R22, -RZ, R80.H0_H0 ;  /* 0x20000050ff167230 */ /* 0x000fc60000004100 */
[----:B------:R-:W-:Y:S02]  /*7e20*/  FSEL R25, R25, RZ, !P3 ;  /* 0x000000ff19197208 */ /* 0x000fe40005800000 */
[----:B------:R-:W-:-:S03]  /*7e30*/  SEL R23, RZ, 0x1, P3 ;  /* 0x00000001ff177807 */ /* 0x000fc60001800000 */
[----:B------:R-:W-:Y:S01]  /*7e40*/  FFMA.FTZ R22, R25, R22, R6 ;  /* 0x0000001619167223 */ /* 0x000fe20000010006 */
[----:B------:R-:W-:-:S07]  /*7e50*/  PRMT R62, R23, 0x7610, R62 ;  /* 0x00007610173e7816 */ /* 0x000fce000000003e */
.L_x_18443:
        /* <DEDUP_REMOVED lines=15> */
.L_x_18449:
        /* <DEDUP_REMOVED lines=12> */
.L_x_18450:
[----:B------:R-:W-:Y:S01]  /*8010*/  IMAD.WIDE.U32 R26, R71, -0x326172a9, RZ ;  /* 0xcd9e8d57471a7825 */ /* 0x000fe200078e00ff */
[----:B------:R-:W-:Y:S01]  /*8020*/  LOP3.LUT R24, R65, UR13, R29, 0x96, !PT ;  /* 0x0000000d41187c12 */ /* 0x000fe2000f8e961d */
[----:B------:R-:W-:Y:S02]  /*8030*/  UIADD3 UR5, UPT, UPT, UR12, -0x61c88647, URZ ;  /* 0x9e3779b90c057890 */ /* 0x000fe4000fffe0ff */
[----:B------:R-:W-:Y:S01]  /*8040*/  HFMA2 R31, -RZ, RZ, 0, 0 ;  /* 0x00000000ff1f7431 */ /* 0x000fe200000001ff */
[----:B------:R-:W-:Y:S01]  /*8050*/  UIADD3 UR35, UPT, UPT, UR13, 0x76cf5d0a, URZ ;  /* 0x76cf5d0a0d237890 */ /* 0x000fe2000fffe0ff */
[----:B------:R-:W-:Y:S01]  /*8060*/  LOP3.LUT R32, R72, UR12, R27, 0x96, !PT ;  /* 0x0000000c48207c12 */ /* 0x000fe2000f8e961b */
[----:B------:R-:W-:Y:S01]  /*8070*/  IMAD.WIDE.U32 R24, R24, -0x326172a9, RZ ;  /* 0xcd9e8d5718187825 */ /* 0x000fe200078e00ff */
[----:B------:R-:W-:-:S03]  /*8080*/  MOV R23, R30 ;  /* 0x0000001e00177202 */ /* 0x000fc60000000f00 */
        /* <DEDUP_REMOVED lines=42> */
.L_x_18448:
        /* <DEDUP_REMOVED lines=12> */
.L_x_18434:
        /* <DEDUP_REMOVED lines=19> */
.L_x_18453:
        /* <DEDUP_REMOVED lines=12> */
.L_x_18454:
        /* <DEDUP_REMOVED lines=49> */
.L_x_18452:
[----:B------:R-:W-:Y:S01]  /*88f0*/  I2FP.F32.U32 R20, R20 ;  /* 0x0000001400147245 */ /* 0x000fe20000201000 */
[----:B------:R-:W-:Y:S02]  /*8900*/  IMAD.MOV.U32 R21, RZ, RZ, 0x2f800000 ;  /* 0x2f800000ff157424 */ /* 0x000fe400078e00ff */
[----:B-----5:R-:W-:Y:S01]  /*8910*/  FMUL.FTZ R23, R8, UR17 ;  /* 0x0000001108177c20 */ /* 0x020fe20008410000 */
[----:B0-----:R-:W-:Y:S02]  /*8920*/  HADD2.F32 R25, -RZ, R80.H1_H1 ;  /* 0x30000050ff197230 */ /* 0x001fe40000004100 */
[----:B------:R-:W-:Y:S01]  /*8930*/  FFMA.FTZ R20, R20, R21, 1.1641532182693481445e-10 ;  /* 0x2f00000014147423 */ /* 0x000fe20000010015 */
[----:B------:R-:W-:-:S04]  /*8940*/  FMUL.FTZ R23, R23, UR16 ;  /* 0x0000001017177c20 */ /* 0x000fc80008410000 */
[----:B------:R-:W-:-:S04]  /*8950*/  FSETP.GTU.FTZ.AND P2, PT, R20, UR22, PT ;  /* 0x0000001614007c0b */ /* 0x000fc8000bf5c000 */
[----:B------:R-:W-:Y:S02]  /*8960*/  FSEL R20, R23, RZ, !P2 ;  /* 0x000000ff17147208 */ /* 0x000fe40005000000 */
[----:B------:R-:W-:-:S03]  /*8970*/  SEL R21, RZ, 0x1, P2 ;  /* 0x00000001ff157807 */ /* 0x000fc60001000000 */
[----:B------:R-:W-:Y:S01]  /*8980*/  FMUL.FTZ R20, R25, R20 ;  /* 0x0000001419147220 */ /* 0x000fe20000410000 */
[----:B------:R-:W-:-:S07]  /*8990*/  PRMT R64, R21, 0x7610, R64 ;  /* 0x0000761015407816 */ /* 0x000fce0000000040 */
.L_x_18451:
        /* <DEDUP_REMOVED lines=15> */
.L_x_18457:
        /* <DEDUP_REMOVED lines=12> */
.L_x_18458:
        /* <DEDUP_REMOVED lines=50> */
.L_x_18456:
[----:B------:R-:W-:Y:S01]  /*8e70*/  I2FP.F32.U32 R21, R21 ;  /* 0x0000001500157245 */ /* 0x000fe20000201000 */
[----:B------:R-:W-:Y:S02]  /*8e80*/  HFMA2 R22, -RZ, RZ, 0.1171875, 0 ;  /* 0x2f800000ff167431 */ /* 0x000fe400000001ff */
[----:B0----5:R-:W-:Y:S01]  /*8e90*/  FMUL.FTZ R24, R9, UR17 ;  /* 0x0000001109187c20 */ /* 0x021fe20008410000 */
        /* <DEDUP_REMOVED lines=8> */
.L_x_18455:
[----:B0-----:R-:W-:Y:S01]  /*8f20*/  IMAD.MOV.U32 R24, RZ, RZ, R23 ;  /* 0x000000ffff187224 */ /* 0x001fe200078e0017 */
        /* <DEDUP_REMOVED lines=14> */
.L_x_18461:
        /* <DEDUP_REMOVED lines=12> */
.L_x_18462:
        /* <DEDUP_REMOVED lines=49> */
[----:B------:R-:W-:-:S07]  /*93e0*/  HFMA2 R24, -RZ, RZ, 0, 0 ;  /* 0x00000000ff187431 */ /* 0x000fce00000001ff */
.L_x_18460:
        /* <DEDUP_REMOVED lines=11> */
.L_x_18459:
        /* <DEDUP_REMOVED lines=15> */
.L_x_18464:
        /* <DEDUP_REMOVED lines=12> */
.L_x_18465:
        /* <DEDUP_REMOVED lines=50> */
.L_x_18463:
[----:B------:R-:W-:Y:S01]  /*9970*/  I2FP.F32.U32 R23, R23 ;  /* 0x0000001700177245 */ /* 0x000fe20000201000 */
[----:B-----5:R-:W-:Y:S01]  /*9980*/  FMUL.FTZ R25, R11, UR17 ;  /* 0x000000110b197c20 */ /* 0x020fe20008410000 */
[----:B------:R-:W-:Y:S01]  /*9990*/  MOV R24, 0x2f800000 ;  /* 0x2f80000000187802 */ /* 0x000fe20000000f00 */
[----:B------:R-:W-:Y:S02]  /*99a0*/  HADD2.F32 R26, -RZ, R79.H0_H0 ;  /* 0x2000004fff1a7230 */ /* 0x000fe40000004100 */
[----:B------:R-:W-:Y:S02]  /*99b0*/  FMUL.FTZ R25, R25, UR16 ;  /* 0x0000001019197c20 */ /* 0x000fe40008410000 */
[----:B------:R-:W-:-:S05]  /*99c0*/  FFMA.FTZ R23, R23, R24, 1.1641532182693481445e-10 ;  /* 0x2f00000017177423 */ /* 0x000fca0000010018 */
[----:B------:R-:W-:-:S04]  /*99d0*/  FSETP.GTU.FTZ.AND P2, PT, R23, UR22, PT ;  /* 0x0000001617007c0b */ /* 0x000fc8000bf5c000 */
[----:B------:R-:W-:Y:S02]  /*99e0*/  FSEL R23, R25, RZ, !P2 ;  /* 0x000000ff19177208 */ /* 0x000fe40005000000 */
[----:B------:R-:W-:-:S03]  /*99f0*/  SEL R24, RZ, 0x1, P2 ;  /* 0x00000001ff187807 */ /* 0x000fc60001000000 */
[----:B------:R-:W-:Y:S01]  /*9a00*/  FMUL.FTZ R23, R26, R23 ;  /* 0x000000171a177220 */ /* 0x000fe20000410000 */
[----:B------:R-:W-:-:S07]  /*9a10*/  PRMT R0, R24, 0x7610, R0 ;  /* 0x0000761018007816 */ /* 0x000fce0000000000 */
.L_x_18447:
[C---:B------:R-:W-:Y:S01]  /*9a20*/  VIADD R29, R91.reuse, 0x200 ;  /* 0x000002005b1d7836 */ /* 0x040fe20000000000 */
[----:B------:R-:W0:Y:S01]  /*9a30*/  @P1 LDC.64 R26, c[0x0][0x390] ;  /* 0x0000e400ff1a1b82 */ /* 0x000e220000000a00 */
[----:B------:R-:W-:Y:S01]  /*9a40*/  @P1 IADD3 R33, PT, PT, R60, 0x300, RZ ;  /* 0x000003003c211810 */ /* 0x000fe20007ffe0ff */
[----:B------:R-:W-:Y:S02]  /*9a50*/  @P0 VIADD R35, R91, 0x300 ;  /* 0x000003005b230836 */ /* 0x000fe40000000000 */
[----:B------:R-:W-:-:S04]  /*9a60*/  IMAD.WIDE.U32 R28, R29, 0x10, R56 ;  /* 0x000000101d1c7825 */ /* 0x000fc800078e0038 */
[----:B------:R-:W1:Y:S01]  /*9a70*/  @P0 LDC.64 R24, c[0x0][0x3a0] ;  /* 0x0000e800ff180b82 */ /* 0x000e620000000a00 */
        /* <DEDUP_REMOVED lines=16> */
.L_x_18466:
        /* <DEDUP_REMOVED lines=23> */
.L_x_18470:
        /* <DEDUP_REMOVED lines=12> */
.L_x_18471:
        /* <DEDUP_REMOVED lines=49> */
.L_x_18469:
[----:B------:R-:W-:Y:S01]  /*a0c0*/  I2FP.F32.U32 R24, R24 ;  /* 0x0000001800187245 */ /* 0x000fe20000201000 */
[----:B------:R-:W-:Y:S01]  /*a0d0*/  FMUL.FTZ R27, R8, UR17 ;  /* 0x00000011081b7c20 */ /* 0x000fe20008410000 */
[----:B------:R-:W-:-:S03]  /*a0e0*/  MOV R25, 0x2f800000 ;  /* 0x2f80000000197802 */ /* 0x000fc60000000f00 */
[----:B------:R-:W-:Y:S02]  /*a0f0*/  FMUL.FTZ R27, R27, UR16 ;  /* 0x000000101b1b7c20 */ /* 0x000fe40008410000 */
[----:B------:R-:W-:-:S05]  /*a100*/  FFMA.FTZ R24, R24, R25, 1.1641532182693481445e-10 ;  /* 0x2f00000018187423 */ /* 0x000fca0000010019 */
[----:B------:R-:W-:Y:S01]  /*a110*/  FSETP.GTU.FTZ.AND P3, PT, R24, UR22, PT ;  /* 0x0000001618007c0b */ /* 0x000fe2000bf7c000 */
[----:B------:R-:W-:-:S03]  /*a120*/  HADD2.F32 R24, -RZ, R78.H1_H1 ;  /* 0x3000004eff187230 */ /* 0x000fc60000004100 */
[----:B------:R-:W-:Y:S02]  /*a130*/  FSEL R27, R27, RZ, !P3 ;  /* 0x000000ff1b1b7208 */ /* 0x000fe40005800000 */
[----:B------:R-:W-:-:S03]  /*a140*/  SEL R25, RZ, 0x1, P3 ;  /* 0x00000001ff197807 */ /* 0x000fc60001800000 */
[----:B------:R-:W-:Y:S01]  /*a150*/  FFMA.FTZ R24, R27, R24, R4 ;  /* 0x000000181b187223 */ /* 0x000fe20000010004 */
[----:B------:R-:W-:-:S07]  /*a160*/  PRMT R64, R25, 0x7610, R64 ;  /* 0x0000761019407816 */ /* 0x000fce0000000040 */
.L_x_18468:
        /* <DEDUP_REMOVED lines=15> */
.L_x_18474:
        /* <DEDUP_REMOVED lines=12> */
.L_x_18475:
        /* <DEDUP_REMOVED lines=50> */
.L_x_18473:
        /* <DEDUP_REMOVED lines=11> */
.L_x_18472:
        /* <DEDUP_REMOVED lines=15> */
.L_x_18478:
        /* <DEDUP_REMOVED lines=12> */
.L_x_18479:
        /* <DEDUP_REMOVED lines=50> */
.L_x_18477:
        /* <DEDUP_REMOVED lines=11> */
.L_x_18476:
        /* <DEDUP_REMOVED lines=15> */
.L_x_18482:
        /* <DEDUP_REMOVED lines=12> */
.L_x_18483:
        /* <DEDUP_REMOVED lines=50> */
.L_x_18481:
        /* <DEDUP_REMOVED lines=12> */
.L_x_18467:
        /* <DEDUP_REMOVED lines=19> */
.L_x_18486:
        /* <DEDUP_REMOVED lines=12> */
.L_x_18487:
        /* <DEDUP_REMOVED lines=49> */
.L_x_18485:
        /* <DEDUP_REMOVED lines=11> */
.L_x_18484:
        /* <DEDUP_REMOVED lines=15> */
.L_x_18490:
        /* <DEDUP_REMOVED lines=12> */
.L_x_18491:
        /* <DEDUP_REMOVED lines=50> */
.L_x_18489:
        /* <DEDUP_REMOVED lines=11> */
.L_x_18488:
        /* <DEDUP_REMOVED lines=15> */
.L_x_18494:
        /* <DEDUP_REMOVED lines=12> */
.L_x_18495:
        /* <DEDUP_REMOVED lines=50> */
.L_x_18493:
        /* <DEDUP_REMOVED lines=11> */
.L_x_18492:
        /* <DEDUP_REMOVED lines=15> */
.L_x_18497:
        /* <DEDUP_REMOVED lines=12> */
.L_x_18498:
        /* <DEDUP_REMOVED lines=50> */
.L_x_18496:
        /* <DEDUP_REMOVED lines=11> */
.L_x_18480:
        /* <DEDUP_REMOVED lines=22> */
.L_x_18499:
        /* <DEDUP_REMOVED lines=23> */
.L_x_18503:
        /* <DEDUP_REMOVED lines=12> */
.L_x_18504:
        /* <DEDUP_REMOVED lines=50> */
.L_x_18502:
        /* <DEDUP_REMOVED lines=11> */
.L_x_18501:
        /* <DEDUP_REMOVED lines=15> */
.L_x_18507:
        /* <DEDUP_REMOVED lines=12> */
.L_x_18508:
        /* <DEDUP_REMOVED lines=50> */
.L_x_18506:
[----:B------:R-:W-:Y:S01]  /*d460*/  I2FP.F32.U32 R29, R29 ;  /* 0x0000001d001d7245 */ /* 0x000fe20000201000 */
[----:B0-----:R-:W-:Y:S01]  /*d470*/  FMUL.FTZ R32, R9, UR17 ;  /* 0x0000001109207c20 */ /* 0x001fe20008410000 */
        /* <DEDUP_REMOVED lines=9> */
.L_x_18505:
[----:B0-----:R-:W-:Y:S01]  /*d510*/  IMAD.MOV.U32 R32, RZ, RZ, R31 ;  /* 0x000000ffff207224 */ /* 0x001fe200078e001f */
        /* <DEDUP_REMOVED lines=14> */
.L_x_18511:
        /* <DEDUP_REMOVED lines=12> */
.L_x_18512:
        /* <DEDUP_REMOVED lines=50> */
.L_x_18510:
        /* <DEDUP_REMOVED lines=11> */
.L_x_18509:
        /* <DEDUP_REMOVED lines=15> */
.L_x_18515:
        /* <DEDUP_REMOVED lines=12> */
.L_x_18516:
        /* <DEDUP_REMOVED lines=50> */
.L_x_18514:
        /* <DEDUP_REMOVED lines=10> */
[----:B------:R-:W-:Y:S01]  /*e000*/  PRMT R0, R32, 0x7610, R0 ;  /* 0x0000761020007816 */ /* 0x000fe20000000000 */
[----:B------:R-:W-:Y:S06]  /*e010*/  BRA `(.L_x_18513) ;  /* 0x0000001400907947 */ /* 0x000fec0003800000 */
.L_x_18500:
[----:B-1----:R-:W-:Y:S01]  /*e020*/  IMAD.MOV.U32 R30, RZ, RZ, R35 ;  /* 0x000000ffff1e7224 */ /* 0x002fe200078e0023 */
        /* <DEDUP_REMOVED lines=18> */
.L_x_18519:
        /* <DEDUP_REMOVED lines=12> */
.L_x_18520:
        /* <DEDUP_REMOVED lines=50> */
.L_x_18518:
        /* <DEDUP_REMOVED lines=11> */
.L_x_18517:
        /* <DEDUP_REMOVED lines=15> */
.L_x_18523:
        /* <DEDUP_REMOVED lines=12> */
.L_x_18524:
        /* <DEDUP_REMOVED lines=50> */
.L_x_18522:
[----:B------:R-:W-:Y:S01]  /*eab0*/  I2FP.F32.U32 R29, R29 ;  /* 0x0000001d001d7245 */ /* 0x000fe20000201000 */
[----:B0----5:R-:W-:Y:S01]  /*eac0*/  FMUL.FTZ R32, R9, UR17 ;  /* 0x0000001109207c20 */ /* 0x021fe20008410000 */
[----:B------:R-:W-:Y:S01]  /*ead0*/  MOV R30, 0x2f800000 ;  /* 0x2f800000001e7802 */ /* 0x000fe20000000f00 */
[----:B------:R-:W-:Y:S02]  /*eae0*/  HADD2.F32 R34, -RZ, R75.H1_H1 ;  /* 0x3000004bff227230 */ /* 0x000fe40000004100 */
[----:B------:R-:W-:Y:S02]  /*eaf0*/  FMUL.FTZ R32, R32, UR16 ;  /* 0x0000001020207c20 */ /* 0x000fe40008410000 */
[----:B------:R-:W-:-:S05]  /*eb00*/  FFMA.FTZ R29, R29, R30, 1.1641532182693481445e-10 ;  /* 0x2f0000001d1d7423 */ /* 0x000fca000001001e */
[----:B------:R-:W-:-:S04]  /*eb10*/  FSETP.GTU.FTZ.AND P2, PT, R29, UR22, PT ;  /* 0x000000161d007c0b */ /* 0x000fc8000bf5c000 */
[----:B------:R-:W-:Y:S02]  /*eb20*/  FSEL R29, R32, RZ, !P2 ;  /* 0x000000ff201d7208 */ /* 0x000fe40005000000 */
[----:B------:R-:W-:-:S03]  /*eb30*/  SEL R30, RZ, 0x1, P2 ;  /* 0x00000001ff1e7807 */ /* 0x000fc60001000000 */
[----:B------:R-:W-:Y:S01]  /*eb40*/  FMUL.FTZ R29, R34, R29 ;  /* 0x0000001d221d7220 */ /* 0x000fe20000410000 */
[----:B------:R-:W-:-:S07]  /*eb50*/  PRMT R63, R30, 0x7610, R63 ;  /* 0x000076101e3f7816 */ /* 0x000fce000000003f */
.L_x_18521:
[----:B------:R-:W-:Y:S02]  /*eb60*/  HFMA2 R30, -RZ, RZ, 0, 0 ;  /* 0x00000000ff1e7431 */ /* 0x000fe400000001ff */
[----:B0-----:R-:W-:Y:S01]  /*eb70*/  IMAD.MOV.U32 R32, RZ, RZ, R31 ;  /* 0x000000ffff207224 */ /* 0x001fe200078e001f */
        /* <DEDUP_REMOVED lines=13> */
.L_x_18527:
        /* <DEDUP_REMOVED lines=12> */
.L_x_18528:
        /* <DEDUP_REMOVED lines=50> */
.L_x_18526:
        /* <DEDUP_REMOVED lines=11> */
.L_x_18525:
        /* <DEDUP_REMOVED lines=15> */
.L_x_18530:
        /* <DEDUP_REMOVED lines=12> */
.L_x_18531:
        /* <DEDUP_REMOVED lines=50> */
.L_x_18529:
        /* <DEDUP_REMOVED lines=11> */
.L_x_18513:
        /* <DEDUP_REMOVED lines=22> */
.L_x_18532:
        /* <DEDUP_REMOVED lines=23> */
.L_x_18536:
        /* <DEDUP_REMOVED lines=12> */
.L_x_18537:
        /* <DEDUP_REMOVED lines=49> */
.L_x_18535:
        /* <DEDUP_REMOVED lines=11> */
.L_x_18534:
        /* <DEDUP_REMOVED lines=15> */
.L_x_18540:
        /* <DEDUP_REMOVED lines=12> */
.L_x_18541:
        /* <DEDUP_REMOVED lines=50> */
.L_x_18539:
        /* <DEDUP_REMOVED lines=11> */
.L_x_18538:
        /* <DEDUP_REMOVED lines=15> */
.L_x_18544:
        /* <DEDUP_REMOVED lines=12> */
.L_x_18545:
        /* <DEDUP_REMOVED lines=50> */
.L_x_18543:
        /* <DEDUP_REMOVED lines=11> */
.L_x_18542:
        /* <DEDUP_REMOVED lines=15> */
.L_x_18548:
        /* <DEDUP_REMOVED lines=12> */
.L_x_18549:
        /* <DEDUP_REMOVED lines=50> */
.L_x_18547:
        /* <DEDUP_REMOVED lines=10> */
[----:B------:R-:W-:Y:S01]  /*10e20*/  PRMT R0, R58, 0x7610, R0 ;  /* 0x000076103a007816 */ /* 0x000fe20000000000 */
[----:B------:R-:W-:Y:S06]  /*10e30*/  BRA `(.L_x_18546) ;  /* 0x00000014008c7947 */ /* 0x000fec0003800000 */
.L_x_18533:
        /* <DEDUP_REMOVED lines=19> */
.L_x_18552:
        /* <DEDUP_REMOVED lines=12> */
.L_x_18553:
        /* <DEDUP_REMOVED lines=49> */
.L_x_18551:
        /* <DEDUP_REMOVED lines=11> */
.L_x_18550:
        /* <DEDUP_REMOVED lines=15> */
.L_x_18556:
        /* <DEDUP_REMOVED lines=12> */
.L_x_18557:
        /* <DEDUP_REMOVED lines=50> */
.L_x_18555:
        /* <DEDUP_REMOVED lines=11> */
.L_x_18554:
        /* <DEDUP_REMOVED lines=15> */
.L_x_18560:
        /* <DEDUP_REMOVED lines=12> */
.L_x_18561:
        /* <DEDUP_REMOVED lines=50> */
.L_x_18559:
        /* <DEDUP_REMOVED lines=11> */
.L_x_18558:
        /* <DEDUP_REMOVED lines=15> */
.L_x_18563:
        /* <DEDUP_REMOVED lines=12> */
.L_x_18564:
        /* <DEDUP_REMOVED lines=50> */
.L_x_18562:
[----:B------:R-:W-:Y:S01]  /*123c0*/  I2FP.F32.U32 R35, R35 ;  /* 0x0000002300237245 */ /* 0x000fe20000201000 */
[----:B-----5:R-:W-:Y:S01]  /*123d0*/  FMUL.FTZ R59, R11, UR17 ;  /* 0x000000110b3b7c20 */ /* 0x020fe20008410000 */
        /* <DEDUP_REMOVED lines=9> */
.L_x_18546:
        /* <DEDUP_REMOVED lines=38> */
.L_x_18565:
[----:B0-----:R-:W0:Y:S01]  /*126d0*/  SHFL.BFLY PT, R57, R58, 0x1, 0x1f ;  /* 0x0c201f003a397f89 */ /* 0x001e2200000e0000 */
        /* <DEDUP_REMOVED lines=9> */
[----:B0-----:R-:W-:Y:S02]  /*12770*/  FADD.FTZ R56, R74, R57 ;  /* 0x000000394a387221 */ /* 0x001fe40000010000 */
[----:B------:R-:W0:Y:S02]  /*12780*/  S2R R74, SR_TID.X ;  /* 0x00000000004a7919 */ /* 0x000e240000002100 */
        /* <DEDUP_REMOVED lines=14> */
[----:B------:R-:W-:Y:S01]  /*12870*/  FADD.FTZ R58, -R56, R19 ;  /* 0x00000013383a7221 */ /* 0x000fe20000010100 */
[----:B0-----:R-:W-:Y:S02]  /*12880*/  LOP3.LUT P0, RZ, R74, 0x1f, RZ, 0xc0, !PT ;  /* 0x0000001f4aff7812 */ /* 0x001fe4000780c0ff */
        /* <DEDUP_REMOVED lines=45> */
[----:B------:R-:W-:Y:S02]  /*12b60*/  IMAD.MOV.U32 R61, RZ, RZ, RZ ;  /* 0x000000ffff3d7224 */ /* 0x000fe400078e00ff */
[----:B0-----:R-:W-:Y:S01]  /*12b70*/  FADD.FTZ R57, R91, R92 ;  /* 0x0000005c5b397221 */ /* 0x001fe20000010000 */
        /* <DEDUP_REMOVED lines=8> */
.L_x_18567:
[----:B------:R-:W-:Y:S05]  /*12c00*/  BSYNC.RECONVERGENT B0 ;  /* 0x0000000000007941 */ /* 0x000fea0003800200 */
.L_x_18566:
        /* <DEDUP_REMOVED lines=12> */
.L_x_18569:
[----:B------:R-:W-:Y:S05]  /*12cd0*/  BSYNC.RECONVERGENT B0 ;  /* 0x0000000000007941 */ /* 0x000fea0003800200 */
.L_x_18568:
[----:B------:R-:W1:Y:S01]  /*12ce0*/  SHFL.DOWN PT, R60, R61, 0x4, 0x1f ;  /* 0x08801f003d3c7f89 */ /* 0x000e6200000e0000 */
[----:B------:R-:W-:Y:S01]  /*12cf0*/  I2FP.F32.U32 R93, R61 ;  /* 0x0000003d005d7245 */ /* 0x000fe20000201000 */
        /* <DEDUP_REMOVED lines=13> */
[----:B------:R-:W-:-:S04]  /*12dd0*/  FFMA.FTZ R102, R93, R56, R102 ;  /* 0x000000385d667223 */ /* 0x000fc80000010066 */
[----:B0-----:R-:W-:Y:S01]  /*12de0*/  FMUL.FTZ R61, R91, R102 ;  /* 0x000000665b3d7220 */ /* 0x001fe20000410000 */
[----:B------:R-:W-:Y:S01]  /*12df0*/  FMUL.FTZ R102, R95, R95 ;  /* 0x0000005f5f667220 */ /* 0x000fe20000410000 */
[----:B-1----:R-:W-:-:S03]  /*12e00*/  IMAD.IADD R57, R92, 0x1, R59 ;  /* 0x000000015c397824 */ /* 0x002fc600078e023b */
[----:B------:R-:W0:Y:S01]  /*12e10*/  SHFL.DOWN PT, R56, R61, 0x2, 0x1f ;  /* 0x08401f003d387f89 */ /* 0x000e2200000e0000 */
[----:B------:R-:W-:-:S03]  /*12e20*/  FMUL.FTZ R93, R102, R93 ;  /* 0x0000005d665d7220 */ /* 0x000fc60000410000 */
[----:B------:R-:W1:Y:S01]  /*12e30*/  SHFL.DOWN PT, R102, R57, 0x1, 0x1f ;  /* 0x08201f0039667f89 */ /* 0x000e6200000e0000 */
[----:B------:R-:W-:Y:S01]  /*12e40*/  FMUL.FTZ R93, R93, R60 ;  /* 0x0000003c5d5d7220 */ /* 0x000fe20000410000 */
[----:B------:R-:W-:-:S03]  /*12e50*/  I2FP.F32.S32 R60, R57 ;  /* 0x00000039003c7245 */ /* 0x000fc60000201400 */
[----:B------:R-:W-:Y:S01]  /*12e60*/  FFMA.FTZ R94, R91, R93, R94 ;  /* 0x0000005d5b5e7223 */ /* 0x000fe2000001005e */
[----:B------:R-:W2:Y:S01]  /*12e70*/  MUFU.RCP R92, R60 ;  /* 0x0000003c005c7308 */ /* 0x000ea20000001000 */
[----:B------:R-:W-:-:S03]  /*12e80*/  I2FP.F32.S32 R93, R59 ;  /* 0x0000003b005d7245 */ /* 0x000fc60000201400 */
[----:B------:R-:W3:Y:S02]  /*12e90*/  SHFL.DOWN PT, R91, R94, 0x2, 0x1f ;  /* 0x08401f005e5b7f89 */ /* 0x000ee400000e0000 */
[----:B0-----:R-:W-:Y:S01]  /*12ea0*/  FMUL.FTZ R59, R56, R93 ;  /* 0x0000005d383b7220 */ /* 0x001fe20000410000 */
[----:B------:R-:W-:-:S03]  /*12eb0*/  FADD.FTZ R56, R61, -R56 ;  /* 0x800000383d387221 */ /* 0x000fc60000010000 */
[----:B------:R-:W-:Y:S01]  /*12ec0*/  FFMA.FTZ R59, R58, R61, R59 ;  /* 0x0000003d3a3b7223 */ /* 0x000fe2000001003b */
[----:B------:R-:W-:Y:S01]  /*12ed0*/  FMUL.FTZ R61, R56, R56 ;  /* 0x00000038383d7220 */ /* 0x000fe20000410000 */
[----:B-1----:R-:W-:Y:S02]  /*12ee0*/  IADD3 R57, PT, PT, R57, R102, RZ ;  /* 0x0000006639397210 */ /* 0x002fe40007ffe0ff */
[----:B--2---:R-:W-:Y:S01]  /*12ef0*/  FMUL.FTZ R59, R92, R59 ;  /* 0x0000003b5c3b7220 */ /* 0x004fe20000410000 */
[----:B------:R-:W-:Y:S01]  /*12f00*/  FMUL.FTZ R58, R58, R61 ;  /* 0x0000003d3a3a7220 */ /* 0x000fe20000410000 */
[----:B------:R-:W-:-:S03]  /*12f10*/  I2FP.F32.S32 R57, R57 ;  /* 0x0000003900397245 */ /* 0x000fc60000201400 */
[----:B------:R-:W0:Y:S01]  /*12f20*/  SHFL.DOWN PT, R56, R59, 0x1, 0x1f ;  /* 0x08201f003b387f89 */ /* 0x000e2200000e0000 */
[----:B---3--:R-:W-:Y:S01]  /*12f30*/  FADD.FTZ R91, R94, R91 ;  /* 0x0000005b5e5b7221 */ /* 0x008fe20000010000 */
[----:B------:R-:W-:Y:S01]  /*12f40*/  FMUL.FTZ R58, R58, R93 ;  /* 0x0000005d3a3a7220 */ /* 0x000fe20000410000 */
[----:B------:R-:W1:Y:S03]  /*12f50*/  MUFU.RCP R57, R57 ;  /* 0x0000003900397308 */ /* 0x000e660000001000 */
[----:B------:R-:W-:Y:S01]  /*12f60*/  FFMA.FTZ R92, R92, R58, R91 ;  /* 0x0000003a5c5c7223 */ /* 0x000fe2000001005b */
[----:B------:R-:W-:-:S04]  /*12f70*/  I2FP.F32.S32 R91, R102 ;  /* 0x00000066005b7245 */ /* 0x000fc80000201400 */
[----:B------:R-:W2:Y:S01]  /*12f80*/  SHFL.DOWN PT, R61, R92, 0x1, 0x1f ;  /* 0x08201f005c3d7f89 */ /* 0x000ea200000e0000 */
[----:B0-----:R-:W-:Y:S01]  /*12f90*/  FADD.FTZ R58, R59, -R56 ;  /* 0x800000383b3a7221 */ /* 0x001fe20000010000 */
[----:B------:R-:W-:-:S03]  /*12fa0*/  FMUL.FTZ R95, R56, R91 ;  /* 0x0000005b385f7220 */ /* 0x000fc60000410000 */
[----:B------:R-:W-:Y:S01]  /*12fb0*/  FMUL.FTZ R93, R58, R58 ;  /* 0x0000003a3a5d7220 */ /* 0x000fe20000410000 */
[C---:B------:R-:W-:Y:S02]  /*12fc0*/  FFMA.FTZ R56, R60.reuse, R59, R95 ;  /* 0x0000003b3c387223 */ /* 0x040fe4000001005f */
[----:B------:R-:W0:Y:S01]  /*12fd0*/  @!P0 LDC.64 R58, c[0x0][0x3c8] ;  /* 0x0000f200ff3a8b82 */ /* 0x000e220000000a00 */
[----:B------:R-:W-:Y:S01]  /*12fe0*/  FMUL.FTZ R60, R60, R93 ;  /* 0x0000005d3c3c7220 */ /* 0x000fe20000410000 */
[C---:B-1----:R-:W-:Y:S01]  /*12ff0*/  FMUL.FTZ R93, R57.reuse, R56 ;  /* 0x00000038395d7220 */ /* 0x042fe20000410000 */
[----:B--2---:R-:W-:Y:S02]  /*13000*/  FADD.FTZ R56, R92, R61 ;  /* 0x0000003d5c387221 */ /* 0x004fe40000010000 */
[----:B------:R-:W-:Y:S02]  /*13010*/  FMUL.FTZ R60, R60, R91 ;  /* 0x0000005b3c3c7220 */ /* 0x000fe40000410000 */
[----:B------:R1:W2:Y:S01]  /*13020*/  SHFL.IDX PT, R91, R93, RZ, 0x1f ;  /* 0x00001fff5d5b7589 */ /* 0x0002a200000e0000 */
[----:B------:R-:W3:Y:S01]  /*13030*/  LDC R92, c[0x0][0x448] ;  /* 0x00011200ff5c7b82 */ /* 0x000ee20000000800 */
[----:B------:R-:W-:-:S06]  /*13040*/  FFMA.FTZ R57, R57, R60, R56 ;  /* 0x0000003c39397223 */ /* 0x000fcc0000010038 */
[----:B------:R-:W3:Y:S01]  /*13050*/  SHFL.IDX PT, R57, R57, RZ, 0x1f ;  /* 0x00001fff39397589 */ /* 0x000ee200000e0000 */
[----:B------:R-:W4:Y:S01]  /*13060*/  @!P0 LDC.64 R60, c[0x0][0x3c0] ;  /* 0x0000f000ff3c8b82 */ /* 0x000f220000000a00 */
[----:B-1----:R-:W-:Y:S02]  /*13070*/  IMAD.U32 R93, RZ, RZ, UR7 ;  /* 0x00000007ff5d7e24 */ /* 0x002fe4000f8e00ff */
[----:B--2---:R-:W-:-:S05]  /*13080*/  FMUL.FTZ R56, R91, R91 ;  /* 0x0000005b5b387220 */ /* 0x004fca0000410000 */
[----:B------:R-:W-:Y:S01]  /*13090*/  FSEL R95, R56, RZ, P1 ;  /* 0x000000ff385f7208 */ /* 0x000fe20000800000 */
[----:B---3--:R-:W-:Y:S01]  /*130a0*/  FFMA.FTZ R56, R57, UR25, R92 ;  /* 0x0000001939387c23 */ /* 0x008fe2000801005c */
[----:B------:R-:W-:Y:S01]  /*130b0*/  MOV R57, UR7 ;  /* 0x0000000700397c02 */ /* 0x000fe20008000f00 */
[----:B----4-:R-:W-:-:S04]  /*130c0*/  @!P0 IMAD.WIDE R60, R93, 0x4, R60 ;  /* 0x000000045d3c8825 */ /* 0x010fc800078e023c */
[----:B------:R-:W-:Y:S01]  /*130d0*/  FADD.FTZ R56, R56, R95 ;  /* 0x0000005f38387221 */ /* 0x000fe20000010000 */
[----:B0-----:R-:W-:Y:S01]  /*130e0*/  @!P0 IMAD.WIDE R58, R57, 0x4, R58 ;  /* 0x00000004393a8825 */ /* 0x001fe200078e023a */
[----:B------:R0:W-:Y:S04]  /*130f0*/  @!P0 STG.E desc[UR14][R60.64], R91 ;  /* 0x0000005b3c008986 */ /* 0x0001e8000c10190e */
[----:B------:R-:W1:Y:S02]  /*13100*/  MUFU.RSQ R56, R56 ;  /* 0x0000003800387308 */ /* 0x000e640000001400 */
[----:B-1----:R0:W-:Y:S01]  /*13110*/  @!P0 STG.E desc[UR14][R58.64], R56 ;  /* 0x000000383a008986 */ /* 0x0021e2000c10190e */
[----:B------:R-:W-:Y:S05]  /*13120*/  BRA.U !UP1, `(.L_x_18570) ;  /* 0x0000000909787547 */ /* 0x000fea000b800000 */
[----:B------:R-:W-:Y:S01]  /*13130*/  FSEL R57, R91, RZ, !P1 ;  /* 0x000000ff5b397208 */ /* 0x000fe20004800000 */
[----:B------:R-:W-:Y:S01]  /*13140*/  UIADD3 UR4, UPT, UPT, UR4, -0x1, URZ ;  /* 0xffffffff04047890 */ /* 0x000fe2000fffe0ff */
[----:B------:R-:W-:Y:S01]  /*13150*/  HADD2.F32 R113, -RZ, R83.H0_H0 ;  /* 0x20000053ff717230 */ /* 0x000fe20000004100 */
[----:B------:R-:W-:Y:S01]  /*13160*/  SHF.R.U64 R106, R42, 0x10, R43 ;  /* 0x000000102a6a7819 */ /* 0x000fe2000000122b */
[----:B------:R-:W-:Y:S02]  /*13170*/  HADD2.F32 R115, -RZ, R44.H0_H0 ;  /* 0x2000002cff737230 */ /* 0x000fe40000004100 */
[C---:B------:R-:W-:Y:S01]  /*13180*/  FADD.FTZ R109, -R57.reuse, R12 ;  /* 0x0000000c396d7221 */ /* 0x040fe20000010100 */
[----:B------:R-:W-:Y:S01]  /*13190*/  UIMAD UR4, UR4, UR23, URZ ;  /* 0x00000017040472a4 */ /* 0x000fe2000f8e02ff */
[C---:B0-----:R-:W-:Y:S01]  /*131a0*/  FADD.FTZ R91, -R57.reuse, R21 ;  /* 0x00000015395b7221 */ /* 0x041fe20000010100 */
[C---:B------:R-:W-:Y:S01]  /*131b0*/  FADD.FTZ R103, -R57.reuse, R19 ;  /* 0x0000001339677221 */ /* 0x040fe20000010100 */
[----:B------:R-:W-:Y:S01]  /*131c0*/  FMUL.FTZ R12, R56, R109 ;  /* 0x0000006d380c7220 */ /* 0x000fe20000410000 */
[C---:B------:R-:W-:Y:S01]  /*131d0*/  FADD.FTZ R21, -R57.reuse, R25 ;  /* 0x0000001939157221 */ /* 0x040fe20000010100 */
[----:B------:R-:W0:Y:S01]  /*131e0*/  LDC.64 R108, c[0x0][0x428] ;  /* 0x00010a00ff6c7b82 */ /* 0x000e220000000a00 */
[C---:B------:R-:W-:Y:S01]  /*131f0*/  FADD.FTZ R19, -R57.reuse, R23 ;  /* 0x0000001739137221 */ /* 0x040fe20000010100 */
[C---:B------:R-:W-:Y:S01]  /*13200*/  FADD.FTZ R25, -R57.reuse, R29 ;  /* 0x0000001d39197221 */ /* 0x040fe20000010100 */
[----:B------:R-:W-:Y:S01]  /*13210*/  USHF.R.S32.HI UR5, URZ, 0x1f, UR4 ;  /* 0x0000001fff057899 */ /* 0x000fe20008011404 */
        /* <DEDUP_REMOVED lines=18> */
[----:B------:R-:W-:Y:S01]  /*13340*/  HADD2.F32 R35, -RZ, R84.H1_H1 ;  /* 0x30000054ff237230 */ /* 0x000fe20000004100 */
[----:B------:R-:W-:Y:S01]  /*13350*/  ULEA.HI UR5, UR5, UR4, URZ, 0x2 ;  /* 0x0000000405057291 */ /* 0x000fe2000f8f10ff */
[----:B------:R-:W-:-:S02]  /*13360*/  HADD2.F32 R16, -RZ, R98.H1_H1 ;  /* 0x30000062ff107230 */ /* 0x000fc40000004100 */
[----:B------:R-:W-:Y:S01]  /*13370*/  FMUL.FTZ R15, R56, R15 ;  /* 0x0000000f380f7220 */ /* 0x000fe20000410000 */
[----:B------:R-:W-:Y:S01]  /*13380*/  FFMA.FTZ R12, R12, R113, R115 ;  /* 0x000000710c0c7223 */ /* 0x000fe20000010073 */
[----:B------:R-:W-:Y:S02]  /*13390*/  HADD2.F32 R18, -RZ, R84.H0_H0 ;  /* 0x20000054ff127230 */ /* 0x000fe40000004100 */
[C---:B------:R-:W-:Y:S01]  /*133a0*/  FMUL.FTZ R13, R56.reuse, R13 ;  /* 0x0000000d380d7220 */ /* 0x040fe20000410000 */
[----:B------:R-:W-:Y:S01]  /*133b0*/  FFMA.FTZ R15, R15, R35, R16 ;  /* 0x000000230f0f7223 */ /* 0x000fe20000010010 */
[----:B------:R-:W-:Y:S02]  /*133c0*/  IMAD.U32 R35, RZ, RZ, UR5 ;  /* 0x00000005ff237e24 */ /* 0x000fe4000f8e00ff */
[C---:B------:R-:W-:Y:S01]  /*133d0*/  FMUL.FTZ R107, R56.reuse, R107 ;  /* 0x0000006b386b7220 */ /* 0x040fe20000410000 */
[----:B------:R-:W-:Y:S02]  /*133e0*/  HADD2.F32 R20, -RZ, R98.H0_H0 ;  /* 0x20000062ff147230 */ /* 0x000fe40000004100 */
[----:B------:R-:W-:Y:S01]  /*133f0*/  FMUL.FTZ R26, R56, R27 ;  /* 0x0000001b381a7220 */ /* 0x000fe20000410000 */
[----:B------:R-:W-:Y:S01]  /*13400*/  HADD2.F32 R113, -RZ, R83.H1_H1 ;  /* 0x30000053ff717230 */ /* 0x000fe20000004100 */
[----:B------:R-:W-:Y:S01]  /*13410*/  LEA.HI.SX32 R35, R35, R74, 0x1e ;  /* 0x0000004a23237211 */ /* 0x000fe200078ff2ff */
[----:B------:R-:W-:-:S02]  /*13420*/  HADD2.F32 R14, -RZ, R45.H0_H0 ;  /* 0x2000002dff0e7230 */ /* 0x000fc40000004100 */
[C---:B------:R-:W-:Y:S01]  /*13430*/  FMUL.FTZ R28, R56.reuse, R31 ;  /* 0x0000001f381c7220 */ /* 0x040fe20000410000 */
[C---:B------:R-:W-:Y:S01]  /*13440*/  FMUL.FTZ R27, R56.reuse, R59 ;  /* 0x0000003b381b7220 */ /* 0x040fe20000410000 */
[C---:B------:R-:W-:Y:S01]  /*13450*/  FMUL.FTZ R31, R56.reuse, R57 ;  /* 0x00000039381f7220 */ /* 0x040fe20000410000 */
[C---:B------:R-:W-:Y:S01]  /*13460*/  VIADD R57, R35.reuse, 0x200 ;  /* 0x0000020023397836 */ /* 0x040fe20000000000 */
[----:B------:R-:W-:Y:S01]  /*13470*/  IADD3 R59, PT, PT, R35, 0x300, RZ ;  /* 0x00000300233b7810 */ /* 0x000fe20007ffe0ff */
[C---:B------:R-:W-:Y:S01]  /*13480*/  FMUL.FTZ R16, R56.reuse, R103 ;  /* 0x0000006738107220 */ /* 0x040fe20000410000 */
[C---:B------:R-:W-:Y:S01]  /*13490*/  FMUL.FTZ R22, R56.reuse, R95 ;  /* 0x0000005f38167220 */ /* 0x040fe20000410000 */
[----:B------:R-:W-:Y:S01]  /*134a0*/  FMUL.FTZ R24, R56, R61 ;  /* 0x0000003d38187220 */ /* 0x000fe20000410000 */
[----:B------:R-:W-:Y:S01]  /*134b0*/  FFMA.FTZ R13, R13, R18, R20 ;  /* 0x000000120d0d7223 */ /* 0x000fe20000010014 */
[----:B------:R-:W-:Y:S01]  /*134c0*/  FFMA.FTZ R14, R107, R113, R14 ;  /* 0x000000716b0e7223 */ /* 0x000fe2000001000e */
[----:B0-----:R-:W-:-:S04]  /*134d0*/  IMAD.WIDE.U32 R102, R35, 0x10, R108 ;  /* 0x0000001023667825 */ /* 0x001fc800078e006c */
[C---:B------:R-:W-:Y:S01]  /*134e0*/  FMUL.FTZ R30, R56.reuse, R33 ;  /* 0x00000021381e7220 */ /* 0x040fe20000410000 */
[C---:B------:R-:W-:Y:S01]  /*134f0*/  IADD3 R95, PT, PT, R35.reuse, 0x500, RZ ;  /* 0x00000500235f7810 */ /* 0x040fe20007ffe0ff */
[C---:B------:R-:W-:Y:S01]  /*13500*/  FMUL.FTZ R94, R56.reuse, R93 ;  /* 0x0000005d385e7220 */ /* 0x040fe20000410000 */
[C---:B------:R-:W-:Y:S01]  /*13510*/  VIADD R61, R35.reuse, 0x400 ;  /* 0x00000400233d7836 */ /* 0x040fe20000000000 */
        /* <DEDUP_REMOVED lines=12> */
[--C-:B------:R-:W-:Y:S01]  /*135e0*/  IMAD.WIDE.U32 R34, R57, 0x10, R108.reuse ;  /* 0x0000001039227825 */ /* 0x100fe200078e006c */
[----:B------:R0:W-:Y:S03]  /*135f0*/  STG.E.128 desc[UR14][R102.64], R12 ;  /* 0x0000000c66007986 */ /* 0x0001e6000c101d0e */
[----:B------:R-:W-:-:S04]  /*13600*/  IMAD.WIDE.U32 R56, R59, 0x10, R108 ;  /* 0x000000103b387825 */ /* 0x000fc800078e006c */
[----:B------:R-:W-:-:S04]  /*13610*/  IMAD.WIDE.U32 R58, R61, 0x10, R108 ;  /* 0x000000103d3a7825 */ /* 0x000fc800078e006c */
[----:B------:R-:W-:Y:S01]  /*13620*/  IMAD.WIDE.U32 R60, R95, 0x10, R108 ;  /* 0x000000105f3c7825 */ /* 0x000fe200078e006c */
[----:B------:R-:W-:-:S03]  /*13630*/  SHF.R.U32.HI R95, RZ, 0x10, R43 ;  /* 0x00000010ff5f7819 */ /* 0x000fc6000001162b */
[----:B------:R-:W-:Y:S02]  /*13640*/  HADD2.F32 R101, -RZ, R42.H0_H0 ;  /* 0x2000002aff657230 */ /* 0x000fe40000004100 */
[----:B------:R-:W-:Y:S01]  /*13650*/  HADD2.F32 R106, -RZ, R106.H0_H0 ;  /* 0x2000006aff6a7230 */ /* 0x000fe20000004100 */
[--C-:B0-----:R-:W-:Y:S01]  /*13660*/  SHF.R.U64 R14, R54, 0x10, R55.reuse ;  /* 0x00000010360e7819 */ /* 0x101fe20000001237 */
[----:B------:R-:W-:Y:S01]  /*13670*/  HADD2.F32 R13, -RZ, R88.H0_H0 ;  /* 0x20000058ff0d7230 */ /* 0x000fe20000004100 */
[----:B------:R-:W-:Y:S01]  /*13680*/  SHF.R.U32.HI R15, RZ, 0x10, R55 ;  /* 0x00000010ff0f7819 */ /* 0x000fe20000011637 */
[----:B------:R-:W-:Y:S02]  /*13690*/  HADD2.F32 R95, -RZ, R95.H0_H0 ;  /* 0x2000005fff5f7230 */ /* 0x000fe40000004100 */
[----:B------:R-:W-:Y:S02]  /*136a0*/  HADD2.F32 R14, -RZ, R14.H0_H0 ;  /* 0x2000000eff0e7230 */ /* 0x000fe40000004100 */
[----:B------:R-:W-:Y:S01]  /*136b0*/  FFMA.FTZ R12, R94, R13, R101 ;  /* 0x0000000d5e0c7223 */ /* 0x000fe20000010065 */
[----:B------:R-:W-:Y:S01]  /*136c0*/  HADD2.F32 R15, -RZ, R15.H0_H0 ;  /* 0x2000000fff0f7230 */ /* 0x000fe20000004100 */
[----:B------:R-:W-:Y:S01]  /*136d0*/  SHF.R.U64 R94, R38, 0x10, R39 ;  /* 0x00000010265e7819 */ /* 0x000fe20000001227 */
[----:B------:R-:W-:-:S02]  /*136e0*/  HADD2.F32 R97, -RZ, R88.H1_H1 ;  /* 0x30000058ff617230 */ /* 0x000fc40000004100 */
[----:B------:R-:W-:Y:S01]  /*136f0*/  FFMA.FTZ R13, R93, R14, R106 ;  /* 0x0000000e5d0d7223 */ /* 0x000fe2000001006a */
[----:B------:R-:W-:Y:S02]  /*13700*/  HADD2.F32 R99, -RZ, R43.H0_H0 ;  /* 0x2000002bff637230 */ /* 0x000fe40000004100 */
[----:B------:R-:W-:Y:S01]  /*13710*/  FFMA.FTZ R15, R16, R15, R95 ;  /* 0x0000000f100f7223 */ /* 0x000fe2000001005f */
[----:B------:R-:W-:Y:S01]  /*13720*/  HADD2.F32 R102, -RZ, R89.H0_H0 ;  /* 0x20000059ff667230 */ /* 0x000fe20000004100 */
[----:B------:R-:W-:Y:S01]  /*13730*/  SHF.R.U64 R106, R52, 0x10, R53 ;  /* 0x00000010346a7819 */ /* 0x000fe20000001235 */
[----:B------:R-:W-:Y:S02]  /*13740*/  HADD2.F32 R104, -RZ, R40.H0_H0 ;  /* 0x20000028ff687230 */ /* 0x000fe40000004100 */
[----:B------:R-:W-:Y:S01]  /*13750*/  FFMA.FTZ R14, R92, R97, R99 ;  /* 0x000000615c0e7223 */ /* 0x000fe20000010063 */
[----:B------:R-:W-:Y:S01]  /*13760*/  SHF.R.U64 R92, R50, 0x10, R51 ;  /* 0x00000010325c7819 */ /* 0x000fe20000001233 */
[----:B------:R-:W-:Y:S01]  /*13770*/  IMAD.WIDE.U32 R32, R33, 0x10, R108 ;  /* 0x0000001021207825 */ /* 0x000fe200078e006c */
[----:B------:R-:W-:-:S03]  /*13780*/  SHF.R.U64 R108, R40, 0x10, R41 ;  /* 0x00000010286c7819 */ /* 0x000fc60000001229 */
[----:B------:R-:W-:Y:S01]  /*13790*/  FFMA.FTZ R16, R17, R102, R104 ;  /* 0x0000006611107223 */ /* 0x000fe20000010068 */
[----:B------:R-:W-:Y:S01]  /*137a0*/  SHF.R.U32.HI R102, RZ, 0x10, R53 ;  /* 0x00000010ff667819 */ /* 0x000fe20000011635 */
[----:B------:R-:W-:Y:S01]  /*137b0*/  HADD2.F32 R92, -RZ, R92.H0_H0 ;  /* 0x2000005cff5c7230 */ /* 0x000fe20000004100 */
[----:B------:R-:W-:Y:S01]  /*137c0*/  SHF.R.U32.HI R104, RZ, 0x10, R41 ;  /* 0x00000010ff687819 */ /* 0x000fe20000011629 */
[----:B------:R-:W-:Y:S01]  /*137d0*/  HADD2.F32 R94, -RZ, R94.H0_H0 ;  /* 0x2000005eff5e7230 */ /* 0x000fe20000004100 */
[----:B------:R1:W-:Y:S01]  /*137e0*/  STG.E.128 desc[UR14][R32.64], R12 ;  /* 0x0000000c20007986 */ /* 0x0003e2000c101d0e */
[----:B------:R-:W-:Y:S02]  /*137f0*/  HADD2.F32 R102, -RZ, R102.H0_H0 ;  /* 0x20000066ff667230 */ /* 0x000fe40000004100 */
[----:B------:R-:W-:Y:S02]  /*13800*/  HADD2.F32 R104, -RZ, R104.H0_H0 ;  /* 0x20000068ff687230 */ /* 0x000fe40000004100 */
[----:B------:R-:W-:Y:S01]  /*13810*/  FFMA.FTZ R21, R21, R92, R94 ;  /* 0x0000005c15157223 */ /* 0x000fe2000001005e */
[----:B------:R-:W-:Y:S01]  /*13820*/  HADD2.F32 R99, -RZ, R89.H1_H1 ;  /* 0x30000059ff637230 */ /* 0x000fe20000004100 */
[----:B------:R-:W-:Y:S01]  /*13830*/  SHF.R.U64 R94, R48, 0x10, R49 ;  /* 0x00000010305e7819 */ /* 0x000fe20000001231 */
[----:B------:R-:W-:-:S02]  /*13840*/  HADD2.F32 R97, -RZ, R41.H0_H0 ;  /* 0x20000029ff617230 */ /* 0x000fc40000004100 */
[----:B------:R-:W-:Y:S01]  /*13850*/  FFMA.FTZ R19, R19, R102, R104 ;  /* 0x0000006613137223 */ /* 0x000fe20000010068 */
[----:B------:R-:W-:Y:S01]  /*13860*/  HADD2.F32 R93, -RZ, R90.H0_H0 ;  /* 0x2000005aff5d7230 */ /* 0x000fe20000004100 */
[----:B------:R-:W-:Y:S01]  /*13870*/  SHF.R.U32.HI R102, RZ, 0x10, R51 ;  /* 0x00000010ff667819 */ /* 0x000fe20000011633 */
[----:B------:R-:W-:Y:S01]  /*13880*/  HADD2.F32 R95, -RZ, R38.H0_H0 ;  /* 0x20000026ff5f7230 */ /* 0x000fe20000004100 */
[----:B------:R-:W-:Y:S01]  /*13890*/  SHF.R.U32.HI R104, RZ, 0x10, R39 ;  /* 0x00000010ff687819 */ /* 0x000fe20000011627 */
[----:B------:R-:W-:Y:S02]  /*138a0*/  HADD2.F32 R106, -RZ, R106.H0_H0 ;  /* 0x2000006aff6a7230 */ /* 0x000fe40000004100 */
[----:B------:R-:W-:Y:S01]  /*138b0*/  FFMA.FTZ R18, R18, R99, R97 ;  /* 0x0000006312127223 */ /* 0x000fe20000010061 */
[----:B------:R-:W-:Y:S02]  /*138c0*/  HADD2.F32 R108, -RZ, R108.H0_H0 ;  /* 0x2000006cff6c7230 */ /* 0x000fe40000004100 */
[----:B------:R-:W-:Y:S01]  /*138d0*/  FFMA.FTZ R20, R20, R93, R95 ;  /* 0x0000005d14147223 */ /* 0x000fe2000001005f */
[----:B------:R-:W-:-:S02]  /*138e0*/  HADD2.F32 R95, -RZ, R96.H0_H0 ;  /* 0x20000060ff5f7230 */ /* 0x000fc40000004100 */
[----:B------:R-:W-:Y:S02]  /*138f0*/  HADD2.F32 R97, -RZ, R36.H0_H0 ;  /* 0x20000024ff617230 */ /* 0x000fe40000004100 */
[----:B------:R-:W-:Y:S01]  /*13900*/  FFMA.FTZ R17, R91, R106, R108 ;  /* 0x0000006a5b117223 */ /* 0x000fe2000001006c */
[----:B------:R-:W-:Y:S02]  /*13910*/  HADD2.F32 R92, -RZ, R100.H0_H0 ;  /* 0x20000064ff5c7230 */ /* 0x000fe40000004100 */
[----:B------:R-:W-:Y:S02]  /*13920*/  HADD2.F32 R102, -RZ, R102.H0_H0 ;  /* 0x20000066ff667230 */ /* 0x000fe40000004100 */
[----:B------:R-:W-:Y:S01]  /*13930*/  FFMA.FTZ R24, R24, R95, R97 ;  /* 0x0000005f18187223 */ /* 0x000fe20000010061 */
[----:B------:R-:W-:Y:S01]  /*13940*/  HADD2.F32 R104, -RZ, R104.H0_H0 ;  /* 0x20000068ff687230 */ /* 0x000fe20000004100 */
[----:B------:R1:W-:Y:S01]  /*13950*/  STG.E.128 desc[UR14][R34.64], R16 ;  /* 0x0000001022007986 */ /* 0x0003e2000c101d0e */
[----:B------:R-:W-:-:S02]  /*13960*/  HADD2.F32 R91, -RZ, R96.H1_H1 ;  /* 0x30000060ff5b7230 */ /* 0x000fc40000004100 */
[----:B------:R-:W-:Y:S02]  /*13970*/  HADD2.F32 R94, -RZ, R94.H0_H0 ;  /* 0x2000005eff5e7230 */ /* 0x000fe40000004100 */
[----:B------:R-:W-:Y:S01]  /*13980*/  FFMA.FTZ R23, R23, R102, R104 ;  /* 0x0000006617177223 */ /* 0x000fe20000010068 */
[----:B------:R-:W-:Y:S02]  /*13990*/  HADD2.F32 R93, -RZ, R37.H0_H0 ;  /* 0x20000025ff5d7230 */ /* 0x000fe40000004100 */
[----:B------:R-:W-:Y:S02]  /*139a0*/  HADD2.F32 R99, -RZ, R90.H1_H1 ;  /* 0x3000005aff637230 */ /* 0x000fe40000004100 */
[----:B------:R-:W-:Y:S01]  /*139b0*/  FFMA.FTZ R25, R25, R94, R92 ;  /* 0x0000005e19197223 */ /* 0x000fe2000001005c */
[----:B------:R-:W-:Y:S02]  /*139c0*/  HADD2.F32 R101, -RZ, R39.H0_H0 ;  /* 0x20000027ff657230 */ /* 0x000fe40000004100 */
[----:B------:R-:W-:Y:S01]  /*139d0*/  FFMA.FTZ R26, R26, R91, R93 ;  /* 0x0000005b1a1a7223 */ /* 0x000fe2000001005d */
[----:B------:R-:W-:-:S02]  /*139e0*/  HADD2.F32 R106, -RZ, R100.H1_H1 ;  /* 0x30000064ff6a7230 */ /* 0x000fc40000004100 */
        /* <DEDUP_REMOVED lines=8> */
[----:B------:R-:W-:Y:S01]  /*13a70*/  FFMA.FTZ R28, R28, R95, R97 ;  /* 0x0000005f1c1c7223 */ /* 0x000fe20000010061 */
[----:B------:R-:W-:Y:S01]  /*13a80*/  HADD2.F32 R91, -RZ, R85.H1_H1 ;  /* 0x30000055ff5b7230 */ /* 0x000fe20000004100 */
[----:B------:R1:W-:Y:S01]  /*13a90*/  STG.E.128 desc[UR14][R58.64], R24 ;  /* 0x000000183a007986 */ /* 0x0003e2000c101d0e */
[----:B------:R-:W-:Y:S02]  /*13aa0*/  HADD2.F32 R93, -RZ, R3.H0_H0 ;  /* 0x20000003ff5d7230 */ /* 0x000fe40000004100 */
[----:B------:R-:W-:Y:S01]  /*13ab0*/  FFMA.FTZ R29, R29, R102, R104 ;  /* 0x000000661d1d7223 */ /* 0x000fe20000010068 */
[----:B------:R-:W-:Y:S02]  /*13ac0*/  HADD2.F32 R92, -RZ, R86.H1_H1 ;  /* 0x30000056ff5c7230 */ /* 0x000fe40000004100 */
[----:B------:R-:W-:Y:S02]  /*13ad0*/  HADD2.F32 R94, -RZ, R111.H0_H0 ;  /* 0x2000006fff5e7230 */ /* 0x000fe40000004100 */
[----:B------:R-:W-:-:S03]  /*13ae0*/  FFMA.FTZ R30, R30, R91, R93 ;  /* 0x0000005b1e1e7223 */ /* 0x000fc6000001005d */
[----:B------:R-:W-:-:S05]  /*13af0*/  FFMA.FTZ R31, R31, R92, R94 ;  /* 0x0000005c1f1f7223 */ /* 0x000fca000001005e */
[----:B------:R1:W-:Y:S02]  /*13b00*/  STG.E.128 desc[UR14][R60.64], R28 ;  /* 0x0000001c3c007986 */ /* 0x0003e4000c101d0e */
.L_x_18570:
[----:B------:R-:W-:Y:S02]  /*13b10*/  UIADD3 UR7, UPT, UPT, UR7, UR20, URZ ;  /* 0x0000001407077290 */ /* 0x000fe4000fffe0ff */
[----:B------:R-:W-:Y:S02]  /*13b20*/  UPLOP3.LUT UP0, UPT, UPT, UPT, UP0, 0x40, 0x4 ;  /* 0x000000000004789c */ /* 0x000fe40003f0e800 */
[----:B------:R-:W-:-:S09]  /*13b30*/  UISETP.GE.AND UP1, UPT, UR7, UR21, UPT ;  /* 0x000000150700728c */ /* 0x000fd2000bf26270 */
[----:B------:R-:W-:Y:S05]  /*13b40*/  BRA.U !UP1, `(.L_x_18571) ;  /* 0xfffffed109dc7547 */ /* 0x000fea000b83ffff */
[----:B------:R-:W-:Y:S05]  /*13b50*/  EXIT ;  /* 0x000000000000794d */ /* 0x000fea0003800000 */
.L_x_18572:
        /* <DEDUP_REMOVED lines=10> */
.L_x_21046:


//--------------------- .text._ZN10layer_norm13ln_fwd_kernelINS_13Kernel_traitsIfffffjLj6144ELj1ELj1ELj8ELj16ENS_18Kernel_traits_baseILj6144EfffffjLj256EEEEELb0ELb0ELb0ELb0EEEvNS_9FwdParamsE --------------------------
	.section	.text._ZN10layer_norm13ln_fwd_kernelINS_13Kernel_traitsIfffffjLj6144ELj1ELj1ELj8ELj16ENS_18Kernel_traits_baseILj6144EfffffjLj256EEEEELb0ELb0ELb0ELb0EEEvNS_9FwdParamsE,"ax",@progbits
	.align	128
        .global         _ZN10layer_norm13ln_fwd_kernelINS_13Kernel_traitsIfffffjLj6144ELj1ELj1ELj8ELj16ENS_18Kernel_traits_baseILj6144EfffffjLj256EEEEELb0ELb0ELb0ELb0EEEvNS_9FwdParamsE
        .type           _ZN10layer_norm13ln_fwd_kernelINS_13Kernel_traitsIfffffjLj6144ELj1ELj1ELj8ELj16ENS_18Kernel_traits_baseILj6144EfffffjLj256EEEEELb0ELb0ELb0ELb0EEEvNS_9FwdParamsE,@function
        .size           _ZN10layer_norm13ln_fwd_kernelINS_13Kernel_traitsIfffffjLj6144ELj1ELj1ELj8ELj16ENS_18Kernel_traits_baseILj6144EfffffjLj256EEEEELb0ELb0ELb0ELb0EEEvNS_9FwdParamsE,(.L_x_21047 - _ZN10layer_norm13ln_fwd_kernelINS_13Kernel_traitsIfffffjLj6144ELj1ELj1ELj8ELj16ENS_18Kernel_traits_baseILj6144EfffffjLj256EEEEELb0ELb0ELb0ELb0EEEvNS_9FwdParamsE)
        .other          _ZN10layer_norm13ln_fwd_kernelINS_13Kernel_traitsIfffffjLj6144ELj1ELj1ELj8ELj16ENS_18Kernel_traits_baseILj6144EfffffjLj256EEEEELb0ELb0ELb0ELb0EEEvNS_9FwdParamsE,@"STO_CUDA_ENTRY STV_DEFAULT"
_ZN10layer_norm13ln_fwd_kernelINS_13Kernel_traitsIfffffjLj6144ELj1ELj1ELj8ELj16ENS_18Kernel_traits_baseILj6144EfffffjLj256EEEEELb0ELb0ELb0ELb0EEEvNS_9FwdParamsE:
.text._ZN10layer_norm13ln_fwd_kernelINS_13Kernel_traitsIfffffjLj6144ELj1ELj1ELj8ELj16ENS_18Kernel_traits_baseILj6144EfffffjLj256EEEEELb0ELb0ELb0ELb0EEEvNS_9FwdParamsE:
        /* <DEDUP_REMOVED lines=33> */
[----:B------:R0:W5:Y:S02]  /*0210*/  @P1 LDG.E.128 R68, desc[UR6][R10.64] ;  /* 0x000000060a441981 */ /* 0x000164000c1e1d00 */
[----:B------:R-:W2:Y:S01]  /*0220*/  @P3 LDC.64 R18, c[0x0][0x3d0] ;  /* 0x0000f400ff123b82 */ /* 0x000ea20000000a00 */
[C---:B---3--:R-:W-:Y:S01]  /*0230*/  @P1 IMAD.WIDE.U32 R12, R27.reuse, 0x10, R12 ;  /* 0x000000101b0c1825 */ /* 0x048fe200078e000c */
[----:B------:R-:W-:-:S04]  /*0240*/  @P1 IADD3 R27, PT, PT, R27, 0x100, RZ ;  /* 0x000001001b1b1810 */ /* 0x000fc80007ffe0ff */
[----:B------:R0:W5:Y:S02]  /*0250*/  @P1 LDG.E.128 R64, desc[UR6][R12.64] ;  /* 0x000000060c401981 */ /* 0x000164000c1e1d00 */
[----:B------:R-:W3:Y:S01]  /*0260*/  @P3 LDC.64 R20, c[0x0][0x438] ;  /* 0x00010e00ff143b82 */ /* 0x000ee20000000a00 */
[----:B----4-:R-:W-:-:S05]  /*0270*/  @P2 IMAD.WIDE.U32 R14, R27, 0x10, R14 ;  /* 0x000000101b0e2825 */ /* 0x010fca00078e000e */
        /* <DEDUP_REMOVED lines=23> */
[----:B------:R-:W5:Y:S01]  /*03f0*/  LDG.E.128 R32, desc[UR6][R32.64] ;  /* 0x0000000620207981 */ /* 0x000f62000c1e1d00 */
[----:B------:R-:W-:Y:S05]  /*0400*/  BRA `(.L_x_18575) ;  /* 0x0000000000a47947 */ /* 0x000fea0003800000 */
.L_x_18574:
        /* <DEDUP_REMOVED lines=12> */
[----:B------:R0:W5:Y:S02]  /*04d0*/  @P0 LDG.E.128 R76, desc[UR6][R8.64] ;  /* 0x00000006084c0981 */ /* 0x000164000c1e1d00 */
[----:B------:R-:W4:Y:S01]  /*04e0*/  @P4 LDC.64 R16, c[0x0][0x3d0] ;  /* 0x0000f400ff104b82 */ /* 0x000f220000000a00 */
[C---:B-1----:R-:W-:Y:S01]  /*04f0*/  @P1 IMAD.WIDE.U32 R10, R27.reuse, 0x10, R10 ;  /* 0x000000101b0a1825 */ /* 0x042fe200078e000a */
[----:B------:R-:W-:-:S04]  /*0500*/  @P1 IADD3 R27, PT, PT, R27, 0x100, RZ ;  /* 0x000001001b1b1810 */ /* 0x000fc80007ffe0ff */
[----:B------:R0:W5:Y:S02]  /*0510*/  @P1 LDG.E.128 R68, desc[UR6][R10.64] ;  /* 0x000000060a441981 */ /* 0x000164000c1e1d00 */
[----:B------:R-:W1:Y:S01]  /*0520*/  @P5 LDC.64 R6, c[0x0][0x3d0] ;  /* 0x0000f400ff065b82 */ /* 0x000e620000000a00 */
[C---:B--2---:R-:W-:Y:S01]  /*0530*/  @P2 IMAD.WIDE.U32 R12, R27.reuse, 0x10, R12 ;  /* 0x000000101b0c2825 */ /* 0x044fe200078e000c */
[----:B------:R-:W-:-:S04]  /*0540*/  @P2 IADD3 R27, PT, PT, R27, 0x100, RZ ;  /* 0x000001001b1b2810 */ /* 0x000fc80007ffe0ff */
[----:B------:R0:W5:Y:S01]  /*0550*/  @P2 LDG.E.128 R60, desc[UR6][R12.64] ;  /* 0x000000060c3c2981 */ /* 0x000162000c1e1d00 */
[C---:B---3--:R-:W-:Y:S01]  /*0560*/  @P3 IMAD.WIDE.U32 R14, R27.reuse, 0x10, R14 ;  /* 0x000000101b0e3825 */ /* 0x048fe200078e000e */
[----:B------:R-:W-:-:S04]  /*0570*/  @P3 IADD3 R27, PT, PT, R27, 0x100, RZ ;  /* 0x000001001b1b3810 */ /* 0x000fc80007ffe0ff */
[----:B------:R0:W5:Y:S01]  /*0580*/  @P3 LDG.E.128 R52, desc[UR6][R14.64] ;  /* 0x000000060e343981 */ /* 0x000162000c1e1d00 */
[C---:B----4-:R-:W-:Y:S01]  /*0590*/  @P4 IMAD.WIDE.U32 R16, R27.reuse, 0x10, R16 ;  /* 0x000000101b104825 */ /* 0x050fe200078e0010 */
[----:B------:R-:W-:-:S04]  /*05a0*/  @P4 IADD3 R27, PT, PT, R27, 0x100, RZ ;  /* 0x000001001b1b4810 */ /* 0x000fc80007ffe0ff */
[----:B------:R0:W5:Y:S01]  /*05b0*/  @P4 LDG.E.128 R44, desc[UR6][R16.64] ;  /* 0x00000006102c4981 */ /* 0x000162000c1e1d00 */
[----:B-1----:R-:W-:-:S05]  /*05c0*/  @P5 IMAD.WIDE.U32 R6, R27, 0x10, R6 ;  /* 0x000000101b065825 */ /* 0x002fca00078e0006 */
[----:B------:R0:W5:Y:S01]  /*05d0*/  @P5 LDG.E.128 R36, desc[UR6][R6.64] ;  /* 0x0000000606245981 */ /* 0x000162000c1e1d00 */
        /* <DEDUP_REMOVED lines=10> */
[----:B------:R-:W-:Y:S02]  /*0680*/  @P5 CS2R R34, SRZ ;  /* 0x0000000000225805 */ /* 0x000fe4000001ff00 */
[----:B0-----:R-:W-:-:S07]  /*0690*/  @P5 CS2R R32, SRZ ;  /* 0x0000000000205805 */ /* 0x001fce000001ff00 */
.L_x_18575:
[----:B------:R-:W-:Y:S05]  /*06a0*/  BSYNC.RECONVERGENT B0 ;  /* 0x0000000000007941 */ /* 0x000fea0003800200 */
.L_x_18573:
[----:B------:R-:W0:Y:S02]  /*06b0*/  LDCU UR4, c[0x0][0x384] ;  /* 0x00007080ff0477ac */ /* 0x000e240008000800 */
[----:B0-----:R-:W-:-:S13]  /*06c0*/  ISETP.GE.AND P0, PT, R0, UR4, PT ;  /* 0x0000000400007c0c */ /* 0x001fda000bf06270 */
[----:B------:R-:W-:Y:S05]  /*06d0*/  @P0 EXIT ;  /* 0x000000000000094d */ /* 0x000fea0003800000 */
[----:B------:R-:W-:Y:S01]  /*06e0*/  SHF.R.S32.HI R4, RZ, 0x2, R4 ;  /* 0x00000002ff047819 */ /* 0x000fe20000011404 */
[----:B------:R-:W0:Y:S01]  /*06f0*/  LDCU.64 UR4, c[0x0][0x3e0] ;  /* 0x00007c00ff0477ac */ /* 0x000e220008000a00 */
[----:B------:R-:W-:Y:S02]  /*0700*/  LOP3.LUT R6, R3, 0xe0, RZ, 0xc0, !PT ;  /* 0x000000e003067812 */ /* 0x000fe400078ec0ff */
[----:B------:R-:W-:Y:S01]  /*0710*/  LOP3.LUT R5, R4, 0xff, RZ, 0xc0, !PT ;  /* 0x000000ff04057812 */ /* 0x000fe200078ec0ff */
[----:B------:R-:W1:Y:S01]  /*0720*/  LDCU UR12, c[0x0][0x388] ;  /* 0x00007100ff0c77ac */ /* 0x000e620008000800 */
[----:B------:R-:W-:Y:S02]  /*0730*/  SHF.R.U32.HI R4, RZ, 0x1, R4 ;  /* 0x00000001ff047819 */ /* 0x000fe40000011604 */
[----:B------:R-:W-:Y:S01]  /*0740*/  VIADDMNMX R6, R5, -R6, RZ, !PT ;  /* 0x8000000605067246 */ /* 0x000fe200078001ff */
[----:B------:R-:W2:Y:S01]  /*0750*/  LDCU.U8 UR10, c[0x0][0x410] ;  /* 0x00008200ff0a77ac */ /* 0x000ea20008000000 */
[----:B------:R-:W-:-:S02]  /*0760*/  LOP3.LUT R7, R4, 0x7fffff80, RZ, 0xc0, !PT ;  /* 0x7fffff8004077812 */ /* 0x000fc400078ec0ff */
[----:B------:R-:W-:Y:S01]  /*0770*/  VIMNMX R6, PT, PT, R6, 0x20, PT ;  /* 0x0000002006067848 */ /* 0x000fe20003fe0100 */
[----:B------:R-:W3:Y:S01]  /*0780*/  LDCU UR11, c[0x0][0x400] ;  /* 0x00008000ff0b77ac */ /* 0x000ee20008000800 */
[----:B------:R-:W-:Y:S02]  /*0790*/  SHF.L.U32 R4, R3, 0x5, RZ ;  /* 0x0000000503047819 */ /* 0x000fe400000006ff */
[----:B------:R-:W-:Y:S01]  /*07a0*/  LEA R6, R6, R7, 0x2 ;  /* 0x0000000706067211 */ /* 0x000fe200078e10ff */
[----:B------:R-:W4:Y:S01]  /*07b0*/  LDCU.64 UR8, c[0x0][0x3a0] ;  /* 0x00007400ff0877ac */ /* 0x000f220008000a00 */
[----:B------:R-:W-:Y:S02]  /*07c0*/  LOP3.LUT R4, R4, 0x3e0, RZ, 0xc0, !PT ;  /* 0x000003e004047812 */ /* 0x000fe400078ec0ff */
[----:B------:R-:W-:Y:S01]  /*07d0*/  I2FP.F32.U32 R3, R6 ;  /* 0x0000000600037245 */ /* 0x000fe20000201000 */
[----:B0-----:R-:W-:Y:S01]  /*07e0*/  UISETP.NE.U32.AND UP0, UPT, UR4, URZ, UPT ;  /* 0x000000ff0400728c */ /* 0x001fe2000bf05070 */
[----:B------:R-:W-:-:S03]  /*07f0*/  VIADDMNMX R4, R5, -R4, RZ, !PT ;  /* 0x8000000405047246 */ /* 0x000fc600078001ff */
[----:B------:R-:W-:Y:S01]  /*0800*/  UISETP.NE.AND.EX UP0, UPT, UR5, URZ, UPT, UP0 ;  /* 0x000000ff0500728c */ /* 0x000fe2000bf05300 */
[----:B------:R-:W0:Y:S01]  /*0810*/  MUFU.RCP R3, R3 ;  /* 0x0000000300037308 */ /* 0x000e220000001000 */
[----:B------:R-:W-:-:S04]  /*0820*/  VIMNMX R4, PT, PT, R4, 0x20, PT ;  /* 0x0000002004047848 */ /* 0x000fc80003fe0100 */
[----:B------:R-:W-:Y:S02]  /*0830*/  LEA R4, R4, R7, 0x2 ;  /* 0x0000000704047211 */ /* 0x000fe400078e10ff */
[----:B------:R-:W-:Y:S01]  /*0840*/  PLOP3.LUT P0, PT, PT, PT, UP0, 0x80, 0x8 ;  /* 0x000000000008781c */ /* 0x000fe20003f0f008 */
[----:B-123--:R-:W-:-:S12]  /*0850*/  UPLOP3.LUT UP0, UPT, UPT, UPT, UPT, 0x40, 0x4 ;  /* 0x000000000004789c */ /* 0x00efd80003f0e870 */
.L_x_18610:
[----:B------:R-:W1:Y:S01]  /*0860*/  @P0 LDC.64 R80, c[0x0][0x3e0] ;  /* 0x0000f800ff500b82 */ /* 0x000e620000000a00 */
[----:B------:R-:W-:Y:S01]  /*0870*/  HFMA2 R10, -RZ, RZ, 1.875, 0 ;  /* 0x3f800000ff0a7431 */ /* 0x000fe200000001ff */
[----:B------:R-:W2:Y:S06]  /*0880*/  S2R R8, SR_TID.X ;  /* 0x0000000000087919 */ /* 0x000eac0000002100 */
[----:B------:R-:W4:Y:S01]  /*0890*/  LDC.64 R24, c[0x0][0x3e0] ;  /* 0x0000f800ff187b82 */ /* 0x000f220000000a00 */
[----:B-1----:R-:W-:-:S05]  /*08a0*/  @P0 IMAD.WIDE R80, R0, 0x4, R80 ;  /* 0x0000000400500825 */ /* 0x002fca00078e0250 */
[----:B-----5:R1:W5:Y:S01]  /*08b0*/  @P0 LDG.E R10, desc[UR6][R80.64] ;  /* 0x00000006500a0981 */ /* 0x020362000c1e1900 */
[----:B------:R-:W-:Y:S01]  /*08c0*/  IMAD R6, R0, UR12, RZ ;  /* 0x0000000c00067c24 */ /* 0x000fe2000f8e02ff */
[----:B------:R-:W-:Y:S01]  /*08d0*/  ISETP.GE.U32.AND P1, PT, R2, 0x100, PT ;  /* 0x000001000200780c */ /* 0x000fe20003f26070 */
[----:B------:R-:W-:Y:S01]  /*08e0*/  BSSY.RECONVERGENT B0, `(.L_x_18576) ;  /* 0x000002b000007945 */ /* 0x000fe20003800200 */
[----:B----4-:R-:W-:Y:S02]  /*08f0*/  LOP3.LUT P5, RZ, R24, UR8, RZ, 0xfc, !PT ;  /* 0x0000000818ff7c12 */ /* 0x010fe4000f8afcff */
[----:B------:R-:W-:Y:S02]  /*0900*/  SHF.R.S32.HI R83, RZ, 0x1f, R6 ;  /* 0x0000001fff537819 */ /* 0x000fe40000011406 */
[----:B------:R-:W-:Y:S02]  /*0910*/  LOP3.LUT P5, RZ, R25, UR9, RZ, 0xfc, P5 ;  /* 0x0000000919ff7c12 */ /* 0x000fe4000a8afcff */
[----:B------:R-:W-:-:S04]  /*0920*/  LEA.HI R83, R83, R6, RZ, 0x2 ;  /* 0x0000000653537211 */ /* 0x000fc800078f10ff */
[----:B--2---:R-:W-:-:S04]  /*0930*/  LEA.HI.SX32 R6, R83, R8, 0x1e ;  /* 0x0000000853067211 */ /* 0x004fc800078ff2ff */
[----:B------:R-:W-:Y:S01]  /*0940*/  MOV R12, R6 ;  /* 0x00000006000c7202 */ /* 0x000fe20000000f00 */
[----:B-1----:R-:W-:Y:S06]  /*0950*/  @!P1 BRA `(.L_x_18577) ;  /* 0x00000000008c9947 */ /* 0x002fec0003800000 */
[----:B------:R-:W-:Y:S01]  /*0960*/  ISETP.NE.U32.AND P2, PT, RZ, UR8, PT ;  /* 0x00000008ff007c0c */ /* 0x000fe2000bf45070 */
[----:B------:R-:W1:Y:S03]  /*0970*/  LDC.64 R80, c[0x0][0x390] ;  /* 0x0000e400ff507b82 */ /* 0x000e660000000a00 */
[----:B------:R-:W-:-:S13]  /*0980*/  ISETP.NE.AND.EX P2, PT, RZ, UR9, PT, P2 ;  /* 0x00000009ff007c0c */ /* 0x000fda000bf45320 */
[----:B------:R-:W2:Y:S01]  /*0990*/  @P2 LDC.64 R84, c[0x0][0x3a0] ;  /* 0x0000e800ff542b82 */ /* 0x000ea20000000a00 */
[----:B-1----:R-:W-:-:S06]  /*09a0*/  IMAD.WIDE.U32 R80, R6, 0x10, R80 ;  /* 0x0000001006507825 */ /* 0x002fcc00078e0050 */
[----:B------:R-:W3:Y:S01]  /*09b0*/  LDG.E.128 R80, desc[UR6][R80.64] ;  /* 0x0000000650507981 */ /* 0x000ee2000c1e1d00 */
[----:B--2---:R-:W-:-:S06]  /*09c0*/  @P2 IMAD.WIDE.U32 R84, R6, 0x10, R84 ;  /* 0x0000001006542825 */ /* 0x004fcc00078e0054 */
[----:B------:R-:W3:Y:S02]  /*09d0*/  @P2 LDG.E.128 R84, desc[UR6][R84.64] ;  /* 0x0000000654542981 */ /* 0x000ee4000c1e1d00 */
[-C--:B---3-5:R-:W-:Y:S01]  /*09e0*/  @P2 FFMA.FTZ R5, R80, R10.reuse, R84 ;  /* 0x0000000a50052223 */ /* 0x0a8fe20000010054 */
        /* <DEDUP_REMOVED lines=22> */
.L_x_18578:
[----:B------:R-:W1:Y:S01]  /*0b50*/  @P5 LDC.64 R80, c[0x0][0x3a8] ;  /* 0x0000ea00ff505b82 */ /* 0x000e620000000a00 */
[C---:B------:R-:W-:Y:S01]  /*0b60*/  IADD3 R12, PT, PT, R6.reuse, 0x100, RZ ;  /* 0x00000100060c7810 */ /* 0x040fe20007ffe0ff */
[----:B-1----:R-:W-:-:S05]  /*0b70*/  @P5 IMAD.WIDE.U32 R80, R6, 0x10, R80 ;  /* 0x0000001006505825 */ /* 0x002fca00078e0050 */
[----:B------:R1:W-:Y:S02]  /*0b80*/  @P5 STG.E.128 desc[UR6][R80.64], R28 ;  /* 0x0000001c50005986 */ /* 0x0003e4000c101d06 */
.L_x_18577:
[----:B------:R-:W-:Y:S05]  /*0b90*/  BSYNC.RECONVERGENT B0 ;  /* 0x0000000000007941 */ /* 0x000fea0003800200 */
.L_x_18576:
[----:B------:R-:W-:Y:S01]  /*0ba0*/  ISETP.GE.U32.AND P2, PT, R2, 0x200, PT ;  /* 0x000002000200780c */ /* 0x000fe20003f46070 */
[----:B------:R-:W-:Y:S03]  /*0bb0*/  BSSY.RECONVERGENT B0, `(.L_x_18579) ;  /* 0x0000022000007945 */ /* 0x000fe60003800200 */
[----:B------:R-:W-:-:S09]  /*0bc0*/  P2R R14, PR, RZ, 0x4 ;  /* 0x00000004ff0e7803 */ /* 0x000fd20000000000 */
[----:B------:R-:W-:Y:S05]  /*0bd0*/  @!P2 BRA `(.L_x_18580) ;  /* 0x00000000007ca947 */ /* 0x000fea0003800000 */
[----:B------:R-:W-:Y:S01]  /*0be0*/  ISETP.NE.U32.AND P2, PT, RZ, UR8, PT ;  /* 0x00000008ff007c0c */ /* 0x000fe2000bf45070 */
[----:B-1----:R-:W1:Y:S03]  /*0bf0*/  LDC.64 R80, c[0x0][0x390] ;  /* 0x0000e400ff507b82 */ /* 0x002e660000000a00 */
        /* <DEDUP_REMOVED lines=25> */
.L_x_18581:
[----:B------:R-:W1:Y:S02]  /*0d90*/  @P5 LDC.64 R80, c[0x0][0x3a8] ;  /* 0x0000ea00ff505b82 */ /* 0x000e640000000a00 */
[C---:B-1----:R-:W-:Y:S01]  /*0da0*/  @P5 IMAD.WIDE.U32 R80, R12.reuse, 0x10, R80 ;  /* 0x000000100c505825 */ /* 0x042fe200078e0050 */
[----:B------:R-:W-:-:S04]  /*0db0*/  IADD3 R12, PT, PT, R12, 0x100, RZ ;  /* 0x000001000c0c7810 */ /* 0x000fc80007ffe0ff */
[----:B------:R2:W-:Y:S03]  /*0dc0*/  @P5 STG.E.128 desc[UR6][R80.64], R28 ;  /* 0x0000001c50005986 */ /* 0x0005e6000c101d06 */
.L_x_18580:
[----:B------:R-:W-:Y:S05]  /*0dd0*/  BSYNC.RECONVERGENT B0 ;  /* 0x0000000000007941 */ /* 0x000fea0003800200 */
.L_x_18579:
[----:B------:R-:W-:Y:S01]  /*0de0*/  ISETP.GE.U32.AND P2, PT, R2, 0x300, PT ;  /* 0x000003000200780c */ /* 0x000fe20003f46070 */
[----:B------:R-:W-:Y:S03]  /*0df0*/  BSSY.RECONVERGENT B0, `(.L_x_18582) ;  /* 0x0000022000007945 */ /* 0x000fe60003800200 */
[----:B------:R-:W-:-:S09]  /*0e00*/  P2R R14, PR, RZ, 0x4 ;  /* 0x00000004ff0e7803 */ /* 0x000fd20000000000 */
[----:B------:R-:W-:Y:S05]  /*0e10*/  @!P2 BRA `(.L_x_18583) ;  /* 0x00000000007ca947 */ /* 0x000fea0003800000 */
[----:B------:R-:W-:Y:S01]  /*0e20*/  ISETP.NE.U32.AND P2, PT, RZ, UR8, PT ;  /* 0x00000008ff007c0c */ /* 0x000fe2000bf45070 */
[----:B------:R-:W1:Y:S03]  /*0e30*/  LDC.64 R20, c[0x0][0x390] ;  /* 0x0000e400ff147b82 */ /* 0x000e660000000a00 */
[----:B------:R-:W-:-:S13]  /*0e40*/  ISETP.NE.AND.EX P2, PT, RZ, UR9, PT, P2 ;  /* 0x00000009ff007c0c */ /* 0x000fda000bf45320 */
[----:B------:R-:W3:Y:S01]  /*0e50*/  @P2 LDC.64 R82, c[0x0][0x3a0] ;  /* 0x0000e800ff522b82 */ /* 0x000ee20000000a00 */
[----:B-12---:R-:W-:-:S04]  /*0e60*/  IMAD.WIDE.U32 R80, R12, 0x10, R20 ;  /* 0x000000100c507825 */ /* 0x006fc800078e0014 */
[----:B---3--:R-:W-:Y:S02]  /*0e70*/  @P2 IMAD.WIDE.U32 R84, R12, 0x10, R82 ;  /* 0x000000100c542825 */ /* 0x008fe400078e0052 */
[----:B------:R-:W2:Y:S04]  /*0e80*/  LDG.E.128 R80, desc[UR6][R80.64] ;  /* 0x0000000650507981 */ /* 0x000ea8000c1e1d00 */
[----:B------:R-:W2:Y:S02]  /*0e90*/  @P2 LDG.E.128 R84, desc[UR6][R84.64] ;  /* 0x0000000654542981 */ /* 0x000ea4000c1e1d00 */
[-C--:B--2--5:R-:W-:Y:S01]  /*0ea0*/  @P2 FFMA.FTZ R9, R80, R10.reuse, R84 ;  /* 0x0000000a50092223 */ /* 0x0a4fe20000010054 */
[-C--:B------:R-:W-:Y:S01]  /*0eb0*/  @P2 FFMA.FTZ R21, R81, R10.reuse, R85 ;  /* 0x0000000a51152223 */ /* 0x080fe20000010055 */
[-C--:B------:R-:W-:Y:S01]  /*0ec0*/  @P2 FFMA.FTZ R95, R82, R10.reuse, R86 ;  /* 0x0000000a525f2223 */ /* 0x080fe20000010056 */
[----:B------:R-:W-:-:S02]  /*0ed0*/  @P2 FFMA.FTZ R107, R83, R10, R87 ;  /* 0x0000000a536b2223 */ /* 0x000fc40000010057 */
[----:B------:R-:W-:Y:S02]  /*0ee0*/  @P2 MOV R28, R9 ;  /* 0x00000009001c2202 */ /* 0x000fe40000000f00 */
[----:B------:R-:W-:Y:S02]  /*0ef0*/  @P2 MOV R29, R21 ;  /* 0x00000015001d2202 */ /* 0x000fe40000000f00 */
[----:B------:R-:W-:Y:S02]  /*0f00*/  @P2 MOV R30, R95 ;  /* 0x0000005f001e2202 */ /* 0x000fe40000000f00 */
        /* <DEDUP_REMOVED lines=12> */
.L_x_18584:
[----:B------:R-:W1:Y:S02]  /*0fd0*/  @P5 LDC.64 R80, c[0x0][0x3a8] ;  /* 0x0000ea00ff505b82 */ /* 0x000e640000000a00 */
[C---:B-1----:R-:W-:Y:S01]  /*0fe0*/  @P5 IMAD.WIDE.U32 R80, R12.reuse, 0x10, R80 ;  /* 0x000000100c505825 */ /* 0x042fe200078e0050 */
[----:B------:R-:W-:-:S04]  /*0ff0*/  IADD3 R12, PT, PT, R12, 0x100, RZ ;  /* 0x000001000c0c7810 */ /* 0x000fc80007ffe0ff */
[----:B------:R3:W-:Y:S03]  /*1000*/  @P5 STG.E.128 desc[UR6][R80.64], R28 ;  /* 0x0000001c50005986 */ /* 0x0007e6000c101d06 */
.L_x_18583:
[----:B------:R-:W-:Y:S05]  /*1010*/  BSYNC.RECONVERGENT B0 ;  /* 0x0000000000007941 */ /* 0x000fea0003800200 */
.L_x_18582:
[----:B------:R-:W-:Y:S01]  /*1020*/  ISETP.GE.U32.AND P2, PT, R2, 0x400, PT ;  /* 0x000004000200780c */ /* 0x000fe20003f46070 */
[----:B------:R-:W-:-:S12]  /*1030*/  BSSY.RECONVERGENT B0, `(.L_x_18585) ;  /* 0x0000021000007945 */ /* 0x000fd80003800200 */
[----:B------:R-:W-:Y:S05]  /*1040*/  @!P2 BRA `(.L_x_18586) ;  /* 0x00000000007ca947 */ /* 0x000fea0003800000 */
[----:B------:R-:W-:Y:S01]  /*1050*/  ISETP.NE.U32.AND P3, PT, RZ, UR8, PT ;  /* 0x00000008ff007c0c */ /* 0x000fe2000bf65070 */
[----:B------:R-:W1:Y:S03]  /*1060*/  LDC.64 R22, c[0x0][0x390] ;  /* 0x0000e400ff167b82 */ /* 0x000e660000000a00 */
[----:B------:R-:W-:-:S13]  /*1070*/  ISETP.NE.AND.EX P3, PT, RZ, UR9, PT, P3 ;  /* 0x00000009ff007c0c */ /* 0x000fda000bf65330 */
[----:B------:R-:W4:Y:S01]  /*1080*/  @P3 LDC.64 R82, c[0x0][0x3a0] ;  /* 0x0000e800ff523b82 */ /* 0x000f220000000a00 */
[----:B-123--:R-:W-:-:S04]  /*1090*/  IMAD.WIDE.U32 R80, R12, 0x10, R22 ;  /* 0x000000100c507825 */ /* 0x00efc800078e0016 */
[----:B----4-:R-:W-:Y:S02]  /*10a0*/  @P3 IMAD.WIDE.U32 R84, R12, 0x10, R82 ;  /* 0x000000100c543825 */ /* 0x010fe400078e0052 */
        /* <DEDUP_REMOVED lines=21> */
.L_x_18587:
[----:B------:R-:W1:Y:S02]  /*1200*/  @P5 LDC.64 R80, c[0x0][0x3a8] ;  /* 0x0000ea00ff505b82 */ /* 0x000e640000000a00 */
[C---:B-1----:R-:W-:Y:S01]  /*1210*/  @P5 IMAD.WIDE.U32 R80, R12.reuse, 0x10, R80 ;  /* 0x000000100c505825 */ /* 0x042fe200078e0050 */
[----:B------:R-:W-:-:S04]  /*1220*/  IADD3 R12, PT, PT, R12, 0x100, RZ ;  /* 0x000001000c0c7810 */ /* 0x000fc80007ffe0ff */
[----:B------:R4:W-:Y:S03]  /*1230*/  @P5 STG.E.128 desc[UR6][R80.64], R28 ;  /* 0x0000001c50005986 */ /* 0x0009e6000c101d06 */
.L_x_18586:
[----:B------:R-:W-:Y:S05]  /*1240*/  BSYNC.RECONVERGENT B0 ;  /* 0x0000000000007941 */ /* 0x000fea0003800200 */
.L_x_18585:
[----:B------:R-:W-:Y:S01]  /*1250*/  ISETP.GE.U32.AND P3, PT, R2, 0x500, PT ;  /* 0x000005000200780c */ /* 0x000fe20003f66070 */
[----:B------:R-:W-:-:S12]  /*1260*/  BSSY.RECONVERGENT B0, `(.L_x_18588) ;  /* 0x0000021000007945 */ /* 0x000fd80003800200 */
[----:B------:R-:W-:Y:S05]  /*1270*/  @!P3 BRA `(.L_x_18589) ;  /* 0x00000000007cb947 */ /* 0x000fea0003800000 */
[----:B------:R-:W-:Y:S01]  /*1280*/  ISETP.NE.U32.AND P4, PT, RZ, UR8, PT ;  /* 0x00000008ff007c0c */ /* 0x000fe2000bf85070 */
[----:B------:R-:W1:Y:S03]  /*1290*/  LDC.64 R26, c[0x0][0x390] ;  /* 0x0000e400ff1a7b82 */ /* 0x000e660000000a00 */
[----:B------:R-:W-:-:S13]  /*12a0*/  ISETP.NE.AND.EX P4, PT, RZ, UR9, PT, P4 ;  /* 0x00000009ff007c0c */ /* 0x000fda000bf85340 */
[----:B------:R-:W0:Y:S01]  /*12b0*/  @P4 LDC.64 R82, c[0x0][0x3a0] ;  /* 0x0000e800ff524b82 */ /* 0x000e220000000a00 */
[----:B-1234-:R-:W-:-:S04]  /*12c0*/  IMAD.WIDE.U32 R80, R12, 0x10, R26 ;  /* 0x000000100c507825 */ /* 0x01efc800078e001a */
[----:B0-----:R-:W-:Y:S02]  /*12d0*/  @P4 IMAD.WIDE.U32 R84, R12, 0x10, R82 ;  /* 0x000000100c544825 */ /* 0x001fe400078e0052 */
        /* <DEDUP_REMOVED lines=21> */
.L_x_18590:
[----:B------:R-:W0:Y:S02]  /*1430*/  @P5 LDC.64 R80, c[0x0][0x3a8] ;  /* 0x0000ea00ff505b82 */ /* 0x000e240000000a00 */
[C---:B0-----:R-:W-:Y:S01]  /*1440*/  @P5 IMAD.WIDE.U32 R80, R12.reuse, 0x10, R80 ;  /* 0x000000100c505825 */ /* 0x041fe200078e0050 */
[----:B------:R-:W-:-:S04]  /*1450*/  IADD3 R12, PT, PT, R12, 0x100, RZ ;  /* 0x000001000c0c7810 */ /* 0x000fc80007ffe0ff */
[----:B------:R0:W-:Y:S03]  /*1460*/  @P5 STG.E.128 desc[UR6][R80.64], R28 ;  /* 0x0000001c50005986 */ /* 0x0001e6000c101d06 */
.L_x_18589:
[----:B------:R-:W-:Y:S05]  /*1470*/  BSYNC.RECONVERGENT B0 ;  /* 0x0000000000007941 */ /* 0x000fea0003800200 */
.L_x_18588:
[----:B------:R-:W-:Y:S01]  /*1480*/  ISETP.GE.U32.AND P4, PT, R2, 0x600, PT ;  /* 0x000006000200780c */ /* 0x000fe20003f86070 */
[----:B------:R-:W-:-:S12]  /*1490*/  BSSY.RECONVERGENT B0, `(.L_x_18591) ;  /* 0x0000020000007945 */ /* 0x000fd80003800200 */
[----:B------:R-:W-:Y:S05]  /*14a0*/  @!P4 BRA `(.L_x_18592) ;  /* 0x000000000078c947 */ /* 0x000fea0003800000 */
[----:B------:R-:W-:Y:S01]  /*14b0*/  ISETP.NE.U32.AND P6, PT, RZ, UR8, PT ;  /* 0x00000008ff007c0c */ /* 0x000fe2000bfc5070 */
[----:B01234-:R-:W0:Y:S03]  /*14c0*/  LDC.64 R80, c[0x0][0x390] ;  /* 0x0000e400ff507b82 */ /* 0x01fe260000000a00 */
        /* <DEDUP_REMOVED lines=25> */
.L_x_18593:
[----:B------:R-:W0:Y:S02]  /*1660*/  @P5 LDC.64 R24, c[0x0][0x3a8] ;  /* 0x0000ea00ff185b82 */ /* 0x000e240000000a00 */
[----:B0-----:R-:W-:-:S05]  /*1670*/  @P5 IMAD.WIDE.U32 R24, R12, 0x10, R24 ;  /* 0x000000100c185825 */ /* 0x001fca00078e0018 */
[----:B------:R0:W-:Y:S02]  /*1680*/  @P5 STG.E.128 desc[UR6][R24.64], R28 ;  /* 0x0000001c18005986 */ /* 0x0001e4000c101d06 */
.L_x_18592:
[----:B------:R-:W-:Y:S05]  /*1690*/  BSYNC.RECONVERGENT B0 ;  /* 0x0000000000007941 */ /* 0x000fea0003800200 */
.L_x_18591:
[----:B-----5:R-:W-:Y:S01]  /*16a0*/  FADD.FTZ R10, RZ, R5 ;  /* 0x00000005ff0a7221 */ /* 0x020fe20000010000 */
        /* <DEDUP_REMOVED lines=32> */
[----:B0-----:R-:W0:Y:S02]  /*18b0*/  SHFL.BFLY PT, R25, R10, 0x1, 0x1f ;  /* 0x0c201f000a197f89 */ /* 0x001e2400000e0000 */
[----:B0-----:R-:W-:-:S05]  /*18c0*/  FADD.FTZ R25, R10, R25 ;  /* 0x000000190a197221 */ /* 0x001fca0000010000 */
[----:B------:R-:W0:Y:S02]  /*18d0*/  SHFL.BFLY PT, R12, R25, 0x2, 0x1f ;  /* 0x0c401f00190c7f89 */ /* 0x000e2400000e0000 */
[----:B0-----:R-:W-:-:S05]  /*18e0*/  FADD.FTZ R12, R25, R12 ;  /* 0x0000000c190c7221 */ /* 0x001fca0000010000 */
[----:B-1234-:R-:W0:Y:S02]  /*18f0*/  SHFL.BFLY PT, R81, R12, 0x4, 0x1f ;  /* 0x0c801f000c517f89 */ /* 0x01ee2400000e0000 */
        /* <DEDUP_REMOVED lines=77> */
.L_x_18595:
[----:B------:R-:W-:Y:S05]  /*1dd0*/  BSYNC.RECONVERGENT B0 ;  /* 0x0000000000007941 */ /* 0x000fea0003800200 */
.L_x_18594:
[----:B------:R-:W-:Y:S01]  /*1de0*/  LOP3.LUT R12, R8, 0x1f, RZ, 0xc0, !PT ;  /* 0x0000001f080c7812 */ /* 0x000fe200078ec0ff */
[----:B------:R-:W-:Y:S01]  /*1df0*/  BAR.SYNC.DEFER_BLOCKING 0x0 ;  /* 0x0000000000007b1d */ /* 0x000fe20000010000 */
[----:B0-----:R-:W-:Y:S01]  /*1e00*/  HFMA2 R10, -RZ, RZ, 0, 0 ;  /* 0x00000000ff0a7431 */ /* 0x001fe200000001ff */
[----:B------:R-:W-:Y:S02]  /*1e10*/  CS2R R24, SRZ ;  /* 0x0000000000187805 */ /* 0x000fe4000001ff00 */
[----:B------:R-:W-:Y:S02]  /*1e20*/  ISETP.GT.U32.AND P5, PT, R12, 0x7, PT ;  /* 0x000000070c00780c */ /* 0x000fe40003fa4070 */
[----:B------:R-:W-:Y:S11]  /*1e30*/  BSSY.RECONVERGENT B0, `(.L_x_18596) ;  /* 0x000000a000007945 */ /* 0x000ff60003800200 */
        /* <DEDUP_REMOVED lines=9> */
.L_x_18597:
[----:B------:R-:W-:Y:S05]  /*1ed0*/  BSYNC.RECONVERGENT B0 ;  /* 0x0000000000007941 */ /* 0x000fea0003800200 */
.L_x_18596:
[----:B------:R-:W1:Y:S01]  /*1ee0*/  SHFL.DOWN PT, R81, R10, 0x4, 0x1f ;  /* 0x08801f000a517f89 */ /* 0x000e6200000e0000 */
[-C--:B------:R-:W-:Y:S01]  /*1ef0*/  I2FP.F32.S32 R85, R10.reuse ;  /* 0x0000000a00557245 */ /* 0x080fe20000201400 */
[----:B------:R-:W-:Y:S01]  /*1f00*/  BSSY.RECONVERGENT B0, `(.L_x_18598) ;  /* 0x0000052000007945 */ /* 0x000fe20003800200 */
        /* <DEDUP_REMOVED lines=10> */
[----:B------:R-:W-:Y:S02]  /*1fb0*/  FMUL.FTZ R85, R12, R85 ;  /* 0x000000550c557220 */ /* 0x000fe40000410000 */
[----:B------:R-:W0:Y:S02]  /*1fc0*/  SHFL.DOWN PT, R12, R25, 0x4, 0x1f ;  /* 0x08801f00190c7f89 */ /* 0x000e2400000e0000 */
[----:B------:R-:W-:-:S02]  /*1fd0*/  FMUL.FTZ R85, R85, R14 ;  /* 0x0000000e55557220 */ /* 0x000fc40000410000 */
[----:B------:R-:W1:Y:S02]  /*1fe0*/  MUFU.RCP R14, R10 ;  /* 0x0000000a000e7308 */ /* 0x000e640000001000 */
[----:B-1----:R-:W-:Y:S01]  /*1ff0*/  FMUL.FTZ R87, R14, R87 ;  /* 0x000000570e577220 */ /* 0x002fe20000410000 */
[----:B0-----:R-:W-:Y:S02]  /*2000*/  FADD.FTZ R83, R12, R25 ;  /* 0x000000190c537221 */ /* 0x001fe40000010000 */
[----:B------:R-:W0:Y:S02]  /*2010*/  SHFL.DOWN PT, R12, R81, 0x2, 0x1f ;  /* 0x08401f00510c7f89 */ /* 0x000e2400000e0000 */
[----:B------:R-:W-:Y:S02]  /*2020*/  FFMA.FTZ R83, R14, R85, R83 ;  /* 0x000000550e537223 */ /* 0x000fe40000010053 */
[----:B------:R-:W1:Y:S01]  /*2030*/  SHFL.DOWN PT, R14, R87, 0x2, 0x1f ;  /* 0x08401f00570e7f89 */ /* 0x000e6200000e0000 */
[----:B0-----:R-:W-:-:S02]  /*2040*/  IADD3 R16, PT, PT, R81, R12, RZ ;  /* 0x0000000c51107210 */ /* 0x001fc40007ffe0ff */
[----:B------:R-:W-:Y:S01]  /*2050*/  I2FP.F32.S32 R18, R12 ;  /* 0x0000000c00127245 */ /* 0x000fe20000201400 */
[----:B-1----:R-:W-:-:S04]  /*2060*/  FADD.FTZ R12, R87, -R14 ;  /* 0x8000000e570c7221 */ /* 0x002fc80000010000 */
[----:B------:R-:W-:Y:S01]  /*2070*/  FMUL.FTZ R85, R14, R18 ;  /* 0x000000120e557220 */ /* 0x000fe20000410000 */
[----:B------:R-:W-:Y:S01]  /*2080*/  FMUL.FTZ R25, R12, R12 ;  /* 0x0000000c0c197220 */ /* 0x000fe20000410000 */
[----:B------:R-:W-:Y:S02]  /*2090*/  I2FP.F32.S32 R12, R16 ;  /* 0x00000010000c7245 */ /* 0x000fe40000201400 */
[C---:B------:R-:W-:Y:S01]  /*20a0*/  FFMA.FTZ R85, R10.reuse, R87, R85 ;  /* 0x000000570a557223 */ /* 0x040fe20000010055 */
[----:B------:R-:W-:Y:S01]  /*20b0*/  FMUL.FTZ R25, R10, R25 ;  /* 0x000000190a197220 */ /* 0x000fe20000410000 */
[----:B------:R-:W0:Y:S01]  /*20c0*/  MUFU.RCP R14, R12 ;  /* 0x0000000c000e7308 */ /* 0x000e220000001000 */
[----:B------:R-:W1:Y:S02]  /*20d0*/  SHFL.DOWN PT, R10, R83, 0x2, 0x1f ;  /* 0x08401f00530a7f89 */ /* 0x000e6400000e0000 */
[----:B------:R-:W-:Y:S01]  /*20e0*/  FMUL.FTZ R18, R25, R18 ;  /* 0x0000001219127220 */ /* 0x000fe20000410000 */
[----:B0-----:R-:W-:Y:S01]  /*20f0*/  FMUL.FTZ R85, R14, R85 ;  /* 0x000000550e557220 */ /* 0x001fe20000410000 */
[----:B-1----:R-:W-:-:S04]  /*2100*/  FADD.FTZ R25, R83, R10 ;  /* 0x0000000a53197221 */ /* 0x002fc80000010000 */
[----:B------:R-:W-:Y:S01]  /*2110*/  SHFL.DOWN PT, R10, R85, 0x1, 0x1f ;  /* 0x08201f00550a7f89 */ /* 0x000fe200000e0000 */
[----:B------:R-:W-:-:S03]  /*2120*/  FFMA.FTZ R18, R14, R18, R25 ;  /* 0x000000120e127223 */ /* 0x000fc60000010019 */
[----:B------:R-:W0:Y:S02]  /*2130*/  SHFL.DOWN PT, R25, R16, 0x1, 0x1f ;  /* 0x08201f0010197f89 */ /* 0x000e2400000e0000 */
[-C--:B0-----:R-:W-:Y:S02]  /*2140*/  I2FP.F32.S32 R20, R25.reuse ;  /* 0x0000001900147245 */ /* 0x081fe40000201400 */
[----:B------:R-:W-:-:S03]  /*2150*/  IADD3 R14, PT, PT, R16, R25, RZ ;  /* 0x00000019100e7210 */ /* 0x000fc60007ffe0ff */
[----:B------:R-:W-:Y:S01]  /*2160*/  FMUL.FTZ R25, R10, R20 ;  /* 0x000000140a197220 */ /* 0x000fe20000410000 */
[----:B------:R-:W-:Y:S01]  /*2170*/  I2FP.F32.S32 R14, R14 ;  /* 0x0000000e000e7245 */ /* 0x000fe20000201400 */
[----:B------:R-:W-:Y:S02]  /*2180*/  FADD.FTZ R10, R85, -R10 ;  /* 0x8000000a550a7221 */ /* 0x000fe40000010000 */
[----:B------:R-:W-:Y:S02]  /*2190*/  FFMA.FTZ R83, R12, R85, R25 ;  /* 0x000000550c537223 */ /* 0x000fe40000010019 */
[----:B------:R-:W0:Y:S01]  /*21a0*/  SHFL.DOWN PT, R25, R18, 0x1, 0x1f ;  /* 0x08201f0012197f89 */ /* 0x000e2200000e0000 */
[----:B------:R-:W1:Y:S01]  /*21b0*/  MUFU.RCP R14, R14 ;  /* 0x0000000e000e7308 */ /* 0x000e620000001000 */
[----:B------:R-:W-:-:S04]  /*21c0*/  FMUL.FTZ R81, R10, R10 ;  /* 0x0000000a0a517220 */ /* 0x000fc80000410000 */
[----:B------:R-:W-:Y:S02]  /*21d0*/  FMUL.FTZ R81, R12, R81 ;  /* 0x000000510c517220 */ /* 0x000fe40000410000 */
[----:B------:R-:W2:Y:S02]  /*21e0*/  LDC R12, c[0x0][0x448] ;  /* 0x00011200ff0c7b82 */ /* 0x000ea40000000800 */
[----:B------:R-:W-:Y:S01]  /*21f0*/  FMUL.FTZ R81, R81, R20 ;  /* 0x0000001451517220 */ /* 0x000fe20000410000 */
[----:B-1----:R-:W-:Y:S01]  /*2200*/  FMUL.FTZ R83, R14, R83 ;  /* 0x000000530e537220 */ /* 0x002fe20000410000 */
[----:B0-----:R-:W-:-:S05]  /*2210*/  FADD.FTZ R25, R18, R25 ;  /* 0x0000001912197221 */ /* 0x001fca0000010000 */
[----:B------:R-:W0:Y:S01]  /*2220*/  SHFL.IDX PT, R83, R83, RZ, 0x1f ;  /* 0x00001fff53537589 */ /* 0x000e2200000e0000 */
[----:B------:R-:W-:Y:S02]  /*2230*/  FFMA.FTZ R10, R14, R81, R25 ;  /* 0x000000510e0a7223 */ /* 0x000fe40000010019 */
[----:B------:R-:W1:Y:S03]  /*2240*/  @!P5 LDC.64 R80, c[0x0][0x3c8] ;  /* 0x0000f200ff50db82 */ /* 0x000e660000000a00 */
[----:B------:R3:W2:Y:S01]  /*2250*/  SHFL.IDX PT, R25, R10, RZ, 0x1f ;  /* 0x00001fff0a197589 */ /* 0x0006a200000e0000 */
[C---:B0-----:R-:W-:Y:S01]  /*2260*/  FMUL.FTZ R14, R83.reuse, R83 ;  /* 0x00000053530e7220 */ /* 0x041fe20000410000 */
[----:B---3--:R-:W-:-:S04]  /*2270*/  FSEL R10, R83, RZ, !P6 ;  /* 0x000000ff530a7208 */ /* 0x008fc80007000000 */
[----:B------:R-:W-:Y:S01]  /*2280*/  FSEL R85, R14, RZ, P6 ;  /* 0x000000ff0e557208 */ /* 0x000fe20003000000 */
[----:B-1----:R-:W-:-:S04]  /*2290*/  @!P5 IMAD.WIDE R80, R0, 0x4, R80 ;  /* 0x000000040050d825 */ /* 0x002fc800078e0250 */
[----:B--2---:R-:W-:Y:S02]  /*22a0*/  FFMA.FTZ R12, R25, UR11, R12 ;  /* 0x0000000b190c7c23 */ /* 0x004fe4000801000c */
[----:B------:R-:W0:Y:S02]  /*22b0*/  @!P5 LDC.64 R24, c[0x0][0x3c0] ;  /* 0x0000f000ff18db82 */ /* 0x000e240000000a00 */
[----:B------:R-:W-:-:S06]  /*22c0*/  FADD.FTZ R8, R12, R85 ;  /* 0x000000550c087221 */ /* 0x000fcc0000010000 */
[----:B------:R-:W1:Y:S01]  /*22d0*/  MUFU.RSQ R8, R8 ;  /* 0x0000000800087308 */ /* 0x000e620000001400 */
[----:B0-----:R-:W-:-:S05]  /*22e0*/  @!P5 IMAD.WIDE R24, R0, 0x4, R24 ;  /* 0x000000040018d825 */ /* 0x001fca00078e0218 */
[----:B------:R0:W-:Y:S04]  /*22f0*/  @!P5 STG.E desc[UR6][R24.64], R83 ;  /* 0x000000531800d986 */ /* 0x0001e8000c101906 */
[----:B-1----:R0:W-:Y:S01]  /*2300*/  @!P5 STG.E desc[UR6][R80.64], R8 ;  /* 0x000000085000d986 */ /* 0x0021e2000c101906 */
[----:B------:R-:W-:Y:S05]  /*2310*/  @!P1 BRA `(.L_x_18599) ;  /* 0x0000000000409947 */ /* 0x000fea0003800000 */
[----:B0-----:R-:W0:Y:S01]  /*2320*/  LDC.64 R24, c[0x0][0x428] ;  /* 0x00010a00ff187b82 */ /* 0x001e220000000a00 */
        /* <DEDUP_REMOVED lines=12> */
[C---:B0-----:R-:W-:Y:S01]  /*23f0*/  IMAD.WIDE.U32 R24, R6.reuse, 0x10, R24 ;  /* 0x0000001006187825 */ /* 0x041fe200078e0018 */
[----:B------:R-:W-:-:S04]  /*2400*/  IADD3 R6, PT, PT, R6, 0x100, RZ ;  /* 0x0000010006067810 */ /* 0x000fc80007ffe0ff */
[----:B------:R1:W-:Y:S03]  /*2410*/  STG.E.128 desc[UR6][R24.64], R80 ;  /* 0x0000005018007986 */ /* 0x0003e6000c101d06 */
.L_x_18599:
[----:B------:R-:W-:Y:S05]  /*2420*/  BSYNC.RECONVERGENT B0 ;  /* 0x0000000000007941 */ /* 0x000fea0003800200 */
.L_x_18598:
[----:B------:R-:W-:Y:S01]  /*2430*/  ISETP.GE.U32.AND P1, PT, R2, 0x200, PT ;  /* 0x000002000200780c */ /* 0x000fe20003f26070 */
[----:B------:R-:W-:-:S12]  /*2440*/  BSSY.RECONVERGENT B0, `(.L_x_18600) ;  /* 0x0000012000007945 */ /* 0x000fd80003800200 */
[----:B------:R-:W-:Y:S05]  /*2450*/  @!P1 BRA `(.L_x_18601) ;  /* 0x0000000000409947 */ /* 0x000fea0003800000 */
[----:B01----:R-:W0:Y:S01]  /*2460*/  LDC.64 R24, c[0x0][0x428] ;  /* 0x00010a00ff187b82 */ /* 0x003e220000000a00 */
        /* <DEDUP_REMOVED lines=15> */
.L_x_18601:
[----:B------:R-:W-:Y:S05]  /*2560*/  BSYNC.RECONVERGENT B0 ;  /* 0x0000000000007941 */ /* 0x000fea0003800200 */
.L_x_18600:
[----:B------:R-:W-:Y:S01]  /*2570*/  ISETP.GE.U32.AND P1, PT, R2, 0x300, PT ;  /* 0x000003000200780c */ /* 0x000fe20003f26070 */
[----:B------:R-:W-:-:S12]  /*2580*/  BSSY.RECONVERGENT B0, `(.L_x_18602) ;  /* 0x0000012000007945 */ /* 0x000fd80003800200 */
[----:B------:R-:W-:Y:S05]  /*2590*/  @!P1 BRA `(.L_x_18603) ;  /* 0x0000000000409947 */ /* 0x000fea0003800000 */
[----:B012---:R-:W0:Y:S01]  /*25a0*/  LDC.64 R24, c[0x0][0x428] ;  /* 0x00010a00ff187b82 */ /* 0x007e220000000a00 */
        /* <DEDUP_REMOVED lines=15> */
.L_x_18603:
[----:B------:R-:W-:Y:S05]  /*26a0*/  BSYNC.RECONVERGENT B0 ;  /* 0x0000000000007941 */ /* 0x000fea0003800200 */
.L_x_18602:
[----:B------:R-:W-:Y:S04]  /*26b0*/  BSSY.RECONVERGENT B0, `(.L_x_18604) ;  /* 0x0000012000007945 */ /* 0x000fe80003800200 */
[----:B------:R-:W-:Y:S05]  /*26c0*/  @!P2 BRA `(.L_x_18605) ;  /* 0x000000000040a947 */ /* 0x000fea0003800000 */
[----:B0123--:R-:W0:Y:S01]  /*26d0*/  LDC.64 R24, c[0x0][0x428] ;  /* 0x00010a00ff187b82 */ /* 0x00fe220000000a00 */
        /* <DEDUP_REMOVED lines=15> */
.L_x_18605:
[----:B------:R-:W-:Y:S05]  /*27d0*/  BSYNC.RECONVERGENT B0 ;  /* 0x0000000000007941 */ /* 0x000fea0003800200 */
.L_x_18604:
        /* <DEDUP_REMOVED lines=18> */
.L_x_18607:
[----:B------:R-:W-:Y:S05]  /*2900*/  BSYNC.RECONVERGENT B0 ;  /* 0x0000000000007941 */ /* 0x000fea0003800200 */
.L_x_18606:
        /* <DEDUP_REMOVED lines=15> */
[----:B0-----:R-:W-:-:S05]  /*2a00*/  IMAD.WIDE.U32 R24, R6, 0x10, R24 ;  /* 0x0000001006187825 */ /* 0x001fca00078e0018 */
[----:B------:R0:W-:Y:S02]  /*2a10*/  STG.E.128 desc[UR6][R24.64], R80 ;  /* 0x0000005018007986 */ /* 0x0001e4000c101d06 */
.L_x_18609:
[----:B------:R-:W-:Y:S05]  /*2a20*/  BSYNC.RECONVERGENT B0 ;  /* 0x0000000000007941 */ /* 0x000fea0003800200 */
.L_x_18608:
[----:B01234-:R-:W0:Y:S01]  /*2a30*/  LDC.64 R24, c[0x0][0x380] ;  /* 0x0000e000ff187b82 */ /* 0x01fe220000000a00 */
[----:B------:R-:W-:Y:S01]  /*2a40*/  UPLOP3.LUT UP0, UPT, UPT, UPT, UP0, 0x40, 0x4 ;  /* 0x000000000004789c */ /* 0x000fe20003f0e800 */
[----:B0-----:R-:W-:-:S04]  /*2a50*/  IADD3 R0, PT, PT, R0, R24, RZ ;  /* 0x0000001800007210 */ /* 0x001fc80007ffe0ff */
[----:B------:R-:W-:-:S13]  /*2a60*/  ISETP.GE.AND P1, PT, R0, R25, PT ;  /* 0x000000190000720c */ /* 0x000fda0003f26270 */
[----:B------:R-:W-:Y:S05]  /*2a70*/  @!P1 BRA `(.L_x_18610) ;  /* 0xffffffdc00789947 */ /* 0x000fea000383ffff */
[----:B------:R-:W-:Y:S05]  /*2a80*/  EXIT ;  /* 0x000000000000794d */ /* 0x000fea0003800000 */
.L_x_18611:
        /* <DEDUP_REMOVED lines=15> */
.L_x_21047:


//--------------------- .text._ZN10layer_norm13ln_fwd_kernelINS_13Kernel_traitsIfffffjLj6144ELj1ELj1ELj8ELj16ENS_18Kernel_traits_baseILj6144EfffffjLj256EEEEELb0ELb0ELb0ELb1EEEvNS_9FwdParamsE --------------------------
	.section	.text._ZN10layer_norm13ln_fwd_kernelINS_13Kernel_traitsIfffffjLj6144ELj1ELj1ELj8ELj16ENS_18Kernel_traits_baseILj6144EfffffjLj256EEEEELb0ELb0ELb0ELb1EEEvNS_9FwdParamsE,"ax",@progbits
	.align	128
        .global         _ZN10layer_norm13ln_fwd_kernelINS_13Kernel_traitsIfffffjLj6144ELj1ELj1ELj8ELj16ENS_18Kernel_traits_baseILj6144EfffffjLj256EEEEELb0ELb0ELb0ELb1EEEvNS_9FwdParamsE
        .type           _ZN10layer_norm13ln_fwd_kernelINS_13Kernel_traitsIfffffjLj6144ELj1ELj1ELj8ELj16ENS_18Kernel_traits_baseILj6144EfffffjLj256EEEEELb0ELb0ELb0ELb1EEEvNS_9FwdParamsE,@function
        .size           _ZN10layer_norm13ln_fwd_kernelINS_13Kernel_traitsIfffffjLj6144ELj1ELj1ELj8ELj16ENS_18Kernel_traits_baseILj6144EfffffjLj256EEEEELb0ELb0ELb0ELb1EEEvNS_9FwdParamsE,(.L_x_21048 - _ZN10layer_norm13ln_fwd_kernelINS_13Kernel_traitsIfffffjLj6144ELj1ELj1ELj8ELj16ENS_18Kernel_traits_baseILj6144EfffffjLj256EEEEELb0ELb0ELb0ELb1EEEvNS_9FwdParamsE)
        .other          _ZN10layer_norm13ln_fwd_kernelINS_13Kernel_traitsIfffffjLj6144ELj1ELj1ELj8ELj16ENS_18Kernel_traits_baseILj6144EfffffjLj256EEEEELb0ELb0ELb0ELb1EEEvNS_9FwdParamsE,@"STO_CUDA_ENTRY STV_DEFAULT"
_ZN10layer_norm13ln_fwd_kernelINS_13Kernel_traitsIfffffjLj6144ELj1ELj1ELj8ELj16ENS_18Kernel_traits_baseILj6144EfffffjLj256EEEEELb0ELb0ELb0ELb1EEEvNS_9FwdParamsE:
.text._ZN10layer_norm13ln_fwd_kernelINS_13Kernel_traitsIfffffjLj6144ELj1ELj1ELj8ELj16ENS_18Kernel_traits_baseILj6144EfffffjLj256EEEEELb0ELb0ELb0ELb1EEEvNS_9FwdParamsE:
        /* <DEDUP_REMOVED lines=13> */
[----:B---3--:R1:W5:Y:S01]  /*00d0*/  @P0 LDG.E.128 R48, desc[UR6][R2.64] ;  /* 0x0000000602300981 */ /* 0x008362000c1e1d00 */
        /* <DEDUP_REMOVED lines=12> */
[----:B0-----:R-:W-:-:S04]  /*01a0*/  MOV R64, UR4 ;  /* 0x0000000400407c02 */ /* 0x001fc80008000f00 */
[----:B------:R-:W-:Y:S01]  /*01b0*/  ISETP.GE.AND P1, PT, R64, UR5, PT ;  /* 0x0000000540007c0c */ /* 0x000fe2000bf26270 */
[----:B--2---:R-:W-:-:S12]  /*01c0*/  @P0 BRA `(.L_x_18612) ;  /* 0x0000000000500947 */ /* 0x004fd80003800000 */
[----:B-1----:R-:W0:Y:S02]  /*01d0*/  LDC.64 R2, c[0x0][0x3d0] ;  /* 0x0000f400ff027b82 */ /* 0x002e240000000a00 */
        /* <DEDUP_REMOVED lines=19> */
.L_x_18612:
[----:B------:R-:W-:Y:S05]  /*0310*/  @P1 EXIT ;  /* 0x000000000000194d */ /* 0x000fea0003800000 */
[C---:B------:R-:W-:Y:S01]  /*0320*/  LOP3.LUT P0, RZ, R56.reuse, UR8, RZ, 0xfc, !PT ;  /* 0x0000000838ff7c12 */ /* 0x040fe2000f80fcff */
[----:B------:R-:W0:Y:S01]  /*0330*/  LDCU UR10, c[0x0][0x388] ;  /* 0x00007100ff0a77ac */ /* 0x000e220008000800 */
[----:B------:R-:W-:Y:S02]  /*0340*/  ISETP.NE.U32.AND P1, PT, R56, RZ, PT ;  /* 0x000000ff3800720c */ /* 0x000fe40003f25070 */
[C---:B------:R-:W-:Y:S01]  /*0350*/  LOP3.LUT P0, RZ, R57.reuse, UR9, RZ, 0xfc, P0 ;  /* 0x0000000939ff7c12 */ /* 0x040fe2000800fcff */
[----:B------:R-:W2:Y:S01]  /*0360*/  LDCU.U8 UR16, c[0x0][0x410] ;  /* 0x00008200ff1077ac */ /* 0x000ea20008000000 */
[----:B------:R-:W-:Y:S01]  /*0370*/  ISETP.NE.AND.EX P1, PT, R57, RZ, PT, P1 ;  /* 0x000000ff3900720c */ /* 0x000fe20003f25310 */
[----:B------:R-:W3:Y:S01]  /*0380*/  LDCU UR11, c[0x0][0x400] ;  /* 0x00008000ff0b77ac */ /* 0x000ee20008000800 */
[----:B------:R-:W4:Y:S01]  /*0390*/  LDCU.64 UR14, c[0x0][0x3e0] ;  /* 0x00007c00ff0e77ac */ /* 0x000f220008000a00 */
[----:B------:R-:W0:Y:S01]  /*03a0*/  LDCU.64 UR12, c[0x0][0x3a0] ;  /* 0x00007400ff0c77ac */ /* 0x000e220008000a00 */
[----:B------:R-:W-:-:S11]  /*03b0*/  UPLOP3.LUT UP0, UPT, UPT, UPT, UPT, 0x40, 0x4 ;  /* 0x000000000004789c */ /* 0x000fd60003f0e870 */
.L_x_18623:
[----:B0-----:R-:W-:Y:S01]  /*03c0*/  ISETP.NE.U32.AND P2, PT, RZ, UR12, PT ;  /* 0x0000000cff007c0c */ /* 0x001fe2000bf45070 */
[----:B-1----:R-:W0:Y:S01]  /*03d0*/  S2R R66, SR_TID.X ;  /* 0x0000000000427919 */ /* 0x002e220000002100 */
[----:B-1----:R-:W1:Y:S01]  /*03e0*/  LDC.64 R2, c[0x0][0x390] ;  /* 0x0000e400ff027b82 */ /* 0x002e620000000a00 */
[----:B------:R-:W-:Y:S01]  /*03f0*/  IMAD R0, R64, UR10, RZ ;  /* 0x0000000a40007c24 */ /* 0x000fe2000f8e02ff */
[----:B------:R-:W-:-:S04]  /*0400*/  ISETP.NE.AND.EX P2, PT, RZ, UR13, PT, P2 ;  /* 0x0000000dff007c0c */ /* 0x000fc8000bf45320 */
[----:B------:R-:W-:Y:S02]  /*0410*/  SHF.R.S32.HI R57, RZ, 0x1f, R0 ;  /* 0x0000001fff397819 */ /* 0x000fe40000011400 */
[----:B------:R-:W2:Y:S02]  /*0420*/  @P1 LDC.64 R60, c[0x0][0x3e0] ;  /* 0x0000f800ff3c1b82 */ /* 0x000ea40000000a00 */
[----:B------:R-:W-:Y:S01]  /*0430*/  LEA.HI R57, R57, R0, RZ, 0x2 ;  /* 0x0000000039397211 */ /* 0x000fe200078f10ff */
[----:B------:R-:W-:-:S05]  /*0440*/  HFMA2 R0, -RZ, RZ, 1.875, 0 ;  /* 0x3f800000ff007431 */ /* 0x000fca00000001ff */
[----:B------:R-:W3:Y:S08]  /*0450*/  @P2 LDC.64 R62, c[0x0][0x3a0] ;  /* 0x0000e800ff3e2b82 */ /* 0x000ef00000000a00 */
[----:B------:R-:W4:Y:S01]  /*0460*/  @P0 LDC.64 R86, c[0x0][0x3a8] ;  /* 0x0000ea00ff560b82 */ /* 0x000f220000000a00 */
[----:B0-----:R-:W-:Y:S01]  /*0470*/  LEA.HI.SX32 R77, R57, R66, 0x1e ;  /* 0x00000042394d7211 */ /* 0x001fe200078ff2ff */
[----:B--2---:R-:W-:-:S06]  /*0480*/  @P1 IMAD.WIDE R60, R64, 0x4, R60 ;  /* 0x00000004403c1825 */ /* 0x004fcc00078e023c */
[----:B------:R-:W0:Y:S01]  /*0490*/  @P2 LDC.64 R68, c[0x0][0x3a0] ;  /* 0x0000e800ff442b82 */ /* 0x000e220000000a00 */
[C---:B-1----:R-:W-:Y:S01]  /*04a0*/  IMAD.WIDE.U32 R56, R77.reuse, 0x10, R2 ;  /* 0x000000104d387825 */ /* 0x042fe200078e0002 */
[----:B------:R0:W2:Y:S03]  /*04b0*/  @P1 LDG.E R0, desc[UR6][R60.64] ;  /* 0x000000063c001981 */ /* 0x0000a6000c1e1900 */
[C---:B---3--:R-:W-:Y:S02]  /*04c0*/  @P2 IMAD.WIDE.U32 R62, R77.reuse, 0x10, R62 ;  /* 0x000000104d3e2825 */ /* 0x048fe400078e003e */
[----:B------:R-:W2:Y:S04]  /*04d0*/  LDG.E.128 R56, desc[UR6][R56.64] ;  /* 0x0000000638387981 */ /* 0x000ea8000c1e1d00 */
[----:B------:R-:W2:Y:S01]  /*04e0*/  @P2 LDG.E.128 R88, desc[UR6][R62.64] ;  /* 0x000000063e582981 */ /* 0x000ea2000c1e1d00 */
[C---:B------:R-:W-:Y:S01]  /*04f0*/  IADD3 R75, PT, PT, R77.reuse, 0x100, RZ ;  /* 0x000001004d4b7810 */ /* 0x040fe20007ffe0ff */
[----:B----4-:R-:W-:-:S04]  /*0500*/  @P0 IMAD.WIDE.U32 R86, R77, 0x10, R86 ;  /* 0x000000104d560825 */ /* 0x010fc800078e0056 */
[----:B0-----:R-:W-:-:S04]  /*0510*/  @P2 IMAD.WIDE.U32 R60, R75, 0x10, R68 ;  /* 0x000000104b3c2825 */ /* 0x001fc800078e0044 */
[-C--:B--2---:R-:W-:Y:S01]  /*0520*/  @P2 FFMA.FTZ R79, R56, R0.reuse, R88 ;  /* 0x00000000384f2223 */ /* 0x084fe20000010058 */
[-C--:B------:R-:W-:Y:S01]  /*0530*/  @P2 FFMA.FTZ R81, R57, R0.reuse, R89 ;  /* 0x0000000039512223 */ /* 0x080fe20000010059 */
[-C--:B------:R-:W-:Y:S01]  /*0540*/  @P2 FFMA.FTZ R83, R58, R0.reuse, R90 ;  /* 0x000000003a532223 */ /* 0x080fe2000001005a */
[----:B------:R-:W-:Y:S01]  /*0550*/  @P2 FFMA.FTZ R85, R59, R0, R91 ;  /* 0x000000003b552223 */ /* 0x000fe2000001005b */
[----:B------:R-:W-:Y:S01]  /*0560*/  IMAD.WIDE.U32 R88, R75, 0x10, R2 ;  /* 0x000000104b587825 */ /* 0x000fe200078e0002 */
        /* <DEDUP_REMOVED lines=20> */
.L_x_18613:
        /* <DEDUP_REMOVED lines=28> */
.L_x_18614:
        /* <DEDUP_REMOVED lines=28> */
.L_x_18615:
        /* <DEDUP_REMOVED lines=24> */
.L_x_18616:
[----:B------:R-:W-:Y:S01]  /*0bb0*/  IADD3 R103, PT, PT, R77, 0x400, RZ ;  /* 0x000004004d677810 */ /* 0x000fe20007ffe0ff */
[----:B------:R-:W-:Y:S01]  /*0bc0*/  @P0 IMAD.WIDE.U32 R116, R87, 0x10, R116 ;  /* 0x0000001057740825 */ /* 0x000fe200078e0074 */
[----:B------:R-:W0:Y:S03]  /*0bd0*/  @P0 LDC.64 R114, c[0x0][0x3a8] ;  /* 0x0000ea00ff720b82 */ /* 0x000e260000000a00 */
        /* <DEDUP_REMOVED lines=24> */
.L_x_18617:
[----:B------:R-:W0:Y:S01]  /*0d60*/  @P2 LDC.64 R58, c[0x0][0x3a0] ;  /* 0x0000e800ff3a2b82 */ /* 0x000e220000000a00 */
[----:B------:R-:W-:Y:S01]  /*0d70*/  @P0 IMAD.WIDE.U32 R120, R103, 0x10, R114 ;  /* 0x0000001067780825 */ /* 0x000fe200078e0072 */
[----:B------:R-:W-:-:S04]  /*0d80*/  IADD3 R115, PT, PT, R77, 0x500, RZ ;  /* 0x000005004d737810 */ /* 0x000fc80007ffe0ff */
[----:B------:R1:W-:Y:S01]  /*0d90*/  @P0 STG.E.128 desc[UR6][R120.64], R52 ;  /* 0x0000003478000986 */ /* 0x0003e2000c101d06 */
[----:B------:R-:W-:-:S04]  /*0da0*/  IMAD.WIDE.U32 R56, R115, 0x10, R2 ;  /* 0x0000001073387825 */ /* 0x000fc800078e0002 */
        /* <DEDUP_REMOVED lines=22> */
.L_x_18618:
        /* <DEDUP_REMOVED lines=106> */
.L_x_18620:
[----:B------:R-:W-:Y:S05]  /*15b0*/  BSYNC.RECONVERGENT B0 ;  /* 0x0000000000007941 */ /* 0x000fea0003800200 */
.L_x_18619:
[----:B0-----:R-:W-:Y:S01]  /*15c0*/  LOP3.LUT R0, R66, 0x1f, RZ, 0xc0, !PT ;  /* 0x0000001f42007812 */ /* 0x001fe200078ec0ff */
[----:B------:R-:W-:Y:S01]  /*15d0*/  BAR.SYNC.DEFER_BLOCKING 0x0 ;  /* 0x0000000000007b1d */ /* 0x000fe20000010000 */
[----:B------:R-:W-:Y:S02]  /*15e0*/  CS2R R2, SRZ ;  /* 0x0000000000027805 */ /* 0x000fe4000001ff00 */
[----:B------:R-:W-:Y:S01]  /*15f0*/  ISETP.GT.U32.AND P2, PT, R0, 0x7, PT ;  /* 0x000000070000780c */ /* 0x000fe20003f44070 */
[----:B------:R-:W-:Y:S02]  /*1600*/  HFMA2 R0, -RZ, RZ, 0, 0 ;  /* 0x00000000ff007431 */ /* 0x000fe400000001ff */
        /* <DEDUP_REMOVED lines=10> */
.L_x_18622:
[----:B------:R-:W-:Y:S05]  /*16b0*/  BSYNC.RECONVERGENT B0 ;  /* 0x0000000000007941 */ /* 0x000fea0003800200 */
.L_x_18621:
        /* <DEDUP_REMOVED lines=9> */
[----:B------:R-:W0:Y:S01]  /*1750*/  SHFL.DOWN PT, R0, R3, 0x4, 0x1f ;  /* 0x08801f0003007f89 */ /* 0x000e2200000e0000 */
[----:B------:R-:W-:Y:S01]  /*1760*/  I2FP.F32.S32 R57, R57 ;  /* 0x0000003900397245 */ /* 0x000fe20000201400 */
[----:B------:R-:W-:-:S04]  /*1770*/  FMUL.FTZ R58, R58, R121 ;  /* 0x000000793a3a7220 */ /* 0x000fc80000410000 */
[-C--:B------:R-:W-:Y:S01]  /*1780*/  FMUL.FTZ R58, R58, R57.reuse ;  /* 0x000000393a3a7220 */ /* 0x080fe20000410000 */
[----:B------:R-:W-:Y:S02]  /*1790*/  FMUL.FTZ R60, R59, R57 ;  /* 0x000000393b3c7220 */ /* 0x000fe40000410000 */
[----:B------:R-:W-:Y:S02]  /*17a0*/  SHFL.DOWN PT, R59, R56, 0x2, 0x1f ;  /* 0x08401f00383b7f89 */ /* 0x000fe400000e0000 */
[----:B------:R-:W-:Y:S01]  /*17b0*/  FFMA.FTZ R121, R121, R2, R60 ;  /* 0x0000000279797223 */ /* 0x000fe2000001003c */
        /* <DEDUP_REMOVED lines=51> */
[----:B-1----:R-:W-:Y:S01]  /*1af0*/  FFMA.FTZ R0, R123, UR11, R0 ;  /* 0x0000000b7b007c23 */ /* 0x002fe20008010000 */
[----:B--2---:R-:W-:-:S04]  /*1b00*/  @!P2 IMAD.WIDE R56, R64, 0x4, R56 ;  /* 0x000000044038a825 */ /* 0x004fc800078e0238 */
[C---:B------:R-:W-:Y:S01]  /*1b10*/  FADD.FTZ R65, -R60.reuse, R65 ;  /* 0x000000413c417221 */ /* 0x040fe20000010100 */
[----:B------:R-:W-:Y:S01]  /*1b20*/  FADD.FTZ R89, -R60, R89 ;  /* 0x000000593c597221 */ /* 0x000fe20000010100 */
[----:B------:R-:W-:Y:S01]  /*1b30*/  FADD.FTZ R0, R0, R3 ;  /* 0x0000000300007221 */ /* 0x000fe20000010000 */
[C---:B------:R-:W-:Y:S01]  /*1b40*/  FADD.FTZ R93, -R60.reuse, R93 ;  /* 0x0000005d3c5d7221 */ /* 0x040fe20000010100 */
[----:B------:R-:W0:Y:S01]  /*1b50*/  @!P2 LDC.64 R2, c[0x0][0x3c8] ;  /* 0x0000f200ff02ab82 */ /* 0x000e220000000a00 */
[----:B------:R1:W-:Y:S01]  /*1b60*/  @!P2 STG.E desc[UR6][R56.64], R121 ;  /* 0x000000793800a986 */ /* 0x0003e2000c101906 */
[C---:B------:R-:W-:Y:S01]  /*1b70*/  FADD.FTZ R95, -R60.reuse, R95 ;  /* 0x0000005f3c5f7221 */ /* 0x040fe20000010100 */
[C---:B------:R-:W-:Y:S01]  /*1b80*/  FADD.FTZ R97, -R60.reuse, R97 ;  /* 0x000000613c617221 */ /* 0x040fe20000010100 */
[----:B------:R-:W2:Y:S01]  /*1b90*/  MUFU.RSQ R0, R0 ;  /* 0x0000000000007308 */ /* 0x000ea20000001400 */
        /* <DEDUP_REMOVED lines=14> */
[C---:B------:R-:W-:Y:S01]  /*1c80*/  FMUL.FTZ R83, R0.reuse, R83 ;  /* 0x0000005300537220 */ /* 0x040fe20000410000 */
[----:B------:R-:W0:Y:S01]  /*1c90*/  LDC.64 R2, c[0x0][0x428] ;  /* 0x00010a00ff027b82 */ /* 0x000e220000000a00 */
[----:B------:R-:W-:Y:S01]  /*1ca0*/  FMUL.FTZ R66, R0, R85 ;  /* 0x0000005500427220 */ /* 0x000fe20000410000 */
[----:B-1---5:R-:W-:Y:S01]  /*1cb0*/  FFMA.FTZ R57, R62, R49, R25 ;  /* 0x000000313e397223 */ /* 0x022fe20000010019 */
[C---:B------:R-:W-:Y:S01]  /*1cc0*/  FMUL.FTZ R62, R0.reuse, R91 ;  /* 0x0000005b003e7220 */ /* 0x040fe20000410000 */
[----:B------:R1:W-:Y:S01]  /*1cd0*/  @!P2 STG.E desc[UR6][R58.64], R0 ;  /* 0x000000003a00a986 */ /* 0x0003e2000c101906 */
[----:B------:R-:W-:Y:S01]  /*1ce0*/  FFMA.FTZ R56, R79, R48, R24 ;  /* 0x000000304f387223 */ /* 0x000fe20000010018 */
[C---:B------:R-:W-:Y:S01]  /*1cf0*/  FMUL.FTZ R71, R0.reuse, R71 ;  /* 0x0000004700477220 */ /* 0x040fe20000410000 */
[C---:B------:R-:W-:Y:S01]  /*1d00*/  FMUL.FTZ R67, R0.reuse, R67 ;  /* 0x0000004300437220 */ /* 0x040fe20000410000 */
        /* <DEDUP_REMOVED lines=8> */
[----:B-1----:R-:W-:Y:S01]  /*1d90*/  FFMA.FTZ R58, R83, R50, R26 ;  /* 0x00000032533a7223 */ /* 0x002fe2000001001a */
[----:B------:R-:W-:Y:S01]  /*1da0*/  FFMA.FTZ R59, R66, R51, R27 ;  /* 0x00000033423b7223 */ /* 0x000fe2000001001b */
[C---:B------:R-:W-:Y:S01]  /*1db0*/  FMUL.FTZ R78, R0.reuse, R105 ;  /* 0x00000069004e7220 */ /* 0x040fe20000410000 */
[C---:B------:R-:W-:Y:S01]  /*1dc0*/  FMUL.FTZ R82, R0.reuse, R109 ;  /* 0x0000006d00527220 */ /* 0x040fe20000410000 */
[C---:B------:R-:W-:Y:S01]  /*1dd0*/  FMUL.FTZ R107, R0.reuse, R107 ;  /* 0x0000006b006b7220 */ /* 0x040fe20000410000 */
[C---:B------:R-:W-:Y:S01]  /*1de0*/  FMUL.FTZ R111, R0.reuse, R111 ;  /* 0x0000006f006f7220 */ /* 0x040fe20000410000 */
[C---:B------:R-:W-:Y:S01]  /*1df0*/  FMUL.FTZ R84, R0.reuse, R113 ;  /* 0x0000007100547220 */ /* 0x040fe20000410000 */
[----:B------:R-:W-:Y:S01]  /*1e00*/  FMUL.FTZ R117, R0, R117 ;  /* 0x0000007500757220 */ /* 0x000fe20000410000 */
[----:B0-----:R-:W-:-:S04]  /*1e10*/  IMAD.WIDE.U32 R76, R77, 0x10, R2 ;  /* 0x000000104d4c7825 */ /* 0x001fc800078e0002 */
[C---:B------:R-:W-:Y:S01]  /*1e20*/  FMUL.FTZ R86, R0.reuse, R61 ;  /* 0x0000003d00567220 */ /* 0x040fe20000410000 */
[----:B------:R-:W-:Y:S01]  /*1e30*/  FMUL.FTZ R119, R0, R119 ;  /* 0x0000007700777220 */ /* 0x000fe20000410000 */
[----:B------:R-:W-:Y:S01]  /*1e40*/  FFMA.FTZ R61, R62, R41, R17 ;  /* 0x000000293e3d7223 */ /* 0x000fe20000010011 */
[----:B------:R-:W-:Y:S01]  /*1e50*/  IMAD.WIDE.U32 R74, R75, 0x10, R2 ;  /* 0x000000104b4a7825 */ /* 0x000fe200078e0002 */
[----:B------:R0:W-:Y:S03]  /*1e60*/  STG.E.128 desc[UR6][R76.64], R56 ;  /* 0x000000384c007986 */ /* 0x0001e6000c101d06 */
[----:B------:R-:W-:Y:S01]  /*1e70*/  FFMA.FTZ R62, R93, R42, R18 ;  /* 0x0000002a5d3e7223 */ /* 0x000fe20000010012 */
[----:B------:R-:W-:Y:S01]  /*1e80*/  FFMA.FTZ R81, R82, R33, R9 ;  /* 0x0000002152517223 */ /* 0x000fe20000010009 */
[----:B------:R-:W-:Y:S01]  /*1e90*/  FFMA.FTZ R80, R107, R32, R8 ;  /* 0x000000206b507223 */ /* 0x000fe20000010008 */
[----:B------:R-:W-:Y:S01]  /*1ea0*/  FFMA.FTZ R82, R111, R34, R10 ;  /* 0x000000226f527223 */ /* 0x000fe2000001000a */
[----:B------:R-:W-:Y:S01]  /*1eb0*/  FFMA.FTZ R83, R84, R35, R11 ;  /* 0x0000002354537223 */ /* 0x000fe2000001000b */
[----:B--2---:R-:W-:-:S04]  /*1ec0*/  IADD3 R64, PT, PT, R64, R90, RZ ;  /* 0x0000005a40407210 */ /* 0x004fc80007ffe0ff */
[----:B------:R-:W-:Y:S01]  /*1ed0*/  ISETP.GE.AND P2, PT, R64, R91, PT ;  /* 0x0000005b4000720c */ /* 0x000fe20003f46270 */
[----:B0-----:R-:W-:Y:S01]  /*1ee0*/  FMUL.FTZ R58, R0, R69 ;  /* 0x00000045003a7220 */ /* 0x001fe20000410000 */
[----:B------:R-:W-:Y:S01]  /*1ef0*/  FFMA.FTZ R56, R71, R44, R20 ;  /* 0x0000002c47387223 */ /* 0x000fe20000010014 */
[----:B------:R-:W-:Y:S01]  /*1f00*/  FFMA.FTZ R59, R60, R47, R23 ;  /* 0x0000002f3c3b7223 */ /* 0x000fe20000010017 */
[----:B------:R-:W-:Y:S01]  /*1f10*/  FMUL.FTZ R0, R0, R63 ;  /* 0x0000003f00007220 */ /* 0x000fe20000410000 */
        /* <DEDUP_REMOVED lines=10> */
[--C-:B------:R-:W-:Y:S01]  /*1fc0*/  IMAD.WIDE.U32 R76, R103, 0x10, R2.reuse ;  /* 0x00000010674c7825 */ /* 0x100fe200078e0002 */
[----:B------:R0:W-:Y:S03]  /*1fd0*/  STG.E.128 desc[UR6][R74.64], R56 ;  /* 0x000000384a007986 */ /* 0x0001e6000c101d06 */
[----:B------:R-:W-:Y:S01]  /*1fe0*/  IMAD.WIDE.U32 R2, R115, 0x10, R2 ;  /* 0x0000001073027825 */ /* 0x000fe200078e0002 */
[----:B------:R1:W-:Y:S04]  /*1ff0*/  STG.E.128 desc[UR6][R66.64], R60 ;  /* 0x0000003c42007986 */ /* 0x0003e8000c101d06 */
[----:B------:R1:W-:Y:S04]  /*2000*/  STG.E.128 desc[UR6][R72.64], R68 ;  /* 0x0000004448007986 */ /* 0x0003e8000c101d06 */
[----:B------:R1:W-:Y:S01]  /*2010*/  STG.E.128 desc[UR6][R76.64], R80 ;  /* 0x000000504c007986 */ /* 0x0003e2000c101d06 */
[----:B0-----:R-:W-:Y:S01]  /*2020*/  FFMA.FTZ R56, R117, R28, R4 ;  /* 0x0000001c75387223 */ /* 0x001fe20000010004 */
[----:B------:R-:W-:Y:S01]  /*2030*/  FFMA.FTZ R57, R86, R29, R5 ;  /* 0x0000001d56397223 */ /* 0x000fe20000010005 */
[----:B------:R-:W-:Y:S01]  /*2040*/  FFMA.FTZ R58, R119, R30, R6 ;  /* 0x0000001e773a7223 */ /* 0x000fe20000010006 */
[----:B------:R-:W-:-:S05]  /*2050*/  FFMA.FTZ R59, R0, R31, R7 ;  /* 0x0000001f003b7223 */ /* 0x000fca0000010007 */
[----:B------:R1:W-:Y:S01]  /*2060*/  STG.E.128 desc[UR6][R2.64], R56 ;  /* 0x0000003802007986 */ /* 0x0003e2000c101d06 */
[----:B------:R-:W-:Y:S05]  /*2070*/  @!P2 BRA `(.L_x_18623) ;  /* 0xffffffe000d0a947 */ /* 0x000fea000383ffff */
[----:B------:R-:W-:Y:S05]  /*2080*/  EXIT ;  /* 0x000000000000794d */ /* 0x000fea0003800000 */
.L_x_18624:
        /* <DEDUP_REMOVED lines=15> */
.L_x_21048:


//--------------------- .text._ZN10layer_norm13ln_fwd_kernelINS_13Kernel_traitsIfffffjLj6144ELj1ELj1ELj8ELj16ENS_18Kernel_traits_baseILj6144EfffffjLj256EEEEELb0ELb0ELb1ELb0EEEvNS_9FwdParamsE --------------------------
	.section	.text._ZN10layer_norm13ln_fwd_kernelINS_13Kernel_traitsIfffffjLj6144ELj1ELj1ELj8ELj16ENS_18Kernel_traits_baseILj6144EfffffjLj256EEEEELb0ELb0ELb1ELb0EEEvNS_9FwdParamsE,"ax",@progbits
	.align	128
        .global         _ZN10layer_norm13ln_fwd_kernelINS_13Kernel_traitsIfffffjLj6144ELj1ELj1ELj8ELj16ENS_18Kernel_traits_baseILj6144EfffffjLj256EEEEELb0ELb0ELb1ELb0EEEvNS_9FwdParamsE
        .type           _ZN10layer_norm13ln_fwd_kernelINS_13Kernel_traitsIfffffjLj6144ELj1ELj1ELj8ELj16ENS_18Kernel_traits_baseILj6144EfffffjLj256EEEEELb0ELb0ELb1ELb0EEEvNS_9FwdParamsE,@function
        .size           _ZN10layer_norm13ln_fwd_kernelINS_13Kernel_traitsIfffffjLj6144ELj1ELj1ELj8ELj16ENS_18Kernel_traits_baseILj6144EfffffjLj256EEEEELb0ELb0ELb1ELb0EEEvNS_9FwdParamsE,(.L_x_21049 - _ZN10layer_norm13ln_fwd_kernelINS_13Kernel_traitsIfffffjLj6144ELj1ELj1ELj8ELj16ENS_18Kernel_traits_baseILj6144EfffffjLj256EEEEELb0ELb0ELb1ELb0EEEvNS_9FwdParamsE)
        .other          _ZN10layer_norm13ln_fwd_kernelINS_13Kernel_traitsIfffffjLj6144ELj1ELj1ELj8ELj16ENS_18Kernel_traits_baseILj6144EfffffjLj256EEEEELb0ELb0ELb1ELb0EEEvNS_9FwdParamsE,@"STO_CUDA_ENTRY STV_DEFAULT"
_ZN10layer_norm13ln_fwd_kernelINS_13Kernel_traitsIfffffjLj6144ELj1ELj1ELj8ELj16ENS_18Kernel_traits_baseILj6144EfffffjLj256EEEEELb0ELb0ELb1ELb0EEEvNS_9FwdParamsE:
.text._ZN10layer_norm13ln_fwd_kernelINS_13Kernel_traitsIfffffjLj6144ELj1ELj1ELj8ELj16ENS_18Kernel_traits_baseILj6144EfffffjLj256EEEEELb0ELb0ELb1ELb0EEEvNS_9FwdParamsE:
        /* <DEDUP_REMOVED lines=42> */
[----:B------:R0:W5:Y:S01]  /*02a0*/  @P3 LDG.E.128 R52, desc[UR6][R18.64] ;  /* 0x0000000612343981 */ /* 0x000162000c1e1d00 */
[C---:B-1----:R-:W-:Y:S01]  /*02b0*/  @P3 IMAD.WIDE.U32 R20, R27.reuse, 0x10, R20 ;  /* 0x000000101b143825 */ /* 0x042fe200078e0014 */
[----:B------:R-:W-:Y:S01]  /*02c0*/  @P3 IADD3 R27, PT, PT, R27, 0x100, RZ ;  /* 0x000001001b1b3810 */ /* 0x000fe20007ffe0ff */
[----:B------:R-:W1:Y:S03]  /*02d0*/  @P0 LDC.64 R6, c[0x0][0x3d0] ;  /* 0x0000f400ff060b82 */ /* 0x000e660000000a00 */
[----:B------:R0:W5:Y:S01]  /*02e0*/  @P3 LDG.E.128 R48, desc[UR6][R20.64] ;  /* 0x0000000614303981 */ /* 0x000162000c1e1d00 */
[----:B--2---:R-:W-:-:S04]  /*02f0*/  @P4 IMAD.WIDE.U32 R22, R27, 0x10, R22 ;  /* 0x000000101b164825 */ /* 0x004fc800078e0016 */
[----:B------:R-:W2:Y:S01]  /*0300*/  @P0 LDC.64 R8, c[0x0][0x438] ;  /* 0x00010e00ff080b82 */ /* 0x000ea20000000a00 */
[----:B------:R0:W5:Y:S01]  /*0310*/  @P4 LDG.E.128 R44, desc[UR6][R22.64] ;  /* 0x00000006162c4981 */ /* 0x000162000c1e1d00 */
[----:B---3--:R-:W-:-:S05]  /*0320*/  @P4 IMAD.WIDE.U32 R24, R27, 0x10, R24 ;  /* 0x000000101b184825 */ /* 0x008fca00078e0018 */
[----:B------:R0:W5:Y:S01]  /*0330*/  @P4 LDG.E.128 R40, desc[UR6][R24.64] ;  /* 0x0000000618284981 */ /* 0x000162000c1e1d00 */
[----:B-1----:R-:W-:-:S05]  /*0340*/  @P0 IMAD.WIDE.U32 R6, R0, 0x10, R6 ;  /* 0x0000001000060825 */ /* 0x002fca00078e0006 */
[----:B------:R0:W5:Y:S01]  /*0350*/  @P0 LDG.E.128 R76, desc[UR6][R6.64] ;  /* 0x00000006064c0981 */ /* 0x000162000c1e1d00 */
[----:B--2---:R-:W-:-:S05]  /*0360*/  @P0 IMAD.WIDE.U32 R8, R0, 0x10, R8 ;  /* 0x0000001000080825 */ /* 0x004fca00078e0008 */
        /* <DEDUP_REMOVED lines=11> */
.L_x_18626:
        /* <DEDUP_REMOVED lines=42> */
.L_x_18627:
[----:B------:R-:W-:Y:S05]  /*06c0*/  BSYNC.RECONVERGENT B0 ;  /* 0x0000000000007941 */ /* 0x000fea0003800200 */
.L_x_18625:
[----:B------:R-:W0:Y:S02]  /*06d0*/  LDCU UR4, c[0x0][0x384] ;  /* 0x00007080ff0477ac */ /* 0x000e240008000800 */
[----:B0-----:R-:W-:-:S13]  /*06e0*/  ISETP.GE.AND P0, PT, R2, UR4, PT ;  /* 0x0000000402007c0c */ /* 0x001fda000bf06270 */
[----:B------:R-:W-:Y:S05]  /*06f0*/  @P0 EXIT ;  /* 0x000000000000094d */ /* 0x000fea0003800000 */
[----:B------:R-:W-:Y:S01]  /*0700*/  SHF.R.S32.HI R5, RZ, 0x2, R5 ;  /* 0x00000002ff057819 */ /* 0x000fe20000011405 */
[----:B------:R-:W0:Y:S01]  /*0710*/  LDCU UR10, c[0x0][0x40c] ;  /* 0x00008180ff0a77ac */ /* 0x000e220008000800 */
[----:B------:R-:W-:Y:S02]  /*0720*/  SHF.L.U32 R6, R0, 0x5, RZ ;  /* 0x0000000500067819 */ /* 0x000fe400000006ff */
[----:B------:R-:W-:Y:S01]  /*0730*/  LOP3.LUT R7, R5, 0xff, RZ, 0xc0, !PT ;  /* 0x000000ff05077812 */ /* 0x000fe200078ec0ff */
[----:B------:R-:W1:Y:S01]  /*0740*/  LDCU.U8 UR11, c[0x0][0x410] ;  /* 0x00008200ff0b77ac */ /* 0x000e620008000000 */
[----:B------:R-:W-:Y:S02]  /*0750*/  SHF.R.U32.HI R5, RZ, 0x1, R5 ;  /* 0x00000001ff057819 */ /* 0x000fe40000011605 */
[----:B------:R-:W-:Y:S01]  /*0760*/  VIADDMNMX R4, R7, -R4, RZ, !PT ;  /* 0x8000000407047246 */ /* 0x000fe200078001ff */
[----:B------:R-:W2:Y:S01]  /*0770*/  LDCU UR12, c[0x0][0x400] ;  /* 0x00008000ff0c77ac */ /* 0x000ea20008000800 */
[----:B------:R-:W-:-:S02]  /*0780*/  LOP3.LUT R5, R5, 0x7fffff80, RZ, 0xc0, !PT ;  /* 0x7fffff8005057812 */ /* 0x000fc400078ec0ff */
[----:B------:R-:W-:Y:S01]  /*0790*/  VIMNMX R4, PT, PT, R4, 0x20, PT ;  /* 0x0000002004047848 */ /* 0x000fe20003fe0100 */
[----:B------:R-:W3:Y:S01]  /*07a0*/  LDCU.64 UR8, c[0x0][0x3a0] ;  /* 0x00007400ff0877ac */ /* 0x000ee20008000a00 */
[----:B------:R-:W-:Y:S02]  /*07b0*/  LOP3.LUT R6, R6, 0x3e0, RZ, 0xc0, !PT ;  /* 0x000003e006067812 */ /* 0x000fe400078ec0ff */
[----:B------:R-:W-:Y:S01]  /*07c0*/  LEA R4, R4, R5, 0x2 ;  /* 0x0000000504047211 */ /* 0x000fe200078e10ff */
[----:B------:R-:W-:Y:S01]  /*07d0*/  UPLOP3.LUT UP0, UPT, UPT, UPT, UPT, 0x40, 0x4 ;  /* 0x000000000004789c */ /* 0x000fe20003f0e870 */
[----:B------:R-:W-:Y:S02]  /*07e0*/  VIADDMNMX R6, R7, -R6, RZ, !PT ;  /* 0x8000000607067246 */ /* 0x000fe400078001ff */
[----:B------:R-:W-:Y:S02]  /*07f0*/  I2FP.F32.U32 R4, R4 ;  /* 0x0000000400047245 */ /* 0x000fe40000201000 */
[----:B------:R-:W-:-:S02]  /*0800*/  VIMNMX R6, PT, PT, R6, 0x20, PT ;  /* 0x0000002006067848 */ /* 0x000fc40003fe0100 */
[----:B------:R4:W0:Y:S02]  /*0810*/  MUFU.RCP R80, R4 ;  /* 0x0000000400507308 */ /* 0x0008240000001000 */
[----:B-1----:R-:W-:-:S07]  /*0820*/  LEA R81, R6, R5, 0x2 ;  /* 0x0000000506517211 */ /* 0x002fce00078e10ff */
.L_x_18656:
[----:B-1234-:R-:W1:Y:S08]  /*0830*/  LDC.64 R86, c[0x0][0x3f0] ;  /* 0x0000fc00ff567b82 */ /* 0x01ee700000000a00 */
[----:B------:R-:W2:Y:S08]  /*0840*/  LDC R83, c[0x0][0x388] ;  /* 0x0000e200ff537b82 */ /* 0x000eb00000000800 */
[----:B------:R-:W3:Y:S01]  /*0850*/  LDC.64 R88, c[0x0][0x3f8] ;  /* 0x0000fe00ff587b82 */ /* 0x000ee20000000a00 */
[----:B-1----:R-:W-:-:S05]  /*0860*/  IMAD.WIDE R86, R2, 0x4, R86 ;  /* 0x0000000402567825 */ /* 0x002fca00078e0256 */
[----:B------:R-:W4:Y:S01]  /*0870*/  LDG.E R84, desc[UR6][R86.64] ;  /* 0x0000000656547981 */ /* 0x000f22000c1e1900 */
[C---:B------:R-:W-:Y:S02]  /*0880*/  ISETP.GE.U32.AND P6, PT, R3.reuse, 0x200, PT ;  /* 0x000002000300780c */ /* 0x040fe40003fc6070 */
[C---:B------:R-:W-:Y:S02]  /*0890*/  ISETP.GE.U32.AND P0, PT, R3.reuse, 0x100, PT ;  /* 0x000001000300780c */ /* 0x040fe40003f06070 */
[----:B------:R-:W-:Y:S02]  /*08a0*/  ISETP.GE.U32.AND P1, PT, R3, 0x300, PT ;  /* 0x000003000300780c */ /* 0x000fe40003f26070 */
[----:B----4-:R-:W-:-:S13]  /*08b0*/  ISETP.GE.AND P5, PT, R84, 0x1, PT ;  /* 0x000000015400780c */ /* 0x010fda0003fa6270 */
[----:B------:R-:W1:Y:S01]  /*08c0*/  @P5 S2R R91, SR_TID.X ;  /* 0x00000000005b5919 */ /* 0x000e620000002100 */
[----:B------:R-:W-:-:S05]  /*08d0*/  @P5 IADD3 R82, PT, PT, R84, -0x1, RZ ;  /* 0xffffffff54525810 */ /* 0x000fca0007ffe0ff */
[----:B--2---:R-:W-:-:S05]  /*08e0*/  @P5 IMAD R82, R82, R83, RZ ;  /* 0x0000005352525224 */ /* 0x004fca00078e02ff */
[----:B------:R-:W-:-:S04]  /*08f0*/  @P5 SHF.R.S32.HI R85, RZ, 0x1f, R82 ;  /* 0x0000001fff555819 */ /* 0x000fc80000011452 */
[----:B------:R-:W-:Y:S01]  /*0900*/  @P5 LEA.HI R82, R85, R82, RZ, 0x2 ;  /* 0x0000005255525211 */ /* 0x000fe200078f10ff */
[----:B------:R-:W-:-:S03]  /*0910*/  HFMA2 R85, -RZ, RZ, 0, 0 ;  /* 0x00000000ff557431 */ /* 0x000fc600000001ff */
[----:B-1----:R-:W-:Y:S01]  /*0920*/  @P5 LEA.HI.SX32 R85, R82, R91, 0x1e ;  /* 0x0000005b52555211 */ /* 0x002fe200078ff2ff */
[----:B------:R-:W-:-:S05]  /*0930*/  IMAD R82, R2, R83, RZ ;  /* 0x0000005302527224 */ /* 0x000fca00078e02ff */
[----:B------:R-:W-:-:S04]  /*0940*/  SHF.R.S32.HI R87, RZ, 0x1f, R82 ;  /* 0x0000001fff577819 */ /* 0x000fc80000011452 */
[----:B------:R-:W-:Y:S01]  /*0950*/  LEA.HI R91, R87, R82, RZ, 0x2 ;  /* 0x00000052575b7211 */ /* 0x000fe200078f10ff */
[----:B---3--:R-:W-:Y:S01]  /*0960*/  IMAD.WIDE R86, R2, 0x4, R88 ;  /* 0x0000000402567825 */ /* 0x008fe200078e0258 */
[----:B------:R-:W-:Y:S01]  /*0970*/  P2R R82, PR, RZ, 0x40 ;  /* 0x00000040ff527803 */ /* 0x000fe20000000000 */
[----:B------:R-:W-:Y:S01]  /*0980*/  BSSY.RECONVERGENT B0, `(.L_x_18628) ;  /* 0x000001f000007945 */ /* 0x000fe20003800200 */
[----:B------:R-:W-:-:S04]  /*0990*/  LEA.HI.SX32 R0, R91, R0, 0x1e ;  /* 0x000000005b007211 */ /* 0x000fc800078ff2ff */
[----:B-----5:R1:W5:Y:S01]  /*09a0*/  LDG.E R82, desc[UR6][R86.64] ;  /* 0x0000000656527981 */ /* 0x020362000c1e1900 */
[----:B------:R-:W-:Y:S05]  /*09b0*/  @!P0 BRA `(.L_x_18629) ;  /* 0x00000000006c8947 */ /* 0x000fea0003800000 */
[----:B------:R-:W-:Y:S01]  /*09c0*/  ISETP.NE.U32.AND P2, PT, RZ, UR8, PT ;  /* 0x00000008ff007c0c */ /* 0x000fe2000bf45070 */
[----:B-1----:R-:W1:Y:S03]  /*09d0*/  @P5 LDC.64 R86, c[0x0][0x390] ;  /* 0x0000e400ff565b82 */ /* 0x002e660000000a00 */
[----:B------:R-:W-:-:S05]  /*09e0*/  ISETP.NE.AND.EX P2, PT, RZ, UR9, PT, P2 ;  /* 0x00000009ff007c0c */ /* 0x000fca000bf45320 */
[----:B------:R-:W2:Y:S08]  /*09f0*/  LDC.64 R90, c[0x0][0x3a8] ;  /* 0x0000ea00ff5a7b82 */ /* 0x000eb00000000a00 */
[----:B------:R-:W3:Y:S01]  /*0a00*/  @P2 LDC.64 R88, c[0x0][0x3a0] ;  /* 0x0000e800ff582b82 */ /* 0x000ee20000000a00 */
[----:B-1----:R-:W-:-:S05]  /*0a10*/  @P5 IMAD.WIDE.U32 R86, R85, 0x10, R86 ;  /* 0x0000001055565825 */ /* 0x002fca00078e0056 */
[----:B------:R-:W0:Y:S01]  /*0a20*/  @P5 LDG.E.128 R28, desc[UR6][R86.64] ;  /* 0x00000006561c5981 */ /* 0x000e22000c1e1d00 */
[----:B---3--:R-:W-:-:S05]  /*0a30*/  @P2 IMAD.WIDE.U32 R88, R0, 0x10, R88 ;  /* 0x0000001000582825 */ /* 0x008fca00078e0058 */
[----:B------:R-:W3:Y:S01]  /*0a40*/  @P2 LDG.E.128 R24, desc[UR6][R88.64] ;  /* 0x0000000658182981 */ /* 0x000ee2000c1e1d00 */
[C---:B------:R-:W-:Y:S02]  /*0a50*/  ISETP.GT.AND P4, PT, R84.reuse, RZ, P2 ;  /* 0x000000ff5400720c */ /* 0x040fe40001784270 */
[----:B------:R-:W-:Y:S02]  /*0a60*/  ISETP.GT.AND P3, PT, R84, RZ, PT ;  /* 0x000000ff5400720c */ /* 0x000fe40003f64270 */
[----:B------:R-:W-:Y:S01]  /*0a70*/  IADD3 R85, PT, PT, R85, 0x100, RZ ;  /* 0x0000010055557810 */ /* 0x000fe20007ffe0ff */
[----:B0-----:R-:W-:Y:S01]  /*0a80*/  @!P2 FMUL.FTZ R86, R29, UR10 ;  /* 0x0000000a1d56ac20 */ /* 0x001fe20008410000 */
[----:B------:R-:W-:Y:S01]  /*0a90*/  @!P2 FMUL.FTZ R87, R31, UR10 ;  /* 0x0000000a1f57ac20 */ /* 0x000fe20008410000 */
[----:B------:R-:W-:-:S06]  /*0aa0*/  @!P2 FMUL.FTZ R92, R28, UR10 ;  /* 0x0000000a1c5cac20 */ /* 0x000fcc0008410000 */
[----:B---3--:R-:W-:Y:S01]  /*0ab0*/  @P4 FFMA.FTZ R25, R29, UR10, R25 ;  /* 0x0000000a1d194c23 */ /* 0x008fe20008010019 */
[----:B------:R-:W-:Y:S01]  /*0ac0*/  @!P2 FSEL R25, R86, RZ, P3 ;  /* 0x000000ff5619a208 */ /* 0x000fe20001800000 */
[C---:B------:R-:W-:Y:S01]  /*0ad0*/  @!P2 FMUL.FTZ R86, R30.reuse, UR10 ;  /* 0x0000000a1e56ac20 */ /* 0x040fe20008410000 */
[----:B------:R-:W-:Y:S01]  /*0ae0*/  @P4 FFMA.FTZ R26, R30, UR10, R26 ;  /* 0x0000000a1e1a4c23 */ /* 0x000fe2000801001a */
[----:B------:R-:W-:Y:S01]  /*0af0*/  @P4 FFMA.FTZ R27, R31, UR10, R27 ;  /* 0x0000000a1f1b4c23 */ /* 0x000fe2000801001b */
[----:B------:R-:W-:Y:S01]  /*0b00*/  @P4 FFMA.FTZ R24, R28, UR10, R24 ;  /* 0x0000000a1c184c23 */ /* 0x000fe20008010018 */
[----:B------:R-:W-:Y:S02]  /*0b10*/  @!P2 FSEL R27, R87, RZ, P3 ;  /* 0x000000ff571ba208 */ /* 0x000fe40001800000 */
[----:B------:R-:W-:Y:S01]  /*0b20*/  @!P2 FSEL R26, R86, RZ, P3 ;  /* 0x000000ff561aa208 */ /* 0x000fe20001800000 */
[----:B--2---:R-:W-:Y:S01]  /*0b30*/  IMAD.WIDE.U32 R86, R0, 0x10, R90 ;  /* 0x0000001000567825 */ /* 0x004fe200078e005a */
[----:B------:R-:W-:-:S05]  /*0b40*/  @!P2 FSEL R24, R92, RZ, P3 ;  /* 0x000000ff5c18a208 */ /* 0x000fca0001800000 */
[----:B------:R2:W-:Y:S01]  /*0b50*/  STG.E.128 desc[UR6][R86.64], R24 ;  /* 0x0000001856007986 */ /* 0x0005e2000c101d06 */
[----:B------:R-:W-:-:S07]  /*0b60*/  IADD3 R0, PT, PT, R0, 0x100, RZ ;  /* 0x0000010000007810 */ /* 0x000fce0007ffe0ff */
.L_x_18629:
[----:B0-----:R-:W-:Y:S05]  /*0b70*/  BSYNC.RECONVERGENT B0 ;  /* 0x0000000000007941 */ /* 0x001fea0003800200 */
.L_x_18628:
[----:B------:R-:W-:Y:S04]  /*0b80*/  BSSY.RECONVERGENT B0, `(.L_x_18630) ;  /* 0x000001d000007945 */ /* 0x000fe80003800200 */
[----:B------:R-:W-:Y:S05]  /*0b90*/  @!P6 BRA `(.L_x_18631) ;  /* 0x00000000006ce947 */ /* 0x000fea0003800000 */
[----:B------:R-:W-:Y:S01]  /*0ba0*/  ISETP.NE.U32.AND P2, PT, RZ, UR8, PT ;  /* 0x00000008ff007c0c */ /* 0x000fe2000bf45070 */
[----:B------:R-:W1:Y:S03]  /*0bb0*/  @P5 LDC.64 R20, c[0x0][0x390] ;  /* 0x0000e400ff145b82 */ /* 0x000e660000000a00 */
[----:B------:R-:W-:-:S05]  /*0bc0*/  ISETP.NE.AND.EX P2, PT, RZ, UR9, PT, P2 ;  /* 0x00000009ff007c0c */ /* 0x000fca000bf45320 */
[----:B------:R-:W0:Y:S08]  /*0bd0*/  LDC.64 R90, c[0x0][0x3a8] ;  /* 0x0000ea00ff5a7b82 */ /* 0x000e300000000a00 */
[----:B------:R-:W3:Y:S01]  /*0be0*/  @P2 LDC.64 R22, c[0x0][0x3a0] ;  /* 0x0000e800ff162b82 */ /* 0x000ee20000000a00 */
[----:B-12---:R-:W-:-:S05]  /*0bf0*/  @P5 IMAD.WIDE.U32 R86, R85, 0x10, R20 ;  /* 0x0000001055565825 */ /* 0x006fca00078e0014 */
[----:B------:R-:W2:Y:S01]  /*0c00*/  @P5 LDG.E.128 R28, desc[UR6][R86.64] ;  /* 0x00000006561c5981 */ /* 0x000ea2000c1e1d00 */
[----:B---3--:R-:W-:-:S05]  /*0c10*/  @P2 IMAD.WIDE.U32 R88, R0, 0x10, R22 ;  /* 0x0000001000582825 */ /* 0x008fca00078e0016 */
[----:B------:R-:W3:Y:S01]  /*0c20*/  @P2 LDG.E.128 R20, desc[UR6][R88.64] ;  /* 0x0000000658142981 */ /* 0x000ee2000c1e1d00 */
[C---:B------:R-:W-:Y:S02]  /*0c30*/  ISETP.GT.AND P4, PT, R84.reuse, RZ, P2 ;  /* 0x000000ff5400720c */ /* 0x040fe40001784270 */
[----:B------:R-:W-:Y:S01]  /*0c40*/  ISETP.GT.AND P3, PT, R84, RZ, PT ;  /* 0x000000ff5400720c */ /* 0x000fe20003f64270 */
[C---:B0-----:R-:W-:Y:S01]  /*0c50*/  IMAD.WIDE.U32 R90, R0.reuse, 0x10, R90 ;  /* 0x00000010005a7825 */ /* 0x041fe200078e005a */
[----:B------:R-:W-:Y:S02]  /*0c60*/  IADD3 R85, PT, PT, R85, 0x100, RZ ;  /* 0x0000010055557810 */ /* 0x000fe40007ffe0ff */
[----:B------:R-:W-:Y:S01]  /*0c70*/  IADD3 R0, PT, PT, R0, 0x100, RZ ;  /* 0x0000010000007810 */ /* 0x000fe20007ffe0ff */
[----:B--2---:R-:W-:Y:S01]  /*0c80*/  @!P2 FMUL.FTZ R86, R29, UR10 ;  /* 0x0000000a1d56ac20 */ /* 0x004fe20008410000 */
[----:B------:R-:W-:Y:S01]  /*0c90*/  @!P2 FMUL.FTZ R92, R28, UR10 ;  /* 0x0000000a1c5cac20 */ /* 0x000fe20008410000 */
[----:B------:R-:W-:-:S04]  /*0ca0*/  @!P2 FMUL.FTZ R87, R31, UR10 ;  /* 0x0000000a1f57ac20 */ /* 0x000fc80008410000 */
[----:B---3--:R-:W-:Y:S01]  /*0cb0*/  @P4 FFMA.FTZ R21, R29, UR10, R21 ;  /* 0x0000000a1d154c23 */ /* 0x008fe20008010015 */
[----:B------:R-:W-:Y:S01]  /*0cc0*/  @!P2 FSEL R21, R86, RZ, P3 ;  /* 0x000000ff5615a208 */ /* 0x000fe20001800000 */
[----:B------:R-:W-:Y:S01]  /*0cd0*/  @!P2 FMUL.FTZ R86, R30, UR10 ;  /* 0x0000000a1e56ac20 */ /* 0x000fe20008410000 */
[----:B------:R-:W-:Y:S01]  /*0ce0*/  @P4 FFMA.FTZ R20, R28, UR10, R20 ;  /* 0x0000000a1c144c23 */ /* 0x000fe20008010014 */
[----:B------:R-:W-:Y:S01]  /*0cf0*/  @P4 FFMA.FTZ R22, R30, UR10, R22 ;  /* 0x0000000a1e164c23 */ /* 0x000fe20008010016 */
[----:B------:R-:W-:Y:S01]  /*0d00*/  @P4 FFMA.FTZ R23, R31, UR10, R23 ;  /* 0x0000000a1f174c23 */ /* 0x000fe20008010017 */
[----:B------:R-:W-:Y:S02]  /*0d10*/  @!P2 FSEL R20, R92, RZ, P3 ;  /* 0x000000ff5c14a208 */ /* 0x000fe40001800000 */
[----:B------:R-:W-:Y:S02]  /*0d20*/  @!P2 FSEL R22, R86, RZ, P3 ;  /* 0x000000ff5616a208 */ /* 0x000fe40001800000 */
[----:B------:R-:W-:-:S05]  /*0d30*/  @!P2 FSEL R23, R87, RZ, P3 ;  /* 0x000000ff5717a208 */ /* 0x000fca0001800000 */
[----:B------:R0:W-:Y:S02]  /*0d40*/  STG.E.128 desc[UR6][R90.64], R20 ;  /* 0x000000145a007986 */ /* 0x0001e4000c101d06 */
.L_x_18631:
[----:B------:R-:W-:Y:S05]  /*0d50*/  BSYNC.RECONVERGENT B0 ;  /* 0x0000000000007941 */ /* 0x000fea0003800200 */
.L_x_18630:
[----:B------:R-:W-:Y:S04]  /*0d60*/  BSSY.RECONVERGENT B0, `(.L_x_18632) ;  /* 0x000001d000007945 */ /* 0x000fe80003800200 */
[----:B------:R-:W-:Y:S05]  /*0d70*/  @!P1 BRA `(.L_x_18633) ;  /* 0x00000000006c9947 */ /* 0x000fea0003800000 */
[----:B------:R-:W-:Y:S01]  /*0d80*/  ISETP.NE.U32.AND P2, PT, RZ, UR8, PT ;  /* 0x00000008ff007c0c */ /* 0x000fe2000bf45070 */
[----:B------:R-:W1:Y:S03]  /*0d90*/  @P5 LDC.64 R16, c[0x0][0x390] ;  /* 0x0000e400ff105b82 */ /* 0x000e660000000a00 */
[----:B------:R-:W-:-:S05]  /*0da0*/  ISETP.NE.AND.EX P2, PT, RZ, UR9, PT, P2 ;  /* 0x00000009ff007c0c */ /* 0x000fca000bf45320 */
[----:B0-----:R-:W0:Y:S08]  /*0db0*/  LDC.64 R90, c[0x0][0x3a8] ;  /* 0x0000ea00ff5a7b82 */ /* 0x001e300000000a00 */
        /* <DEDUP_REMOVED lines=23> */
.L_x_18633:
[----:B------:R-:W-:Y:S05]  /*0f30*/  BSYNC.RECONVERGENT B0 ;  /* 0x0000000000007941 */ /* 0x000fea0003800200 */
.L_x_18632:
[----:B------:R-:W-:Y:S01]  /*0f40*/  ISETP.GE.U32.AND P2, PT, R3, 0x400, PT ;  /* 0x000004000300780c */ /* 0x000fe20003f46070 */
[----:B------:R-:W-:-:S12]  /*0f50*/  BSSY.RECONVERGENT B0, `(.L_x_18634) ;  /* 0x000001d000007945 */ /* 0x000fd80003800200 */
[----:B------:R-:W-:Y:S05]  /*0f60*/  @!P2 BRA `(.L_x_18635) ;  /* 0x00000000006ca947 */ /* 0x000fea0003800000 */
[----:B------:R-:W-:Y:S01]  /*0f70*/  ISETP.NE.U32.AND P3, PT, RZ, UR8, PT ;  /* 0x00000008ff007c0c */ /* 0x000fe2000bf65070 */
[----:B------:R-:W1:Y:S03]  /*0f80*/  @P5 LDC.64 R12, c[0x0][0x390] ;  /* 0x0000e400ff0c5b82 */ /* 0x000e660000000a00 */
[----:B------:R-:W-:-:S05]  /*0f90*/  ISETP.NE.AND.EX P3, PT, RZ, UR9, PT, P3 ;  /* 0x00000009ff007c0c */ /* 0x000fca000bf65330 */
[----:B0--3--:R-:W0:Y:S08]  /*0fa0*/  LDC.64 R90, c[0x0][0x3a8] ;  /* 0x0000ea00ff5a7b82 */ /* 0x009e300000000a00 */
[----:B------:R-:W3:Y:S01]  /*0fb0*/  @P3 LDC.64 R14, c[0x0][0x3a0] ;  /* 0x0000e800ff0e3b82 */ /* 0x000ee20000000a00 */
[----:B-12---:R-:W-:-:S05]  /*0fc0*/  @P5 IMAD.WIDE.U32 R86, R85, 0x10, R12 ;  /* 0x0000001055565825 */ /* 0x006fca00078e000c */
[----:B------:R-:W2:Y:S01]  /*0fd0*/  @P5 LDG.E.128 R28, desc[UR6][R86.64] ;  /* 0x00000006561c5981 */ /* 0x000ea2000c1e1d00 */
[----:B---3--:R-:W-:-:S05]  /*0fe0*/  @P3 IMAD.WIDE.U32 R88, R0, 0x10, R14 ;  /* 0x0000001000583825 */ /* 0x008fca00078e000e */
[----:B------:R-:W3:Y:S01]  /*0ff0*/  @P3 LDG.E.128 R12, desc[UR6][R88.64] ;  /* 0x00000006580c3981 */ /* 0x000ee2000c1e1d00 */
[----:B------:R-:W-:Y:S01]  /*1000*/  ISETP.GT.AND P4, PT, R84, RZ, P3 ;  /* 0x000000ff5400720c */ /* 0x000fe20001f84270 */
[C---:B0-----:R-:W-:Y:S01]  /*1010*/  IMAD.WIDE.U32 R90, R0.reuse, 0x10, R90 ;  /* 0x00000010005a7825 */ /* 0x041fe200078e005a */
[----:B------:R-:W-:Y:S02]  /*1020*/  IADD3 R85, PT, PT, R85, 0x100, RZ ;  /* 0x0000010055557810 */ /* 0x000fe40007ffe0ff */
[----:B------:R-:W-:Y:S01]  /*1030*/  IADD3 R0, PT, PT, R0, 0x100, RZ ;  /* 0x0000010000007810 */ /* 0x000fe20007ffe0ff */
[----:B--2---:R-:W-:Y:S01]  /*1040*/  @!P3 FMUL.FTZ R86, R28, UR10 ;  /* 0x0000000a1c56bc20 */ /* 0x004fe20008410000 */
[----:B------:R-:W-:-:S07]  /*1050*/  @!P3 FMUL.FTZ R87, R29, UR10 ;  /* 0x0000000a1d57bc20 */ /* 0x000fce0008410000 */
        /* <DEDUP_REMOVED lines=10> */
[----:B------:R-:W-:-:S05]  /*1100*/  @!P3 FSEL R15, R87, RZ, P4 ;  /* 0x000000ff570fb208 */ /* 0x000fca0002000000 */
[----:B------:R4:W-:Y:S02]  /*1110*/  STG.E.128 desc[UR6][R90.64], R12 ;  /* 0x0000000c5a007986 */ /* 0x0009e4000c101d06 */
.L_x_18635:
[----:B------:R-:W-:Y:S05]  /*1120*/  BSYNC.RECONVERGENT B0 ;  /* 0x0000000000007941 */ /* 0x000fea0003800200 */
.L_x_18634:
[----:B------:R-:W-:Y:S01]  /*1130*/  ISETP.GE.U32.AND P3, PT, R3, 0x500, PT ;  /* 0x000005000300780c */ /* 0x000fe20003f66070 */
[----:B------:R-:W-:-:S12]  /*1140*/  BSSY.RECONVERGENT B0, `(.L_x_18636) ;  /* 0x000001d000007945 */ /* 0x000fd80003800200 */
[----:B------:R-:W-:Y:S05]  /*1150*/  @!P3 BRA `(.L_x_18637) ;  /* 0x00000000006cb947 */ /* 0x000fea0003800000 */
[----:B------:R-:W-:Y:S01]  /*1160*/  ISETP.NE.U32.AND P4, PT, RZ, UR8, PT ;  /* 0x00000008ff007c0c */ /* 0x000fe2000bf85070 */
[----:B------:R-:W0:Y:S03]  /*1170*/  @P5 LDC.64 R8, c[0x0][0x390] ;  /* 0x0000e400ff085b82 */ /* 0x000e260000000a00 */
[----:B------:R-:W-:-:S13]  /*1180*/  ISETP.NE.AND.EX P4, PT, RZ, UR9, PT, P4 ;  /* 0x00000009ff007c0c */ /* 0x000fda000bf85340 */
[----:B-12---:R-:W1:Y:S01]  /*1190*/  @P4 LDC.64 R86, c[0x0][0x3a0] ;  /* 0x0000e800ff564b82 */ /* 0x006e620000000a00 */
[----:B0-----:R-:W-:-:S05]  /*11a0*/  @P5 IMAD.WIDE.U32 R10, R85, 0x10, R8 ;  /* 0x00000010550a5825 */ /* 0x001fca00078e0008 */
[----:B------:R-:W2:Y:S01]  /*11b0*/  @P5 LDG.E.128 R28, desc[UR6][R10.64] ;  /* 0x000000060a1c5981 */ /* 0x000ea2000c1e1d00 */
[----:B-1----:R-:W-:-:S05]  /*11c0*/  @P4 IMAD.WIDE.U32 R86, R0, 0x10, R86 ;  /* 0x0000001000564825 */ /* 0x002fca00078e0056 */
        /* <DEDUP_REMOVED lines=10> */
[----:B------:R-:W-:Y:S02]  /*1270*/  @!P4 FSEL R10, R86, RZ, P6 ;  /* 0x000000ff560ac208 */ /* 0x000fe40003000000 */
[----:B------:R-:W-:Y:S02]  /*1280*/  @!P4 FSEL R11, R87, RZ, P6 ;  /* 0x000000ff570bc208 */ /* 0x000fe40003000000 */
[----:B------:R-:W0:Y:S01]  /*1290*/  LDC.64 R86, c[0x0][0x3a8] ;  /* 0x0000ea00ff567b82 */ /* 0x000e220000000a00 */
[----:B------:R-:W-:Y:S01]  /*12a0*/  @!P4 FMUL.FTZ R88, R28, UR10 ;  /* 0x0000000a1c58cc20 */ /* 0x000fe20008410000 */
[----:B------:R-:W-:-:S04]  /*12b0*/  @!P4 FMUL.FTZ R89, R29, UR10 ;  /* 0x0000000a1d59cc20 */ /* 0x000fc80008410000 */
[----:B------:R-:W-:Y:S02]  /*12c0*/  @!P4 FSEL R8, R88, RZ, P6 ;  /* 0x000000ff5808c208 */ /* 0x000fe40003000000 */
[----:B------:R-:W-:Y:S01]  /*12d0*/  @!P4 FSEL R9, R89, RZ, P6 ;  /* 0x000000ff5909c208 */ /* 0x000fe20003000000 */
[----:B0-----:R-:W-:-:S05]  /*12e0*/  IMAD.WIDE.U32 R86, R0, 0x10, R86 ;  /* 0x0000001000567825 */ /* 0x001fca00078e0056 */
[----:B------:R0:W-:Y:S01]  /*12f0*/  STG.E.128 desc[UR6][R86.64], R8 ;  /* 0x0000000856007986 */ /* 0x0001e2000c101d06 */
[----:B------:R-:W-:-:S07]  /*1300*/  IADD3 R0, PT, PT, R0, 0x100, RZ ;  /* 0x0000010000007810 */ /* 0x000fce0007ffe0ff */
.L_x_18637:
[----:B------:R-:W-:Y:S05]  /*1310*/  BSYNC.RECONVERGENT B0 ;  /* 0x0000000000007941 */ /* 0x000fea0003800200 */
.L_x_18636:
[----:B------:R-:W-:Y:S01]  /*1320*/  ISETP.GE.U32.AND P4, PT, R3, 0x600, PT ;  /* 0x000006000300780c */ /* 0x000fe20003f86070 */
[----:B------:R-:W-:-:S12]  /*1330*/  BSSY.RECONVERGENT B0, `(.L_x_18638) ;  /* 0x000001f000007945 */ /* 0x000fd80003800200 */
[----:B------:R-:W-:Y:S05]  /*1340*/  @!P4 BRA `(.L_x_18639) ;  /* 0x000000000074c947 */ /* 0x000fea0003800000 */
[----:B------:R-:W0:Y:S02]  /*1350*/  @P5 LDC.64 R4, c[0x0][0x390] ;  /* 0x0000e400ff045b82 */ /* 0x000e240000000a00 */
[----:B0-----:R-:W-:-:S05]  /*1360*/  @P5 IMAD.WIDE.U32 R4, R85, 0x10, R4 ;  /* 0x0000001055045825 */ /* 0x001fca00078e0004 */
[----:B------:R-:W2:Y:S01]  /*1370*/  @P5 LDG.E.128 R28, desc[UR6][R4.64] ;  /* 0x00000006041c5981 */ /* 0x000ea2000c1e1d00 */
[----:B------:R-:W-:-:S04]  /*1380*/  ISETP.NE.U32.AND P5, PT, RZ, UR8, PT ;  /* 0x00000008ff007c0c */ /* 0x000fc8000bfa5070 */
[----:B------:R-:W-:-:S13]  /*1390*/  ISETP.NE.AND.EX P5, PT, RZ, UR9, PT, P5 ;  /* 0x00000009ff007c0c */ /* 0x000fda000bfa5350 */
[----:B------:R-:W0:Y:S02]  /*13a0*/  @P5 LDC.64 R6, c[0x0][0x3a0] ;  /* 0x0000e800ff065b82 */ /* 0x000e240000000a00 */
[----:B0-----:R-:W-:-:S05]  /*13b0*/  @P5 IMAD.WIDE.U32 R6, R0, 0x10, R6 ;  /* 0x0000001000065825 */ /* 0x001fca00078e0006 */
[----:B---34-:R-:W3:Y:S01]  /*13c0*/  @P5 LDG.E.128 R88, desc[UR6][R6.64] ;  /* 0x0000000606585981 */ /* 0x018ee2000c1e1d00 */
[----:B------:R-:W-:Y:S01]  /*13d0*/  ISETP.GT.AND P6, PT, R84, RZ, P5 ;  /* 0x000000ff5400720c */ /* 0x000fe20002fc4270 */
[----:B--2---:R-:W-:Y:S01]  /*13e0*/  @!P5 FMUL.FTZ R85, R28, UR10 ;  /* 0x0000000a1c55dc20 */ /* 0x004fe20008410000 */
[----:B-1----:R-:W-:-:S11]  /*13f0*/  @!P5 FMUL.FTZ R86, R29, UR10 ;  /* 0x0000000a1d56dc20 */ /* 0x002fd60008410000 */
[----:B---3--:R-:W-:Y:S01]  /*1400*/  @P6 FFMA.FTZ R88, R28, UR10, R88 ;  /* 0x0000000a1c586c23 */ /* 0x008fe20008010058 */
[----:B------:R-:W-:Y:S01]  /*1410*/  @P6 FFMA.FTZ R89, R29, UR10, R89 ;  /* 0x0000000a1d596c23 */ /* 0x000fe20008010059 */
[----:B------:R-:W-:Y:S01]  /*1420*/  @P6 FFMA.FTZ R90, R30, UR10, R90 ;  /* 0x0000000a1e5a6c23 */ /* 0x000fe2000801005a */
[----:B------:R-:W-:Y:S01]  /*1430*/  @P6 FFMA.FTZ R91, R31, UR10, R91 ;  /* 0x0000000a1f5b6c23 */ /* 0x000fe2000801005b */
[----:B------:R-:W-:Y:S01]  /*1440*/  ISETP.GT.AND P6, PT, R84, RZ, PT ;  /* 0x000000ff5400720c */ /* 0x000fe20003fc4270 */
[----:B------:R-:W-:Y:S01]  /*1450*/  @!P5 FMUL.FTZ R84, R30, UR10 ;  /* 0x0000000a1e54dc20 */ /* 0x000fe20008410000 */
[----:B------:R-:W-:Y:S02]  /*1460*/  @P5 MOV R4, R88 ;  /* 0x0000005800045202 */ /* 0x000fe40000000f00 */
[----:B------:R-:W-:Y:S01]  /*1470*/  @!P5 FSEL R4, R85, RZ, P6 ;  /* 0x000000ff5504d208 */ /* 0x000fe20003000000 */
[----:B------:R-:W-:Y:S01]  /*1480*/  @!P5 FMUL.FTZ R85, R31, UR10 ;  /* 0x0000000a1f55dc20 */ /* 0x000fe20008410000 */
[----:B------:R-:W-:-:S02]  /*1490*/  @P5 MOV R6, R90 ;  /* 0x0000005a00065202 */ /* 0x000fc40000000f00 */
[----:B------:R-:W-:Y:S02]  /*14a0*/  @P5 MOV R7, R91 ;  /* 0x0000005b00075202 */ /* 0x000fe40000000f00 */
[----:B------:R-:W-:Y:S02]  /*14b0*/  @!P5 FSEL R6, R84, RZ, P6 ;  /* 0x000000ff5406d208 */ /* 0x000fe40003000000 */
[----:B------:R-:W-:Y:S02]  /*14c0*/  @!P5 FSEL R7, R85, RZ, P6 ;  /* 0x000000ff5507d208 */ /* 0x000fe40003000000 */
[----:B------:R-:W0:Y:S01]  /*14d0*/  LDC.64 R84, c[0x0][0x3a8] ;  /* 0x0000ea00ff547b82 */ /* 0x000e220000000a00 */
[----:B------:R-:W-:Y:S02]  /*14e0*/  @P5 MOV R5, R89 ;  /* 0x0000005900055202 */ /* 0x000fe40000000f00 */
[----:B------:R-:W-:Y:S01]  /*14f0*/  @!P5 FSEL R5, R86, RZ, P6 ;  /* 0x000000ff5605d208 */ /* 0x000fe20003000000 */
[----:B0-----:R-:W-:-:S05]  /*1500*/  IMAD.WIDE.U32 R84, R0, 0x10, R84 ;  /* 0x0000001000547825 */ /* 0x001fca00078e0054 */
[----:B------:R0:W-:Y:S02]  /*1510*/  STG.E.128 desc[UR6][R84.64], R4 ;  /* 0x0000000454007986 */ /* 0x0001e4000c101d06 */
.L_x_18639:
[----:B------:R-:W-:Y:S05]  /*1520*/  BSYNC.RECONVERGENT B0 ;  /* 0x0000000000007941 */ /* 0x000fea0003800200 */
.L_x_18638:
[----:B------:R-:W-:Y:S01]  /*1530*/  FADD.FTZ R0, RZ, R24 ;  /* 0x00000018ff007221 */ /* 0x000fe20000010000 */
[C---:B------:R-:W-:Y:S01]  /*1540*/  ISETP.GT.U32.AND P5, PT, R3.reuse, 0x1ff, PT ;  /* 0x000001ff0300780c */ /* 0x040fe20003fa4070 */
[----:B------:R-:W-:Y:S01]  /*1550*/  BSSY.RECONVERGENT B0, `(.L_x_18640) ;  /* 0x0000074000007945 */ /* 0x000fe20003800200 */
[----:B------:R-:W-:Y:S01]  /*1560*/  ISETP.GT.U32.AND P6, PT, R3, 0x2ff, PT ;  /* 0x000002ff0300780c */ /* 0x000fe20003fc4070 */
[----:B0-----:R-:W-:Y:S01]  /*1570*/  FADD.FTZ R85, R25, R0 ;  /* 0x0000000019557221 */ /* 0x001fe20000010000 */
[----:B------:R-:W-:Y:S02]  /*1580*/  P2R R84, PR, RZ, 0x2 ;  /* 0x00000002ff547803 */ /* 0x000fe40000000000 */
[----:B------:R-:W-:Y:S01]  /*1590*/  ISETP.GT.U32.AND P1, PT, R3, 0x3ff, PT ;  /* 0x000003ff0300780c */ /* 0x000fe20003f24070 */
[----:B------:R-:W-:-:S04]  /*15a0*/  FADD.FTZ R0, R26, R85 ;  /* 0x000000551a007221 */ /* 0x000fc80000010000 */
[----:B------:R-:W-:-:S05]  /*15b0*/  FADD.FTZ R0, R27, R0 ;  /* 0x000000001b007221 */ /* 0x000fca0000010000 */
[----:B------:R-:W-:-:S05]  /*15c0*/  FSEL R85, R0, RZ, P0 ;  /* 0x000000ff00557208 */ /* 0x000fca0000000000 */
[----:B------:R-:W-:-:S04]  /*15d0*/  FADD.FTZ R0, R20, R85 ;  /* 0x0000005514007221 */ /* 0x000fc80000010000 */
[----:B-12---:R-:W-:-:S04]  /*15e0*/  FADD.FTZ R87, R21, R0 ;  /* 0x0000000015577221 */ /* 0x006fc80000010000 */
        /* <DEDUP_REMOVED lines=29> */
[----:B------:R-:W3:Y:S02]  /*17c0*/  SHFL.BFLY PT, R0, R89, 0x10, 0x1f ;  /* 0x0e001f0059007f89 */ /* 0x000ee400000e0000 */
[----:B---34-:R-:W-:-:S04]  /*17d0*/  FADD.FTZ R91, R89, R0 ;  /* 0x00000000595b7221 */ /* 0x018fc80000010000 */
        /* <DEDUP_REMOVED lines=75> */
.L_x_18641:
[----:B------:R-:W-:Y:S05]  /*1c90*/  BSYNC.RECONVERGENT B0 ;  /* 0x0000000000007941 */ /* 0x000fea0003800200 */
.L_x_18640:
        /* <DEDUP_REMOVED lines=13> */
.L_x_18643:
[----:B------:R-:W-:Y:S05]  /*1d70*/  BSYNC.RECONVERGENT B0 ;  /* 0x0000000000007941 */ /* 0x000fea0003800200 */
.L_x_18642:
        /* <DEDUP_REMOVED lines=75> */
[----:B------:R-:W0:Y:S01]  /*2230*/  LDC.64 R86, c[0x0][0x428] ;  /* 0x00010a00ff567b82 */ /* 0x000e220000000a00 */
        /* <DEDUP_REMOVED lines=15> */
.L_x_18646:
[----:B------:R-:W-:Y:S05]  /*2330*/  BSYNC.RECONVERGENT B0 ;  /* 0x0000000000007941 */ /* 0x000fea0003800200 */
.L_x_18645:
[----:B------:R-:W-:Y:S01]  /*2340*/  ISETP.GE.U32.AND P0, PT, R3, 0x200, PT ;  /* 0x000002000300780c */ /* 0x000fe20003f06070 */
[----:B------:R-:W-:-:S12]  /*2350*/  BSSY.RECONVERGENT B0, `(.L_x_18647) ;  /* 0x0000012000007945 */ /* 0x000fd80003800200 */
        /* <DEDUP_REMOVED lines=17> */
.L_x_18648:
[----:B------:R-:W-:Y:S05]  /*2470*/  BSYNC.RECONVERGENT B0 ;  /* 0x0000000000007941 */ /* 0x000fea0003800200 */
.L_x_18647:
[----:B------:R-:W-:Y:S04]  /*2480*/  BSSY.RECONVERGENT B0, `(.L_x_18649) ;  /* 0x0000012000007945 */ /* 0x000fe80003800200 */
        /* <DEDUP_REMOVED lines=17> */
.L_x_18650:
[----:B------:R-:W-:Y:S05]  /*25a0*/  BSYNC.RECONVERGENT B0 ;  /* 0x0000000000007941 */ /* 0x000fea0003800200 */
.L_x_18649:
[----:B------:R-:W-:Y:S04]  /*25b0*/  BSSY.RECONVERGENT B0, `(.L_x_18651) ;  /* 0x0000012000007945 */ /* 0x000fe80003800200 */
        /* <DEDUP_REMOVED lines=17> */
.L_x_18652:
[----:B------:R-:W-:Y:S05]  /*26d0*/  BSYNC.RECONVERGENT B0 ;  /* 0x0000000000007941 */ /* 0x000fea0003800200 */
.L_x_18651:
        /* <DEDUP_REMOVED lines=18> */
.L_x_18654:
[----:B------:R-:W-:Y:S05]  /*2800*/  BSYNC.RECONVERGENT B0 ;  /* 0x0000000000007941 */ /* 0x000fea0003800200 */
.L_x_18653:
        /* <DEDUP_REMOVED lines=13> */
[----:B0-----:R-:W-:-:S04]  /*28e0*/  IMAD.WIDE.U32 R82, R83, 0x10, R86 ;  /* 0x0000001053527825 */ /* 0x001fc800078e0056 */
[----:B------:R-:W-:Y:S01]  /*28f0*/  FFMA.FTZ R86, R91, R38, R34 ;  /* 0x000000265b567223 */ /* 0x000fe20000010022 */
[----:B------:R-:W-:-:S05]  /*2900*/  FFMA.FTZ R87, R90, R39, R35 ;  /* 0x000000275a577223 */ /* 0x000fca0000010023 */
[----:B------:R0:W-:Y:S02]  /*2910*/  STG.E.128 desc[UR6][R82.64], R84 ;  /* 0x0000005452007986 */ /* 0x0001e4000c101d06 */
.L_x_18655:
[----:B------:R-:W-:Y:S05]  /*2920*/  BSYNC.RECONVERGENT B0 ;  /* 0x0000000000007941 */ /* 0x000fea0003800200 */
.L_x_18644:
[----:B0-----:R-:W0:Y:S01]  /*2930*/  LDC.64 R82, c[0x0][0x380] ;  /* 0x0000e000ff527b82 */ /* 0x001e220000000a00 */
[----:B------:R-:W-:Y:S01]  /*2940*/  UPLOP3.LUT UP0, UPT, UPT, UPT, UP0, 0x40, 0x4 ;  /* 0x000000000004789c */ /* 0x000fe20003f0e800 */
[----:B0-----:R-:W-:-:S04]  /*2950*/  IADD3 R2, PT, PT, R2, R82, RZ ;  /* 0x0000005202027210 */ /* 0x001fc80007ffe0ff */
[----:B------:R-:W-:-:S13]  /*2960*/  ISETP.GE.AND P0, PT, R2, R83, PT ;  /* 0x000000530200720c */ /* 0x000fda0003f06270 */
[----:B------:R-:W-:Y:S05]  /*2970*/  @!P0 BRA `(.L_x_18656) ;  /* 0xffffffdc00ac8947 */ /* 0x000fea000383ffff */
[----:B------:R-:W-:Y:S05]  /*2980*/  EXIT ;  /* 0x000000000000794d */ /* 0x000fea0003800000 */
.L_x_18657:
        /* <DEDUP_REMOVED lines=15> */
.L_x_21049:


//--------------------- .text._ZN10layer_norm13ln_fwd_kernelINS_13Kernel_traitsIfffffjLj6144ELj1ELj1ELj8ELj16ENS_18Kernel_traits_baseILj6144EfffffjLj256EEEEELb0ELb0ELb1ELb1EEEvNS_9FwdParamsE --------------------------
	.section	.text._ZN10layer_norm13ln_fwd_kernelINS_13Kernel_traitsIfffffjLj6144ELj1ELj1ELj8ELj16ENS_18Kernel_traits_baseILj6144EfffffjLj256EEEEELb0ELb0ELb1ELb1EEEvNS_9FwdParamsE,"ax",@progbits
	.align	128
        .global         _ZN10layer_norm13ln_fwd_kernelINS_13Kernel_traitsIfffffjLj6144ELj1ELj1ELj8ELj16ENS_18Kernel_traits_baseILj6144EfffffjLj256EEEEELb0ELb0ELb1ELb1EEEvNS_9FwdParamsE
        .type           _ZN10layer_norm13ln_fwd_kernelINS_13Kernel_traitsIfffffjLj6144ELj1ELj1ELj8ELj16ENS_18Kernel_traits_baseILj6144EfffffjLj256EEEEELb0ELb0ELb1ELb1EEEvNS_9FwdParamsE,@function
        .size           _ZN10layer_norm13ln_fwd_kernelINS_13Kernel_traitsIfffffjLj6144ELj1ELj1ELj8ELj16ENS_18Kernel_traits_baseILj6144EfffffjLj256EEEEELb0ELb0ELb1ELb1EEEvNS_9FwdParamsE,(.L_x_21050 - _ZN10layer_norm13ln_fwd_kernelINS_13Kernel_traitsIfffffjLj6144ELj1ELj1ELj8ELj16ENS_18Kernel_traits_baseILj6144EfffffjLj256EEEEELb0ELb0ELb1ELb1EEEvNS_9FwdParamsE)
        .other          _ZN10layer_norm13ln_fwd_kernelINS_13Kernel_traitsIfffffjLj6144ELj1ELj1ELj8ELj16ENS_18Kernel_traits_baseILj6144EfffffjLj256EEEEELb0ELb0ELb1ELb1EEEvNS_9FwdParamsE,@"STO_CUDA_ENTRY STV_DEFAULT"
_ZN10layer_norm13ln_fwd_kernelINS_13Kernel_traitsIfffffjLj6144ELj1ELj1ELj8ELj16ENS_18Kernel_traits_baseILj6144EfffffjLj256EEEEELb0ELb0ELb1ELb1EEEvNS_9FwdParamsE:
.text._ZN10layer_norm13ln_fwd_kernelINS_13Kernel_traitsIfffffjLj6144ELj1ELj1ELj8ELj16ENS_18Kernel_traits_baseILj6144EfffffjLj256EEEEELb0ELb0ELb1ELb1EEEvNS_9FwdParamsE:
        /* <DEDUP_REMOVED lines=26> */
.L_x_18658:
        /* <DEDUP_REMOVED lines=20> */
.L_x_18659:
[----:B------:R-:W0:Y:S02]  /*02e0*/  LDCU UR4, c[0x0][0x384] ;  /* 0x00007080ff0477ac */ /* 0x000e240008000800 */
[----:B0-----:R-:W-:-:S13]  /*02f0*/  ISETP.GE.AND P0, PT, R2, UR4, PT ;  /* 0x0000000402007c0c */ /* 0x001fda000bf06270 */
[----:B------:R-:W-:Y:S05]  /*0300*/  @P0 EXIT ;  /* 0x000000000000094d */ /* 0x000fea0003800000 */
[----:B------:R-:W0:Y:S01]  /*0310*/  LDCU.U8 UR10, c[0x0][0x410] ;  /* 0x00008200ff0a77ac */ /* 0x000e220008000000 */
[----:B------:R-:W2:Y:S01]  /*0320*/  LDCU UR11, c[0x0][0x400] ;  /* 0x00008000ff0b77ac */ /* 0x000ea20008000800 */
[----:B------:R-:W3:Y:S01]  /*0330*/  LDCU.64 UR8, c[0x0][0x3a0] ;  /* 0x00007400ff0877ac */ /* 0x000ee20008000a00 */
[----:B------:R-:W-:-:S11]  /*0340*/  UPLOP3.LUT UP0, UPT, UPT, UPT, UPT, 0x40, 0x4 ;  /* 0x000000000004789c */ /* 0x000fd60003f0e870 */
.L_x_18665:
[----:B-1----:R-:W1:Y:S01]  /*0350*/  LDC.64 R4, c[0x0][0x3f0] ;  /* 0x0000fc00ff047b82 */ /* 0x002e620000000a00 */
[----:B---3--:R-:W-:-:S07]  /*0360*/  ISETP.NE.U32.AND P1, PT, RZ, UR8, PT ;  /* 0x00000008ff007c0c */ /* 0x008fce000bf25070 */
[----:B------:R-:W3:Y:S01]  /*0370*/  LDC R3, c[0x0][0x388] ;  /* 0x0000e200ff037b82 */ /* 0x000ee20000000800 */
[----:B------:R-:W-:Y:S01]  /*0380*/  HFMA2 R79, -RZ, RZ, 0, 0 ;  /* 0x00000000ff4f7431 */ /* 0x000fe200000001ff */
[----:B------:R-:W-:Y:S02]  /*0390*/  PLOP3.LUT P6, PT, PT, PT, PT, 0x8, 0x80 ;  /* 0x000000000080781c */ /* 0x000fe40003fce170 */
[----:B------:R-:W-:-:S04]  /*03a0*/  PLOP3.LUT P5, PT, PT, PT, PT, 0x8, 0x80 ;  /* 0x000000000080781c */ /* 0x000fc80003fae170 */
[----:B------:R-:W4:Y:S01]  /*03b0*/  LDC.64 R76, c[0x0][0x3a8] ;  /* 0x0000ea00ff4c7b82 */ /* 0x000f220000000a00 */
[----:B-1----:R-:W-:-:S05]  /*03c0*/  IMAD.WIDE R4, R2, 0x4, R4 ;  /* 0x0000000402047825 */ /* 0x002fca00078e0204 */
[----:B------:R-:W2:Y:S01]  /*03d0*/  LDG.E R13, desc[UR6][R4.64] ;  /* 0x00000006040d7981 */ /* 0x000ea2000c1e1900 */
[----:B------:R-:W-:Y:S01]  /*03e0*/  ISETP.NE.AND.EX P1, PT, RZ, UR9, PT, P1 ;  /* 0x00000009ff007c0c */ /* 0x000fe2000bf25310 */
[----:B---3--:R-:W-:-:S05]  /*03f0*/  IMAD R10, R2, R3, RZ ;  /* 0x00000003020a7224 */ /* 0x008fca00078e02ff */
[----:B------:R-:W-:-:S04]  /*0400*/  SHF.R.S32.HI R11, RZ, 0x1f, R10 ;  /* 0x0000001fff0b7819 */ /* 0x000fc8000001140a */
[----:B------:R-:W-:-:S03]  /*0410*/  LEA.HI R11, R11, R10, RZ, 0x2 ;  /* 0x0000000a0b0b7211 */ /* 0x000fc600078f10ff */
[----:B------:R-:W1:Y:S01]  /*0420*/  @P1 LDC.64 R6, c[0x0][0x3a0] ;  /* 0x0000e800ff061b82 */ /* 0x000e620000000a00 */
[----:B------:R-:W-:Y:S02]  /*0430*/  LEA.HI.SX32 R81, R11, R0, 0x1e ;  /* 0x000000000b517211 */ /* 0x000fe400078ff2ff */
[----:B------:R-:W-:-:S05]  /*0440*/  PLOP3.LUT P4, PT, PT, PT, PT, 0x8, 0x80 ;  /* 0x000000000080781c */ /* 0x000fca0003f8e170 */
[----:B------:R-:W3:Y:S08]  /*0450*/  @P1 LDC.64 R10, c[0x0][0x3a0] ;  /* 0x0000e800ff0a1b82 */ /* 0x000ef00000000a00 */
[----:B------:R-:W0:Y:S01]  /*0460*/  @P1 LDC.64 R82, c[0x0][0x3a0] ;  /* 0x0000e800ff521b82 */ /* 0x000e220000000a00 */
[----:B-1----:R-:W-:-:S05]  /*0470*/  @P1 IMAD.WIDE.U32 R6, R81, 0x10, R6 ;  /* 0x0000001051061825 */ /* 0x002fca00078e0006 */
[----:B------:R-:W4:Y:S01]  /*0480*/  @P1 LDG.E.128 R20, desc[UR6][R6.64] ;  /* 0x0000000606141981 */ /* 0x000f22000c1e1d00 */
[----:B--2---:R-:W-:-:S13]  /*0490*/  ISETP.GE.AND P3, PT, R13, 0x1, PT ;  /* 0x000000010d00780c */ /* 0x004fda0003f66270 */
[----:B------:R-:W1:Y:S01]  /*04a0*/  @P3 LDC.64 R8, c[0x0][0x390] ;  /* 0x0000e400ff083b82 */ /* 0x000e620000000a00 */
[----:B------:R-:W-:-:S05]  /*04b0*/  @P3 IADD3 R12, PT, PT, R13, -0x1, RZ ;  /* 0xffffffff0d0c3810 */ /* 0x000fca0007ffe0ff */
[----:B------:R-:W-:-:S05]  /*04c0*/  @P3 IMAD R12, R12, R3, RZ ;  /* 0x000000030c0c3224 */ /* 0x000fca00078e02ff */
[----:B------:R-:W-:-:S04]  /*04d0*/  @P3 SHF.R.S32.HI R5, RZ, 0x1f, R12 ;  /* 0x0000001fff053819 */ /* 0x000fc8000001140c */
[----:B------:R-:W-:-:S04]  /*04e0*/  @P3 LEA.HI R5, R5, R12, RZ, 0x2 ;  /* 0x0000000c05053211 */ /* 0x000fc800078f10ff */
[----:B------:R-:W-:Y:S02]  /*04f0*/  @P3 LEA.HI.SX32 R79, R5, R0, 0x1e ;  /* 0x00000000054f3211 */ /* 0x000fe400078ff2ff */
[----:B------:R-:W4:Y:S03]  /*0500*/  LDC R0, c[0x0][0x40c] ;  /* 0x00010300ff007b82 */ /* 0x000f260000000800 */
[----:B-1----:R-:W-:-:S05]  /*0510*/  @P3 IMAD.WIDE.U32 R4, R79, 0x10, R8 ;  /* 0x000000104f043825 */ /* 0x002fca00078e0008 */
[----:B------:R1:W4:Y:S01]  /*0520*/  @P3 LDG.E.128 R24, desc[UR6][R4.64] ;  /* 0x0000000604183981 */ /* 0x000322000c1e1d00 */
[----:B------:R-:W-:Y:S01]  /*0530*/  ISETP.GT.AND P2, PT, R13, RZ, PT ;  /* 0x000000ff0d00720c */ /* 0x000fe20003f44270 */
[----:B------:R-:W2:Y:S03]  /*0540*/  @P3 LDC.64 R8, c[0x0][0x390] ;  /* 0x0000e400ff083b82 */ /* 0x000ea60000000a00 */
[----:B------:R-:W-:-:S04]  /*0550*/  @P1 PLOP3.LUT P0, PT, P2, PT, PT, 0x80, 0x8 ;  /* 0x000000000008181c */ /* 0x000fc8000170f070 */
[----:B------:R-:W-:Y:S01]  /*0560*/  @P1 PLOP3.LUT P6, PT, P0, PT, PT, 0x80, 0x8 ;  /* 0x000000000008181c */ /* 0x000fe200007cf070 */
[----:B-1----:R-:W1:Y:S01]  /*0570*/  LDC.64 R4, c[0x0][0x3f8] ;  /* 0x0000fe00ff047b82 */ /* 0x002e620000000a00 */
[----:B------:R-:W-:Y:S02]  /*0580*/  @P1 PLOP3.LUT P5, PT, P0, PT, PT, 0x80, 0x8 ;  /* 0x000000000008181c */ /* 0x000fe400007af070 */
[----:B------:R-:W-:Y:S02]  /*0590*/  @P1 PLOP3.LUT P4, PT, P0, PT, PT, 0x80, 0x8 ;  /* 0x000000000008181c */ /* 0x000fe4000078f070 */
[----:B------:R-:W-:Y:S02]  /*05a0*/  @P3 IADD3 R13, PT, PT, R79, 0x100, RZ ;  /* 0x000001004f0d3810 */ /* 0x000fe40007ffe0ff */
[----:B------:R-:W-:-:S05]  /*05b0*/  IADD3 R15, PT, PT, R81, 0x100, RZ ;  /* 0x00000100510f7810 */ /* 0x000fca0007ffe0ff */
[----:B---3--:R-:W-:-:S04]  /*05c0*/  @P1 IMAD.WIDE.U32 R10, R15, 0x10, R10 ;  /* 0x000000100f0a1825 */ /* 0x008fc800078e000a */
[----:B--2---:R-:W-:Y:S02]  /*05d0*/  @P3 IMAD.WIDE.U32 R8, R13, 0x10, R8 ;  /* 0x000000100d083825 */ /* 0x004fe400078e0008 */
[----:B------:R-:W2:Y:S02]  /*05e0*/  @P3 LDC.64 R12, c[0x0][0x390] ;  /* 0x0000e400ff0c3b82 */ /* 0x000ea40000000a00 */
[----:B-1----:R-:W-:-:S05]  /*05f0*/  IMAD.WIDE R4, R2, 0x4, R4 ;  /* 0x0000000402047825 */ /* 0x002fca00078e0204 */
[----:B-----5:R-:W5:Y:S01]  /*0600*/  LDG.E R78, desc[UR6][R4.64] ;  /* 0x00000006044e7981 */ /* 0x020f62000c1e1900 */
[CC--:B----4-:R-:W-:Y:S01]  /*0610*/  @P6 FFMA.FTZ R20, R24.reuse, R0.reuse, R20 ;  /* 0x0000000018146223 */ /* 0x0d0fe20000010014 */
[----:B------:R-:W-:Y:S02]  /*0620*/  PLOP3.LUT P6, PT, PT, PT, PT, 0x8, 0x80 ;  /* 0x000000000080781c */ /* 0x000fe40003fce170 */
[----:B------:R-:W-:Y:S01]  /*0630*/  @P1 PLOP3.LUT P6, PT, P0, PT, PT, 0x80, 0x8 ;  /* 0x000000000008181c */ /* 0x000fe200007cf070 */
[-C--:B------:R-:W-:Y:S01]  /*0640*/  @!P1 FMUL.FTZ R6, R24, R0.reuse ;  /* 0x0000000018069220 */ /* 0x080fe20000410000 */
[CC--:B------:R-:W-:Y:S01]  /*0650*/  @!P1 FMUL.FTZ R7, R25.reuse, R0.reuse ;  /* 0x0000000019079220 */ /* 0x0c0fe20000410000 */
[----:B------:R-:W-:Y:S01]  /*0660*/  @!P1 PLOP3.LUT P0, PT, P2, PT, PT, 0x80, 0x8 ;  /* 0x000000000008981c */ /* 0x000fe2000170f070 */
[----:B------:R-:W-:-:S03]  /*0670*/  @P5 FFMA.FTZ R21, R25, R0, R21 ;  /* 0x0000000019155223 */ /* 0x000fc60000010015 */
[----:B------:R-:W-:Y:S01]  /*0680*/  @!P1 FSEL R20, R6, RZ, P0 ;  /* 0x000000ff06149208 */ /* 0x000fe20000000000 */
[CC--:B------:R-:W-:Y:S01]  /*0690*/  @!P1 FMUL.FTZ R6, R26.reuse, R0.reuse ;  /* 0x000000001a069220 */ /* 0x0c0fe20000410000 */
[----:B------:R-:W-:Y:S01]  /*06a0*/  @!P1 FSEL R21, R7, RZ, P0 ;  /* 0x000000ff07159208 */ /* 0x000fe20000000000 */
[CC--:B------:R-:W-:Y:S01]  /*06b0*/  @!P1 FMUL.FTZ R7, R27.reuse, R0.reuse ;  /* 0x000000001b079220 */ /* 0x0c0fe20000410000 */
[-C--:B------:R-:W-:Y:S02]  /*06c0*/  @P4 FFMA.FTZ R22, R26, R0.reuse, R22 ;  /* 0x000000001a164223 */ /* 0x080fe40000010016 */
[----:B------:R-:W-:Y:S01]  /*06d0*/  @P6 FFMA.FTZ R23, R27, R0, R23 ;  /* 0x000000001b176223 */ /* 0x000fe20000010017 */
[----:B------:R-:W-:Y:S02]  /*06e0*/  @!P1 FSEL R22, R6, RZ, P0 ;  /* 0x000000ff06169208 */ /* 0x000fe40000000000 */
[----:B------:R-:W-:Y:S01]  /*06f0*/  @!P1 FSEL R23, R7, RZ, P0 ;  /* 0x000000ff07179208 */ /* 0x000fe20000000000 */
[----:B------:R-:W-:-:S05]  /*0700*/  IMAD.WIDE.U32 R6, R81, 0x10, R76 ;  /* 0x0000001051067825 */ /* 0x000fca00078e004c */
[----:B------:R1:W-:Y:S04]  /*0710*/  STG.E.128 desc[UR6][R6.64], R20 ;  /* 0x0000001406007986 */ /* 0x0003e8000c101d06 */
[----:B------:R3:W4:Y:S04]  /*0720*/  @P3 LDG.E.128 R24, desc[UR6][R8.64] ;  /* 0x0000000608183981 */ /* 0x000728000c1e1d00 */
[----:B------:R0:W4:Y:S01]  /*0730*/  @P1 LDG.E.128 R16, desc[UR6][R10.64] ;  /* 0x000000060a101981 */ /* 0x000122000c1e1d00 */
[----:B------:R-:W-:Y:S02]  /*0740*/  PLOP3.LUT P2, PT, PT, PT, PT, 0x8, 0x80 ;  /* 0x000000000080781c */ /* 0x000fe40003f4e170 */
[----:B------:R-:W-:-:S02]  /*0750*/  PLOP3.LUT P4, PT, PT, PT, PT, 0x8, 0x80 ;  /* 0x000000000080781c */ /* 0x000fc40003f8e170 */
[----:B------:R-:W-:Y:S01]  /*0760*/  @P1 PLOP3.LUT P2, PT, P0, PT, PT, 0x80, 0x8 ;  /* 0x000000000008181c */ /* 0x000fe2000074f070 */
[----:B---3--:R-:W3:Y:S01]  /*0770*/  @P1 LDC.64 R8, c[0x0][0x3a0] ;  /* 0x0000e800ff081b82 */ /* 0x008ee20000000a00 */
[----:B------:R-:W-:Y:S02]  /*0780*/  @P1 PLOP3.LUT P4, PT, P0, PT, PT, 0x80, 0x8 ;  /* 0x000000000008181c */ /* 0x000fe4000078f070 */
[----:B------:R-:W-:Y:S02]  /*0790*/  PLOP3.LUT P5, PT, PT, PT, PT, 0x8, 0x80 ;  /* 0x000000000080781c */ /* 0x000fe40003fae170 */
[----:B------:R-:W-:Y:S02]  /*07a0*/  PLOP3.LUT P6, PT, PT, PT, PT, 0x8, 0x80 ;  /* 0x000000000080781c */ /* 0x000fe40003fce170 */
[----:B------:R-:W-:Y:S01]  /*07b0*/  @P1 PLOP3.LUT P5, PT, P0, PT, PT, 0x80, 0x8 ;  /* 0x000000000008181c */ /* 0x000fe200007af070 */
[----:B0-----:R-:W0:Y:S01]  /*07c0*/  @P3 LDC.64 R10, c[0x0][0x390] ;  /* 0x0000e400ff0a3b82 */ /* 0x001e220000000a00 */
[----:B------:R-:W-:-:S02]  /*07d0*/  @P1 PLOP3.LUT P6, PT, P0, PT, PT, 0x80, 0x8 ;  /* 0x000000000008181c */ /* 0x000fc400007cf070 */
[----:B-1----:R-:W-:Y:S02]  /*07e0*/  @P3 IADD3 R7, PT, PT, R79, 0x200, RZ ;  /* 0x000002004f073810 */ /* 0x002fe40007ffe0ff */
[----:B------:R-:W-:-:S03]  /*07f0*/  IADD3 R85, PT, PT, R81, 0x200, RZ ;  /* 0x0000020051557810 */ /* 0x000fc60007ffe0ff */
[----:B--2---:R-:W-:-:S04]  /*0800*/  @P3 IMAD.WIDE.U32 R6, R7, 0x10, R12 ;  /* 0x0000001007063825 */ /* 0x004fc800078e000c */
[----:B---3--:R-:W-:-:S04]  /*0810*/  @P1 IMAD.WIDE.U32 R8, R85, 0x10, R8 ;  /* 0x0000001055081825 */ /* 0x008fc800078e0008 */
[CC--:B----4-:R-:W-:Y:S01]  /*0820*/  @!P1 FMUL.FTZ R4, R24.reuse, R0.reuse ;  /* 0x0000000018049220 */ /* 0x0d0fe20000410000 */
[CC--:B------:R-:W-:Y:S01]  /*0830*/  @!P1 FMUL.FTZ R5, R25.reuse, R0.reuse ;  /* 0x0000000019059220 */ /* 0x0c0fe20000410000 */
[-C--:B------:R-:W-:Y:S01]  /*0840*/  @P2 FFMA.FTZ R16, R24, R0.reuse, R16 ;  /* 0x0000000018102223 */ /* 0x080fe20000010010 */
[-C--:B------:R-:W-:Y:S02]  /*0850*/  @P4 FFMA.FTZ R17, R25, R0.reuse, R17 ;  /* 0x0000000019114223 */ /* 0x080fe40000010011 */
[----:B------:R-:W-:Y:S01]  /*0860*/  @!P1 FSEL R16, R4, RZ, P0 ;  /* 0x000000ff04109208 */ /* 0x000fe20000000000 */
[CC--:B------:R-:W-:Y:S01]  /*0870*/  @!P1 FMUL.FTZ R4, R26.reuse, R0.reuse ;  /* 0x000000001a049220 */ /* 0x0c0fe20000410000 */
[----:B------:R-:W-:Y:S01]  /*0880*/  @!P1 FSEL R17, R5, RZ, P0 ;  /* 0x000000ff05119208 */ /* 0x000fe20000000000 */
[CC--:B------:R-:W-:Y:S01]  /*0890*/  @!P1 FMUL.FTZ R5, R27.reuse, R0.reuse ;  /* 0x000000001b059220 */ /* 0x0c0fe20000410000 */
[-C--:B------:R-:W-:Y:S01]  /*08a0*/  @P5 FFMA.FTZ R18, R26, R0.reuse, R18 ;  /* 0x000000001a125223 */ /* 0x080fe20000010012 */
[----:B------:R-:W-:Y:S01]  /*08b0*/  @P6 FFMA.FTZ R19, R27, R0, R19 ;  /* 0x000000001b136223 */ /* 0x000fe20000010013 */
[----:B------:R-:W-:-:S02]  /*08c0*/  @!P1 FSEL R18, R4, RZ, P0 ;  /* 0x000000ff04129208 */ /* 0x000fc40000000000 */
[----:B------:R-:W-:Y:S01]  /*08d0*/  @!P1 FSEL R19, R5, RZ, P0 ;  /* 0x000000ff05139208 */ /* 0x000fe20000000000 */
[----:B------:R-:W-:-:S05]  /*08e0*/  IMAD.WIDE.U32 R4, R15, 0x10, R76 ;  /* 0x000000100f047825 */ /* 0x000fca00078e004c */
[----:B------:R1:W-:Y:S04]  /*08f0*/  STG.E.128 desc[UR6][R4.64], R16 ;  /* 0x0000001004007986 */ /* 0x0003e8000c101d06 */
[----:B------:R2:W1:Y:S04]  /*0900*/  @P3 LDG.E.128 R24, desc[UR6][R6.64] ;  /* 0x0000000606183981 */ /* 0x000468000c1e1d00 */
[----:B------:R3:W4:Y:S01]  /*0910*/  @P1 LDG.E.128 R12, desc[UR6][R8.64] ;  /* 0x00000006080c1981 */ /* 0x000722000c1e1d00 */
[----:B------:R-:W-:Y:S02]  /*0920*/  PLOP3.LUT P2, PT, PT, PT, PT, 0x8, 0x80 ;  /* 0x000000000080781c */ /* 0x000fe40003f4e170 */
[----:B------:R-:W-:-:S02]  /*0930*/  PLOP3.LUT P4, PT, PT, PT, PT, 0x8, 0x80 ;  /* 0x000000000080781c */ /* 0x000fc40003f8e170 */
[----:B------:R-:W-:Y:S02]  /*0940*/  @P1 PLOP3.LUT P2, PT, P0, PT, PT, 0x80, 0x8 ;  /* 0x000000000008181c */ /* 0x000fe4000074f070 */
[----:B------:R-:W-:Y:S02]  /*0950*/  @P1 PLOP3.LUT P4, PT, P0, PT, PT, 0x80, 0x8 ;  /* 0x000000000008181c */ /* 0x000fe4000078f070 */
[----:B------:R-:W-:Y:S02]  /*0960*/  PLOP3.LUT P5, PT, PT, PT, PT, 0x8, 0x80 ;  /* 0x000000000080781c */ /* 0x000fe40003fae170 */
[----:B------:R-:W-:Y:S02]  /*0970*/  PLOP3.LUT P6, PT, PT, PT, PT, 0x8, 0x80 ;  /* 0x000000000080781c */ /* 0x000fe40003fce170 */
[----:B------:R-:W-:Y:S02]  /*0980*/  @P1 PLOP3.LUT P5, PT, P0, PT, PT, 0x80, 0x8 ;  /* 0x000000000008181c */ /* 0x000fe400007af070 */
[----:B------:R-:W-:-:S02]  /*0990*/  @P1 PLOP3.LUT P6, PT, P0, PT, PT, 0x80, 0x8 ;  /* 0x000000000008181c */ /* 0x000fc400007cf070 */
[----:B--2---:R-:W-:Y:S02]  /*09a0*/  @P3 IADD3 R7, PT, PT, R79, 0x300, RZ ;  /* 0x000003004f073810 */ /* 0x004fe40007ffe0ff */
[----:B------:R-:W-:-:S03]  /*09b0*/  IADD3 R87, PT, PT, R81, 0x300, RZ ;  /* 0x0000030051577810 */ /* 0x000fc60007ffe0ff */
[----:B0-----:R-:W-:-:S04]  /*09c0*/  @P3 IMAD.WIDE.U32 R6, R7, 0x10, R10 ;  /* 0x0000001007063825 */ /* 0x001fc800078e000a */
[----:B---3--:R-:W-:Y:S02]  /*09d0*/  @P1 IMAD.WIDE.U32 R8, R87, 0x10, R82 ;  /* 0x0000001057081825 */ /* 0x008fe400078e0052 */
[----:B------:R-:W0:Y:S02]  /*09e0*/  @P3 LDC.64 R82, c[0x0][0x390] ;  /* 0x0000e400ff523b82 */ /* 0x000e240000000a00 */
[CC--:B-1----:R-:W-:Y:S01]  /*09f0*/  @!P1 FMUL.FTZ R4, R24.reuse, R0.reuse ;  /* 0x0000000018049220 */ /* 0x0c2fe20000410000 */
[CC--:B------:R-:W-:Y:S01]  /*0a00*/  @!P1 FMUL.FTZ R5, R25.reuse, R0.reuse ;  /* 0x0000000019059220 */ /* 0x0c0fe20000410000 */
[-C--:B----4-:R-:W-:Y:S01]  /*0a10*/  @P2 FFMA.FTZ R12, R24, R0.reuse, R12 ;  /* 0x00000000180c2223 */ /* 0x090fe2000001000c */
        /* <DEDUP_REMOVED lines=9> */
[----:B------:R-:W-:Y:S01]  /*0ab0*/  IMAD.WIDE.U32 R4, R85, 0x10, R76 ;  /* 0x0000001055047825 */ /* 0x000fe200078e004c */
[----:B------:R-:W-:Y:S01]  /*0ac0*/  PLOP3.LUT P2, PT, PT, PT, PT, 0x8, 0x80 ;  /* 0x000000000080781c */ /* 0x000fe20003f4e170 */
[----:B------:R-:W1:Y:S03]  /*0ad0*/  @P1 LDC.64 R84, c[0x0][0x3a0] ;  /* 0x0000e800ff541b82 */ /* 0x000e660000000a00 */
[----:B------:R2:W-:Y:S04]  /*0ae0*/  STG.E.128 desc[UR6][R4.64], R12 ;  /* 0x0000000c04007986 */ /* 0x0005e8000c101d06 */
[----:B------:R3:W2:Y:S04]  /*0af0*/  @P3 LDG.E.128 R24, desc[UR6][R6.64] ;  /* 0x0000000606183981 */ /* 0x0006a8000c1e1d00 */
[----:B------:R-:W4:Y:S01]  /*0b00*/  @P1 LDG.E.128 R8, desc[UR6][R8.64] ;  /* 0x0000000608081981 */ /* 0x000f22000c1e1d00 */
[----:B------:R-:W-:-:S02]  /*0b10*/  @P1 PLOP3.LUT P2, PT, P0, PT, PT, 0x80, 0x8 ;  /* 0x000000000008181c */ /* 0x000fc4000074f070 */
[----:B------:R-:W-:Y:S02]  /*0b20*/  PLOP3.LUT P4, PT, PT, PT, PT, 0x8, 0x80 ;  /* 0x000000000080781c */ /* 0x000fe40003f8e170 */
[----:B------:R-:W-:Y:S02]  /*0b30*/  PLOP3.LUT P5, PT, PT, PT, PT, 0x8, 0x80 ;  /* 0x000000000080781c */ /* 0x000fe40003fae170 */
[----:B------:R-:W-:Y:S02]  /*0b40*/  PLOP3.LUT P6, PT, PT, PT, PT, 0x8, 0x80 ;  /* 0x000000000080781c */ /* 0x000fe40003fce170 */
[----:B------:R-:W-:Y:S02]  /*0b50*/  @P1 PLOP3.LUT P4, PT, P0, PT, PT, 0x80, 0x8 ;  /* 0x000000000008181c */ /* 0x000fe4000078f070 */
[----:B------:R-:W-:Y:S02]  /*0b60*/  @P1 PLOP3.LUT P5, PT, P0, PT, PT, 0x80, 0x8 ;  /* 0x000000000008181c */ /* 0x000fe400007af070 */
[----:B------:R-:W-:-:S02]  /*0b70*/  @P1 PLOP3.LUT P6, PT, P0, PT, PT, 0x80, 0x8 ;  /* 0x000000000008181c */ /* 0x000fc400007cf070 */
[----:B---3--:R-:W-:Y:S02]  /*0b80*/  @P3 IADD3 R7, PT, PT, R79, 0x400, RZ ;  /* 0x000004004f073810 */ /* 0x008fe40007ffe0ff */
[----:B------:R-:W-:Y:S01]  /*0b90*/  IADD3 R89, PT, PT, R81, 0x400, RZ ;  /* 0x0000040051597810 */ /* 0x000fe20007ffe0ff */
[-C--:B--2---:R-:W-:Y:S01]  /*0ba0*/  @!P1 FMUL.FTZ R4, R24, R0.reuse ;  /* 0x0000000018049220 */ /* 0x084fe20000410000 */
[-C--:B------:R-:W-:Y:S01]  /*0bb0*/  @!P1 FMUL.FTZ R5, R25, R0.reuse ;  /* 0x0000000019059220 */ /* 0x080fe20000410000 */
[-C--:B------:R-:W-:Y:S01]  /*0bc0*/  @!P1 FMUL.FTZ R6, R26, R0.reuse ;  /* 0x000000001a069220 */ /* 0x080fe20000410000 */
[-C--:B----4-:R-:W-:Y:S02]  /*0bd0*/  @P2 FFMA.FTZ R8, R24, R0.reuse, R8 ;  /* 0x0000000018082223 */ /* 0x090fe40000010008 */
[----:B------:R-:W-:Y:S01]  /*0be0*/  @!P1 FSEL R8, R4, RZ, P0 ;  /* 0x000000ff04089208 */ /* 0x000fe20000000000 */
[-C--:B------:R-:W-:Y:S01]  /*0bf0*/  @!P1 FMUL.FTZ R4, R27, R0.reuse ;  /* 0x000000001b049220 */ /* 0x080fe20000410000 */
[-C--:B------:R-:W-:Y:S01]  /*0c00*/  @P4 FFMA.FTZ R9, R25, R0.reuse, R9 ;  /* 0x0000000019094223 */ /* 0x080fe20000010009 */
[-C--:B------:R-:W-:Y:S01]  /*0c10*/  @P5 FFMA.FTZ R10, R26, R0.reuse, R10 ;  /* 0x000000001a0a5223 */ /* 0x080fe2000001000a */
[----:B------:R-:W-:Y:S01]  /*0c20*/  @P6 FFMA.FTZ R11, R27, R0, R11 ;  /* 0x000000001b0b6223 */ /* 0x000fe2000001000b */
[----:B------:R-:W-:-:S02]  /*0c30*/  @!P1 FSEL R9, R5, RZ, P0 ;  /* 0x000000ff05099208 */ /* 0x000fc40000000000 */
[----:B------:R-:W-:Y:S01]  /*0c40*/  @!P1 FSEL R10, R6, RZ, P0 ;  /* 0x000000ff060a9208 */ /* 0x000fe20000000000 */
[----:B0-----:R-:W-:Y:S01]  /*0c50*/  @P3 IMAD.WIDE.U32 R6, R7, 0x10, R82 ;  /* 0x0000001007063825 */ /* 0x001fe200078e0052 */
[----:B------:R-:W-:-:S03]  /*0c60*/  @!P1 FSEL R11, R4, RZ, P0 ;  /* 0x000000ff040b9208 */ /* 0x000fc60000000000 */
[----:B------:R-:W-:Y:S01]  /*0c70*/  IMAD.WIDE.U32 R4, R87, 0x10, R76 ;  /* 0x0000001057047825 */ /* 0x000fe200078e004c */
[----:B------:R-:W-:Y:S01]  /*0c80*/  PLOP3.LUT P4, PT, PT, PT, PT, 0x8, 0x80 ;  /* 0x000000000080781c */ /* 0x000fe20003f8e170 */
[----:B------:R-:W0:Y:S02]  /*0c90*/  @P3 LDC.64 R86, c[0x0][0x390] ;  /* 0x0000e400ff563b82 */ /* 0x000e240000000a00 */
[----:B-1----:R-:W-:Y:S01]  /*0ca0*/  @P1 IMAD.WIDE.U32 R82, R89, 0x10, R84 ;  /* 0x0000001059521825 */ /* 0x002fe200078e0054 */
[----:B------:R1:W-:Y:S04]  /*0cb0*/  STG.E.128 desc[UR6][R4.64], R8 ;  /* 0x0000000804007986 */ /* 0x0003e8000c101d06 */
[----:B------:R-:W2:Y:S04]  /*0cc0*/  @P3 LDG.E.128 R24, desc[UR6][R6.64] ;  /* 0x0000000606183981 */ /* 0x000ea8000c1e1d00 */
[----:B------:R3:W4:Y:S01]  /*0cd0*/  @P1 LDG.E.128 R92, desc[UR6][R82.64] ;  /* 0x00000006525c1981 */ /* 0x000722000c1e1d00 */
[----:B------:R-:W-:-:S02]  /*0ce0*/  @P1 PLOP3.LUT P4, PT, P0, PT, PT, 0x80, 0x8 ;  /* 0x000000000008181c */ /* 0x000fc4000078f070 */
[----:B------:R-:W-:Y:S02]  /*0cf0*/  PLOP3.LUT P6, PT, PT, PT, PT, 0x8, 0x80 ;  /* 0x000000000080781c */ /* 0x000fe40003fce170 */
[----:B------:R-:W-:Y:S02]  /*0d00*/  @P1 PLOP3.LUT P6, PT, P0, PT, PT, 0x80, 0x8 ;  /* 0x000000000008181c */ /* 0x000fe400007cf070 */
[----:B------:R-:W-:Y:S01]  /*0d10*/  PLOP3.LUT P2, PT, PT, PT, PT, 0x8, 0x80 ;  /* 0x000000000080781c */ /* 0x000fe20003f4e170 */
[----:B---3--:R-:W3:Y:S01]  /*0d20*/  @P1 LDC.64 R82, c[0x0][0x3a0] ;  /* 0x0000e800ff521b82 */ /* 0x008ee20000000a00 */
[----:B------:R-:W-:Y:S02]  /*0d30*/  @P1 PLOP3.LUT P2, PT, P0, PT, PT, 0x80, 0x8 ;  /* 0x000000000008181c */ /* 0x000fe4000074f070 */
[----:B------:R-:W-:Y:S02]  /*0d40*/  PLOP3.LUT P5, PT, PT, PT, PT, 0x8, 0x80 ;  /* 0x000000000080781c */ /* 0x000fe40003fae170 */
[----:B------:R-:W-:Y:S01]  /*0d50*/  @P1 PLOP3.LUT P5, PT, P0, PT, PT, 0x80, 0x8 ;  /* 0x000000000008181c */ /* 0x000fe200007af070 */
[----:B------:R-:W-:Y:S01]  /*0d60*/  FADD.FTZ R88, RZ, R20 ;  /* 0x00000014ff587221 */ /* 0x000fe20000010000 */
[-C--:B--2---:R-:W-:Y:S01]  /*0d70*/  @!P1 FMUL.FTZ R7, R25, R0.reuse ;  /* 0x0000000019079220 */ /* 0x084fe20000410000 */
[-C--:B------:R-:W-:Y:S01]  /*0d80*/  @!P1 FMUL.FTZ R84, R27, R0.reuse ;  /* 0x000000001b549220 */ /* 0x080fe20000410000 */
[-C--:B----4-:R-:W-:Y:S01]  /*0d90*/  @P4 FFMA.FTZ R93, R25, R0.reuse, R93 ;  /* 0x00000000195d4223 */ /* 0x090fe2000001005d */
[----:B------:R-:W-:-:S04]  /*0da0*/  @P6 FFMA.FTZ R95, R27, R0, R95 ;  /* 0x000000001b5f6223 */ /* 0x000fc8000001005f */
[CC--:B------:R-:W-:Y:S01]  /*0db0*/  @P2 FFMA.FTZ R92, R24.reuse, R0.reuse, R92 ;  /* 0x00000000185c2223 */ /* 0x0c0fe2000001005c */
[----:B-1----:R-:W-:Y:S02]  /*0dc0*/  @P1 MOV R5, R93 ;  /* 0x0000005d00051202 */ /* 0x002fe40000000f00 */
[----:B------:R-:W-:Y:S01]  /*0dd0*/  @!P1 FSEL R5, R7, RZ, P0 ;  /* 0x000000ff07059208 */ /* 0x000fe20000000000 */
[-C--:B------:R-:W-:Y:S01]  /*0de0*/  @!P1 FMUL.FTZ R6, R24, R0.reuse ;  /* 0x0000000018069220 */ /* 0x080fe20000410000 */
[----:B------:R-:W-:Y:S01]  /*0df0*/  @P1 MOV R7, R95 ;  /* 0x0000005f00071202 */ /* 0x000fe20000000f00 */
[----:B------:R-:W-:Y:S01]  /*0e00*/  @P5 FFMA.FTZ R94, R26, R0, R94 ;  /* 0x000000001a5e5223 */ /* 0x000fe2000001005e */
[----:B------:R-:W-:Y:S01]  /*0e10*/  @!P1 FSEL R7, R84, RZ, P0 ;  /* 0x000000ff54079208 */ /* 0x000fe20000000000 */
[----:B------:R-:W-:-:S04]  /*0e20*/  IMAD.WIDE.U32 R84, R89, 0x10, R76 ;  /* 0x0000001059547825 */ /* 0x000fc800078e004c */
[----:B------:R-:W-:Y:S01]  /*0e30*/  @!P1 FMUL.FTZ R80, R26, R0 ;  /* 0x000000001a509220 */ /* 0x000fe20000410000 */
[----:B------:R-:W-:Y:S02]  /*0e40*/  @P3 IADD3 R89, PT, PT, R79, 0x500, RZ ;  /* 0x000005004f593810 */ /* 0x000fe40007ffe0ff */
[----:B------:R-:W-:Y:S02]  /*0e50*/  IADD3 R79, PT, PT, R81, 0x500, RZ ;  /* 0x00000500514f7810 */ /* 0x000fe40007ffe0ff */
[----:B------:R-:W-:Y:S02]  /*0e60*/  @P1 MOV R4, R92 ;  /* 0x0000005c00041202 */ /* 0x000fe40000000f00 */
[----:B------:R-:W-:Y:S02]  /*0e70*/  @!P1 FSEL R4, R6, RZ, P0 ;  /* 0x000000ff06049208 */ /* 0x000fe40000000000 */
[----:B------:R-:W-:Y:S02]  /*0e80*/  @P1 MOV R6, R94 ;  /* 0x0000005e00061202 */ /* 0x000fe40000000f00 */
[----:B------:R-:W-:Y:S01]  /*0e90*/  @!P1 FSEL R6, R80, RZ, P0 ;  /* 0x000000ff50069208 */ /* 0x000fe20000000000 */
[----:B---3--:R-:W-:-:S04]  /*0ea0*/  @P1 IMAD.WIDE.U32 R80, R79, 0x10, R82 ;  /* 0x000000104f501825 */ /* 0x008fc800078e0052 */
[----:B0-----:R-:W-:Y:S01]  /*0eb0*/  @P3 IMAD.WIDE.U32 R86, R89, 0x10, R86 ;  /* 0x0000001059563825 */ /* 0x001fe200078e0056 */
[----:B------:R0:W-:Y:S04]  /*0ec0*/  STG.E.128 desc[UR6][R84.64], R4 ;  /* 0x0000000454007986 */ /* 0x0001e8000c101d06 */
[----:B------:R-:W2:Y:S04]  /*0ed0*/  @P3 LDG.E.128 R24, desc[UR6][R86.64] ;  /* 0x0000000656183981 */ /* 0x000ea8000c1e1d00 */
[----:B------:R-:W3:Y:S01]  /*0ee0*/  @P1 LDG.E.128 R80, desc[UR6][R80.64] ;  /* 0x0000000650501981 */ /* 0x000ee2000c1e1d00 */
        /* <DEDUP_REMOVED lines=12> */
[----:B------:R-:W-:Y:S02]  /*0fb0*/  PLOP3.LUT P2, PT, PT, PT, PT, 0x8, 0x80 ;  /* 0x000000000080781c */ /* 0x000fe40003f4e170 */
[----:B------:R-:W-:Y:S01]  /*0fc0*/  @P1 PLOP3.LUT P2, PT, P0, PT, PT, 0x80, 0x8 ;  /* 0x000000000008181c */ /* 0x000fe2000074f070 */
[----:B------:R-:W-:-:S04]  /*0fd0*/  FADD.FTZ R85, R84, R9 ;  /* 0x0000000954557221 */ /* 0x000fc80000010000 */
[----:B------:R-:W-:-:S04]  /*0fe0*/  FADD.FTZ R84, R85, R10 ;  /* 0x0000000a55547221 */ /* 0x000fc80000010000 */
[----:B------:R-:W-:Y:S01]  /*0ff0*/  FADD.FTZ R85, R84, R11 ;  /* 0x0000000b54557221 */ /* 0x000fe20000010000 */
[----:B------:R-:W-:Y:S02]  /*1000*/  PLOP3.LUT P3, PT, PT, PT, PT, 0x8, 0x80 ;  /* 0x000000000080781c */ /* 0x000fe40003f6e170 */
[----:B------:R-:W-:Y:S01]  /*1010*/  @P1 PLOP3.LUT P3, PT, P0, PT, PT, 0x80, 0x8 ;  /* 0x000000000008181c */ /* 0x000fe2000076f070 */
[----:B------:R-:W-:Y:S01]  /*1020*/  FADD.FTZ R84, R85, R4 ;  /* 0x0000000455547221 */ /* 0x000fe20000010000 */
[----:B------:R-:W-:Y:S02]  /*1030*/  PLOP3.LUT P4, PT, PT, PT, PT, 0x8, 0x80 ;  /* 0x000000000080781c */ /* 0x000fe40003f8e170 */
[----:B------:R-:W-:Y:S01]  /*1040*/  @P1 PLOP3.LUT P4, PT, P0, PT, PT, 0x80, 0x8 ;  /* 0x000000000008181c */ /* 0x000fe2000078f070 */
[----:B------:R-:W-:-:S04]  /*1050*/  FADD.FTZ R85, R84, R5 ;  /* 0x0000000554557221 */ /* 0x000fc80000010000 */
[----:B------:R-:W-:-:S04]  /*1060*/  FADD.FTZ R84, R85, R6 ;  /* 0x0000000655547221 */ /* 0x000fc80000010000 */
[----:B------:R-:W-:Y:S01]  /*1070*/  FADD.FTZ R85, R84, R7 ;  /* 0x0000000754557221 */ /* 0x000fe20000010000 */
[CC--:B--2---:R-:W-:Y:S01]  /*1080*/  @!P1 FMUL.FTZ R86, R24.reuse, R0.reuse ;  /* 0x0000000018569220 */ /* 0x0c4fe20000410000 */
[-C--:B---3--:R-:W-:Y:S01]  /*1090*/  @P2 FFMA.FTZ R80, R24, R0.reuse, R80 ;  /* 0x0000000018502223 */ /* 0x088fe20000010050 */
[----:B------:R-:W-:Y:S02]  /*10a0*/  PLOP3.LUT P2, PT, PT, PT, PT, 0x8, 0x80 ;  /* 0x000000000080781c */ /* 0x000fe40003f4e170 */
[----:B------:R-:W-:Y:S02]  /*10b0*/  @P1 PLOP3.LUT P2, PT, P0, PT, PT, 0x80, 0x8 ;  /* 0x000000000008181c */ /* 0x000fe4000074f070 */
[----:B------:R-:W-:Y:S01]  /*10c0*/  @!P1 FSEL R80, R86, RZ, P0 ;  /* 0x000000ff56509208 */ /* 0x000fe20000000000 */
[CC--:B------:R-:W-:Y:S01]  /*10d0*/  @!P1 FMUL.FTZ R86, R25.reuse, R0.reuse ;  /* 0x0000000019569220 */ /* 0x0c0fe20000410000 */
[-C--:B------:R-:W-:Y:S01]  /*10e0*/  @P3 FFMA.FTZ R81, R25, R0.reuse, R81 ;  /* 0x0000000019513223 */ /* 0x080fe20000010051 */
[CC--:B------:R-:W-:Y:S01]  /*10f0*/  @!P1 FMUL.FTZ R87, R26.reuse, R0.reuse ;  /* 0x000000001a579220 */ /* 0x0c0fe20000410000 */
[----:B------:R-:W-:Y:S01]  /*1100*/  @P4 FFMA.FTZ R82, R26, R0, R82 ;  /* 0x000000001a524223 */ /* 0x000fe20000010052 */
[----:B------:R-:W-:Y:S01]  /*1110*/  FADD.FTZ R84, R85, R80 ;  /* 0x0000005055547221 */ /* 0x000fe20000010000 */
[----:B------:R-:W-:-:S02]  /*1120*/  @!P1 FSEL R81, R86, RZ, P0 ;  /* 0x000000ff56519208 */ /* 0x000fc40000000000 */
[----:B------:R-:W-:-:S03]  /*1130*/  @!P1 FSEL R82, R87, RZ, P0 ;  /* 0x000000ff57529208 */ /* 0x000fc60000000000 */
[CC--:B------:R-:W-:Y:S01]  /*1140*/  @P2 FFMA.FTZ R83, R27.reuse, R0.reuse, R83 ;  /* 0x000000001b532223 */ /* 0x0c0fe20000010053 */
[----:B------:R-:W-:Y:S01]  /*1150*/  @!P1 FMUL.FTZ R0, R27, R0 ;  /* 0x000000001b009220 */ /* 0x000fe20000410000 */
[----:B------:R-:W-:-:S04]  /*1160*/  FADD.FTZ R85, R84, R81 ;  /* 0x0000005154557221 */ /* 0x000fc80000010000 */
[----:B------:R-:W-:Y:S01]  /*1170*/  @!P1 FSEL R83, R0, RZ, P0 ;  /* 0x000000ff00539208 */ /* 0x000fe20000000000 */
        /* <DEDUP_REMOVED lines=67> */
[----:B------:R-:W0:Y:S01]  /*15b0*/  SHFL.BFLY PT, R89, R88, 0x8, 0x1f ;  /* 0x0d001f0058597f89 */ /* 0x000e2200000e0000 */
[----:B------:R-:W1:Y:S01]  /*15c0*/  S2R R0, SR_TID.X ;  /* 0x0000000000007919 */ /* 0x000e620000002100 */
[----:B------:R-:W-:-:S05]  /*15d0*/  IMAD.WIDE.U32 R76, R79, 0x10, R76 ;  /* 0x000000104f4c7825 */ /* 0x000fca00078e004c */
[----:B------:R-:W-:Y:S01]  /*15e0*/  STG.E.128 desc[UR6][R76.64], R80 ;  /* 0x000000504c007986 */ /* 0x000fe2000c101d06 */
[----:B0-----:R-:W-:-:S05]  /*15f0*/  FADD.FTZ R89, R88, R89 ;  /* 0x0000005958597221 */ /* 0x001fca0000010000 */
[----:B------:R-:W0:Y:S01]  /*1600*/  SHFL.BFLY PT, R90, R89, 0x10, 0x1f ;  /* 0x0e001f00595a7f89 */ /* 0x000e2200000e0000 */
[C---:B-1----:R-:W-:Y:S01]  /*1610*/  LOP3.LUT P0, RZ, R0.reuse, 0x1f, RZ, 0xc0, !PT ;  /* 0x0000001f00ff7812 */ /* 0x042fe2000780c0ff */
[----:B------:R-:W-:Y:S01]  /*1620*/  BSSY.RECONVERGENT B0, `(.L_x_18660) ;  /* 0x000000c000007945 */ /* 0x000fe20003800200 */
[----:B------:R-:W-:-:S04]  /*1630*/  LOP3.LUT R79, R0, 0x1f, RZ, 0xc0, !PT ;  /* 0x0000001f004f7812 */ /* 0x000fc800078ec0ff */
[----:B------:R-:W-:Y:S01]  /*1640*/  ISETP.GT.U32.AND P1, PT, R79, 0x7, PT ;  /* 0x000000074f00780c */ /* 0x000fe20003f24070 */
[----:B0-----:R-:W-:-:S06]  /*1650*/  FADD.FTZ R85, R89, R90 ;  /* 0x0000005a59557221 */ /* 0x001fcc0000010000 */
        /* <DEDUP_REMOVED lines=8> */
.L_x_18661:
[----:B------:R-:W-:Y:S05]  /*16e0*/  BSYNC.RECONVERGENT B0 ;  /* 0x0000000000007941 */ /* 0x000fea0003800200 */
.L_x_18660:
        /* <DEDUP_REMOVED lines=13> */
.L_x_18663:
[----:B------:R-:W-:Y:S05]  /*17c0*/  BSYNC.RECONVERGENT B0 ;  /* 0x0000000000007941 */ /* 0x000fea0003800200 */
.L_x_18662:
        /* <DEDUP_REMOVED lines=12> */
[----:B------:R-:W1:Y:S03]  /*1890*/  SHFL.DOWN PT, R76, R85, 0x4, 0x1f ;  /* 0x08801f00554c7f89 */ /* 0x000e6600000e0000 */
[----:B------:R-:W-:Y:S01]  /*18a0*/  FMUL.FTZ R89, R89, R77 ;  /* 0x0000004d59597220 */ /* 0x000fe20000410000 */
[----:B------:R-:W-:Y:S01]  /*18b0*/  FFMA.FTZ R77, R77, R84, R92 ;  /* 0x000000544d4d7223 */ /* 0x000fe2000001005c */
[----:B------:R-:W2:Y:S02]  /*18c0*/  SHFL.DOWN PT, R79, R86, 0x2, 0x1f ;  /* 0x08401f00564f7f89 */ /* 0x000ea400000e0000 */
[----:B------:R-:W-:Y:S01]  /*18d0*/  FMUL.FTZ R89, R89, R90 ;  /* 0x0000005a59597220 */ /* 0x000fe20000410000 */
[----:B0-----:R-:W-:-:S05]  /*18e0*/  FMUL.FTZ R84, R88, R77 ;  /* 0x0000004d58547220 */ /* 0x001fca0000410000 */
[----:B------:R-:W0:Y:S01]  /*18f0*/  SHFL.DOWN PT, R91, R84, 0x2, 0x1f ;  /* 0x08401f00545b7f89 */ /* 0x000e2200000e0000 */
[----:B-1----:R-:W-:-:S04]  /*1900*/  FADD.FTZ R77, R76, R85 ;  /* 0x000000554c4d7221 */ /* 0x002fc80000010000 */
[----:B------:R-:W-:Y:S01]  /*1910*/  FFMA.FTZ R77, R88, R89, R77 ;  /* 0x00000059584d7223 */ /* 0x000fe2000001004d */
[-C--:B--2---:R-:W-:Y:S02]  /*1920*/  I2FP.F32.S32 R89, R79.reuse ;  /* 0x0000004f00597245 */ /* 0x084fe40000201400 */
[----:B------:R-:W-:-:S04]  /*1930*/  IADD3 R79, PT, PT, R86, R79, RZ ;  /* 0x0000004f564f7210 */ /* 0x000fc80007ffe0ff */
[----:B------:R-:W-:Y:S01]  /*1940*/  I2FP.F32.S32 R85, R79 ;  /* 0x0000004f00557245 */ /* 0x000fe20000201400 */
[----:B------:R-:W-:Y:S03]  /*1950*/  SHFL.DOWN PT, R90, R79, 0x1, 0x1f ;  /* 0x08201f004f5a7f89 */ /* 0x000fe600000e0000 */
[----:B------:R-:W1:Y:S01]  /*1960*/  MUFU.RCP R88, R85 ;  /* 0x0000005500587308 */ /* 0x000e620000001000 */
[----:B0-----:R-:W-:Y:S01]  /*1970*/  FMUL.FTZ R76, R91, R89 ;  /* 0x000000595b4c7220 */ /* 0x001fe20000410000 */
[----:B------:R-:W-:-:S03]  /*1980*/  FADD.FTZ R91, R84, -R91 ;  /* 0x8000005b545b7221 */ /* 0x000fc60000010000 */
[----:B------:R-:W-:Y:S01]  /*1990*/  FFMA.FTZ R93, R87, R84, R76 ;  /* 0x00000054575d7223 */ /* 0x000fe2000001004c */
[----:B------:R-:W-:Y:S01]  /*19a0*/  FMUL.FTZ R84, R91, R91 ;  /* 0x0000005b5b547220 */ /* 0x000fe20000410000 */
[----:B------:R-:W0:Y:S03]  /*19b0*/  SHFL.DOWN PT, R76, R77, 0x2, 0x1f ;  /* 0x08401f004d4c7f89 */ /* 0x000e2600000e0000 */
[----:B------:R-:W-:Y:S01]  /*19c0*/  FMUL.FTZ R84, R87, R84 ;  /* 0x0000005457547220 */ /* 0x000fe20000410000 */
[----:B-1----:R-:W-:-:S03]  /*19d0*/  FMUL.FTZ R86, R88, R93 ;  /* 0x0000005d58567220 */ /* 0x002fc60000410000 */
[----:B------:R-:W-:Y:S02]  /*19e0*/  FMUL.FTZ R84, R84, R89 ;  /* 0x0000005954547220 */ /* 0x000fe40000410000 */
[----:B------:R-:W1:Y:S01]  /*19f0*/  SHFL.DOWN PT, R89, R86, 0x1, 0x1f ;  /* 0x08201f0056597f89 */ /* 0x000e6200000e0000 */
[----:B0-----:R-:W-:Y:S01]  /*1a00*/  FADD.FTZ R87, R77, R76 ;  /* 0x0000004c4d577221 */ /* 0x001fe20000010000 */
[-C--:B------:R-:W-:Y:S02]  /*1a10*/  IADD3 R76, PT, PT, R79, R90.reuse, RZ ;  /* 0x0000005a4f4c7210 */ /* 0x080fe40007ffe0ff */
[----:B------:R-:W-:Y:S01]  /*1a20*/  I2FP.F32.S32 R90, R90 ;  /* 0x0000005a005a7245 */ /* 0x000fe20000201400 */
[----:B------:R-:W-:Y:S01]  /*1a30*/  FFMA.FTZ R84, R88, R84, R87 ;  /* 0x0000005458547223 */ /* 0x000fe20000010057 */
[----:B------:R-:W-:-:S04]  /*1a40*/  I2FP.F32.S32 R76, R76 ;  /* 0x0000004c004c7245 */ /* 0x000fc80000201400 */
[----:B------:R-:W0:Y:S02]  /*1a50*/  SHFL.DOWN PT, R87, R84, 0x1, 0x1f ;  /* 0x08201f0054577f89 */ /* 0x000e2400000e0000 */
[----:B------:R-:W2:Y:S01]  /*1a60*/  MUFU.RCP R76, R76 ;  /* 0x0000004c004c7308 */ /* 0x000ea20000001000 */
[----:B-1----:R-:W-:Y:S01]  /*1a70*/  FADD.FTZ R77, R86, -R89 ;  /* 0x80000059564d7221 */ /* 0x002fe20000010000 */
[----:B------:R-:W-:-:S03]  /*1a80*/  FMUL.FTZ R92, R89, R90 ;  /* 0x0000005a595c7220 */ /* 0x000fc60000410000 */
[----:B------:R-:W-:-:S04]  /*1a90*/  FMUL.FTZ R88, R77, R77 ;  /* 0x0000004d4d587220 */ /* 0x000fc80000410000 */
[C---:B------:R-:W-:Y:S01]  /*1aa0*/  FMUL.FTZ R88, R85.reuse, R88 ;  /* 0x0000005855587220 */ /* 0x040fe20000410000 */
[----:B------:R-:W-:-:S03]  /*1ab0*/  FFMA.FTZ R85, R85, R86, R92 ;  /* 0x0000005655557223 */ /* 0x000fc6000001005c */
[----:B------:R-:W-:Y:S01]  /*1ac0*/  FMUL.FTZ R88, R88, R90 ;  /* 0x0000005a58587220 */ /* 0x000fe20000410000 */
[----:B--2---:R-:W-:Y:S01]  /*1ad0*/  FMUL.FTZ R77, R76, R85 ;  /* 0x000000554c4d7220 */ /* 0x004fe20000410000 */
[----:B0-----:R-:W-:-:S05]  /*1ae0*/  FADD.FTZ R87, R84, R87 ;  /* 0x0000005754577221 */ /* 0x001fca0000010000 */
[----:B------:R-:W0:Y:S01]  /*1af0*/  SHFL.IDX PT, R77, R77, RZ, 0x1f ;  /* 0x00001fff4d4d7589 */ /* 0x000e2200000e0000 */
[----:B------:R-:W1:Y:S01]  /*1b00*/  @!P0 LDC.64 R84, c[0x0][0x3c0] ;  /* 0x0000f000ff548b82 */ /* 0x000e620000000a00 */
[----:B------:R-:W-:-:S05]  /*1b10*/  FFMA.FTZ R88, R76, R88, R87 ;  /* 0x000000584c587223 */ /* 0x000fca0000010057 */
[----:B------:R-:W2:Y:S02]  /*1b20*/  SHFL.IDX PT, R79, R88, RZ, 0x1f ;  /* 0x00001fff584f7589 */ /* 0x000ea400000e0000 */
[----:B------:R-:W2:Y:S08]  /*1b30*/  LDC R76, c[0x0][0x448] ;  /* 0x00011200ff4c7b82 */ /* 0x000eb00000000800 */
[----:B------:R-:W3:Y:S01]  /*1b40*/  @!P0 LDC.64 R86, c[0x0][0x3c8] ;  /* 0x0000f200ff568b82 */ /* 0x000ee20000000a00 */
[----:B-1----:R-:W-:-:S05]  /*1b50*/  @!P0 IMAD.WIDE R84, R2, 0x4, R84 ;  /* 0x0000000402548825 */ /* 0x002fca00078e0254 */
[----:B0-----:R0:W-:Y:S01]  /*1b60*/  @!P0 STG.E desc[UR6][R84.64], R77 ;  /* 0x0000004d54008986 */ /* 0x0011e2000c101906 */
[----:B--2---:R-:W-:Y:S01]  /*1b70*/  FFMA.FTZ R76, R79, UR11, R76 ;  /* 0x0000000b4f4c7c23 */ /* 0x004fe2000801004c */
[----:B------:R-:W-:-:S05]  /*1b80*/  FMUL.FTZ R79, R77, R77 ;  /* 0x0000004d4d4f7220 */ /* 0x000fca0000410000 */
[----:B------:R-:W-:Y:S01]  /*1b90*/  FSEL R79, R79, RZ, P1 ;  /* 0x000000ff4f4f7208 */ /* 0x000fe20000800000 */
[----:B---3--:R-:W-:-:S04]  /*1ba0*/  @!P0 IMAD.WIDE R86, R2, 0x4, R86 ;  /* 0x0000000402568825 */ /* 0x008fc800078e0256 */
[----:B------:R-:W-:-:S06]  /*1bb0*/  FADD.FTZ R76, R76, R79 ;  /* 0x0000004f4c4c7221 */ /* 0x000fcc0000010000 */
[----:B------:R-:W1:Y:S02]  /*1bc0*/  MUFU.RSQ R76, R76 ;  /* 0x0000004c004c7308 */ /* 0x000e640000001400 */
[----:B-1----:R0:W-:Y:S01]  /*1bd0*/  @!P0 STG.E desc[UR6][R86.64], R76 ;  /* 0x0000004c56008986 */ /* 0x0021e2000c101906 */
[----:B-----5:R-:W-:-:S13]  /*1be0*/  ISETP.GE.AND P0, PT, R78, 0x1, PT ;  /* 0x000000014e00780c */ /* 0x020fda0003f06270 */
[----:B0-----:R-:W-:Y:S05]  /*1bf0*/  @!P0 BRA `(.L_x_18664) ;  /* 0x0000000400808947 */ /* 0x001fea0003800000 */
[----:B------:R-:W-:Y:S02]  /*1c00*/  FSEL R77, R77, RZ, !P1 ;  /* 0x000000ff4d4d7208 */ /* 0x000fe40004800000 */
[----:B------:R-:W-:-:S03]  /*1c10*/  IADD3 R78, PT, PT, R78, -0x1, RZ ;  /* 0xffffffff4e4e7810 */ /* 0x000fc60007ffe0ff */
[C---:B------:R-:W-:Y:S01]  /*1c20*/  FADD.FTZ R99, -R77.reuse, R4 ;  /* 0x000000044d637221 */ /* 0x040fe20000010100 */
[C---:B------:R-:W-:Y:S01]  /*1c30*/  FADD.FTZ R101, -R77.reuse, R5 ;  /* 0x000000054d657221 */ /* 0x040fe20000010100 */
        /* <DEDUP_REMOVED lines=8> */
[----:B------:R-:W-:Y:S01]  /*1cc0*/  FADD.FTZ R19, -R77, R19 ;  /* 0x000000134d137221 */ /* 0x000fe20000010100 */
[----:B------:R-:W-:Y:S01]  /*1cd0*/  LEA.HI R3, R3, R78, RZ, 0x2 ;  /* 0x0000004e03037211 */ /* 0x000fe200078f10ff */
[C---:B------:R-:W-:Y:S01]  /*1ce0*/  FADD.FTZ R87, -R77.reuse, R16 ;  /* 0x000000104d577221 */ /* 0x040fe20000010100 */
[C---:B------:R-:W-:Y:S01]  /*1cf0*/  FADD.FTZ R89, -R77.reuse, R18 ;  /* 0x000000124d597221 */ /* 0x040fe20000010100 */
[----:B------:R-:W-:Y:S01]  /*1d00*/  FADD.FTZ R91, -R77, R12 ;  /* 0x0000000c4d5b7221 */ /* 0x000fe20000010100 */
        /* <DEDUP_REMOVED lines=20> */
[----:B------:R-:W-:Y:S01]  /*1e50*/  IADD3 R17, PT, PT, R3, 0x100, RZ ;  /* 0x0000010003117810 */ /* 0x000fe20007ffe0ff */
[C---:B------:R-:W-:Y:S01]  /*1e60*/  FMUL.FTZ R87, R76.reuse, R87 ;  /* 0x000000574c577220 */ /* 0x040fe20000410000 */
[C---:B------:R-:W-:Y:S01]  /*1e70*/  FMUL.FTZ R89, R76.reuse, R89 ;  /* 0x000000594c597220 */ /* 0x040fe20000410000 */
[C---:B------:R-:W-:Y:S01]  /*1e80*/  FMUL.FTZ R82, R76.reuse, R9 ;  /* 0x000000094c527220 */ /* 0x040fe20000410000 */
[C---:B------:R-:W-:Y:S01]  /*1e90*/  FMUL.FTZ R84, R76.reuse, R11 ;  /* 0x0000000b4c547220 */ /* 0x040fe20000410000 */
[----:B------:R-:W-:Y:S01]  /*1ea0*/  FMUL.FTZ R88, R76, R7 ;  /* 0x000000074c587220 */ /* 0x000fe20000410000 */
[----:B------:R-:W-:Y:S01]  /*1eb0*/  FFMA.FTZ R9, R6, R73, R49 ;  /* 0x0000004906097223 */ /* 0x000fe20000010031 */
[C---:B------:R-:W-:Y:S01]  /*1ec0*/  FMUL.FTZ R92, R76.reuse, R77 ;  /* 0x0000004d4c5c7220 */ /* 0x040fe20000410000 */
[C---:B------:R-:W-:Y:S01]  /*1ed0*/  FMUL.FTZ R78, R76.reuse, R13 ;  /* 0x0000000d4c4e7220 */ /* 0x040fe20000410000 */
[----:B------:R-:W-:Y:S01]  /*1ee0*/  FMUL.FTZ R80, R76, R15 ;  /* 0x0000000f4c507220 */ /* 0x000fe20000410000 */
[----:B------:R-:W-:Y:S01]  /*1ef0*/  FFMA.FTZ R8, R79, R72, R48 ;  /* 0x000000484f087223 */ /* 0x000fe20000010030 */
[----:B------:R-:W-:Y:S01]  /*1f00*/  FFMA.FTZ R10, R85, R74, R50 ;  /* 0x0000004a550a7223 */ /* 0x000fe20000010032 */
[----:B------:R-:W-:Y:S01]  /*1f10*/  FFMA.FTZ R11, R12, R75, R51 ;  /* 0x0000004b0c0b7223 */ /* 0x000fe20000010033 */
[C---:B0-----:R-:W-:Y:S01]  /*1f20*/  IMAD.WIDE.U32 R6, R3.reuse, 0x10, R4 ;  /* 0x0000001003067825 */ /* 0x041fe200078e0004 */
[----:B------:R-:W-:-:S03]  /*1f30*/  IADD3 R19, PT, PT, R3, 0x200, RZ ;  /* 0x0000020003137810 */ /* 0x000fc60007ffe0ff */
[----:B------:R-:W-:Y:S01]  /*1f40*/  FFMA.FTZ R13, R14, R69, R45 ;  /* 0x000000450e0d7223 */ /* 0x000fe2000001002d */
[C---:B------:R-:W-:Y:S01]  /*1f50*/  IADD3 R21, PT, PT, R3.reuse, 0x300, RZ ;  /* 0x0000030003157810 */ /* 0x040fe20007ffe0ff */
[----:B------:R-:W-:Y:S01]  /*1f60*/  FFMA.FTZ R15, R16, R71, R47 ;  /* 0x00000047100f7223 */ /* 0x000fe2000001002f */
[C---:B------:R-:W-:Y:S01]  /*1f70*/  IADD3 R23, PT, PT, R3.reuse, 0x400, RZ ;  /* 0x0000040003177810 */ /* 0x040fe20007ffe0ff */
[C---:B------:R-:W-:Y:S01]  /*1f80*/  FMUL.FTZ R91, R76.reuse, R91 ;  /* 0x0000005b4c5b7220 */ /* 0x040fe20000410000 */
[----:B------:R-:W-:Y:S01]  /*1f90*/  IADD3 R77, PT, PT, R3, 0x500, RZ ;  /* 0x00000500034d7810 */ /* 0x000fe20007ffe0ff */
[----:B------:R-:W-:Y:S01]  /*1fa0*/  FMUL.FTZ R93, R76, R93 ;  /* 0x0000005d4c5d7220 */ /* 0x000fe20000410000 */
[----:B------:R-:W-:Y:S01]  /*1fb0*/  FFMA.FTZ R12, R87, R68, R44 ;  /* 0x00000044570c7223 */ /* 0x000fe2000001002c */
[----:B------:R-:W-:Y:S01]  /*1fc0*/  FFMA.FTZ R14, R89, R70, R46 ;  /* 0x00000046590e7223 */ /* 0x000fe2000001002e */
[----:B------:R-:W-:-:S04]  /*1fd0*/  IMAD.WIDE.U32 R16, R17, 0x10, R4 ;  /* 0x0000001011107825 */ /* 0x000fc800078e0004 */
        /* <DEDUP_REMOVED lines=8> */
[----:B------:R0:W-:Y:S01]  /*2060*/  STG.E.128 desc[UR6][R6.64], R8 ;  /* 0x0000000806007986 */ /* 0x0001e2000c101d06 */
[----:B------:R-:W-:-:S04]  /*2070*/  IMAD.WIDE.U32 R18, R19, 0x10, R4 ;  /* 0x0000001013127825 */ /* 0x000fc800078e0004 */
[----:B------:R-:W-:Y:S01]  /*2080*/  FFMA.FTZ R81, R90, R53, R29 ;  /* 0x000000355a517223 */ /* 0x000fe2000001001d */
[----:B------:R-:W-:Y:S01]  /*2090*/  FFMA.FTZ R83, R92, R55, R31 ;  /* 0x000000375c537223 */ /* 0x000fe2000001001f */
[----:B------:R1:W-:Y:S01]  /*20a0*/  STG.E.128 desc[UR6][R16.64], R12 ;  /* 0x0000000c10007986 */ /* 0x0003e2000c101d06 */
[----:B------:R-:W-:-:S04]  /*20b0*/  IMAD.WIDE.U32 R20, R21, 0x10, R4 ;  /* 0x0000001015147825 */ /* 0x000fc800078e0004 */
[----:B------:R-:W-:-:S04]  /*20c0*/  IMAD.WIDE.U32 R22, R23, 0x10, R4 ;  /* 0x0000001017167825 */ /* 0x000fc800078e0004 */
[----:B------:R-:W-:-:S04]  /*20d0*/  IMAD.WIDE.U32 R76, R77, 0x10, R4 ;  /* 0x000000104d4c7825 */ /* 0x000fc800078e0004 */
[----:B------:R-:W-:Y:S01]  /*20e0*/  FFMA.FTZ R4, R91, R64, R40 ;  /* 0x000000405b047223 */ /* 0x000fe20000010028 */
[----:B------:R-:W-:Y:S01]  /*20f0*/  FFMA.FTZ R5, R78, R65, R41 ;  /* 0x000000414e057223 */ /* 0x000fe20000010029 */
[----:B0-----:R-:W-:Y:S01]  /*2100*/  FFMA.FTZ R6, R93, R66, R42 ;  /* 0x000000425d067223 */ /* 0x001fe2000001002a */
[----:B------:R-:W-:Y:S01]  /*2110*/  FFMA.FTZ R7, R80, R67, R43 ;  /* 0x0000004350077223 */ /* 0x000fe2000001002b */
[----:B------:R-:W-:Y:S01]  /*2120*/  FFMA.FTZ R8, R95, R60, R36 ;  /* 0x0000003c5f087223 */ /* 0x000fe20000010024 */
        /* <DEDUP_REMOVED lines=9> */
[----:B------:R0:W-:Y:S04]  /*21c0*/  STG.E.128 desc[UR6][R18.64], R4 ;  /* 0x0000000412007986 */ /* 0x0001e8000c101d06 */
[----:B------:R0:W-:Y:S04]  /*21d0*/  STG.E.128 desc[UR6][R20.64], R8 ;  /* 0x0000000814007986 */ /* 0x0001e8000c101d06 */
[----:B------:R0:W-:Y:S04]  /*21e0*/  STG.E.128 desc[UR6][R22.64], R12 ;  /* 0x0000000c16007986 */ /* 0x0001e8000c101d06 */
[----:B------:R0:W-:Y:S02]  /*21f0*/  STG.E.128 desc[UR6][R76.64], R80 ;  /* 0x000000504c007986 */ /* 0x0001e4000c101d06 */
.L_x_18664:
[----:B0-----:R-:W0:Y:S01]  /*2200*/  LDC.64 R4, c[0x0][0x380] ;  /* 0x0000e000ff047b82 */ /* 0x001e220000000a00 */
[----:B------:R-:W-:Y:S01]  /*2210*/  UPLOP3.LUT UP0, UPT, UPT, UPT, UP0, 0x40, 0x4 ;  /* 0x000000000004789c */ /* 0x000fe20003f0e800 */
[----:B0-----:R-:W-:-:S04]  /*2220*/  IADD3 R2, PT, PT, R2, R4, RZ ;  /* 0x0000000402027210 */ /* 0x001fc80007ffe0ff */
[----:B------:R-:W-:-:S13]  /*2230*/  ISETP.GE.AND P0, PT, R2, R5, PT ;  /* 0x000000050200720c */ /* 0x000fda0003f06270 */
[----:B------:R-:W-:Y:S05]  /*2240*/  @!P0 BRA `(.L_x_18665) ;  /* 0xffffffe000408947 */ /* 0x000fea000383ffff */
[----:B------:R-:W-:Y:S05]  /*2250*/  EXIT ;  /* 0x000000000000794d */ /* 0x000fea0003800000 */
.L_x_18666:
        /* <DEDUP_REMOVED lines=10> */
.L_x_21050:


//--------------------- .text._ZN10layer_norm13ln_fwd_kernelINS_13Kernel_traitsIfffffjLj6144ELj1ELj1ELj8ELj16ENS_18Kernel_traits_baseILj6144EfffffjLj256EEEEELb0ELb1ELb0ELb0EEEvNS_9FwdParamsE --------------------------
	.section	.text._ZN10layer_norm13ln_fwd_kernelINS_13Kernel_traitsIfffffjLj6144ELj1ELj1ELj8ELj16ENS_18Kernel_traits_baseILj6144EfffffjLj256EEEEELb0ELb1ELb0ELb0EEEvNS_9FwdParamsE,"ax",@progbits
	.align	128
        .global         _ZN10layer_norm13ln_fwd_kernelINS_13Kernel_traitsIfffffjLj6144ELj1ELj1ELj8ELj16ENS_18Kernel_traits_baseILj6144EfffffjLj256EEEEELb0ELb1ELb0ELb0EEEvNS_9FwdParamsE
        .type           _ZN10layer_norm13ln_fwd_kernelINS_13Kernel_traitsIfffffjLj6144ELj1ELj1ELj8ELj16ENS_18Kernel_traits_baseILj6144EfffffjLj256EEEEELb0ELb1ELb0ELb0EEEvNS_9FwdParamsE,@function
        .size           _ZN10layer_norm13ln_fwd_kernelINS_13Kernel_traitsIfffffjLj6144ELj1ELj1ELj8ELj16ENS_18Kernel_traits_baseILj6144EfffffjLj256EEEEELb0ELb1ELb0ELb0EEEvNS_9FwdParamsE,(.L_x_21051 - _ZN10layer_norm13ln_fwd_kernelINS_13Kernel_traitsIfffffjLj6144ELj1ELj1ELj8ELj16ENS_18Kernel_traits_baseILj6144EfffffjLj256EEEEELb0ELb1ELb0ELb0EEEvNS_9FwdParamsE)
        .other          _ZN10layer_norm13ln_fwd_kernelINS_13Kernel_traitsIfffffjLj6144ELj1ELj1ELj8ELj16ENS_18Kernel_traits_baseILj6144EfffffjLj256EEEEELb0ELb1ELb0ELb0EEEvNS_9FwdParamsE,@"STO_CUDA_ENTRY STV_DEFAULT"
_ZN10layer_norm13ln_fwd_kernelINS_13Kernel_traitsIfffffjLj6144ELj1ELj1ELj8ELj16ENS_18Kernel_traits_baseILj6144EfffffjLj256EEEEELb0ELb1ELb0ELb0EEEvNS_9FwdParamsE:
.text._ZN10layer_norm13ln_fwd_kernelINS_13Kernel_traitsIfffffjLj6144ELj1ELj1ELj8ELj16ENS_18Kernel_traits_baseILj6144EfffffjLj256EEEEELb0ELb1ELb0ELb0EEEvNS_9FwdParamsE:
        /* <DEDUP_REMOVED lines=32> */
[----:B-1----:R-:W-:-:S05]  /*0200*/  @P1 IMAD.WIDE.U32 R82, R73, 0x10, R82 ;  /* 0x0000001049521825 */ /* 0x002fca00078e0052 */
[----:B------:R0:W5:Y:S02]  /*0210*/  @P1 LDG.E.128 R24, desc[UR8][R82.64] ;  /* 0x0000000852181981 */ /* 0x000164000c1e1d00 */
[----:B------:R-:W1:Y:S01]  /*0220*/  @P2 LDC.64 R90, c[0x0][0x3e8] ;  /* 0x0000fa00ff5a2b82 */ /* 0x000e620000000a00 */
[C---:B--2---:R-:W-:Y:S01]  /*0230*/  @P1 IMAD.WIDE.U32 R84, R73.reuse, 0x10, R84 ;  /* 0x0000001049541825 */ /* 0x044fe200078e0054 */
[----:B------:R-:W-:-:S04]  /*0240*/  @P1 IADD3 R73, PT, PT, R73, 0x100, RZ ;  /* 0x0000010049491810 */ /* 0x000fc80007ffe0ff */
[----:B------:R0:W5:Y:S02]  /*0250*/  @P1 LDG.E.128 R28, desc[UR8][R84.64] ;  /* 0x00000008541c1981 */ /* 0x000164000c1e1d00 */
[----:B------:R-:W2:Y:S08]  /*0260*/  @P3 LDC.64 R92, c[0x0][0x3d0] ;  /* 0x0000f400ff5c3b82 */ /* 0x000eb00000000a00 */
[----:B------:R-:W0:Y:S08]  /*0270*/  @P3 LDC.64 R94, c[0x0][0x438] ;  /* 0x00010e00ff5e3b82 */ /* 0x000e300000000a00 */
[----:B------:R-:W0:Y:S08]  /*0280*/  @P3 LDC.64 R96, c[0x0][0x3e8] ;  /* 0x0000fa00ff603b82 */ /* 0x000e300000000a00 */
[----:B------:R-:W0:Y:S08]  /*0290*/  @P4 LDC.64 R70, c[0x0][0x3d0] ;  /* 0x0000f400ff464b82 */ /* 0x000e300000000a00 */
[----:B------:R-:W0:Y:S08]  /*02a0*/  @P4 LDC.64 R68, c[0x0][0x438] ;  /* 0x00010e00ff444b82 */ /* 0x000e300000000a00 */
[----:B------:R-:W0:Y:S01]  /*02b0*/  @P4 LDC.64 R6, c[0x0][0x3e8] ;  /* 0x0000fa00ff064b82 */ /* 0x000e220000000a00 */
[----:B---3--:R-:W-:-:S04]  /*02c0*/  @P2 IMAD.WIDE.U32 R86, R73, 0x10, R86 ;  /* 0x0000001049562825 */ /* 0x008fc800078e0056 */
[C---:B----4-:R-:W-:Y:S01]  /*02d0*/  @P2 IMAD.WIDE.U32 R88, R73.reuse, 0x10, R88 ;  /* 0x0000001049582825 */ /* 0x050fe200078e0058 */
[----:B------:R3:W5:Y:S02]  /*02e0*/  @P2 LDG.E.128 R32, desc[UR8][R86.64] ;  /* 0x0000000856202981 */ /* 0x000764000c1e1d00 */
[----:B------:R-:W4:Y:S01]  /*02f0*/  @P0 LDC.64 R74, c[0x0][0x3d0] ;  /* 0x0000f400ff4a0b82 */ /* 0x000f220000000a00 */
[C---:B-1----:R-:W-:Y:S01]  /*0300*/  @P2 IMAD.WIDE.U32 R90, R73.reuse, 0x10, R90 ;  /* 0x00000010495a2825 */ /* 0x042fe200078e005a */
[----:B------:R-:W-:Y:S01]  /*0310*/  @P2 IADD3 R73, PT, PT, R73, 0x100, RZ ;  /* 0x0000010049492810 */ /* 0x000fe20007ffe0ff */
[----:B------:R3:W5:Y:S04]  /*0320*/  @P2 LDG.E.128 R36, desc[UR8][R88.64] ;  /* 0x0000000858242981 */ /* 0x000768000c1e1d00 */
[C---:B--2---:R-:W-:Y:S01]  /*0330*/  @P3 IMAD.WIDE.U32 R92, R73.reuse, 0x10, R92 ;  /* 0x00000010495c3825 */ /* 0x044fe200078e005c */
[----:B------:R3:W5:Y:S01]  /*0340*/  @P2 LDG.E.128 R40, desc[UR8][R90.64] ;  /* 0x000000085a282981 */ /* 0x000762000c1e1d00 */
[----:B------:R-:W1:Y:S02]  /*0350*/  @P0 LDC.64 R76, c[0x0][0x438] ;  /* 0x00010e00ff4c0b82 */ /* 0x000e640000000a00 */
[C---:B0-----:R-:W-:Y:S01]  /*0360*/  @P3 IMAD.WIDE.U32 R94, R73.reuse, 0x10, R94 ;  /* 0x00000010495e3825 */ /* 0x041fe200078e005e */
[----:B------:R3:W5:Y:S03]  /*0370*/  @P3 LDG.E.128 R44, desc[UR8][R92.64] ;  /* 0x000000085c2c3981 */ /* 0x000766000c1e1d00 */
[C---:B------:R-:W-:Y:S01]  /*0380*/  @P3 IMAD.WIDE.U32 R96, R73.reuse, 0x10, R96 ;  /* 0x0000001049603825 */ /* 0x040fe200078e0060 */
[----:B------:R-:W-:Y:S01]  /*0390*/  @P3 IADD3 R73, PT, PT, R73, 0x100, RZ ;  /* 0x0000010049493810 */ /* 0x000fe20007ffe0ff */
[----:B------:R3:W5:Y:S01]  /*03a0*/  @P3 LDG.E.128 R48, desc[UR8][R94.64] ;  /* 0x000000085e303981 */ /* 0x000762000c1e1d00 */
[----:B------:R-:W0:Y:S03]  /*03b0*/  @P0 LDC.64 R78, c[0x0][0x3e8] ;  /* 0x0000fa00ff4e0b82 */ /* 0x000e260000000a00 */
[C---:B------:R-:W-:Y:S01]  /*03c0*/  @P4 IMAD.WIDE.U32 R70, R73.reuse, 0x10, R70 ;  /* 0x0000001049464825 */ /* 0x040fe200078e0046 */
[----:B------:R3:W5:Y:S03]  /*03d0*/  @P3 LDG.E.128 R52, desc[UR8][R96.64] ;  /* 0x0000000860343981 */ /* 0x000766000c1e1d00 */
[C---:B------:R-:W-:Y:S01]  /*03e0*/  @P4 IMAD.WIDE.U32 R68, R73.reuse, 0x10, R68 ;  /* 0x0000001049444825 */ /* 0x040fe200078e0044 */
[----:B------:R3:W5:Y:S03]  /*03f0*/  @P4 LDG.E.128 R56, desc[UR8][R70.64] ;  /* 0x0000000846384981 */ /* 0x000766000c1e1d00 */
[----:B------:R-:W-:Y:S01]  /*0400*/  @P4 IMAD.WIDE.U32 R6, R73, 0x10, R6 ;  /* 0x0000001049064825 */ /* 0x000fe200078e0006 */
[----:B------:R3:W5:Y:S03]  /*0410*/  @P4 LDG.E.128 R60, desc[UR8][R68.64] ;  /* 0x00000008443c4981 */ /* 0x000766000c1e1d00 */
[C---:B----4-:R-:W-:Y:S01]  /*0420*/  @P0 IMAD.WIDE.U32 R74, R5.reuse, 0x10, R74 ;  /* 0x00000010054a0825 */ /* 0x050fe200078e004a */
[----:B------:R3:W5:Y:S03]  /*0430*/  @P4 LDG.E.128 R64, desc[UR8][R6.64] ;  /* 0x0000000806404981 */ /* 0x000766000c1e1d00 */
[C---:B-1----:R-:W-:Y:S01]  /*0440*/  @P0 IMAD.WIDE.U32 R76, R5.reuse, 0x10, R76 ;  /* 0x00000010054c0825 */ /* 0x042fe200078e004c */
[----:B------:R3:W5:Y:S03]  /*0450*/  @P0 LDG.E.128 R8, desc[UR8][R74.64] ;  /* 0x000000084a080981 */ /* 0x000766000c1e1d00 */
[----:B0-----:R-:W-:Y:S01]  /*0460*/  @P0 IMAD.WIDE.U32 R78, R5, 0x10, R78 ;  /* 0x00000010054e0825 */ /* 0x001fe200078e004e */
[----:B------:R3:W5:Y:S04]  /*0470*/  @P0 LDG.E.128 R12, desc[UR8][R76.64] ;  /* 0x000000084c0c0981 */ /* 0x000768000c1e1d00 */
[----:B------:R3:W5:Y:S01]  /*0480*/  @P0 LDG.E.128 R16, desc[UR8][R78.64] ;  /* 0x000000084e100981 */ /* 0x000762000c1e1d00 */
[----:B------:R-:W-:-:S02]  /*0490*/  ISETP.GE.U32.AND P0, PT, R2, 0x600, PT ;  /* 0x000006000200780c */ /* 0x000fc40003f06070 */
        /* <DEDUP_REMOVED lines=9> */
[----:B------:R-:W5:Y:S04]  /*0530*/  LDG.E.128 R72, desc[UR8][R74.64] ;  /* 0x000000084a487981 */ /* 0x000f68000c1e1d00 */
[----:B------:R-:W5:Y:S01]  /*0540*/  LDG.E.128 R76, desc[UR8][R76.64] ;  /* 0x000000084c4c7981 */ /* 0x000f62000c1e1d00 */
[----:B------:R-:W-:Y:S05]  /*0550*/  BRA `(.L_x_18669) ;  /* 0x0000000000f07947 */ /* 0x000fea0003800000 */
.L_x_18668:
[C---:B------:R-:W-:Y:S02]  /*0560*/  ISETP.GE.U32.AND P1, PT, R2.reuse, 0x200, PT ;  /* 0x000002000200780c */ /* 0x040fe40003f26070 */
[C---:B------:R-:W-:Y:S02]  /*0570*/  ISETP.GE.U32.AND P2, PT, R2.reuse, 0x300, PT ;  /* 0x000003000200780c */ /* 0x040fe40003f46070 */
[C---:B------:R-:W-:Y:S02]  /*0580*/  ISETP.GE.U32.AND P3, PT, R2.reuse, 0x400, PT ;  /* 0x000004000200780c */ /* 0x040fe40003f66070 */
[C---:B------:R-:W-:Y:S02]  /*0590*/  ISETP.GE.U32.AND P4, PT, R2.reuse, 0x500, PT ;  /* 0x000005000200780c */ /* 0x040fe40003f86070 */
[----:B------:R-:W-:Y:S02]  /*05a0*/  ISETP.GE.U32.AND P0, PT, R2, 0x100, PT ;  /* 0x000001000200780c */ /* 0x000fe40003f06070 */
[----:B------:R-:W-:-:S02]  /*05b0*/  MOV R93, R5 ;  /* 0x00000005005d7202 */ /* 0x000fc40000000f00 */
[----:B------:R-:W-:Y:S01]  /*05c0*/  ISETP.GE.U32.AND P5, PT, R2, 0x600, PT ;  /* 0x000006000200780c */ /* 0x000fe20003fa6070 */
[----:B------:R-:W0:Y:S08]  /*05d0*/  @P1 LDC.64 R6, c[0x0][0x3d0] ;  /* 0x0000f400ff061b82 */ /* 0x000e300000000a00 */
[----:B------:R-:W1:Y:S01]  /*05e0*/  @P1 LDC.64 R12, c[0x0][0x3e8] ;  /* 0x0000fa00ff0c1b82 */ /* 0x000e620000000a00 */
[----:B------:R-:W-:-:S07]  /*05f0*/  @P0 LOP3.LUT R93, R5, 0x100, RZ, 0xfc, !PT ;  /* 0x00000100055d0812 */ /* 0x000fce00078efcff */
[----:B------:R-:W2:Y:S08]  /*0600*/  @P2 LDC.64 R26, c[0x0][0x3d0] ;  /* 0x0000f400ff1a2b82 */ /* 0x000eb00000000a00 */
[----:B------:R-:W3:Y:S01]  /*0610*/  @P2 LDC.64 R36, c[0x0][0x3e8] ;  /* 0x0000fa00ff242b82 */ /* 0x000ee20000000a00 */
[----:B0-----:R-:W-:-:S05]  /*0620*/  @P1 IMAD.WIDE.U32 R6, R93, 0x10, R6 ;  /* 0x000000105d061825 */ /* 0x001fca00078e0006 */
[----:B------:R-:W5:Y:S02]  /*0630*/  @P1 LDG.E.128 R20, desc[UR8][R6.64] ;  /* 0x0000000806141981 */ /* 0x000f64000c1e1d00 */
[----:B------:R-:W0:Y:S01]  /*0640*/  @P3 LDC.64 R50, c[0x0][0x3d0] ;  /* 0x0000f400ff323b82 */ /* 0x000e220000000a00 */
[C---:B-1----:R-:W-:Y:S01]  /*0650*/  @P1 IMAD.WIDE.U32 R12, R93.reuse, 0x10, R12 ;  /* 0x000000105d0c1825 */ /* 0x042fe200078e000c */
[----:B------:R-:W-:-:S06]  /*0660*/  @P1 IADD3 R93, PT, PT, R93, 0x100, RZ ;  /* 0x000001005d5d1810 */ /* 0x000fcc0007ffe0ff */
[----:B------:R-:W1:Y:S01]  /*0670*/  @P3 LDC.64 R60, c[0x0][0x3e8] ;  /* 0x0000fa00ff3c3b82 */ /* 0x000e620000000a00 */
[C---:B--2---:R-:W-:Y:S01]  /*0680*/  @P2 IMAD.WIDE.U32 R38, R93.reuse, 0x10, R26 ;  /* 0x000000105d262825 */ /* 0x044fe200078e001a */
[----:B------:R-:W5:Y:S06]  /*0690*/  @P1 LDG.E.128 R28, desc[UR8][R12.64] ;  /* 0x000000080c1c1981 */ /* 0x000f6c000c1e1d00 */
[----:B------:R-:W2:Y:S01]  /*06a0*/  @P4 LDC.64 R62, c[0x0][0x3d0] ;  /* 0x0000f400ff3e4b82 */ /* 0x000ea20000000a00 */
[C---:B---3--:R-:W-:Y:S01]  /*06b0*/  @P2 IMAD.WIDE.U32 R48, R93.reuse, 0x10, R36 ;  /* 0x000000105d302825 */ /* 0x048fe200078e0024 */
[----:B------:R-:W-:Y:S01]  /*06c0*/  @P2 IADD3 R93, PT, PT, R93, 0x100, RZ ;  /* 0x000001005d5d2810 */ /* 0x000fe20007ffe0ff */
[----:B------:R-:W5:Y:S05]  /*06d0*/  @P2 LDG.E.128 R32, desc[UR8][R38.64] ;  /* 0x0000000826202981 */ /* 0x000f6a000c1e1d00 */
[----:B------:R-:W3:Y:S01]  /*06e0*/  @P4 LDC.64 R86, c[0x0][0x3e8] ;  /* 0x0000fa00ff564b82 */ /* 0x000ee20000000a00 */
[C---:B0-----:R-:W-:Y:S01]  /*06f0*/  @P3 IMAD.WIDE.U32 R80, R93.reuse, 0x10, R50 ;  /* 0x000000105d503825 */ /* 0x041fe200078e0032 */
[----:B------:R0:W5:Y:S04]  /*0700*/  @P2 LDG.E.128 R40, desc[UR8][R48.64] ;  /* 0x0000000830282981 */ /* 0x000168000c1e1d00 */
[----:B------:R-:W5:Y:S01]  /*0710*/  @P3 LDG.E.128 R44, desc[UR8][R80.64] ;  /* 0x00000008502c3981 */ /* 0x000f62000c1e1d00 */
[C---:B-1----:R-:W-:Y:S01]  /*0720*/  @P3 IMAD.WIDE.U32 R82, R93.reuse, 0x10, R60 ;  /* 0x000000105d523825 */ /* 0x042fe200078e003c */
[----:B------:R-:W-:Y:S01]  /*0730*/  @P3 IADD3 R93, PT, PT, R93, 0x100, RZ ;  /* 0x000001005d5d3810 */ /* 0x000fe20007ffe0ff */
[----:B------:R-:W1:Y:S03]  /*0740*/  @P0 LDC.64 R14, c[0x0][0x3d0] ;  /* 0x0000f400ff0e0b82 */ /* 0x000e660000000a00 */
[----:B------:R-:W5:Y:S01]  /*0750*/  @P3 LDG.E.128 R52, desc[UR8][R82.64] ;  /* 0x0000000852343981 */ /* 0x000f62000c1e1d00 */
[----:B--2---:R-:W-:-:S04]  /*0760*/  @P4 IMAD.WIDE.U32 R84, R93, 0x10, R62 ;  /* 0x000000105d544825 */ /* 0x004fc800078e003e */
[----:B------:R-:W2:Y:S01]  /*0770*/  @P0 LDC.64 R24, c[0x0][0x3e8] ;  /* 0x0000fa00ff180b82 */ /* 0x000ea20000000a00 */
[----:B------:R-:W5:Y:S01]  /*0780*/  @P4 LDG.E.128 R56, desc[UR8][R84.64] ;  /* 0x0000000854384981 */ /* 0x000f62000c1e1d00 */
[C---:B---3--:R-:W-:Y:S01]  /*0790*/  @P4 IMAD.WIDE.U32 R86, R93.reuse, 0x10, R86 ;  /* 0x000000105d564825 */ /* 0x048fe200078e0056 */
[----:B------:R-:W-:-:S05]  /*07a0*/  @P4 IADD3 R93, PT, PT, R93, 0x100, RZ ;  /* 0x000001005d5d4810 */ /* 0x000fca0007ffe0ff */
[----:B------:R-:W3:Y:S01]  /*07b0*/  @P5 LDC.64 R88, c[0x0][0x3d0] ;  /* 0x0000f400ff585b82 */ /* 0x000ee20000000a00 */
[----:B------:R-:W5:Y:S07]  /*07c0*/  @P4 LDG.E.128 R64, desc[UR8][R86.64] ;  /* 0x0000000856404981 */ /* 0x000f6e000c1e1d00 */
[----:B------:R-:W4:Y:S01]  /*07d0*/  @P5 LDC.64 R90, c[0x0][0x3e8] ;  /* 0x0000fa00ff5a5b82 */ /* 0x000f220000000a00 */
[----:B-1----:R-:W-:Y:S01]  /*07e0*/  @P0 IMAD.WIDE.U32 R26, R5, 0x10, R14 ;  /* 0x00000010051a0825 */ /* 0x002fe200078e000e */
[----:B------:R-:W-:-:S02]  /*07f0*/  CS2R R62, SRZ ;  /* 0x00000000003e7805 */ /* 0x000fc4000001ff00 */
[----:B------:R-:W-:Y:S02]  /*0800*/  CS2R R60, SRZ ;  /* 0x00000000003c7805 */ /* 0x000fe4000001ff00 */
[----:B------:R-:W-:Y:S02]  /*0810*/  CS2R R50, SRZ ;  /* 0x0000000000327805 */ /* 0x000fe4000001ff00 */
[----:B0-----:R-:W-:Y:S01]  /*0820*/  CS2R R48, SRZ ;  /* 0x0000000000307805 */ /* 0x001fe2000001ff00 */
[----:B------:R0:W5:Y:S01]  /*0830*/  @P0 LDG.E.128 R8, desc[UR8][R26.64] ;  /* 0x000000081a080981 */ /* 0x000162000c1e1d00 */
[----:B--2---:R-:W-:Y:S01]  /*0840*/  @P0 IMAD.WIDE.U32 R36, R5, 0x10, R24 ;  /* 0x0000001005240825 */ /* 0x004fe200078e0018 */
[----:B------:R-:W-:Y:S02]  /*0850*/  CS2R R38, SRZ ;  /* 0x0000000000267805 */ /* 0x000fe4000001ff00 */
[----:B------:R-:W-:Y:S02]  /*0860*/  CS2R R12, SRZ ;  /* 0x00000000000c7805 */ /* 0x000fe4000001ff00 */
[----:B------:R-:W-:-:S02]  /*0870*/  @P5 CS2R R74, SRZ ;  /* 0x00000000004a5805 */ /* 0x000fc4000001ff00 */
[----:B------:R-:W-:Y:S01]  /*0880*/  @P5 CS2R R72, SRZ ;  /* 0x0000000000485805 */ /* 0x000fe2000001ff00 */
[----:B------:R1:W5:Y:S01]  /*0890*/  @P0 LDG.E.128 R16, desc[UR8][R36.64] ;  /* 0x0000000824100981 */ /* 0x000362000c1e1d00 */
[----:B---3--:R-:W-:Y:S01]  /*08a0*/  @P5 IMAD.WIDE.U32 R14, R93, 0x10, R88 ;  /* 0x000000105d0e5825 */ /* 0x008fe200078e0058 */
[----:B0-----:R-:W-:-:S04]  /*08b0*/  CS2R R26, SRZ ;  /* 0x00000000001a7805 */ /* 0x001fc8000001ff00 */
[----:B------:R0:W5:Y:S01]  /*08c0*/  @P5 LDG.E.128 R68, desc[UR8][R14.64] ;  /* 0x000000080e445981 */ /* 0x000162000c1e1d00 */
[----:B----4-:R-:W-:Y:S01]  /*08d0*/  @P5 IMAD.WIDE.U32 R24, R93, 0x10, R90 ;  /* 0x000000105d185825 */ /* 0x010fe200078e005a */
[----:B-1----:R-:W-:-:S04]  /*08e0*/  CS2R R36, SRZ ;  /* 0x0000000000247805 */ /* 0x002fc8000001ff00 */
[----:B------:R1:W5:Y:S01]  /*08f0*/  @P5 LDG.E.128 R76, desc[UR8][R24.64] ;  /* 0x00000008184c5981 */ /* 0x000362000c1e1d00 */
[----:B0-----:R-:W-:Y:S02]  /*0900*/  CS2R R14, SRZ ;  /* 0x00000000000e7805 */ /* 0x001fe4000001ff00 */
[----:B-1----:R-:W-:-:S07]  /*0910*/  CS2R R24, SRZ ;  /* 0x0000000000187805 */ /* 0x002fce000001ff00 */
.L_x_18669:
[----:B------:R-:W-:Y:S05]  /*0920*/  BSYNC.RECONVERGENT B0 ;  /* 0x0000000000007941 */ /* 0x000fea0003800200 */
.L_x_18667:
[----:B------:R-:W0:Y:S02]  /*0930*/  LDCU UR5, c[0x0][0x384] ;  /* 0x00007080ff0577ac */ /* 0x000e240008000800 */
[----:B0-----:R-:W-:-:S06]  /*0940*/  UISETP.GE.AND UP0, UPT, UR6, UR5, UPT ;  /* 0x000000050600728c */ /* 0x001fcc000bf06270 */
[----:B------:R-:W-:-:S13]  /*0950*/  PLOP3.LUT P0, PT, PT, PT, UP0, 0x80, 0x8 ;  /* 0x000000000008781c */ /* 0x000fda0003f0f008 */
[----:B------:R-:W-:Y:S05]  /*0960*/  @P0 EXIT ;  /* 0x000000000000094d */ /* 0x000fea0003800000 */
[----:B------:R-:W-:Y:S01]  /*0970*/  USHF.R.S32.HI UR5, URZ, 0x2, UR4 ;  /* 0x00000002ff057899 */ /* 0x000fe20008011404 */
[----:B------:R-:W-:Y:S01]  /*0980*/  IADD3 R3, PT, PT, RZ, -R3, RZ ;  /* 0x80000003ff037210 */ /* 0x000fe20007ffe0ff */
[----:B------:R-:W0:Y:S02]  /*0990*/  LDCU.64 UR10, c[0x0][0x3e0] ;  /* 0x00007c00ff0a77ac */ /* 0x000e240008000a00 */
[----:B------:R-:W-:Y:S02]  /*09a0*/  ULOP3.LUT UR7, UR5, 0xff, URZ, 0xc0, !UPT ;  /* 0x000000ff05077892 */ /* 0x000fe4000f8ec0ff */
[----:B------:R-:W-:Y:S01]  /*09b0*/  USHF.R.U32.HI UR5, URZ, 0x1, UR5 ;  /* 0x00000001ff057899 */ /* 0x000fe20008011605 */
[----:B------:R-:W1:Y:S03]  /*09c0*/  LDCU UR18, c[0x0][0x388] ;  /* 0x00007100ff1277ac */ /* 0x000e660008000800 */
[----:B------:R-:W-:Y:S01]  /*09d0*/  VIADDMNMX R3, R3, UR7, RZ, !PT ;  /* 0x0000000703037c46 */ /* 0x000fe2000f8001ff */
[----:B------:R-:W-:Y:S01]  /*09e0*/  ULOP3.LUT UR5, UR5, 0x7fffff80, URZ, 0xc0, !UPT ;  /* 0x7fffff8005057892 */ /* 0x000fe2000f8ec0ff */
[----:B------:R-:W-:Y:S01]  /*09f0*/  MOV R7, UR7 ;  /* 0x0000000700077c02 */ /* 0x000fe20008000f00 */
[----:B------:R-:W2:Y:S01]  /*0a00*/  LDCU.U8 UR14, c[0x0][0x410] ;  /* 0x00008200ff0e77ac */ /* 0x000ea20008000000 */
[----:B------:R-:W-:-:S03]  /*0a10*/  VIMNMX R3, PT, PT, R3, 0x20, PT ;  /* 0x0000002003037848 */ /* 0x000fc60003fe0100 */
[----:B------:R-:W-:Y:S01]  /*0a20*/  IMAD R4, R4, -0x20, R7 ;  /* 0xffffffe004047824 */ /* 0x000fe200078e0207 */
[----:B------:R-:W-:Y:S01]  /*0a30*/  LEA R3, R3, UR5, 0x2 ;  /* 0x0000000503037c11 */ /* 0x000fe2000f8e10ff */
[----:B0-----:R-:W-:Y:S01]  /*0a40*/  UISETP.NE.U32.AND UP0, UPT, UR10, URZ, UPT ;  /* 0x000000ff0a00728c */ /* 0x001fe2000bf05070 */
[----:B------:R-:W0:Y:S02]  /*0a50*/  LDCU UR15, c[0x0][0x400] ;  /* 0x00008000ff0f77ac */ /* 0x000e240008000800 */
[----:B------:R-:W-:Y:S02]  /*0a60*/  I2FP.F32.U32 R3, R3 ;  /* 0x0000000300037245 */ /* 0x000fe40000201000 */
[----:B------:R-:W-:Y:S01]  /*0a70*/  VIMNMX R4, PT, PT, RZ, R4, !PT ;  /* 0x00000004ff047248 */ /* 0x000fe20007fe0100 */
[----:B------:R-:W3:Y:S03]  /*0a80*/  LDCU.64 UR12, c[0x0][0x3a0] ;  /* 0x00007400ff0c77ac */ /* 0x000ee60008000a00 */
[----:B------:R-:W4:Y:S01]  /*0a90*/  MUFU.RCP R3, R3 ;  /* 0x0000000300037308 */ /* 0x000f220000001000 */
[----:B------:R-:W-:Y:S01]  /*0aa0*/  VIMNMX R4, PT, PT, R4, 0x20, PT ;  /* 0x0000002004047848 */ /* 0x000fe20003fe0100 */
[----:B------:R-:W0:Y:S03]  /*0ab0*/  LDCU.64 UR16, c[0x0][0x380] ;  /* 0x00007000ff1077ac */ /* 0x000e260008000a00 */
[----:B------:R-:W-:Y:S01]  /*0ac0*/  LEA R4, R4, UR5, 0x2 ;  /* 0x0000000504047c11 */ /* 0x000fe2000f8e10ff */
[----:B------:R-:W-:-:S02]  /*0ad0*/  UISETP.NE.AND.EX UP0, UPT, UR11, URZ, UPT, UP0 ;  /* 0x000000ff0b00728c */ /* 0x000fc4000bf05300 */
[----:B-12---:R-:W-:-:S11]  /*0ae0*/  UPLOP3.LUT UP1, UPT, UPT, UPT, UPT, 0x40, 0x4 ;  /* 0x000000000004789c */ /* 0x006fd60003f2e870 */
.L_x_18698:
[----:B-1----:R-:W1:Y:S01]  /*0af0*/  @UP0 LDCU.64 UR4, c[0x0][0x3e0] ;  /* 0x00007c00ff0407ac */ /* 0x002e620008000a00 */
[----:B------:R-:W-:Y:S01]  /*0b00*/  PLOP3.LUT P0, PT, PT, PT, UP0, 0x80, 0x8 ;  /* 0x000000000008781c */ /* 0x000fe20003f0f008 */
[----:B-1----:R-:W-:-:S06]  /*0b10*/  @UP0 UIMAD.WIDE UR4, UR6, 0x4, UR4 ;  /* 0x00000004060408a5 */ /* 0x002fcc000f8e0204 */
[----:B0-----:R-:W-:Y:S02]  /*0b20*/  MOV R7, UR5 ;  /* 0x0000000500077c02 */ /* 0x001fe40008000f00 */
[----:B------:R-:W-:-:S05]  /*0b30*/  MOV R6, UR4 ;  /* 0x0000000400067c02 */ /* 0x000fca0008000f00 */
[----:B--2---:R1:W2:Y:S01]  /*0b40*/  @P0 LDG.E R7, desc[UR8][R6.64] ;  /* 0x0000000806070981 */ /* 0x0042a2000c1e1900 */
[----:B------:R-:W-:Y:S01]  /*0b50*/  UIMAD UR4, UR6, UR18, URZ ;  /* 0x00000012060472a4 */ /* 0x000fe2000f8e02ff */
[----:B------:R-:W-:Y:S01]  /*0b60*/  PLOP3.LUT P5, PT, PT, PT, UP0, 0x80, 0x8 ;  /* 0x000000000008781c */ /* 0x000fe20003faf008 */
[----:B------:R-:W-:Y:S01]  /*0b70*/  BSSY.RECONVERGENT B0, `(.L_x_18670) ;  /* 0x0000028000007945 */ /* 0x000fe20003800200 */
[C---:B------:R-:W-:Y:S01]  /*0b80*/  ISETP.GE.U32.AND P0, PT, R2.reuse, 0x100, PT ;  /* 0x000001000200780c */ /* 0x040fe20003f06070 */
[----:B------:R-:W-:Y:S01]  /*0b90*/  USHF.R.S32.HI UR5, URZ, 0x1f, UR4 ;  /* 0x0000001fff057899 */ /* 0x000fe20008011404 */
[C---:B------:R-:W-:Y:S02]  /*0ba0*/  ISETP.GE.U32.AND P6, PT, R2.reuse, 0x200, PT ;  /* 0x000002000200780c */ /* 0x040fe40003fc6070 */
[----:B------:R-:W-:Y:S01]  /*0bb0*/  ISETP.GE.U32.AND P1, PT, R2, 0x300, PT ;  /* 0x000003000200780c */ /* 0x000fe20003f26070 */
[----:B------:R-:W-:Y:S01]  /*0bc0*/  ULEA.HI UR5, UR5, UR4, URZ, 0x2 ;  /* 0x0000000405057291 */ /* 0x000fe2000f8f10ff */
[----:B-1----:R-:W-:-:S02]  /*0bd0*/  P2R R6, PR, RZ, 0x40 ;  /* 0x00000040ff067803 */ /* 0x002fc40000000000 */
[----:B------:R-:W-:Y:S01]  /*0be0*/  UMOV UR4, 0x3f800000 ;  /* 0x3f80000000047882 */ /* 0x000fe20000000000 */
[C---:B------:R-:W-:Y:S02]  /*0bf0*/  ISETP.GE.U32.AND P2, PT, R2.reuse, 0x400, PT ;  /* 0x000004000200780c */ /* 0x040fe40003f46070 */
[----:B---34-:R-:W-:Y:S02]  /*0c00*/  MOV R108, UR5 ;  /* 0x00000005006c7c02 */ /* 0x018fe40008000f00 */
[----:B------:R-:W-:Y:S02]  /*0c10*/  ISETP.GE.U32.AND P3, PT, R2, 0x500, PT ;  /* 0x000005000200780c */ /* 0x000fe40003f66070 */
[----:B------:R-:W-:Y:S02]  /*0c20*/  LEA.HI.SX32 R6, R108, R5, 0x1e ;  /* 0x000000056c067211 */ /* 0x000fe400078ff2ff */
[----:B------:R-:W-:Y:S02]  /*0c30*/  ISETP.GE.U32.AND P4, PT, R2, 0x600, PT ;  /* 0x000006000200780c */ /* 0x000fe40003f86070 */
[----:B--2---:R-:W-:-:S02]  /*0c40*/  @P5 R2UR UR4, R7 ;  /* 0x00000000070452ca */ /* 0x004fc400000e0000 */
[----:B------:R-:W-:Y:S01]  /*0c50*/  MOV R7, R6 ;  /* 0x0000000600077202 */ /* 0x000fe20000000f00 */
[----:B------:R-:W-:-:S12]  /*0c60*/  @!P0 BRA `(.L_x_18671) ;  /* 0x0000000000608947 */ /* 0x000fd80003800000 */
[----:B---3--:R-:W-:Y:S01]  /*0c70*/  ISETP.NE.U32.AND P5, PT, RZ, UR12, PT ;  /* 0x0000000cff007c0c */ /* 0x008fe2000bfa5070 */
[----:B------:R-:W1:Y:S03]  /*0c80*/  LDC.64 R110, c[0x0][0x390] ;  /* 0x0000e400ff6e7b82 */ /* 0x000e660000000a00 */
[----:B------:R-:W-:-:S05]  /*0c90*/  ISETP.NE.AND.EX P5, PT, RZ, UR13, PT, P5 ;  /* 0x0000000dff007c0c */ /* 0x000fca000bfa5350 */
[----:B------:R-:W2:Y:S08]  /*0ca0*/  LDC.64 R108, c[0x0][0x3a8] ;  /* 0x0000ea00ff6c7b82 */ /* 0x000eb00000000a00 */
[----:B------:R-:W3:Y:S01]  /*0cb0*/  @P5 LDC.64 R112, c[0x0][0x3a0] ;  /* 0x0000e800ff705b82 */ /* 0x000ee20000000a00 */
[----:B-1----:R-:W-:-:S05]  /*0cc0*/  IMAD.WIDE.U32 R110, R6, 0x10, R110 ;  /* 0x00000010066e7825 */ /* 0x002fca00078e006e */
[----:B------:R-:W4:Y:S01]  /*0cd0*/  LDG.E.128 R84, desc[UR8][R110.64] ;  /* 0x000000086e547981 */ /* 0x000f22000c1e1d00 */
[----:B---3--:R-:W-:-:S05]  /*0ce0*/  @P5 IMAD.WIDE.U32 R112, R6, 0x10, R112 ;  /* 0x0000001006705825 */ /* 0x008fca00078e0070 */
[----:B------:R-:W3:Y:S01]  /*0cf0*/  @P5 LDG.E.128 R80, desc[UR8][R112.64] ;  /* 0x0000000870505981 */ /* 0x000ee2000c1e1d00 */
[----:B--2---:R-:W-:-:S04]  /*0d00*/  IMAD.WIDE.U32 R108, R6, 0x10, R108 ;  /* 0x00000010066c7825 */ /* 0x004fc800078e006c */
[----:B----4-:R-:W-:Y:S01]  /*0d10*/  FMUL.FTZ R7, R84, UR4 ;  /* 0x0000000454077c20 */ /* 0x010fe20008410000 */
[----:B------:R-:W-:Y:S01]  /*0d20*/  FMUL.FTZ R114, R85, UR4 ;  /* 0x0000000455727c20 */ /* 0x000fe20008410000 */
[----:B------:R-:W-:Y:S01]  /*0d30*/  FMUL.FTZ R115, R86, UR4 ;  /* 0x0000000456737c20 */ /* 0x000fe20008410000 */
[----:B------:R-:W-:Y:S01]  /*0d40*/  FMUL.FTZ R116, R87, UR4 ;  /* 0x0000000457747c20 */ /* 0x000fe20008410000 */
[----:B---3-5:R-:W-:Y:S01]  /*0d50*/  @P5 FFMA.FTZ R84, R7, R16, R80 ;  /* 0x0000001007545223 */ /* 0x028fe20000010050 */
[----:B------:R-:W-:Y:S01]  /*0d60*/  @P5 FFMA.FTZ R85, R114, R17, R81 ;  /* 0x0000001172555223 */ /* 0x000fe20000010051 */
[----:B------:R-:W-:Y:S01]  /*0d70*/  @P5 FFMA.FTZ R86, R115, R18, R82 ;  /* 0x0000001273565223 */ /* 0x000fe20000010052 */
[----:B------:R-:W-:Y:S01]  /*0d80*/  @P5 FFMA.FTZ R87, R116, R19, R83 ;  /* 0x0000001374575223 */ /* 0x000fe20000010053 */
[----:B------:R-:W-:Y:S01]  /*0d90*/  @!P5 FMUL.FTZ R84, R7, R16 ;  /* 0x000000100754d220 */ /* 0x000fe20000410000 */
[----:B------:R-:W-:Y:S01]  /*0da0*/  @!P5 FMUL.FTZ R85, R114, R17 ;  /* 0x000000117255d220 */ /* 0x000fe20000410000 */
[----:B------:R-:W-:Y:S01]  /*0db0*/  @!P5 FMUL.FTZ R86, R115, R18 ;  /* 0x000000127356d220 */ /* 0x000fe20000410000 */
[----:B------:R-:W-:-:S05]  /*0dc0*/  @!P5 FMUL.FTZ R87, R116, R19 ;  /* 0x000000137457d220 */ /* 0x000fca0000410000 */
[----:B------:R1:W-:Y:S01]  /*0dd0*/  STG.E.128 desc[UR8][R108.64], R84 ;  /* 0x000000546c007986 */ /* 0x0003e2000c101d08 */
[----:B------:R-:W-:-:S07]  /*0de0*/  IADD3 R7, PT, PT, R6, 0x100, RZ ;  /* 0x0000010006077810 */ /* 0x000fce0007ffe0ff */
.L_x_18671:
[----:B0--3--:R-:W-:Y:S05]  /*0df0*/  BSYNC.RECONVERGENT B0 ;  /* 0x0000000000007941 */ /* 0x009fea0003800200 */
.L_x_18670:
[----:B------:R-:W-:Y:S04]  /*0e00*/  BSSY.RECONVERGENT B0, `(.L_x_18672) ;  /* 0x000001a000007945 */ /* 0x000fe80003800200 */
[----:B------:R-:W-:Y:S05]  /*0e10*/  @!P6 BRA `(.L_x_18673) ;  /* 0x000000000060e947 */ /* 0x000fea0003800000 */
[----:B------:R-:W-:Y:S01]  /*0e20*/  ISETP.NE.U32.AND P5, PT, RZ, UR12, PT ;  /* 0x0000000cff007c0c */ /* 0x000fe2000bfa5070 */
[----:B------:R-:W0:Y:S03]  /*0e30*/  LDC.64 R110, c[0x0][0x390] ;  /* 0x0000e400ff6e7b82 */ /* 0x000e260000000a00 */
[----:B------:R-:W-:-:S05]  /*0e40*/  ISETP.NE.AND.EX P5, PT, RZ, UR13, PT, P5 ;  /* 0x0000000dff007c0c */ /* 0x000fca000bfa5350 */
[----:B-1----:R-:W1:Y:S08]  /*0e50*/  LDC.64 R108, c[0x0][0x3a8] ;  /* 0x0000ea00ff6c7b82 */ /* 0x002e700000000a00 */
[----:B------:R-:W2:Y:S01]  /*0e60*/  @P5 LDC.64 R112, c[0x0][0x3a0] ;  /* 0x0000e800ff705b82 */ /* 0x000ea20000000a00 */
[----:B0-----:R-:W-:-:S05]  /*0e70*/  IMAD.WIDE.U32 R110, R7, 0x10, R110 ;  /* 0x00000010076e7825 */ /* 0x001fca00078e006e */
[----:B------:R-:W3:Y:S01]  /*0e80*/  LDG.E.128 R88, desc[UR8][R110.64] ;  /* 0x000000086e587981 */ /* 0x000ee2000c1e1d00 */
[----:B--2---:R-:W-:-:S05]  /*0e90*/  @P5 IMAD.WIDE.U32 R112, R7, 0x10, R112 ;  /* 0x0000001007705825 */ /* 0x004fca00078e0070 */
[----:B------:R-:W2:Y:S01]  /*0ea0*/  @P5 LDG.E.128 R80, desc[UR8][R112.64] ;  /* 0x0000000870505981 */ /* 0x000ea2000c1e1d00 */
[C---:B-1----:R-:W-:Y:S01]  /*0eb0*/  IMAD.WIDE.U32 R108, R7.reuse, 0x10, R108 ;  /* 0x00000010076c7825 */ /* 0x042fe200078e006c */
[----:B------:R-:W-:-:S03]  /*0ec0*/  IADD3 R7, PT, PT, R7, 0x100, RZ ;  /* 0x0000010007077810 */ /* 0x000fc60007ffe0ff */
[----:B---3--:R-:W-:Y:S01]  /*0ed0*/  FMUL.FTZ R115, R88, UR4 ;  /* 0x0000000458737c20 */ /* 0x008fe20008410000 */
[----:B------:R-:W-:Y:S01]  /*0ee0*/  FMUL.FTZ R114, R89, UR4 ;  /* 0x0000000459727c20 */ /* 0x000fe20008410000 */
[----:B------:R-:W-:Y:S01]  /*0ef0*/  FMUL.FTZ R117, R90, UR4 ;  /* 0x000000045a757c20 */ /* 0x000fe20008410000 */
[----:B------:R-:W-:Y:S01]  /*0f00*/  FMUL.FTZ R116, R91, UR4 ;  /* 0x000000045b747c20 */ /* 0x000fe20008410000 */
[----:B--2--5:R-:W-:Y:S01]  /*0f10*/  @P5 FFMA.FTZ R88, R115, R28, R80 ;  /* 0x0000001c73585223 */ /* 0x024fe20000010050 */
[----:B------:R-:W-:Y:S01]  /*0f20*/  @P5 FFMA.FTZ R89, R114, R29, R81 ;  /* 0x0000001d72595223 */ /* 0x000fe20000010051 */
[----:B------:R-:W-:Y:S01]  /*0f30*/  @P5 FFMA.FTZ R90, R117, R30, R82 ;  /* 0x0000001e755a5223 */ /* 0x000fe20000010052 */
[----:B------:R-:W-:Y:S01]  /*0f40*/  @P5 FFMA.FTZ R91, R116, R31, R83 ;  /* 0x0000001f745b5223 */ /* 0x000fe20000010053 */
[----:B------:R-:W-:Y:S01]  /*0f50*/  @!P5 FMUL.FTZ R88, R115, R28 ;  /* 0x0000001c7358d220 */ /* 0x000fe20000410000 */
[----:B------:R-:W-:Y:S01]  /*0f60*/  @!P5 FMUL.FTZ R89, R114, R29 ;  /* 0x0000001d7259d220 */ /* 0x000fe20000410000 */
[----:B------:R-:W-:Y:S01]  /*0f70*/  @!P5 FMUL.FTZ R90, R117, R30 ;  /* 0x0000001e755ad220 */ /* 0x000fe20000410000 */
[----:B------:R-:W-:-:S05]  /*0f80*/  @!P5 FMUL.FTZ R91, R116, R31 ;  /* 0x0000001f745bd220 */ /* 0x000fca0000410000 */
[----:B------:R0:W-:Y:S02]  /*0f90*/  STG.E.128 desc[UR8][R108.64], R88 ;  /* 0x000000586c007986 */ /* 0x0001e4000c101d08 */
.L_x_18673:
[----:B------:R-:W-:Y:S05]  /*0fa0*/  BSYNC.RECONVERGENT B0 ;  /* 0x0000000000007941 */ /* 0x000fea0003800200 */
.L_x_18672:
[----:B------:R-:W-:Y:S04]  /*0fb0*/  BSSY.RECONVERGENT B0, `(.L_x_18674) ;  /* 0x000001a000007945 */ /* 0x000fe80003800200 */
[----:B------:R-:W-:Y:S05]  /*0fc0*/  @!P1 BRA `(.L_x_18675) ;  /* 0x0000000000609947 */ /* 0x000fea0003800000 */
[----:B------:R-:W-:Y:S01]  /*0fd0*/  ISETP.NE.U32.AND P5, PT, RZ, UR12, PT ;  /* 0x0000000cff007c0c */ /* 0x000fe2000bfa5070 */
[----:B------:R-:W2:Y:S03]  /*0fe0*/  LDC.64 R92, c[0x0][0x390] ;  /* 0x0000e400ff5c7b82 */ /* 0x000ea60000000a00 */
[----:B------:R-:W-:-:S05]  /*0ff0*/  ISETP.NE.AND.EX P5, PT, RZ, UR13, PT, P5 ;  /* 0x0000000dff007c0c */ /* 0x000fca000bfa5350 */
[----:B01----:R-:W0:Y:S08]  /*1000*/  LDC.64 R108, c[0x0][0x3a8] ;  /* 0x0000ea00ff6c7b82 */ /* 0x003e300000000a00 */
[----:B------:R-:W1:Y:S01]  /*1010*/  @P5 LDC.64 R110, c[0x0][0x3a0] ;  /* 0x0000e800ff6e5b82 */ /* 0x000e620000000a00 */
[----:B--2---:R-:W-:-:S05]  /*1020*/  IMAD.WIDE.U32 R112, R7, 0x10, R92 ;  /* 0x0000001007707825 */ /* 0x004fca00078e005c */
[----:B------:R-:W2:Y:S01]  /*1030*/  LDG.E.128 R92, desc[UR8][R112.64] ;  /* 0x00000008705c7981 */ /* 0x000ea2000c1e1d00 */
[----:B-1----:R-:W-:-:S05]  /*1040*/  @P5 IMAD.WIDE.U32 R110, R7, 0x10, R110 ;  /* 0x00000010076e5825 */ /* 0x002fca00078e006e */
[----:B------:R-:W3:Y:S01]  /*1050*/  @P5 LDG.E.128 R80, desc[UR8][R110.64] ;  /* 0x000000086e505981 */ /* 0x000ee2000c1e1d00 */
[C---:B0-----:R-:W-:Y:S01]  /*1060*/  IMAD.WIDE.U32 R108, R7.reuse, 0x10, R108 ;  /* 0x00000010076c7825 */ /* 0x041fe200078e006c */
[----:B------:R-:W-:-:S03]  /*1070*/  IADD3 R7, PT, PT, R7, 0x100, RZ ;  /* 0x0000010007077810 */ /* 0x000fc60007ffe0ff */
[----:B--2---:R-:W-:Y:S01]  /*1080*/  FMUL.FTZ R115, R92, UR4 ;  /* 0x000000045c737c20 */ /* 0x004fe20008410000 */
        /* <DEDUP_REMOVED lines=12> */
.L_x_18675:
[----:B------:R-:W-:Y:S05]  /*1150*/  BSYNC.RECONVERGENT B0 ;  /* 0x0000000000007941 */ /* 0x000fea0003800200 */
.L_x_18674:
[----:B------:R-:W-:Y:S04]  /*1160*/  BSSY.RECONVERGENT B0, `(.L_x_18676) ;  /* 0x000001a000007945 */ /* 0x000fe80003800200 */
[----:B------:R-:W-:Y:S05]  /*1170*/  @!P2 BRA `(.L_x_18677) ;  /* 0x000000000060a947 */ /* 0x000fea0003800000 */
[----:B------:R-:W-:Y:S01]  /*1180*/  ISETP.NE.U32.AND P5, PT, RZ, UR12, PT ;  /* 0x0000000cff007c0c */ /* 0x000fe2000bfa5070 */
[----:B------:R-:W3:Y:S03]  /*1190*/  LDC.64 R96, c[0x0][0x390] ;  /* 0x0000e400ff607b82 */ /* 0x000ee60000000a00 */
[----:B------:R-:W-:-:S05]  /*11a0*/  ISETP.NE.AND.EX P5, PT, RZ, UR13, PT, P5 ;  /* 0x0000000dff007c0c */ /* 0x000fca000bfa5350 */
[----:B012---:R-:W0:Y:S08]  /*11b0*/  LDC.64 R108, c[0x0][0x3a8] ;  /* 0x0000ea00ff6c7b82 */ /* 0x007e300000000a00 */
[----:B------:R-:W1:Y:S01]  /*11c0*/  @P5 LDC.64 R110, c[0x0][0x3a0] ;  /* 0x0000e800ff6e5b82 */ /* 0x000e620000000a00 */
[----:B---3--:R-:W-:-:S05]  /*11d0*/  IMAD.WIDE.U32 R112, R7, 0x10, R96 ;  /* 0x0000001007707825 */ /* 0x008fca00078e0060 */
        /* <DEDUP_REMOVED lines=18> */
.L_x_18677:
[----:B------:R-:W-:Y:S05]  /*1300*/  BSYNC.RECONVERGENT B0 ;  /* 0x0000000000007941 */ /* 0x000fea0003800200 */
.L_x_18676:
[----:B------:R-:W-:Y:S04]  /*1310*/  BSSY.RECONVERGENT B0, `(.L_x_18678) ;  /* 0x000001a000007945 */ /* 0x000fe80003800200 */
[----:B------:R-:W-:Y:S05]  /*1320*/  @!P3 BRA `(.L_x_18679) ;  /* 0x000000000060b947 */ /* 0x000fea0003800000 */
[----:B------:R-:W-:Y:S01]  /*1330*/  ISETP.NE.U32.AND P5, PT, RZ, UR12, PT ;  /* 0x0000000cff007c0c */ /* 0x000fe2000bfa5070 */
[----:B------:R-:W4:Y:S03]  /*1340*/  LDC.64 R100, c[0x0][0x390] ;  /* 0x0000e400ff647b82 */ /* 0x000f260000000a00 */
[----:B------:R-:W-:-:S05]  /*1350*/  ISETP.NE.AND.EX P5, PT, RZ, UR13, PT, P5 ;  /* 0x0000000dff007c0c */ /* 0x000fca000bfa5350 */
[----:B0123--:R-:W0:Y:S08]  /*1360*/  LDC.64 R108, c[0x0][0x3a8] ;  /* 0x0000ea00ff6c7b82 */ /* 0x00fe300000000a00 */
[----:B------:R-:W1:Y:S01]  /*1370*/  @P5 LDC.64 R110, c[0x0][0x3a0] ;  /* 0x0000e800ff6e5b82 */ /* 0x000e620000000a00 */
[----:B----4-:R-:W-:-:S05]  /*1380*/  IMAD.WIDE.U32 R112, R7, 0x10, R100 ;  /* 0x0000001007707825 */ /* 0x010fca00078e0064 */
        /* <DEDUP_REMOVED lines=18> */
.L_x_18679:
[----:B------:R-:W-:Y:S05]  /*14b0*/  BSYNC.RECONVERGENT B0 ;  /* 0x0000000000007941 */ /* 0x000fea0003800200 */
.L_x_18678:
[----:B------:R-:W-:Y:S04]  /*14c0*/  BSSY.RECONVERGENT B0, `(.L_x_18680) ;  /* 0x0000019000007945 */ /* 0x000fe80003800200 */
[----:B------:R-:W-:Y:S05]  /*14d0*/  @!P4 BRA `(.L_x_18681) ;  /* 0x00000000005cc947 */ /* 0x000fea0003800000 */
[----:B------:R-:W-:Y:S01]  /*14e0*/  ISETP.NE.U32.AND P5, PT, RZ, UR12, PT ;  /* 0x0000000cff007c0c */ /* 0x000fe2000bfa5070 */
[----:B------:R-:W4:Y:S03]  /*14f0*/  LDC.64 R106, c[0x0][0x390] ;  /* 0x0000e400ff6a7b82 */ /* 0x000f260000000a00 */
[----:B------:R-:W-:-:S05]  /*1500*/  ISETP.NE.AND.EX P5, PT, RZ, UR13, PT, P5 ;  /* 0x0000000dff007c0c */ /* 0x000fca000bfa5350 */
[----:B------:R-:W4:Y:S08]  /*1510*/  LDC.64 R110, c[0x0][0x3a8] ;  /* 0x0000ea00ff6e7b82 */ /* 0x000f300000000a00 */
[----:B0123--:R-:W0:Y:S01]  /*1520*/  @P5 LDC.64 R108, c[0x0][0x3a0] ;  /* 0x0000e800ff6c5b82 */ /* 0x00fe220000000a00 */
[----:B----4-:R-:W-:-:S06]  /*1530*/  IMAD.WIDE.U32 R106, R7, 0x10, R106 ;  /* 0x00000010076a7825 */ /* 0x010fcc00078e006a */
[----:B------:R-:W2:Y:S01]  /*1540*/  LDG.E.128 R104, desc[UR8][R106.64] ;  /* 0x000000086a687981 */ /* 0x000ea2000c1e1d00 */
[----:B0-----:R-:W-:-:S05]  /*1550*/  @P5 IMAD.WIDE.U32 R108, R7, 0x10, R108 ;  /* 0x00000010076c5825 */ /* 0x001fca00078e006c */
[----:B------:R-:W3:Y:S01]  /*1560*/  @P5 LDG.E.128 R80, desc[UR8][R108.64] ;  /* 0x000000086c505981 */ /* 0x000ee2000c1e1d00 */
[----:B------:R-:W-:-:S04]  /*1570*/  IMAD.WIDE.U32 R110, R7, 0x10, R110 ;  /* 0x00000010076e7825 */ /* 0x000fc800078e006e */
        /* <DEDUP_REMOVED lines=13> */
.L_x_18681:
[----:B------:R-:W-:Y:S05]  /*1650*/  BSYNC.RECONVERGENT B0 ;  /* 0x0000000000007941 */ /* 0x000fea0003800200 */
.L_x_18680:
[----:B0123--:R-:W-:Y:S01]  /*1660*/  FADD.FTZ R108, RZ, R84 ;  /* 0x00000054ff6c7221 */ /* 0x00ffe20000010000 */
        /* <DEDUP_REMOVED lines=52> */
[----:B------:R-:W-:-:S04]  /*19b0*/  FFMA.FTZ R7, R116, R116, R7 ;  /* 0x0000007474077223 */ /* 0x000fc80000010007 */
        /* <DEDUP_REMOVED lines=28> */
[----:B------:R-:W-:Y:S01]  /*1b80*/  ISETP.GT.U32.AND P5, PT, R2, 0x4ff, PT ;  /* 0x000004ff0200780c */ /* 0x000fe20003fa4070 */
[----:B------:R-:W-:Y:S02]  /*1b90*/  FADD.FTZ R109, R101, -R108 ;  /* 0x8000006c656d7221 */ /* 0x000fe40000010000 */
        /* <DEDUP_REMOVED lines=12> */
[----:B------:R-:W-:-:S04]  /*1c60*/  FFMA.FTZ R110, R111, R111, R110 ;  /* 0x0000006f6f6e7223 */ /* 0x000fc8000001006e */
        /* <DEDUP_REMOVED lines=21> */
.L_x_18683:
[----:B------:R-:W-:Y:S05]  /*1dc0*/  BSYNC.RECONVERGENT B0 ;  /* 0x0000000000007941 */ /* 0x000fea0003800200 */
.L_x_18682:
        /* <DEDUP_REMOVED lines=12> */
.L_x_18685:
[----:B------:R-:W-:Y:S05]  /*1e90*/  BSYNC.RECONVERGENT B0 ;  /* 0x0000000000007941 */ /* 0x000fea0003800200 */
.L_x_18684:
[----:B------:R-:W0:Y:S01]  /*1ea0*/  SHFL.DOWN PT, R115, R114, 0x4, 0x1f ;  /* 0x08801f0072737f89 */ /* 0x000e2200000e0000 */
[----:B------:R-:W-:Y:S01]  /*1eb0*/  ISETP.NE.AND P5, PT, RZ, UR14, PT ;  /* 0x0000000eff007c0c */ /* 0x000fe2000bfa5270 */
[----:B------:R-:W-:Y:S02]  /*1ec0*/  BSSY.RECONVERGENT B0, `(.L_x_18686) ;  /* 0x0000055000007945 */ /* 0x000fe40003800200 */
[----:B-1----:R-:W-:Y:S04]  /*1ed0*/  SHFL.DOWN PT, R117, R108, 0x4, 0x1f ;  /* 0x08801f006c757f89 */ /* 0x002fe800000e0000 */
[----:B------:R-:W1:Y:S01]  /*1ee0*/  SHFL.DOWN PT, R112, R109, 0x4, 0x1f ;  /* 0x08801f006d707f89 */ /* 0x000e6200000e0000 */
[CC--:B0-----:R-:W-:Y:S02]  /*1ef0*/  IADD3 R7, PT, PT, R115.reuse, R114.reuse, RZ ;  /* 0x0000007273077210 */ /* 0x0c1fe40007ffe0ff */
[----:B------:R-:W-:-:S02]  /*1f00*/  IADD3 R113, PT, PT, R115, R114, RZ ;  /* 0x0000007273717210 */ /* 0x000fc40007ffe0ff */
[----:B------:R-:W-:Y:S02]  /*1f10*/  I2FP.F32.S32 R7, R7 ;  /* 0x0000000700077245 */ /* 0x000fe40000201400 */
[----:B------:R-:W-:Y:S01]  /*1f20*/  I2FP.F32.S32 R116, R115 ;  /* 0x0000007300747245 */ /* 0x000fe20000201400 */
[----:B------:R-:W0:Y:S01]  /*1f30*/  SHFL.DOWN PT, R110, R113, 0x2, 0x1f ;  /* 0x08401f00716e7f89 */ /* 0x000e2200000e0000 */
[----:B------:R-:W2:Y:S01]  /*1f40*/  MUFU.RCP R111, R7 ;  /* 0x00000007006f7308 */ /* 0x000ea20000001000 */
[----:B------:R-:W-:Y:S01]  /*1f50*/  I2FP.F32.S32 R115, R114 ;  /* 0x0000007200737245 */ /* 0x000fe20000201400 */
[----:B-1----:R-:W-:Y:S01]  /*1f60*/  FADD.FTZ R112, R112, R109 ;  /* 0x0000006d70707221 */ /* 0x002fe20000010000 */
[C---:B------:R-:W-:Y:S01]  /*1f70*/  FMUL.FTZ R118, R117.reuse, R116 ;  /* 0x0000007475767220 */ /* 0x040fe20000410000 */
[----:B------:R-:W-:-:S03]  /*1f80*/  FADD.FTZ R117, -R117, R108 ;  /* 0x0000006c75757221 */ /* 0x000fc60000010100 */
[----:B------:R-:W-:Y:S01]  /*1f90*/  FFMA.FTZ R108, R115, R108, R118 ;  /* 0x0000006c736c7223 */ /* 0x000fe20000010076 */
[----:B------:R-:W-:-:S04]  /*1fa0*/  FMUL.FTZ R117, R117, R117 ;  /* 0x0000007575757220 */ /* 0x000fc80000410000 */
[----:B------:R-:W-:-:S04]  /*1fb0*/  FMUL.FTZ R117, R117, R115 ;  /* 0x0000007375757220 */ /* 0x000fc80000410000 */
[----:B------:R-:W-:Y:S01]  /*1fc0*/  FMUL.FTZ R116, R117, R116 ;  /* 0x0000007475747220 */ /* 0x000fe20000410000 */
[----:B--2---:R-:W-:-:S05]  /*1fd0*/  FMUL.FTZ R108, R111, R108 ;  /* 0x0000006c6f6c7220 */ /* 0x004fca0000410000 */
[----:B------:R-:W1:Y:S01]  /*1fe0*/  SHFL.DOWN PT, R115, R108, 0x2, 0x1f ;  /* 0x08401f006c737f89 */ /* 0x000e6200000e0000 */
[----:B0-----:R-:W-:Y:S01]  /*1ff0*/  IADD3 R117, PT, PT, R113, R110, RZ ;  /* 0x0000006e71757210 */ /* 0x001fe20007ffe0ff */
[----:B------:R-:W-:Y:S01]  /*2000*/  FFMA.FTZ R113, R111, R116, R112 ;  /* 0x000000746f717223 */ /* 0x000fe20000010070 */
[----:B------:R-:W-:Y:S02]  /*2010*/  I2FP.F32.S32 R116, R110 ;  /* 0x0000006e00747245 */ /* 0x000fe40000201400 */
[----:B------:R-:W-:Y:S01]  /*2020*/  I2FP.F32.S32 R109, R117 ;  /* 0x00000075006d7245 */ /* 0x000fe20000201400 */
[----:B------:R-:W0:Y:S03]  /*2030*/  SHFL.DOWN PT, R112, R117, 0x1, 0x1f ;  /* 0x08201f0075707f89 */ /* 0x000e2600000e0000 */
[----:B------:R-:W2:Y:S01]  /*2040*/  MUFU.RCP R111, R109 ;  /* 0x0000006d006f7308 */ /* 0x000ea20000001000 */
[----:B------:R-:W3:Y:S01]  /*2050*/  SHFL.DOWN PT, R114, R113, 0x2, 0x1f ;  /* 0x08401f0071727f89 */ /* 0x000ee200000e0000 */
[----:B-1----:R-:W-:-:S04]  /*2060*/  FMUL.FTZ R110, R115, R116 ;  /* 0x00000074736e7220 */ /* 0x002fc80000410000 */
[----:B------:R-:W-:Y:S01]  /*2070*/  FFMA.FTZ R110, R7, R108, R110 ;  /* 0x0000006c076e7223 */ /* 0x000fe2000001006e */
[----:B------:R-:W-:Y:S01]  /*2080*/  FADD.FTZ R108, R108, -R115 ;  /* 0x800000736c6c7221 */ /* 0x000fe20000010000 */
[----:B0-----:R-:W-:Y:S02]  /*2090*/  IADD3 R118, PT, PT, R117, R112, RZ ;  /* 0x0000007075767210 */ /* 0x001fe40007ffe0ff */
[----:B--2---:R-:W-:Y:S01]  /*20a0*/  FMUL.FTZ R110, R111, R110 ;  /* 0x0000006e6f6e7220 */ /* 0x004fe20000410000 */
[----:B------:R-:W-:Y:S01]  /*20b0*/  FMUL.FTZ R108, R108, R108 ;  /* 0x0000006c6c6c7220 */ /* 0x000fe20000410000 */
[----:B---3--:R-:W-:Y:S01]  /*20c0*/  FADD.FTZ R114, R113, R114 ;  /* 0x0000007271727221 */ /* 0x008fe20000010000 */
[----:B------:R-:W-:Y:S02]  /*20d0*/  I2FP.F32.S32 R112, R112 ;  /* 0x0000007000707245 */ /* 0x000fe40000201400 */
[----:B------:R-:W0:Y:S01]  /*20e0*/  SHFL.DOWN PT, R115, R110, 0x1, 0x1f ;  /* 0x08201f006e737f89 */ /* 0x000e2200000e0000 */
[----:B------:R-:W-:Y:S01]  /*20f0*/  FMUL.FTZ R108, R7, R108 ;  /* 0x0000006c076c7220 */ /* 0x000fe20000410000 */
[----:B------:R-:W-:-:S03]  /*2100*/  I2FP.F32.S32 R7, R118 ;  /* 0x0000007600077245 */ /* 0x000fc60000201400 */
[----:B------:R-:W-:-:S03]  /*2110*/  FMUL.FTZ R108, R108, R116 ;  /* 0x000000746c6c7220 */ /* 0x000fc60000410000 */
[----:B------:R-:W1:Y:S01]  /*2120*/  MUFU.RCP R7, R7 ;  /* 0x0000000700077308 */ /* 0x000e620000001000 */
[----:B------:R-:W-:-:S05]  /*2130*/  FFMA.FTZ R114, R111, R108, R114 ;  /* 0x0000006c6f727223 */ /* 0x000fca0000010072 */
[----:B------:R-:W2:Y:S01]  /*2140*/  SHFL.DOWN PT, R111, R114, 0x1, 0x1f ;  /* 0x08201f00726f7f89 */ /* 0x000ea200000e0000 */
[----:B0-----:R-:W-:-:S04]  /*2150*/  FMUL.FTZ R108, R115, R112 ;  /* 0x00000070736c7220 */ /* 0x001fc80000410000 */
[----:B------:R-:W-:Y:S01]  /*2160*/  FFMA.FTZ R108, R109, R110, R108 ;  /* 0x0000006e6d6c7223 */ /* 0x000fe2000001006c */
[----:B------:R-:W-:-:S03]  /*2170*/  FADD.FTZ R110, R110, -R115 ;  /* 0x800000736e6e7221 */ /* 0x000fc60000010000 */
[----:B-1----:R-:W-:Y:S01]  /*2180*/  FMUL.FTZ R108, R7, R108 ;  /* 0x0000006c076c7220 */ /* 0x002fe20000410000 */
[----:B------:R-:W-:-:S04]  /*2190*/  FMUL.FTZ R110, R110, R110 ;  /* 0x0000006e6e6e7220 */ /* 0x000fc80000410000 */
[----:B------:R-:W-:Y:S01]  /*21a0*/  FMUL.FTZ R109, R109, R110 ;  /* 0x0000006e6d6d7220 */ /* 0x000fe20000410000 */
[----:B------:R-:W0:Y:S01]  /*21b0*/  SHFL.IDX PT, R108, R108, RZ, 0x1f ;  /* 0x00001fff6c6c7589 */ /* 0x000e2200000e0000 */
[----:B--2---:R-:W-:Y:S02]  /*21c0*/  FADD.FTZ R110, R114, R111 ;  /* 0x0000006f726e7221 */ /* 0x004fe40000010000 */
[----:B------:R-:W-:Y:S02]  /*21d0*/  FMUL.FTZ R109, R109, R112 ;  /* 0x000000706d6d7220 */ /* 0x000fe40000410000 */
[----:B------:R-:W1:Y:S02]  /*21e0*/  LDC R112, c[0x0][0x448] ;  /* 0x00011200ff707b82 */ /* 0x000e640000000800 */
[----:B------:R-:W-:-:S06]  /*21f0*/  FFMA.FTZ R109, R7, R109, R110 ;  /* 0x0000006d076d7223 */ /* 0x000fcc000001006e */
[----:B------:R-:W1:Y:S01]  /*2200*/  SHFL.IDX PT, R109, R109, RZ, 0x1f ;  /* 0x00001fff6d6d7589 */ /* 0x000e6200000e0000 */
[----:B0-----:R-:W-:-:S05]  /*2210*/  FMUL.FTZ R7, R108, R108 ;  /* 0x0000006c6c077220 */ /* 0x001fca0000410000 */
[----:B------:R-:W-:Y:S02]  /*2220*/  FSEL R113, R7, RZ, P5 ;  /* 0x000000ff07717208 */ /* 0x000fe40002800000 */
[----:B------:R-:W-:Y:S02]  /*2230*/  FSEL R7, R108, RZ, !P5 ;  /* 0x000000ff6c077208 */ /* 0x000fe40006800000 */
[----:B------:R-:W-:Y:S01]  /*2240*/  ISETP.NE.AND P5, PT, R0, RZ, PT ;  /* 0x000000ff0000720c */ /* 0x000fe20003fa5270 */
[----:B-1----:R-:W-:Y:S01]  /*2250*/  FFMA.FTZ R112, R109, UR15, R112 ;  /* 0x0000000f6d707c23 */ /* 0x002fe20008010070 */
[----:B------:R-:W-:-:S03]  /*2260*/  MOV R109, UR6 ;  /* 0x00000006006d7c02 */ /* 0x000fc60008000f00 */
[----:B------:R-:W-:Y:S01]  /*2270*/  FADD.FTZ R112, R112, R113 ;  /* 0x0000007170707221 */ /* 0x000fe20000010000 */
[----:B------:R-:W-:-:S07]  /*2280*/  MOV R113, UR6 ;  /* 0x0000000600717c02 */ /* 0x000fce0008000f00 */
        /* <DEDUP_REMOVED lines=18> */
[----:B-----5:R-:W-:Y:S01]  /*23b0*/  FFMA.FTZ R108, R111, R8, R12 ;  /* 0x000000086f6c7223 */ /* 0x020fe2000001000c */
[----:B------:R-:W-:Y:S01]  /*23c0*/  FFMA.FTZ R109, R110, R9, R13 ;  /* 0x000000096e6d7223 */ /* 0x000fe2000001000d */
[----:B------:R-:W-:Y:S01]  /*23d0*/  FFMA.FTZ R110, R113, R10, R14 ;  /* 0x0000000a716e7223 */ /* 0x000fe2000001000e */
[----:B------:R-:W-:Y:S01]  /*23e0*/  FFMA.FTZ R111, R116, R11, R15 ;  /* 0x0000000b746f7223 */ /* 0x000fe2000001000f */
[----:B------:R-:W-:-:S04]  /*23f0*/  IADD3 R6, PT, PT, R6, 0x100, RZ ;  /* 0x0000010006067810 */ /* 0x000fc80007ffe0ff */
[----:B------:R1:W-:Y:S03]  /*2400*/  STG.E.128 desc[UR8][R114.64], R108 ;  /* 0x0000006c72007986 */ /* 0x0003e6000c101d08 */
.L_x_18687:
[----:B------:R-:W-:Y:S05]  /*2410*/  BSYNC.RECONVERGENT B0 ;  /* 0x0000000000007941 */ /* 0x000fea0003800200 */
.L_x_18686:
        /* <DEDUP_REMOVED lines=19> */
.L_x_18689:
[----:B------:R-:W-:Y:S05]  /*2550*/  BSYNC.RECONVERGENT B0 ;  /* 0x0000000000007941 */ /* 0x000fea0003800200 */
.L_x_18688:
        /* <DEDUP_REMOVED lines=18> */
.L_x_18691:
[----:B------:R-:W-:Y:S05]  /*2680*/  BSYNC.RECONVERGENT B0 ;  /* 0x0000000000007941 */ /* 0x000fea0003800200 */
.L_x_18690:
        /* <DEDUP_REMOVED lines=18> */
.L_x_18693:
[----:B------:R-:W-:Y:S05]  /*27b0*/  BSYNC.RECONVERGENT B0 ;  /* 0x0000000000007941 */ /* 0x000fea0003800200 */
.L_x_18692:
        /* <DEDUP_REMOVED lines=18> */
.L_x_18695:
[----:B------:R-:W-:Y:S05]  /*28e0*/  BSYNC.RECONVERGENT B0 ;  /* 0x0000000000007941 */ /* 0x000fea0003800200 */
.L_x_18694:
        /* <DEDUP_REMOVED lines=15> */
[----:B------:R-:W-:-:S05]  /*29e0*/  FFMA.FTZ R111, R112, R71, R75 ;  /* 0x00000047706f7223 */ /* 0x000fca000001004b */
[----:B------:R0:W-:Y:S02]  /*29f0*/  STG.E.128 desc[UR8][R6.64], R108 ;  /* 0x0000006c06007986 */ /* 0x0001e4000c101d08 */
.L_x_18697:
[----:B------:R-:W-:Y:S05]  /*2a00*/  BSYNC.RECONVERGENT B0 ;  /* 0x0000000000007941 */ /* 0x000fea0003800200 */
.L_x_18696:
[----:B------:R-:W-:Y:S02]  /*2a10*/  UIADD3 UR6, UPT, UPT, UR6, UR16, URZ ;  /* 0x0000001006067290 */ /* 0x000fe4000fffe0ff */
[----:B------:R-:W-:Y:S02]  /*2a20*/  UPLOP3.LUT UP1, UPT, UPT, UPT, UP1, 0x40, 0x4 ;  /* 0x000000000004789c */ /* 0x000fe40003f2e810 */
[----:B------:R-:W-:-:S09]  /*2a30*/  UISETP.GE.AND UP2, UPT, UR6, UR17, UPT ;  /* 0x000000110600728c */ /* 0x000fd2000bf46270 */
[----:B------:R-:W-:Y:S05]  /*2a40*/  BRA.U !UP2, `(.L_x_18698) ;  /* 0xffffffe10a287547 */ /* 0x000fea000b83ffff */
[----:B------:R-:W-:Y:S05]  /*2a50*/  EXIT ;  /* 0x000000000000794d */ /* 0x000fea0003800000 */
.L_x_18699:
        /* <DEDUP_REMOVED lines=10> */
.L_x_21051:


//--------------------- .text._ZN10layer_norm13ln_fwd_kernelINS_13Kernel_traitsIfffffjLj6144ELj1ELj1ELj8ELj16ENS_18Kernel_traits_baseILj6144EfffffjLj256EEEEELb0ELb1ELb0ELb1EEEvNS_9FwdParamsE --------------------------
	.section	.text._ZN10layer_norm13ln_fwd_kernelINS_13Kernel_traitsIfffffjLj6144ELj1ELj1ELj8ELj16ENS_18Kernel_traits_baseILj6144EfffffjLj256EEEEELb0ELb1ELb0ELb1EEEvNS_9FwdParamsE,"ax",@progbits
	.align	128
        .global         _ZN10layer_norm13ln_fwd_kernelINS_13Kernel_traitsIfffffjLj6144ELj1ELj1ELj8ELj16ENS_18Kernel_traits_baseILj6144EfffffjLj256EEEEELb0ELb1ELb0ELb1EEEvNS_9FwdParamsE
        .type           _ZN10layer_norm13ln_fwd_kernelINS_13Kernel_traitsIfffffjLj6144ELj1ELj1ELj8ELj16ENS_18Kernel_traits_baseILj6144EfffffjLj256EEEEELb0ELb1ELb0ELb1EEEvNS_9FwdParamsE,@function
        .size           _ZN10layer_norm13ln_fwd_kernelINS_13Kernel_traitsIfffffjLj6144ELj1ELj1ELj8ELj16ENS_18Kernel_traits_baseILj6144EfffffjLj256EEEEELb0ELb1ELb0ELb1EEEvNS_9FwdParamsE,(.L_x_21052 - _ZN10layer_norm13ln_fwd_kernelINS_13Kernel_traitsIfffffjLj6144ELj1ELj1ELj8ELj16ENS_18Kernel_traits_baseILj6144EfffffjLj256EEEEELb0ELb1ELb0ELb1EEEvNS_9FwdParamsE)
        .other          _ZN10layer_norm13ln_fwd_kernelINS_13Kernel_traitsIfffffjLj6144ELj1ELj1ELj8ELj16ENS_18Kernel_traits_baseILj6144EfffffjLj256EEEEELb0ELb1ELb0ELb1EEEvNS_9FwdParamsE,@"STO_CUDA_ENTRY STV_DEFAULT"
_ZN10layer_norm13ln_fwd_kernelINS_13Kernel_traitsIfffffjLj6144ELj1ELj1ELj8ELj16ENS_18Kernel_traits_baseILj6144EfffffjLj256EEEEELb0ELb1ELb0ELb1EEEvNS_9FwdParamsE:
.text._ZN10layer_norm13ln_fwd_kernelINS_13Kernel_traitsIfffffjLj6144ELj1ELj1ELj8ELj16ENS_18Kernel_traits_baseILj6144EfffffjLj256EEEEELb0ELb1ELb0ELb1EEEvNS_9FwdParamsE:
        /* <DEDUP_REMOVED lines=35> */
.L_x_18700:
        /* <DEDUP_REMOVED lines=28> */
.L_x_18701:
        /* <DEDUP_REMOVED lines=13> */
.L_x_18704:
[----:B------:R-:W-:Y:S01]  /*04c0*/  ISETP.NE.U32.AND P1, PT, RZ, UR8, PT ;  /* 0x00000008ff007c0c */ /* 0x000fe2000bf25070 */
[----:B------:R-:W0:Y:S01]  /*04d0*/  LDC.64 R104, c[0x0][0x390] ;  /* 0x0000e400ff687b82 */ /* 0x000e220000000a00 */
        /* <DEDUP_REMOVED lines=13> */
[----:B------:R4:W3:Y:S01]  /*05b0*/  @P0 LDG.E R111, desc[UR6][R6.64] ;  /* 0x00000006066f0981 */ /* 0x0008e2000c1e1900 */
[----:B--2---:R-:W-:-:S06]  /*05c0*/  @P1 IMAD.WIDE.U32 R88, R108, 0x10, R88 ;  /* 0x000000106c581825 */ /* 0x004fcc00078e0058 */
[----:B------:R-:W2:Y:S01]  /*05d0*/  @P1 LDC.64 R102, c[0x0][0x3a0] ;  /* 0x0000e800ff661b82 */ /* 0x000ea20000000a00 */
[----:B------:R-:W2:Y:S01]  /*05e0*/  @P1 LDG.E.128 R8, desc[UR6][R88.64] ;  /* 0x0000000658081981 */ /* 0x000ea2000c1e1d00 */
[----:B----4-:R-:W-:-:S05]  /*05f0*/  IADD3 R7, PT, PT, R108, 0x100, RZ ;  /* 0x000001006c077810 */ /* 0x010fca0007ffe0ff */
[----:B------:R-:W-:-:S04]  /*0600*/  IMAD.WIDE.U32 R94, R7, 0x10, R104 ;  /* 0x00000010075e7825 */ /* 0x000fc800078e0068 */
[----:B-1----:R-:W-:-:S04]  /*0610*/  @P1 IMAD.WIDE.U32 R96, R7, 0x10, R96 ;  /* 0x0000001007601825 */ /* 0x002fc800078e0060 */
[-C--:B---3--:R-:W-:Y:S01]  /*0620*/  FMUL.FTZ R92, R87, R111.reuse ;  /* 0x0000006f575c7220 */ /* 0x088fe20000410000 */
[-C--:B------:R-:W-:Y:S01]  /*0630*/  FMUL.FTZ R5, R84, R111.reuse ;  /* 0x0000006f54057220 */ /* 0x080fe20000410000 */
[-C--:B------:R-:W-:Y:S01]  /*0640*/  FMUL.FTZ R90, R85, R111.reuse ;  /* 0x0000006f555a7220 */ /* 0x080fe20000410000 */
[----:B------:R-:W-:Y:S01]  /*0650*/  FMUL.FTZ R91, R86, R111 ;  /* 0x0000006f565b7220 */ /* 0x000fe20000410000 */
[----:B--2--5:R-:W-:Y:S01]  /*0660*/  @P1 FFMA.FTZ R87, R92, R63, R11 ;  /* 0x0000003f5c571223 */ /* 0x024fe2000001000b */
[----:B------:R-:W-:Y:S01]  /*0670*/  @P1 FFMA.FTZ R84, R5, R60, R8 ;  /* 0x0000003c05541223 */ /* 0x000fe20000010008 */
[----:B------:R-:W-:Y:S01]  /*0680*/  @P1 FFMA.FTZ R85, R90, R61, R9 ;  /* 0x0000003d5a551223 */ /* 0x000fe20000010009 */
[----:B------:R-:W-:Y:S01]  /*0690*/  @P1 FFMA.FTZ R86, R91, R62, R10 ;  /* 0x0000003e5b561223 */ /* 0x000fe2000001000a */
[----:B------:R-:W-:Y:S01]  /*06a0*/  @!P1 FMUL.FTZ R87, R92, R63 ;  /* 0x0000003f5c579220 */ /* 0x000fe20000410000 */
[----:B------:R-:W-:Y:S01]  /*06b0*/  @!P1 FMUL.FTZ R84, R5, R60 ;  /* 0x0000003c05549220 */ /* 0x000fe20000410000 */
[----:B------:R-:W-:Y:S01]  /*06c0*/  @!P1 FMUL.FTZ R85, R90, R61 ;  /* 0x0000003d5a559220 */ /* 0x000fe20000410000 */
[----:B------:R-:W-:Y:S01]  /*06d0*/  @!P1 FMUL.FTZ R86, R91, R62 ;  /* 0x0000003e5b569220 */ /* 0x000fe20000410000 */
[----:B0-----:R-:W-:-:S05]  /*06e0*/  IMAD.WIDE.U32 R92, R108, 0x10, R112 ;  /* 0x000000106c5c7825 */ /* 0x001fca00078e0070 */
[----:B------:R0:W-:Y:S04]  /*06f0*/  STG.E.128 desc[UR6][R92.64], R84 ;  /* 0x000000545c007986 */ /* 0x0001e8000c101d06 */
[----:B------:R-:W2:Y:S04]  /*0700*/  LDG.E.128 R88, desc[UR6][R94.64] ;  /* 0x000000065e587981 */ /* 0x000ea8000c1e1d00 */
[----:B------:R1:W3:Y:S02]  /*0710*/  @P1 LDG.E.128 R8, desc[UR6][R96.64] ;  /* 0x0000000660081981 */ /* 0x0002e4000c1e1d00 */
[----:B-1----:R-:W1:Y:S01]  /*0720*/  @P1 LDC.64 R96, c[0x0][0x3a0] ;  /* 0x0000e800ff601b82 */ /* 0x002e620000000a00 */
[-C--:B--2---:R-:W-:Y:S01]  /*0730*/  FMUL.FTZ R5, R88, R111.reuse ;  /* 0x0000006f58057220 */ /* 0x084fe20000410000 */
[-C--:B------:R-:W-:Y:S01]  /*0740*/  FMUL.FTZ R99, R90, R111.reuse ;  /* 0x0000006f5a637220 */ /* 0x080fe20000410000 */
[-C--:B------:R-:W-:Y:S01]  /*0750*/  FMUL.FTZ R98, R91, R111.reuse ;  /* 0x0000006f5b627220 */ /* 0x080fe20000410000 */
[----:B------:R-:W-:Y:S01]  /*0760*/  FMUL.FTZ R6, R89, R111 ;  /* 0x0000006f59067220 */ /* 0x000fe20000410000 */
[CC--:B---3--:R-:W-:Y:S01]  /*0770*/  @P1 FFMA.FTZ R88, R5.reuse, R64.reuse, R8 ;  /* 0x0000004005581223 */ /* 0x0c8fe20000010008 */
[----:B------:R-:W-:Y:S01]  /*0780*/  @!P1 FMUL.FTZ R88, R5, R64 ;  /* 0x0000004005589220 */ /* 0x000fe20000410000 */
[----:B------:R-:W-:Y:S01]  /*0790*/  IADD3 R5, PT, PT, R108, 0x200, RZ ;  /* 0x000002006c057810 */ /* 0x000fe20007ffe0ff */
[CC--:B------:R-:W-:Y:S01]  /*07a0*/  @P1 FFMA.FTZ R90, R99.reuse, R66.reuse, R10 ;  /* 0x00000042635a1223 */ /* 0x0c0fe2000001000a */
[----:B------:R-:W-:Y:S01]  /*07b0*/  @P1 FFMA.FTZ R91, R98, R67, R11 ;  /* 0x00000043625b1223 */ /* 0x000fe2000001000b */
[----:B------:R-:W-:Y:S01]  /*07c0*/  @P1 FFMA.FTZ R89, R6, R65, R9 ;  /* 0x0000004106591223 */ /* 0x000fe20000010009 */
[----:B------:R-:W-:Y:S01]  /*07d0*/  @!P1 FMUL.FTZ R90, R99, R66 ;  /* 0x00000042635a9220 */ /* 0x000fe20000410000 */
[----:B------:R-:W-:Y:S01]  /*07e0*/  @!P1 FMUL.FTZ R91, R98, R67 ;  /* 0x00000043625b9220 */ /* 0x000fe20000410000 */
[----:B------:R-:W-:Y:S01]  /*07f0*/  @!P1 FMUL.FTZ R89, R6, R65 ;  /* 0x0000004106599220 */ /* 0x000fe20000410000 */
[----:B------:R-:W-:-:S04]  /*0800*/  IMAD.WIDE.U32 R98, R7, 0x10, R112 ;  /* 0x0000001007627825 */ /* 0x000fc800078e0070 */
[C---:B------:R-:W-:Y:S01]  /*0810*/  IMAD.WIDE.U32 R100, R5.reuse, 0x10, R104 ;  /* 0x0000001005647825 */ /* 0x040fe200078e0068 */
[----:B------:R2:W-:Y:S03]  /*0820*/  STG.E.128 desc[UR6][R98.64], R88 ;  /* 0x0000005862007986 */ /* 0x0005e6000c101d06 */
[C---:B------:R-:W-:Y:S01]  /*0830*/  @P1 IMAD.WIDE.U32 R102, R5.reuse, 0x10, R102 ;  /* 0x0000001005661825 */ /* 0x040fe200078e0066 */
[----:B0-----:R0:W3:Y:S04]  /*0840*/  LDG.E.128 R92, desc[UR6][R100.64] ;  /* 0x00000006645c7981 */ /* 0x0010e8000c1e1d00 */
[----:B------:R4:W2:Y:S01]  /*0850*/  @P1 LDG.E.128 R8, desc[UR6][R102.64] ;  /* 0x0000000666081981 */ /* 0x0008a2000c1e1d00 */
[----:B------:R-:W-:Y:S01]  /*0860*/  IADD3 R6, PT, PT, R108, 0x300, RZ ;  /* 0x000003006c067810 */ /* 0x000fe20007ffe0ff */
[----:B0-----:R-:W0:Y:S01]  /*0870*/  @P1 LDC.64 R100, c[0x0][0x3a0] ;  /* 0x0000e800ff641b82 */ /* 0x001e220000000a00 */
[----:B----4-:R-:W-:-:S04]  /*0880*/  IMAD.WIDE.U32 R102, R5, 0x10, R112 ;  /* 0x0000001005667825 */ /* 0x010fc800078e0070 */
[----:B-1----:R-:W-:-:S04]  /*0890*/  @P1 IMAD.WIDE.U32 R114, R6, 0x10, R96 ;  /* 0x0000001006721825 */ /* 0x002fc800078e0060 */
[-C--:B---3--:R-:W-:Y:S01]  /*08a0*/  FMUL.FTZ R107, R92, R111.reuse ;  /* 0x0000006f5c6b7220 */ /* 0x088fe20000410000 */
[-C--:B------:R-:W-:Y:S01]  /*08b0*/  FMUL.FTZ R106, R93, R111.reuse ;  /* 0x0000006f5d6a7220 */ /* 0x080fe20000410000 */
[-C--:B------:R-:W-:Y:S01]  /*08c0*/  FMUL.FTZ R109, R94, R111.reuse ;  /* 0x0000006f5e6d7220 */ /* 0x080fe20000410000 */
[----:B------:R-:W-:Y:S01]  /*08d0*/  FMUL.FTZ R110, R95, R111 ;  /* 0x0000006f5f6e7220 */ /* 0x000fe20000410000 */
[----:B--2---:R-:W-:Y:S01]  /*08e0*/  @P1 FFMA.FTZ R92, R107, R68, R8 ;  /* 0x000000446b5c1223 */ /* 0x004fe20000010008 */
[----:B------:R-:W-:Y:S01]  /*08f0*/  @P1 FFMA.FTZ R93, R106, R69, R9 ;  /* 0x000000456a5d1223 */ /* 0x000fe20000010009 */
[----:B------:R-:W-:Y:S01]  /*0900*/  @P1 FFMA.FTZ R94, R109, R70, R10 ;  /* 0x000000466d5e1223 */ /* 0x000fe2000001000a */
[----:B------:R-:W-:Y:S01]  /*0910*/  @P1 FFMA.FTZ R95, R110, R71, R11 ;  /* 0x000000476e5f1223 */ /* 0x000fe2000001000b */
[----:B------:R-:W-:Y:S01]  /*0920*/  @!P1 FMUL.FTZ R92, R107, R68 ;  /* 0x000000446b5c9220 */ /* 0x000fe20000410000 */
[----:B------:R-:W-:Y:S01]  /*0930*/  @!P1 FMUL.FTZ R93, R106, R69 ;  /* 0x000000456a5d9220 */ /* 0x000fe20000410000 */
[----:B------:R-:W-:Y:S01]  /*0940*/  @!P1 FMUL.FTZ R94, R109, R70 ;  /* 0x000000466d5e9220 */ /* 0x000fe20000410000 */
[----:B------:R-:W-:Y:S01]  /*0950*/  @!P1 FMUL.FTZ R95, R110, R71 ;  /* 0x000000476e5f9220 */ /* 0x000fe20000410000 */
[----:B------:R-:W-:-:S04]  /*0960*/  IMAD.WIDE.U32 R106, R6, 0x10, R104 ;  /* 0x00000010066a7825 */ /* 0x000fc800078e0068 */
[----:B------:R1:W-:Y:S04]  /*0970*/  STG.E.128 desc[UR6][R102.64], R92 ;  /* 0x0000005c66007986 */ /* 0x0003e8000c101d06 */
[----:B------:R2:W3:Y:S04]  /*0980*/  LDG.E.128 R96, desc[UR6][R106.64] ;  /* 0x000000066a607981 */ /* 0x0004e8000c1e1d00 */
[----:B------:R-:W4:Y:S01]  /*0990*/  @P1 LDG.E.128 R8, desc[UR6][R114.64] ;  /* 0x0000000672081981 */ /* 0x000f22000c1e1d00 */
[----:B--2---:R-:W2:Y:S01]  /*09a0*/  @P1 LDC.64 R106, c[0x0][0x3a0] ;  /* 0x0000e800ff6a1b82 */ /* 0x004ea20000000a00 */
[-C--:B---3--:R-:W-:Y:S01]  /*09b0*/  FMUL.FTZ R109, R96, R111.reuse ;  /* 0x0000006f606d7220 */ /* 0x088fe20000410000 */
[-C--:B------:R-:W-:Y:S01]  /*09c0*/  FMUL.FTZ R117, R98, R111.reuse ;  /* 0x0000006f62757220 */ /* 0x080fe20000410000 */
[-C--:B------:R-:W-:Y:S01]  /*09d0*/  FMUL.FTZ R116, R99, R111.reuse ;  /* 0x0000006f63747220 */ /* 0x080fe20000410000 */
[----:B------:R-:W-:Y:S01]  /*09e0*/  FMUL.FTZ R110, R97, R111 ;  /* 0x0000006f616e7220 */ /* 0x000fe20000410000 */
[CC--:B----4-:R-:W-:Y:S01]  /*09f0*/  @P1 FFMA.FTZ R96, R109.reuse, R72.reuse, R8 ;  /* 0x000000486d601223 */ /* 0x0d0fe20000010008 */
        /* <DEDUP_REMOVED lines=11> */
[----:B0-----:R-:W-:Y:S02]  /*0ab0*/  @P1 IMAD.WIDE.U32 R114, R109, 0x10, R100 ;  /* 0x000000106d721825 */ /* 0x001fe400078e0064 */
[----:B-1----:R0:W4:Y:S04]  /*0ac0*/  LDG.E.128 R100, desc[UR6][R118.64] ;  /* 0x0000000676647981 */ /* 0x002128000c1e1d00 */
[----:B------:R-:W2:Y:S01]  /*0ad0*/  @P1 LDG.E.128 R8, desc[UR6][R114.64] ;  /* 0x0000000672081981 */ /* 0x000ea2000c1e1d00 */
[----:B0-----:R-:W-:-:S04]  /*0ae0*/  FADD.FTZ R118, RZ, R84 ;  /* 0x00000054ff767221 */ /* 0x001fc80000010000 */
[----:B------:R-:W-:-:S04]  /*0af0*/  FADD.FTZ R119, R118, R85 ;  /* 0x0000005576777221 */ /* 0x000fc80000010000 */
[----:B------:R-:W-:-:S04]  /*0b00*/  FADD.FTZ R118, R119, R86 ;  /* 0x0000005677767221 */ /* 0x000fc80000010000 */
[----:B------:R-:W-:-:S04]  /*0b10*/  FADD.FTZ R119, R118, R87 ;  /* 0x0000005776777221 */ /* 0x000fc80000010000 */
[----:B------:R-:W-:Y:S01]  /*0b20*/  FADD.FTZ R118, R119, R88 ;  /* 0x0000005877767221 */ /* 0x000fe20000010000 */
[-C--:B----4-:R-:W-:Y:S01]  /*0b30*/  FMUL.FTZ R110, R101, R111.reuse ;  /* 0x0000006f656e7220 */ /* 0x090fe20000410000 */
[-C--:B---3--:R-:W-:Y:S01]  /*0b40*/  FMUL.FTZ R116, R103, R111.reuse ;  /* 0x0000006f67747220 */ /* 0x088fe20000410000 */
[----:B------:R-:W-:Y:S02]  /*0b50*/  FMUL.FTZ R121, R100, R111 ;  /* 0x0000006f64797220 */ /* 0x000fe40000410000 */
[CC--:B--2---:R-:W-:Y:S01]  /*0b60*/  @P1 FFMA.FTZ R101, R110.reuse, R77.reuse, R9 ;  /* 0x0000004d6e651223 */ /* 0x0c4fe20000010009 */
[----:B------:R-:W-:Y:S01]  /*0b70*/  @!P1 FMUL.FTZ R101, R110, R77 ;  /* 0x0000004d6e659220 */ /* 0x000fe20000410000 */
[----:B------:R-:W-:Y:S01]  /*0b80*/  FMUL.FTZ R123, R102, R111 ;  /* 0x0000006f667b7220 */ /* 0x000fe20000410000 */
        /* <DEDUP_REMOVED lines=8> */
[----:B------:R-:W-:-:S04]  /*0c10*/  IMAD.WIDE.U32 R116, R109, 0x10, R112 ;  /* 0x000000106d747825 */ /* 0x000fc800078e0070 */
[----:B------:R-:W-:Y:S01]  /*0c20*/  @P1 IMAD.WIDE.U32 R114, R110, 0x10, R106 ;  /* 0x000000106e721825 */ /* 0x000fe200078e006a */
[----:B------:R0:W-:Y:S04]  /*0c30*/  STG.E.128 desc[UR6][R116.64], R100 ;  /* 0x0000006474007986 */ /* 0x0001e8000c101d06 */
[----:B------:R-:W2:Y:S04]  /*0c40*/  LDG.E.128 R104, desc[UR6][R104.64] ;  /* 0x0000000668687981 */ /* 0x000ea8000c1e1d00 */
[----:B------:R1:W3:Y:S01]  /*0c50*/  @P1 LDG.E.128 R8, desc[UR6][R114.64] ;  /* 0x0000000672081981 */ /* 0x0002e2000c1e1d00 */
[----:B------:R-:W-:-:S04]  /*0c60*/  FADD.FTZ R119, R118, R89 ;  /* 0x0000005976777221 */ /* 0x000fc80000010000 */
[----:B------:R-:W-:-:S04]  /*0c70*/  FADD.FTZ R118, R119, R90 ;  /* 0x0000005a77767221 */ /* 0x000fc80000010000 */
[----:B0-----:R-:W-:-:S04]  /*0c80*/  FADD.FTZ R117, R118, R91 ;  /* 0x0000005b76757221 */ /* 0x001fc80000010000 */
[----:B------:R-:W-:-:S04]  /*0c90*/  FADD.FTZ R116, R117, R92 ;  /* 0x0000005c75747221 */ /* 0x000fc80000010000 */
[----:B------:R-:W-:-:S04]  /*0ca0*/  FADD.FTZ R117, R116, R93 ;  /* 0x0000005d74757221 */ /* 0x000fc80000010000 */
[----:B-1----:R-:W-:-:S04]  /*0cb0*/  FADD.FTZ R114, R117, R94 ;  /* 0x0000005e75727221 */ /* 0x002fc80000010000 */
[----:B------:R-:W-:-:S04]  /*0cc0*/  FADD.FTZ R115, R114, R95 ;  /* 0x0000005f72737221 */ /* 0x000fc80000010000 */
[----:B------:R-:W-:-:S04]  /*0cd0*/  FADD.FTZ R114, R115, R96 ;  /* 0x0000006073727221 */ /* 0x000fc80000010000 */
[----:B------:R-:W-:-:S04]  /*0ce0*/  FADD.FTZ R115, R114, R97 ;  /* 0x0000006172737221 */ /* 0x000fc80000010000 */
[----:B------:R-:W-:-:S04]  /*0cf0*/  FADD.FTZ R114, R115, R98 ;  /* 0x0000006273727221 */ /* 0x000fc80000010000 */
[----:B------:R-:W-:Y:S01]  /*0d00*/  FADD.FTZ R119, R114, R99 ;  /* 0x0000006372777221 */ /* 0x000fe20000010000 */
[----:B--2---:R-:W-:-:S03]  /*0d10*/  FMUL.FTZ R117, R106, R111 ;  /* 0x0000006f6a757220 */ /* 0x004fc60000410000 */
[----:B------:R-:W-:Y:S01]  /*0d20*/  FADD.FTZ R106, R119, R100 ;  /* 0x00000064776a7221 */ /* 0x000fe20000010000 */
[----:B------:R-:W-:-:S03]  /*0d30*/  FMUL.FTZ R116, R107, R111 ;  /* 0x0000006f6b747220 */ /* 0x000fc60000410000 */
[----:B------:R-:W-:Y:S01]  /*0d40*/  FADD.FTZ R107, R106, R101 ;  /* 0x000000656a6b7221 */ /* 0x000fe20000010000 */
[-C--:B------:R-:W-:Y:S01]  /*0d50*/  FMUL.FTZ R115, R104, R111.reuse ;  /* 0x0000006f68737220 */ /* 0x080fe20000410000 */
[----:B------:R-:W-:Y:S02]  /*0d60*/  FMUL.FTZ R114, R105, R111 ;  /* 0x0000006f69727220 */ /* 0x000fe40000410000 */
[----:B------:R-:W-:Y:S01]  /*0d70*/  FADD.FTZ R106, R107, R102 ;  /* 0x000000666b6a7221 */ /* 0x000fe20000010000 */
[CC--:B---3--:R-:W-:Y:S01]  /*0d80*/  @P1 FFMA.FTZ R104, R115.reuse, R80.reuse, R8 ;  /* 0x0000005073681223 */ /* 0x0c8fe20000010008 */
[----:B------:R-:W-:Y:S02]  /*0d90*/  @!P1 FMUL.FTZ R104, R115, R80 ;  /* 0x0000005073689220 */ /* 0x000fe40000410000 */
[----:B------:R-:W-:Y:S01]  /*0da0*/  FADD.FTZ R107, R106, R103 ;  /* 0x000000676a6b7221 */ /* 0x000fe20000010000 */
[CC--:B------:R-:W-:Y:S01]  /*0db0*/  @P1 FFMA.FTZ R105, R114.reuse, R81.reuse, R9 ;  /* 0x0000005172691223 */ /* 0x0c0fe20000010009 */
[----:B------:R-:W-:-:S02]  /*0dc0*/  @!P1 FMUL.FTZ R105, R114, R81 ;  /* 0x0000005172699220 */ /* 0x000fc40000410000 */
[----:B------:R-:W-:Y:S01]  /*0dd0*/  FADD.FTZ R114, R107, R104 ;  /* 0x000000686b727221 */ /* 0x000fe20000010000 */
[CC--:B------:R-:W-:Y:S01]  /*0de0*/  @P1 FFMA.FTZ R106, R117.reuse, R82.reuse, R10 ;  /* 0x00000052756a1223 */ /* 0x0c0fe2000001000a */
[----:B------:R-:W-:Y:S02]  /*0df0*/  @!P1 FMUL.FTZ R106, R117, R82 ;  /* 0x00000052756a9220 */ /* 0x000fe40000410000 */
[----:B------:R-:W-:Y:S01]  /*0e00*/  FADD.FTZ R111, R114, R105 ;  /* 0x00000069726f7221 */ /* 0x000fe20000010000 */
[CC--:B------:R-:W-:Y:S01]  /*0e10*/  @P1 FFMA.FTZ R107, R116.reuse, R83.reuse, R11 ;  /* 0x00000053746b1223 */ /* 0x0c0fe2000001000b */
[----:B------:R-:W-:Y:S02]  /*0e20*/  @!P1 FMUL.FTZ R107, R116, R83 ;  /* 0x00000053746b9220 */ /* 0x000fe40000410000 */
        /* <DEDUP_REMOVED lines=65> */
[----:B------:R-:W0:Y:S01]  /*1240*/  SHFL.BFLY PT, R118, R115, 0x4, 0x1f ;  /* 0x0c801f0073767f89 */ /* 0x000e2200000e0000 */
[----:B------:R-:W-:Y:S01]  /*1250*/  ISETP.GT.U32.AND P1, PT, R2, 0x7, PT ;  /* 0x000000070200780c */ /* 0x000fe20003f24070 */
[----:B0-----:R-:W-:-:S05]  /*1260*/  FADD.FTZ R118, R115, R118 ;  /* 0x0000007673767221 */ /* 0x001fca0000010000 */
[----:B------:R-:W0:Y:S07]  /*1270*/  SHFL.BFLY PT, R117, R118, 0x8, 0x1f ;  /* 0x0d001f0076757f89 */ /* 0x000e2e00000e0000 */
[----:B------:R-:W1:Y:S01]  /*1280*/  @!P1 S2R R122, SR_CgaCtaId ;  /* 0x00000000007a9919 */ /* 0x000e620000008800 */
[----:B------:R-:W-:Y:S01]  /*1290*/  IMAD.WIDE.U32 R112, R110, 0x10, R112 ;  /* 0x000000106e707825 */ /* 0x000fe200078e0070 */
[----:B------:R-:W-:-:S04]  /*12a0*/  PLOP3.LUT P3, PT, PT, PT, UP0, 0x80, 0x8 ;  /* 0x000000000008781c */ /* 0x000fc80003f6f008 */
[----:B------:R-:W-:Y:S01]  /*12b0*/  STG.E.128 desc[UR6][R112.64], R104 ;  /* 0x0000006870007986 */ /* 0x000fe2000c101d06 */
[----:B------:R-:W-:Y:S01]  /*12c0*/  PLOP3.LUT P2, PT, PT, PT, PT, 0x8, 0x80 ;  /* 0x000000000080781c */ /* 0x000fe20003f4e170 */
[----:B0-----:R-:W-:-:S05]  /*12d0*/  FADD.FTZ R117, R118, R117 ;  /* 0x0000007576757221 */ /* 0x001fca0000010000 */
[----:B------:R-:W0:Y:S01]  /*12e0*/  SHFL.BFLY PT, R120, R117, 0x10, 0x1f ;  /* 0x0e001f0075787f89 */ /* 0x000e2200000e0000 */
[----:B------:R-:W-:Y:S02]  /*12f0*/  @!P1 PLOP3.LUT P2, PT, P3, PT, PT, 0x80, 0x8 ;  /* 0x000000000008981c */ /* 0x000fe40001f4f070 */
[----:B------:R-:W-:Y:S02]  /*1300*/  ISETP.NE.AND P3, PT, R2, RZ, PT ;  /* 0x000000ff0200720c */ /* 0x000fe40003f65270 */
[----:B------:R-:W-:Y:S01]  /*1310*/  @!P1 MOV R111, 0x400 ;  /* 0x00000400006f9802 */ /* 0x000fe20000000f00 */
[----:B------:R-:W-:Y:S03]  /*1320*/  BSSY.RECONVERGENT B0, `(.L_x_18702) ;  /* 0x000000c000007945 */ /* 0x000fe60003800200 */
[----:B-1----:R-:W-:-:S05]  /*1330*/  @!P1 LEA R119, R122, R111, 0x18 ;  /* 0x0000006f7a779211 */ /* 0x002fca00078ec0ff */
[----:B------:R-:W-:Y:S01]  /*1340*/  @P2 IADD3 R119, PT, PT, R119, 0x40, RZ ;  /* 0x0000004077772810 */ /* 0x000fe20007ffe0ff */
        /* <DEDUP_REMOVED lines=9> */
.L_x_18703:
[----:B------:R-:W-:Y:S05]  /*13e0*/  BSYNC.RECONVERGENT B0 ;  /* 0x0000000000007941 */ /* 0x000fea0003800200 */
.L_x_18702:
[----:B------:R-:W-:Y:S01]  /*13f0*/  BAR.SYNC.DEFER_BLOCKING 0x0 ;  /* 0x0000000000007b1d */ /* 0x000fe20000010000 */
[----:B------:R-:W-:Y:S02]  /*1400*/  CS2R R112, SRZ ;  /* 0x0000000000707805 */ /* 0x000fe4000001ff00 */
[----:B0-----:R-:W-:Y:S01]  /*1410*/  @!P1 LEA R114, R2, R119, 0x3 ;  /* 0x0000007702729211 */ /* 0x001fe200078e18ff */
[----:B------:R-:W-:Y:S01]  /*1420*/  HFMA2 R115, -RZ, RZ, 0, 0 ;  /* 0x00000000ff737431 */ /* 0x000fe200000001ff */
[----:B------:R-:W-:Y:S01]  /*1430*/  @!P1 MOV R115, 0x300 ;  /* 0x0000030000739802 */ /* 0x000fe20000000f00 */
[----:B------:R-:W-:Y:S01]  /*1440*/  UPLOP3.LUT UP0, UPT, UPT, UPT, UP0, 0x40, 0x4 ;  /* 0x000000000004789c */ /* 0x000fe20003f0e800 */
[----:B------:R-:W-:Y:S02]  /*1450*/  ISETP.NE.AND P2, PT, RZ, UR12, PT ;  /* 0x0000000cff007c0c */ /* 0x000fe4000bf45270 */
[----:B------:R-:W-:Y:S01]  /*1460*/  I2FP.F32.U32 R121, R115 ;  /* 0x0000007300797245 */ /* 0x000fe20000201000 */
[----:B------:R-:W0:Y:S04]  /*1470*/  SHFL.DOWN PT, R116, R115, 0x4, 0x1f ;  /* 0x08801f0073747f89 */ /* 0x000e2800000e0000 */
[----:B------:R1:W2:Y:S01]  /*1480*/  @!P1 LDS.64 R112, [R114] ;  /* 0x0000000072709984 */ /* 0x0002a20000000a00 */
[----:B------:R-:W-:-:S02]  /*1490*/  ISETP.NE.AND P1, PT, R0, RZ, PT ;  /* 0x000000ff0000720c */ /* 0x000fc40003f25270 */
[----:B0-----:R-:W-:Y:S02]  /*14a0*/  IADD3 R117, PT, PT, R116, R115, RZ ;  /* 0x0000007374757210 */ /* 0x001fe40007ffe0ff */
[----:B------:R-:W-:Y:S02]  /*14b0*/  I2FP.F32.S32 R111, R116 ;  /* 0x00000074006f7245 */ /* 0x000fe40000201400 */
[----:B-1----:R-:W-:Y:S01]  /*14c0*/  I2FP.F32.S32 R114, R117 ;  /* 0x0000007500727245 */ /* 0x002fe20000201400 */
[----:B--2---:R-:W0:Y:S04]  /*14d0*/  SHFL.DOWN PT, R118, R112, 0x4, 0x1f ;  /* 0x08801f0070767f89 */ /* 0x004e2800000e0000 */
[----:B------:R-:W1:Y:S01]  /*14e0*/  SHFL.DOWN PT, R120, R113, 0x4, 0x1f ;  /* 0x08801f0071787f89 */ /* 0x000e6200000e0000 */
[C---:B0-----:R-:W-:Y:S01]  /*14f0*/  FMUL.FTZ R116, R118.reuse, R111 ;  /* 0x0000006f76747220 */ /* 0x041fe20000410000 */
[----:B------:R-:W-:-:S02]  /*1500*/  FADD.FTZ R119, -R118, R112 ;  /* 0x0000007076777221 */ /* 0x000fc40000010100 */
        /* <DEDUP_REMOVED lines=21> */
[----:B------:R-:W-:-:S04]  /*1660*/  FMUL.FTZ R114, R114, R121 ;  /* 0x0000007972727220 */ /* 0x000fc80000410000 */
[----:B------:R-:W-:Y:S01]  /*1670*/  FMUL.FTZ R120, R114, R117 ;  /* 0x0000007572787220 */ /* 0x000fe20000410000 */
[----:B-1----:R-:W-:Y:S01]  /*1680*/  FADD.FTZ R114, R119, R116 ;  /* 0x0000007477727221 */ /* 0x002fe20000010000 */
[----:B------:R-:W1:Y:S03]  /*1690*/  SHFL.DOWN PT, R117, R112, 0x1, 0x1f ;  /* 0x08201f0070757f89 */ /* 0x000e6600000e0000 */
        /* <DEDUP_REMOVED lines=8> */
[----:B------:R-:W-:-:S04]  /*1720*/  FMUL.FTZ R118, R119, R119 ;  /* 0x0000007777767220 */ /* 0x000fc80000410000 */
[C---:B------:R-:W-:Y:S01]  /*1730*/  FMUL.FTZ R118, R111.reuse, R118 ;  /* 0x000000766f767220 */ /* 0x040fe20000410000 */
[----:B--2---:R-:W-:Y:S01]  /*1740*/  FADD.FTZ R113, R114, R113 ;  /* 0x0000007172717221 */ /* 0x004fe20000010000 */
[----:B------:R-:W-:Y:S01]  /*1750*/  FFMA.FTZ R111, R111, R112, R120 ;  /* 0x000000706f6f7223 */ /* 0x000fe20000010078 */
[----:B------:R-:W1:Y:S01]  /*1760*/  LDC R114, c[0x0][0x448] ;  /* 0x00011200ff727b82 */ /* 0x000e620000000800 */
[----:B------:R-:W-:-:S04]  /*1770*/  FMUL.FTZ R118, R118, R115 ;  /* 0x0000007376767220 */ /* 0x000fc80000410000 */
[C---:B0-----:R-:W-:Y:S01]  /*1780*/  FFMA.FTZ R118, R116.reuse, R118, R113 ;  /* 0x0000007674767223 */ /* 0x041fe20000010071 */
[----:B------:R-:W-:Y:S02]  /*1790*/  FMUL.FTZ R116, R116, R111 ;  /* 0x0000006f74747220 */ /* 0x000fe40000410000 */
[----:B------:R-:W0:Y:S02]  /*17a0*/  @!P1 LDC.64 R112, c[0x0][0x3c0] ;  /* 0x0000f000ff709b82 */ /* 0x000e240000000a00 */
[----:B------:R-:W1:Y:S04]  /*17b0*/  SHFL.IDX PT, R117, R118, RZ, 0x1f ;  /* 0x00001fff76757589 */ /* 0x000e6800000e0000 */
[----:B------:R-:W2:Y:S01]  /*17c0*/  SHFL.IDX PT, R119, R116, RZ, 0x1f ;  /* 0x00001fff74777589 */ /* 0x000ea200000e0000 */
[----:B0-----:R-:W-:-:S04]  /*17d0*/  @!P1 IMAD.WIDE R112, R4, 0x4, R112 ;  /* 0x0000000404709825 */ /* 0x001fc800078e0270 */
[----:B-1----:R-:W-:Y:S01]  /*17e0*/  FFMA.FTZ R114, R117, UR11, R114 ;  /* 0x0000000b75727c23 */ /* 0x002fe20008010072 */
[----:B--2---:R-:W-:Y:S01]  /*17f0*/  FMUL.FTZ R111, R119, R119 ;  /* 0x00000077776f7220 */ /* 0x004fe20000410000 */
[----:B------:R0:W-:Y:S04]  /*1800*/  @!P1 STG.E desc[UR6][R112.64], R119 ;  /* 0x0000007770009986 */ /* 0x0001e8000c101906 */
[----:B------:R-:W-:Y:S02]  /*1810*/  FSEL R115, R111, RZ, P2 ;  /* 0x000000ff6f737208 */ /* 0x000fe40001000000 */
[----:B------:R-:W-:-:S03]  /*1820*/  FSEL R111, R119, RZ, !P2 ;  /* 0x000000ff776f7208 */ /* 0x000fc60005000000 */
[----:B------:R-:W-:Y:S02]  /*1830*/  FADD.FTZ R117, R114, R115 ;  /* 0x0000007372757221 */ /* 0x000fe40000010000 */
[----:B------:R-:W1:Y:S01]  /*1840*/  @!P1 LDC.64 R114, c[0x0][0x3c8] ;  /* 0x0000f200ff729b82 */ /* 0x000e620000000a00 */
[C---:B0-----:R-:W-:Y:S01]  /*1850*/  FADD.FTZ R112, -R111.reuse, R88 ;  /* 0x000000586f707221 */ /* 0x041fe20000010100 */
        /* <DEDUP_REMOVED lines=19> */
[C---:B0-----:R-:W-:Y:S01]  /*1990*/  FMUL.FTZ R84, R88.reuse, R84 ;  /* 0x0000005458547220 */ /* 0x041fe20000410000 */
[C---:B------:R-:W-:Y:S01]  /*19a0*/  FMUL.FTZ R85, R88.reuse, R85 ;  /* 0x0000005558557220 */ /* 0x040fe20000410000 */
[----:B------:R-:W-:Y:S01]  /*19b0*/  FMUL.FTZ R86, R88, R86 ;  /* 0x0000005658567220 */ /* 0x000fe20000410000 */
[----:B-1----:R-:W-:-:S04]  /*19c0*/  @!P1 IMAD.WIDE R114, R4, 0x4, R114 ;  /* 0x0000000404729825 */ /* 0x002fc800078e0272 */
[----:B------:R-:W-:Y:S01]  /*19d0*/  FMUL.FTZ R87, R88, R87 ;  /* 0x0000005758577220 */ /* 0x000fe20000410000 */
[----:B------:R-:W-:Y:S01]  /*19e0*/  FFMA.FTZ R84, R84, R12, R36 ;  /* 0x0000000c54547223 */ /* 0x000fe20000010024 */
[----:B------:R-:W-:Y:S01]  /*19f0*/  FFMA.FTZ R85, R85, R13, R37 ;  /* 0x0000000d55557223 */ /* 0x000fe20000010025 */
[----:B------:R-:W-:Y:S01]  /*1a00*/  FFMA.FTZ R86, R86, R14, R38 ;  /* 0x0000000e56567223 */ /* 0x000fe20000010026 */
[----:B------:R0:W-:Y:S01]  /*1a10*/  @!P1 STG.E desc[UR6][R114.64], R88 ;  /* 0x0000005872009986 */ /* 0x0001e2000c101906 */
        /* <DEDUP_REMOVED lines=11> */
[----:B0-----:R-:W0:Y:S01]  /*1ad0*/  LDC.64 R114, c[0x0][0x428] ;  /* 0x00010a00ff727b82 */ /* 0x001e220000000a00 */
        /* <DEDUP_REMOVED lines=23> */
[----:B0-----:R-:W-:-:S04]  /*1c50*/  IMAD.WIDE.U32 R116, R108, 0x10, R114 ;  /* 0x000000106c747825 */ /* 0x001fc800078e0072 */
[----:B------:R-:W-:Y:S01]  /*1c60*/  FFMA.FTZ R96, R96, R24, R48 ;  /* 0x0000001860607223 */ /* 0x000fe20000010030 */
[----:B------:R-:W-:Y:S01]  /*1c70*/  FFMA.FTZ R97, R97, R25, R49 ;  /* 0x0000001961617223 */ /* 0x000fe20000010031 */
[----:B------:R-:W-:Y:S01]  /*1c80*/  FFMA.FTZ R98, R98, R26, R50 ;  /* 0x0000001a62627223 */ /* 0x000fe20000010032 */
[----:B------:R-:W-:Y:S01]  /*1c90*/  FFMA.FTZ R99, R99, R27, R51 ;  /* 0x0000001b63637223 */ /* 0x000fe20000010033 */
[----:B------:R0:W-:Y:S01]  /*1ca0*/  STG.E.128 desc[UR6][R116.64], R84 ;  /* 0x0000005474007986 */ /* 0x0001e2000c101d06 */
[----:B------:R-:W-:-:S04]  /*1cb0*/  IMAD.WIDE.U32 R108, R109, 0x10, R114 ;  /* 0x000000106d6c7825 */ /* 0x000fc800078e0072 */
        /* <DEDUP_REMOVED lines=9> */
[----:B0-----:R-:W-:-:S04]  /*1d50*/  IMAD.WIDE.U32 R84, R7, 0x10, R114 ;  /* 0x0000001007547825 */ /* 0x001fc800078e0072 */
[--C-:B------:R-:W-:Y:S01]  /*1d60*/  IMAD.WIDE.U32 R116, R6, 0x10, R114.reuse ;  /* 0x0000001006747825 */ /* 0x100fe200078e0072 */
[----:B------:R0:W-:Y:S01]  /*1d70*/  STG.E.128 desc[UR6][R84.64], R88 ;  /* 0x0000005854007986 */ /* 0x0001e2000c101d06 */
[----:B------:R-:W1:Y:S02]  /*1d80*/  LDC.64 R6, c[0x0][0x380] ;  /* 0x0000e000ff067b82 */ /* 0x000e640000000a00 */
[----:B------:R-:W-:-:S05]  /*1d90*/  IMAD.WIDE.U32 R86, R5, 0x10, R114 ;  /* 0x0000001005567825 */ /* 0x000fca00078e0072 */
[----:B------:R0:W-:Y:S04]  /*1da0*/  STG.E.128 desc[UR6][R86.64], R92 ;  /* 0x0000005c56007986 */ /* 0x0001e8000c101d06 */
[----:B------:R0:W-:Y:S04]  /*1db0*/  STG.E.128 desc[UR6][R116.64], R96 ;  /* 0x0000006074007986 */ /* 0x0001e8000c101d06 */
[----:B------:R0:W-:Y:S04]  /*1dc0*/  STG.E.128 desc[UR6][R108.64], R100 ;  /* 0x000000646c007986 */ /* 0x0001e8000c101d06 */
[----:B------:R0:W-:Y:S01]  /*1dd0*/  STG.E.128 desc[UR6][R110.64], R104 ;  /* 0x000000686e007986 */ /* 0x0001e2000c101d06 */
[----:B-1----:R-:W-:-:S04]  /*1de0*/  IADD3 R4, PT, PT, R4, R6, RZ ;  /* 0x0000000604047210 */ /* 0x002fc80007ffe0ff */
[----:B------:R-:W-:-:S13]  /*1df0*/  ISETP.GE.AND P1, PT, R4, R7, PT ;  /* 0x000000070400720c */ /* 0x000fda0003f26270 */
[----:B0-----:R-:W-:Y:S05]  /*1e00*/  @!P1 BRA `(.L_x_18704) ;  /* 0xffffffe400ac9947 */ /* 0x001fea000383ffff */
[----:B------:R-:W-:Y:S05]  /*1e10*/  EXIT ;  /* 0x000000000000794d */ /* 0x000fea0003800000 */
.L_x_18705:
        /* <DEDUP_REMOVED lines=14> */
.L_x_21052:


//--------------------- .text._ZN10layer_norm13ln_fwd_kernelINS_13Kernel_traitsIfffffjLj6144ELj1ELj1ELj8ELj16ENS_18Kernel_traits_baseILj6144EfffffjLj256EEEEELb0ELb1ELb1ELb0EEEvNS_9FwdParamsE --------------------------
	.section	.text._ZN10layer_norm13ln_fwd_kernelINS_13Kernel_traitsIfffffjLj6144ELj1ELj1ELj8ELj16ENS_18Kernel_traits_baseILj6144EfffffjLj256EEEEELb0ELb1ELb1ELb0EEEvNS_9FwdParamsE,"ax",@progbits
	.align	128
        .global         _ZN10layer_norm13ln_fwd_kernelINS_13Kernel_traitsIfffffjLj6144ELj1ELj1ELj8ELj16ENS_18Kernel_traits_baseILj6144EfffffjLj256EEEEELb0ELb1ELb1ELb0EEEvNS_9FwdParamsE
        .type           _ZN10layer_norm13ln_fwd_kernelINS_13Kernel_traitsIfffffjLj6144ELj1ELj1ELj8ELj16ENS_18Kernel_traits_baseILj6144EfffffjLj256EEEEELb0ELb1ELb1ELb0EEEvNS_9FwdParamsE,@function
        .size           _ZN10layer_norm13ln_fwd_kernelINS_13Kernel_traitsIfffffjLj6144ELj1ELj1ELj8ELj16ENS_18Kernel_traits_baseILj6144EfffffjLj256EEEEELb0ELb1ELb1ELb0EEEvNS_9FwdParamsE,(.L_x_21053 - _ZN10layer_norm13ln_fwd_kernelINS_13Kernel_traitsIfffffjLj6144ELj1ELj1ELj8ELj16ENS_18Kernel_traits_baseILj6144EfffffjLj256EEEEELb0ELb1ELb1ELb0EEEvNS_9FwdParamsE)
        .other          _ZN10layer_norm13ln_fwd_kernelINS_13Kernel_traitsIfffffjLj6144ELj1ELj1ELj8ELj16ENS_18Kernel_traits_baseILj6144EfffffjLj256EEEEELb0ELb1ELb1ELb0EEEvNS_9FwdParamsE,@"STO_CUDA_ENTRY STV_DEFAULT"
_ZN10layer_norm13ln_fwd_kernelINS_13Kernel_traitsIfffffjLj6144ELj1ELj1ELj8ELj16ENS_18Kernel_traits_baseILj6144EfffffjLj256EEEEELb0ELb1ELb1ELb0EEEvNS_9FwdParamsE:
.text._ZN10layer_norm13ln_fwd_kernelINS_13Kernel_traitsIfffffjLj6144ELj1ELj1ELj8ELj16ENS_18Kernel_traits_baseILj6144EfffffjLj256EEEEELb0ELb1ELb1ELb0EEEvNS_9FwdParamsE:
        /* <DEDUP_REMOVED lines=12> */
[C---:B0-----:R-:W-:Y:S02]  /*00c0*/  LOP3.LUT R0, R4.reuse, 0x1f, RZ, 0xc0, !PT ;  /* 0x0000001f04007812 */ /* 0x041fe400078ec0ff */
[----:B------:R-:W-:-:S04]  /*00d0*/  LOP3.LUT R5, R4, 0xe0, RZ, 0xc0, !PT ;  /* 0x000000e004057812 */ /* 0x000fc800078ec0ff */
[----:B------:R-:W-:-:S04]  /*00e0*/  LOP3.LUT R3, R5, 0xff, R0, 0x36, !PT ;  /* 0x000000ff05037812 */ /* 0x000fc800078e3600 */
[----:B------:R-:W-:Y:S02]  /*00f0*/  LEA.HI.SX32 R3, R2, R3, 0x1e ;  /* 0x0000000302037211 */ /* 0x000fe400078ff2ff */
[----:B------:R-:W-:Y:S01]  /*0100*/  LOP3.LUT R2, R5, R0, RZ, 0xfc, !PT ;  /* 0x0000000005027212 */ /* 0x000fe200078efcff */
[----:B--2-4-:R-:W-:Y:S06]  /*0110*/  BRA.U !UP0, `(.L_x_18707) ;  /* 0x00000005080c7547 */ /* 0x014fec000b800000 */
        /* <DEDUP_REMOVED lines=16> */
[----:B------:R-:W-:-:S04]  /*0220*/  @P0 LOP3.LUT R2, R2, 0x100, RZ, 0xfc, !PT ;  /* 0x0000010002020812 */ /* 0x000fc800078efcff */
[----:B------:R0:W5:Y:S02]  /*0230*/  @P0 LDG.E.128 R16, desc[UR12][R70.64] ;  /* 0x0000000c46100981 */ /* 0x000164000c1e1d00 */
[----:B------:R-:W2:Y:S01]  /*0240*/  @P2 LDC.64 R78, c[0x0][0x3d0] ;  /* 0x0000f400ff4e2b82 */ /* 0x000ea20000000a00 */
[----:B---3--:R-:W-:-:S05]  /*0250*/  @P1 IMAD.WIDE.U32 R72, R2, 0x10, R72 ;  /* 0x0000001002481825 */ /* 0x008fca00078e0048 */
        /* <DEDUP_REMOVED lines=8> */
[----:B------:R-:W1:Y:S08]  /*02e0*/  @P3 LDC.64 R84, c[0x0][0x3d0] ;  /* 0x0000f400ff543b82 */ /* 0x000e700000000a00 */
[----:B------:R-:W0:Y:S08]  /*02f0*/  @P3 LDC.64 R86, c[0x0][0x438] ;  /* 0x00010e00ff563b82 */ /* 0x000e300000000a00 */
[----:B------:R-:W0:Y:S08]  /*0300*/  @P3 LDC.64 R88, c[0x0][0x3e8] ;  /* 0x0000fa00ff583b82 */ /* 0x000e300000000a00 */
[----:B------:R-:W0:Y:S08]  /*0310*/  @P4 LDC.64 R90, c[0x0][0x3d0] ;  /* 0x0000f400ff5a4b82 */ /* 0x000e300000000a00 */
[----:B------:R-:W0:Y:S08]  /*0320*/  @P4 LDC.64 R92, c[0x0][0x438] ;  /* 0x00010e00ff5c4b82 */ /* 0x000e300000000a00 */
[----:B------:R-:W0:Y:S01]  /*0330*/  @P4 LDC.64 R94, c[0x0][0x3e8] ;  /* 0x0000fa00ff5e4b82 */ /* 0x000e220000000a00 */
[----:B--2---:R-:W-:-:S04]  /*0340*/  @P2 IMAD.WIDE.U32 R78, R2, 0x10, R78 ;  /* 0x00000010024e2825 */ /* 0x004fc800078e004e */
[C---:B---3--:R-:W-:Y:S01]  /*0350*/  @P2 IMAD.WIDE.U32 R80, R2.reuse, 0x10, R80 ;  /* 0x0000001002502825 */ /* 0x048fe200078e0050 */
[----:B------:R2:W5:Y:S03]  /*0360*/  @P2 LDG.E.128 R32, desc[UR12][R78.64] ;  /* 0x0000000c4e202981 */ /* 0x000566000c1e1d00 */
[C---:B----4-:R-:W-:Y:S01]  /*0370*/  @P2 IMAD.WIDE.U32 R82, R2.reuse, 0x10, R82 ;  /* 0x0000001002522825 */ /* 0x050fe200078e0052 */
[----:B------:R-:W-:Y:S01]  /*0380*/  @P2 IADD3 R2, PT, PT, R2, 0x100, RZ ;  /* 0x0000010002022810 */ /* 0x000fe20007ffe0ff */
[----:B------:R2:W5:Y:S04]  /*0390*/  @P2 LDG.E.128 R36, desc[UR12][R80.64] ;  /* 0x0000000c50242981 */ /* 0x000568000c1e1d00 */
[C---:B-1----:R-:W-:Y:S01]  /*03a0*/  @P3 IMAD.WIDE.U32 R84, R2.reuse, 0x10, R84 ;  /* 0x0000001002543825 */ /* 0x042fe200078e0054 */
[----:B------:R2:W5:Y:S03]  /*03b0*/  @P2 LDG.E.128 R40, desc[UR12][R82.64] ;  /* 0x0000000c52282981 */ /* 0x000566000c1e1d00 */
[C---:B0-----:R-:W-:Y:S01]  /*03c0*/  @P3 IMAD.WIDE.U32 R86, R2.reuse, 0x10, R86 ;  /* 0x0000001002563825 */ /* 0x041fe200078e0056 */
[----:B------:R2:W5:Y:S03]  /*03d0*/  @P3 LDG.E.128 R44, desc[UR12][R84.64] ;  /* 0x0000000c542c3981 */ /* 0x000566000c1e1d00 */
[C---:B------:R-:W-:Y:S01]  /*03e0*/  @P3 IMAD.WIDE.U32 R88, R2.reuse, 0x10, R88 ;  /* 0x0000001002583825 */ /* 0x040fe200078e0058 */
[----:B------:R-:W-:Y:S01]  /*03f0*/  @P3 IADD3 R2, PT, PT, R2, 0x100, RZ ;  /* 0x0000010002023810 */ /* 0x000fe20007ffe0ff */
[----:B------:R2:W5:Y:S04]  /*0400*/  @P3 LDG.E.128 R48, desc[UR12][R86.64] ;  /* 0x0000000c56303981 */ /* 0x000568000c1e1d00 */
[C---:B------:R-:W-:Y:S01]  /*0410*/  @P4 IMAD.WIDE.U32 R90, R2.reuse, 0x10, R90 ;  /* 0x00000010025a4825 */ /* 0x040fe200078e005a */
[----:B------:R2:W5:Y:S03]  /*0420*/  @P3 LDG.E.128 R52, desc[UR12][R88.64] ;  /* 0x0000000c58343981 */ /* 0x000566000c1e1d00 */
[C---:B------:R-:W-:Y:S01]  /*0430*/  @P4 IMAD.WIDE.U32 R92, R2.reuse, 0x10, R92 ;  /* 0x00000010025c4825 */ /* 0x040fe200078e005c */
[----:B------:R2:W5:Y:S03]  /*0440*/  @P4 LDG.E.128 R56, desc[UR12][R90.64] ;  /* 0x0000000c5a384981 */ /* 0x000566000c1e1d00 */
[----:B------:R-:W-:Y:S01]  /*0450*/  @P4 IMAD.WIDE.U32 R94, R2, 0x10, R94 ;  /* 0x00000010025e4825 */ /* 0x000fe200078e005e */
[----:B------:R2:W5:Y:S04]  /*0460*/  @P4 LDG.E.128 R60, desc[UR12][R92.64] ;  /* 0x0000000c5c3c4981 */ /* 0x000568000c1e1d00 */
[----:B------:R2:W5:Y:S01]  /*0470*/  @P4 LDG.E.128 R64, desc[UR12][R94.64] ;  /* 0x0000000c5e404981 */ /* 0x000562000c1e1d00 */
[----:B------:R-:W-:-:S02]  /*0480*/  ISETP.GE.U32.AND P0, PT, R3, 0x600, PT ;  /* 0x000006000300780c */ /* 0x000fc40003f06070 */
[----:B------:R-:W-:-:S11]  /*0490*/  @P4 IADD3 R2, PT, PT, R2, 0x100, RZ ;  /* 0x0000010002024810 */ /* 0x000fd60007ffe0ff */
[----:B--2---:R-:W-:Y:S05]  /*04a0*/  @!P0 BRA `(.L_x_18708) ;  /* 0x0000000400148947 */ /* 0x004fea0003800000 */
[----:B------:R-:W0:Y:S08]  /*04b0*/  LDC.64 R68, c[0x0][0x3d0] ;  /* 0x0000f400ff447b82 */ /* 0x000e300000000a00 */
[----:B------:R-:W1:Y:S08]  /*04c0*/  LDC.64 R72, c[0x0][0x438] ;  /* 0x00010e00ff487b82 */ /* 0x000e700000000a00 */
[----:B------:R-:W2:Y:S01]  /*04d0*/  LDC.64 R76, c[0x0][0x3e8] ;  /* 0x0000fa00ff4c7b82 */ /* 0x000ea20000000a00 */
[----:B0-----:R-:W-:-:S06]  /*04e0*/  IMAD.WIDE.U32 R68, R2, 0x10, R68 ;  /* 0x0000001002447825 */ /* 0x001fcc00078e0044 */
[----:B------:R-:W5:Y:S01]  /*04f0*/  LDG.E.128 R68, desc[UR12][R68.64] ;  /* 0x0000000c44447981 */ /* 0x000f62000c1e1d00 */
[----:B-1----:R-:W-:-:S06]  /*0500*/  IMAD.WIDE.U32 R72, R2, 0x10, R72 ;  /* 0x0000001002487825 */ /* 0x002fcc00078e0048 */
[----:B------:R-:W5:Y:S01]  /*0510*/  LDG.E.128 R72, desc[UR12][R72.64] ;  /* 0x0000000c48487981 */ /* 0x000f62000c1e1d00 */
[----:B--2---:R-:W-:-:S06]  /*0520*/  IMAD.WIDE.U32 R76, R2, 0x10, R76 ;  /* 0x00000010024c7825 */ /* 0x004fcc00078e004c */
[----:B------:R-:W5:Y:S01]  /*0530*/  LDG.E.128 R76, desc[UR12][R76.64] ;  /* 0x0000000c4c4c7981 */ /* 0x000f62000c1e1d00 */
[----:B------:R-:W-:Y:S05]  /*0540*/  BRA `(.L_x_18708) ;  /* 0x0000000000ec7947 */ /* 0x000fea0003800000 */
.L_x_18707:
        /* <DEDUP_REMOVED lines=14> */
[----:B------:R-:W5:Y:S05]  /*0630*/  @P0 LDG.E.128 R8, desc[UR12][R14.64] ;  /* 0x0000000c0e080981 */ /* 0x000f6a000c1e1d00 */
        /* <DEDUP_REMOVED lines=9> */
[----:B------:R-:W5:Y:S06]  /*06d0*/  @P1 LDG.E.128 R28, desc[UR12][R36.64] ;  /* 0x0000000c241c1981 */ /* 0x000f6c000c1e1d00 */
[----:B------:R-:W0:Y:S01]  /*06e0*/  @P4 LDC.64 R6, c[0x0][0x3d0] ;  /* 0x0000f400ff064b82 */ /* 0x000e220000000a00 */
[C---:B-1----:R-:W-:Y:S01]  /*06f0*/  @P2 IMAD.WIDE.U32 R48, R2.reuse, 0x10, R48 ;  /* 0x0000001002302825 */ /* 0x042fe200078e0030 */
[----:B------:R-:W-:Y:S01]  /*0700*/  @P2 IADD3 R2, PT, PT, R2, 0x100, RZ ;  /* 0x0000010002022810 */ /* 0x000fe20007ffe0ff */
[----:B------:R-:W5:Y:S05]  /*0710*/  @P2 LDG.E.128 R32, desc[UR12][R38.64] ;  /* 0x0000000c26202981 */ /* 0x000f6a000c1e1d00 */
[----:B------:R-:W1:Y:S01]  /*0720*/  @P4 LDC.64 R12, c[0x0][0x3e8] ;  /* 0x0000fa00ff0c4b82 */ /* 0x000e620000000a00 */
[C---:B--2---:R-:W-:Y:S01]  /*0730*/  @P3 IMAD.WIDE.U32 R80, R2.reuse, 0x10, R50 ;  /* 0x0000001002503825 */ /* 0x044fe200078e0032 */
[----:B------:R2:W5:Y:S04]  /*0740*/  @P2 LDG.E.128 R40, desc[UR12][R48.64] ;  /* 0x0000000c30282981 */ /* 0x000568000c1e1d00 */
[----:B------:R-:W5:Y:S02]  /*0750*/  @P3 LDG.E.128 R44, desc[UR12][R80.64] ;  /* 0x0000000c502c3981 */ /* 0x000f64000c1e1d00 */
[----:B------:R-:W4:Y:S01]  /*0760*/  @P5 LDC.64 R62, c[0x0][0x3d0] ;  /* 0x0000f400ff3e5b82 */ /* 0x000f220000000a00 */
[C---:B---3--:R-:W-:Y:S01]  /*0770*/  @P3 IMAD.WIDE.U32 R82, R2.reuse, 0x10, R60 ;  /* 0x0000001002523825 */ /* 0x048fe200078e003c */
[----:B------:R-:W-:-:S04]  /*0780*/  @P3 IADD3 R2, PT, PT, R2, 0x100, RZ ;  /* 0x0000010002023810 */ /* 0x000fc80007ffe0ff */
[----:B------:R-:W5:Y:S01]  /*0790*/  @P3 LDG.E.128 R52, desc[UR12][R82.64] ;  /* 0x0000000c52343981 */ /* 0x000f62000c1e1d00 */
[C---:B0-----:R-:W-:Y:S01]  /*07a0*/  @P4 IMAD.WIDE.U32 R84, R2.reuse, 0x10, R6 ;  /* 0x0000001002544825 */ /* 0x041fe200078e0006 */
[----:B------:R-:W0:Y:S04]  /*07b0*/  @P5 LDC.64 R88, c[0x0][0x3e8] ;  /* 0x0000fa00ff585b82 */ /* 0x000e280000000a00 */
[----:B------:R-:W5:Y:S01]  /*07c0*/  @P4 LDG.E.128 R56, desc[UR12][R84.64] ;  /* 0x0000000c54384981 */ /* 0x000f62000c1e1d00 */
[C---:B-1----:R-:W-:Y:S01]  /*07d0*/  @P4 IMAD.WIDE.U32 R86, R2.reuse, 0x10, R12 ;  /* 0x0000001002564825 */ /* 0x042fe200078e000c */
[----:B------:R-:W-:-:S04]  /*07e0*/  @P4 IADD3 R2, PT, PT, R2, 0x100, RZ ;  /* 0x0000010002024810 */ /* 0x000fc80007ffe0ff */
[----:B------:R-:W5:Y:S01]  /*07f0*/  @P4 LDG.E.128 R64, desc[UR12][R86.64] ;  /* 0x0000000c56404981 */ /* 0x000f62000c1e1d00 */
[----:B----4-:R-:W-:-:S05]  /*0800*/  @P5 IMAD.WIDE.U32 R6, R2, 0x10, R62 ;  /* 0x0000001002065825 */ /* 0x010fca00078e003e */
[----:B------:R-:W5:Y:S01]  /*0810*/  @P5 LDG.E.128 R68, desc[UR12][R6.64] ;  /* 0x0000000c06445981 */ /* 0x000f62000c1e1d00 */
[----:B0-----:R-:W-:Y:S01]  /*0820*/  @P5 IMAD.WIDE.U32 R12, R2, 0x10, R88 ;  /* 0x00000010020c5825 */ /* 0x001fe200078e0058 */
[----:B------:R-:W-:Y:S02]  /*0830*/  CS2R R62, SRZ ;  /* 0x00000000003e7805 */ /* 0x000fe4000001ff00 */
[----:B------:R-:W-:Y:S02]  /*0840*/  CS2R R60, SRZ ;  /* 0x00000000003c7805 */ /* 0x000fe4000001ff00 */
[----:B------:R-:W-:Y:S02]  /*0850*/  CS2R R50, SRZ ;  /* 0x0000000000327805 */ /* 0x000fe4000001ff00 */
[----:B--2---:R-:W-:Y:S01]  /*0860*/  CS2R R48, SRZ ;  /* 0x0000000000307805 */ /* 0x004fe2000001ff00 */
[----:B------:R0:W5:Y:S01]  /*0870*/  @P5 LDG.E.128 R76, desc[UR12][R12.64] ;  /* 0x0000000c0c4c5981 */ /* 0x000162000c1e1d00 */
[----:B------:R-:W-:-:S02]  /*0880*/  CS2R R38, SRZ ;  /* 0x0000000000267805 */ /* 0x000fc4000001ff00 */
[----:B------:R-:W-:Y:S02]  /*0890*/  CS2R R36, SRZ ;  /* 0x0000000000247805 */ /* 0x000fe4000001ff00 */
[----:B------:R-:W-:Y:S02]  /*08a0*/  CS2R R26, SRZ ;  /* 0x00000000001a7805 */ /* 0x000fe4000001ff00 */
[----:B------:R-:W-:Y:S02]  /*08b0*/  CS2R R24, SRZ ;  /* 0x0000000000187805 */ /* 0x000fe4000001ff00 */
[----:B------:R-:W-:Y:S02]  /*08c0*/  CS2R R14, SRZ ;  /* 0x00000000000e7805 */ /* 0x000fe4000001ff00 */
[----:B------:R-:W-:Y:S02]  /*08d0*/  @P5 CS2R R74, SRZ ;  /* 0x00000000004a5805 */ /* 0x000fe4000001ff00 */
[----:B------:R-:W-:-:S02]  /*08e0*/  @P5 CS2R R72, SRZ ;  /* 0x0000000000485805 */ /* 0x000fc4000001ff00 */
[----:B0-----:R-:W-:-:S07]  /*08f0*/  CS2R R12, SRZ ;  /* 0x00000000000c7805 */ /* 0x001fce000001ff00 */
.L_x_18708:
[----:B------:R-:W-:Y:S05]  /*0900*/  BSYNC.RECONVERGENT B0 ;  /* 0x0000000000007941 */ /* 0x000fea0003800200 */
.L_x_18706:
[----:B------:R-:W0:Y:S02]  /*0910*/  LDCU UR5, c[0x0][0x384] ;  /* 0x00007080ff0577ac */ /* 0x000e240008000800 */
[----:B0-----:R-:W-:-:S06]  /*0920*/  UISETP.GE.AND UP0, UPT, UR7, UR5, UPT ;  /* 0x000000050700728c */ /* 0x001fcc000bf06270 */
[----:B------:R-:W-:-:S13]  /*0930*/  PLOP3.LUT P0, PT, PT, PT, UP0, 0x80, 0x8 ;  /* 0x000000000008781c */ /* 0x000fda0003f0f008 */
[----:B------:R-:W-:Y:S05]  /*0940*/  @P0 EXIT ;  /* 0x000000000000094d */ /* 0x000fea0003800000 */
[----:B------:R-:W-:Y:S01]  /*0950*/  USHF.R.S32.HI UR5, URZ, 0x2, UR4 ;  /* 0x00000002ff057899 */ /* 0x000fe20008011404 */
[----:B------:R-:W-:Y:S01]  /*0960*/  IADD3 R2, PT, PT, RZ, -R5, RZ ;  /* 0x80000005ff027210 */ /* 0x000fe20007ffe0ff */
[----:B------:R-:W0:Y:S02]  /*0970*/  LDCU UR22, c[0x0][0x40c] ;  /* 0x00008180ff1677ac */ /* 0x000e240008000800 */
[----:B------:R-:W-:Y:S02]  /*0980*/  ULOP3.LUT UR6, UR5, 0xff, URZ, 0xc0, !UPT ;  /* 0x000000ff05067892 */ /* 0x000fe4000f8ec0ff */
[----:B------:R-:W-:Y:S01]  /*0990*/  USHF.R.U32.HI UR5, URZ, 0x1, UR5 ;  /* 0x00000001ff057899 */ /* 0x000fe20008011605 */
[----:B------:R-:W1:Y:S03]  /*09a0*/  LDCU UR21, c[0x0][0x388] ;  /* 0x00007100ff1577ac */ /* 0x000e660008000800 */
[----:B------:R-:W-:Y:S01]  /*09b0*/  VIADDMNMX R2, R2, UR6, RZ, !PT ;  /* 0x0000000602027c46 */ /* 0x000fe2000f8001ff */
[----:B------:R-:W-:Y:S01]  /*09c0*/  ULOP3.LUT UR5, UR5, 0x7fffff80, URZ, 0xc0, !UPT ;  /* 0x7fffff8005057892 */ /* 0x000fe2000f8ec0ff */
[----:B------:R-:W-:Y:S01]  /*09d0*/  MOV R7, UR6 ;  /* 0x0000000600077c02 */ /* 0x000fe20008000f00 */
[----:B------:R-:W2:Y:S01]  /*09e0*/  LDCU.U8 UR16, c[0x0][0x410] ;  /* 0x00008200ff1077ac */ /* 0x000ea20008000000 */
[----:B------:R-:W-:Y:S01]  /*09f0*/  VIMNMX R2, PT, PT, R2, 0x20, PT ;  /* 0x0000002002027848 */ /* 0x000fe20003fe0100 */
[----:B------:R-:W3:Y:S03]  /*0a00*/  LDCU UR17, c[0x0][0x400] ;  /* 0x00008000ff1177ac */ /* 0x000ee60008000800 */
[----:B------:R-:W-:Y:S01]  /*0a10*/  LEA R2, R2, UR5, 0x2 ;  /* 0x0000000502027c11 */ /* 0x000fe2000f8e10ff */
[----:B------:R-:W4:Y:S03]  /*0a20*/  LDCU.64 UR14, c[0x0][0x3a0] ;  /* 0x00007400ff0e77ac */ /* 0x000f260008000a00 */
[----:B------:R-:W-:Y:S01]  /*0a30*/  I2FP.F32.U32 R5, R2 ;  /* 0x0000000200057245 */ /* 0x000fe20000201000 */
[----:B------:R-:W-:Y:S01]  /*0a40*/  IMAD R2, R0, -0x20, R7 ;  /* 0xffffffe000027824 */ /* 0x000fe200078e0207 */
[----:B------:R-:W0:Y:S02]  /*0a50*/  LDCU.128 UR8, c[0x0][0x3f0] ;  /* 0x00007e00ff0877ac */ /* 0x000e240008000c00 */
[----:B------:R0:W0:Y:S02]  /*0a60*/  MUFU.RCP R0, R5 ;  /* 0x0000000500007308 */ /* 0x0000240000001000 */
[----:B------:R-:W-:Y:S01]  /*0a70*/  VIMNMX R2, PT, PT, RZ, R2, !PT ;  /* 0x00000002ff027248 */ /* 0x000fe20007fe0100 */
[----:B------:R-:W0:Y:S03]  /*0a80*/  LDCU.64 UR18, c[0x0][0x380] ;  /* 0x00007000ff1277ac */ /* 0x000e260008000a00 */
[----:B------:R-:W-:Y:S01]  /*0a90*/  VIMNMX R2, PT, PT, R2, 0x20, PT ;  /* 0x0000002002027848 */ /* 0x000fe20003fe0100 */
[----:B------:R-:W-:-:S03]  /*0aa0*/  UPLOP3.LUT UP1, UPT, UPT, UPT, UPT, 0x40, 0x4 ;  /* 0x000000000004789c */ /* 0x000fc60003f2e870 */
[----:B-123--:R-:W-:-:S08]  /*0ab0*/  LEA R2, R2, UR5, 0x2 ;  /* 0x0000000502027c11 */ /* 0x00efd0000f8e10ff */
.L_x_18750:
[----:B0-----:R-:W-:-:S06]  /*0ac0*/  UIMAD.WIDE UR4, UR7, 0x4, UR8 ;  /* 0x00000004070478a5 */ /* 0x001fcc000f8e0208 */
[----:B-1234-:R-:W-:Y:S02]  /*0ad0*/  MOV R112, UR4 ;  /* 0x0000000400707c02 */ /* 0x01efe40008000f00 */
        /* <DEDUP_REMOVED lines=9> */
[----:B0-----:R-:W-:Y:S01]  /*0b70*/  HFMA2 R113, -RZ, RZ, 0, 0 ;  /* 0x00000000ff717431 */ /* 0x001fe200000001ff */
[----:B--2---:R-:W-:-:S13]  /*0b80*/  R2UR UR20, R112 ;  /* 0x00000000701472ca */ /* 0x004fda00000e0000 */
[----:B------:R-:W-:Y:S01]  /*0b90*/  UISETP.GE.AND UP2, UPT, UR20, 0x1, UPT ;  /* 0x000000011400788c */ /* 0x000fe2000bf46270 */
[----:B---3--:R-:W-:-:S05]  /*0ba0*/  R2UR UR6, R114 ;  /* 0x00000000720672ca */ /* 0x008fca00000e0000 */
[----:B------:R-:W-:-:S05]  /*0bb0*/  PLOP3.LUT P5, PT, PT, PT, UP2, 0x80, 0x8 ;  /* 0x000000000008781c */ /* 0x000fca0003faf028 */
[----:B------:R-:W-:-:S06]  /*0bc0*/  @UP2 UIADD3 UR5, UPT, UPT, UR20, -0x1, URZ ;  /* 0xffffffff14052890 */ /* 0x000fcc000fffe0ff */
[----:B------:R-:W-:Y:S01]  /*0bd0*/  MOV R5, UR5 ;  /* 0x0000000500057c02 */ /* 0x000fe20008000f00 */
[----:B------:R-:W-:-:S04]  /*0be0*/  USHF.R.S32.HI UR5, URZ, 0x1f, UR4 ;  /* 0x0000001fff057899 */ /* 0x000fc80008011404 */
[----:B------:R-:W-:Y:S01]  /*0bf0*/  @P5 IMAD R5, R5, UR21, RZ ;  /* 0x0000001505055c24 */ /* 0x000fe2000f8e02ff */
[----:B------:R-:W-:-:S04]  /*0c00*/  ULEA.HI UR5, UR5, UR4, URZ, 0x2 ;  /* 0x0000000405057291 */ /* 0x000fc8000f8f10ff */
[----:B------:R-:W-:Y:S02]  /*0c10*/  @P5 SHF.R.S32.HI R6, RZ, 0x1f, R5 ;  /* 0x0000001fff065819 */ /* 0x000fe40000011405 */
[----:B------:R-:W-:Y:S02]  /*0c20*/  MOV R91, UR5 ;  /* 0x00000005005b7c02 */ /* 0x000fe40008000f00 */
[----:B------:R-:W-:Y:S02]  /*0c30*/  @P5 LEA.HI R5, R6, R5, RZ, 0x2 ;  /* 0x0000000506055211 */ /* 0x000fe400078f10ff */
        /* <DEDUP_REMOVED lines=9> */
.L_x_18711:
[----:B------:R-:W-:Y:S05]  /*0cd0*/  BRA.U !UP0, `(.L_x_18712) ;  /* 0x0000000108547547 */ /* 0x000fea000b800000 */
[----:B------:R-:W0:Y:S02]  /*0ce0*/  LDC.64 R84, c[0x0][0x3a0] ;  /* 0x0000e800ff547b82 */ /* 0x000e240000000a00 */
[----:B0-----:R-:W-:-:S06]  /*0cf0*/  IMAD.WIDE.U32 R84, R112, 0x10, R84 ;  /* 0x0000001070547825 */ /* 0x001fcc00078e0054 */
[----:B------:R-:W2:Y:S01]  /*0d00*/  LDG.E.128 R84, desc[UR12][R84.64] ;  /* 0x0000000c54547981 */ /* 0x000ea2000c1e1d00 */
[----:B------:R-:W-:-:S13]  /*0d10*/  ISETP.LT.AND P1, PT, RZ, UR20, PT ;  /* 0x00000014ff007c0c */ /* 0x000fda000bf21270 */
[----:B------:R-:W0:Y:S08]  /*0d20*/  @P1 LDC R7, c[0x0][0x40c] ;  /* 0x00010300ff071b82 */ /* 0x000e300000000800 */
[----:B------:R-:W1:Y:S08]  /*0d30*/  @P1 LDC R5, c[0x0][0x40c] ;  /* 0x00010300ff051b82 */ /* 0x000e700000000800 */
[----:B------:R-:W3:Y:S01]  /*0d40*/  @P1 LDC R4, c[0x0][0x40c] ;  /* 0x00010300ff041b82 */ /* 0x000ee20000000800 */
[----:B0----5:R-:W-:Y:S01]  /*0d50*/  @P1 FMUL.FTZ R7, R82, R7 ;  /* 0x0000000752071220 */ /* 0x021fe20000410000 */
[----:B-1----:R-:W-:Y:S01]  /*0d60*/  @P1 FMUL.FTZ R5, R80, R5 ;  /* 0x0000000550051220 */ /* 0x002fe20000410000 */
[----:B---3--:R-:W-:Y:S01]  /*0d70*/  @P1 FMUL.FTZ R4, R81, R4 ;  /* 0x0000000451041220 */ /* 0x008fe20000410000 */
[----:B--2---:R-:W-:Y:S01]  /*0d80*/  MOV R90, R86 ;  /* 0x00000056005a7202 */ /* 0x004fe20000000f00 */
[----:B------:R-:W-:Y:S01]  /*0d90*/  @P1 FFMA.FTZ R90, R7, R18, R86 ;  /* 0x00000012075a1223 */ /* 0x000fe20000010056 */
[----:B------:R-:W-:Y:S01]  /*0da0*/  @!P1 MOV R88, R84 ;  /* 0x0000005400589202 */ /* 0x000fe20000000f00 */
[----:B------:R-:W-:Y:S01]  /*0db0*/  @P1 FFMA.FTZ R88, R5, R16, R84 ;  /* 0x0000001005581223 */ /* 0x000fe20000010054 */
[----:B------:R-:W-:Y:S01]  /*0dc0*/  MOV R89, R85 ;  /* 0x0000005500597202 */ /* 0x000fe20000000f00 */
[----:B------:R-:W-:Y:S01]  /*0dd0*/  @P1 FFMA.FTZ R89, R4, R17, R85 ;  /* 0x0000001104591223 */ /* 0x000fe20000010055 */
[----:B------:R-:W-:Y:S01]  /*0de0*/  MOV R7, R87 ;  /* 0x0000005700077202 */ /* 0x000fe20000000f00 */
[----:B------:R-:W-:Y:S06]  /*0df0*/  @!P1 BRA `(.L_x_18713) ;  /* 0x0000000000409947 */ /* 0x000fec0003800000 */
[----:B------:R-:W-:-:S04]  /*0e00*/  FMUL.FTZ R4, R83, UR22 ;  /* 0x0000001653047c20 */ /* 0x000fc80008410000 */
[----:B------:R-:W-:Y:S01]  /*0e10*/  FFMA.FTZ R87, R4, R19, R87 ;  /* 0x0000001304577223 */ /* 0x000fe20000010057 */
[----:B------:R-:W-:Y:S06]  /*0e20*/  BRA `(.L_x_18713) ;  /* 0x0000000000347947 */ /* 0x000fec0003800000 */
.L_x_18712:
[----:B-----5:R-:W-:Y:S01]  /*0e30*/  FMUL.FTZ R87, R82, UR22 ;  /* 0x0000001652577c20 */ /* 0x020fe20008410000 */
[----:B------:R-:W-:Y:S01]  /*0e40*/  FMUL.FTZ R5, R80, UR22 ;  /* 0x0000001650057c20 */ /* 0x000fe20008410000 */
[----:B------:R-:W-:Y:S01]  /*0e50*/  FMUL.FTZ R4, R81, UR22 ;  /* 0x0000001651047c20 */ /* 0x000fe20008410000 */
[----:B------:R-:W-:Y:S01]  /*0e60*/  FMUL.FTZ R6, R83, UR22 ;  /* 0x0000001653067c20 */ /* 0x000fe20008410000 */
[----:B------:R-:W-:Y:S01]  /*0e70*/  FMUL.FTZ R90, R87, R18 ;  /* 0x00000012575a7220 */ /* 0x000fe20000410000 */
[----:B------:R-:W-:Y:S01]  /*0e80*/  FMUL.FTZ R88, R5, R16 ;  /* 0x0000001005587220 */ /* 0x000fe20000410000 */
[----:B------:R-:W-:Y:S01]  /*0e90*/  FMUL.FTZ R89, R4, R17 ;  /* 0x0000001104597220 */ /* 0x000fe20000410000 */
[----:B------:R-:W-:Y:S01]  /*0ea0*/  FMUL.FTZ R87, R6, R19 ;  /* 0x0000001306577220 */ /* 0x000fe20000410000 */
[----:B------:R-:W-:-:S04]  /*0eb0*/  ISETP.LT.AND P1, PT, RZ, UR20, PT ;  /* 0x00000014ff007c0c */ /* 0x000fc8000bf21270 */
[----:B------:R-:W-:Y:S02]  /*0ec0*/  FSEL R88, R88, RZ, P1 ;  /* 0x000000ff58587208 */ /* 0x000fe40000800000 */
[----:B------:R-:W-:Y:S02]  /*0ed0*/  FSEL R89, R89, RZ, P1 ;  /* 0x000000ff59597208 */ /* 0x000fe40000800000 */
[----:B------:R-:W-:Y:S02]  /*0ee0*/  FSEL R90, R90, RZ, P1 ;  /* 0x000000ff5a5a7208 */ /* 0x000fe40000800000 */
[----:B------:R-:W-:-:S07]  /*0ef0*/  FSEL R87, R87, RZ, P1 ;  /* 0x000000ff57577208 */ /* 0x000fce0000800000 */
.L_x_18713:
[----:B------:R-:W0:Y:S01]  /*0f00*/  LDC.64 R4, c[0x0][0x3a8] ;  /* 0x0000ea00ff047b82 */ /* 0x000e220000000a00 */
[----:B------:R-:W-:Y:S02]  /*0f10*/  MOV R91, R87 ;  /* 0x00000057005b7202 */ /* 0x000fe40000000f00 */
[----:B------:R-:W-:Y:S01]  /*0f20*/  IADD3 R113, PT, PT, R113, 0x100, RZ ;  /* 0x0000010071717810 */ /* 0x000fe20007ffe0ff */
[C---:B0-----:R-:W-:Y:S01]  /*0f30*/  IMAD.WIDE.U32 R4, R112.reuse, 0x10, R4 ;  /* 0x0000001070047825 */ /* 0x041fe200078e0004 */
[----:B------:R-:W-:-:S04]  /*0f40*/  IADD3 R112, PT, PT, R112, 0x100, RZ ;  /* 0x0000010070707810 */ /* 0x000fc80007ffe0ff */
[----:B------:R0:W-:Y:S03]  /*0f50*/  STG.E.128 desc[UR12][R4.64], R88 ;  /* 0x0000005804007986 */ /* 0x0001e6000c101d0c */
.L_x_18710:
[----:B----4-:R-:W-:Y:S05]  /*0f60*/  BSYNC.RECONVERGENT B0 ;  /* 0x0000000000007941 */ /* 0x010fea0003800200 */
.L_x_18709:
[----:B------:R-:W-:Y:S01]  /*0f70*/  ISETP.GE.U32.AND P1, PT, R3, 0x200, PT ;  /* 0x000002000300780c */ /* 0x000fe20003f26070 */
[----:B------:R-:W-:Y:S03]  /*0f80*/  BSSY.RECONVERGENT B0, `(.L_x_18714) ;  /* 0x0000033000007945 */ /* 0x000fe60003800200 */
[----:B0-----:R-:W-:-:S09]  /*0f90*/  P2R R4, PR, RZ, 0x2 ;  /* 0x00000002ff047803 */ /* 0x001fd20000000000 */
[----:B------:R-:W-:Y:S05]  /*0fa0*/  @!P1 BRA `(.L_x_18715) ;  /* 0x0000000000c09947 */ /* 0x000fea0003800000 */
[----:B------:R-:W-:Y:S01]  /*0fb0*/  ISETP.NE.U32.AND P1, PT, RZ, UR14, PT ;  /* 0x0000000eff007c0c */ /* 0x000fe2000bf25070 */
[----:B------:R-:W0:Y:S03]  /*0fc0*/  @P5 LDC.64 R92, c[0x0][0x390] ;  /* 0x0000e400ff5c5b82 */ /* 0x000e260000000a00 */
[----:B------:R-:W-:-:S13]  /*0fd0*/  ISETP.NE.AND.EX P1, PT, RZ, UR15, PT, P1 ;  /* 0x0000000fff007c0c */ /* 0x000fda000bf25310 */
[----:B------:R-:W1:Y:S01]  /*0fe0*/  @P1 LDC.64 R4, c[0x0][0x3a0] ;  /* 0x0000e800ff041b82 */ /* 0x000e620000000a00 */
[----:B0-----:R-:W-:-:S05]  /*0ff0*/  @P5 IMAD.WIDE.U32 R92, R113, 0x10, R92 ;  /* 0x00000010715c5825 */ /* 0x001fca00078e005c */
[----:B------:R0:W5:Y:S01]  /*1000*/  @P5 LDG.E.128 R80, desc[UR12][R92.64] ;  /* 0x0000000c5c505981 */ /* 0x000162000c1e1d00 */
[----:B-1----:R-:W-:-:S06]  /*1010*/  @P1 IMAD.WIDE.U32 R4, R112, 0x10, R4 ;  /* 0x0000001070041825 */ /* 0x002fcc00078e0004 */
[----:B------:R-:W2:Y:S02]  /*1020*/  @P1 LDG.E.128 R4, desc[UR12][R4.64] ;  /* 0x0000000c04041981 */ /* 0x000ea4000c1e1d00 */
[----:B--2---:R-:W-:Y:S02]  /*1030*/  @P1 MOV R86, R6 ;  /* 0x0000000600561202 */ /* 0x004fe40000000f00 */
[----:B------:R-:W-:Y:S02]  /*1040*/  @P1 MOV R85, R5 ;  /* 0x0000000500551202 */ /* 0x000fe40000000f00 */
[----:B------:R-:W-:Y:S01]  /*1050*/  @P1 MOV R84, R4 ;  /* 0x0000000400541202 */ /* 0x000fe20000000f00 */
[----:B0-----:R-:W-:Y:S06]  /*1060*/  @!P1 BRA `(.L_x_18716) ;  /* 0x0000000000489947 */ /* 0x001fec0003800000 */
[----:B------:R-:W-:Y:S02]  /*1070*/  ISETP.LT.AND P1, PT, RZ, UR20, PT ;  /* 0x00000014ff007c0c */ /* 0x000fe4000bf21270 */
[----:B------:R-:W-:Y:S02]  /*1080*/  MOV R92, R84 ;  /* 0x00000054005c7202 */ /* 0x000fe40000000f00 */
[----:B------:R-:W-:Y:S02]  /*1090*/  MOV R93, R85 ;  /* 0x00000055005d7202 */ /* 0x000fe40000000f00 */
[----:B------:R-:W-:Y:S02]  /*10a0*/  MOV R94, R86 ;  /* 0x00000056005e7202 */ /* 0x000fe40000000f00 */
[----:B------:R-:W-:-:S05]  /*10b0*/  MOV R95, R7 ;  /* 0x00000007005f7202 */ /* 0x000fca0000000f00 */
[----:B------:R-:W0:Y:S08]  /*10c0*/  @P1 LDC R5, c[0x0][0x40c] ;  /* 0x00010300ff051b82 */ /* 0x000e300000000800 */
[----:B------:R-:W1:Y:S08]  /*10d0*/  @P1 LDC R4, c[0x0][0x40c] ;  /* 0x00010300ff041b82 */ /* 0x000e700000000800 */
[----:B------:R-:W2:Y:S01]  /*10e0*/  @P1 LDC R91, c[0x0][0x40c] ;  /* 0x00010300ff5b1b82 */ /* 0x000ea20000000800 */
[----:B0----5:R-:W-:-:S04]  /*10f0*/  @P1 FMUL.FTZ R5, R80, R5 ;  /* 0x0000000550051220 */ /* 0x021fc80000410000 */
[----:B------:R-:W-:Y:S01]  /*1100*/  @P1 FFMA.FTZ R92, R5, R28, R84 ;  /* 0x0000001c055c1223 */ /* 0x000fe20000010054 */
[----:B-1----:R-:W-:-:S04]  /*1110*/  @P1 FMUL.FTZ R4, R81, R4 ;  /* 0x0000000451041220 */ /* 0x002fc80000410000 */
[----:B------:R-:W-:Y:S01]  /*1120*/  @P1 FFMA.FTZ R93, R4, R29, R85 ;  /* 0x0000001d045d1223 */ /* 0x000fe20000010055 */
[----:B--2---:R-:W-:-:S04]  /*1130*/  @P1 FMUL.FTZ R91, R82, R91 ;  /* 0x0000005b525b1220 */ /* 0x004fc80000410000 */
[----:B------:R-:W-:Y:S01]  /*1140*/  @P1 FFMA.FTZ R94, R91, R30, R86 ;  /* 0x0000001e5b5e1223 */ /* 0x000fe20000010056 */
[----:B------:R-:W-:Y:S06]  /*1150*/  @!P1 BRA `(.L_x_18717) ;  /* 0x0000000000409947 */ /* 0x000fec0003800000 */
[----:B------:R-:W-:-:S04]  /*1160*/  FMUL.FTZ R4, R83, UR22 ;  /* 0x0000001653047c20 */ /* 0x000fc80008410000 */
[----:B------:R-:W-:Y:S01]  /*1170*/  FFMA.FTZ R95, R4, R31, R7 ;  /* 0x0000001f045f7223 */ /* 0x000fe20000010007 */
[----:B------:R-:W-:Y:S06]  /*1180*/  BRA `(.L_x_18717) ;  /* 0x0000000000347947 */ /* 0x000fec0003800000 */
.L_x_18716:
        /* <DEDUP_REMOVED lines=13> */
.L_x_18717:
[----:B------:R-:W0:Y:S01]  /*1260*/  LDC.64 R4, c[0x0][0x3a8] ;  /* 0x0000ea00ff047b82 */ /* 0x000e220000000a00 */
[----:B------:R-:W-:Y:S01]  /*1270*/  IADD3 R113, PT, PT, R113, 0x100, RZ ;  /* 0x0000010071717810 */ /* 0x000fe20007ffe0ff */
[C---:B0-----:R-:W-:Y:S01]  /*1280*/  IMAD.WIDE.U32 R4, R112.reuse, 0x10, R4 ;  /* 0x0000001070047825 */ /* 0x041fe200078e0004 */
[----:B------:R-:W-:-:S04]  /*1290*/  IADD3 R112, PT, PT, R112, 0x100, RZ ;  /* 0x0000010070707810 */ /* 0x000fc80007ffe0ff */
[----:B------:R0:W-:Y:S03]  /*12a0*/  STG.E.128 desc[UR12][R4.64], R92 ;  /* 0x0000005c04007986 */ /* 0x0001e6000c101d0c */
.L_x_18715:
[----:B------:R-:W-:Y:S05]  /*12b0*/  BSYNC.RECONVERGENT B0 ;  /* 0x0000000000007941 */ /* 0x000fea0003800200 */
.L_x_18714:
        /* <DEDUP_REMOVED lines=34> */
.L_x_18720:
        /* <DEDUP_REMOVED lines=13> */
.L_x_18721:
[----:B------:R-:W0:Y:S01]  /*15b0*/  LDC.64 R4, c[0x0][0x3a8] ;  /* 0x0000ea00ff047b82 */ /* 0x000e220000000a00 */
[----:B------:R-:W-:Y:S01]  /*15c0*/  IADD3 R113, PT, PT, R113, 0x100, RZ ;  /* 0x0000010071717810 */ /* 0x000fe20007ffe0ff */
[C---:B0-----:R-:W-:Y:S01]  /*15d0*/  IMAD.WIDE.U32 R4, R112.reuse, 0x10, R4 ;  /* 0x0000001070047825 */ /* 0x041fe200078e0004 */
[----:B------:R-:W-:-:S04]  /*15e0*/  IADD3 R112, PT, PT, R112, 0x100, RZ ;  /* 0x0000010070707810 */ /* 0x000fc80007ffe0ff */
[----:B------:R1:W-:Y:S03]  /*15f0*/  STG.E.128 desc[UR12][R4.64], R96 ;  /* 0x0000006004007986 */ /* 0x0003e6000c101d0c */
.L_x_18719:
[----:B------:R-:W-:Y:S05]  /*1600*/  BSYNC.RECONVERGENT B0 ;  /* 0x0000000000007941 */ /* 0x000fea0003800200 */
.L_x_18718:
        /* <DEDUP_REMOVED lines=34> */
.L_x_18724:
        /* <DEDUP_REMOVED lines=13> */
.L_x_18725:
[----:B------:R-:W0:Y:S01]  /*1900*/  LDC.64 R4, c[0x0][0x3a8] ;  /* 0x0000ea00ff047b82 */ /* 0x000e220000000a00 */
[----:B------:R-:W-:Y:S01]  /*1910*/  IADD3 R113, PT, PT, R113, 0x100, RZ ;  /* 0x0000010071717810 */ /* 0x000fe20007ffe0ff */
[C---:B0-----:R-:W-:Y:S01]  /*1920*/  IMAD.WIDE.U32 R4, R112.reuse, 0x10, R4 ;  /* 0x0000001070047825 */ /* 0x041fe200078e0004 */
[----:B------:R-:W-:-:S04]  /*1930*/  IADD3 R112, PT, PT, R112, 0x100, RZ ;  /* 0x0000010070707810 */ /* 0x000fc80007ffe0ff */
[----:B------:R2:W-:Y:S03]  /*1940*/  STG.E.128 desc[UR12][R4.64], R100 ;  /* 0x0000006404007986 */ /* 0x0005e6000c101d0c */
.L_x_18723:
[----:B------:R-:W-:Y:S05]  /*1950*/  BSYNC.RECONVERGENT B0 ;  /* 0x0000000000007941 */ /* 0x000fea0003800200 */
.L_x_18722:
        /* <DEDUP_REMOVED lines=34> */
.L_x_18728:
        /* <DEDUP_REMOVED lines=13> */
.L_x_18729:
[----:B------:R-:W0:Y:S01]  /*1c50*/  LDC.64 R4, c[0x0][0x3a8] ;  /* 0x0000ea00ff047b82 */ /* 0x000e220000000a00 */
[----:B------:R-:W-:Y:S01]  /*1c60*/  IADD3 R113, PT, PT, R113, 0x100, RZ ;  /* 0x0000010071717810 */ /* 0x000fe20007ffe0ff */
[C---:B0-----:R-:W-:Y:S01]  /*1c70*/  IMAD.WIDE.U32 R4, R112.reuse, 0x10, R4 ;  /* 0x0000001070047825 */ /* 0x041fe200078e0004 */
[----:B------:R-:W-:-:S04]  /*1c80*/  IADD3 R112, PT, PT, R112, 0x100, RZ ;  /* 0x0000010070707810 */ /* 0x000fc80007ffe0ff */
[----:B------:R3:W-:Y:S03]  /*1c90*/  STG.E.128 desc[UR12][R4.64], R104 ;  /* 0x0000006804007986 */ /* 0x0007e6000c101d0c */
.L_x_18727:
[----:B------:R-:W-:Y:S05]  /*1ca0*/  BSYNC.RECONVERGENT B0 ;  /* 0x0000000000007941 */ /* 0x000fea0003800200 */
.L_x_18726:
[----:B------:R-:W-:Y:S01]  /*1cb0*/  ISETP.GE.U32.AND P4, PT, R3, 0x600, PT ;  /* 0x000006000300780c */ /* 0x000fe20003f86070 */
[----:B------:R-:W-:-:S12]  /*1cc0*/  BSSY.RECONVERGENT B0, `(.L_x_18730) ;  /* 0x0000032000007945 */ /* 0x000fd80003800200 */
[----:B------:R-:W-:Y:S05]  /*1cd0*/  @!P4 BRA `(.L_x_18731) ;  /* 0x0000000000c0c947 */ /* 0x000fea0003800000 */
[----:B0123--:R-:W0:Y:S02]  /*1ce0*/  @P5 LDC.64 R4, c[0x0][0x390] ;  /* 0x0000e400ff045b82 */ /* 0x00fe240000000a00 */
[----:B0-----:R-:W-:-:S05]  /*1cf0*/  @P5 IMAD.WIDE.U32 R4, R113, 0x10, R4 ;  /* 0x0000001071045825 */ /* 0x001fca00078e0004 */
[----:B------:R0:W5:Y:S01]  /*1d00*/  @P5 LDG.E.128 R80, desc[UR12][R4.64] ;  /* 0x0000000c04505981 */ /* 0x000162000c1e1d00 */
[----:B------:R-:W-:-:S04]  /*1d10*/  ISETP.NE.U32.AND P5, PT, RZ, UR14, PT ;  /* 0x0000000eff007c0c */ /* 0x000fc8000bfa5070 */
[----:B------:R-:W-:-:S13]  /*1d20*/  ISETP.NE.AND.EX P5, PT, RZ, UR15, PT, P5 ;  /* 0x0000000fff007c0c */ /* 0x000fda000bfa5350 */
[----:B------:R-:W1:Y:S02]  /*1d30*/  @P5 LDC.64 R108, c[0x0][0x3a0] ;  /* 0x0000e800ff6c5b82 */ /* 0x000e640000000a00 */
[----:B-1----:R-:W-:-:S06]  /*1d40*/  @P5 IMAD.WIDE.U32 R108, R112, 0x10, R108 ;  /* 0x00000010706c5825 */ /* 0x002fcc00078e006c */
[----:B------:R-:W2:Y:S02]  /*1d50*/  @P5 LDG.E.128 R108, desc[UR12][R108.64] ;  /* 0x0000000c6c6c5981 */ /* 0x000ea4000c1e1d00 */
[----:B--2---:R-:W-:Y:S02]  /*1d60*/  @P5 MOV R7, R111 ;  /* 0x0000006f00075202 */ /* 0x004fe40000000f00 */
[----:B------:R-:W-:Y:S02]  /*1d70*/  @P5 MOV R86, R110 ;  /* 0x0000006e00565202 */ /* 0x000fe40000000f00 */
[----:B------:R-:W-:Y:S02]  /*1d80*/  @P5 MOV R85, R109 ;  /* 0x0000006d00555202 */ /* 0x000fe40000000f00 */
[----:B------:R-:W-:Y:S01]  /*1d90*/  @P5 MOV R84, R108 ;  /* 0x0000006c00545202 */ /* 0x000fe20000000f00 */
[----:B0-----:R-:W-:Y:S06]  /*1da0*/  @!P5 BRA `(.L_x_18732) ;  /* 0x00000000004cd947 */ /* 0x001fec0003800000 */
[----:B------:R-:W-:Y:S01]  /*1db0*/  UISETP.GT.AND UP0, UPT, UR20, URZ, UPT ;  /* 0x000000ff1400728c */ /* 0x000fe2000bf04270 */
[----:B------:R-:W-:Y:S02]  /*1dc0*/  MOV R108, R84 ;  /* 0x00000054006c7202 */ /* 0x000fe40000000f00 */
[----:B------:R-:W-:Y:S02]  /*1dd0*/  MOV R109, R85 ;  /* 0x00000055006d7202 */ /* 0x000fe40000000f00 */
[----:B------:R-:W-:Y:S02]  /*1de0*/  MOV R110, R86 ;  /* 0x00000056006e7202 */ /* 0x000fe40000000f00 */
[----:B------:R-:W-:Y:S02]  /*1df0*/  PLOP3.LUT P5, PT, PT, PT, UP0, 0x80, 0x8 ;  /* 0x000000000008781c */ /* 0x000fe40003faf008 */
[----:B------:R-:W-:Y:S02]  /*1e00*/  MOV R111, R7 ;  /* 0x00000007006f7202 */ /* 0x000fe40000000f00 */
[----:B------:R-:W0:Y:S01]  /*1e10*/  @UP0 LDCU UR4, c[0x0][0x40c] ;  /* 0x00008180ff0407ac */ /* 0x000e220008000800 */
[----:B------:R-:W1:Y:S01]  /*1e20*/  @UP0 LDCU UR5, c[0x0][0x40c] ;  /* 0x00008180ff0507ac */ /* 0x000e620008000800 */
[----:B------:R-:W2:Y:S07]  /*1e30*/  @UP0 LDCU UR23, c[0x0][0x40c] ;  /* 0x00008180ff1707ac */ /* 0x000eae0008000800 */
[----:B0----5:R-:W-:Y:S01]  /*1e40*/  @P5 FMUL.FTZ R5, R80, UR4 ;  /* 0x0000000450055c20 */ /* 0x021fe20008410000 */
[----:B-1----:R-:W-:-:S03]  /*1e50*/  @P5 FMUL.FTZ R4, R81, UR5 ;  /* 0x0000000551045c20 */ /* 0x002fc60008410000 */
[----:B------:R-:W-:Y:S01]  /*1e60*/  @P5 FFMA.FTZ R108, R5, R76, R84 ;  /* 0x0000004c056c5223 */ /* 0x000fe20000010054 */
[----:B--2---:R-:W-:Y:S01]  /*1e70*/  @P5 FMUL.FTZ R91, R82, UR23 ;  /* 0x00000017525b5c20 */ /* 0x004fe20008410000 */
[----:B------:R-:W-:-:S03]  /*1e80*/  @P5 FFMA.FTZ R109, R4, R77, R85 ;  /* 0x0000004d046d5223 */ /* 0x000fc60000010055 */
[----:B------:R-:W-:Y:S01]  /*1e90*/  @P5 FFMA.FTZ R110, R91, R78, R86 ;  /* 0x0000004e5b6e5223 */ /* 0x000fe20000010056 */
[----:B------:R-:W-:Y:S06]  /*1ea0*/  BRA.U !UP0, `(.L_x_18733) ;  /* 0x0000000108407547 */ /* 0x000fec000b800000 */
[----:B------:R-:W-:-:S04]  /*1eb0*/  FMUL.FTZ R4, R83, UR22 ;  /* 0x0000001653047c20 */ /* 0x000fc80008410000 */
[----:B------:R-:W-:Y:S01]  /*1ec0*/  FFMA.FTZ R111, R4, R79, R7 ;  /* 0x0000004f046f7223 */ /* 0x000fe20000010007 */
[----:B------:R-:W-:Y:S06]  /*1ed0*/  BRA `(.L_x_18733) ;  /* 0x0000000000347947 */ /* 0x000fec0003800000 */
.L_x_18732:
        /* <DEDUP_REMOVED lines=13> */
.L_x_18733:
[----:B------:R-:W0:Y:S02]  /*1fb0*/  LDC.64 R4, c[0x0][0x3a8] ;  /* 0x0000ea00ff047b82 */ /* 0x000e240000000a00 */
[----:B0-----:R-:W-:-:S05]  /*1fc0*/  IMAD.WIDE.U32 R112, R112, 0x10, R4 ;  /* 0x0000001070707825 */ /* 0x001fca00078e0004 */
[----:B------:R4:W-:Y:S02]  /*1fd0*/  STG.E.128 desc[UR12][R112.64], R108 ;  /* 0x0000006c70007986 */ /* 0x0009e4000c101d0c */
.L_x_18731:
[----:B------:R-:W-:Y:S05]  /*1fe0*/  BSYNC.RECONVERGENT B0 ;  /* 0x0000000000007941 */ /* 0x000fea0003800200 */
.L_x_18730:
[----:B0123--:R-:W-:Y:S01]  /*1ff0*/  FADD.FTZ R4, RZ, R88 ;  /* 0x00000058ff047221 */ /* 0x00ffe20000010000 */
[C---:B------:R-:W-:Y:S01]  /*2000*/  ISETP.GT.U32.AND P5, PT, R3.reuse, 0x1ff, PT ;  /* 0x000001ff0300780c */ /* 0x040fe20003fa4070 */
[----:B------:R-:W-:Y:S01]  /*2010*/  BSSY.RECONVERGENT B0, `(.L_x_18734) ;  /* 0x0000074000007945 */ /* 0x000fe20003800200 */
[----:B------:R-:W-:Y:S01]  /*2020*/  ISETP.GT.U32.AND P6, PT, R3, 0x2ff, PT ;  /* 0x000002ff0300780c */ /* 0x000fe20003fc4070 */
[----:B------:R-:W-:Y:S01]  /*2030*/  FADD.FTZ R5, R89, R4 ;  /* 0x0000000459057221 */ /* 0x000fe20000010000 */
[----:B------:R-:W-:Y:S01]  /*2040*/  P2R R6, PR, RZ, 0x2 ;  /* 0x00000002ff067803 */ /* 0x000fe20000000000 */
[----:B------:R-:W-:Y:S01]  /*2050*/  HFMA2 R117, -RZ, RZ, 0, 0 ;  /* 0x00000000ff757431 */ /* 0x000fe200000001ff */
        /* <DEDUP_REMOVED lines=31> */
[----:B------:R-:W4:Y:S02]  /*2250*/  SHFL.BFLY PT, R4, R91, 0x4, 0x1f ;  /* 0x0c801f005b047f89 */ /* 0x000f2400000e0000 */
[----:B----4-:R-:W-:-:S05]  /*2260*/  FADD.FTZ R113, R91, R4 ;  /* 0x000000045b717221 */ /* 0x010fca0000010000 */
        /* <DEDUP_REMOVED lines=78> */
.L_x_18735:
[----:B------:R-:W-:Y:S05]  /*2750*/  BSYNC.RECONVERGENT B0 ;  /* 0x0000000000007941 */ /* 0x000fea0003800200 */
.L_x_18734:
        /* <DEDUP_REMOVED lines=12> */
.L_x_18737:
[----:B------:R-:W-:Y:S05]  /*2820*/  BSYNC.RECONVERGENT B0 ;  /* 0x0000000000007941 */ /* 0x000fea0003800200 */
.L_x_18736:
[----:B------:R-:W2:Y:S01]  /*2830*/  SHFL.DOWN PT, R114, R117, 0x4, 0x1f ;  /* 0x08801f0075727f89 */ /* 0x000ea200000e0000 */
[-C--:B------:R-:W-:Y:S01]  /*2840*/  I2FP.F32.S32 R119, R117.reuse ;  /* 0x0000007500777245 */ /* 0x080fe20000201400 */
[----:B------:R-:W-:Y:S01]  /*2850*/  UISETP.GE.AND UP0, UPT, UR6, 0x1, UPT ;  /* 0x000000010600788c */ /* 0x000fe2000bf06270 */
[----:B------:R-:W-:Y:S01]  /*2860*/  ISETP.NE.AND P5, PT, R4, RZ, PT ;  /* 0x000000ff0400720c */ /* 0x000fe20003fa5270 */
[----:B-1----:R-:W1:Y:S01]  /*2870*/  SHFL.DOWN PT, R91, R112, 0x4, 0x1f ;  /* 0x08801f00705b7f89 */ /* 0x002e6200000e0000 */
[----:B------:R-:W-:Y:S02]  /*2880*/  ISETP.NE.AND P6, PT, RZ, UR16, PT ;  /* 0x00000010ff007c0c */ /* 0x000fe4000bfc5270 */
[----:B--2---:R-:W-:Y:S02]  /*2890*/  IADD3 R6, PT, PT, R114, R117, RZ ;  /* 0x0000007572067210 */ /* 0x004fe40007ffe0ff */
[----:B------:R-:W-:Y:S02]  /*28a0*/  I2FP.F32.S32 R115, R114 ;  /* 0x0000007200737245 */ /* 0x000fe40000201400 */
[----:B0-----:R-:W-:Y:S01]  /*28b0*/  I2FP.F32.S32 R5, R6 ;  /* 0x0000000600057245 */ /* 0x001fe20000201400 */
[----:B-1----:R-:W-:-:S02]  /*28c0*/  FADD.FTZ R118, -R91, R112 ;  /* 0x000000705b767221 */ /* 0x002fc40000010100 */
[----:B------:R-:W-:Y:S01]  /*28d0*/  FMUL.FTZ R116, R91, R115 ;  /* 0x000000735b747220 */ /* 0x000fe20000410000 */
[----:B------:R-:W0:Y:S01]  /*28e0*/  MUFU.RCP R114, R5 ;  /* 0x0000000500727308 */ /* 0x000e220000001000 */
[----:B------:R-:W1:Y:S01]  /*28f0*/  SHFL.DOWN PT, R91, R6, 0x2, 0x1f ;  /* 0x08401f00065b7f89 */ /* 0x000e6200000e0000 */
[----:B------:R-:W-:Y:S01]  /*2900*/  FMUL.FTZ R118, R118, R118 ;  /* 0x0000007676767220 */ /* 0x000fe20000410000 */
[----:B------:R-:W-:Y:S02]  /*2910*/  FFMA.FTZ R121, R119, R112, R116 ;  /* 0x0000007077797223 */ /* 0x000fe40000010074 */
[----:B------:R-:W2:Y:S01]  /*2920*/  SHFL.DOWN PT, R116, R113, 0x4, 0x1f ;  /* 0x08801f0071747f89 */ /* 0x000ea200000e0000 */
[----:B------:R-:W-:-:S04]  /*2930*/  FMUL.FTZ R118, R118, R119 ;  /* 0x0000007776767220 */ /* 0x000fc80000410000 */
[----:B------:R-:W-:Y:S01]  /*2940*/  FMUL.FTZ R118, R118, R115 ;  /* 0x0000007376767220 */ /* 0x000fe20000410000 */
[----:B0-----:R-:W-:-:S05]  /*2950*/  FMUL.FTZ R112, R114, R121 ;  /* 0x0000007972707220 */ /* 0x001fca0000410000 */
[----:B------:R-:W0:Y:S01]  /*2960*/  SHFL.DOWN PT, R117, R112, 0x2, 0x1f ;  /* 0x08401f0070757f89 */ /* 0x000e2200000e0000 */
[----:B-1----:R-:W-:Y:S01]  /*2970*/  I2FP.F32.S32 R119, R91 ;  /* 0x0000005b00777245 */ /* 0x002fe20000201400 */
[----:B--2---:R-:W-:-:S04]  /*2980*/  FADD.FTZ R115, R116, R113 ;  /* 0x0000007174737221 */ /* 0x004fc80000010000 */
[----:B------:R-:W-:Y:S01]  /*2990*/  FFMA.FTZ R116, R114, R118, R115 ;  /* 0x0000007672747223 */ /* 0x000fe20000010073 */
[----:B------:R-:W-:-:S04]  /*29a0*/  IADD3 R114, PT, PT, R6, R91, RZ ;  /* 0x0000005b06727210 */ /* 0x000fc80007ffe0ff */
[----:B------:R-:W-:Y:S01]  /*29b0*/  I2FP.F32.S32 R115, R114 ;  /* 0x0000007200737245 */ /* 0x000fe20000201400 */
[----:B------:R-:W1:Y:S03]  /*29c0*/  SHFL.DOWN PT, R113, R116, 0x2, 0x1f ;  /* 0x08401f0074717f89 */ /* 0x000e6600000e0000 */
[----:B------:R-:W2:Y:S01]  /*29d0*/  MUFU.RCP R6, R115 ;  /* 0x0000007300067308 */ /* 0x000ea20000001000 */
[----:B0-----:R-:W-:Y:S01]  /*29e0*/  FADD.FTZ R91, R112, -R117 ;  /* 0x80000075705b7221 */ /* 0x001fe20000010000 */
[----:B------:R-:W-:-:S03]  /*29f0*/  FMUL.FTZ R120, R117, R119 ;  /* 0x0000007775787220 */ /* 0x000fc60000410000 */
[----:B------:R-:W-:Y:S01]  /*2a00*/  FMUL.FTZ R118, R91, R91 ;  /* 0x0000005b5b767220 */ /* 0x000fe20000410000 */
[----:B------:R-:W-:-:S03]  /*2a10*/  FFMA.FTZ R91, R5, R112, R120 ;  /* 0x00000070055b7223 */ /* 0x000fc60000010078 */
[----:B------:R-:W-:Y:S02]  /*2a20*/  FMUL.FTZ R118, R5, R118 ;  /* 0x0000007605767220 */ /* 0x000fe40000410000 */
[----:B------:R-:W0:Y:S02]  /*2a30*/  SHFL.DOWN PT, R5, R114, 0x1, 0x1f ;  /* 0x08201f0072057f89 */ /* 0x000e2400000e0000 */
        /* <DEDUP_REMOVED lines=12> */
[----:B------:R-:W-:Y:S01]  /*2b00*/  FMUL.FTZ R114, R5, R5 ;  /* 0x0000000505727220 */ /* 0x000fe20000410000 */
[----:B--2---:R-:W-:-:S03]  /*2b10*/  FADD.FTZ R5, R113, R6 ;  /* 0x0000000671057221 */ /* 0x004fc60000010000 */
[C---:B------:R-:W-:Y:S01]  /*2b20*/  FMUL.FTZ R114, R115.reuse, R114 ;  /* 0x0000007273727220 */ /* 0x040fe20000410000 */
[----:B------:R-:W-:Y:S01]  /*2b30*/  FFMA.FTZ R115, R115, R112, R118 ;  /* 0x0000007073737223 */ /* 0x000fe20000010076 */
[----:B------:R-:W1:Y:S02]  /*2b40*/  LDC R6, c[0x0][0x448] ;  /* 0x00011200ff067b82 */ /* 0x000e640000000800 */
[----:B------:R-:W-:-:S04]  /*2b50*/  FMUL.FTZ R114, R114, R117 ;  /* 0x0000007572727220 */ /* 0x000fc80000410000 */
[C---:B0-----:R-:W-:Y:S01]  /*2b60*/  FFMA.FTZ R91, R116.reuse, R114, R5 ;  /* 0x00000072745b7223 */ /* 0x041fe20000010005 */
[----:B------:R-:W-:Y:S02]  /*2b70*/  FMUL.FTZ R5, R116, R115 ;  /* 0x0000007374057220 */ /* 0x000fe40000410000 */
[----:B------:R-:W0:Y:S03]  /*2b80*/  @!P5 LDC.64 R114, c[0x0][0x3c0] ;  /* 0x0000f000ff72db82 */ /* 0x000e260000000a00 */
[----:B------:R-:W1:Y:S04]  /*2b90*/  SHFL.IDX PT, R91, R91, RZ, 0x1f ;  /* 0x00001fff5b5b7589 */ /* 0x000e6800000e0000 */
[----:B------:R-:W2:Y:S01]  /*2ba0*/  SHFL.IDX PT, R5, R5, RZ, 0x1f ;  /* 0x00001fff05057589 */ /* 0x000ea200000e0000 */
[----:B-1----:R-:W-:Y:S01]  /*2bb0*/  FFMA.FTZ R6, R91, UR17, R6 ;  /* 0x000000115b067c23 */ /* 0x002fe20008010006 */
[----:B------:R-:W-:Y:S01]  /*2bc0*/  MOV R91, UR7 ;  /* 0x00000007005b7c02 */ /* 0x000fe20008000f00 */
[----:B--2---:R-:W-:-:S04]  /*2bd0*/  FMUL.FTZ R112, R5, R5 ;  /* 0x0000000505707220 */ /* 0x004fc80000410000 */
[----:B0-----:R-:W-:Y:S01]  /*2be0*/  @!P5 IMAD.WIDE R114, R91, 0x4, R114 ;  /* 0x000000045b72d825 */ /* 0x001fe200078e0272 */
[----:B------:R-:W-:Y:S02]  /*2bf0*/  FSEL R117, R112, RZ, P6 ;  /* 0x000000ff70757208 */ /* 0x000fe40003000000 */
[----:B------:R-:W0:Y:S02]  /*2c00*/  @!P5 LDC.64 R112, c[0x0][0x3c8] ;  /* 0x0000f200ff70db82 */ /* 0x000e240000000a00 */
[----:B------:R1:W-:Y:S01]  /*2c10*/  @!P5 STG.E desc[UR12][R114.64], R5 ;  /* 0x000000057200d986 */ /* 0x0003e2000c10190c */
[----:B------:R-:W-:Y:S01]  /*2c20*/  FADD.FTZ R6, R6, R117 ;  /* 0x0000007506067221 */ /* 0x000fe20000010000 */
[----:B------:R-:W-:-:S05]  /*2c30*/  MOV R117, UR7 ;  /* 0x0000000700757c02 */ /* 0x000fca0008000f00 */
[----:B------:R-:W2:Y:S01]  /*2c40*/  MUFU.RSQ R6, R6 ;  /* 0x0000000600067308 */ /* 0x000ea20000001400 */
[----:B0-----:R-:W-:-:S05]  /*2c50*/  @!P5 IMAD.WIDE R112, R117, 0x4, R112 ;  /* 0x000000047570d825 */ /* 0x001fca00078e0270 */
[----:B--2---:R1:W-:Y:S01]  /*2c60*/  @!P5 STG.E desc[UR12][R112.64], R6 ;  /* 0x000000067000d986 */ /* 0x0043e2000c10190c */
        /* <DEDUP_REMOVED lines=23> */
[C---:B0-----:R-:W-:Y:S01]  /*2de0*/  IMAD.WIDE.U32 R116, R91.reuse, 0x10, R116 ;  /* 0x000000105b747825 */ /* 0x041fe200078e0074 */
[----:B------:R-:W-:-:S04]  /*2df0*/  IADD3 R91, PT, PT, R91, 0x100, RZ ;  /* 0x000001005b5b7810 */ /* 0x000fc80007ffe0ff */
[----:B------:R0:W-:Y:S03]  /*2e00*/  STG.E.128 desc[UR12][R116.64], R112 ;  /* 0x0000007074007986 */ /* 0x0001e6000c101d0c */
.L_x_18740:
[----:B------:R-:W-:Y:S05]  /*2e10*/  BSYNC.RECONVERGENT B0 ;  /* 0x0000000000007941 */ /* 0x000fea0003800200 */
.L_x_18739:
        /* <DEDUP_REMOVED lines=19> */
.L_x_18742:
[----:B------:R-:W-:Y:S05]  /*2f50*/  BSYNC.RECONVERGENT B0 ;  /* 0x0000000000007941 */ /* 0x000fea0003800200 */
.L_x_18741:
        /* <DEDUP_REMOVED lines=18> */
.L_x_18744:
[----:B------:R-:W-:Y:S05]  /*3080*/  BSYNC.RECONVERGENT B0 ;  /* 0x0000000000007941 */ /* 0x000fea0003800200 */
.L_x_18743:
        /* <DEDUP_REMOVED lines=18> */
.L_x_18746:
[----:B------:R-:W-:Y:S05]  /*31b0*/  BSYNC.RECONVERGENT B0 ;  /* 0x0000000000007941 */ /* 0x000fea0003800200 */
.L_x_18745:
        /* <DEDUP_REMOVED lines=18> */
.L_x_18748:
[----:B------:R-:W-:Y:S05]  /*32e0*/  BSYNC.RECONVERGENT B0 ;  /* 0x0000000000007941 */ /* 0x000fea0003800200 */
.L_x_18747:
        /* <DEDUP_REMOVED lines=17> */
.L_x_18749:
[----:B------:R-:W-:Y:S05]  /*3400*/  BSYNC.RECONVERGENT B0 ;  /* 0x0000000000007941 */ /* 0x000fea0003800200 */
.L_x_18738:
[----:B------:R-:W-:Y:S02]  /*3410*/  UIADD3 UR7, UPT, UPT, UR7, UR18, URZ ;  /* 0x0000001207077290 */ /* 0x000fe4000fffe0ff */
[----:B------:R-:W-:Y:S02]  /*3420*/  UPLOP3.LUT UP1, UPT, UPT, UPT, UP1, 0x40, 0x4 ;  /* 0x000000000004789c */ /* 0x000fe40003f2e810 */
[----:B------:R-:W-:-:S09]  /*3430*/  UISETP.GE.AND UP0, UPT, UR7, UR19, UPT ;  /* 0x000000130700728c */ /* 0x000fd2000bf06270 */
[----:B------:R-:W-:Y:S05]  /*3440*/  BRA.U !UP0, `(.L_x_18750) ;  /* 0xffffffd5089c7547 */ /* 0x000fea000b83ffff */
[----:B------:R-:W-:Y:S05]  /*3450*/  EXIT ;  /* 0x000000000000794d */ /* 0x000fea0003800000 */
.L_x_18751:
        /* <DEDUP_REMOVED lines=10> */
.L_x_21053:


//--------------------- .text._ZN10layer_norm13ln_fwd_kernelINS_13Kernel_traitsIfffffjLj6144ELj1ELj1ELj8ELj16ENS_18Kernel_traits_baseILj6144EfffffjLj256EEEEELb0ELb1ELb1ELb1EEEvNS_9FwdParamsE --------------------------
	.section	.text._ZN10layer_norm13ln_fwd_kernelINS_13Kernel_traitsIfffffjLj6144ELj1ELj1ELj8ELj16ENS_18Kernel_traits_baseILj6144EfffffjLj256EEEEELb0ELb1ELb1ELb1EEEvNS_9FwdParamsE,"ax",@progbits
	.align	128
        .global         _ZN10layer_norm13ln_fwd_kernelINS_13Kernel_traitsIfffffjLj6144ELj1ELj1ELj8ELj16ENS_18Kernel_traits_baseILj6144EfffffjLj256EEEEELb0ELb1ELb1ELb1EEEvNS_9FwdParamsE
        .type           _ZN10layer_norm13ln_fwd_kernelINS_13Kernel_traitsIfffffjLj6144ELj1ELj1ELj8ELj16ENS_18Kernel_traits_baseILj6144EfffffjLj256EEEEELb0ELb1ELb1ELb1EEEvNS_9FwdParamsE,@function
        .size           _ZN10layer_norm13ln_fwd_kernelINS_13Kernel_traitsIfffffjLj6144ELj1ELj1ELj8ELj16ENS_18Kernel_traits_baseILj6144EfffffjLj256EEEEELb0ELb1ELb1ELb1EEEvNS_9FwdParamsE,(.L_x_21054 - _ZN10layer_norm13ln_fwd_kernelINS_13Kernel_traitsIfffffjLj6144ELj1ELj1ELj8ELj16ENS_18Kernel_traits_baseILj6144EfffffjLj256EEEEELb0ELb1ELb1ELb1EEEvNS_9FwdParamsE)
        .other          _ZN10layer_norm13ln_fwd_kernelINS_13Kernel_traitsIfffffjLj6144ELj1ELj1ELj8ELj16ENS_18Kernel_traits_baseILj6144EfffffjLj256EEEEELb0ELb1ELb1ELb1EEEvNS_9FwdParamsE,@"STO_CUDA_ENTRY STV_DEFAULT"
_ZN10layer_norm13ln_fwd_kernelINS_13Kernel_traitsIfffffjLj6144ELj1ELj1ELj8ELj16ENS_18Kernel_traits_baseILj6144EfffffjLj256EEEEELb0ELb1ELb1ELb1EEEvNS_9FwdParamsE:
.text._ZN10layer_norm13ln_fwd_kernelINS_13Kernel_traitsIfffffjLj6144ELj1ELj1ELj8ELj16ENS_18Kernel_traits_baseILj6144EfffffjLj256EEEEELb0ELb1ELb1ELb1EEEvNS_9FwdParamsE:
        /* <DEDUP_REMOVED lines=33> */
.L_x_18752:
[----:B------:R-:W1:Y:S08]  /*0210*/  LDC.64 R2, c[0x0][0x3d0] ;  /* 0x0000f400ff027b82 */ /* 0x000e700000000a00 */
[----:B------:R-:W0:Y:S01]  /*0220*/  LDC.64 R4, c[0x0][0x3e8] ;  /* 0x0000fa00ff047b82 */ /* 0x000e220000000a00 */
[----:B-1----:R-:W-:-:S05]  /*0230*/  IMAD.WIDE.U32 R2, R0, 0x10, R2 ;  /* 0x0000001000027825 */ /* 0x002fca00078e0002 */
[----:B------:R-:W5:Y:S01]  /*0240*/  LDG.E.128 R8, desc[UR12][R2.64+0x1000] ;  /* 0x0010000c02087981 */ /* 0x000f62000c1e1d00 */
[----:B0-----:R-:W-:-:S03]  /*0250*/  IMAD.WIDE.U32 R28, R0, 0x10, R4 ;  /* 0x00000010001c7825 */ /* 0x001fc600078e0004 */
        /* <DEDUP_REMOVED lines=23> */
.L_x_18753:
        /* <DEDUP_REMOVED lines=12> */
.L_x_18771:
[----:B0-----:R-:W-:-:S06]  /*0490*/  UIMAD.WIDE UR4, UR7, 0x4, UR8 ;  /* 0x00000004070478a5 */ /* 0x001fcc000f8e0208 */
[----:B--2---:R-:W-:Y:S02]  /*04a0*/  MOV R88, UR4 ;  /* 0x0000000400587c02 */ /* 0x004fe40008000f00 */
[----:B------:R-:W-:-:S05]  /*04b0*/  MOV R89, UR5 ;  /* 0x0000000500597c02 */ /* 0x000fca0008000f00 */
[----:B------:R-:W2:Y:S01]  /*04c0*/  LDG.E R88, desc[UR12][R88.64] ;  /* 0x0000000c58587981 */ /* 0x000ea2000c1e1900 */
[----:B------:R-:W-:-:S06]  /*04d0*/  UIMAD.WIDE UR4, UR7, 0x4, UR10 ;  /* 0x00000004070478a5 */ /* 0x000fcc000f8e020a */
[----:B------:R-:W-:Y:S02]  /*04e0*/  MOV R90, UR4 ;  /* 0x00000004005a7c02 */ /* 0x000fe40008000f00 */
[----:B------:R-:W-:-:S05]  /*04f0*/  MOV R91, UR5 ;  /* 0x00000005005b7c02 */ /* 0x000fca0008000f00 */
[----:B------:R-:W3:Y:S01]  /*0500*/  LDG.E R90, desc[UR12][R90.64] ;  /* 0x0000000c5a5a7981 */ /* 0x000ee2000c1e1900 */
[----:B--2---:R-:W-:-:S13]  /*0510*/  ISETP.GE.AND P1, PT, R88, 0x1, PT ;  /* 0x000000015800780c */ /* 0x004fda0003f26270 */
[----:B-1----:R-:W0:Y:S01]  /*0520*/  @P1 LDC.64 R80, c[0x0][0x390] ;  /* 0x0000e400ff501b82 */ /* 0x002e220000000a00 */
[----:B-1----:R-:W-:-:S05]  /*0530*/  @P1 IADD3 R2, PT, PT, R88, -0x1, RZ ;  /* 0xffffffff58021810 */ /* 0x002fca0007ffe0ff */
[----:B------:R-:W-:-:S05]  /*0540*/  @P1 IMAD R2, R2, UR14, RZ ;  /* 0x0000000e02021c24 */ /* 0x000fca000f8e02ff */
[----:B------:R-:W-:-:S04]  /*0550*/  @P1 SHF.R.S32.HI R3, RZ, 0x1f, R2 ;  /* 0x0000001fff031819 */ /* 0x000fc80000011402 */
[----:B------:R-:W-:Y:S01]  /*0560*/  @P1 LEA.HI R3, R3, R2, RZ, 0x2 ;  /* 0x0000000203031211 */ /* 0x000fe200078f10ff */
[----:B------:R-:W-:-:S03]  /*0570*/  HFMA2 R2, -RZ, RZ, 0, 0 ;  /* 0x00000000ff027431 */ /* 0x000fc600000001ff */
[----:B------:R-:W-:-:S05]  /*0580*/  @P1 LEA.HI.SX32 R2, R3, R0, 0x1e ;  /* 0x0000000003021211 */ /* 0x000fca00078ff2ff */
[----:B0-----:R-:W-:-:S05]  /*0590*/  @P1 IMAD.WIDE.U32 R80, R2, 0x10, R80 ;  /* 0x0000001002501825 */ /* 0x001fca00078e0050 */
[----:B-----5:R0:W5:Y:S01]  /*05a0*/  @P1 LDG.E.128 R76, desc[UR12][R80.64] ;  /* 0x0000000c504c1981 */ /* 0x020162000c1e1d00 */
        /* <DEDUP_REMOVED lines=8> */
[----:B0-----:R-:W-:Y:S06]  /*0630*/  @P0 BRA `(.L_x_18754) ;  /* 0x0000000000380947 */ /* 0x001fec0003800000 */
[----:B-----5:R-:W-:Y:S01]  /*0640*/  FMUL.FTZ R87, R78, UR15 ;  /* 0x0000000f4e577c20 */ /* 0x020fe20008410000 */
[----:B------:R-:W-:Y:S01]  /*0650*/  FMUL.FTZ R81, R76, UR15 ;  /* 0x0000000f4c517c20 */ /* 0x000fe20008410000 */
[----:B------:R-:W-:Y:S01]  /*0660*/  FMUL.FTZ R80, R77, UR15 ;  /* 0x0000000f4d507c20 */ /* 0x000fe20008410000 */
[----:B------:R-:W-:Y:S01]  /*0670*/  FMUL.FTZ R82, R79, UR15 ;  /* 0x0000000f4f527c20 */ /* 0x000fe20008410000 */
[----:B------:R-:W-:Y:S01]  /*0680*/  FMUL.FTZ R87, R87, R54 ;  /* 0x0000003657577220 */ /* 0x000fe20000410000 */
[----:B------:R-:W-:Y:S01]  /*0690*/  ISETP.GT.AND P2, PT, R88, RZ, PT ;  /* 0x000000ff5800720c */ /* 0x000fe20003f44270 */
[----:B------:R-:W-:Y:S01]  /*06a0*/  FMUL.FTZ R81, R81, R52 ;  /* 0x0000003451517220 */ /* 0x000fe20000410000 */
[----:B------:R-:W-:Y:S01]  /*06b0*/  FMUL.FTZ R80, R80, R53 ;  /* 0x0000003550507220 */ /* 0x000fe20000410000 */
[----:B------:R-:W-:Y:S01]  /*06c0*/  FMUL.FTZ R82, R82, R55 ;  /* 0x0000003752527220 */ /* 0x000fe20000410000 */
[----:B------:R-:W-:Y:S02]  /*06d0*/  FSEL R110, R87, RZ, P2 ;  /* 0x000000ff576e7208 */ /* 0x000fe40001000000 */
[----:B------:R-:W-:-:S02]  /*06e0*/  FSEL R108, R81, RZ, P2 ;  /* 0x000000ff516c7208 */ /* 0x000fc40001000000 */
[----:B------:R-:W-:Y:S02]  /*06f0*/  FSEL R109, R80, RZ, P2 ;  /* 0x000000ff506d7208 */ /* 0x000fe40001000000 */
[----:B------:R-:W-:Y:S01]  /*0700*/  FSEL R87, R82, RZ, P2 ;  /* 0x000000ff52577208 */ /* 0x000fe20001000000 */
[----:B------:R-:W-:Y:S06]  /*0710*/  BRA `(.L_x_18755) ;  /* 0x0000000000507947 */ /* 0x000fec0003800000 */
.L_x_18754:
[----:B------:R-:W0:Y:S02]  /*0720*/  LDC.64 R84, c[0x0][0x3a0] ;  /* 0x0000e800ff547b82 */ /* 0x000e240000000a00 */
[----:B0-----:R-:W-:-:S06]  /*0730*/  IMAD.WIDE.U32 R84, R3, 0x10, R84 ;  /* 0x0000001003547825 */ /* 0x001fcc00078e0054 */
[----:B------:R-:W2:Y:S01]  /*0740*/  LDG.E.128 R84, desc[UR12][R84.64] ;  /* 0x0000000c54547981 */ /* 0x000ea2000c1e1d00 */
[----:B------:R-:W-:-:S13]  /*0750*/  ISETP.GT.AND P2, PT, R88, RZ, PT ;  /* 0x000000ff5800720c */ /* 0x000fda0003f44270 */
[----:B------:R-:W0:Y:S08]  /*0760*/  @P2 LDC R83, c[0x0][0x40c] ;  /* 0x00010300ff532b82 */ /* 0x000e300000000800 */
[----:B------:R-:W1:Y:S08]  /*0770*/  @P2 LDC R81, c[0x0][0x40c] ;  /* 0x00010300ff512b82 */ /* 0x000e700000000800 */
[----:B------:R-:W3:Y:S08]  /*0780*/  @P2 LDC R80, c[0x0][0x40c] ;  /* 0x00010300ff502b82 */ /* 0x000ef00000000800 */
[----:B------:R-:W4:Y:S01]  /*0790*/  @P2 LDC R82, c[0x0][0x40c] ;  /* 0x00010300ff522b82 */ /* 0x000f220000000800 */
[----:B0----5:R-:W-:Y:S01]  /*07a0*/  @P2 FMUL.FTZ R83, R78, R83 ;  /* 0x000000534e532220 */ /* 0x021fe20000410000 */
[----:B-1----:R-:W-:Y:S01]  /*07b0*/  @P2 FMUL.FTZ R81, R76, R81 ;  /* 0x000000514c512220 */ /* 0x002fe20000410000 */
[----:B---3--:R-:W-:Y:S01]  /*07c0*/  @P2 FMUL.FTZ R80, R77, R80 ;  /* 0x000000504d502220 */ /* 0x008fe20000410000 */
[----:B----4-:R-:W-:Y:S01]  /*07d0*/  @P2 FMUL.FTZ R82, R79, R82 ;  /* 0x000000524f522220 */ /* 0x010fe20000410000 */
[----:B--2---:R-:W-:Y:S01]  /*07e0*/  MOV R110, R86 ;  /* 0x00000056006e7202 */ /* 0x004fe20000000f00 */
[----:B------:R-:W-:Y:S01]  /*07f0*/  @P2 FFMA.FTZ R110, R83, R54, R86 ;  /* 0x00000036536e2223 */ /* 0x000fe20000010056 */
[----:B------:R-:W-:Y:S01]  /*0800*/  @!P2 MOV R108, R84 ;  /* 0x00000054006ca202 */ /* 0x000fe20000000f00 */
[----:B------:R-:W-:Y:S01]  /*0810*/  @P2 FFMA.FTZ R108, R81, R52, R84 ;  /* 0x00000034516c2223 */ /* 0x000fe20000010054 */
[----:B------:R-:W-:Y:S01]  /*0820*/  MOV R109, R85 ;  /* 0x00000055006d7202 */ /* 0x000fe20000000f00 */
[----:B------:R-:W-:Y:S01]  /*0830*/  @P2 FFMA.FTZ R109, R80, R53, R85 ;  /* 0x00000035506d2223 */ /* 0x000fe20000010055 */
[----:B------:R-:W-:Y:S01]  /*0840*/  MOV R83, R87 ;  /* 0x0000005700537202 */ /* 0x000fe20000000f00 */
[----:B------:R-:W-:-:S07]  /*0850*/  @P2 FFMA.FTZ R87, R82, R55, R87 ;  /* 0x0000003752572223 */ /* 0x000fce0000010057 */
.L_x_18755:
[----:B------:R-:W0:Y:S01]  /*0860*/  LDC.64 R112, c[0x0][0x3a8] ;  /* 0x0000ea00ff707b82 */ /* 0x000e220000000a00 */
[----:B------:R-:W-:Y:S02]  /*0870*/  IADD3 R89, PT, PT, R3, 0x100, RZ ;  /* 0x0000010003597810 */ /* 0x000fe40007ffe0ff */
[----:B------:R-:W-:Y:S02]  /*0880*/  MOV R111, R87 ;  /* 0x00000057006f7202 */ /* 0x000fe40000000f00 */
[----:B------:R-:W-:-:S03]  /*0890*/  @P1 IADD3 R95, PT, PT, R2, 0x100, RZ ;  /* 0x00000100025f1810 */ /* 0x000fc60007ffe0ff */
[----:B------:R-:W1:Y:S08]  /*08a0*/  @P0 LDC.64 R80, c[0x0][0x3a0] ;  /* 0x0000e800ff500b82 */ /* 0x000e700000000a00 */
[----:B------:R-:W2:Y:S01]  /*08b0*/  @P1 LDC.64 R92, c[0x0][0x390] ;  /* 0x0000e400ff5c1b82 */ /* 0x000ea20000000a00 */
[----:B0-----:R-:W-:-:S05]  /*08c0*/  IMAD.WIDE.U32 R90, R3, 0x10, R112 ;  /* 0x00000010035a7825 */ /* 0x001fca00078e0070 */
[----:B------:R0:W-:Y:S01]  /*08d0*/  STG.E.128 desc[UR12][R90.64], R108 ;  /* 0x0000006c5a007986 */ /* 0x0001e2000c101d0c */
[----:B-1----:R-:W-:-:S06]  /*08e0*/  @P0 IMAD.WIDE.U32 R80, R89, 0x10, R80 ;  /* 0x0000001059500825 */ /* 0x002fcc00078e0050 */
[----:B------:R-:W3:Y:S01]  /*08f0*/  @P0 LDG.E.128 R80, desc[UR12][R80.64] ;  /* 0x0000000c50500981 */ /* 0x000ee2000c1e1d00 */
[----:B--2---:R-:W-:-:S05]  /*0900*/  @P1 IMAD.WIDE.U32 R92, R95, 0x10, R92 ;  /* 0x000000105f5c1825 */ /* 0x004fca00078e005c */
[----:B------:R0:W5:Y:S01]  /*0910*/  @P1 LDG.E.128 R76, desc[UR12][R92.64] ;  /* 0x0000000c5c4c1981 */ /* 0x000162000c1e1d00 */
[----:B---3--:R-:W-:Y:S02]  /*0920*/  @P0 MOV R86, R82 ;  /* 0x0000005200560202 */ /* 0x008fe40000000f00 */
[----:B------:R-:W-:Y:S02]  /*0930*/  @P0 MOV R85, R81 ;  /* 0x0000005100550202 */ /* 0x000fe40000000f00 */
[----:B------:R-:W-:Y:S01]  /*0940*/  @P0 MOV R84, R80 ;  /* 0x0000005000540202 */ /* 0x000fe20000000f00 */
[----:B0-----:R-:W-:Y:S06]  /*0950*/  @!P0 BRA `(.L_x_18756) ;  /* 0x0000000000448947 */ /* 0x001fec0003800000 */
[----:B------:R-:W0:Y:S01]  /*0960*/  @P2 LDC R81, c[0x0][0x40c] ;  /* 0x00010300ff512b82 */ /* 0x000e220000000800 */
[----:B------:R-:W-:Y:S02]  /*0970*/  MOV R100, R84 ;  /* 0x0000005400647202 */ /* 0x000fe40000000f00 */
[----:B------:R-:W-:Y:S02]  /*0980*/  MOV R101, R85 ;  /* 0x0000005500657202 */ /* 0x000fe40000000f00 */
[----:B------:R-:W-:Y:S02]  /*0990*/  MOV R102, R86 ;  /* 0x0000005600667202 */ /* 0x000fe40000000f00 */
[----:B------:R-:W-:Y:S01]  /*09a0*/  MOV R103, R83 ;  /* 0x0000005300677202 */ /* 0x000fe20000000f00 */
        /* <DEDUP_REMOVED lines=12> */
.L_x_18756:
[----:B-----5:R-:W-:Y:S01]  /*0a70*/  FMUL.FTZ R81, R76, UR15 ;  /* 0x0000000f4c517c20 */ /* 0x020fe20008410000 */
[----:B------:R-:W-:Y:S01]  /*0a80*/  FMUL.FTZ R80, R77, UR15 ;  /* 0x0000000f4d507c20 */ /* 0x000fe20008410000 */
[----:B------:R-:W-:Y:S01]  /*0a90*/  FMUL.FTZ R91, R78, UR15 ;  /* 0x0000000f4e5b7c20 */ /* 0x000fe20008410000 */
[----:B------:R-:W-:Y:S01]  /*0aa0*/  FMUL.FTZ R82, R79, UR15 ;  /* 0x0000000f4f527c20 */ /* 0x000fe20008410000 */
[----:B------:R-:W-:Y:S01]  /*0ab0*/  FMUL.FTZ R100, R81, R56 ;  /* 0x0000003851647220 */ /* 0x000fe20000410000 */
[----:B------:R-:W-:Y:S01]  /*0ac0*/  FMUL.FTZ R101, R80, R57 ;  /* 0x0000003950657220 */ /* 0x000fe20000410000 */
[----:B------:R-:W-:Y:S01]  /*0ad0*/  FMUL.FTZ R102, R91, R58 ;  /* 0x0000003a5b667220 */ /* 0x000fe20000410000 */
[----:B------:R-:W-:Y:S02]  /*0ae0*/  FMUL.FTZ R103, R82, R59 ;  /* 0x0000003b52677220 */ /* 0x000fe40000410000 */
[----:B------:R-:W-:Y:S02]  /*0af0*/  FSEL R100, R100, RZ, P2 ;  /* 0x000000ff64647208 */ /* 0x000fe40001000000 */
[----:B------:R-:W-:-:S02]  /*0b00*/  FSEL R101, R101, RZ, P2 ;  /* 0x000000ff65657208 */ /* 0x000fc40001000000 */
[----:B------:R-:W-:Y:S02]  /*0b10*/  FSEL R102, R102, RZ, P2 ;  /* 0x000000ff66667208 */ /* 0x000fe40001000000 */
[----:B------:R-:W-:-:S07]  /*0b20*/  FSEL R103, R103, RZ, P2 ;  /* 0x000000ff67677208 */ /* 0x000fce0001000000 */
.L_x_18757:
[----:B------:R-:W0:Y:S01]  /*0b30*/  @P0 LDC.64 R90, c[0x0][0x3a0] ;  /* 0x0000e800ff5a0b82 */ /* 0x000e220000000a00 */
[----:B------:R-:W-:Y:S01]  /*0b40*/  @P0 IADD3 R95, PT, PT, R3, 0x200, RZ ;  /* 0x00000200035f0810 */ /* 0x000fe20007ffe0ff */
[----:B------:R-:W-:-:S05]  /*0b50*/  IMAD.WIDE.U32 R80, R89, 0x10, R112 ;  /* 0x0000001059507825 */ /* 0x000fca00078e0070 */
[----:B------:R1:W-:Y:S01]  /*0b60*/  STG.E.128 desc[UR12][R80.64], R100 ;  /* 0x0000006450007986 */ /* 0x0003e2000c101d0c */
[----:B------:R-:W2:Y:S01]  /*0b70*/  @P1 LDC.64 R92, c[0x0][0x390] ;  /* 0x0000e400ff5c1b82 */ /* 0x000ea20000000a00 */
[----:B0-----:R-:W-:Y:S01]  /*0b80*/  @P0 IMAD.WIDE.U32 R88, R95, 0x10, R90 ;  /* 0x000000105f580825 */ /* 0x001fe200078e005a */
[----:B------:R-:W-:-:S05]  /*0b90*/  @P1 IADD3 R95, PT, PT, R2, 0x200, RZ ;  /* 0x00000200025f1810 */ /* 0x000fca0007ffe0ff */
[----:B------:R-:W3:Y:S01]  /*0ba0*/  @P0 LDG.E.128 R88, desc[UR12][R88.64] ;  /* 0x0000000c58580981 */ /* 0x000ee2000c1e1d00 */
[----:B--2---:R-:W-:-:S05]  /*0bb0*/  @P1 IMAD.WIDE.U32 R92, R95, 0x10, R92 ;  /* 0x000000105f5c1825 */ /* 0x004fca00078e005c */
[----:B------:R1:W5:Y:S01]  /*0bc0*/  @P1 LDG.E.128 R76, desc[UR12][R92.64] ;  /* 0x0000000c5c4c1981 */ /* 0x000362000c1e1d00 */
[----:B---3--:R-:W-:Y:S02]  /*0bd0*/  @P0 MOV R83, R91 ;  /* 0x0000005b00530202 */ /* 0x008fe40000000f00 */
[----:B------:R-:W-:Y:S02]  /*0be0*/  @P0 MOV R86, R90 ;  /* 0x0000005a00560202 */ /* 0x000fe40000000f00 */
[----:B------:R-:W-:Y:S02]  /*0bf0*/  @P0 MOV R85, R89 ;  /* 0x0000005900550202 */ /* 0x000fe40000000f00 */
[----:B------:R-:W-:Y:S01]  /*0c00*/  @P0 MOV R84, R88 ;  /* 0x0000005800540202 */ /* 0x000fe20000000f00 */
[----:B-1----:R-:W-:Y:S06]  /*0c10*/  @!P0 BRA `(.L_x_18758) ;  /* 0x0000000000448947 */ /* 0x002fec0003800000 */
        /* <DEDUP_REMOVED lines=17> */
.L_x_18758:
        /* <DEDUP_REMOVED lines=12> */
.L_x_18759:
[----:B------:R-:W0:Y:S01]  /*0df0*/  @P0 LDC.64 R88, c[0x0][0x3a0] ;  /* 0x0000e800ff580b82 */ /* 0x000e220000000a00 */
[C---:B------:R-:W-:Y:S02]  /*0e00*/  IADD3 R81, PT, PT, R3.reuse, 0x200, RZ ;  /* 0x0000020003517810 */ /* 0x040fe40007ffe0ff */
[----:B------:R-:W-:Y:S02]  /*0e10*/  @P0 IADD3 R91, PT, PT, R3, 0x300, RZ ;  /* 0x00000300035b0810 */ /* 0x000fe40007ffe0ff */
[----:B------:R-:W-:Y:S01]  /*0e20*/  @P1 IADD3 R95, PT, PT, R2, 0x300, RZ ;  /* 0x00000300025f1810 */ /* 0x000fe20007ffe0ff */
[----:B------:R-:W-:Y:S02]  /*0e30*/  IMAD.WIDE.U32 R80, R81, 0x10, R112 ;  /* 0x0000001051507825 */ /* 0x000fe400078e0070 */
[----:B------:R-:W1:Y:S03]  /*0e40*/  @P1 LDC.64 R92, c[0x0][0x390] ;  /* 0x0000e400ff5c1b82 */ /* 0x000e660000000a00 */
[----:B------:R2:W-:Y:S01]  /*0e50*/  STG.E.128 desc[UR12][R80.64], R96 ;  /* 0x0000006050007986 */ /* 0x0005e2000c101d0c */
[----:B0-----:R-:W-:-:S06]  /*0e60*/  @P0 IMAD.WIDE.U32 R88, R91, 0x10, R88 ;  /* 0x000000105b580825 */ /* 0x001fcc00078e0058 */
[----:B------:R-:W3:Y:S01]  /*0e70*/  @P0 LDG.E.128 R88, desc[UR12][R88.64] ;  /* 0x0000000c58580981 */ /* 0x000ee2000c1e1d00 */
[----:B-1----:R-:W-:-:S05]  /*0e80*/  @P1 IMAD.WIDE.U32 R92, R95, 0x10, R92 ;  /* 0x000000105f5c1825 */ /* 0x002fca00078e005c */
[----:B------:R2:W5:Y:S01]  /*0e90*/  @P1 LDG.E.128 R76, desc[UR12][R92.64] ;  /* 0x0000000c5c4c1981 */ /* 0x000562000c1e1d00 */
[----:B---3--:R-:W-:Y:S02]  /*0ea0*/  @P0 MOV R83, R91 ;  /* 0x0000005b00530202 */ /* 0x008fe40000000f00 */
[----:B------:R-:W-:Y:S02]  /*0eb0*/  @P0 MOV R86, R90 ;  /* 0x0000005a00560202 */ /* 0x000fe40000000f00 */
[----:B------:R-:W-:Y:S02]  /*0ec0*/  @P0 MOV R85, R89 ;  /* 0x0000005900550202 */ /* 0x000fe40000000f00 */
[----:B------:R-:W-:Y:S01]  /*0ed0*/  @P0 MOV R84, R88 ;  /* 0x0000005800540202 */ /* 0x000fe20000000f00 */
[----:B--2---:R-:W-:Y:S06]  /*0ee0*/  @!P0 BRA `(.L_x_18760) ;  /* 0x0000000000448947 */ /* 0x004fec0003800000 */
        /* <DEDUP_REMOVED lines=17> */
.L_x_18760:
        /* <DEDUP_REMOVED lines=12> */
.L_x_18761:
        /* <DEDUP_REMOVED lines=19> */
[----:B------:R-:W-:-:S03]  /*11f0*/  MOV R89, R85 ;  /* 0x0000005500597202 */ /* 0x000fc60000000f00 */
[----:B------:R-:W1:Y:S08]  /*1200*/  @P2 LDC R81, c[0x0][0x40c] ;  /* 0x00010300ff512b82 */ /* 0x000e700000000800 */
[----:B------:R-:W2:Y:S01]  /*1210*/  @P2 LDC R80, c[0x0][0x40c] ;  /* 0x00010300ff502b82 */ /* 0x000ea20000000800 */
[----:B0----5:R-:W-:-:S04]  /*1220*/  @P2 FMUL.FTZ R91, R78, R91 ;  /* 0x0000005b4e5b2220 */ /* 0x021fc80000410000 */
[----:B------:R-:W-:Y:S01]  /*1230*/  @P2 FFMA.FTZ R90, R91, R70, R86 ;  /* 0x000000465b5a2223 */ /* 0x000fe20000010056 */
[----:B------:R-:W-:Y:S01]  /*1240*/  MOV R91, R83 ;  /* 0x00000053005b7202 */ /* 0x000fe20000000f00 */
        /* <DEDUP_REMOVED lines=8> */
.L_x_18762:
        /* <DEDUP_REMOVED lines=12> */
.L_x_18763:
[----:B------:R-:W0:Y:S01]  /*1390*/  @P0 LDC.64 R104, c[0x0][0x3a0] ;  /* 0x0000e800ff680b82 */ /* 0x000e220000000a00 */
[C---:B------:R-:W-:Y:S02]  /*13a0*/  IADD3 R115, PT, PT, R3.reuse, 0x400, RZ ;  /* 0x0000040003737810 */ /* 0x040fe40007ffe0ff */
[----:B------:R-:W-:Y:S02]  /*13b0*/  IADD3 R3, PT, PT, R3, 0x500, RZ ;  /* 0x0000050003037810 */ /* 0x000fe40007ffe0ff */
        /* <DEDUP_REMOVED lines=30> */
.L_x_18764:
        /* <DEDUP_REMOVED lines=12> */
.L_x_18765:
        /* <DEDUP_REMOVED lines=106> */
.L_x_18767:
[----:B----4-:R-:W-:Y:S05]  /*1d00*/  BSYNC.RECONVERGENT B0 ;  /* 0x0000000000007941 */ /* 0x010fea0003800200 */
.L_x_18766:
        /* <DEDUP_REMOVED lines=13> */
.L_x_18769:
[----:B------:R-:W-:Y:S05]  /*1de0*/  BSYNC.RECONVERGENT B0 ;  /* 0x0000000000007941 */ /* 0x000fea0003800200 */
.L_x_18768:
        /* <DEDUP_REMOVED lines=40> */
[----:B------:R-:W-:Y:S01]  /*2070*/  FFMA.FTZ R80, R114, R80, R113 ;  /* 0x0000005072507223 */ /* 0x000fe20000010071 */
[----:B------:R-:W1:Y:S02]  /*2080*/  LDC R115, c[0x0][0x448] ;  /* 0x00011200ff737b82 */ /* 0x000e640000000800 */
        /* <DEDUP_REMOVED lines=8> */
[C---:B--2---:R-:W-:Y:S01]  /*2110*/  FMUL.FTZ R2, R112.reuse, R113 ;  /* 0x0000007170027220 */ /* 0x044fe20000410000 */
[----:B------:R-:W0:Y:S02]  /*2120*/  @!P1 LDC.64 R80, c[0x0][0x3c8] ;  /* 0x0000f200ff509b82 */ /* 0x000e240000000a00 */
[----:B------:R-:W-:Y:S02]  /*2130*/  FMUL.FTZ R82, R3, R82 ;  /* 0x0000005203527220 */ /* 0x000fe40000410000 */
[----:B------:R-:W2:Y:S02]  /*2140*/  SHFL.IDX PT, R3, R2, RZ, 0x1f ;  /* 0x00001fff02037589 */ /* 0x000ea400000e0000 */
[----:B------:R-:W-:-:S02]  /*2150*/  FFMA.FTZ R82, R112, R82, R111 ;  /* 0x0000005270527223 */ /* 0x000fc4000001006f */
        /* <DEDUP_REMOVED lines=14> */
[----:B-1----:R-:W-:Y:S01]  /*2240*/  FSEL R3, R3, RZ, !P0 ;  /* 0x000000ff03037208 */ /* 0x002fe20004000000 */
[----:B------:R-:W-:-:S04]  /*2250*/  UIADD3 UR4, UPT, UPT, UR6, -0x1, URZ ;  /* 0xffffffff06047890 */ /* 0x000fc8000fffe0ff */
[C---:B------:R-:W-:Y:S01]  /*2260*/  FADD.FTZ R81, -R3.reuse, R109 ;  /* 0x0000006d03517221 */ /* 0x040fe20000010100 */
[C---:B------:R-:W-:Y:S01]  /*2270*/  FADD.FTZ R80, -R3.reuse, R108 ;  /* 0x0000006c03507221 */ /* 0x040fe20000010100 */
[C---:B------:R-:W-:Y:S01]  /*2280*/  FADD.FTZ R109, -R3.reuse, R87 ;  /* 0x00000057036d7221 */ /* 0x040fe20000010100 */
[C---:B------:R-:W-:Y:S01]  /*2290*/  FADD.FTZ R87, -R3.reuse, R104 ;  /* 0x0000006803577221 */ /* 0x040fe20000010100 */
[C---:B------:R-:W-:Y:S01]  /*22a0*/  FADD.FTZ R108, -R3.reuse, R105 ;  /* 0x00000069036c7221 */ /* 0x040fe20000010100 */
[----:B------:R-:W-:Y:S01]  /*22b0*/  UIMAD UR4, UR4, UR14, URZ ;  /* 0x0000000e040472a4 */ /* 0x000fe2000f8e02ff */
[----:B------:R-:W0:Y:S01]  /*22c0*/  LDC.64 R104, c[0x0][0x428] ;  /* 0x00010a00ff687b82 */ /* 0x000e220000000a00 */
[C---:B------:R-:W-:Y:S01]  /*22d0*/  FADD.FTZ R82, -R3.reuse, R110 ;  /* 0x0000006e03527221 */ /* 0x040fe20000010100 */
[C---:B------:R-:W-:Y:S01]  /*22e0*/  FADD.FTZ R100, -R3.reuse, R100 ;  /* 0x0000006403647221 */ /* 0x040fe20000010100 */
        /* <DEDUP_REMOVED lines=10> */
[----:B------:R-:W-:Y:S01]  /*2390*/  MOV R113, UR5 ;  /* 0x0000000500717c02 */ /* 0x000fe20008000f00 */
        /* <DEDUP_REMOVED lines=9> */
[----:B------:R-:W-:Y:S01]  /*2430*/  LEA.HI.SX32 R113, R113, R0, 0x1e ;  /* 0x0000000071717211 */ /* 0x000fe200078ff2ff */
[C---:B------:R-:W-:Y:S01]  /*2440*/  FMUL.FTZ R107, R2.reuse, R80 ;  /* 0x00000050026b7220 */ /* 0x040fe20000410000 */
[C---:B------:R-:W-:Y:S01]  /*2450*/  FMUL.FTZ R81, R2.reuse, R81 ;  /* 0x0000005102517220 */ /* 0x040fe20000410000 */
[C---:B------:R-:W-:Y:S01]  /*2460*/  FMUL.FTZ R82, R2.reuse, R82 ;  /* 0x0000005202527220 */ /* 0x040fe20000410000 */
[C---:B------:R-:W-:Y:S01]  /*2470*/  FMUL.FTZ R80, R2.reuse, R109 ;  /* 0x0000006d02507220 */ /* 0x040fe20000410000 */
[C---:B------:R-:W-:Y:S01]  /*2480*/  IADD3 R119, PT, PT, R113.reuse, 0x100, RZ ;  /* 0x0000010071777810 */ /* 0x040fe20007ffe0ff */
        /* <DEDUP_REMOVED lines=18> */
[----:B------:R-:W-:-:S03]  /*25b0*/  IADD3 R115, PT, PT, R113, 0x300, RZ ;  /* 0x0000030071737810 */ /* 0x000fc60007ffe0ff */
        /* <DEDUP_REMOVED lines=29> */
[----:B------:R2:W-:Y:S01]  /*2790*/  STG.E.128 desc[UR12][R118.64], R100 ;  /* 0x0000006476007986 */ /* 0x0005e2000c101d0c */
[----:B------:R-:W-:-:S04]  /*27a0*/  IMAD.WIDE.U32 R120, R121, 0x10, R104 ;  /* 0x0000001079787825 */ /* 0x000fc800078e0068 */
[----:B------:R-:W-:Y:S01]  /*27b0*/  FFMA.FTZ R104, R87, R24, R48 ;  /* 0x0000001857687223 */ /* 0x000fe20000010030 */
[----:B------:R-:W-:Y:S01]  /*27c0*/  FFMA.FTZ R105, R108, R25, R49 ;  /* 0x000000196c697223 */ /* 0x000fe20000010031 */
[----:B------:R2:W-:Y:S04]  /*27d0*/  STG.E.128 desc[UR12][R116.64], R96 ;  /* 0x0000006074007986 */ /* 0x0005e8000c101d0c */
[----:B------:R2:W-:Y:S01]  /*27e0*/  STG.E.128 desc[UR12][R114.64], R92 ;  /* 0x0000005c72007986 */ /* 0x0005e2000c101d0c */
[----:B0-----:R-:W-:Y:S01]  /*27f0*/  FFMA.FTZ R88, R109, R20, R44 ;  /* 0x000000146d587223 */ /* 0x001fe2000001002c */
[----:B------:R-:W-:Y:S01]  /*2800*/  FFMA.FTZ R89, R110, R21, R45 ;  /* 0x000000156e597223 */ /* 0x000fe2000001002d */
[----:B------:R-:W-:Y:S01]  /*2810*/  FFMA.FTZ R90, R111, R22, R46 ;  /* 0x000000166f5a7223 */ /* 0x000fe2000001002e */
[----:B------:R-:W-:-:S05]  /*2820*/  FFMA.FTZ R91, R112, R23, R47 ;  /* 0x00000017705b7223 */ /* 0x000fca000001002f */
[----:B------:R2:W-:Y:S04]  /*2830*/  STG.E.128 desc[UR12][R80.64], R88 ;  /* 0x0000005850007986 */ /* 0x0005e8000c101d0c */
[----:B------:R2:W-:Y:S02]  /*2840*/  STG.E.128 desc[UR12][R120.64], R104 ;  /* 0x0000006878007986 */ /* 0x0005e4000c101d0c */
.L_x_18770:
[----:B------:R-:W-:Y:S02]  /*2850*/  UIADD3 UR7, UPT, UPT, UR7, UR20, URZ ;  /* 0x0000001407077290 */ /* 0x000fe4000fffe0ff */
[----:B------:R-:W-:Y:S02]  /*2860*/  UPLOP3.LUT UP0, UPT, UPT, UPT, UP0, 0x40, 0x4 ;  /* 0x000000000004789c */ /* 0x000fe40003f0e800 */
[----:B------:R-:W-:-:S09]  /*2870*/  UISETP.GE.AND UP1, UPT, UR7, UR21, UPT ;  /* 0x000000150700728c */ /* 0x000fd2000bf26270 */
[----:B------:R-:W-:Y:S05]  /*2880*/  BRA.U !UP1, `(.L_x_18771) ;  /* 0xffffffdd09007547 */ /* 0x000fea000b83ffff */
[----:B------:R-:W-:Y:S05]  /*2890*/  EXIT ;  /* 0x000000000000794d */ /* 0x000fea0003800000 */
.L_x_18772:
        /* <DEDUP_REMOVED lines=14> */
.L_x_21054:


//--------------------- .text._ZN10layer_norm13ln_fwd_kernelINS_13Kernel_traitsIfffffjLj6144ELj1ELj1ELj8ELj16ENS_18Kernel_traits_baseILj6144EfffffjLj256EEEEELb1ELb0ELb0ELb0EEEvNS_9FwdParamsE --------------------------
	.section	.text._ZN10layer_norm13ln_fwd_kernelINS_13Kernel_traitsIfffffjLj6144ELj1ELj1ELj8ELj16ENS_18Kernel_traits_baseILj6144EfffffjLj256EEEEELb1ELb0ELb0ELb0EEEvNS_9FwdParamsE,"ax",@progbits
	.align	128
        .global         _ZN10layer_norm13ln_fwd_kernelINS_13Kernel_traitsIfffffjLj6144ELj1ELj1ELj8ELj16ENS_18Kernel_traits_baseILj6144EfffffjLj256EEEEELb1ELb0ELb0ELb0EEEvNS_9FwdParamsE
        .type           _ZN10layer_norm13ln_fwd_kernelINS_13Kernel_traitsIfffffjLj6144ELj1ELj1ELj8ELj16ENS_18Kernel_traits_baseILj6144EfffffjLj256EEEEELb1ELb0ELb0ELb0EEEvNS_9FwdParamsE,@function
        .size           _ZN10layer_norm13ln_fwd_kernelINS_13Kernel_traitsIfffffjLj6144ELj1ELj1ELj8ELj16ENS_18Kernel_traits_baseILj6144EfffffjLj256EEEEELb1ELb0ELb0ELb0EEEvNS_9FwdParamsE,(.L_x_21055 - _ZN10layer_norm13ln_fwd_kernelINS_13Kernel_traitsIfffffjLj6144ELj1ELj1ELj8ELj16ENS_18Kernel_traits_baseILj6144EfffffjLj256EEEEELb1ELb0ELb0ELb0EEEvNS_9FwdParamsE)
        .other          _ZN10layer_norm13ln_fwd_kernelINS_13Kernel_traitsIfffffjLj6144ELj1ELj1ELj8ELj16ENS_18Kernel_traits_baseILj6144EfffffjLj256EEEEELb1ELb0ELb0ELb0EEEvNS_9FwdParamsE,@"STO_CUDA_ENTRY STV_DEFAULT"
_ZN10layer_norm13ln_fwd_kernelINS_13Kernel_traitsIfffffjLj6144ELj1ELj1ELj8ELj16ENS_18Kernel_traits_baseILj6144EfffffjLj256EEEEELb1ELb0ELb0ELb0EEEvNS_9FwdParamsE:
.text._ZN10layer_norm13ln_fwd_kernelINS_13Kernel_traitsIfffffjLj6144ELj1ELj1ELj8ELj16ENS_18Kernel_traits_baseILj6144EfffffjLj256EEEEELb1ELb0ELb0ELb0EEEvNS_9FwdParamsE:
        /* <DEDUP_REMOVED lines=20> */
[----:B------:R-:W-:-:S03]  /*0140*/  UISETP.NE.AND.EX UP0, UPT, UR5, URZ, UPT, UP0 ;  /* 0x000000ff0500728c */ /* 0x000fc6000bf05300 */
[----:B---3--:R-:W-:-:S03]  /*0150*/  LOP3.LUT R5, R0, 0x1f, R9, 0xf8, !PT ;  /* 0x0000001f00057812 */ /* 0x008fc600078ef809 */
[----:B------:R-:W0:Y:S02]  /*0160*/  LDC R88, c[0x0][0x360] ;  /* 0x0000d800ff587b82 */ /* 0x000e240000000800 */
        /* <DEDUP_REMOVED lines=10> */
[----:B------:R-:W-:Y:S01]  /*0210*/  LEA.HI.SX32 R11, R2, R11, 0x1e ;  /* 0x0000000b020b7211 */ /* 0x000fe200078ff2ff */
[----:B------:R-:W-:Y:S01]  /*0220*/  UIADD3 UR18, UPT, UPT, UR9, -0x4498517b, URZ ;  /* 0xbb67ae8509127890 */ /* 0x000fe2000fffe0ff */
[--C-:B------:R-:W-:Y:S01]  /*0230*/  SHF.R.U64 R10, R4, 0x2, R13.reuse ;  /* 0x00000002040a7819 */ /* 0x100fe2000000120d */
        /* <DEDUP_REMOVED lines=37> */
[----:B---3--:R-:W-:-:S04]  /*0490*/  @P1 IMAD.WIDE.U32 R16, R5, 0x10, R16 ;  /* 0x0000001005101825 */ /* 0x008fc800078e0010 */
[----:B------:R-:W-:Y:S01]  /*04a0*/  @P1 VIADD R5, R5, 0x100 ;  /* 0x0000010005051836 */ /* 0x000fe20000000000 */
        /* <DEDUP_REMOVED lines=28> */
.L_x_18774:
        /* <DEDUP_REMOVED lines=11> */
[----:B------:R-:W-:-:S06]  /*0720*/  @P0 LOP3.LUT R5, R5, 0x100, RZ, 0xfc, !PT ;  /* 0x0000010005050812 */ /* 0x000fcc00078efcff */
[----:B------:R-:W0:Y:S01]  /*0730*/  @P4 LDC.64 R46, c[0x0][0x3d0] ;  /* 0x0000f400ff2e4b82 */ /* 0x000e220000000a00 */
[C---:B-1----:R-:W-:Y:S01]  /*0740*/  @P1 IMAD.WIDE.U32 R36, R5.reuse, 0x10, R20 ;  /* 0x0000001005241825 */ /* 0x042fe200078e0014 */
[----:B------:R-:W-:Y:S01]  /*0750*/  @P1 IADD3 R5, PT, PT, R5, 0x100, RZ ;  /* 0x0000010005051810 */ /* 0x000fe20007ffe0ff */
[----:B------:R1:W5:Y:S05]  /*0760*/  @P0 LDG.E.128 R56, desc[UR6][R28.64] ;  /* 0x000000061c380981 */ /* 0x00036a000c1e1d00 */
[----:B------:R-:W4:Y:S01]  /*0770*/  @P5 LDC.64 R6, c[0x0][0x3d0] ;  /* 0x0000f400ff065b82 */ /* 0x000f220000000a00 */
[C---:B--2---:R-:W-:Y:S01]  /*0780*/  @P2 IMAD.WIDE.U32 R38, R5.reuse, 0x10, R22 ;  /* 0x0000001005262825 */ /* 0x044fe200078e0016 */
[----:B------:R-:W5:Y:S03]  /*0790*/  @P1 LDG.E.128 R48, desc[UR6][R36.64] ;  /* 0x0000000624301981 */ /* 0x000f66000c1e1d00 */
[----:B------:R-:W-:Y:S01]  /*07a0*/  @P2 VIADD R5, R5, 0x100 ;  /* 0x0000010005052836 */ /* 0x000fe20000000000 */
[----:B------:R2:W5:Y:S03]  /*07b0*/  @P2 LDG.E.128 R40, desc[UR6][R38.64] ;  /* 0x0000000626282981 */ /* 0x000566000c1e1d00 */
[----:B---3--:R-:W-:-:S04]  /*07c0*/  @P3 IMAD.WIDE.U32 R44, R5, 0x10, R30 ;  /* 0x00000010052c3825 */ /* 0x008fc800078e001e */
[----:B------:R-:W-:Y:S01]  /*07d0*/  @P3 VIADD R5, R5, 0x100 ;  /* 0x0000010005053836 */ /* 0x000fe20000000000 */
[----:B------:R-:W5:Y:S03]  /*07e0*/  @P3 LDG.E.128 R32, desc[UR6][R44.64] ;  /* 0x000000062c203981 */ /* 0x000f66000c1e1d00 */
[C---:B0-----:R-:W-:Y:S01]  /*07f0*/  @P4 IMAD.WIDE.U32 R46, R5.reuse, 0x10, R46 ;  /* 0x00000010052e4825 */ /* 0x041fe200078e002e */
[----:B------:R-:W-:Y:S02]  /*0800*/  @P4 IADD3 R5, PT, PT, R5, 0x100, RZ ;  /* 0x0000010005054810 */ /* 0x000fe40007ffe0ff */
[----:B------:R-:W-:Y:S02]  /*0810*/  CS2R R22, SRZ ;  /* 0x0000000000167805 */ /* 0x000fe4000001ff00 */
[----:B------:R-:W-:Y:S02]  /*0820*/  CS2R R20, SRZ ;  /* 0x0000000000147805 */ /* 0x000fe4000001ff00 */
[----:B------:R-:W-:Y:S01]  /*0830*/  CS2R R30, SRZ ;  /* 0x00000000001e7805 */ /* 0x000fe2000001ff00 */
[----:B------:R0:W5:Y:S01]  /*0840*/  @P4 LDG.E.128 R24, desc[UR6][R46.64] ;  /* 0x000000062e184981 */ /* 0x000162000c1e1d00 */
[----:B----4-:R-:W-:-:S05]  /*0850*/  @P5 IMAD.WIDE.U32 R6, R5, 0x10, R6 ;  /* 0x0000001005065825 */ /* 0x010fca00078e0006 */
[----:B------:R3:W5:Y:S01]  /*0860*/  @P5 LDG.E.128 R16, desc[UR6][R6.64] ;  /* 0x0000000606105981 */ /* 0x000762000c1e1d00 */
[----:B-1----:R-:W-:Y:S02]  /*0870*/  CS2R R28, SRZ ;  /* 0x00000000001c7805 */ /* 0x002fe4000001ff00 */
[----:B--2---:R-:W-:Y:S02]  /*0880*/  CS2R R38, SRZ ;  /* 0x0000000000267805 */ /* 0x004fe4000001ff00 */
[----:B------:R-:W-:Y:S02]  /*0890*/  CS2R R36, SRZ ;  /* 0x0000000000247805 */ /* 0x000fe4000001ff00 */
[----:B0-----:R-:W-:Y:S02]  /*08a0*/  CS2R R46, SRZ ;  /* 0x00000000002e7805 */ /* 0x001fe4000001ff00 */
[----:B------:R-:W-:Y:S02]  /*08b0*/  CS2R R44, SRZ ;  /* 0x00000000002c7805 */ /* 0x000fe4000001ff00 */
[----:B------:R-:W-:-:S02]  /*08c0*/  CS2R R54, SRZ ;  /* 0x0000000000367805 */ /* 0x000fc4000001ff00 */
[----:B------:R-:W-:Y:S02]  /*08d0*/  CS2R R52, SRZ ;  /* 0x0000000000347805 */ /* 0x000fe4000001ff00 */
[----:B------:R-:W-:Y:S02]  /*08e0*/  @P5 CS2R R14, SRZ ;  /* 0x00000000000e5805 */ /* 0x000fe4000001ff00 */
[----:B---3--:R-:W-:-:S07]  /*08f0*/  @P5 CS2R R12, SRZ ;  /* 0x00000000000c5805 */ /* 0x008fce000001ff00 */
.L_x_18775:
[----:B------:R-:W-:Y:S05]  /*0900*/  BSYNC.RECONVERGENT B0 ;  /* 0x0000000000007941 */ /* 0x000fea0003800200 */
.L_x_18773:
        /* <DEDUP_REMOVED lines=9> */
[----:B------:R-:W-:Y:S01]  /*09a0*/  LOP3.LUT R5, R5, UR9, RZ, 0x3c, !PT ;  /* 0x0000000905057c12 */ /* 0x000fe2000f8e3cff */
[----:B------:R-:W1:Y:S02]  /*09b0*/  LDCU UR35, c[0x0][0x388] ;  /* 0x00007100ff2377ac */ /* 0x000e640008000800 */
[----:B------:R-:W-:Y:S01]  /*09c0*/  IMAD R8, R88, -0x326172a9, RZ ;  /* 0xcd9e8d5758087824 */ /* 0x000fe200078e02ff */
[----:B------:R-:W-:Y:S01]  /*09d0*/  LOP3.LUT R6, R9, UR8, R6, 0x96, !PT ;  /* 0x0000000809067c12 */ /* 0x000fe2000f8e9606 */
        /* <DEDUP_REMOVED lines=50> */
[----:B------:R-:W-:Y:S02]  /*0d00*/  LOP3.LUT R61, R62, 0xff, RZ, 0xc0, !PT ;  /* 0x000000ff3e3d7812 */ /* 0x000fe400078ec0ff */
[----:B------:R-:W-:Y:S01]  /*0d10*/  SHF.R.U32.HI R62, RZ, 0x1, R62 ;  /* 0x00000001ff3e7819 */ /* 0x000fe2000001163e */
[----:B------:R-:W-:Y:S01]  /*0d20*/  IMAD R7, R6, -0x326172a9, RZ ;  /* 0xcd9e8d5706077824 */ /* 0x000fe200078e02ff */
[----:B------:R-:W-:Y:S01]  /*0d30*/  VIADDMNMX R63, R61, -R0, RZ, !PT ;  /* 0x800000003d3f7246 */ /* 0x000fe200078001ff */
[----:B------:R-:W-:Y:S01]  /*0d40*/  IMAD.HI.U32 R6, R8, -0x326172a9, RZ ;  /* 0xcd9e8d5708067827 */ /* 0x000fe200078e00ff */
[----:B------:R-:W-:Y:S02]  /*0d50*/  LOP3.LUT R60, R60, UR32, R5, 0x96, !PT ;  /* 0x000000203c3c7c12 */ /* 0x000fe4000f8e9605 */
[----:B------:R-:W-:Y:S01]  /*0d60*/  LOP3.LUT R62, R62, 0x7fffff80, RZ, 0xc0, !PT ;  /* 0x7fffff803e3e7812 */ /* 0x000fe200078ec0ff */
[----:B------:R-:W-:Y:S01]  /*0d70*/  IMAD R5, R8, -0x326172a9, RZ ;  /* 0xcd9e8d5708057824 */ /* 0x000fe200078e02ff */
[----:B------:R-:W-:Y:S01]  /*0d80*/  VIMNMX R63, PT, PT, R63, 0x20, PT ;  /* 0x000000203f3f7848 */ /* 0x000fe20003fe0100 */
[----:B------:R-:W-:Y:S01]  /*0d90*/  IMAD R3, R3, -0x20, R61 ;  /* 0xffffffe003037824 */ /* 0x000fe200078e023d */
[----:B------:R-:W-:Y:S01]  /*0da0*/  LOP3.LUT R0, R7, UR31, R6, 0x96, !PT ;  /* 0x0000001f07007c12 */ /* 0x000fe2000f8e9606 */
[----:B------:R-:W-:-:S03]  /*0db0*/  IMAD.HI.U32 R6, R60, -0x326172a9, RZ ;  /* 0xcd9e8d573c067827 */ /* 0x000fc600078e00ff */
[----:B------:R-:W-:Y:S01]  /*0dc0*/  VIMNMX R3, PT, PT, RZ, R3, !PT ;  /* 0x00000003ff037248 */ /* 0x000fe20007fe0100 */
[----:B------:R-:W-:Y:S01]  /*0dd0*/  IMAD R63, R63, 0x4, R62 ;  /* 0x000000043f3f7824 */ /* 0x000fe200078e023e */
[----:B------:R-:W-:Y:S01]  /*0de0*/  LOP3.LUT R6, R5, UR33, R6, 0x96, !PT ;  /* 0x0000002105067c12 */ /* 0x000fe2000f8e9606 */
[----:B------:R-:W-:Y:S01]  /*0df0*/  IMAD R2, R2, -0x2daee0ad, RZ ;  /* 0xd2511f5302027824 */ /* 0x000fe200078e02ff */
[----:B------:R-:W-:Y:S01]  /*0e00*/  VIMNMX R3, PT, PT, R3, 0x20, PT ;  /* 0x0000002003037848 */ /* 0x000fe20003fe0100 */
[----:B------:R-:W-:Y:S01]  /*0e10*/  IMAD.HI.U32 R7, R0, -0x2daee0ad, RZ ;  /* 0xd2511f5300077827 */ /* 0x000fe200078e00ff */
[----:B------:R-:W-:-:S03]  /*0e20*/  I2FP.F32.U32 R5, R63 ;  /* 0x0000003f00057245 */ /* 0x000fc60000201000 */
[----:B------:R-:W-:Y:S01]  /*0e30*/  IMAD R8, R3, 0x4, R62 ;  /* 0x0000000403087824 */ /* 0x000fe200078e023e */
[----:B------:R-:W-:Y:S01]  /*0e40*/  LOP3.LUT R7, R2, UR34, R7, 0x96, !PT ;  /* 0x0000002202077c12 */ /* 0x000fe2000f8e9607 */
[----:B------:R-:W-:Y:S01]  /*0e50*/  HFMA2 R3, -RZ, RZ, 0, 0 ;  /* 0x00000000ff037431 */ /* 0x000fe200000001ff */
[----:B------:R-:W0:Y:S01]  /*0e60*/  MUFU.RCP R5, R5 ;  /* 0x0000000500057308 */ /* 0x000e220000001000 */
[----:B------:R-:W-:Y:S02]  /*0e70*/  IMAD R2, R0, -0x2daee0ad, RZ ;  /* 0xd2511f5300027824 */ /* 0x000fe400078e02ff */
[----:B-1234-:R-:W-:-:S07]  /*0e80*/  IMAD R0, R60, -0x326172a9, RZ ;  /* 0xcd9e8d573c007824 */ /* 0x01efce00078e02ff */
.L_x_19055:
[----:B-1----:R-:W1:Y:S01]  /*0e90*/  @UP0 LDCU.64 UR4, c[0x0][0x3e0] ;  /* 0x00007c00ff0407ac */ /* 0x002e620008000a00 */
[----:B------:R-:W-:Y:S01]  /*0ea0*/  PLOP3.LUT P0, PT, PT, PT, UP0, 0x80, 0x8 ;  /* 0x000000000008781c */ /* 0x000fe20003f0f008 */
[----:B-1----:R-:W-:-:S06]  /*0eb0*/  @UP0 UIMAD.WIDE UR4, UR14, 0x4, UR4 ;  /* 0x000000040e0408a5 */ /* 0x002fcc000f8e0204 */
[----:B0-234-:R-:W-:Y:S02]  /*0ec0*/  IMAD.U32 R80, RZ, RZ, UR4 ;  /* 0x00000004ff507e24 */ /* 0x01dfe4000f8e00ff */
        /* <DEDUP_REMOVED lines=9> */
[----:B------:R-:W-:-:S04]  /*0f60*/  MOV R89, UR5 ;  /* 0x0000000500597c02 */ /* 0x000fc80008000f00 */
[----:B-1----:R-:W-:-:S05]  /*0f70*/  LEA.HI.SX32 R89, R89, R90, 0x1e ;  /* 0x0000005a59597211 */ /* 0x002fca00078ff2ff */
[----:B------:R-:W-:Y:S01]  /*0f80*/  IMAD.MOV.U32 R92, RZ, RZ, R89 ;  /* 0x000000ffff5c7224 */ /* 0x000fe200078e0059 */
[----:B--2---:R-:W-:Y:S02]  /*0f90*/  @P0 R2UR UR4, R80 ;  /* 0x00000000500402ca */ /* 0x004fe400000e0000 */
[----:B------:R-:W-:-:S13]  /*0fa0*/  ISETP.GE.U32.AND P0, PT, R11, 0x100, PT ;  /* 0x000001000b00780c */ /* 0x000fda0003f06070 */
        /* <DEDUP_REMOVED lines=19> */
[----:B------:R-:W0:Y:S02]  /*10e0*/  LDC R92, c[0x2][R91] ;  /* 0x008000005b5c7b82 */ /* 0x000e240000000800 */
[----:B0-----:R-:W-:-:S04]  /*10f0*/  SHF.R.S32.HI R93, RZ, 0x1f, R92 ;  /* 0x0000001fff5d7819 */ /* 0x001fc8000001145c */
.L_x_20887:
[----:B------:R-:W-:Y:S05]  /*1100*/  BRX R92 -0x1110                                        (*"BRANCH_TARGETS .L_x_20888,.L_x_20889,.L_x_20890"*) ;  /* 0xffffffec5cbc7949 */ /* 0x000fea000383ffff */
.L_x_20890:
[----:B------:R-:W-:Y:S01]  /*1110*/  VIADD R94, R4, 0x1 ;  /* 0x00000001045e7836 */ /* 0x000fe20000000000 */
[----:B------:R-:W-:Y:S01]  /*1120*/  MOV R93, R6 ;  /* 0x00000006005d7202 */ /* 0x000fe20000000f00 */
[----:B------:R-:W-:Y:S01]  /*1130*/  IMAD.MOV.U32 R92, RZ, RZ, R2 ;  /* 0x000000ffff5c7224 */ /* 0x000fe200078e0002 */
[----:B------:R-:W-:Y:S06]  /*1140*/  BRA `(.L_x_18780) ;  /* 0x0000000000f47947 */ /* 0x000fec0003800000 */
.L_x_20888:
[----:B------:R-:W-:Y:S01]  /*1150*/  IMAD.MOV.U32 R92, RZ, RZ, R2 ;  /* 0x000000ffff5c7224 */ /* 0x000fe200078e0002 */
[----:B------:R-:W-:Y:S01]  /*1160*/  MOV R93, R7 ;  /* 0x00000007005d7202 */ /* 0x000fe20000000f00 */
[----:B------:R-:W-:Y:S01]  /*1170*/  IMAD.MOV.U32 R94, RZ, RZ, 0x3 ;  /* 0x00000003ff5e7424 */ /* 0x000fe200078e00ff */
[----:B------:R-:W-:Y:S06]  /*1180*/  BRA `(.L_x_18780) ;  /* 0x0000000000e47947 */ /* 0x000fec0003800000 */
.L_x_20889:
        /* <DEDUP_REMOVED lines=13> */
.L_x_18782:
[----:B------:R-:W-:Y:S05]  /*1260*/  BSYNC.RECONVERGENT B2 ;  /* 0x0000000000027941 */ /* 0x000fea0003800200 */
.L_x_18781:
        /* <DEDUP_REMOVED lines=41> */
[----:B------:R-:W-:Y:S01]  /*1500*/  MOV R92, R94 ;  /* 0x0000005e005c7202 */ /* 0x000fe20000000f00 */
[----:B------:R-:W-:-:S07]  /*1510*/  IMAD.MOV.U32 R94, RZ, RZ, RZ ;  /* 0x000000ffff5e7224 */ /* 0x000fce00078e00ff */
.L_x_18780:
[----:B------:R-:W-:Y:S05]  /*1520*/  BSYNC.RECONVERGENT B1 ;  /* 0x0000000000017941 */ /* 0x000fea0003800200 */
.L_x_18779:
[----:B------:R-:W0:Y:S01]  /*1530*/  LDC R2, c[0x0][0x408] ;  /* 0x00010200ff027b82 */ /* 0x000e220000000800 */
[----:B------:R-:W-:Y:S01]  /*1540*/  I2FP.F32.U32 R4, R93 ;  /* 0x0000005d00047245 */ /* 0x000fe20000201000 */
[----:B------:R-:W-:Y:S01]  /*1550*/  HFMA2 R93, -RZ, RZ, 0.1171875, 0 ;  /* 0x2f800000ff5d7431 */ /* 0x000fe200000001ff */
[----:B------:R-:W-:Y:S01]  /*1560*/  ISETP.NE.AND P2, PT, R94, 0x1, PT ;  /* 0x000000015e00780c */ /* 0x000fe20003f45270 */
[----:B-----5:R-:W-:Y:S01]  /*1570*/  FMUL.FTZ R95, R80, UR4 ;  /* 0x00000004505f7c20 */ /* 0x020fe20008410000 */
[----:B------:R-:W-:Y:S01]  /*1580*/  BSSY.RECONVERGENT B1, `(.L_x_18783) ;  /* 0x000004c000017945 */ /* 0x000fe20003800200 */
[----:B------:R-:W-:Y:S02]  /*1590*/  IMAD.MOV.U32 R80, RZ, RZ, 0x2 ;  /* 0x00000002ff507424 */ /* 0x000fe400078e00ff */
        /* <DEDUP_REMOVED lines=17> */
.L_x_18785:
        /* <DEDUP_REMOVED lines=13> */
.L_x_18787:
[----:B------:R-:W-:Y:S05]  /*1780*/  BSYNC.RECONVERGENT B2 ;  /* 0x0000000000027941 */ /* 0x000fea0003800200 */
.L_x_18786:
        /* <DEDUP_REMOVED lines=43> */
.L_x_18784:
[----:B------:R-:W-:Y:S05]  /*1a40*/  BSYNC.RECONVERGENT B1 ;  /* 0x0000000000017941 */ /* 0x000fea0003800200 */
.L_x_18783:
        /* <DEDUP_REMOVED lines=21> */
.L_x_18790:
        /* <DEDUP_REMOVED lines=13> */
.L_x_18792:
[----:B------:R-:W-:Y:S05]  /*1c70*/  BSYNC.RECONVERGENT B2 ;  /* 0x0000000000027941 */ /* 0x000fea0003800200 */
.L_x_18791:
        /* <DEDUP_REMOVED lines=43> */
.L_x_18789:
[----:B------:R-:W-:Y:S05]  /*1f30*/  BSYNC.RECONVERGENT B1 ;  /* 0x0000000000017941 */ /* 0x000fea0003800200 */
.L_x_18788:
        /* <DEDUP_REMOVED lines=21> */
.L_x_18795:
        /* <DEDUP_REMOVED lines=13> */
.L_x_18797:
[----:B------:R-:W-:Y:S05]  /*2160*/  BSYNC.RECONVERGENT B2 ;  /* 0x0000000000027941 */ /* 0x000fea0003800200 */
.L_x_18796:
        /* <DEDUP_REMOVED lines=43> */
.L_x_18794:
[----:B------:R-:W-:Y:S05]  /*2420*/  BSYNC.RECONVERGENT B1 ;  /* 0x0000000000017941 */ /* 0x000fea0003800200 */
.L_x_18793:
        /* <DEDUP_REMOVED lines=9> */
.L_x_18778:
        /* <DEDUP_REMOVED lines=16> */
.L_x_18801:
        /* <DEDUP_REMOVED lines=13> */
.L_x_18803:
[----:B------:R-:W-:Y:S05]  /*2690*/  BSYNC.RECONVERGENT B2 ;  /* 0x0000000000027941 */ /* 0x000fea0003800200 */
.L_x_18802:
        /* <DEDUP_REMOVED lines=42> */
.L_x_18800:
[----:B------:R-:W-:Y:S05]  /*2940*/  BSYNC.RECONVERGENT B1 ;  /* 0x0000000000017941 */ /* 0x000fea0003800200 */
.L_x_18799:
[----:B------:R-:W0:Y:S01]  /*2950*/  LDC R2, c[0x0][0x404] ;  /* 0x00010100ff027b82 */ /* 0x000e220000000800 */
[----:B------:R-:W-:Y:S01]  /*2960*/  I2FP.F32.U32 R4, R85 ;  /* 0x0000005500047245 */ /* 0x000fe20000201000 */
[----:B------:R-:W-:Y:S01]  /*2970*/  IMAD.MOV.U32 R85, RZ, RZ, 0x2f800000 ;  /* 0x2f800000ff557424 */ /* 0x000fe200078e00ff */
[----:B------:R-:W-:Y:S01]  /*2980*/  ISETP.NE.AND P2, PT, R86, 0x1, PT ;  /* 0x000000015600780c */ /* 0x000fe20003f45270 */
[----:B------:R-:W-:Y:S01]  /*2990*/  BSSY.RECONVERGENT B1, `(.L_x_18804) ;  /* 0x000004a000017945 */ /* 0x000fe20003800200 */
[----:B------:R-:W-:Y:S02]  /*29a0*/  HFMA2 R91, -RZ, RZ, 0, 1.1920928955078125e-07 ;  /* 0x00000002ff5b7431 */ /* 0x000fe400000001ff */
[----:B------:R-:W-:Y:S01]  /*29b0*/  FFMA.FTZ R87, R4, R85, 1.1641532182693481445e-10 ;  /* 0x2f00000004577423 */ /* 0x000fe20000010055 */
[----:B------:R-:W-:Y:S01]  /*29c0*/  IMAD.MOV.U32 R4, RZ, RZ, R0 ;  /* 0x000000ffff047224 */ /* 0x000fe200078e0000 */
[----:B------:R-:W1:Y:S03]  /*29d0*/  LDC R84, c[0x0][0x408] ;  /* 0x00010200ff547b82 */ /* 0x000e660000000800 */
[----:B0-----:R-:W-:Y:S01]  /*29e0*/  FSETP.LE.FTZ.AND P1, PT, R87, R2, PT ;  /* 0x000000025700720b */ /* 0x001fe20003f33000 */
[----:B-----5:R-:W-:-:S04]  /*29f0*/  FMUL.FTZ R87, R80, UR4 ;  /* 0x0000000450577c20 */ /* 0x020fc80008410000 */
        /* <DEDUP_REMOVED lines=10> */
.L_x_18806:
        /* <DEDUP_REMOVED lines=13> */
.L_x_18808:
[----:B------:R-:W-:Y:S05]  /*2b70*/  BSYNC.RECONVERGENT B2 ;  /* 0x0000000000027941 */ /* 0x000fea0003800200 */
.L_x_18807:
        /* <DEDUP_REMOVED lines=43> */
.L_x_18805:
[----:B------:R-:W-:Y:S05]  /*2e30*/  BSYNC.RECONVERGENT B1 ;  /* 0x0000000000017941 */ /* 0x000fea0003800200 */
.L_x_18804:
[----:B------:R-:W-:Y:S01]  /*2e40*/  ISETP.NE.AND P3, PT, R91, 0x1, PT ;  /* 0x000000015b00780c */ /* 0x000fe20003f65270 */
[----:B------:R-:W-:Y:S01]  /*2e50*/  FMUL.FTZ R81, R81, UR4 ;  /* 0x0000000451517c20 */ /* 0x000fe20008410000 */
[----:B------:R-:W-:Y:S01]  /*2e60*/  I2FP.F32.U32 R4, R4 ;  /* 0x0000000400047245 */ /* 0x000fe20000201000 */
[----:B------:R-:W-:Y:S01]  /*2e70*/  BSSY.RECONVERGENT B1, `(.L_x_18809) ;  /* 0x0000048000017945 */ /* 0x000fe20003800200 */
[----:B------:R-:W-:Y:S02]  /*2e80*/  IMAD.MOV.U32 R93, RZ, RZ, 0x2 ;  /* 0x00000002ff5d7424 */ /* 0x000fe400078e00ff */
[----:B------:R-:W-:Y:S01]  /*2e90*/  FMUL.FTZ R81, R81, R84 ;  /* 0x0000005451517220 */ /* 0x000fe20000410000 */
[----:B------:R-:W-:Y:S01]  /*2ea0*/  FFMA.FTZ R87, R4, R85, 1.1641532182693481445e-10 ;  /* 0x2f00000004577423 */ /* 0x000fe20000010055 */
[----:B------:R-:W-:-:S04]  /*2eb0*/  MOV R4, R0 ;  /* 0x0000000000047202 */ /* 0x000fc80000000f00 */
        /* <DEDUP_REMOVED lines=10> */
.L_x_18811:
        /* <DEDUP_REMOVED lines=13> */
.L_x_18813:
[----:B------:R-:W-:Y:S05]  /*3030*/  BSYNC.RECONVERGENT B2 ;  /* 0x0000000000027941 */ /* 0x000fea0003800200 */
.L_x_18812:
        /* <DEDUP_REMOVED lines=43> */
.L_x_18810:
[----:B------:R-:W-:Y:S05]  /*32f0*/  BSYNC.RECONVERGENT B1 ;  /* 0x0000000000017941 */ /* 0x000fea0003800200 */
.L_x_18809:
[----:B------:R-:W-:Y:S01]  /*3300*/  I2FP.F32.U32 R4, R4 ;  /* 0x0000000400047245 */ /* 0x000fe20000201000 */
[----:B------:R-:W-:Y:S01]  /*3310*/  BSSY.RECONVERGENT B1, `(.L_x_18814) ;  /* 0x000004a000017945 */ /* 0x000fe20003800200 */
[----:B------:R-:W-:-:S03]  /*3320*/  ISETP.NE.AND P4, PT, R93, 0x1, PT ;  /* 0x000000015d00780c */ /* 0x000fc60003f85270 */
[----:B------:R-:W-:Y:S01]  /*3330*/  FFMA.FTZ R87, R4, R85, 1.1641532182693481445e-10 ;  /* 0x2f00000004577423 */ /* 0x000fe20000010055 */
[----:B------:R-:W-:-:S04]  /*3340*/  IMAD.MOV.U32 R4, RZ, RZ, 0x2 ;  /* 0x00000002ff047424 */ /* 0x000fc800078e00ff */
[----:B------:R-:W-:Y:S01]  /*3350*/  FSETP.LE.FTZ.AND P3, PT, R87, R2, PT ;  /* 0x000000025700720b */ /* 0x000fe20003f73000 */
[----:B------:R-:W-:Y:S01]  /*3360*/  FMUL.FTZ R87, R82, UR4 ;  /* 0x0000000452577c20 */ /* 0x000fe20008410000 */
[----:B------:R-:W-:-:S03]  /*3370*/  IMAD.MOV.U32 R82, RZ, RZ, R0 ;  /* 0x000000ffff527224 */ /* 0x000fc600078e0000 */
[----:B------:R-:W-:Y:S01]  /*3380*/  FMUL.FTZ R86, R87, R84 ;  /* 0x0000005457567220 */ /* 0x000fe20000410000 */
        /* <DEDUP_REMOVED lines=9> */
.L_x_18816:
        /* <DEDUP_REMOVED lines=13> */
.L_x_18818:
[----:B------:R-:W-:Y:S05]  /*34f0*/  BSYNC.RECONVERGENT B2 ;  /* 0x0000000000027941 */ /* 0x000fea0003800200 */
.L_x_18817:
        /* <DEDUP_REMOVED lines=43> */
.L_x_18815:
[----:B------:R-:W-:Y:S05]  /*37b0*/  BSYNC.RECONVERGENT B1 ;  /* 0x0000000000017941 */ /* 0x000fea0003800200 */
.L_x_18814:
[----:B------:R-:W-:Y:S01]  /*37c0*/  I2FP.F32.U32 R82, R82 ;  /* 0x0000005200527245 */ /* 0x000fe20000201000 */
[----:B------:R-:W-:Y:S01]  /*37d0*/  FMUL.FTZ R83, R83, UR4 ;  /* 0x0000000453537c20 */ /* 0x000fe20008410000 */
[----:B------:R-:W-:-:S03]  /*37e0*/  FSEL R86, R86, RZ, P3 ;  /* 0x000000ff56567208 */ /* 0x000fc60001800000 */
[----:B------:R-:W-:Y:S01]  /*37f0*/  FFMA.FTZ R85, R82, R85, 1.1641532182693481445e-10 ;  /* 0x2f00000052557423 */ /* 0x000fe20000010055 */
[----:B------:R-:W-:Y:S01]  /*3800*/  FMUL.FTZ R83, R83, R84 ;  /* 0x0000005453537220 */ /* 0x000fe20000410000 */
[----:B------:R-:W-:-:S03]  /*3810*/  FSEL R84, R80, RZ, P1 ;  /* 0x000000ff50547208 */ /* 0x000fc60000800000 */
[----:B------:R-:W-:Y:S02]  /*3820*/  FSETP.GTU.FTZ.AND P5, PT, R85, R2, PT ;  /* 0x000000025500720b */ /* 0x000fe40003fbc000 */
[----:B------:R-:W-:Y:S02]  /*3830*/  FSEL R85, R81, RZ, P2 ;  /* 0x000000ff51557208 */ /* 0x000fe40001000000 */
[----:B------:R-:W-:Y:S02]  /*3840*/  PLOP3.LUT P4, PT, P5, PT, PT, 0x8, 0x80 ;  /* 0x000000000080781c */ /* 0x000fe40002f8e170 */
[----:B------:R-:W-:-:S11]  /*3850*/  FSEL R87, R83, RZ, !P5 ;  /* 0x000000ff53577208 */ /* 0x000fd60006800000 */
.L_x_18798:
        /* <DEDUP_REMOVED lines=9> */
[C---:B------:R-:W-:Y:S02]  /*38f0*/  VIADD R92, R89.reuse, 0x100 ;  /* 0x00000100595c7836 */ /* 0x040fe40000000000 */
[----:B0-----:R-:W-:-:S05]  /*3900*/  IMAD.WIDE.U32 R80, R89, 0x10, R80 ;  /* 0x0000001059507825 */ /* 0x001fca00078e0050 */
[----:B------:R2:W-:Y:S01]  /*3910*/  STG.E.128 desc[UR6][R80.64], R84 ;  /* 0x0000005450007986 */ /* 0x0005e2000c101d06 */
[----:B-1----:R-:W-:-:S05]  /*3920*/  IMAD.WIDE.U32 R82, R89, 0x4, R82 ;  /* 0x0000000459527825 */ /* 0x002fca00078e0052 */
[----:B------:R2:W-:Y:S02]  /*3930*/  STG.E desc[UR6][R82.64], R91 ;  /* 0x0000005b52007986 */ /* 0x0005e4000c101906 */
.L_x_18777:
[----:B0-----:R-:W-:Y:S05]  /*3940*/  BSYNC.RECONVERGENT B0 ;  /* 0x0000000000007941 */ /* 0x001fea0003800200 */
.L_x_18776:
        /* <DEDUP_REMOVED lines=29> */
.L_x_18824:
        /* <DEDUP_REMOVED lines=13> */
.L_x_18826:
[----:B------:R-:W-:Y:S05]  /*3bf0*/  BSYNC.RECONVERGENT B2 ;  /* 0x0000000000027941 */ /* 0x000fea0003800200 */
.L_x_18825:
        /* <DEDUP_REMOVED lines=43> */
.L_x_18823:
[----:B------:R-:W-:Y:S05]  /*3eb0*/  BSYNC.RECONVERGENT B1 ;  /* 0x0000000000017941 */ /* 0x000fea0003800200 */
.L_x_18822:
        /* <DEDUP_REMOVED lines=24> */
.L_x_18829:
        /* <DEDUP_REMOVED lines=13> */
.L_x_18831:
[----:B------:R-:W-:Y:S05]  /*4110*/  BSYNC.RECONVERGENT B2 ;  /* 0x0000000000027941 */ /* 0x000fea0003800200 */
.L_x_18830:
        /* <DEDUP_REMOVED lines=43> */
.L_x_18828:
[----:B------:R-:W-:Y:S05]  /*43d0*/  BSYNC.RECONVERGENT B1 ;  /* 0x0000000000017941 */ /* 0x000fea0003800200 */
.L_x_18827:
        /* <DEDUP_REMOVED lines=21> */
.L_x_18834:
        /* <DEDUP_REMOVED lines=13> */
.L_x_18836:
[----:B------:R-:W-:Y:S05]  /*4600*/  BSYNC.RECONVERGENT B2 ;  /* 0x0000000000027941 */ /* 0x000fea0003800200 */
.L_x_18835:
        /* <DEDUP_REMOVED lines=43> */
.L_x_18833:
[----:B------:R-:W-:Y:S05]  /*48c0*/  BSYNC.RECONVERGENT B1 ;  /* 0x0000000000017941 */ /* 0x000fea0003800200 */
.L_x_18832:
[----:B------:R-:W-:Y:S01]  /*48d0*/  I2FP.F32.U32 R4, R4 ;  /* 0x0000000400047245 */ /* 0x000fe20000201000 */
[----:B------:R-:W-:Y:S01]  /*48e0*/  FMUL.FTZ R81, R62, UR4 ;  /* 0x000000043e517c20 */ /* 0x000fe20008410000 */
[----:B------:R-:W-:Y:S01]  /*48f0*/  ISETP.NE.AND P4, PT, R96, 0x1, PT ;  /* 0x000000016000780c */ /* 0x000fe20003f85270 */
[----:B------:R-:W-:Y:S01]  /*4900*/  BSSY.RECONVERGENT B1, `(.L_x_18837) ;  /* 0x000004b000017945 */ /* 0x000fe20003800200 */
[----:B------:R-:W-:Y:S02]  /*4910*/  IMAD.MOV.U32 R80, RZ, RZ, R0 ;  /* 0x000000ffff507224 */ /* 0x000fe400078e0000 */
        /* <DEDUP_REMOVED lines=16> */
.L_x_18839:
        /* <DEDUP_REMOVED lines=13> */
.L_x_18841:
[----:B------:R-:W-:Y:S05]  /*4af0*/  BSYNC.RECONVERGENT B2 ;  /* 0x0000000000027941 */ /* 0x000fea0003800200 */
.L_x_18840:
        /* <DEDUP_REMOVED lines=43> */
.L_x_18838:
[----:B------:R-:W-:Y:S05]  /*4db0*/  BSYNC.RECONVERGENT B1 ;  /* 0x0000000000017941 */ /* 0x000fea0003800200 */
.L_x_18837:
        /* <DEDUP_REMOVED lines=9> */
.L_x_18821:
        /* <DEDUP_REMOVED lines=16> */
.L_x_18845:
        /* <DEDUP_REMOVED lines=13> */
.L_x_18847:
[----:B------:R-:W-:Y:S05]  /*5020*/  BSYNC.RECONVERGENT B2 ;  /* 0x0000000000027941 */ /* 0x000fea0003800200 */
.L_x_18846:
        /* <DEDUP_REMOVED lines=39> */
[----:B------:R-:W-:Y:S02]  /*52a0*/  IMAD.MOV.U32 R0, RZ, RZ, R82 ;  /* 0x000000ffff007224 */ /* 0x000fe400078e0052 */
[----:B------:R-:W-:Y:S01]  /*52b0*/  HFMA2 R82, -RZ, RZ, 0, 0 ;  /* 0x00000000ff527431 */ /* 0x000fe200000001ff */
[----:B------:R-:W-:-:S07]  /*52c0*/  LOP3.LUT R7, R80, UR34, R95, 0x96, !PT ;  /* 0x0000002250077c12 */ /* 0x000fce000f8e965f */
.L_x_18844:
[----:B------:R-:W-:Y:S05]  /*52d0*/  BSYNC.RECONVERGENT B1 ;  /* 0x0000000000017941 */ /* 0x000fea0003800200 */
.L_x_18843:
[----:B------:R-:W0:Y:S01]  /*52e0*/  LDC R2, c[0x0][0x404] ;  /* 0x00010100ff027b82 */ /* 0x000e220000000800 */
[----:B------:R-:W-:Y:S01]  /*52f0*/  I2FP.F32.U32 R4, R81 ;  /* 0x0000005100047245 */ /* 0x000fe20000201000 */
[----:B------:R-:W-:Y:S01]  /*5300*/  IMAD.MOV.U32 R81, RZ, RZ, 0x2f800000 ;  /* 0x2f800000ff517424 */ /* 0x000fe200078e00ff */
[----:B------:R-:W-:Y:S01]  /*5310*/  ISETP.NE.AND P2, PT, R82, 0x1, PT ;  /* 0x000000015200780c */ /* 0x000fe20003f45270 */
[----:B------:R-:W-:Y:S01]  /*5320*/  BSSY.RECONVERGENT B1, `(.L_x_18848) ;  /* 0x000004a000017945 */ /* 0x000fe20003800200 */
[----:B------:R-:W-:Y:S02]  /*5330*/  IMAD.MOV.U32 R93, RZ, RZ, 0x2 ;  /* 0x00000002ff5d7424 */ /* 0x000fe400078e00ff */
[----:B------:R-:W-:Y:S01]  /*5340*/  FFMA.FTZ R83, R4, R81, 1.1641532182693481445e-10 ;  /* 0x2f00000004537423 */ /* 0x000fe20000010051 */
[----:B------:R-:W-:Y:S01]  /*5350*/  MOV R4, R0 ;  /* 0x0000000000047202 */ /* 0x000fe20000000f00 */
        /* <DEDUP_REMOVED lines=13> */
.L_x_18850:
        /* <DEDUP_REMOVED lines=13> */
.L_x_18852:
[----:B------:R-:W-:Y:S05]  /*5500*/  BSYNC.RECONVERGENT B2 ;  /* 0x0000000000027941 */ /* 0x000fea0003800200 */
.L_x_18851:
        /* <DEDUP_REMOVED lines=43> */
.L_x_18849:
[----:B------:R-:W-:Y:S05]  /*57c0*/  BSYNC.RECONVERGENT B1 ;  /* 0x0000000000017941 */ /* 0x000fea0003800200 */
.L_x_18848:
[----:B------:R-:W-:Y:S01]  /*57d0*/  ISETP.NE.AND P3, PT, R93, 0x1, PT ;  /* 0x000000015d00780c */ /* 0x000fe20003f65270 */
[----:B------:R-:W-:Y:S01]  /*57e0*/  FMUL.FTZ R61, R61, UR4 ;  /* 0x000000043d3d7c20 */ /* 0x000fe20008410000 */
[----:B------:R-:W-:Y:S01]  /*57f0*/  I2FP.F32.U32 R4, R4 ;  /* 0x0000000400047245 */ /* 0x000fe20000201000 */
[----:B------:R-:W-:Y:S01]  /*5800*/  BSSY.RECONVERGENT B1, `(.L_x_18853) ;  /* 0x0000048000017945 */ /* 0x000fe20003800200 */
[----:B------:R-:W-:Y:S02]  /*5810*/  IMAD.MOV.U32 R95, RZ, RZ, 0x2 ;  /* 0x00000002ff5f7424 */ /* 0x000fe400078e00ff */
        /* <DEDUP_REMOVED lines=13> */
.L_x_18855:
        /* <DEDUP_REMOVED lines=13> */
.L_x_18857:
[----:B------:R-:W-:Y:S05]  /*59c0*/  BSYNC.RECONVERGENT B2 ;  /* 0x0000000000027941 */ /* 0x000fea0003800200 */
.L_x_18856:
        /* <DEDUP_REMOVED lines=43> */
.L_x_18854:
[----:B------:R-:W-:Y:S05]  /*5c80*/  BSYNC.RECONVERGENT B1 ;  /* 0x0000000000017941 */ /* 0x000fea0003800200 */
.L_x_18853:
[----:B------:R-:W-:Y:S01]  /*5c90*/  I2FP.F32.U32 R4, R4 ;  /* 0x0000000400047245 */ /* 0x000fe20000201000 */
[----:B------:R-:W-:Y:S01]  /*5ca0*/  BSSY.RECONVERGENT B1, `(.L_x_18858) ;  /* 0x000004a000017945 */ /* 0x000fe20003800200 */
[----:B------:R-:W-:Y:S01]  /*5cb0*/  ISETP.NE.AND P4, PT, R95, 0x1, PT ;  /* 0x000000015f00780c */ /* 0x000fe20003f85270 */
[----:B------:R-:W-:Y:S02]  /*5cc0*/  IMAD.MOV.U32 R82, RZ, RZ, R0 ;  /* 0x000000ffff527224 */ /* 0x000fe400078e0000 */
[----:B------:R-:W-:Y:S01]  /*5cd0*/  FFMA.FTZ R83, R4, R81, 1.1641532182693481445e-10 ;  /* 0x2f00000004537423 */ /* 0x000fe20000010051 */
[----:B------:R-:W-:-:S04]  /*5ce0*/  HFMA2 R4, -RZ, RZ, 0, 1.1920928955078125e-07 ;  /* 0x00000002ff047431 */ /* 0x000fc800000001ff */
[----:B------:R-:W-:Y:S01]  /*5cf0*/  FSETP.LE.FTZ.AND P3, PT, R83, R2, PT ;  /* 0x000000025300720b */ /* 0x000fe20003f73000 */
[----:B------:R-:W-:-:S04]  /*5d00*/  FMUL.FTZ R83, R62, UR4 ;  /* 0x000000043e537c20 */ /* 0x000fc80008410000 */
[----:B------:R-:W-:Y:S01]  /*5d10*/  FMUL.FTZ R62, R83, R80 ;  /* 0x00000050533e7220 */ /* 0x000fe20000410000 */
        /* <DEDUP_REMOVED lines=9> */
.L_x_18860:
        /* <DEDUP_REMOVED lines=13> */
.L_x_18862:
[----:B------:R-:W-:Y:S05]  /*5e80*/  BSYNC.RECONVERGENT B2 ;  /* 0x0000000000027941 */ /* 0x000fea0003800200 */
.L_x_18861:
        /* <DEDUP_REMOVED lines=43> */
.L_x_18859:
[----:B------:R-:W-:Y:S05]  /*6140*/  BSYNC.RECONVERGENT B1 ;  /* 0x0000000000017941 */ /* 0x000fea0003800200 */
.L_x_18858:
        /* <DEDUP_REMOVED lines=8> */
[----:B------:R-:W-:Y:S02]  /*61d0*/  PLOP3.LUT P4, PT, P5, PT, PT, 0x8, 0x80 ;  /* 0x000000000080781c */ /* 0x000fe40002f8e170 */
[----:B------:R-:W-:-:S11]  /*61e0*/  FSEL R63, R63, RZ, !P5 ;  /* 0x000000ff3f3f7208 */ /* 0x000fd60006800000 */
.L_x_18842:
        /* <DEDUP_REMOVED lines=14> */
.L_x_18820:
[----:B------:R-:W-:Y:S05]  /*62d0*/  BSYNC.RECONVERGENT B0 ;  /* 0x0000000000007941 */ /* 0x000fea0003800200 */
.L_x_18819:
        /* <DEDUP_REMOVED lines=29> */
.L_x_18868:
        /* <DEDUP_REMOVED lines=13> */
.L_x_18870:
[----:B------:R-:W-:Y:S05]  /*6580*/  BSYNC.RECONVERGENT B2 ;  /* 0x0000000000027941 */ /* 0x000fea0003800200 */
.L_x_18869:
        /* <DEDUP_REMOVED lines=43> */
.L_x_18867:
[----:B------:R-:W-:Y:S05]  /*6840*/  BSYNC.RECONVERGENT B1 ;  /* 0x0000000000017941 */ /* 0x000fea0003800200 */
.L_x_18866:
        /* <DEDUP_REMOVED lines=24> */
.L_x_18873:
        /* <DEDUP_REMOVED lines=13> */
.L_x_18875:
[----:B------:R-:W-:Y:S05]  /*6aa0*/  BSYNC.RECONVERGENT B2 ;  /* 0x0000000000027941 */ /* 0x000fea0003800200 */
.L_x_18874:
        /* <DEDUP_REMOVED lines=43> */
.L_x_18872:
[----:B------:R-:W-:Y:S05]  /*6d60*/  BSYNC.RECONVERGENT B1 ;  /* 0x0000000000017941 */ /* 0x000fea0003800200 */
.L_x_18871:
        /* <DEDUP_REMOVED lines=21> */
.L_x_18878:
        /* <DEDUP_REMOVED lines=13> */
.L_x_18880:
[----:B------:R-:W-:Y:S05]  /*6f90*/  BSYNC.RECONVERGENT B2 ;  /* 0x0000000000027941 */ /* 0x000fea0003800200 */
.L_x_18879:
        /* <DEDUP_REMOVED lines=43> */
.L_x_18877:
[----:B------:R-:W-:Y:S05]  /*7250*/  BSYNC.RECONVERGENT B1 ;  /* 0x0000000000017941 */ /* 0x000fea0003800200 */
.L_x_18876:
        /* <DEDUP_REMOVED lines=21> */
.L_x_18883:
        /* <DEDUP_REMOVED lines=13> */
.L_x_18885:
[----:B------:R-:W-:Y:S05]  /*7480*/  BSYNC.RECONVERGENT B2 ;  /* 0x0000000000027941 */ /* 0x000fea0003800200 */
.L_x_18884:
        /* <DEDUP_REMOVED lines=43> */
.L_x_18882:
[----:B------:R-:W-:Y:S05]  /*7740*/  BSYNC.RECONVERGENT B1 ;  /* 0x0000000000017941 */ /* 0x000fea0003800200 */
.L_x_18881:
        /* <DEDUP_REMOVED lines=9> */
.L_x_18865:
        /* <DEDUP_REMOVED lines=16> */
.L_x_18889:
        /* <DEDUP_REMOVED lines=13> */
.L_x_18891:
[----:B------:R-:W-:Y:S05]  /*79b0*/  BSYNC.RECONVERGENT B2 ;  /* 0x0000000000027941 */ /* 0x000fea0003800200 */
.L_x_18890:
        /* <DEDUP_REMOVED lines=38> */
[----:B------:R-:W-:Y:S02]  /*7c20*/  MOV R0, R82 ;  /* 0x0000005200007202 */ /* 0x000fe40000000f00 */
[----:B------:R-:W-:Y:S01]  /*7c30*/  LOP3.LUT R6, R6, UR33, R83, 0x96, !PT ;  /* 0x0000002106067c12 */ /* 0x000fe2000f8e9653 */
[----:B------:R-:W-:Y:S01]  /*7c40*/  IMAD.MOV.U32 R82, RZ, RZ, RZ ;  /* 0x000000ffff527224 */ /* 0x000fe200078e00ff */
[----:B------:R-:W-:-:S07]  /*7c50*/  LOP3.LUT R7, R80, UR34, R95, 0x96, !PT ;  /* 0x0000002250077c12 */ /* 0x000fce000f8e965f */
.L_x_18888:
[----:B------:R-:W-:Y:S05]  /*7c60*/  BSYNC.RECONVERGENT B1 ;  /* 0x0000000000017941 */ /* 0x000fea0003800200 */
.L_x_18887:
[----:B------:R-:W0:Y:S01]  /*7c70*/  LDC R2, c[0x0][0x404] ;  /* 0x00010100ff027b82 */ /* 0x000e220000000800 */
[----:B------:R-:W-:Y:S01]  /*7c80*/  I2FP.F32.U32 R4, R81 ;  /* 0x0000005100047245 */ /* 0x000fe20000201000 */
[----:B------:R-:W-:Y:S01]  /*7c90*/  HFMA2 R81, -RZ, RZ, 0.1171875, 0 ;  /* 0x2f800000ff517431 */ /* 0x000fe200000001ff */
[----:B------:R-:W-:Y:S01]  /*7ca0*/  ISETP.NE.AND P2, PT, R82, 0x1, PT ;  /* 0x000000015200780c */ /* 0x000fe20003f45270 */
[----:B------:R-:W-:Y:S01]  /*7cb0*/  BSSY.RECONVERGENT B1, `(.L_x_18892) ;  /* 0x000004a000017945 */ /* 0x000fe20003800200 */
[----:B------:R-:W-:Y:S02]  /*7cc0*/  IMAD.MOV.U32 R95, RZ, RZ, 0x2 ;  /* 0x00000002ff5f7424 */ /* 0x000fe400078e00ff */
[----:B------:R-:W-:Y:S01]  /*7cd0*/  FFMA.FTZ R83, R4, R81, 1.1641532182693481445e-10 ;  /* 0x2f00000004537423 */ /* 0x000fe20000010051 */
[----:B------:R-:W1:Y:S01]  /*7ce0*/  LDC R80, c[0x0][0x408] ;  /* 0x00010200ff507b82 */ /* 0x000e620000000800 */
[----:B------:R-:W-:-:S03]  /*7cf0*/  IMAD.MOV.U32 R4, RZ, RZ, R0 ;  /* 0x000000ffff047224 */ /* 0x000fc600078e0000 */
[----:B0-----:R-:W-:Y:S01]  /*7d00*/  FSETP.LE.FTZ.AND P1, PT, R83, R2, PT ;  /* 0x000000025300720b */ /* 0x001fe20003f33000 */
[----:B-----5:R-:W-:-:S04]  /*7d10*/  FMUL.FTZ R83, R64, UR4 ;  /* 0x0000000440537c20 */ /* 0x020fc80008410000 */
        /* <DEDUP_REMOVED lines=10> */
.L_x_18894:
        /* <DEDUP_REMOVED lines=13> */
.L_x_18896:
[----:B------:R-:W-:Y:S05]  /*7e90*/  BSYNC.RECONVERGENT B2 ;  /* 0x0000000000027941 */ /* 0x000fea0003800200 */
.L_x_18895:
        /* <DEDUP_REMOVED lines=43> */
.L_x_18893:
[----:B------:R-:W-:Y:S05]  /*8150*/  BSYNC.RECONVERGENT B1 ;  /* 0x0000000000017941 */ /* 0x000fea0003800200 */
.L_x_18892:
        /* <DEDUP_REMOVED lines=18> */
.L_x_18899:
        /* <DEDUP_REMOVED lines=13> */
.L_x_18901:
[----:B------:R-:W-:Y:S05]  /*8350*/  BSYNC.RECONVERGENT B2 ;  /* 0x0000000000027941 */ /* 0x000fea0003800200 */
.L_x_18900:
        /* <DEDUP_REMOVED lines=43> */
.L_x_18898:
[----:B------:R-:W-:Y:S05]  /*8610*/  BSYNC.RECONVERGENT B1 ;  /* 0x0000000000017941 */ /* 0x000fea0003800200 */
.L_x_18897:
[----:B------:R-:W-:Y:S01]  /*8620*/  I2FP.F32.U32 R4, R4 ;  /* 0x0000000400047245 */ /* 0x000fe20000201000 */
[----:B------:R-:W-:Y:S01]  /*8630*/  BSSY.RECONVERGENT B1, `(.L_x_18902) ;  /* 0x000004a000017945 */ /* 0x000fe20003800200 */
[----:B------:R-:W-:Y:S02]  /*8640*/  ISETP.NE.AND P4, PT, R96, 0x1, PT ;  /* 0x000000016000780c */ /* 0x000fe40003f85270 */
[----:B------:R-:W-:Y:S01]  /*8650*/  MOV R82, R0 ;  /* 0x0000000000527202 */ /* 0x000fe20000000f00 */
[----:B------:R-:W-:Y:S01]  /*8660*/  FFMA.FTZ R83, R4, R81, 1.1641532182693481445e-10 ;  /* 0x2f00000004537423 */ /* 0x000fe20000010051 */
[----:B------:R-:W-:-:S04]  /*8670*/  IMAD.MOV.U32 R4, RZ, RZ, 0x2 ;  /* 0x00000002ff047424 */ /* 0x000fc800078e00ff */
        /* <DEDUP_REMOVED lines=12> */
.L_x_18904:
        /* <DEDUP_REMOVED lines=13> */
.L_x_18906:
[----:B------:R-:W-:Y:S05]  /*8810*/  BSYNC.RECONVERGENT B2 ;  /* 0x0000000000027941 */ /* 0x000fea0003800200 */
.L_x_18905:
        /* <DEDUP_REMOVED lines=43> */
.L_x_18903:
[----:B------:R-:W-:Y:S05]  /*8ad0*/  BSYNC.RECONVERGENT B1 ;  /* 0x0000000000017941 */ /* 0x000fea0003800200 */
.L_x_18902:
        /* <DEDUP_REMOVED lines=10> */
.L_x_18886:
[----:B------:R-:W0:Y:S01]  /*8b80*/  LDC.64 R80, c[0x0][0x3a8] ;  /* 0x0000ea00ff507b82 */ /* 0x000e220000000a00 */
[----:B------:R-:W-:Y:S02]  /*8b90*/  SEL R2, RZ, 0x1000000, !P4 ;  /* 0x01000000ff027807 */ /* 0x000fe40006000000 */
[----:B------:R-:W-:Y:S02]  /*8ba0*/  SEL R95, RZ, 0x10000, !P3 ;  /* 0x00010000ff5f7807 */ /* 0x000fe40005800000 */
[----:B------:R-:W-:-:S03]  /*8bb0*/  SEL R96, RZ, 0x100, !P2 ;  /* 0x00000100ff607807 */ /* 0x000fc60005000000 */
[----:B------:R-:W1:Y:S01]  /*8bc0*/  LDC.64 R82, c[0x0][0x3b0] ;  /* 0x0000ec00ff527b82 */ /* 0x000e620000000a00 */
[----:B------:R-:W-:Y:S02]  /*8bd0*/  IADD3 R2, PT, PT, R96, R2, R95 ;  /* 0x0000000260027210 */ /* 0x000fe40007ffe05f */
[----:B------:R-:W-:-:S05]  /*8be0*/  SEL R95, RZ, 0x1, !P1 ;  /* 0x00000001ff5f7807 */ /* 0x000fca0004800000 */
[----:B------:R-:W-:Y:S02]  /*8bf0*/  IMAD.IADD R95, R2, 0x1, R95 ;  /* 0x00000001025f7824 */ /* 0x000fe400078e025f */
[----:B------:R-:W-:Y:S02]  /*8c00*/  IMAD.MOV.U32 R2, RZ, RZ, R94 ;  /* 0x000000ffff027224 */ /* 0x000fe400078e005e */
[----:B0-----:R-:W-:-:S05]  /*8c10*/  IMAD.WIDE.U32 R80, R92, 0x10, R80 ;  /* 0x000000105c507825 */ /* 0x001fca00078e0050 */
[----:B------:R0:W-:Y:S01]  /*8c20*/  STG.E.128 desc[UR6][R80.64], R64 ;  /* 0x0000004050007986 */ /* 0x0001e2000c101d06 */
[C---:B-1----:R-:W-:Y:S01]  /*8c30*/  IMAD.WIDE.U32 R82, R92.reuse, 0x4, R82 ;  /* 0x000000045c527825 */ /* 0x042fe200078e0052 */
[----:B------:R-:W-:-:S04]  /*8c40*/  IADD3 R92, PT, PT, R92, 0x100, RZ ;  /* 0x000001005c5c7810 */ /* 0x000fc80007ffe0ff */
[----:B------:R0:W-:Y:S03]  /*8c50*/  STG.E desc[UR6][R82.64], R95 ;  /* 0x0000005f52007986 */ /* 0x0001e6000c101906 */
.L_x_18864:
[----:B------:R-:W-:Y:S05]  /*8c60*/  BSYNC.RECONVERGENT B0 ;  /* 0x0000000000007941 */ /* 0x000fea0003800200 */
.L_x_18863:
        /* <DEDUP_REMOVED lines=29> */
.L_x_18912:
        /* <DEDUP_REMOVED lines=13> */
.L_x_18914:
[----:B------:R-:W-:Y:S05]  /*8f10*/  BSYNC.RECONVERGENT B2 ;  /* 0x0000000000027941 */ /* 0x000fea0003800200 */
.L_x_18913:
        /* <DEDUP_REMOVED lines=42> */
[----:B------:R-:W-:-:S07]  /*91c0*/  HFMA2 R98, -RZ, RZ, 0, 0 ;  /* 0x00000000ff627431 */ /* 0x000fce00000001ff */
.L_x_18911:
[----:B------:R-:W-:Y:S05]  /*91d0*/  BSYNC.RECONVERGENT B1 ;  /* 0x0000000000017941 */ /* 0x000fea0003800200 */
.L_x_18910:
        /* <DEDUP_REMOVED lines=24> */
.L_x_18917:
        /* <DEDUP_REMOVED lines=13> */
.L_x_18919:
[----:B------:R-:W-:Y:S05]  /*9430*/  BSYNC.RECONVERGENT B2 ;  /* 0x0000000000027941 */ /* 0x000fea0003800200 */
.L_x_18918:
        /* <DEDUP_REMOVED lines=43> */
.L_x_18916:
[----:B------:R-:W-:Y:S05]  /*96f0*/  BSYNC.RECONVERGENT B1 ;  /* 0x0000000000017941 */ /* 0x000fea0003800200 */
.L_x_18915:
        /* <DEDUP_REMOVED lines=21> */
.L_x_18922:
        /* <DEDUP_REMOVED lines=13> */
.L_x_18924:
[----:B------:R-:W-:Y:S05]  /*9920*/  BSYNC.RECONVERGENT B2 ;  /* 0x0000000000027941 */ /* 0x000fea0003800200 */
.L_x_18923:
        /* <DEDUP_REMOVED lines=43> */
.L_x_18921:
[----:B------:R-:W-:Y:S05]  /*9be0*/  BSYNC.RECONVERGENT B1 ;  /* 0x0000000000017941 */ /* 0x000fea0003800200 */
.L_x_18920:
        /* <DEDUP_REMOVED lines=21> */
.L_x_18927:
        /* <DEDUP_REMOVED lines=13> */
.L_x_18929:
[----:B------:R-:W-:Y:S05]  /*9e10*/  BSYNC.RECONVERGENT B2 ;  /* 0x0000000000027941 */ /* 0x000fea0003800200 */
.L_x_18928:
        /* <DEDUP_REMOVED lines=43> */
.L_x_18926:
[----:B------:R-:W-:Y:S05]  /*a0d0*/  BSYNC.RECONVERGENT B1 ;  /* 0x0000000000017941 */ /* 0x000fea0003800200 */
.L_x_18925:
        /* <DEDUP_REMOVED lines=9> */
.L_x_18909:
        /* <DEDUP_REMOVED lines=16> */
.L_x_18933:
        /* <DEDUP_REMOVED lines=13> */
.L_x_18935:
[----:B------:R-:W-:Y:S05]  /*a340*/  BSYNC.RECONVERGENT B2 ;  /* 0x0000000000027941 */ /* 0x000fea0003800200 */
.L_x_18934:
        /* <DEDUP_REMOVED lines=42> */
.L_x_18932:
[----:B------:R-:W-:Y:S05]  /*a5f0*/  BSYNC.RECONVERGENT B1 ;  /* 0x0000000000017941 */ /* 0x000fea0003800200 */
.L_x_18931:
        /* <DEDUP_REMOVED lines=8> */
[----:B------:R-:W-:-:S03]  /*a680*/  MOV R4, R0 ;  /* 0x0000000000047202 */ /* 0x000fc60000000f00 */
        /* <DEDUP_REMOVED lines=12> */
.L_x_18938:
        /* <DEDUP_REMOVED lines=13> */
.L_x_18940:
[----:B------:R-:W-:Y:S05]  /*a820*/  BSYNC.RECONVERGENT B2 ;  /* 0x0000000000027941 */ /* 0x000fea0003800200 */
.L_x_18939:
        /* <DEDUP_REMOVED lines=43> */
.L_x_18937:
[----:B------:R-:W-:Y:S05]  /*aae0*/  BSYNC.RECONVERGENT B1 ;  /* 0x0000000000017941 */ /* 0x000fea0003800200 */
.L_x_18936:
        /* <DEDUP_REMOVED lines=18> */
.L_x_18943:
        /* <DEDUP_REMOVED lines=13> */
.L_x_18945:
[----:B------:R-:W-:Y:S05]  /*ace0*/  BSYNC.RECONVERGENT B2 ;  /* 0x0000000000027941 */ /* 0x000fea0003800200 */
.L_x_18944:
        /* <DEDUP_REMOVED lines=43> */
.L_x_18942:
[----:B------:R-:W-:Y:S05]  /*afa0*/  BSYNC.RECONVERGENT B1 ;  /* 0x0000000000017941 */ /* 0x000fea0003800200 */
.L_x_18941:
        /* <DEDUP_REMOVED lines=18> */
.L_x_18948:
        /* <DEDUP_REMOVED lines=13> */
.L_x_18950:
[----:B------:R-:W-:Y:S05]  /*b1a0*/  BSYNC.RECONVERGENT B2 ;  /* 0x0000000000027941 */ /* 0x000fea0003800200 */
.L_x_18949:
        /* <DEDUP_REMOVED lines=43> */
.L_x_18947:
[----:B------:R-:W-:Y:S05]  /*b460*/  BSYNC.RECONVERGENT B1 ;  /* 0x0000000000017941 */ /* 0x000fea0003800200 */
.L_x_18946:
        /* <DEDUP_REMOVED lines=10> */
.L_x_18930:
        /* <DEDUP_REMOVED lines=14> */
.L_x_18908:
[----:B------:R-:W-:Y:S05]  /*b5f0*/  BSYNC.RECONVERGENT B0 ;  /* 0x0000000000007941 */ /* 0x000fea0003800200 */
.L_x_18907:
        /* <DEDUP_REMOVED lines=29> */
.L_x_18956:
        /* <DEDUP_REMOVED lines=13> */
.L_x_18958:
[----:B------:R-:W-:Y:S05]  /*b8a0*/  BSYNC.RECONVERGENT B2 ;  /* 0x0000000000027941 */ /* 0x000fea0003800200 */
.L_x_18957:
        /* <DEDUP_REMOVED lines=42> */
.L_x_18955:
[----:B------:R-:W-:Y:S05]  /*bb50*/  BSYNC.RECONVERGENT B1 ;  /* 0x0000000000017941 */ /* 0x000fea0003800200 */
.L_x_18954:
        /* <DEDUP_REMOVED lines=24> */
.L_x_18961:
        /* <DEDUP_REMOVED lines=13> */
.L_x_18963:
[----:B------:R-:W-:Y:S05]  /*bdb0*/  BSYNC.RECONVERGENT B2 ;  /* 0x0000000000027941 */ /* 0x000fea0003800200 */
.L_x_18962:
        /* <DEDUP_REMOVED lines=43> */
.L_x_18960:
[----:B------:R-:W-:Y:S05]  /*c070*/  BSYNC.RECONVERGENT B1 ;  /* 0x0000000000017941 */ /* 0x000fea0003800200 */
.L_x_18959:
        /* <DEDUP_REMOVED lines=21> */
.L_x_18966:
        /* <DEDUP_REMOVED lines=13> */
.L_x_18968:
[----:B------:R-:W-:Y:S05]  /*c2a0*/  BSYNC.RECONVERGENT B2 ;  /* 0x0000000000027941 */ /* 0x000fea0003800200 */
.L_x_18967:
        /* <DEDUP_REMOVED lines=43> */
.L_x_18965:
[----:B------:R-:W-:Y:S05]  /*c560*/  BSYNC.RECONVERGENT B1 ;  /* 0x0000000000017941 */ /* 0x000fea0003800200 */
.L_x_18964:
        /* <DEDUP_REMOVED lines=21> */
.L_x_18971:
        /* <DEDUP_REMOVED lines=13> */
.L_x_18973:
[----:B------:R-:W-:Y:S05]  /*c790*/  BSYNC.RECONVERGENT B2 ;  /* 0x0000000000027941 */ /* 0x000fea0003800200 */
.L_x_18972:
        /* <DEDUP_REMOVED lines=43> */
.L_x_18970:
[----:B------:R-:W-:Y:S05]  /*ca50*/  BSYNC.RECONVERGENT B1 ;  /* 0x0000000000017941 */ /* 0x000fea0003800200 */
.L_x_18969:
        /* <DEDUP_REMOVED lines=9> */
.L_x_18953:
        /* <DEDUP_REMOVED lines=16> */
.L_x_18977:
        /* <DEDUP_REMOVED lines=13> */
.L_x_18979:
[----:B------:R-:W-:Y:S05]  /*ccc0*/  BSYNC.RECONVERGENT B2 ;  /* 0x0000000000027941 */ /* 0x000fea0003800200 */
.L_x_18978:
        /* <DEDUP_REMOVED lines=38> */
[----:B------:R-:W-:-:S03]  /*cf30*/  MOV R0, R82 ;  /* 0x0000005200007202 */ /* 0x000fc60000000f00 */
[----:B------:R-:W-:Y:S01]  /*cf40*/  HFMA2 R82, -RZ, RZ, 0, 0 ;  /* 0x00000000ff527431 */ /* 0x000fe200000001ff */
[----:B------:R-:W-:Y:S02]  /*cf50*/  LOP3.LUT R6, R6, UR33, R83, 0x96, !PT ;  /* 0x0000002106067c12 */ /* 0x000fe4000f8e9653 */
[----:B------:R-:W-:-:S07]  /*cf60*/  LOP3.LUT R7, R80, UR34, R103, 0x96, !PT ;  /* 0x0000002250077c12 */ /* 0x000fce000f8e9667 */
.L_x_18976:
[----:B------:R-:W-:Y:S05]  /*cf70*/  BSYNC.RECONVERGENT B1 ;  /* 0x0000000000017941 */ /* 0x000fea0003800200 */
.L_x_18975:
[----:B------:R-:W0:Y:S01]  /*cf80*/  LDC R2, c[0x0][0x404] ;  /* 0x00010100ff027b82 */ /* 0x000e220000000800 */
[----:B------:R-:W-:Y:S01]  /*cf90*/  I2FP.F32.U32 R4, R81 ;  /* 0x0000005100047245 */ /* 0x000fe20000201000 */
[----:B------:R-:W-:Y:S01]  /*cfa0*/  IMAD.MOV.U32 R81, RZ, RZ, 0x2f800000 ;  /* 0x2f800000ff517424 */ /* 0x000fe200078e00ff */
[----:B------:R-:W-:Y:S01]  /*cfb0*/  ISETP.NE.AND P2, PT, R82, 0x1, PT ;  /* 0x000000015200780c */ /* 0x000fe20003f45270 */
[----:B------:R-:W-:Y:S01]  /*cfc0*/  BSSY.RECONVERGENT B1, `(.L_x_18980) ;  /* 0x000004a000017945 */ /* 0x000fe20003800200 */
[----:B------:R-:W-:Y:S01]  /*cfd0*/  MOV R96, 0x2 ;  /* 0x0000000200607802 */ /* 0x000fe20000000f00 */
        /* <DEDUP_REMOVED lines=15> */
.L_x_18982:
        /* <DEDUP_REMOVED lines=13> */
.L_x_18984:
[----:B------:R-:W-:Y:S05]  /*d1a0*/  BSYNC.RECONVERGENT B2 ;  /* 0x0000000000027941 */ /* 0x000fea0003800200 */
.L_x_18983:
        /* <DEDUP_REMOVED lines=43> */
.L_x_18981:
[----:B------:R-:W-:Y:S05]  /*d460*/  BSYNC.RECONVERGENT B1 ;  /* 0x0000000000017941 */ /* 0x000fea0003800200 */
.L_x_18980:
        /* <DEDUP_REMOVED lines=18> */
.L_x_18987:
        /* <DEDUP_REMOVED lines=13> */
.L_x_18989:
[----:B------:R-:W-:Y:S05]  /*d660*/  BSYNC.RECONVERGENT B2 ;  /* 0x0000000000027941 */ /* 0x000fea0003800200 */
.L_x_18988:
        /* <DEDUP_REMOVED lines=43> */
.L_x_18986:
[----:B------:R-:W-:Y:S05]  /*d920*/  BSYNC.RECONVERGENT B1 ;  /* 0x0000000000017941 */ /* 0x000fea0003800200 */
.L_x_18985:
[----:B------:R-:W-:Y:S01]  /*d930*/  ISETP.NE.AND P4, PT, R98, 0x1, PT ;  /* 0x000000016200780c */ /* 0x000fe20003f85270 */
[----:B------:R-:W-:Y:S01]  /*d940*/  FMUL.FTZ R97, R74, UR4 ;  /* 0x000000044a617c20 */ /* 0x000fe20008410000 */
[----:B------:R-:W-:Y:S01]  /*d950*/  I2FP.F32.U32 R4, R4 ;  /* 0x0000000400047245 */ /* 0x000fe20000201000 */
[----:B------:R-:W-:Y:S01]  /*d960*/  BSSY.RECONVERGENT B1, `(.L_x_18990) ;  /* 0x0000048000017945 */ /* 0x000fe20003800200 */
[----:B------:R-:W-:Y:S02]  /*d970*/  IMAD.MOV.U32 R82, RZ, RZ, R0 ;  /* 0x000000ffff527224 */ /* 0x000fe400078e0000 */
[----:B------:R-:W-:Y:S01]  /*d980*/  FMUL.FTZ R74, R97, R80 ;  /* 0x00000050614a7220 */ /* 0x000fe20000410000 */
[----:B------:R-:W-:Y:S01]  /*d990*/  FFMA.FTZ R83, R4, R81, 1.1641532182693481445e-10 ;  /* 0x2f00000004537423 */ /* 0x000fe20000010051 */
[----:B------:R-:W-:-:S04]  /*d9a0*/  HFMA2 R4, -RZ, RZ, 0, 1.1920928955078125e-07 ;  /* 0x00000002ff047431 */ /* 0x000fc800000001ff */
        /* <DEDUP_REMOVED lines=10> */
.L_x_18992:
        /* <DEDUP_REMOVED lines=13> */
.L_x_18994:
[----:B------:R-:W-:Y:S05]  /*db20*/  BSYNC.RECONVERGENT B2 ;  /* 0x0000000000027941 */ /* 0x000fea0003800200 */
.L_x_18993:
        /* <DEDUP_REMOVED lines=43> */
.L_x_18991:
[----:B------:R-:W-:Y:S05]  /*dde0*/  BSYNC.RECONVERGENT B1 ;  /* 0x0000000000017941 */ /* 0x000fea0003800200 */
.L_x_18990:
        /* <DEDUP_REMOVED lines=10> */
.L_x_18974:
        /* <DEDUP_REMOVED lines=14> */
.L_x_18952:
[----:B------:R-:W-:Y:S05]  /*df70*/  BSYNC.RECONVERGENT B0 ;  /* 0x0000000000007941 */ /* 0x000fea0003800200 */
.L_x_18951:
        /* <DEDUP_REMOVED lines=28> */
.L_x_19000:
        /* <DEDUP_REMOVED lines=13> */
.L_x_19002:
[----:B------:R-:W-:Y:S05]  /*e210*/  BSYNC.RECONVERGENT B2 ;  /* 0x0000000000027941 */ /* 0x000fea0003800200 */
.L_x_19001:
        /* <DEDUP_REMOVED lines=42> */
.L_x_18999:
[----:B------:R-:W-:Y:S05]  /*e4c0*/  BSYNC.RECONVERGENT B1 ;  /* 0x0000000000017941 */ /* 0x000fea0003800200 */
.L_x_18998:
        /* <DEDUP_REMOVED lines=24> */
.L_x_19005:
        /* <DEDUP_REMOVED lines=13> */
.L_x_19007:
[----:B------:R-:W-:Y:S05]  /*e720*/  BSYNC.RECONVERGENT B2 ;  /* 0x0000000000027941 */ /* 0x000fea0003800200 */
.L_x_19006:
        /* <DEDUP_REMOVED lines=43> */
.L_x_19004:
[----:B------:R-:W-:Y:S05]  /*e9e0*/  BSYNC.RECONVERGENT B1 ;  /* 0x0000000000017941 */ /* 0x000fea0003800200 */
.L_x_19003:
        /* <DEDUP_REMOVED lines=21> */
.L_x_19010:
        /* <DEDUP_REMOVED lines=13> */
.L_x_19012:
[----:B------:R-:W-:Y:S05]  /*ec10*/  BSYNC.RECONVERGENT B2 ;  /* 0x0000000000027941 */ /* 0x000fea0003800200 */
.L_x_19011:
        /* <DEDUP_REMOVED lines=43> */
.L_x_19009:
[----:B------:R-:W-:Y:S05]  /*eed0*/  BSYNC.RECONVERGENT B1 ;  /* 0x0000000000017941 */ /* 0x000fea0003800200 */
.L_x_19008:
        /* <DEDUP_REMOVED lines=21> */
.L_x_19015:
        /* <DEDUP_REMOVED lines=13> */
.L_x_19017:
[----:B------:R-:W-:Y:S05]  /*f100*/  BSYNC.RECONVERGENT B2 ;  /* 0x0000000000027941 */ /* 0x000fea0003800200 */
.L_x_19016:
        /* <DEDUP_REMOVED lines=43> */
.L_x_19014:
[----:B------:R-:W-:Y:S05]  /*f3c0*/  BSYNC.RECONVERGENT B1 ;  /* 0x0000000000017941 */ /* 0x000fea0003800200 */
.L_x_19013:
        /* <DEDUP_REMOVED lines=9> */
.L_x_18997:
        /* <DEDUP_REMOVED lines=16> */
.L_x_19021:
        /* <DEDUP_REMOVED lines=13> */
.L_x_19023:
[----:B------:R-:W-:Y:S05]  /*f630*/  BSYNC.RECONVERGENT B2 ;  /* 0x0000000000027941 */ /* 0x000fea0003800200 */
.L_x_19022:
        /* <DEDUP_REMOVED lines=42> */
.L_x_19020:
[----:B------:R-:W-:Y:S05]  /*f8e0*/  BSYNC.RECONVERGENT B1 ;  /* 0x0000000000017941 */ /* 0x000fea0003800200 */
.L_x_19019:
[----:B------:R-:W0:Y:S01]  /*f8f0*/  LDC R2, c[0x0][0x404] ;  /* 0x00010100ff027b82 */ /* 0x000e220000000800 */
[----:B------:R-:W-:Y:S01]  /*f900*/  ISETP.NE.AND P3, PT, R82, 0x1, PT ;  /* 0x000000015200780c */ /* 0x000fe20003f65270 */
[----:B-----5:R-:W-:Y:S01]  /*f910*/  FMUL.FTZ R97, R76, UR4 ;  /* 0x000000044c617c20 */ /* 0x020fe20008410000 */
[----:B------:R-:W-:Y:S01]  /*f920*/  I2FP.F32.U32 R4, R81 ;  /* 0x0000005100047245 */ /* 0x000fe20000201000 */
[----:B------:R-:W-:Y:S01]  /*f930*/  HFMA2 R81, -RZ, RZ, 0.1171875, 0 ;  /* 0x2f800000ff517431 */ /* 0x000fe200000001ff */
        /* <DEDUP_REMOVED lines=16> */
.L_x_19026:
        /* <DEDUP_REMOVED lines=13> */
.L_x_19028:
[----:B------:R-:W-:Y:S05]  /*fb10*/  BSYNC.RECONVERGENT B2 ;  /* 0x0000000000027941 */ /* 0x000fea0003800200 */
.L_x_19027:
        /* <DEDUP_REMOVED lines=43> */
.L_x_19025:
[----:B------:R-:W-:Y:S05]  /*fdd0*/  BSYNC.RECONVERGENT B1 ;  /* 0x0000000000017941 */ /* 0x000fea0003800200 */
.L_x_19024:
        /* <DEDUP_REMOVED lines=18> */
.L_x_19031:
        /* <DEDUP_REMOVED lines=13> */
.L_x_19033:
[----:B------:R-:W-:Y:S05]  /*ffd0*/  BSYNC.RECONVERGENT B2 ;  /* 0x0000000000027941 */ /* 0x000fea0003800200 */
.L_x_19032:
        /* <DEDUP_REMOVED lines=43> */
.L_x_19030:
[----:B------:R-:W-:Y:S05]  /*10290*/  BSYNC.RECONVERGENT B1 ;  /* 0x0000000000017941 */ /* 0x000fea0003800200 */
.L_x_19029:
        /* <DEDUP_REMOVED lines=18> */
.L_x_19036:
        /* <DEDUP_REMOVED lines=13> */
.L_x_19038:
[----:B------:R-:W-:Y:S05]  /*10490*/  BSYNC.RECONVERGENT B2 ;  /* 0x0000000000027941 */ /* 0x000fea0003800200 */
.L_x_19037:
        /* <DEDUP_REMOVED lines=43> */
.L_x_19035:
[----:B------:R-:W-:Y:S05]  /*10750*/  BSYNC.RECONVERGENT B1 ;  /* 0x0000000000017941 */ /* 0x000fea0003800200 */
.L_x_19034:
        /* <DEDUP_REMOVED lines=10> */
.L_x_19018:
        /* <DEDUP_REMOVED lines=13> */
.L_x_18996:
[----:B------:R-:W-:Y:S05]  /*108d0*/  BSYNC.RECONVERGENT B0 ;  /* 0x0000000000007941 */ /* 0x000fea0003800200 */
.L_x_18995:
        /* <DEDUP_REMOVED lines=113> */
.L_x_19040:
[----:B------:R-:W-:Y:S05]  /*10ff0*/  BSYNC.RECONVERGENT B0 ;  /* 0x0000000000007941 */ /* 0x000fea0003800200 */
.L_x_19039:
        /* <DEDUP_REMOVED lines=12> */
.L_x_19042:
[----:B------:R-:W-:Y:S05]  /*110c0*/  BSYNC.RECONVERGENT B0 ;  /* 0x0000000000007941 */ /* 0x000fea0003800200 */
.L_x_19041:
[----:B------:R-:W1:Y:S01]  /*110d0*/  SHFL.DOWN PT, R83, R98, 0x4, 0x1f ;  /* 0x08801f0062537f89 */ /* 0x000e6200000e0000 */
[----:B------:R-:W-:Y:S01]  /*110e0*/  ISETP.NE.AND P2, PT, RZ, UR15, PT ;  /* 0x0000000fff007c0c */ /* 0x000fe2000bf45270 */
[----:B------:R-:W-:Y:S02]  /*110f0*/  BSSY.RECONVERGENT B0, `(.L_x_19043) ;  /* 0x0000054000007945 */ /* 0x000fe40003800200 */
[----:B0-----:R-:W0:Y:S01]  /*11100*/  SHFL.DOWN PT, R97, R80, 0x4, 0x1f ;  /* 0x08801f0050617f89 */ /* 0x001e2200000e0000 */
[----:B-1----:R-:W-:Y:S01]  /*11110*/  IMAD.IADD R96, R83, 0x1, R98 ;  /* 0x0000000153607824 */ /* 0x002fe200078e0262 */
[----:B------:R-:W-:Y:S02]  /*11120*/  I2FP.F32.S32 R100, R83 ;  /* 0x0000005300647245 */ /* 0x000fe40000201400 */
[----:B------:R-:W-:Y:S02]  /*11130*/  I2FP.F32.S32 R83, R98 ;  /* 0x0000006200537245 */ /* 0x000fe40000201400 */
[----:B------:R-:W-:Y:S01]  /*11140*/  I2FP.F32.S32 R82, R96 ;  /* 0x0000006000527245 */ /* 0x000fe20000201400 */
[----:B------:R-:W1:Y:S01]  /*11150*/  SHFL.DOWN PT, R103, R96, 0x2, 0x1f ;  /* 0x08401f0060677f89 */ /* 0x000e6200000e0000 */
[C---:B0-----:R-:W-:Y:S01]  /*11160*/  FMUL.FTZ R92, R97.reuse, R100 ;  /* 0x00000064615c7220 */ /* 0x041fe20000410000 */
[----:B------:R-:W-:Y:S01]  /*11170*/  FADD.FTZ R97, -R97, R80 ;  /* 0x0000005061617221 */ /* 0x000fe20000010100 */
[----:B------:R-:W0:Y:S02]  /*11180*/  MUFU.RCP R99, R82 ;  /* 0x0000005200637308 */ /* 0x000e240000001000 */
[----:B------:R-:W-:Y:S01]  /*11190*/  FFMA.FTZ R102, R83, R80, R92 ;  /* 0x0000005053667223 */ /* 0x000fe2000001005c */
[----:B------:R-:W-:Y:S01]  /*111a0*/  FMUL.FTZ R97, R97, R97 ;  /* 0x0000006161617220 */ /* 0x000fe20000410000 */
[----:B------:R-:W2:Y:S03]  /*111b0*/  SHFL.DOWN PT, R92, R81, 0x4, 0x1f ;  /* 0x08801f00515c7f89 */ /* 0x000ea600000e0000 */
[----:B------:R-:W-:-:S04]  /*111c0*/  FMUL.FTZ R97, R97, R83 ;  /* 0x0000005361617220 */ /* 0x000fc80000410000 */
[----:B------:R-:W-:Y:S01]  /*111d0*/  FMUL.FTZ R97, R97, R100 ;  /* 0x0000006461617220 */ /* 0x000fe20000410000 */
[----:B0-----:R-:W-:Y:S01]  /*111e0*/  FMUL.FTZ R101, R99, R102 ;  /* 0x0000006663657220 */ /* 0x001fe20000410000 */
[----:B-1----:R-:W-:-:S04]  /*111f0*/  IADD3 R102, PT, PT, R96, R103, RZ ;  /* 0x0000006760667210 */ /* 0x002fc80007ffe0ff */
[----:B------:R-:W0:Y:S01]  /*11200*/  SHFL.DOWN PT, R98, R101, 0x2, 0x1f ;  /* 0x08401f0065627f89 */ /* 0x000e2200000e0000 */
[----:B------:R-:W-:Y:S02]  /*11210*/  I2FP.F32.S32 R103, R103 ;  /* 0x0000006700677245 */ /* 0x000fe40000201400 */
[----:B------:R-:W-:Y:S01]  /*11220*/  I2FP.F32.S32 R80, R102 ;  /* 0x0000006600507245 */ /* 0x000fe20000201400 */
[----:B------:R-:W1:Y:S01]  /*11230*/  SHFL.DOWN PT, R105, R102, 0x1, 0x1f ;  /* 0x08201f0066697f89 */ /* 0x000e6200000e0000 */
[----:B--2---:R-:W-:Y:S02]  /*11240*/  FADD.FTZ R92, R92, R81 ;  /* 0x000000515c5c7221 */ /* 0x004fe40000010000 */
[----:B------:R-:W2:Y:S02]  /*11250*/  MUFU.RCP R96, R80 ;  /* 0x0000005000607308 */ /* 0x000ea40000001000 */
[----:B------:R-:W-:Y:S01]  /*11260*/  FFMA.FTZ R92, R99, R97, R92 ;  /* 0x00000061635c7223 */ /* 0x000fe2000001005c */
        /* <DEDUP_REMOVED lines=8> */
[----:B------:R-:W-:-:S03]  /*112f0*/  I2FP.F32.S32 R99, R99 ;  /* 0x0000006300637245 */ /* 0x000fc60000201400 */
[----:B------:R-:W1:Y:S01]  /*11300*/  SHFL.DOWN PT, R100, R97, 0x1, 0x1f ;  /* 0x08201f0061647f89 */ /* 0x000e6200000e0000 */
[----:B------:R-:W-:Y:S02]  /*11310*/  FMUL.FTZ R83, R82, R83 ;  /* 0x0000005352537220 */ /* 0x000fe40000410000 */
[----:B------:R-:W2:Y:S02]  /*11320*/  MUFU.RCP R99, R99 ;  /* 0x0000006300637308 */ /* 0x000ea40000001000 */
[----:B------:R-:W-:Y:S01]  /*11330*/  FMUL.FTZ R83, R83, R103 ;  /* 0x0000006753537220 */ /* 0x000fe20000410000 */
[----:B0-----:R-:W-:-:S04]  /*11340*/  FADD.FTZ R81, R92, R81 ;  /* 0x000000515c517221 */ /* 0x001fc80000010000 */
[----:B------:R-:W-:Y:S02]  /*11350*/  FFMA.FTZ R81, R96, R83, R81 ;  /* 0x0000005360517223 */ /* 0x000fe40000010051 */
[----:B------:R-:W0:Y:S01]  /*11360*/  LDC R96, c[0x0][0x448] ;  /* 0x00011200ff607b82 */ /* 0x000e220000000800 */
[----:B-1----:R-:W-:Y:S02]  /*11370*/  FMUL.FTZ R83, R100, R105 ;  /* 0x0000006964537220 */ /* 0x002fe40000410000 */
[----:B------:R-:W1:Y:S02]  /*11380*/  SHFL.DOWN PT, R82, R81, 0x1, 0x1f ;  /* 0x08201f0051527f89 */ /* 0x000e6400000e0000 */
[----:B------:R-:W-:Y:S01]  /*11390*/  FFMA.FTZ R92, R80, R97, R83 ;  /* 0x00000061505c7223 */ /* 0x000fe20000010053 */
[----:B------:R-:W-:-:S03]  /*113a0*/  FADD.FTZ R97, R97, -R100 ;  /* 0x8000006461617221 */ /* 0x000fc60000010000 */
[----:B--2---:R-:W-:Y:S01]  /*113b0*/  FMUL.FTZ R92, R99, R92 ;  /* 0x0000005c635c7220 */ /* 0x004fe20000410000 */
[----:B------:R-:W-:-:S04]  /*113c0*/  FMUL.FTZ R97, R97, R97 ;  /* 0x0000006161617220 */ /* 0x000fc80000410000 */
[----:B------:R-:W2:Y:S01]  /*113d0*/  SHFL.IDX PT, R101, R92, RZ, 0x1f ;  /* 0x00001fff5c657589 */ /* 0x000ea200000e0000 */
[----:B------:R-:W-:-:S04]  /*113e0*/  FMUL.FTZ R97, R80, R97 ;  /* 0x0000006150617220 */ /* 0x000fc80000410000 */
[----:B------:R-:W-:Y:S01]  /*113f0*/  FMUL.FTZ R97, R97, R105 ;  /* 0x0000006961617220 */ /* 0x000fe20000410000 */
[----:B-1----:R-:W-:-:S04]  /*11400*/  FADD.FTZ R82, R81, R82 ;  /* 0x0000005251527221 */ /* 0x002fc80000010000 */
[----:B------:R-:W-:-:S06]  /*11410*/  FFMA.FTZ R97, R99, R97, R82 ;  /* 0x0000006163617223 */ /* 0x000fcc0000010052 */
[----:B------:R-:W0:Y:S01]  /*11420*/  SHFL.IDX PT, R97, R97, RZ, 0x1f ;  /* 0x00001fff61617589 */ /* 0x000e2200000e0000 */
[C---:B--2---:R-:W-:Y:S01]  /*11430*/  FMUL.FTZ R80, R101.reuse, R101 ;  /* 0x0000006565507220 */ /* 0x044fe20000410000 */
[----:B------:R-:W-:-:S04]  /*11440*/  FSEL R92, R101, RZ, !P2 ;  /* 0x000000ff655c7208 */ /* 0x000fc80005000000 */
[----:B------:R-:W-:Y:S02]  /*11450*/  FSEL R99, R80, RZ, P2 ;  /* 0x000000ff50637208 */ /* 0x000fe40001000000 */
[----:B------:R-:W-:-:S13]  /*11460*/  ISETP.NE.AND P2, PT, R90, RZ, PT ;  /* 0x000000ff5a00720c */ /* 0x000fda0003f45270 */
[----:B------:R-:W1:Y:S01]  /*11470*/  @!P2 LDC.64 R82, c[0x0][0x3c0] ;  /* 0x0000f000ff52ab82 */ /* 0x000e620000000a00 */
[----:B0-----:R-:W-:Y:S01]  /*11480*/  FFMA.FTZ R90, R97, UR16, R96 ;  /* 0x00000010615a7c23 */ /* 0x001fe20008010060 */
[----:B------:R-:W-:-:S03]  /*11490*/  IMAD.U32 R97, RZ, RZ, UR14 ;  /* 0x0000000eff617e24 */ /* 0x000fc6000f8e00ff */
[----:B------:R-:W-:-:S03]  /*114a0*/  FADD.FTZ R90, R90, R99 ;  /* 0x000000635a5a7221 */ /* 0x000fc60000010000 */
[----:B------:R-:W0:Y:S01]  /*114b0*/  @!P2 LDC.64 R80, c[0x0][0x3c8] ;  /* 0x0000f200ff50ab82 */ /* 0x000e220000000a00 */
[----:B------:R-:W-:Y:S02]  /*114c0*/  MOV R99, UR14 ;  /* 0x0000000e00637c02 */ /* 0x000fe40008000f00 */
[----:B------:R-:W2:Y:S03]  /*114d0*/  MUFU.RSQ R90, R90 ;  /* 0x0000005a005a7308 */ /* 0x000ea60000001400 */
[----:B-1----:R-:W-:-:S05]  /*114e0*/  @!P2 IMAD.WIDE R82, R99, 0x4, R82 ;  /* 0x000000046352a825 */ /* 0x002fca00078e0252 */
[----:B------:R1:W-:Y:S01]  /*114f0*/  @!P2 STG.E desc[UR6][R82.64], R101 ;  /* 0x000000655200a986 */ /* 0x0003e2000c101906 */
[----:B0-----:R-:W-:-:S05]  /*11500*/  @!P2 IMAD.WIDE R80, R97, 0x4, R80 ;  /* 0x000000046150a825 */ /* 0x001fca00078e0250 */
[----:B--2---:R1:W-:Y:S01]  /*11510*/  @!P2 STG.E desc[UR6][R80.64], R90 ;  /* 0x0000005a5000a986 */ /* 0x0043e2000c101906 */
[----:B------:R-:W-:Y:S05]  /*11520*/  @!P0 BRA `(.L_x_19044) ;  /* 0x0000000000408947 */ /* 0x000fea0003800000 */
[----:B-1----:R-:W0:Y:S01]  /*11530*/  LDC.64 R80, c[0x0][0x428] ;  /* 0x00010a00ff507b82 */ /* 0x002e220000000a00 */
        /* <DEDUP_REMOVED lines=15> */
.L_x_19044:
[----:B------:R-:W-:Y:S05]  /*11630*/  BSYNC.RECONVERGENT B0 ;  /* 0x0000000000007941 */ /* 0x000fea0003800200 */
.L_x_19043:
        /* <DEDUP_REMOVED lines=17> */
[----:B------:R-:W-:-:S04]  /*11750*/  VIADD R89, R89, 0x100 ;  /* 0x0000010059597836 */ /* 0x000fc80000000000 */
[----:B------:R2:W-:Y:S03]  /*11760*/  STG.E.128 desc[UR6][R96.64], R80 ;  /* 0x0000005060007986 */ /* 0x0005e6000c101d06 */
.L_x_19046:
[----:B------:R-:W-:Y:S05]  /*11770*/  BSYNC.RECONVERGENT B0 ;  /* 0x0000000000007941 */ /* 0x000fea0003800200 */
.L_x_19045:
        /* <DEDUP_REMOVED lines=19> */
.L_x_19048:
[----:B------:R-:W-:Y:S05]  /*118b0*/  BSYNC.RECONVERGENT B0 ;  /* 0x0000000000007941 */ /* 0x000fea0003800200 */
.L_x_19047:
[----:B------:R-:W-:Y:S01]  /*118c0*/  ISETP.NE.AND P0, PT, R94, RZ, PT ;  /* 0x000000ff5e00720c */ /* 0x000fe20003f05270 */
[----:B------:R-:W-:-:S12]  /*118d0*/  BSSY.RECONVERGENT B0, `(.L_x_19049) ;  /* 0x0000012000007945 */ /* 0x000fd80003800200 */
        /* <DEDUP_REMOVED lines=17> */
.L_x_19050:
[----:B------:R-:W-:Y:S05]  /*119f0*/  BSYNC.RECONVERGENT B0 ;  /* 0x0000000000007941 */ /* 0x000fea0003800200 */
.L_x_19049:
        /* <DEDUP_REMOVED lines=19> */
.L_x_19052:
[----:B------:R-:W-:Y:S05]  /*11b30*/  BSYNC.RECONVERGENT B0 ;  /* 0x0000000000007941 */ /* 0x000fea0003800200 */
.L_x_19051:
        /* <DEDUP_REMOVED lines=17> */
.L_x_19054:
[----:B------:R-:W-:Y:S05]  /*11c50*/  BSYNC.RECONVERGENT B0 ;  /* 0x0000000000007941 */ /* 0x000fea0003800200 */
.L_x_19053:
[----:B------:R-:W-:Y:S02]  /*11c60*/  UIADD3 UR14, UPT, UPT, UR14, UR12, URZ ;  /* 0x0000000c0e0e7290 */ /* 0x000fe4000fffe0ff */
[----:B------:R-:W-:Y:S02]  /*11c70*/  UPLOP3.LUT UP2, UPT, UPT, UPT, UP2, 0x40, 0x4 ;  /* 0x000000000004789c */ /* 0x000fe40003f4e820 */
[----:B------:R-:W-:-:S09]  /*11c80*/  UISETP.GE.AND UP1, UPT, UR14, UR13, UPT ;  /* 0x0000000d0e00728c */ /* 0x000fd2000bf26270 */
[----:B------:R-:W-:Y:S05]  /*11c90*/  BRA.U !UP1, `(.L_x_19055) ;  /* 0xfffffef1097c7547 */ /* 0x000fea000b83ffff */
[----:B------:R-:W-:Y:S05]  /*11ca0*/  EXIT ;  /* 0x000000000000794d */ /* 0x000fea0003800000 */
.L_x_19056:
        /* <DEDUP_REMOVED lines=13> */
.L_x_21055:


//--------------------- .text._ZN10layer_norm13ln_fwd_kernelINS_13Kernel_traitsIfffffjLj6144ELj1ELj1ELj8ELj16ENS_18Kernel_traits_baseILj6144EfffffjLj256EEEEELb1ELb0ELb0ELb1EEEvNS_9FwdParamsE --------------------------
	.section	.text._ZN10layer_norm13ln_fwd_kernelINS_13Kernel_traitsIfffffjLj6144ELj1ELj1ELj8ELj16ENS_18Kernel_traits_baseILj6144EfffffjLj256EEEEELb1ELb0ELb0ELb1EEEvNS_9FwdParamsE,"ax",@progbits
	.align	128
        .global         _ZN10layer_norm13ln_fwd_kernelINS_13Kernel_traitsIfffffjLj6144ELj1ELj1ELj8ELj16ENS_18Kernel_traits_baseILj6144EfffffjLj256EEEEELb1ELb0ELb0ELb1EEEvNS_9FwdParamsE
        .type           _ZN10layer_norm13ln_fwd_kernelINS_13Kernel_traitsIfffffjLj6144ELj1ELj1ELj8ELj16ENS_18Kernel_traits_baseILj6144EfffffjLj256EEEEELb1ELb0ELb0ELb1EEEvNS_9FwdParamsE,@function
        .size           _ZN10layer_norm13ln_fwd_kernelINS_13Kernel_traitsIfffffjLj6144ELj1ELj1ELj8ELj16ENS_18Kernel_traits_baseILj6144EfffffjLj256EEEEELb1ELb0ELb0ELb1EEEvNS_9FwdParamsE,(.L_x_21056 - _ZN10layer_norm13ln_fwd_kernelINS_13Kernel_traitsIfffffjLj6144ELj1ELj1ELj8ELj16ENS_18Kernel_traits_baseILj6144EfffffjLj256EEEEELb1ELb0ELb0ELb1EEEvNS_9FwdParamsE)
        .other          _ZN10layer_norm13ln_fwd_kernelINS_13Kernel_traitsIfffffjLj6144ELj1ELj1ELj8ELj16ENS_18Kernel_traits_baseILj6144EfffffjLj256EEEEELb1ELb0ELb0ELb1EEEvNS_9FwdParamsE,@"STO_CUDA_ENTRY STV_DEFAULT"
_ZN10layer_norm13ln_fwd_kernelINS_13Kernel_traitsIfffffjLj6144ELj1ELj1ELj8ELj16ENS_18Kernel_traits_baseILj6144EfffffjLj256EEEEELb1ELb0ELb0ELb1EEEvNS_9FwdParamsE:
.text._ZN10layer_norm13ln_fwd_kernelINS_13Kernel_traitsIfffffjLj6144ELj1ELj1ELj8ELj16ENS_18Kernel_traits_baseILj6144EfffffjLj256EEEEELb1ELb0ELb0ELb1EEEvNS_9FwdParamsE:
        /* <DEDUP_REMOVED lines=36> */
[----:B------:R-:W-:Y:S01]  /*0240*/  PLOP3.LUT P3, PT, PT, PT, UP0, 0x80, 0x8 ;  /* 0x000000000008781c */ /* 0x000fe20003f6f008 */
[----:B-1----:R-:W-:Y:S01]  /*0250*/  IMAD R87, R87, UR18, R88 ;  /* 0x0000001257577c24 */ /* 0x002fe2000f8e0258 */
[----:B--2---:R-:W-:Y:S02]  /*0260*/  @P1 R2UR UR12, R2 ;  /* 0x00000000020c12ca */ /* 0x004fe400000e0000 */
[----:B0-----:R-:W-:Y:S02]  /*0270*/  @P1 IADD3 R76, P2, PT, R52, R59, RZ ;  /* 0x0000003b344c1210 */ /* 0x001fe40007f5e0ff */
[----:B------:R-:W-:Y:S02]  /*0280*/  @P1 R2UR UR13, R3 ;  /* 0x00000000030d12ca */ /* 0x000fe400000e0000 */
[----:B------:R-:W-:-:S07]  /*0290*/  @P1 IADD3.X R77, PT, PT, RZ, R53, RZ, P2, !PT ;  /* 0x00000035ff4d1210 */ /* 0x000fce00017fe4ff */
        /* <DEDUP_REMOVED lines=23> */
.L_x_19057:
[----:B------:R-:W-:Y:S05]  /*0410*/  @P3 EXIT ;  /* 0x000000000000394d */ /* 0x000fea0003800000 */
[----:B------:R-:W-:Y:S01]  /*0420*/  IMAD.HI.U32 R3, R87, -0x326172a9, RZ ;  /* 0xcd9e8d5757037827 */ /* 0x000fe200078e00ff */
[----:B------:R-:W-:Y:S01]  /*0430*/  SHF.R.U32.HI R86, RZ, 0x2, R77 ;  /* 0x00000002ff567819 */ /* 0x000fe2000001164d */
[----:B------:R-:W-:Y:S01]  /*0440*/  UIADD3 UR22, UPT, UPT, UR13, -0x4498517b, URZ ;  /* 0xbb67ae850d167890 */ /* 0x000fe2000fffe0ff */
[----:B------:R-:W-:Y:S01]  /*0450*/  LOP3.LUT R76, R76, 0x3, RZ, 0xc0, !PT ;  /* 0x000000034c4c7812 */ /* 0x000fe200078ec0ff */
[----:B------:R-:W-:Y:S01]  /*0460*/  IMAD.HI.U32 R0, R94, -0x2daee0ad, RZ ;  /* 0xd2511f535e007827 */ /* 0x000fe200078e00ff */
        /* <DEDUP_REMOVED lines=86> */
.L_x_19217:
        /* <DEDUP_REMOVED lines=13> */
[----:B-----5:R-:W5:Y:S01]  /*0aa0*/  LDG.E.128 R52, desc[UR10][R52.64] ;  /* 0x0000000a34347981 */ /* 0x020f62000c1e1d00 */
        /* <DEDUP_REMOVED lines=19> */
.L_x_20891:
[----:B------:R-:W-:Y:S05]  /*0be0*/  BRX R2 -0xbf0                                          (*"BRANCH_TARGETS .L_x_20892,.L_x_20893,.L_x_20894"*) ;  /* 0xfffffff402047949 */ /* 0x000fea000383ffff */
.L_x_20894:
[----:B------:R-:W-:Y:S01]  /*0bf0*/  VIADD R2, R76, 0x1 ;  /* 0x000000014c027836 */ /* 0x000fe20000000000 */
[----:B------:R-:W-:Y:S01]  /*0c00*/  MOV R64, R92 ;  /* 0x0000005c00407202 */ /* 0x000fe20000000f00 */
[----:B------:R-:W-:Y:S01]  /*0c10*/  IMAD.MOV.U32 R3, RZ, RZ, R84 ;  /* 0x000000ffff037224 */ /* 0x000fe200078e0054 */
[----:B------:R-:W-:Y:S06]  /*0c20*/  BRA `(.L_x_19059) ;  /* 0x0000000000e87947 */ /* 0x000fec0003800000 */
.L_x_20892:
[----:B------:R-:W-:Y:S02]  /*0c30*/  HFMA2 R2, -RZ, RZ, 0, 1.78813934326171875e-07 ;  /* 0x00000003ff027431 */ /* 0x000fe400000001ff */
[----:B------:R-:W-:Y:S02]  /*0c40*/  IMAD.MOV.U32 R64, RZ, RZ, R92 ;  /* 0x000000ffff407224 */ /* 0x000fe400078e005c */
[----:B------:R-:W-:Y:S01]  /*0c50*/  IMAD.MOV.U32 R3, RZ, RZ, R85 ;  /* 0x000000ffff037224 */ /* 0x000fe200078e0055 */
[----:B------:R-:W-:Y:S06]  /*0c60*/  BRA `(.L_x_19059) ;  /* 0x0000000000d87947 */ /* 0x000fec0003800000 */
.L_x_20893:
        /* <DEDUP_REMOVED lines=12> */
.L_x_19060:
        /* <DEDUP_REMOVED lines=42> */
.L_x_19059:
[----:B------:R-:W-:Y:S01]  /*0fd0*/  I2FP.F32.U32 R3, R3 ;  /* 0x0000000300037245 */ /* 0x000fe20000201000 */
[----:B-----5:R-:W-:Y:S01]  /*0fe0*/  FMUL.FTZ R52, R52, UR6 ;  /* 0x0000000634347c20 */ /* 0x020fe20008410000 */
[----:B------:R-:W-:Y:S01]  /*0ff0*/  ISETP.NE.AND P1, PT, R2, 0x1, PT ;  /* 0x000000010200780c */ /* 0x000fe20003f25270 */
[----:B------:R-:W-:Y:S01]  /*1000*/  UMOV UR5, UR9 ;  /* 0x0000000900057c82 */ /* 0x000fe20008000000 */
[----:B------:R-:W-:Y:S01]  /*1010*/  UMOV UR4, UR8 ;  /* 0x0000000800047c82 */ /* 0x000fe20008000000 */
        /* <DEDUP_REMOVED lines=17> */
.L_x_19062:
        /* <DEDUP_REMOVED lines=12> */
.L_x_19063:
        /* <DEDUP_REMOVED lines=43> */
.L_x_19061:
        /* <DEDUP_REMOVED lines=20> */
.L_x_19065:
        /* <DEDUP_REMOVED lines=12> */
.L_x_19066:
        /* <DEDUP_REMOVED lines=43> */
.L_x_19064:
[----:B------:R-:W-:Y:S01]  /*1950*/  I2FP.F32.U32 R3, R2 ;  /* 0x0000000200037245 */ /* 0x000fe20000201000 */
[----:B------:R-:W-:Y:S01]  /*1960*/  FMUL.FTZ R54, R54, UR6 ;  /* 0x0000000636367c20 */ /* 0x000fe20008410000 */
[----:B------:R-:W-:Y:S01]  /*1970*/  ISETP.NE.AND P3, PT, R57, 0x1, PT ;  /* 0x000000013900780c */ /* 0x000fe20003f65270 */
[----:B------:R-:W-:Y:S02]  /*1980*/  IMAD.MOV.U32 R67, RZ, RZ, 0x2 ;  /* 0x00000002ff437424 */ /* 0x000fe400078e00ff */
[----:B------:R-:W-:Y:S01]  /*1990*/  FFMA.FTZ R3, R3, R0, 1.1641532182693481445e-10 ;  /* 0x2f00000003037423 */ /* 0x000fe20000010000 */
[----:B------:R-:W-:Y:S01]  /*19a0*/  FMUL.FTZ R54, R54, UR5 ;  /* 0x0000000536367c20 */ /* 0x000fe20008410000 */
[----:B------:R-:W-:-:S03]  /*19b0*/  IMAD.MOV.U32 R2, RZ, RZ, R90 ;  /* 0x000000ffff027224 */ /* 0x000fc600078e005a */
        /* <DEDUP_REMOVED lines=13> */
.L_x_19068:
        /* <DEDUP_REMOVED lines=12> */
.L_x_19069:
        /* <DEDUP_REMOVED lines=43> */
.L_x_19067:
        /* <DEDUP_REMOVED lines=9> */
.L_x_19058:
        /* <DEDUP_REMOVED lines=15> */
.L_x_19072:
        /* <DEDUP_REMOVED lines=12> */
.L_x_19073:
        /* <DEDUP_REMOVED lines=42> */
.L_x_19071:
        /* <DEDUP_REMOVED lines=8> */
[----:B------:R-:W-:-:S04]  /*2360*/  IMAD.MOV.U32 R2, RZ, RZ, R90 ;  /* 0x000000ffff027224 */ /* 0x000fc800078e005a */
        /* <DEDUP_REMOVED lines=10> */
.L_x_19075:
        /* <DEDUP_REMOVED lines=12> */
.L_x_19076:
        /* <DEDUP_REMOVED lines=43> */
.L_x_19074:
        /* <DEDUP_REMOVED lines=17> */
.L_x_19078:
        /* <DEDUP_REMOVED lines=12> */
.L_x_19079:
        /* <DEDUP_REMOVED lines=43> */
.L_x_19077:
        /* <DEDUP_REMOVED lines=17> */
.L_x_19081:
        /* <DEDUP_REMOVED lines=12> */
.L_x_19082:
        /* <DEDUP_REMOVED lines=43> */
.L_x_19080:
        /* <DEDUP_REMOVED lines=10> */
.L_x_19070:
[----:B------:R-:W0:Y:S01]  /*3120*/  LDC.64 R2, c[0x0][0x3a8] ;  /* 0x0000ea00ff027b82 */ /* 0x000e220000000a00 */
[----:B------:R-:W-:Y:S01]  /*3130*/  SEL R56, RZ, 0x1000000, !P3 ;  /* 0x01000000ff387807 */ /* 0x000fe20005800000 */
[----:B------:R-:W-:Y:S01]  /*3140*/  VIADD R93, R91, 0x100 ;  /* 0x000001005b5d7836 */ /* 0x000fe20000000000 */
[----:B------:R-:W-:Y:S02]  /*3150*/  SEL R57, RZ, 0x10000, !P2 ;  /* 0x00010000ff397807 */ /* 0x000fe40005000000 */
[----:B------:R-:W-:Y:S01]  /*3160*/  SEL R58, RZ, 0x100, !P1 ;  /* 0x00000100ff3a7807 */ /* 0x000fe20004800000 */
[----:B------:R-:W-:Y:S02]  /*3170*/  IMAD.WIDE.U32 R60, R93, 0x10, R70 ;  /* 0x000000105d3c7825 */ /* 0x000fe400078e0046 */
[----:B------:R-:W1:Y:S01]  /*3180*/  LDC.64 R68, c[0x0][0x3b0] ;  /* 0x0000ec00ff447b82 */ /* 0x000e620000000a00 */
[----:B------:R-:W-:Y:S02]  /*3190*/  IADD3 R56, PT, PT, R58, R56, R57 ;  /* 0x000000383a387210 */ /* 0x000fe40007ffe039 */
[----:B------:R-:W-:-:S05]  /*31a0*/  SEL R57, RZ, 0x1, !P0 ;  /* 0x00000001ff397807 */ /* 0x000fca0004000000 */
[----:B------:R-:W-:Y:S02]  /*31b0*/  IMAD.IADD R65, R56, 0x1, R57 ;  /* 0x0000000138417824 */ /* 0x000fe400078e0239 */
        /* <DEDUP_REMOVED lines=24> */
.L_x_19085:
        /* <DEDUP_REMOVED lines=12> */
.L_x_19086:
        /* <DEDUP_REMOVED lines=42> */
.L_x_19084:
[----:B------:R-:W-:Y:S01]  /*36a0*/  I2FP.F32.U32 R67, R66 ;  /* 0x0000004200437245 */ /* 0x000fe20000201000 */
[----:B-----5:R-:W-:Y:S01]  /*36b0*/  FMUL.FTZ R60, R60, UR6 ;  /* 0x000000063c3c7c20 */ /* 0x020fe20008410000 */
[----:B------:R-:W-:Y:S01]  /*36c0*/  ISETP.NE.AND P1, PT, R65, 0x1, PT ;  /* 0x000000014100780c */ /* 0x000fe20003f25270 */
[----:B------:R-:W-:Y:S02]  /*36d0*/  IMAD.MOV.U32 R64, RZ, RZ, 0x2 ;  /* 0x00000002ff407424 */ /* 0x000fe400078e00ff */
        /* <DEDUP_REMOVED lines=16> */
.L_x_19088:
        /* <DEDUP_REMOVED lines=12> */
.L_x_19089:
        /* <DEDUP_REMOVED lines=43> */
.L_x_19087:
[----:B------:R-:W-:Y:S01]  /*3b50*/  I2FP.F32.U32 R65, R60 ;  /* 0x0000003c00417245 */ /* 0x000fe20000201000 */
[----:B------:R-:W-:Y:S01]  /*3b60*/  FMUL.FTZ R61, R61, UR6 ;  /* 0x000000063d3d7c20 */ /* 0x000fe20008410000 */
[----:B------:R-:W-:-:S03]  /*3b70*/  ISETP.NE.AND P2, PT, R64, 0x1, PT ;  /* 0x000000014000780c */ /* 0x000fc60003f45270 */
[----:B------:R-:W-:Y:S01]  /*3b80*/  FFMA.FTZ R65, R65, R0, 1.1641532182693481445e-10 ;  /* 0x2f00000041417423 */ /* 0x000fe20000010000 */
[----:B------:R-:W-:-:S04]  /*3b90*/  FMUL.FTZ R61, R61, UR5 ;  /* 0x000000053d3d7c20 */ /* 0x000fc80008410000 */
[----:B------:R-:W-:Y:S01]  /*3ba0*/  FSETP.GTU.FTZ.AND P1, PT, R65, UR4, PT ;  /* 0x0000000441007c0b */ /* 0x000fe2000bf3c000 */
        /* <DEDUP_REMOVED lines=14> */
.L_x_19091:
        /* <DEDUP_REMOVED lines=12> */
.L_x_19092:
        /* <DEDUP_REMOVED lines=43> */
.L_x_19090:
[----:B------:R-:W-:Y:S01]  /*4000*/  I2FP.F32.U32 R61, R60 ;  /* 0x0000003c003d7245 */ /* 0x000fe20000201000 */
[----:B------:R-:W-:Y:S01]  /*4010*/  FMUL.FTZ R62, R62, UR6 ;  /* 0x000000063e3e7c20 */ /* 0x000fe20008410000 */
[----:B------:R-:W-:Y:S01]  /*4020*/  ISETP.NE.AND P3, PT, R65, 0x1, PT ;  /* 0x000000014100780c */ /* 0x000fe20003f65270 */
[----:B------:R-:W-:Y:S01]  /*4030*/  IMAD.MOV.U32 R75, RZ, RZ, 0x2 ;  /* 0x00000002ff4b7424 */ /* 0x000fe200078e00ff */
[----:B------:R-:W-:Y:S01]  /*4040*/  MOV R60, R90 ;  /* 0x0000005a003c7202 */ /* 0x000fe20000000f00 */
[----:B------:R-:W-:Y:S01]  /*4050*/  FFMA.FTZ R61, R61, R0, 1.1641532182693481445e-10 ;  /* 0x2f0000003d3d7423 */ /* 0x000fe20000010000 */
[----:B------:R-:W-:-:S04]  /*4060*/  FMUL.FTZ R62, R62, UR5 ;  /* 0x000000053e3e7c20 */ /* 0x000fc80008410000 */
        /* <DEDUP_REMOVED lines=13> */
.L_x_19094:
        /* <DEDUP_REMOVED lines=12> */
.L_x_19095:
        /* <DEDUP_REMOVED lines=43> */
.L_x_19093:
        /* <DEDUP_REMOVED lines=9> */
.L_x_19083:
        /* <DEDUP_REMOVED lines=15> */
.L_x_19098:
        /* <DEDUP_REMOVED lines=12> */
.L_x_19099:
        /* <DEDUP_REMOVED lines=42> */
.L_x_19097:
[----:B------:R-:W-:Y:S01]  /*4990*/  ISETP.NE.AND P1, PT, R58, 0x1, PT ;  /* 0x000000013a00780c */ /* 0x000fe20003f25270 */
[----:B------:R-:W-:Y:S01]  /*49a0*/  IMAD.MOV.U32 R59, RZ, RZ, 0x2 ;  /* 0x00000002ff3b7424 */ /* 0x000fe200078e00ff */
[----:B------:R-:W-:Y:S01]  /*49b0*/  I2FP.F32.U32 R57, R56 ;  /* 0x0000003800397245 */ /* 0x000fe20000201000 */
[----:B-----5:R-:W-:-:S04]  /*49c0*/  FMUL.FTZ R56, R60, UR6 ;  /* 0x000000063c387c20 */ /* 0x020fc80008410000 */
[----:B------:R-:W-:Y:S01]  /*49d0*/  FFMA.FTZ R57, R57, R0, 1.1641532182693481445e-10 ;  /* 0x2f00000039397423 */ /* 0x000fe20000010000 */
[----:B------:R-:W-:-:S04]  /*49e0*/  FMUL.FTZ R56, R56, UR5 ;  /* 0x0000000538387c20 */ /* 0x000fc80008410000 */
[----:B------:R-:W-:Y:S02]  /*49f0*/  FSETP.LE.FTZ.AND P0, PT, R57, UR4, PT ;  /* 0x0000000439007c0b */ /* 0x000fe4000bf13000 */
        /* <DEDUP_REMOVED lines=10> */
.L_x_19101:
        /* <DEDUP_REMOVED lines=12> */
.L_x_19102:
        /* <DEDUP_REMOVED lines=43> */
.L_x_19100:
[----:B------:R-:W-:Y:S01]  /*4e10*/  I2FP.F32.U32 R57, R57 ;  /* 0x0000003900397245 */ /* 0x000fe20000201000 */
[----:B------:R-:W-:Y:S01]  /*4e20*/  IMAD.MOV.U32 R60, RZ, RZ, 0x2 ;  /* 0x00000002ff3c7424 */ /* 0x000fe200078e00ff */
[----:B------:R-:W-:Y:S01]  /*4e30*/  ISETP.NE.AND P2, PT, R59, 0x1, PT ;  /* 0x000000013b00780c */ /* 0x000fe20003f45270 */
        /* <DEDUP_REMOVED lines=14> */
.L_x_19104:
        /* <DEDUP_REMOVED lines=12> */
.L_x_19105:
        /* <DEDUP_REMOVED lines=43> */
.L_x_19103:
[----:B------:R-:W-:Y:S01]  /*5290*/  ISETP.NE.AND P3, PT, R60, 0x1, PT ;  /* 0x000000013c00780c */ /* 0x000fe20003f65270 */
[----:B------:R-:W-:Y:S01]  /*52a0*/  HFMA2 R75, -RZ, RZ, 0, 1.1920928955078125e-07 ;  /* 0x00000002ff4b7431 */ /* 0x000fe200000001ff */
[----:B------:R-:W-:Y:S01]  /*52b0*/  I2FP.F32.U32 R59, R58 ;  /* 0x0000003a003b7245 */ /* 0x000fe20000201000 */
[----:B------:R-:W-:-:S04]  /*52c0*/  FMUL.FTZ R58, R62, UR6 ;  /* 0x000000063e3a7c20 */ /* 0x000fc80008410000 */
[----:B------:R-:W-:Y:S01]  /*52d0*/  FFMA.FTZ R59, R59, R0, 1.1641532182693481445e-10 ;  /* 0x2f0000003b3b7423 */ /* 0x000fe20000010000 */
[----:B------:R-:W-:-:S04]  /*52e0*/  FMUL.FTZ R58, R58, UR5 ;  /* 0x000000053a3a7c20 */ /* 0x000fc80008410000 */
        /* <DEDUP_REMOVED lines=11> */
.L_x_19107:
        /* <DEDUP_REMOVED lines=12> */
.L_x_19108:
        /* <DEDUP_REMOVED lines=43> */
.L_x_19106:
        /* <DEDUP_REMOVED lines=10> */
.L_x_19096:
        /* <DEDUP_REMOVED lines=32> */
.L_x_19111:
        /* <DEDUP_REMOVED lines=12> */
.L_x_19112:
        /* <DEDUP_REMOVED lines=42> */
.L_x_19110:
        /* <DEDUP_REMOVED lines=20> */
.L_x_19114:
        /* <DEDUP_REMOVED lines=12> */
.L_x_19115:
        /* <DEDUP_REMOVED lines=43> */
.L_x_19113:
[----:B------:R-:W-:Y:S01]  /*61c0*/  I2FP.F32.U32 R73, R64 ;  /* 0x0000004000497245 */ /* 0x000fe20000201000 */
[----:B------:R-:W-:Y:S01]  /*61d0*/  FMUL.FTZ R61, R61, UR6 ;  /* 0x000000063d3d7c20 */ /* 0x000fe20008410000 */
[----:B------:R-:W-:-:S03]  /*61e0*/  ISETP.NE.AND P2, PT, R72, 0x1, PT ;  /* 0x000000014800780c */ /* 0x000fc60003f45270 */
[----:B------:R-:W-:Y:S01]  /*61f0*/  FFMA.FTZ R73, R73, R0, 1.1641532182693481445e-10 ;  /* 0x2f00000049497423 */ /* 0x000fe20000010000 */
[----:B------:R-:W-:-:S04]  /*6200*/  FMUL.FTZ R61, R61, UR5 ;  /* 0x000000053d3d7c20 */ /* 0x000fc80008410000 */
[----:B------:R-:W-:Y:S01]  /*6210*/  FSETP.GTU.FTZ.AND P1, PT, R73, UR4, PT ;  /* 0x0000000449007c0b */ /* 0x000fe2000bf3c000 */
        /* <DEDUP_REMOVED lines=14> */
.L_x_19117:
        /* <DEDUP_REMOVED lines=12> */
.L_x_19118:
        /* <DEDUP_REMOVED lines=43> */
.L_x_19116:
[----:B------:R-:W-:Y:S01]  /*6670*/  I2FP.F32.U32 R65, R64 ;  /* 0x0000004000417245 */ /* 0x000fe20000201000 */
[----:B------:R-:W-:Y:S01]  /*6680*/  FMUL.FTZ R62, R62, UR6 ;  /* 0x000000063e3e7c20 */ /* 0x000fe20008410000 */
[----:B------:R-:W-:Y:S01]  /*6690*/  ISETP.NE.AND P3, PT, R73, 0x1, PT ;  /* 0x000000014900780c */ /* 0x000fe20003f65270 */
[----:B------:R-:W-:Y:S02]  /*66a0*/  HFMA2 R79, -RZ, RZ, 0, 1.1920928955078125e-07 ;  /* 0x00000002ff4f7431 */ /* 0x000fe400000001ff */
[----:B------:R-:W-:Y:S02]  /*66b0*/  IMAD.MOV.U32 R64, RZ, RZ, R90 ;  /* 0x000000ffff407224 */ /* 0x000fe400078e005a */
        /* <DEDUP_REMOVED lines=15> */
.L_x_19120:
        /* <DEDUP_REMOVED lines=12> */
.L_x_19121:
        /* <DEDUP_REMOVED lines=43> */
.L_x_19119:
        /* <DEDUP_REMOVED lines=9> */
.L_x_19109:
        /* <DEDUP_REMOVED lines=15> */
.L_x_19124:
        /* <DEDUP_REMOVED lines=12> */
.L_x_19125:
        /* <DEDUP_REMOVED lines=42> */
.L_x_19123:
[----:B------:R-:W-:Y:S01]  /*7000*/  ISETP.NE.AND P1, PT, R66, 0x1, PT ;  /* 0x000000014200780c */ /* 0x000fe20003f25270 */
[----:B-----5:R-:W-:Y:S01]  /*7010*/  FMUL.FTZ R60, R60, UR6 ;  /* 0x000000063c3c7c20 */ /* 0x020fe20008410000 */
        /* <DEDUP_REMOVED lines=15> */
.L_x_19127:
        /* <DEDUP_REMOVED lines=12> */
.L_x_19128:
        /* <DEDUP_REMOVED lines=43> */
.L_x_19126:
        /* <DEDUP_REMOVED lines=17> */
.L_x_19130:
        /* <DEDUP_REMOVED lines=12> */
.L_x_19131:
        /* <DEDUP_REMOVED lines=43> */
.L_x_19129:
        /* <DEDUP_REMOVED lines=17> */
.L_x_19133:
        /* <DEDUP_REMOVED lines=12> */
.L_x_19134:
        /* <DEDUP_REMOVED lines=43> */
.L_x_19132:
        /* <DEDUP_REMOVED lines=10> */
.L_x_19122:
        /* <DEDUP_REMOVED lines=32> */
.L_x_19137:
        /* <DEDUP_REMOVED lines=12> */
.L_x_19138:
        /* <DEDUP_REMOVED lines=43> */
.L_x_19136:
        /* <DEDUP_REMOVED lines=20> */
.L_x_19140:
        /* <DEDUP_REMOVED lines=12> */
.L_x_19141:
        /* <DEDUP_REMOVED lines=43> */
.L_x_19139:
        /* <DEDUP_REMOVED lines=20> */
.L_x_19143:
        /* <DEDUP_REMOVED lines=12> */
.L_x_19144:
        /* <DEDUP_REMOVED lines=43> */
.L_x_19142:
        /* <DEDUP_REMOVED lines=20> */
.L_x_19146:
        /* <DEDUP_REMOVED lines=12> */
.L_x_19147:
        /* <DEDUP_REMOVED lines=43> */
.L_x_19145:
        /* <DEDUP_REMOVED lines=9> */
.L_x_19135:
        /* <DEDUP_REMOVED lines=15> */
.L_x_19150:
        /* <DEDUP_REMOVED lines=12> */
.L_x_19151:
        /* <DEDUP_REMOVED lines=42> */
.L_x_19149:
        /* <DEDUP_REMOVED lines=17> */
.L_x_19153:
        /* <DEDUP_REMOVED lines=12> */
.L_x_19154:
        /* <DEDUP_REMOVED lines=43> */
.L_x_19152:
        /* <DEDUP_REMOVED lines=17> */
.L_x_19156:
        /* <DEDUP_REMOVED lines=12> */
.L_x_19157:
        /* <DEDUP_REMOVED lines=43> */
.L_x_19155:
        /* <DEDUP_REMOVED lines=17> */
.L_x_19159:
        /* <DEDUP_REMOVED lines=12> */
.L_x_19160:
        /* <DEDUP_REMOVED lines=43> */
.L_x_19158:
        /* <DEDUP_REMOVED lines=10> */
.L_x_19148:
        /* <DEDUP_REMOVED lines=13> */
[----:B------:R-:W-:Y:S05]  /*a570*/  BRA.U !UP1, `(.L_x_19161) ;  /* 0x0000001109cc7547 */ /* 0x000fea000b800000 */
[----:B0-----:R-:W0:Y:S02]  /*a580*/  LDC.64 R76, c[0x0][0x3a0] ;  /* 0x0000e800ff4c7b82 */ /* 0x001e240000000a00 */
[----:B0-----:R-:W-:-:S06]  /*a590*/  IMAD.WIDE.U32 R76, R99, 0x10, R76 ;  /* 0x00000010634c7825 */ /* 0x001fcc00078e004c */
[----:B------:R-:W5:Y:S01]  /*a5a0*/  LDG.E.128 R76, desc[UR10][R76.64] ;  /* 0x0000000a4c4c7981 */ /* 0x000f62000c1e1d00 */
        /* <DEDUP_REMOVED lines=15> */
.L_x_19163:
        /* <DEDUP_REMOVED lines=12> */
.L_x_19164:
        /* <DEDUP_REMOVED lines=39> */
[----:B------:R-:W-:Y:S02]  /*a9d0*/  LOP3.LUT R84, R84, UR37, R103, 0x96, !PT ;  /* 0x0000002554547c12 */ /* 0x000fe4000f8e9667 */
[----:B------:R-:W-:Y:S01]  /*a9e0*/  MOV R90, R102 ;  /* 0x00000066005a7202 */ /* 0x000fe20000000f00 */
[----:B------:R-:W-:Y:S01]  /*a9f0*/  IMAD.MOV.U32 R96, RZ, RZ, R100 ;  /* 0x000000ffff607224 */ /* 0x000fe200078e0064 */
[----:B------:R-:W-:-:S07]  /*aa00*/  LOP3.LUT R85, R82, UR38, R101, 0x96, !PT ;  /* 0x0000002652557c12 */ /* 0x000fce000f8e9665 */
.L_x_19162:
[----:B------:R-:W-:Y:S01]  /*aa10*/  I2FP.F32.U32 R83, R83 ;  /* 0x0000005300537245 */ /* 0x000fe20000201000 */
[----:B-----5:R-:W-:Y:S01]  /*aa20*/  FMUL.FTZ R72, R72, UR6 ;  /* 0x0000000648487c20 */ /* 0x020fe20008410000 */
[----:B------:R-:W-:Y:S02]  /*aa30*/  ISETP.NE.AND P1, PT, R81, 0x1, PT ;  /* 0x000000015100780c */ /* 0x000fe40003f25270 */
[----:B------:R-:W-:Y:S01]  /*aa40*/  MOV R80, 0x2 ;  /* 0x0000000200507802 */ /* 0x000fe20000000f00 */
        /* <DEDUP_REMOVED lines=16> */
.L_x_19166:
        /* <DEDUP_REMOVED lines=12> */
.L_x_19167:
        /* <DEDUP_REMOVED lines=43> */
.L_x_19165:
        /* <DEDUP_REMOVED lines=20> */
.L_x_19169:
        /* <DEDUP_REMOVED lines=12> */
.L_x_19170:
        /* <DEDUP_REMOVED lines=43> */
.L_x_19168:
        /* <DEDUP_REMOVED lines=20> */
.L_x_19172:
        /* <DEDUP_REMOVED lines=12> */
.L_x_19173:
        /* <DEDUP_REMOVED lines=43> */
.L_x_19171:
        /* <DEDUP_REMOVED lines=9> */
.L_x_19161:
        /* <DEDUP_REMOVED lines=15> */
.L_x_19176:
        /* <DEDUP_REMOVED lines=12> */
.L_x_19177:
        /* <DEDUP_REMOVED lines=43> */
.L_x_19175:
        /* <DEDUP_REMOVED lines=17> */
.L_x_19179:
        /* <DEDUP_REMOVED lines=12> */
.L_x_19180:
        /* <DEDUP_REMOVED lines=43> */
.L_x_19178:
        /* <DEDUP_REMOVED lines=17> */
.L_x_19182:
        /* <DEDUP_REMOVED lines=12> */
.L_x_19183:
        /* <DEDUP_REMOVED lines=43> */
.L_x_19181:
        /* <DEDUP_REMOVED lines=17> */
.L_x_19185:
        /* <DEDUP_REMOVED lines=12> */
.L_x_19186:
        /* <DEDUP_REMOVED lines=43> */
.L_x_19184:
        /* <DEDUP_REMOVED lines=10> */
.L_x_19174:
        /* <DEDUP_REMOVED lines=32> */
.L_x_19189:
        /* <DEDUP_REMOVED lines=12> */
.L_x_19190:
        /* <DEDUP_REMOVED lines=43> */
.L_x_19188:
[----:B------:R-:W-:Y:S01]  /*d0a0*/  I2FP.F32.U32 R71, R71 ;  /* 0x0000004700477245 */ /* 0x000fe20000201000 */
[----:B-----5:R-:W-:Y:S01]  /*d0b0*/  FMUL.FTZ R76, R76, UR6 ;  /* 0x000000064c4c7c20 */ /* 0x020fe20008410000 */
[----:B------:R-:W-:-:S03]  /*d0c0*/  ISETP.NE.AND P1, PT, R70, 0x1, PT ;  /* 0x000000014600780c */ /* 0x000fc60003f25270 */
[----:B------:R-:W-:Y:S01]  /*d0d0*/  FFMA.FTZ R71, R71, R0, 1.1641532182693481445e-10 ;  /* 0x2f00000047477423 */ /* 0x000fe20000010000 */
[----:B------:R-:W-:-:S04]  /*d0e0*/  FMUL.FTZ R76, R76, UR5 ;  /* 0x000000054c4c7c20 */ /* 0x000fc80008410000 */
[----:B------:R-:W-:-:S04]  /*d0f0*/  FSETP.GTU.FTZ.AND P0, PT, R71, UR4, PT ;  /* 0x0000000447007c0b */ /* 0x000fc8000bf1c000 */
[----:B------:R-:W-:Y:S02]  /*d100*/  FSEL R71, R76, RZ, !P0 ;  /* 0x000000ff4c477208 */ /* 0x000fe40004000000 */
[----:B------:R-:W-:Y:S02]  /*d110*/  PLOP3.LUT P0, PT, P0, PT, PT, 0x8, 0x80 ;  /* 0x000000000080781c */ /* 0x000fe4000070e170 */
[----:B------:R-:W-:Y:S01]  /*d120*/  MOV R76, 0x2 ;  /* 0x00000002004c7802 */ /* 0x000fe20000000f00 */
        /* <DEDUP_REMOVED lines=11> */
.L_x_19192:
        /* <DEDUP_REMOVED lines=12> */
.L_x_19193:
        /* <DEDUP_REMOVED lines=43> */
.L_x_19191:
[----:B------:R-:W-:Y:S01]  /*d550*/  I2FP.F32.U32 R71, R71 ;  /* 0x0000004700477245 */ /* 0x000fe20000201000 */
[----:B------:R-:W-:Y:S01]  /*d560*/  FMUL.FTZ R77, R77, UR6 ;  /* 0x000000064d4d7c20 */ /* 0x000fe20008410000 */
[----:B------:R-:W-:-:S03]  /*d570*/  ISETP.NE.AND P2, PT, R76, 0x1, PT ;  /* 0x000000014c00780c */ /* 0x000fc60003f45270 */
[----:B------:R-:W-:Y:S01]  /*d580*/  FFMA.FTZ R71, R71, R0, 1.1641532182693481445e-10 ;  /* 0x2f00000047477423 */ /* 0x000fe20000010000 */
[----:B------:R-:W-:-:S04]  /*d590*/  FMUL.FTZ R77, R77, UR5 ;  /* 0x000000054d4d7c20 */ /* 0x000fc80008410000 */
[----:B------:R-:W-:-:S04]  /*d5a0*/  FSETP.GTU.FTZ.AND P1, PT, R71, UR4, PT ;  /* 0x0000000447007c0b */ /* 0x000fc8000bf3c000 */
[----:B------:R-:W-:Y:S01]  /*d5b0*/  FSEL R70, R77, RZ, !P1 ;  /* 0x000000ff4d467208 */ /* 0x000fe20004800000 */
[----:B------:R-:W-:Y:S01]  /*d5c0*/  IMAD.MOV.U32 R77, RZ, RZ, 0x2 ;  /* 0x00000002ff4d7424 */ /* 0x000fe200078e00ff */
        /* <DEDUP_REMOVED lines=12> */
.L_x_19195:
        /* <DEDUP_REMOVED lines=12> */
.L_x_19196:
        /* <DEDUP_REMOVED lines=43> */
.L_x_19194:
        /* <DEDUP_REMOVED lines=20> */
.L_x_19198:
        /* <DEDUP_REMOVED lines=12> */
.L_x_19199:
        /* <DEDUP_REMOVED lines=43> */
.L_x_19197:
        /* <DEDUP_REMOVED lines=9> */
.L_x_19187:
        /* <DEDUP_REMOVED lines=15> */
.L_x_19202:
        /* <DEDUP_REMOVED lines=12> */
.L_x_19203:
        /* <DEDUP_REMOVED lines=41> */
[----:B------:R-:W-:Y:S01]  /*e380*/  IMAD.MOV.U32 R70, RZ, RZ, R96 ;  /* 0x000000ffff467224 */ /* 0x000fe200078e0060 */
[----:B------:R-:W-:-:S07]  /*e390*/  MOV R92, R82 ;  /* 0x00000052005c7202 */ /* 0x000fce0000000f00 */
.L_x_19201:
        /* <DEDUP_REMOVED lines=17> */
.L_x_19205:
        /* <DEDUP_REMOVED lines=12> */
.L_x_19206:
        /* <DEDUP_REMOVED lines=43> */
.L_x_19204:
        /* <DEDUP_REMOVED lines=17> */
.L_x_19208:
        /* <DEDUP_REMOVED lines=12> */
.L_x_19209:
        /* <DEDUP_REMOVED lines=43> */
.L_x_19207:
        /* <DEDUP_REMOVED lines=17> */
.L_x_19211:
        /* <DEDUP_REMOVED lines=12> */
.L_x_19212:
        /* <DEDUP_REMOVED lines=43> */
.L_x_19210:
        /* <DEDUP_REMOVED lines=10> */
.L_x_19200:
        /* <DEDUP_REMOVED lines=87> */
[----:B------:R-:W-:Y:S01]  /*f730*/  FFMA.FTZ R78, R77, R77, R0 ;  /* 0x0000004d4d4e7223 */ /* 0x000fe20000010000 */
[----:B------:R-:W-:Y:S02]  /*f740*/  SEL R0, RZ, 0x1000000, !P3 ;  /* 0x01000000ff007807 */ /* 0x000fe40005800000 */
[----:B------:R-:W-:Y:S02]  /*f750*/  SEL R77, RZ, 0x100, !P1 ;  /* 0x00000100ff4d7807 */ /* 0x000fe40004800000 */
[----:B------:R-:W0:Y:S02]  /*f760*/  SHFL.BFLY PT, R71, R78, 0x1, 0x1f ;  /* 0x0c201f004e477f89 */ /* 0x000e2400000e0000 */
[----:B0-----:R-:W-:-:S05]  /*f770*/  FADD.FTZ R96, R78, R71 ;  /* 0x000000474e607221 */ /* 0x001fca0000010000 */
[----:B------:R-:W0:Y:S02]  /*f780*/  SHFL.BFLY PT, R71, R96, 0x2, 0x1f ;  /* 0x0c401f0060477f89 */ /* 0x000e2400000e0000 */
[----:B0-----:R-:W-:-:S05]  /*f790*/  FADD.FTZ R98, R96, R71 ;  /* 0x0000004760627221 */ /* 0x001fca0000010000 */
[----:B------:R-:W0:Y:S02]  /*f7a0*/  SHFL.BFLY PT, R71, R98, 0x4, 0x1f ;  /* 0x0c801f0062477f89 */ /* 0x000e2400000e0000 */
[----:B0-----:R-:W-:Y:S01]  /*f7b0*/  FADD.FTZ R100, R98, R71 ;  /* 0x0000004762647221 */ /* 0x001fe20000010000 */
[----:B------:R-:W-:-:S04]  /*f7c0*/  SEL R71, RZ, 0x10000, !P2 ;  /* 0x00010000ff477807 */ /* 0x000fc80005000000 */
[----:B------:R-:W0:Y:S01]  /*f7d0*/  SHFL.BFLY PT, R103, R100, 0x8, 0x1f ;  /* 0x0d001f0064677f89 */ /* 0x000e2200000e0000 */
[----:B------:R-:W-:-:S04]  /*f7e0*/  IADD3 R0, PT, PT, R77, R0, R71 ;  /* 0x000000004d007210 */ /* 0x000fc80007ffe047 */
[----:B------:R-:W-:Y:S02]  /*f7f0*/  IADD3 R79, PT, PT, R0, R79, RZ ;  /* 0x0000004f004f7210 */ /* 0x000fe40007ffe0ff */
[----:B------:R-:W-:-:S03]  /*f800*/  LOP3.LUT P0, R0, R88, 0x1f, RZ, 0xc0, !PT ;  /* 0x0000001f58007812 */ /* 0x000fc6000780c0ff */
[----:B------:R-:W-:Y:S01]  /*f810*/  STG.E desc[UR10][R68.64], R79 ;  /* 0x0000004f44007986 */ /* 0x000fe2000c10190a */
[----:B0-----:R-:W-:-:S05]  /*f820*/  FADD.FTZ R103, R100, R103 ;  /* 0x0000006764677221 */ /* 0x001fca0000010000 */
[----:B------:R-:W0:Y:S02]  /*f830*/  SHFL.BFLY PT, R78, R103, 0x10, 0x1f ;  /* 0x0e001f00674e7f89 */ /* 0x000e2400000e0000 */
[----:B0-----:R-:W-:Y:S02]  /*f840*/  FADD.FTZ R71, R103, R78 ;  /* 0x0000004e67477221 */ /* 0x001fe40000010000 */
        /* <DEDUP_REMOVED lines=8> */
.L_x_19214:
[----:B------:R-:W-:Y:S05]  /*f8d0*/  BSYNC.RECONVERGENT B0 ;  /* 0x0000000000007941 */ /* 0x000fea0003800200 */
.L_x_19213:
        /* <DEDUP_REMOVED lines=14> */
.L_x_19216:
[----:B------:R-:W-:Y:S05]  /*f9c0*/  BSYNC.RECONVERGENT B0 ;  /* 0x0000000000007941 */ /* 0x000fea0003800200 */
.L_x_19215:
        /* <DEDUP_REMOVED lines=39> */
[----:B------:R-:W-:-:S04]  /*fc40*/  FMUL.FTZ R0, R0, R103 ;  /* 0x0000006700007220 */ /* 0x000fc80000410000 */
[----:B------:R-:W-:Y:S01]  /*fc50*/  FFMA.FTZ R0, R69, R0, R2 ;  /* 0x0000000045007223 */ /* 0x000fe20000010002 */
[----:B------:R-:W-:-:S04]  /*fc60*/  I2FP.F32.S32 R2, R3 ;  /* 0x0000000300027245 */ /* 0x000fc80000201400 */
[----:B------:R-:W2:Y:S02]  /*fc70*/  SHFL.DOWN PT, R3, R0, 0x1, 0x1f ;  /* 0x08201f0000037f89 */ /* 0x000ea400000e0000 */
[----:B------:R-:W3:Y:S01]  /*fc80*/  MUFU.RCP R2, R2 ;  /* 0x0000000200027308 */ /* 0x000ee20000001000 */
[----:B-1----:R-:W-:Y:S01]  /*fc90*/  FADD.FTZ R69, R71, -R78 ;  /* 0x8000004e47457221 */ /* 0x002fe20000010000 */
[----:B------:R-:W-:-:S03]  /*fca0*/  FMUL.FTZ R77, R78, R105 ;  /* 0x000000694e4d7220 */ /* 0x000fc60000410000 */
[----:B------:R-:W-:Y:S01]  /*fcb0*/  FMUL.FTZ R69, R69, R69 ;  /* 0x0000004545457220 */ /* 0x000fe20000410000 */
[----:B------:R-:W-:-:S03]  /*fcc0*/  FFMA.FTZ R77, R68, R71, R77 ;  /* 0x00000047444d7223 */ /* 0x000fc6000001004d */
[----:B------:R-:W-:Y:S01]  /*fcd0*/  FMUL.FTZ R69, R68, R69 ;  /* 0x0000004544457220 */ /* 0x000fe20000410000 */
[----:B---3--:R-:W-:Y:S01]  /*fce0*/  FMUL.FTZ R77, R2, R77 ;  /* 0x0000004d024d7220 */ /* 0x008fe20000410000 */
[----:B--2---:R-:W-:Y:S02]  /*fcf0*/  FADD.FTZ R3, R0, R3 ;  /* 0x0000000300037221 */ /* 0x004fe40000010000 */
[----:B------:R-:W-:Y:S02]  /*fd00*/  FMUL.FTZ R105, R69, R105 ;  /* 0x0000006945697220 */ /* 0x000fe40000410000 */
[----:B------:R-:W1:Y:S02]  /*fd10*/  SHFL.IDX PT, R69, R77, RZ, 0x1f ;  /* 0x00001fff4d457589 */ /* 0x000e6400000e0000 */
[----:B------:R-:W-:Y:S02]  /*fd20*/  FFMA.FTZ R105, R2, R105, R3 ;  /* 0x0000006902697223 */ /* 0x000fe40000010003 */
[----:B------:R-:W2:Y:S03]  /*fd30*/  @!P0 LDC.64 R2, c[0x0][0x3c0] ;  /* 0x0000f000ff028b82 */ /* 0x000ea60000000a00 */
[----:B------:R-:W0:Y:S01]  /*fd40*/  SHFL.IDX PT, R96, R105, RZ, 0x1f ;  /* 0x00001fff69607589 */ /* 0x000e2200000e0000 */
[C---:B-1----:R-:W-:Y:S01]  /*fd50*/  FSEL R71, R69.reuse, RZ, !P1 ;  /* 0x000000ff45477208 */ /* 0x042fe20004800000 */
[----:B------:R-:W-:-:S04]  /*fd60*/  FMUL.FTZ R78, R69, R69 ;  /* 0x00000045454e7220 */ /* 0x000fc80000410000 */
[C---:B------:R-:W-:Y:S01]  /*fd70*/  FADD.FTZ R70, -R71.reuse, R55 ;  /* 0x0000003747467221 */ /* 0x040fe20000010100 */
[----:B------:R-:W-:Y:S01]  /*fd80*/  FSEL R102, R78, RZ, P1 ;  /* 0x000000ff4e667208 */ /* 0x000fe20000800000 */
[C---:B------:R-:W-:Y:S01]  /*fd90*/  FADD.FTZ R68, -R71.reuse, R52 ;  /* 0x0000003447447221 */ /* 0x040fe20000010100 */
[C---:B------:R-:W-:Y:S01]  /*fda0*/  FADD.FTZ R0, -R71.reuse, R53 ;  /* 0x0000003547007221 */ /* 0x040fe20000010100 */
[----:B0-----:R-:W-:Y:S01]  /*fdb0*/  FFMA.FTZ R55, R96, UR20, R79 ;  /* 0x0000001460377c23 */ /* 0x001fe2000801004f */
[----:B------:R-:W-:Y:S01]  /*fdc0*/  FADD.FTZ R98, -R71, R57 ;  /* 0x0000003947627221 */ /* 0x000fe20000010100 */
[----:B------:R-:W0:Y:S01]  /*fdd0*/  @!P0 LDC.64 R52, c[0x0][0x3c8] ;  /* 0x0000f200ff348b82 */ /* 0x000e220000000a00 */
[----:B------:R-:W-:Y:S02]  /*fde0*/  IMAD.U32 R57, RZ, RZ, UR18 ;  /* 0x00000012ff397e24 */ /* 0x000fe4000f8e00ff */
[----:B------:R-:W-:Y:S01]  /*fdf0*/  FADD.FTZ R55, R55, R102 ;  /* 0x0000006637377221 */ /* 0x000fe20000010000 */
[C---:B------:R-:W-:Y:S01]  /*fe00*/  FADD.FTZ R100, -R71.reuse, R56 ;  /* 0x0000003847647221 */ /* 0x040fe20000010100 */
[----:B------:R-:W-:Y:S01]  /*fe10*/  FADD.FTZ R110, -R71, R61 ;  /* 0x0000003d476e7221 */ /* 0x000fe20000010100 */
[----:B--2---:R-:W-:Y:S01]  /*fe20*/  @!P0 IMAD.WIDE R2, R57, 0x4, R2 ;  /* 0x0000000439028825 */ /* 0x004fe200078e0202 */
[----:B------:R-:W1:Y:S03]  /*fe30*/  MUFU.RSQ R61, R55 ;  /* 0x00000037003d7308 */ /* 0x000e660000001400 */
[C---:B------:R-:W-:Y:S01]  /*fe40*/  FADD.FTZ R96, -R71.reuse, R59 ;  /* 0x0000003b47607221 */ /* 0x040fe20000010100 */
[----:B------:R-:W2:Y:S01]  /*fe50*/  LDC.64 R56, c[0x0][0x428] ;  /* 0x00010a00ff387b82 */ /* 0x000ea20000000a00 */
        /* <DEDUP_REMOVED lines=19> */
[----:B------:R-:W-:Y:S01]  /*ff90*/  FMUL.FTZ R120, R61, R70 ;  /* 0x000000463d787220 */ /* 0x000fe20000410000 */
[C---:B------:R-:W-:Y:S01]  /*ffa0*/  FADD.FTZ R74, -R71.reuse, R74 ;  /* 0x0000004a474a7221 */ /* 0x040fe20000010100 */
[C---:B------:R-:W-:Y:S01]  /*ffb0*/  FADD.FTZ R124, -R71.reuse, R81 ;  /* 0x00000051477c7221 */ /* 0x040fe20000010100 */
[----:B------:R-:W-:Y:S01]  /*ffc0*/  FADD.FTZ R73, -R71, R83 ;  /* 0x0000005347497221 */ /* 0x000fe20000010100 */
[C---:B------:R-:W-:Y:S01]  /*ffd0*/  FMUL.FTZ R63, R61.reuse, R100 ;  /* 0x000000643d3f7220 */ /* 0x040fe20000410000 */
[C---:B------:R-:W-:Y:S01]  /*ffe0*/  FMUL.FTZ R100, R61.reuse, R66 ;  /* 0x000000423d647220 */ /* 0x040fe20000410000 */
[----:B------:R-:W-:Y:S01]  /*fff0*/  FMUL.FTZ R71, R61, R67 ;  /* 0x000000433d477220 */ /* 0x000fe20000410000 */
[----:B------:R-:W-:Y:S01]  /*10000*/  FFMA.FTZ R52, R53, R48, R24 ;  /* 0x0000003035347223 */ /* 0x000fe20000010018 */
[----:B------:R-:W-:Y:S01]  /*10010*/  FFMA.FTZ R54, R55, R50, R26 ;  /* 0x0000003237367223 */ /* 0x000fe2000001001a */
[----:B------:R0:W-:Y:S01]  /*10020*/  @!P0 STG.E desc[UR10][R2.64], R69 ;  /* 0x0000004502008986 */ /* 0x0001e2000c10190a */
[C---:B------:R-:W-:Y:S01]  /*10030*/  FMUL.FTZ R60, R61.reuse, R98 ;  /* 0x000000623d3c7220 */ /* 0x040fe20000410000 */
[C---:B------:R-:W-:Y:S01]  /*10040*/  FMUL.FTZ R65, R61.reuse, R78 ;  /* 0x0000004e3d417220 */ /* 0x040fe20000410000 */
[----:B------:R-:W-:Y:S01]  /*10050*/  FMUL.FTZ R62, R61, R96 ;  /* 0x000000603d3e7220 */ /* 0x000fe20000410000 */
[----:B--2---:R-:W-:-:S04]  /*10060*/  IMAD.WIDE.U32 R66, R91, 0x10, R56 ;  /* 0x000000105b427825 */ /* 0x004fc800078e0038 */
[----:B------:R-:W-:Y:S01]  /*10070*/  FFMA.FTZ R53, R80, R49, R25 ;  /* 0x0000003150357223 */ /* 0x000fe20000010019 */
[----:B------:R-:W-:Y:S01]  /*10080*/  FFMA.FTZ R55, R120, R51, R27 ;  /* 0x0000003378377223 */ /* 0x000fe2000001001b */
[C---:B------:R-:W-:Y:S01]  /*10090*/  FMUL.FTZ R64, R61.reuse, R110 ;  /* 0x0000006e3d407220 */ /* 0x040fe20000410000 */
[C---:B------:R-:W-:Y:S01]  /*100a0*/  FMUL.FTZ R77, R61.reuse, R102 ;  /* 0x000000663d4d7220 */ /* 0x040fe20000410000 */
[C---:B------:R-:W-:Y:S01]  /*100b0*/  FMUL.FTZ R68, R61.reuse, R104 ;  /* 0x000000683d447220 */ /* 0x040fe20000410000 */
[C---:B------:R-:W-:Y:S01]  /*100c0*/  FMUL.FTZ R83, R61.reuse, R106 ;  /* 0x0000006a3d537220 */ /* 0x040fe20000410000 */
[C---:B------:R-:W-:Y:S01]  /*100d0*/  FMUL.FTZ R82, R61.reuse, R118 ;  /* 0x000000763d527220 */ /* 0x040fe20000410000 */
[C---:B0-----:R-:W-:Y:S01]  /*100e0*/  FMUL.FTZ R69, R61.reuse, R108 ;  /* 0x0000006c3d457220 */ /* 0x041fe20000410000 */
[C---:B------:R-:W-:Y:S01]  /*100f0*/  FMUL.FTZ R103, R61.reuse, R112 ;  /* 0x000000703d677220 */ /* 0x040fe20000410000 */
[C---:B------:R-:W-:Y:S01]  /*10100*/  FMUL.FTZ R96, R61.reuse, R114 ;  /* 0x000000723d607220 */ /* 0x040fe20000410000 */
[C---:B------:R-:W-:Y:S01]  /*10110*/  FMUL.FTZ R105, R61.reuse, R72 ;  /* 0x000000483d697220 */ /* 0x040fe20000410000 */
[C---:B------:R-:W-:Y:S01]  /*10120*/  FMUL.FTZ R107, R61.reuse, R74 ;  /* 0x0000004a3d6b7220 */ /* 0x040fe20000410000 */
[C---:B------:R-:W-:Y:S01]  /*10130*/  FMUL.FTZ R70, R61.reuse, R124 ;  /* 0x0000007c3d467220 */ /* 0x040fe20000410000 */
[C---:B------:R-:W-:Y:S01]  /*10140*/  FMUL.FTZ R0, R61.reuse, R73 ;  /* 0x000000493d007220 */ /* 0x040fe20000410000 */
[----:B------:R-:W-:Y:S01]  /*10150*/  FMUL.FTZ R98, R61, R116 ;  /* 0x000000743d627220 */ /* 0x000fe20000410000 */
[----:B------:R0:W-:Y:S01]  /*10160*/  @!P0 STG.E desc[UR10][R58.64], R61 ;  /* 0x0000003d3a008986 */ /* 0x0001e2000c10190a */
[----:B------:R-:W-:-:S04]  /*10170*/  IMAD.WIDE.U32 R2, R93, 0x10, R56 ;  /* 0x000000105d027825 */ /* 0x000fc800078e0038 */
[----:B------:R-:W-:Y:S01]  /*10180*/  FMUL.FTZ R109, R61, R122 ;  /* 0x0000007a3d6d7220 */ /* 0x000fe20000410000 */
[----:B------:R-:W-:Y:S01]  /*10190*/  UIADD3 UR18, UPT, UPT, UR18, UR16, URZ ;  /* 0x0000001012127290 */ /* 0x000fe2000fffe0ff */
[----:B------:R1:W-:Y:S01]  /*101a0*/  STG.E.128 desc[UR10][R66.64], R52 ;  /* 0x0000003442007986 */ /* 0x0003e2000c101d0a */
[--C-:B------:R-:W-:Y:S02]  /*101b0*/  IMAD.WIDE.U32 R72, R95, 0x10, R56.reuse ;  /* 0x000000105f487825 */ /* 0x100fe400078e0038 */
[----:B------:R-:W-:Y:S02]  /*101c0*/  UISETP.GE.AND UP1, UPT, UR18, UR17, UPT ;  /* 0x000000111200728c */ /* 0x000fe4000bf26270 */
[----:B------:R-:W-:-:S04]  /*101d0*/  IMAD.WIDE.U32 R74, R97, 0x10, R56 ;  /* 0x00000010614a7825 */ /* 0x000fc800078e0038 */
[----:B0-----:R-:W-:Y:S01]  /*101e0*/  FFMA.FTZ R58, R65, R46, R22 ;  /* 0x0000002e413a7223 */ /* 0x001fe20000010016 */
        /* <DEDUP_REMOVED lines=24> */
[----:B------:R0:W-:Y:S04]  /*10370*/  STG.E.128 desc[UR10][R78.64], R52 ;  /* 0x000000344e007986 */ /* 0x0001e8000c101d0a */
[----:B------:R0:W-:Y:S01]  /*10380*/  STG.E.128 desc[UR10][R80.64], R68 ;  /* 0x0000004450007986 */ /* 0x0001e2000c101d0a */
[----:B------:R-:W-:Y:S05]  /*10390*/  BRA.U !UP1, `(.L_x_19217) ;  /* 0xffffff05098c7547 */ /* 0x000fea000b83ffff */
[----:B------:R-:W-:Y:S05]  /*103a0*/  EXIT ;  /* 0x000000000000794d */ /* 0x000fea0003800000 */
.L_x_19218:
        /* <DEDUP_REMOVED lines=13> */
.L_x_21056:


//--------------------- .text._ZN10layer_norm13ln_fwd_kernelINS_13Kernel_traitsIfffffjLj6144ELj1ELj1ELj8ELj16ENS_18Kernel_traits_baseILj6144EfffffjLj256EEEEELb1ELb0ELb1ELb0EEEvNS_9FwdParamsE --------------------------
	.section	.text._ZN10layer_norm13ln_fwd_kernelINS_13Kernel_traitsIfffffjLj6144ELj1ELj1ELj8ELj16ENS_18Kernel_traits_baseILj6144EfffffjLj256EEEEELb1ELb0ELb1ELb0EEEvNS_9FwdParamsE,"ax",@progbits
	.align	128
        .global         _ZN10layer_norm13ln_fwd_kernelINS_13Kernel_traitsIfffffjLj6144ELj1ELj1ELj8ELj16ENS_18Kernel_traits_baseILj6144EfffffjLj256EEEEELb1ELb0ELb1ELb0EEEvNS_9FwdParamsE
        .type           _ZN10layer_norm13ln_fwd_kernelINS_13Kernel_traitsIfffffjLj6144ELj1ELj1ELj8ELj16ENS_18Kernel_traits_baseILj6144EfffffjLj256EEEEELb1ELb0ELb1ELb0EEEvNS_9FwdParamsE,@function
        .size           _ZN10layer_norm13ln_fwd_kernelINS_13Kernel_traitsIfffffjLj6144ELj1ELj1ELj8ELj16ENS_18Kernel_traits_baseILj6144EfffffjLj256EEEEELb1ELb0ELb1ELb0EEEvNS_9FwdParamsE,(.L_x_21057 - _ZN10layer_norm13ln_fwd_kernelINS_13Kernel_traitsIfffffjLj6144ELj1ELj1ELj8ELj16ENS_18Kernel_traits_baseILj6144EfffffjLj256EEEEELb1ELb0ELb1ELb0EEEvNS_9FwdParamsE)
        .other          _ZN10layer_norm13ln_fwd_kernelINS_13Kernel_traitsIfffffjLj6144ELj1ELj1ELj8ELj16ENS_18Kernel_traits_baseILj6144EfffffjLj256EEEEELb1ELb0ELb1ELb0EEEvNS_9FwdParamsE,@"STO_CUDA_ENTRY STV_DEFAULT"
_ZN10layer_norm13ln_fwd_kernelINS_13Kernel_traitsIfffffjLj6144ELj1ELj1ELj8ELj16ENS_18Kernel_traits_baseILj6144EfffffjLj256EEEEELb1ELb0ELb1ELb0EEEvNS_9FwdParamsE:
.text._ZN10layer_norm13ln_fwd_kernelINS_13Kernel_traitsIfffffjLj6144ELj1ELj1ELj8ELj16ENS_18Kernel_traits_baseILj6144EfffffjLj256EEEEELb1ELb0ELb1ELb0EEEvNS_9FwdParamsE:
        /* <DEDUP_REMOVED lines=82> */
[----:B-1----:R-:W-:-:S04]  /*0520*/  @P2 IMAD.WIDE.U32 R58, R5, 0x10, R58 ;  /* 0x00000010053a2825 */ /* 0x002fc800078e003a */
[----:B------:R-:W-:Y:S01]  /*0530*/  @P2 VIADD R5, R5, 0x100 ;  /* 0x0000010005052836 */ /* 0x000fe20000000000 */
        /* <DEDUP_REMOVED lines=21> */
.L_x_19220:
        /* <DEDUP_REMOVED lines=12> */
[----:B------:R-:W5:Y:S02]  /*0750*/  @P0 LDG.E.128 R12, desc[UR12][R8.64] ;  /* 0x0000000c080c0981 */ /* 0x000f64000c1e1d00 */
[----:B------:R-:W0:Y:S01]  /*0760*/  @P4 LDC.64 R26, c[0x0][0x3d0] ;  /* 0x0000f400ff1a4b82 */ /* 0x000e220000000a00 */
[----:B-1----:R-:W-:-:S04]  /*0770*/  @P1 IMAD.WIDE.U32 R16, R5, 0x10, R16 ;  /* 0x0000001005101825 */ /* 0x002fc800078e0010 */
[----:B------:R-:W-:Y:S01]  /*0780*/  @P1 VIADD R5, R5, 0x100 ;  /* 0x0000010005051836 */ /* 0x000fe20000000000 */
[----:B------:R-:W5:Y:S02]  /*0790*/  @P1 LDG.E.128 R20, desc[UR12][R16.64] ;  /* 0x0000000c10141981 */ /* 0x000f64000c1e1d00 */
[----:B------:R-:W1:Y:S01]  /*07a0*/  @P5 LDC.64 R6, c[0x0][0x3d0] ;  /* 0x0000f400ff065b82 */ /* 0x000e620000000a00 */
[C---:B--2---:R-:W-:Y:S01]  /*07b0*/  @P2 IMAD.WIDE.U32 R18, R5.reuse, 0x10, R18 ;  /* 0x0000001005122825 */ /* 0x044fe200078e0012 */
[----:B------:R-:W-:Y:S02]  /*07c0*/  @P2 IADD3 R5, PT, PT, R5, 0x100, RZ ;  /* 0x0000010005052810 */ /* 0x000fe40007ffe0ff */
[----:B------:R-:W-:Y:S02]  /*07d0*/  CS2R R50, SRZ ;  /* 0x0000000000327805 */ /* 0x000fe4000001ff00 */
[----:B------:R-:W-:Y:S02]  /*07e0*/  CS2R R48, SRZ ;  /* 0x0000000000307805 */ /* 0x000fe4000001ff00 */
[----:B------:R-:W-:Y:S01]  /*07f0*/  CS2R R42, SRZ ;  /* 0x00000000002a7805 */ /* 0x000fe2000001ff00 */
[----:B------:R-:W5:Y:S01]  /*0800*/  @P2 LDG.E.128 R28, desc[UR12][R18.64] ;  /* 0x0000000c121c2981 */ /* 0x000f62000c1e1d00 */
[----:B---3--:R-:W-:-:S04]  /*0810*/  @P3 IMAD.WIDE.U32 R24, R5, 0x10, R24 ;  /* 0x0000001005183825 */ /* 0x008fc800078e0018 */
[----:B------:R-:W-:Y:S01]  /*0820*/  @P3 VIADD R5, R5, 0x100 ;  /* 0x0000010005053836 */ /* 0x000fe20000000000 */
[----:B------:R-:W5:Y:S03]  /*0830*/  @P3 LDG.E.128 R36, desc[UR12][R24.64] ;  /* 0x0000000c18243981 */ /* 0x000f66000c1e1d00 */
[----:B0-----:R-:W-:-:S04]  /*0840*/  @P4 IMAD.WIDE.U32 R26, R5, 0x10, R26 ;  /* 0x00000010051a4825 */ /* 0x001fc800078e001a */
[----:B------:R-:W-:Y:S01]  /*0850*/  @P4 VIADD R5, R5, 0x100 ;  /* 0x0000010005054836 */ /* 0x000fe20000000000 */
[----:B------:R0:W5:Y:S03]  /*0860*/  @P4 LDG.E.128 R44, desc[UR12][R26.64] ;  /* 0x0000000c1a2c4981 */ /* 0x000166000c1e1d00 */
[----:B-1----:R-:W-:-:S05]  /*0870*/  @P5 IMAD.WIDE.U32 R6, R5, 0x10, R6 ;  /* 0x0000001005065825 */ /* 0x002fca00078e0006 */
[----:B------:R1:W5:Y:S01]  /*0880*/  @P5 LDG.E.128 R52, desc[UR12][R6.64] ;  /* 0x0000000c06345981 */ /* 0x000362000c1e1d00 */
[----:B------:R-:W-:Y:S02]  /*0890*/  CS2R R40, SRZ ;  /* 0x0000000000287805 */ /* 0x000fe4000001ff00 */
[----:B------:R-:W-:Y:S02]  /*08a0*/  CS2R R34, SRZ ;  /* 0x0000000000227805 */ /* 0x000fe4000001ff00 */
[----:B------:R-:W-:Y:S02]  /*08b0*/  CS2R R32, SRZ ;  /* 0x0000000000207805 */ /* 0x000fe4000001ff00 */
[----:B0-----:R-:W-:Y:S02]  /*08c0*/  CS2R R26, SRZ ;  /* 0x00000000001a7805 */ /* 0x001fe4000001ff00 */
[----:B------:R-:W-:Y:S02]  /*08d0*/  CS2R R24, SRZ ;  /* 0x0000000000187805 */ /* 0x000fe4000001ff00 */
[----:B------:R-:W-:-:S02]  /*08e0*/  CS2R R18, SRZ ;  /* 0x0000000000127805 */ /* 0x000fc4000001ff00 */
[----:B------:R-:W-:Y:S02]  /*08f0*/  CS2R R16, SRZ ;  /* 0x0000000000107805 */ /* 0x000fe4000001ff00 */
[----:B------:R-:W-:Y:S02]  /*0900*/  @P5 CS2R R58, SRZ ;  /* 0x00000000003a5805 */ /* 0x000fe4000001ff00 */
[----:B-1----:R-:W-:-:S07]  /*0910*/  @P5 CS2R R56, SRZ ;  /* 0x0000000000385805 */ /* 0x002fce000001ff00 */
.L_x_19221:
[----:B------:R-:W-:Y:S05]  /*0920*/  BSYNC.RECONVERGENT B0 ;  /* 0x0000000000007941 */ /* 0x000fea0003800200 */
.L_x_19219:
[----:B------:R-:W0:Y:S02]  /*0930*/  LDCU UR4, c[0x0][0x384] ;  /* 0x00007080ff0477ac */ /* 0x000e240008000800 */
[----:B0-----:R-:W-:-:S06]  /*0940*/  UISETP.GE.AND UP0, UPT, UR22, UR4, UPT ;  /* 0x000000041600728c */ /* 0x001fcc000bf06270 */
[----:B------:R-:W-:-:S13]  /*0950*/  PLOP3.LUT P0, PT, PT, PT, UP0, 0x80, 0x8 ;  /* 0x000000000008781c */ /* 0x000fda0003f0f008 */
[----:B------:R-:W-:Y:S05]  /*0960*/  @P0 EXIT ;  /* 0x000000000000094d */ /* 0x000fea0003800000 */
[----:B------:R-:W-:Y:S01]  /*0970*/  IMAD.HI.U32 R5, R96, -0x326172a9, RZ ;  /* 0xcd9e8d5760057827 */ /* 0x000fe200078e00ff */
[----:B------:R-:W-:Y:S01]  /*0980*/  LOP3.LUT R63, R3, 0xff, RZ, 0xc0, !PT ;  /* 0x000000ff033f7812 */ /* 0x000fe200078ec0ff */
[----:B------:R-:W0:Y:S01]  /*0990*/  LDCU UR23, c[0x0][0x404] ;  /* 0x00008080ff1777ac */ /* 0x000e220008000800 */
[----:B------:R-:W-:Y:S01]  /*09a0*/  SHF.R.U32.HI R3, RZ, 0x1, R3 ;  /* 0x00000001ff037819 */ /* 0x000fe20000011603 */
[----:B------:R-:W-:Y:S01]  /*09b0*/  IMAD.HI.U32 R6, R95, -0x2daee0ad, RZ ;  /* 0xd2511f535f067827 */ /* 0x000fe200078e00ff */
[----:B------:R-:W-:Y:S01]  /*09c0*/  LOP3.LUT R5, R94, UR14, R5, 0x96, !PT ;  /* 0x0000000e5e057c12 */ /* 0x000fe2000f8e9605 */
[----:B------:R-:W1:Y:S01]  /*09d0*/  LDCU UR45, c[0x0][0x388] ;  /* 0x00007100ff2d77ac */ /* 0x000e620008000800 */
[----:B------:R-:W-:Y:S01]  /*09e0*/  LOP3.LUT R3, R3, 0x7fffff80, RZ, 0xc0, !PT ;  /* 0x7fffff8003037812 */ /* 0x000fe200078ec0ff */
        /* <DEDUP_REMOVED lines=14> */
[C---:B------:R-:W-:Y:S01]  /*0ad0*/  IMAD.HI.U32 R5, R7.reuse, -0x2daee0ad, RZ ;  /* 0xd2511f5307057827 */ /* 0x040fe200078e00ff */
[----:B------:R-:W0:Y:S03]  /*0ae0*/  LDCU.64 UR18, c[0x0][0x3a0] ;  /* 0x00007400ff1277ac */ /* 0x000e260008000a00 */
[----:B------:R-:W-:Y:S01]  /*0af0*/  IMAD R61, R7, -0x2daee0ad, RZ ;  /* 0xd2511f53073d7824 */ /* 0x000fe200078e02ff */
[----:B------:R-:W-:Y:S01]  /*0b00*/  LOP3.LUT R5, R8, UR29, R5, 0x96, !PT ;  /* 0x0000001d08057c12 */ /* 0x000fe2000f8e9605 */
[C---:B------:R-:W-:Y:S01]  /*0b10*/  IMAD.HI.U32 R10, R6.reuse, -0x2daee0ad, RZ ;  /* 0xd2511f53060a7827 */ /* 0x040fe200078e00ff */
        /* <DEDUP_REMOVED lines=27> */
[----:B------:R-:W-:Y:S02]  /*0cd0*/  IMAD R4, R4, -0x20, R63 ;  /* 0xffffffe004047824 */ /* 0x000fe400078e023f */
[----:B------:R-:W-:Y:S01]  /*0ce0*/  IMAD R8, R8, -0x326172a9, RZ ;  /* 0xcd9e8d5708087824 */ /* 0x000fe200078e02ff */
[----:B------:R-:W-:Y:S01]  /*0cf0*/  LOP3.LUT R9, R10, UR39, R9, 0x96, !PT ;  /* 0x000000270a097c12 */ /* 0x000fe2000f8e9609 */
[----:B------:R-:W-:Y:S01]  /*0d00*/  IMAD.HI.U32 R7, R5, -0x326172a9, RZ ;  /* 0xcd9e8d5705077827 */ /* 0x000fe200078e00ff */
[----:B------:R-:W-:Y:S02]  /*0d10*/  VIADDMNMX R10, R63, -R2, RZ, !PT ;  /* 0x800000023f0a7246 */ /* 0x000fe400078001ff */
[----:B------:R-:W-:Y:S01]  /*0d20*/  VIMNMX R4, PT, PT, RZ, R4, !PT ;  /* 0x00000004ff047248 */ /* 0x000fe20007fe0100 */
[----:B------:R-:W-:Y:S01]  /*0d30*/  IMAD R61, R6, -0x2daee0ad, RZ ;  /* 0xd2511f53063d7824 */ /* 0x000fe200078e02ff */
[----:B------:R-:W-:Y:S01]  /*0d40*/  VIMNMX R10, PT, PT, R10, 0x20, PT ;  /* 0x000000200a0a7848 */ /* 0x000fe20003fe0100 */
[----:B------:R-:W-:Y:S01]  /*0d50*/  IMAD R60, R9, -0x326172a9, RZ ;  /* 0xcd9e8d57093c7824 */ /* 0x000fe200078e02ff */
[----:B------:R-:W-:-:S02]  /*0d60*/  VIMNMX R92, PT, PT, R4, 0x20, PT ;  /* 0x00000020045c7848 */ /* 0x000fc40003fe0100 */
[----:B------:R-:W-:Y:S01]  /*0d70*/  LOP3.LUT R7, R8, UR38, R7, 0x96, !PT ;  /* 0x0000002608077c12 */ /* 0x000fe2000f8e9607 */
[----:B------:R-:W-:Y:S01]  /*0d80*/  IMAD R8, R5, -0x326172a9, RZ ;  /* 0xcd9e8d5705087824 */ /* 0x000fe200078e02ff */
[----:B------:R-:W-:Y:S01]  /*0d90*/  LEA R4, R10, R3, 0x2 ;  /* 0x000000030a047211 */ /* 0x000fe200078e10ff */
[----:B------:R-:W-:-:S03]  /*0da0*/  IMAD.HI.U32 R5, R9, -0x326172a9, RZ ;  /* 0xcd9e8d5709057827 */ /* 0x000fc600078e00ff */
[----:B------:R-:W-:Y:S01]  /*0db0*/  I2FP.F32.U32 R4, R4 ;  /* 0x0000000400047245 */ /* 0x000fe20000201000 */
[C---:B------:R-:W-:Y:S01]  /*0dc0*/  IMAD.HI.U32 R2, R7.reuse, -0x2daee0ad, RZ ;  /* 0xd2511f5307027827 */ /* 0x040fe200078e00ff */
[----:B------:R-:W-:Y:S02]  /*0dd0*/  LOP3.LUT R8, R8, UR40, R5, 0x96, !PT ;  /* 0x0000002808087c12 */ /* 0x000fe4000f8e9605 */
[----:B------:R0:W0:Y:S01]  /*0de0*/  MUFU.RCP R93, R4 ;  /* 0x00000004005d7308 */ /* 0x0000220000001000 */
[----:B------:R-:W-:Y:S01]  /*0df0*/  IMAD R6, R7, -0x2daee0ad, RZ ;  /* 0xd2511f5307067824 */ /* 0x000fe200078e02ff */
[----:B------:R-:W-:Y:S01]  /*0e00*/  LOP3.LUT R2, R61, UR41, R2, 0x96, !PT ;  /* 0x000000293d027c12 */ /* 0x000fe2000f8e9602 */
[----:B------:R-:W-:Y:S01]  /*0e10*/  IMAD.HI.U32 R5, R8, -0x2daee0ad, RZ ;  /* 0xd2511f5308057827 */ /* 0x000fe200078e00ff */
[----:B------:R-:W-:-:S03]  /*0e20*/  LOP3.LUT R7, R0, 0x3, RZ, 0xc0, !PT ;  /* 0x0000000300077812 */ /* 0x000fc600078ec0ff */
[----:B------:R-:W-:Y:S01]  /*0e30*/  IMAD.HI.U32 R9, R2, -0x326172a9, RZ ;  /* 0xcd9e8d5702097827 */ /* 0x000fe200078e00ff */
[----:B------:R-:W-:-:S03]  /*0e40*/  LOP3.LUT R10, R6, UR43, R5, 0x96, !PT ;  /* 0x0000002b060a7c12 */ /* 0x000fc6000f8e9605 */
[----:B------:R-:W-:Y:S01]  /*0e50*/  IMAD R92, R92, 0x4, R3 ;  /* 0x000000045c5c7824 */ /* 0x000fe200078e0203 */
[----:B------:R-:W-:Y:S01]  /*0e60*/  LOP3.LUT R9, R60, UR42, R9, 0x96, !PT ;  /* 0x0000002a3c097c12 */ /* 0x000fe2000f8e9609 */
[----:B------:R-:W-:Y:S02]  /*0e70*/  IMAD.MOV.U32 R5, RZ, RZ, RZ ;  /* 0x000000ffff057224 */ /* 0x000fe400078e00ff */
[----:B------:R-:W-:Y:S02]  /*0e80*/  IMAD R8, R8, -0x2daee0ad, RZ ;  /* 0xd2511f5308087824 */ /* 0x000fe400078e02ff */
[----:B-1234-:R-:W-:-:S07]  /*0e90*/  IMAD R6, R2, -0x326172a9, RZ ;  /* 0xcd9e8d5702067824 */ /* 0x01efce00078e02ff */
.L_x_19549:
[----:B0-----:R-:W-:-:S06]  /*0ea0*/  UIMAD.WIDE UR4, UR22, 0x4, UR8 ;  /* 0x00000004160478a5 */ /* 0x001fcc000f8e0208 */
[----:B-1234-:R-:W-:Y:S01]  /*0eb0*/  MOV R90, UR4 ;  /* 0x00000004005a7c02 */ /* 0x01efe20008000f00 */
        /* <DEDUP_REMOVED lines=10> */
[----:B--2---:R-:W-:Y:S01]  /*0f60*/  R2UR UR44, R90 ;  /* 0x000000005a2c72ca */ /* 0x004fe200000e0000 */
[----:B------:R-:W-:-:S12]  /*0f70*/  IMAD.MOV.U32 R90, RZ, RZ, RZ ;  /* 0x000000ffff5a7224 */ /* 0x000fd800078e00ff */
        /* <DEDUP_REMOVED lines=20> */
.L_x_19224:
[----:B------:R-:W-:Y:S05]  /*10c0*/  BRA.U !UP0, `(.L_x_19225) ;  /* 0x00000015086c7547 */ /* 0x000fea000b800000 */
[----:B------:R-:W0:Y:S02]  /*10d0*/  LDC.64 R66, c[0x0][0x3a0] ;  /* 0x0000e800ff427b82 */ /* 0x000e240000000a00 */
[----:B0-----:R-:W-:-:S06]  /*10e0*/  IMAD.WIDE.U32 R66, R88, 0x10, R66 ;  /* 0x0000001058427825 */ /* 0x001fcc00078e0042 */
[----:B------:R-:W5:Y:S01]  /*10f0*/  LDG.E.128 R64, desc[UR12][R66.64] ;  /* 0x0000000c42407981 */ /* 0x000f62000c1e1d00 */
[----:B------:R-:W-:-:S13]  /*1100*/  ISETP.LT.AND P1, PT, RZ, UR44, PT ;  /* 0x0000002cff007c0c */ /* 0x000fda000bf21270 */
        /* <DEDUP_REMOVED lines=19> */
.L_x_19229:
        /* <DEDUP_REMOVED lines=13> */
.L_x_19231:
[----:B------:R-:W-:Y:S05]  /*1310*/  BSYNC.RECONVERGENT B2 ;  /* 0x0000000000027941 */ /* 0x000fea0003800200 */
.L_x_19230:
        /* <DEDUP_REMOVED lines=43> */
.L_x_19228:
[----:B------:R-:W-:Y:S05]  /*15d0*/  BSYNC.RECONVERGENT B1 ;  /* 0x0000000000017941 */ /* 0x000fea0003800200 */
.L_x_19227:
        /* <DEDUP_REMOVED lines=8> */
[----:B------:R-:W-:-:S07]  /*1660*/  FADD.FTZ R64, R64, R7 ;  /* 0x0000000740407221 */ /* 0x000fce0000010000 */
.L_x_19226:
        /* <DEDUP_REMOVED lines=19> */
.L_x_19235:
        /* <DEDUP_REMOVED lines=13> */
.L_x_19237:
[----:B------:R-:W-:Y:S05]  /*1870*/  BSYNC.RECONVERGENT B2 ;  /* 0x0000000000027941 */ /* 0x000fea0003800200 */
.L_x_19236:
        /* <DEDUP_REMOVED lines=42> */
.L_x_19234:
[----:B------:R-:W-:Y:S05]  /*1b20*/  BSYNC.RECONVERGENT B1 ;  /* 0x0000000000017941 */ /* 0x000fea0003800200 */
.L_x_19233:
        /* <DEDUP_REMOVED lines=8> */
[----:B------:R-:W-:-:S07]  /*1bb0*/  FADD.FTZ R65, R65, R98 ;  /* 0x0000006241417221 */ /* 0x000fce0000010000 */
.L_x_19232:
        /* <DEDUP_REMOVED lines=19> */
.L_x_19241:
        /* <DEDUP_REMOVED lines=13> */
.L_x_19243:
[----:B------:R-:W-:Y:S05]  /*1dc0*/  BSYNC.RECONVERGENT B2 ;  /* 0x0000000000027941 */ /* 0x000fea0003800200 */
.L_x_19242:
        /* <DEDUP_REMOVED lines=43> */
.L_x_19240:
[----:B------:R-:W-:Y:S05]  /*2080*/  BSYNC.RECONVERGENT B1 ;  /* 0x0000000000017941 */ /* 0x000fea0003800200 */
.L_x_19239:
        /* <DEDUP_REMOVED lines=9> */
.L_x_19238:
        /* <DEDUP_REMOVED lines=19> */
.L_x_19247:
        /* <DEDUP_REMOVED lines=13> */
.L_x_19249:
[----:B------:R-:W-:Y:S05]  /*2320*/  BSYNC.RECONVERGENT B2 ;  /* 0x0000000000027941 */ /* 0x000fea0003800200 */
.L_x_19248:
        /* <DEDUP_REMOVED lines=42> */
.L_x_19246:
[----:B------:R-:W-:Y:S05]  /*25d0*/  BSYNC.RECONVERGENT B1 ;  /* 0x0000000000017941 */ /* 0x000fea0003800200 */
.L_x_19245:
        /* <DEDUP_REMOVED lines=9> */
[----:B------:R-:W-:Y:S06]  /*2670*/  BRA `(.L_x_19244) ;  /* 0x00000014002c7947 */ /* 0x000fec0003800000 */
.L_x_19225:
        /* <DEDUP_REMOVED lines=20> */
.L_x_19253:
        /* <DEDUP_REMOVED lines=13> */
.L_x_19255:
[----:B------:R-:W-:Y:S05]  /*2890*/  BSYNC.RECONVERGENT B2 ;  /* 0x0000000000027941 */ /* 0x000fea0003800200 */
.L_x_19254:
        /* <DEDUP_REMOVED lines=42> */
.L_x_19252:
[----:B------:R-:W-:Y:S05]  /*2b40*/  BSYNC.RECONVERGENT B1 ;  /* 0x0000000000017941 */ /* 0x000fea0003800200 */
.L_x_19251:
[----:B------:R-:W-:Y:S01]  /*2b50*/  I2FP.F32.U32 R4, R4 ;  /* 0x0000000400047245 */ /* 0x000fe20000201000 */
[----:B------:R-:W-:-:S04]  /*2b60*/  IMAD.MOV.U32 R7, RZ, RZ, 0x2f800000 ;  /* 0x2f800000ff077424 */ /* 0x000fc800078e00ff */
[----:B------:R-:W-:Y:S01]  /*2b70*/  FFMA.FTZ R4, R4, R7, 1.1641532182693481445e-10 ;  /* 0x2f00000004047423 */ /* 0x000fe20000010007 */
[----:B-----5:R-:W-:-:S04]  /*2b80*/  FMUL.FTZ R7, R60, UR17 ;  /* 0x000000113c077c20 */ /* 0x020fc80008410000 */
[----:B------:R-:W-:Y:S01]  /*2b90*/  FMUL.FTZ R7, R7, UR16 ;  /* 0x0000001007077c20 */ /* 0x000fe20008410000 */
[----:B------:R-:W-:-:S04]  /*2ba0*/  FSETP.GTU.FTZ.AND P1, PT, R4, UR23, PT ;  /* 0x0000001704007c0b */ /* 0x000fc8000bf3c000 */
[----:B------:R-:W-:Y:S02]  /*2bb0*/  SEL R4, RZ, 0x1, P1 ;  /* 0x00000001ff047807 */ /* 0x000fe40000800000 */
[----:B------:R-:W-:-:S07]  /*2bc0*/  FSEL R64, R7, RZ, !P1 ;  /* 0x000000ff07407208 */ /* 0x000fce0004800000 */
.L_x_19250:
        /* <DEDUP_REMOVED lines=16> */
.L_x_19259:
        /* <DEDUP_REMOVED lines=13> */
.L_x_19261:
[----:B------:R-:W-:Y:S05]  /*2da0*/  BSYNC.RECONVERGENT B2 ;  /* 0x0000000000027941 */ /* 0x000fea0003800200 */
.L_x_19260:
        /* <DEDUP_REMOVED lines=43> */
.L_x_19258:
[----:B------:R-:W-:Y:S05]  /*3060*/  BSYNC.RECONVERGENT B1 ;  /* 0x0000000000017941 */ /* 0x000fea0003800200 */
.L_x_19257:
        /* <DEDUP_REMOVED lines=8> */
.L_x_19256:
        /* <DEDUP_REMOVED lines=16> */
.L_x_19265:
        /* <DEDUP_REMOVED lines=13> */
.L_x_19267:
[----:B------:R-:W-:Y:S05]  /*32c0*/  BSYNC.RECONVERGENT B2 ;  /* 0x0000000000027941 */ /* 0x000fea0003800200 */
.L_x_19266:
        /* <DEDUP_REMOVED lines=43> */
.L_x_19264:
[----:B------:R-:W-:Y:S05]  /*3580*/  BSYNC.RECONVERGENT B1 ;  /* 0x0000000000017941 */ /* 0x000fea0003800200 */
.L_x_19263:
[----:B------:R-:W-:Y:S01]  /*3590*/  I2FP.F32.U32 R2, R2 ;  /* 0x0000000200027245 */ /* 0x000fe20000201000 */
[----:B------:R-:W-:-:S05]  /*35a0*/  HFMA2 R7, -RZ, RZ, 0.1171875, 0 ;  /* 0x2f800000ff077431 */ /* 0x000fca00000001ff */
[----:B------:R-:W-:Y:S01]  /*35b0*/  FFMA.FTZ R2, R2, R7, 1.1641532182693481445e-10 ;  /* 0x2f00000002027423 */ /* 0x000fe20000010007 */
[----:B-----5:R-:W-:-:S04]  /*35c0*/  FMUL.FTZ R7, R62, UR17 ;  /* 0x000000113e077c20 */ /* 0x020fc80008410000 */
[----:B------:R-:W-:Y:S01]  /*35d0*/  FMUL.FTZ R7, R7, UR16 ;  /* 0x0000001007077c20 */ /* 0x000fe20008410000 */
[----:B------:R-:W-:-:S04]  /*35e0*/  FSETP.GTU.FTZ.AND P1, PT, R2, UR23, PT ;  /* 0x0000001702007c0b */ /* 0x000fc8000bf3c000 */
[----:B------:R-:W-:Y:S02]  /*35f0*/  SEL R2, RZ, 0x1, P1 ;  /* 0x00000001ff027807 */ /* 0x000fe40000800000 */
[----:B------:R-:W-:-:S07]  /*3600*/  FSEL R66, R7, RZ, !P1 ;  /* 0x000000ff07427208 */ /* 0x000fce0004800000 */
.L_x_19262:
        /* <DEDUP_REMOVED lines=16> */
.L_x_19270:
        /* <DEDUP_REMOVED lines=13> */
.L_x_19272:
[----:B------:R-:W-:Y:S05]  /*37e0*/  BSYNC.RECONVERGENT B2 ;  /* 0x0000000000027941 */ /* 0x000fea0003800200 */
.L_x_19271:
        /* <DEDUP_REMOVED lines=43> */
.L_x_19269:
[----:B------:R-:W-:Y:S05]  /*3aa0*/  BSYNC.RECONVERGENT B1 ;  /* 0x0000000000017941 */ /* 0x000fea0003800200 */
.L_x_19268:
[----:B------:R-:W-:Y:S01]  /*3ab0*/  I2FP.F32.U32 R0, R0 ;  /* 0x0000000000007245 */ /* 0x000fe20000201000 */
[----:B------:R-:W-:Y:S02]  /*3ac0*/  IMAD.MOV.U32 R67, RZ, RZ, 0x2f800000 ;  /* 0x2f800000ff437424 */ /* 0x000fe400078e00ff */
[----:B-----5:R-:W-:Y:S02]  /*3ad0*/  FMUL.FTZ R8, R63, UR17 ;  /* 0x000000113f087c20 */ /* 0x020fe40008410000 */
[----:B------:R-:W-:Y:S02]  /*3ae0*/  FFMA.FTZ R0, R0, R67, 1.1641532182693481445e-10 ;  /* 0x2f00000000007423 */ /* 0x000fe40000010043 */
[----:B------:R-:W-:-:S03]  /*3af0*/  FMUL.FTZ R8, R8, UR16 ;  /* 0x0000001008087c20 */ /* 0x000fc60008410000 */
[----:B------:R-:W-:-:S04]  /*3b00*/  FSETP.GTU.FTZ.AND P1, PT, R0, UR23, PT ;  /* 0x0000001700007c0b */ /* 0x000fc8000bf3c000 */
[----:B------:R-:W-:Y:S02]  /*3b10*/  SEL R0, RZ, 0x1, P1 ;  /* 0x00000001ff007807 */ /* 0x000fe40000800000 */
[----:B------:R-:W-:-:S07]  /*3b20*/  FSEL R67, R8, RZ, !P1 ;  /* 0x000000ff08437208 */ /* 0x000fce0004800000 */
.L_x_19244:
[----:B------:R-:W0:Y:S01]  /*3b30*/  LDC.64 R98, c[0x0][0x3a8] ;  /* 0x0000ea00ff627b82 */ /* 0x000e220000000a00 */
[----:B------:R-:W-:Y:S01]  /*3b40*/  MOV R8, R100 ;  /* 0x0000006400087202 */ /* 0x000fe20000000f00 */
[----:B0-----:R-:W-:-:S05]  /*3b50*/  IMAD.WIDE.U32 R98, R88, 0x10, R98 ;  /* 0x0000001058627825 */ /* 0x001fca00078e0062 */
[----:B-----5:R0:W-:Y:S01]  /*3b60*/  STG.E.128 desc[UR12][R98.64], R64 ;  /* 0x0000004062007986 */ /* 0x0201e2000c101d0c */
[----:B------:R-:W-:Y:S05]  /*3b70*/  BRA.U !UP2, `(.L_x_19273) ;  /* 0x000000010a2c7547 */ /* 0x000fea000b800000 */
        /* <DEDUP_REMOVED lines=11> */
.L_x_19273:
[----:B------:R-:W-:Y:S01]  /*3c30*/  VIADD R88, R88, 0x100 ;  /* 0x0000010058587836 */ /* 0x000fe20000000000 */
[----:B------:R-:W-:-:S07]  /*3c40*/  IADD3 R90, PT, PT, R90, 0x100, RZ ;  /* 0x000001005a5a7810 */ /* 0x000fce0007ffe0ff */
.L_x_19223:
[----:B------:R-:W-:Y:S05]  /*3c50*/  BSYNC.RECONVERGENT B0 ;  /* 0x0000000000007941 */ /* 0x000fea0003800200 */
.L_x_19222:
        /* <DEDUP_REMOVED lines=10> */
.L_x_19276:
[----:B------:R-:W-:Y:S05]  /*3d00*/  BRA.U !UP0, `(.L_x_19277) ;  /* 0x0000001508647547 */ /* 0x000fea000b800000 */
[----:B------:R-:W2:Y:S02]  /*3d10*/  LDC.64 R68, c[0x0][0x3a0] ;  /* 0x0000e800ff447b82 */ /* 0x000ea40000000a00 */
[----:B--2---:R-:W-:-:S06]  /*3d20*/  IMAD.WIDE.U32 R70, R88, 0x10, R68 ;  /* 0x0000001058467825 */ /* 0x004fcc00078e0044 */
[----:B------:R-:W5:Y:S01]  /*3d30*/  LDG.E.128 R68, desc[UR12][R70.64] ;  /* 0x0000000c46447981 */ /* 0x000f62000c1e1d00 */
[----:B------:R-:W-:-:S13]  /*3d40*/  ISETP.LT.AND P1, PT, RZ, UR44, PT ;  /* 0x0000002cff007c0c */ /* 0x000fda000bf21270 */
[----:B-1----:R-:W-:Y:S02]  /*3d50*/  @!P1 IMAD.MOV.U32 R91, RZ, RZ, R7 ;  /* 0x000000ffff5b9224 */ /* 0x002fe400078e0007 */
[----:B0-----:R-:W-:Y:S01]  /*3d60*/  @!P1 IMAD.MOV.U32 R98, RZ, RZ, R8 ;  /* 0x000000ffff629224 */ /* 0x001fe200078e0008 */
        /* <DEDUP_REMOVED lines=17> */
.L_x_19281:
        /* <DEDUP_REMOVED lines=13> */
.L_x_19283:
[----:B------:R-:W-:Y:S05]  /*3f50*/  BSYNC.RECONVERGENT B2 ;  /* 0x0000000000027941 */ /* 0x000fea0003800200 */
.L_x_19282:
        /* <DEDUP_REMOVED lines=41> */
[----:B------:R-:W-:-:S07]  /*41f0*/  IMAD.MOV.U32 R98, RZ, RZ, R104 ;  /* 0x000000ffff627224 */ /* 0x000fce00078e0068 */
.L_x_19280:
[----:B------:R-:W-:Y:S05]  /*4200*/  BSYNC.RECONVERGENT B1 ;  /* 0x0000000000017941 */ /* 0x000fea0003800200 */
.L_x_19279:
        /* <DEDUP_REMOVED lines=9> */
.L_x_19278:
        /* <DEDUP_REMOVED lines=19> */
.L_x_19287:
        /* <DEDUP_REMOVED lines=13> */
.L_x_19289:
[----:B------:R-:W-:Y:S05]  /*44a0*/  BSYNC.RECONVERGENT B2 ;  /* 0x0000000000027941 */ /* 0x000fea0003800200 */
.L_x_19288:
        /* <DEDUP_REMOVED lines=41> */
[----:B------:R-:W-:-:S07]  /*4740*/  IMAD.MOV.U32 R8, RZ, RZ, R104 ;  /* 0x000000ffff087224 */ /* 0x000fce00078e0068 */
.L_x_19286:
[----:B------:R-:W-:Y:S05]  /*4750*/  BSYNC.RECONVERGENT B1 ;  /* 0x0000000000017941 */ /* 0x000fea0003800200 */
.L_x_19285:
        /* <DEDUP_REMOVED lines=9> */
.L_x_19284:
        /* <DEDUP_REMOVED lines=19> */
.L_x_19293:
        /* <DEDUP_REMOVED lines=13> */
.L_x_19295:
[----:B------:R-:W-:Y:S05]  /*49f0*/  BSYNC.RECONVERGENT B2 ;  /* 0x0000000000027941 */ /* 0x000fea0003800200 */
.L_x_19294:
        /* <DEDUP_REMOVED lines=42> */
.L_x_19292:
[----:B------:R-:W-:Y:S05]  /*4ca0*/  BSYNC.RECONVERGENT B1 ;  /* 0x0000000000017941 */ /* 0x000fea0003800200 */
.L_x_19291:
        /* <DEDUP_REMOVED lines=9> */
.L_x_19290:
        /* <DEDUP_REMOVED lines=19> */
.L_x_19299:
        /* <DEDUP_REMOVED lines=13> */
.L_x_19301:
[----:B------:R-:W-:Y:S05]  /*4f40*/  BSYNC.RECONVERGENT B2 ;  /* 0x0000000000027941 */ /* 0x000fea0003800200 */
.L_x_19300:
        /* <DEDUP_REMOVED lines=42> */
.L_x_19298:
[----:B------:R-:W-:Y:S05]  /*51f0*/  BSYNC.RECONVERGENT B1 ;  /* 0x0000000000017941 */ /* 0x000fea0003800200 */
.L_x_19297:
        /* <DEDUP_REMOVED lines=9> */
[----:B------:R-:W-:Y:S06]  /*5290*/  BRA `(.L_x_19296) ;  /* 0x0000001400287947 */ /* 0x000fec0003800000 */
.L_x_19277:
        /* <DEDUP_REMOVED lines=20> */
.L_x_19305:
        /* <DEDUP_REMOVED lines=13> */
.L_x_19307:
[----:B------:R-:W-:Y:S05]  /*54b0*/  BSYNC.RECONVERGENT B2 ;  /* 0x0000000000027941 */ /* 0x000fea0003800200 */
.L_x_19306:
[----:B------:R-:W-:Y:S01]  /*54c0*/  IMAD.WIDE.U32 R68, R96, -0x326172a9, RZ ;  /* 0xcd9e8d5760447825 */ /* 0x000fe200078e00ff */
[----:B01----:R-:W-:-:S03]  /*54d0*/  LOP3.LUT R98, R5, UR15, R7, 0x96, !PT ;  /* 0x0000000f05627c12 */ /* 0x003fc6000f8e9607 */
        /* <DEDUP_REMOVED lines=40> */
.L_x_19304:
[----:B------:R-:W-:Y:S05]  /*5760*/  BSYNC.RECONVERGENT B1 ;  /* 0x0000000000017941 */ /* 0x000fea0003800200 */
.L_x_19303:
        /* <DEDUP_REMOVED lines=8> */
.L_x_19302:
        /* <DEDUP_REMOVED lines=16> */
.L_x_19311:
        /* <DEDUP_REMOVED lines=13> */
.L_x_19313:
[----:B------:R-:W-:Y:S05]  /*59c0*/  BSYNC.RECONVERGENT B2 ;  /* 0x0000000000027941 */ /* 0x000fea0003800200 */
.L_x_19312:
        /* <DEDUP_REMOVED lines=43> */
.L_x_19310:
[----:B------:R-:W-:Y:S05]  /*5c80*/  BSYNC.RECONVERGENT B1 ;  /* 0x0000000000017941 */ /* 0x000fea0003800200 */
.L_x_19309:
        /* <DEDUP_REMOVED lines=8> */
.L_x_19308:
        /* <DEDUP_REMOVED lines=16> */
.L_x_19317:
        /* <DEDUP_REMOVED lines=13> */
.L_x_19319:
[----:B------:R-:W-:Y:S05]  /*5ee0*/  BSYNC.RECONVERGENT B2 ;  /* 0x0000000000027941 */ /* 0x000fea0003800200 */
.L_x_19318:
        /* <DEDUP_REMOVED lines=43> */
.L_x_19316:
[----:B------:R-:W-:Y:S05]  /*61a0*/  BSYNC.RECONVERGENT B1 ;  /* 0x0000000000017941 */ /* 0x000fea0003800200 */
.L_x_19315:
        /* <DEDUP_REMOVED lines=8> */
.L_x_19314:
        /* <DEDUP_REMOVED lines=16> */
.L_x_19322:
        /* <DEDUP_REMOVED lines=13> */
.L_x_19324:
[----:B------:R-:W-:Y:S05]  /*6400*/  BSYNC.RECONVERGENT B2 ;  /* 0x0000000000027941 */ /* 0x000fea0003800200 */
.L_x_19323:
[----:B01----:R-:W-:Y:S01]  /*6410*/  IMAD.WIDE.U32 R98, R96, -0x326172a9, RZ ;  /* 0xcd9e8d5760627825 */ /* 0x003fe200078e00ff */
        /* <DEDUP_REMOVED lines=41> */
.L_x_19321:
[----:B------:R-:W-:Y:S05]  /*66b0*/  BSYNC.RECONVERGENT B1 ;  /* 0x0000000000017941 */ /* 0x000fea0003800200 */
.L_x_19320:
        /* <DEDUP_REMOVED lines=8> */
.L_x_19296:
[----:B01----:R-:W0:Y:S01]  /*6740*/  LDC.64 R98, c[0x0][0x3a8] ;  /* 0x0000ea00ff627b82 */ /* 0x003e220000000a00 */
        /* <DEDUP_REMOVED lines=15> */
.L_x_19325:
[----:B------:R-:W-:Y:S01]  /*6840*/  VIADD R88, R88, 0x100 ;  /* 0x0000010058587836 */ /* 0x000fe20000000000 */
[----:B------:R-:W-:-:S07]  /*6850*/  IADD3 R90, PT, PT, R90, 0x100, RZ ;  /* 0x000001005a5a7810 */ /* 0x000fce0007ffe0ff */
.L_x_19275:
[----:B------:R-:W-:Y:S05]  /*6860*/  BSYNC.RECONVERGENT B0 ;  /* 0x0000000000007941 */ /* 0x000fea0003800200 */
.L_x_19274:
        /* <DEDUP_REMOVED lines=10> */
.L_x_19328:
        /* <DEDUP_REMOVED lines=24> */
.L_x_19333:
        /* <DEDUP_REMOVED lines=13> */
.L_x_19335:
[----:B------:R-:W-:Y:S05]  /*6b60*/  BSYNC.RECONVERGENT B2 ;  /* 0x0000000000027941 */ /* 0x000fea0003800200 */
.L_x_19334:
        /* <DEDUP_REMOVED lines=42> */
.L_x_19332:
[----:B------:R-:W-:Y:S05]  /*6e10*/  BSYNC.RECONVERGENT B1 ;  /* 0x0000000000017941 */ /* 0x000fea0003800200 */
.L_x_19331:
        /* <DEDUP_REMOVED lines=9> */
.L_x_19330:
        /* <DEDUP_REMOVED lines=19> */
.L_x_19339:
        /* <DEDUP_REMOVED lines=13> */
.L_x_19341:
[----:B------:R-:W-:Y:S05]  /*70b0*/  BSYNC.RECONVERGENT B2 ;  /* 0x0000000000027941 */ /* 0x000fea0003800200 */
.L_x_19340:
        /* <DEDUP_REMOVED lines=42> */
.L_x_19338:
[----:B------:R-:W-:Y:S05]  /*7360*/  BSYNC.RECONVERGENT B1 ;  /* 0x0000000000017941 */ /* 0x000fea0003800200 */
.L_x_19337:
        /* <DEDUP_REMOVED lines=9> */
.L_x_19336:
        /* <DEDUP_REMOVED lines=19> */
.L_x_19345:
        /* <DEDUP_REMOVED lines=13> */
.L_x_19347:
[----:B------:R-:W-:Y:S05]  /*7600*/  BSYNC.RECONVERGENT B2 ;  /* 0x0000000000027941 */ /* 0x000fea0003800200 */
.L_x_19346:
        /* <DEDUP_REMOVED lines=42> */
.L_x_19344:
[----:B------:R-:W-:Y:S05]  /*78b0*/  BSYNC.RECONVERGENT B1 ;  /* 0x0000000000017941 */ /* 0x000fea0003800200 */
.L_x_19343:
        /* <DEDUP_REMOVED lines=9> */
.L_x_19342:
        /* <DEDUP_REMOVED lines=19> */
.L_x_19351:
        /* <DEDUP_REMOVED lines=13> */
.L_x_19353:
[----:B------:R-:W-:Y:S05]  /*7b50*/  BSYNC.RECONVERGENT B2 ;  /* 0x0000000000027941 */ /* 0x000fea0003800200 */
.L_x_19352:
        /* <DEDUP_REMOVED lines=42> */
.L_x_19350:
[----:B------:R-:W-:Y:S05]  /*7e00*/  BSYNC.RECONVERGENT B1 ;  /* 0x0000000000017941 */ /* 0x000fea0003800200 */
.L_x_19349:
        /* <DEDUP_REMOVED lines=10> */
.L_x_19329:
[----:B------:R-:W-:Y:S01]  /*7eb0*/  IMAD.MOV.U32 R74, RZ, RZ, R7 ;  /* 0x000000ffff4a7224 */ /* 0x000fe200078e0007 */
[----:B01----:R-:W-:Y:S01]  /*7ec0*/  MOV R98, R8 ;  /* 0x0000000800627202 */ /* 0x003fe20000000f00 */
        /* <DEDUP_REMOVED lines=18> */
.L_x_19357:
        /* <DEDUP_REMOVED lines=13> */
.L_x_19359:
[----:B------:R-:W-:Y:S05]  /*80c0*/  BSYNC.RECONVERGENT B2 ;  /* 0x0000000000027941 */ /* 0x000fea0003800200 */
.L_x_19358:
        /* <DEDUP_REMOVED lines=42> */
.L_x_19356:
[----:B------:R-:W-:Y:S05]  /*8370*/  BSYNC.RECONVERGENT B1 ;  /* 0x0000000000017941 */ /* 0x000fea0003800200 */
.L_x_19355:
        /* <DEDUP_REMOVED lines=8> */
.L_x_19354:
        /* <DEDUP_REMOVED lines=16> */
.L_x_19363:
        /* <DEDUP_REMOVED lines=13> */
.L_x_19365:
[----:B------:R-:W-:Y:S05]  /*85d0*/  BSYNC.RECONVERGENT B2 ;  /* 0x0000000000027941 */ /* 0x000fea0003800200 */
.L_x_19364:
        /* <DEDUP_REMOVED lines=42> */
.L_x_19362:
[----:B------:R-:W-:Y:S05]  /*8880*/  BSYNC.RECONVERGENT B1 ;  /* 0x0000000000017941 */ /* 0x000fea0003800200 */
.L_x_19361:
        /* <DEDUP_REMOVED lines=8> */
.L_x_19360:
        /* <DEDUP_REMOVED lines=16> */
.L_x_19369:
        /* <DEDUP_REMOVED lines=13> */
.L_x_19371:
[----:B------:R-:W-:Y:S05]  /*8ae0*/  BSYNC.RECONVERGENT B2 ;  /* 0x0000000000027941 */ /* 0x000fea0003800200 */
.L_x_19370:
        /* <DEDUP_REMOVED lines=42> */
.L_x_19368:
[----:B------:R-:W-:Y:S05]  /*8d90*/  BSYNC.RECONVERGENT B1 ;  /* 0x0000000000017941 */ /* 0x000fea0003800200 */
.L_x_19367:
        /* <DEDUP_REMOVED lines=8> */
.L_x_19366:
        /* <DEDUP_REMOVED lines=16> */
.L_x_19374:
        /* <DEDUP_REMOVED lines=13> */
.L_x_19376:
[----:B------:R-:W-:Y:S05]  /*8ff0*/  BSYNC.RECONVERGENT B2 ;  /* 0x0000000000027941 */ /* 0x000fea0003800200 */
.L_x_19375:
        /* <DEDUP_REMOVED lines=42> */
.L_x_19373:
[----:B------:R-:W-:Y:S05]  /*92a0*/  BSYNC.RECONVERGENT B1 ;  /* 0x0000000000017941 */ /* 0x000fea0003800200 */
.L_x_19372:
        /* <DEDUP_REMOVED lines=8> */
.L_x_19348:
[----:B------:R-:W0:Y:S01]  /*9330*/  LDC.64 R102, c[0x0][0x3a8] ;  /* 0x0000ea00ff667b82 */ /* 0x000e220000000a00 */
[----:B------:R-:W-:Y:S01]  /*9340*/  MOV R8, R98 ;  /* 0x0000006200087202 */ /* 0x000fe20000000f00 */
[----:B0-----:R-:W-:-:S05]  /*9350*/  IMAD.WIDE.U32 R102, R88, 0x10, R102 ;  /* 0x0000001058667825 */ /* 0x001fca00078e0066 */
[----:B-----5:R0:W-:Y:S01]  /*9360*/  STG.E.128 desc[UR12][R102.64], R72 ;  /* 0x0000004866007986 */ /* 0x0201e2000c101d0c */
[----:B------:R-:W-:Y:S05]  /*9370*/  BRA.U !UP2, `(.L_x_19377) ;  /* 0x000000010a2c7547 */ /* 0x000fea000b800000 */
[----:B------:R-:W1:Y:S01]  /*9380*/  LDC.64 R98, c[0x0][0x3b0] ;  /* 0x0000ec00ff627b82 */ /* 0x000e620000000a00 */
[----:B------:R-:W-:Y:S01]  /*9390*/  IMAD.U32 R97, R2, 0x10000, RZ ;  /* 0x0001000002617824 */ /* 0x000fe200078e00ff */
[----:B------:R-:W-:Y:S02]  /*93a0*/  LOP3.LUT R91, R0, 0xffff, RZ, 0xc0, !PT ;  /* 0x0000ffff005b7812 */ /* 0x000fe400078ec0ff */
[----:B------:R-:W-:Y:S02]  /*93b0*/  LOP3.LUT R104, R3, 0xff, RZ, 0xc0, !PT ;  /* 0x000000ff03687812 */ /* 0x000fe400078ec0ff */
[----:B0-----:R-:W-:-:S04]  /*93c0*/  LOP3.LUT R102, R97, 0xff0000, RZ, 0xc0, !PT ;  /* 0x00ff000061667812 */ /* 0x001fc800078ec0ff */
[----:B------:R-:W-:Y:S02]  /*93d0*/  LEA R91, R91, R102, 0x18 ;  /* 0x000000665b5b7211 */ /* 0x000fe400078ec0ff */
[----:B------:R-:W-:-:S03]  /*93e0*/  LOP3.LUT R102, R4, 0xff, RZ, 0xc0, !PT ;  /* 0x000000ff04667812 */ /* 0x000fc600078ec0ff */
[----:B------:R-:W-:-:S05]  /*93f0*/  IMAD R91, R104, 0x100, R91 ;  /* 0x00000100685b7824 */ /* 0x000fca00078e025b */
[----:B------:R-:W-:Y:S01]  /*9400*/  IADD3 R91, PT, PT, R91, R102, RZ ;  /* 0x000000665b5b7210 */ /* 0x000fe20007ffe0ff */
[----:B-1----:R-:W-:-:S05]  /*9410*/  IMAD.WIDE.U32 R98, R90, 0x4, R98 ;  /* 0x000000045a627825 */ /* 0x002fca00078e0062 */
[----:B------:R1:W-:Y:S02]  /*9420*/  STG.E desc[UR12][R98.64], R91 ;  /* 0x0000005b62007986 */ /* 0x0003e4000c10190c */
.L_x_19377:
[----:B------:R-:W-:Y:S01]  /*9430*/  VIADD R88, R88, 0x100 ;  /* 0x0000010058587836 */ /* 0x000fe20000000000 */
[----:B------:R-:W-:-:S07]  /*9440*/  IADD3 R90, PT, PT, R90, 0x100, RZ ;  /* 0x000001005a5a7810 */ /* 0x000fce0007ffe0ff */
.L_x_19327:
[----:B------:R-:W-:Y:S05]  /*9450*/  BSYNC.RECONVERGENT B0 ;  /* 0x0000000000007941 */ /* 0x000fea0003800200 */
.L_x_19326:
        /* <DEDUP_REMOVED lines=9> */
.L_x_19380:
[----:B------:R-:W-:Y:S05]  /*94f0*/  BRA.U !UP0, `(.L_x_19381) ;  /* 0x0000001508647547 */ /* 0x000fea000b800000 */
[----:B------:R-:W2:Y:S02]  /*9500*/  LDC.64 R76, c[0x0][0x3a0] ;  /* 0x0000e800ff4c7b82 */ /* 0x000ea40000000a00 */
[----:B--2---:R-:W-:-:S06]  /*9510*/  IMAD.WIDE.U32 R78, R88, 0x10, R76 ;  /* 0x00000010584e7825 */ /* 0x004fcc00078e004c */
[----:B------:R-:W5:Y:S01]  /*9520*/  LDG.E.128 R76, desc[UR12][R78.64] ;  /* 0x0000000c4e4c7981 */ /* 0x000f62000c1e1d00 */
[----:B------:R-:W-:-:S13]  /*9530*/  ISETP.LT.AND P2, PT, RZ, UR44, PT ;  /* 0x0000002cff007c0c */ /* 0x000fda000bf41270 */
[----:B-1----:R-:W-:Y:S01]  /*9540*/  @!P2 IMAD.MOV.U32 R91, RZ, RZ, R7 ;  /* 0x000000ffff5ba224 */ /* 0x002fe200078e0007 */
        /* <DEDUP_REMOVED lines=18> */
.L_x_19385:
        /* <DEDUP_REMOVED lines=13> */
.L_x_19387:
[----:B------:R-:W-:Y:S05]  /*9740*/  BSYNC.RECONVERGENT B2 ;  /* 0x0000000000027941 */ /* 0x000fea0003800200 */
.L_x_19386:
        /* <DEDUP_REMOVED lines=42> */
.L_x_19384:
[----:B------:R-:W-:Y:S05]  /*99f0*/  BSYNC.RECONVERGENT B1 ;  /* 0x0000000000017941 */ /* 0x000fea0003800200 */
.L_x_19383:
        /* <DEDUP_REMOVED lines=9> */
.L_x_19382:
        /* <DEDUP_REMOVED lines=19> */
.L_x_19391:
        /* <DEDUP_REMOVED lines=13> */
.L_x_19393:
[----:B------:R-:W-:Y:S05]  /*9c90*/  BSYNC.RECONVERGENT B2 ;  /* 0x0000000000027941 */ /* 0x000fea0003800200 */
.L_x_19392:
        /* <DEDUP_REMOVED lines=42> */
.L_x_19390:
[----:B------:R-:W-:Y:S05]  /*9f40*/  BSYNC.RECONVERGENT B1 ;  /* 0x0000000000017941 */ /* 0x000fea0003800200 */
.L_x_19389:
        /* <DEDUP_REMOVED lines=9> */
.L_x_19388:
        /* <DEDUP_REMOVED lines=19> */
.L_x_19397:
        /* <DEDUP_REMOVED lines=13> */
.L_x_19399:
[----:B------:R-:W-:Y:S05]  /*a1e0*/  BSYNC.RECONVERGENT B2 ;  /* 0x0000000000027941 */ /* 0x000fea0003800200 */
.L_x_19398:
        /* <DEDUP_REMOVED lines=42> */
.L_x_19396:
[----:B------:R-:W-:Y:S05]  /*a490*/  BSYNC.RECONVERGENT B1 ;  /* 0x0000000000017941 */ /* 0x000fea0003800200 */
.L_x_19395:
        /* <DEDUP_REMOVED lines=9> */
.L_x_19394:
        /* <DEDUP_REMOVED lines=19> */
.L_x_19403:
        /* <DEDUP_REMOVED lines=13> */
.L_x_19405:
[----:B------:R-:W-:Y:S05]  /*a730*/  BSYNC.RECONVERGENT B2 ;  /* 0x0000000000027941 */ /* 0x000fea0003800200 */
.L_x_19404:
        /* <DEDUP_REMOVED lines=42> */
.L_x_19402:
[----:B------:R-:W-:Y:S05]  /*a9e0*/  BSYNC.RECONVERGENT B1 ;  /* 0x0000000000017941 */ /* 0x000fea0003800200 */
.L_x_19401:
        /* <DEDUP_REMOVED lines=10> */
.L_x_19381:
[----:B------:R-:W-:Y:S01]  /*aa90*/  IMAD.MOV.U32 R78, RZ, RZ, R7 ;  /* 0x000000ffff4e7224 */ /* 0x000fe200078e0007 */
[----:B01----:R-:W-:Y:S01]  /*aaa0*/  MOV R98, R8 ;  /* 0x0000000800627202 */ /* 0x003fe20000000f00 */
        /* <DEDUP_REMOVED lines=18> */
.L_x_19409:
        /* <DEDUP_REMOVED lines=13> */
.L_x_19411:
[----:B------:R-:W-:Y:S05]  /*aca0*/  BSYNC.RECONVERGENT B2 ;  /* 0x0000000000027941 */ /* 0x000fea0003800200 */
.L_x_19410:
        /* <DEDUP_REMOVED lines=42> */
.L_x_19408:
[----:B------:R-:W-:Y:S05]  /*af50*/  BSYNC.RECONVERGENT B1 ;  /* 0x0000000000017941 */ /* 0x000fea0003800200 */
.L_x_19407:
        /* <DEDUP_REMOVED lines=8> */
.L_x_19406:
        /* <DEDUP_REMOVED lines=16> */
.L_x_19415:
        /* <DEDUP_REMOVED lines=13> */
.L_x_19417:
[----:B------:R-:W-:Y:S05]  /*b1b0*/  BSYNC.RECONVERGENT B2 ;  /* 0x0000000000027941 */ /* 0x000fea0003800200 */
.L_x_19416:
        /* <DEDUP_REMOVED lines=42> */
.L_x_19414:
[----:B------:R-:W-:Y:S05]  /*b460*/  BSYNC.RECONVERGENT B1 ;  /* 0x0000000000017941 */ /* 0x000fea0003800200 */
.L_x_19413:
        /* <DEDUP_REMOVED lines=8> */
.L_x_19412:
        /* <DEDUP_REMOVED lines=16> */
.L_x_19421:
        /* <DEDUP_REMOVED lines=13> */
.L_x_19423:
[----:B------:R-:W-:Y:S05]  /*b6c0*/  BSYNC.RECONVERGENT B2 ;  /* 0x0000000000027941 */ /* 0x000fea0003800200 */
.L_x_19422:
        /* <DEDUP_REMOVED lines=42> */
.L_x_19420:
[----:B------:R-:W-:Y:S05]  /*b970*/  BSYNC.RECONVERGENT B1 ;  /* 0x0000000000017941 */ /* 0x000fea0003800200 */
.L_x_19419:
        /* <DEDUP_REMOVED lines=8> */
.L_x_19418:
        /* <DEDUP_REMOVED lines=16> */
.L_x_19426:
        /* <DEDUP_REMOVED lines=13> */
.L_x_19428:
[----:B------:R-:W-:Y:S05]  /*bbd0*/  BSYNC.RECONVERGENT B2 ;  /* 0x0000000000027941 */ /* 0x000fea0003800200 */
.L_x_19427:
        /* <DEDUP_REMOVED lines=42> */
.L_x_19425:
[----:B------:R-:W-:Y:S05]  /*be80*/  BSYNC.RECONVERGENT B1 ;  /* 0x0000000000017941 */ /* 0x000fea0003800200 */
.L_x_19424:
[----:B------:R-:W-:Y:S01]  /*be90*/  I2FP.F32.U32 R0, R0 ;  /* 0x0000000000007245 */ /* 0x000fe20000201000 */
[----:B------:R-:W-:Y:S02]  /*bea0*/  HFMA2 R79, -RZ, RZ, 0.1171875, 0 ;  /* 0x2f800000ff4f7431 */ /* 0x000fe400000001ff */
[----:B-----5:R-:W-:-:S03]  /*beb0*/  FMUL.FTZ R8, R63, UR17 ;  /* 0x000000113f087c20 */ /* 0x020fc60008410000 */
[----:B------:R-:W-:Y:S01]  /*bec0*/  FFMA.FTZ R0, R0, R79, 1.1641532182693481445e-10 ;  /* 0x2f00000000007423 */ /* 0x000fe2000001004f */
[----:B------:R-:W-:-:S04]  /*bed0*/  FMUL.FTZ R8, R8, UR16 ;  /* 0x0000001008087c20 */ /* 0x000fc80008410000 */
[----:B------:R-:W-:-:S04]  /*bee0*/  FSETP.GTU.FTZ.AND P2, PT, R0, UR23, PT ;  /* 0x0000001700007c0b */ /* 0x000fc8000bf5c000 */
[----:B------:R-:W-:Y:S02]  /*bef0*/  SEL R0, RZ, 0x1, P2 ;  /* 0x00000001ff007807 */ /* 0x000fe40001000000 */
[----:B------:R-:W-:-:S07]  /*bf00*/  FSEL R79, R8, RZ, !P2 ;  /* 0x000000ff084f7208 */ /* 0x000fce0005000000 */
.L_x_19400:
[----:B------:R-:W0:Y:S01]  /*bf10*/  LDC.64 R102, c[0x0][0x3a8] ;  /* 0x0000ea00ff667b82 */ /* 0x000e220000000a00 */
[----:B------:R-:W-:Y:S02]  /*bf20*/  IMAD.MOV.U32 R8, RZ, RZ, R98 ;  /* 0x000000ffff087224 */ /* 0x000fe400078e0062 */
[----:B0-----:R-:W-:-:S05]  /*bf30*/  IMAD.WIDE.U32 R102, R88, 0x10, R102 ;  /* 0x0000001058667825 */ /* 0x001fca00078e0066 */
[----:B-----5:R0:W-:Y:S01]  /*bf40*/  STG.E.128 desc[UR12][R102.64], R76 ;  /* 0x0000004c66007986 */ /* 0x0201e2000c101d0c */
[----:B------:R-:W-:Y:S05]  /*bf50*/  BRA.U !UP2, `(.L_x_19429) ;  /* 0x000000010a2c7547 */ /* 0x000fea000b800000 */
[----:B------:R-:W1:Y:S01]  /*bf60*/  LDC.64 R98, c[0x0][0x3b0] ;  /* 0x0000ec00ff627b82 */ /* 0x000e620000000a00 */
[----:B------:R-:W-:Y:S02]  /*bf70*/  SHF.L.U32 R97, R2, 0x10, RZ ;  /* 0x0000001002617819 */ /* 0x000fe400000006ff */
[----:B------:R-:W-:Y:S02]  /*bf80*/  LOP3.LUT R91, R0, 0xffff, RZ, 0xc0, !PT ;  /* 0x0000ffff005b7812 */ /* 0x000fe400078ec0ff */
[----:B0-----:R-:W-:Y:S02]  /*bf90*/  LOP3.LUT R102, R97, 0xff0000, RZ, 0xc0, !PT ;  /* 0x00ff000061667812 */ /* 0x001fe400078ec0ff */
[----:B------:R-:W-:-:S03]  /*bfa0*/  LOP3.LUT R104, R3, 0xff, RZ, 0xc0, !PT ;  /* 0x000000ff03687812 */ /* 0x000fc600078ec0ff */
[----:B------:R-:W-:Y:S01]  /*bfb0*/  IMAD R91, R91, 0x1000000, R102 ;  /* 0x010000005b5b7824 */ /* 0x000fe200078e0266 */
[----:B------:R-:W-:-:S04]  /*bfc0*/  LOP3.LUT R102, R4, 0xff, RZ, 0xc0, !PT ;  /* 0x000000ff04667812 */ /* 0x000fc800078ec0ff */
[----:B------:R-:W-:-:S05]  /*bfd0*/  LEA R91, R104, R91, 0x8 ;  /* 0x0000005b685b7211 */ /* 0x000fca00078e40ff */
[----:B------:R-:W-:Y:S02]  /*bfe0*/  IMAD.IADD R91, R91, 0x1, R102 ;  /* 0x000000015b5b7824 */ /* 0x000fe400078e0266 */
[----:B-1----:R-:W-:-:S05]  /*bff0*/  IMAD.WIDE.U32 R98, R90, 0x4, R98 ;  /* 0x000000045a627825 */ /* 0x002fca00078e0062 */
[----:B------:R1:W-:Y:S02]  /*c000*/  STG.E desc[UR12][R98.64], R91 ;  /* 0x0000005b62007986 */ /* 0x0003e4000c10190c */
.L_x_19429:
[----:B------:R-:W-:Y:S01]  /*c010*/  IADD3 R88, PT, PT, R88, 0x100, RZ ;  /* 0x0000010058587810 */ /* 0x000fe20007ffe0ff */
[----:B------:R-:W-:-:S07]  /*c020*/  VIADD R90, R90, 0x100 ;  /* 0x000001005a5a7836 */ /* 0x000fce0000000000 */
.L_x_19379:
[----:B------:R-:W-:Y:S05]  /*c030*/  BSYNC.RECONVERGENT B0 ;  /* 0x0000000000007941 */ /* 0x000fea0003800200 */
.L_x_19378:
        /* <DEDUP_REMOVED lines=9> */
.L_x_19432:
[----:B------:R-:W-:Y:S05]  /*c0d0*/  BRA.U !UP0, `(.L_x_19433) ;  /* 0x0000001508647547 */ /* 0x000fea000b800000 */
[----:B------:R-:W2:Y:S02]  /*c0e0*/  LDC.64 R80, c[0x0][0x3a0] ;  /* 0x0000e800ff507b82 */ /* 0x000ea40000000a00 */
[----:B--2---:R-:W-:-:S06]  /*c0f0*/  IMAD.WIDE.U32 R82, R88, 0x10, R80 ;  /* 0x0000001058527825 */ /* 0x004fcc00078e0050 */
[----:B------:R-:W5:Y:S01]  /*c100*/  LDG.E.128 R80, desc[UR12][R82.64] ;  /* 0x0000000c52507981 */ /* 0x000f62000c1e1d00 */
[----:B------:R-:W-:-:S13]  /*c110*/  ISETP.LT.AND P3, PT, RZ, UR44, PT ;  /* 0x0000002cff007c0c */ /* 0x000fda000bf61270 */
[----:B-1----:R-:W-:Y:S01]  /*c120*/  @!P3 MOV R91, R7 ;  /* 0x00000007005bb202 */ /* 0x002fe20000000f00 */
[----:B0-----:R-:W-:Y:S01]  /*c130*/  @!P3 IMAD.MOV.U32 R98, RZ, RZ, R8 ;  /* 0x000000ffff62b224 */ /* 0x001fe200078e0008 */
        /* <DEDUP_REMOVED lines=17> */
.L_x_19437:
        /* <DEDUP_REMOVED lines=13> */
.L_x_19439:
[----:B------:R-:W-:Y:S05]  /*c320*/  BSYNC.RECONVERGENT B2 ;  /* 0x0000000000027941 */ /* 0x000fea0003800200 */
.L_x_19438:
        /* <DEDUP_REMOVED lines=42> */
.L_x_19436:
[----:B------:R-:W-:Y:S05]  /*c5d0*/  BSYNC.RECONVERGENT B1 ;  /* 0x0000000000017941 */ /* 0x000fea0003800200 */
.L_x_19435:
        /* <DEDUP_REMOVED lines=9> */
.L_x_19434:
        /* <DEDUP_REMOVED lines=19> */
.L_x_19443:
        /* <DEDUP_REMOVED lines=13> */
.L_x_19445:
[----:B------:R-:W-:Y:S05]  /*c870*/  BSYNC.RECONVERGENT B2 ;  /* 0x0000000000027941 */ /* 0x000fea0003800200 */
.L_x_19444:
        /* <DEDUP_REMOVED lines=40> */
[----:B------:R-:W-:Y:S02]  /*cb00*/  LOP3.LUT R10, R8, UR43, R105, 0x96, !PT ;  /* 0x0000002b080a7c12 */ /* 0x000fe4000f8e9669 */
[----:B------:R-:W-:-:S07]  /*cb10*/  MOV R102, R104 ;  /* 0x0000006800667202 */ /* 0x000fce0000000f00 */
.L_x_19442:
[----:B------:R-:W-:Y:S05]  /*cb20*/  BSYNC.RECONVERGENT B1 ;  /* 0x0000000000017941 */ /* 0x000fea0003800200 */
.L_x_19441:
        /* <DEDUP_REMOVED lines=9> */
.L_x_19440:
        /* <DEDUP_REMOVED lines=19> */
.L_x_19449:
        /* <DEDUP_REMOVED lines=13> */
.L_x_19451:
[----:B------:R-:W-:Y:S05]  /*cdc0*/  BSYNC.RECONVERGENT B2 ;  /* 0x0000000000027941 */ /* 0x000fea0003800200 */
.L_x_19450:
        /* <DEDUP_REMOVED lines=42> */
.L_x_19448:
[----:B------:R-:W-:Y:S05]  /*d070*/  BSYNC.RECONVERGENT B1 ;  /* 0x0000000000017941 */ /* 0x000fea0003800200 */
.L_x_19447:
        /* <DEDUP_REMOVED lines=9> */
.L_x_19446:
        /* <DEDUP_REMOVED lines=19> */
.L_x_19455:
        /* <DEDUP_REMOVED lines=13> */
.L_x_19457:
[----:B------:R-:W-:Y:S05]  /*d310*/  BSYNC.RECONVERGENT B2 ;  /* 0x0000000000027941 */ /* 0x000fea0003800200 */
.L_x_19456:
        /* <DEDUP_REMOVED lines=42> */
.L_x_19454:
[----:B------:R-:W-:Y:S05]  /*d5c0*/  BSYNC.RECONVERGENT B1 ;  /* 0x0000000000017941 */ /* 0x000fea0003800200 */
.L_x_19453:
        /* <DEDUP_REMOVED lines=10> */
.L_x_19433:
[----:B------:R-:W-:Y:S01]  /*d670*/  HFMA2 R80, -RZ, RZ, 0, 0 ;  /* 0x00000000ff507431 */ /* 0x000fe200000001ff */
[----:B------:R-:W-:Y:S01]  /*d680*/  MOV R82, R7 ;  /* 0x0000000700527202 */ /* 0x000fe20000000f00 */
[----:B01----:R-:W-:Y:S01]  /*d690*/  IMAD.MOV.U32 R98, RZ, RZ, R8 ;  /* 0x000000ffff627224 */ /* 0x003fe200078e0008 */
        /* <DEDUP_REMOVED lines=17> */
.L_x_19461:
        /* <DEDUP_REMOVED lines=13> */
.L_x_19463:
[----:B------:R-:W-:Y:S05]  /*d880*/  BSYNC.RECONVERGENT B2 ;  /* 0x0000000000027941 */ /* 0x000fea0003800200 */
.L_x_19462:
        /* <DEDUP_REMOVED lines=42> */
.L_x_19460:
[----:B------:R-:W-:Y:S05]  /*db30*/  BSYNC.RECONVERGENT B1 ;  /* 0x0000000000017941 */ /* 0x000fea0003800200 */
.L_x_19459:
        /* <DEDUP_REMOVED lines=8> */
.L_x_19458:
        /* <DEDUP_REMOVED lines=16> */
.L_x_19467:
        /* <DEDUP_REMOVED lines=13> */
.L_x_19469:
[----:B------:R-:W-:Y:S05]  /*dd90*/  BSYNC.RECONVERGENT B2 ;  /* 0x0000000000027941 */ /* 0x000fea0003800200 */
.L_x_19468:
        /* <DEDUP_REMOVED lines=42> */
.L_x_19466:
[----:B------:R-:W-:Y:S05]  /*e040*/  BSYNC.RECONVERGENT B1 ;  /* 0x0000000000017941 */ /* 0x000fea0003800200 */
.L_x_19465:
        /* <DEDUP_REMOVED lines=8> */
.L_x_19464:
        /* <DEDUP_REMOVED lines=16> */
.L_x_19473:
        /* <DEDUP_REMOVED lines=13> */
.L_x_19475:
[----:B------:R-:W-:Y:S05]  /*e2a0*/  BSYNC.RECONVERGENT B2 ;  /* 0x0000000000027941 */ /* 0x000fea0003800200 */
.L_x_19474:
        /* <DEDUP_REMOVED lines=42> */
.L_x_19472:
[----:B------:R-:W-:Y:S05]  /*e550*/  BSYNC.RECONVERGENT B1 ;  /* 0x0000000000017941 */ /* 0x000fea0003800200 */
.L_x_19471:
        /* <DEDUP_REMOVED lines=8> */
.L_x_19470:
        /* <DEDUP_REMOVED lines=16> */
.L_x_19478:
        /* <DEDUP_REMOVED lines=13> */
.L_x_19480:
[----:B------:R-:W-:Y:S05]  /*e7b0*/  BSYNC.RECONVERGENT B2 ;  /* 0x0000000000027941 */ /* 0x000fea0003800200 */
.L_x_19479:
        /* <DEDUP_REMOVED lines=42> */
.L_x_19477:
[----:B------:R-:W-:Y:S05]  /*ea60*/  BSYNC.RECONVERGENT B1 ;  /* 0x0000000000017941 */ /* 0x000fea0003800200 */
.L_x_19476:
        /* <DEDUP_REMOVED lines=8> */
.L_x_19452:
        /* <DEDUP_REMOVED lines=16> */
.L_x_19481:
[----:B------:R-:W-:Y:S01]  /*ebf0*/  VIADD R88, R88, 0x100 ;  /* 0x0000010058587836 */ /* 0x000fe20000000000 */
[----:B------:R-:W-:-:S07]  /*ec00*/  IADD3 R90, PT, PT, R90, 0x100, RZ ;  /* 0x000001005a5a7810 */ /* 0x000fce0007ffe0ff */
.L_x_19431:
[----:B------:R-:W-:Y:S05]  /*ec10*/  BSYNC.RECONVERGENT B0 ;  /* 0x0000000000007941 */ /* 0x000fea0003800200 */
.L_x_19430:
        /* <DEDUP_REMOVED lines=9> */
.L_x_19484:
        /* <DEDUP_REMOVED lines=24> */
.L_x_19489:
        /* <DEDUP_REMOVED lines=13> */
.L_x_19491:
[----:B------:R-:W-:Y:S05]  /*ef00*/  BSYNC.RECONVERGENT B2 ;  /* 0x0000000000027941 */ /* 0x000fea0003800200 */
.L_x_19490:
        /* <DEDUP_REMOVED lines=42> */
.L_x_19488:
[----:B------:R-:W-:Y:S05]  /*f1b0*/  BSYNC.RECONVERGENT B1 ;  /* 0x0000000000017941 */ /* 0x000fea0003800200 */
.L_x_19487:
        /* <DEDUP_REMOVED lines=9> */
.L_x_19486:
        /* <DEDUP_REMOVED lines=19> */
.L_x_19495:
        /* <DEDUP_REMOVED lines=13> */
.L_x_19497:
[----:B------:R-:W-:Y:S05]  /*f450*/  BSYNC.RECONVERGENT B2 ;  /* 0x0000000000027941 */ /* 0x000fea0003800200 */
.L_x_19496:
        /* <DEDUP_REMOVED lines=42> */
.L_x_19494:
[----:B------:R-:W-:Y:S05]  /*f700*/  BSYNC.RECONVERGENT B1 ;  /* 0x0000000000017941 */ /* 0x000fea0003800200 */
.L_x_19493:
        /* <DEDUP_REMOVED lines=9> */
.L_x_19492:
        /* <DEDUP_REMOVED lines=19> */
.L_x_19501:
        /* <DEDUP_REMOVED lines=13> */
.L_x_19503:
[----:B------:R-:W-:Y:S05]  /*f9a0*/  BSYNC.RECONVERGENT B2 ;  /* 0x0000000000027941 */ /* 0x000fea0003800200 */
.L_x_19502:
        /* <DEDUP_REMOVED lines=42> */
.L_x_19500:
[----:B------:R-:W-:Y:S05]  /*fc50*/  BSYNC.RECONVERGENT B1 ;  /* 0x0000000000017941 */ /* 0x000fea0003800200 */
.L_x_19499:
        /* <DEDUP_REMOVED lines=9> */
.L_x_19498:
        /* <DEDUP_REMOVED lines=19> */
.L_x_19507:
        /* <DEDUP_REMOVED lines=13> */
.L_x_19509:
[----:B------:R-:W-:Y:S05]  /*fef0*/  BSYNC.RECONVERGENT B2 ;  /* 0x0000000000027941 */ /* 0x000fea0003800200 */
.L_x_19508:
        /* <DEDUP_REMOVED lines=42> */
.L_x_19506:
[----:B------:R-:W-:Y:S05]  /*101a0*/  BSYNC.RECONVERGENT B1 ;  /* 0x0000000000017941 */ /* 0x000fea0003800200 */
.L_x_19505:
        /* <DEDUP_REMOVED lines=10> */
.L_x_19485:
        /* <DEDUP_REMOVED lines=20> */
.L_x_19513:
        /* <DEDUP_REMOVED lines=13> */
.L_x_19515:
[----:B------:R-:W-:Y:S05]  /*10460*/  BSYNC.RECONVERGENT B2 ;  /* 0x0000000000027941 */ /* 0x000fea0003800200 */
.L_x_19514:
        /* <DEDUP_REMOVED lines=42> */
.L_x_19512:
[----:B------:R-:W-:Y:S05]  /*10710*/  BSYNC.RECONVERGENT B1 ;  /* 0x0000000000017941 */ /* 0x000fea0003800200 */
.L_x_19511:
[----:B------:R-:W-:Y:S01]  /*10720*/  I2FP.F32.U32 R4, R4 ;  /* 0x0000000400047245 */ /* 0x000fe20000201000 */
[----:B------:R-:W-:Y:S02]  /*10730*/  IMAD.MOV.U32 R7, RZ, RZ, 0x2f800000 ;  /* 0x2f800000ff077424 */ /* 0x000fe400078e00ff */
[----:B-----5:R-:W-:Y:S02]  /*10740*/  FMUL.FTZ R8, R60, UR17 ;  /* 0x000000113c087c20 */ /* 0x020fe40008410000 */
[----:B------:R-:W-:Y:S02]  /*10750*/  FFMA.FTZ R4, R4, R7, 1.1641532182693481445e-10 ;  /* 0x2f00000004047423 */ /* 0x000fe40000010007 */
[----:B------:R-:W-:-:S03]  /*10760*/  FMUL.FTZ R8, R8, UR16 ;  /* 0x0000001008087c20 */ /* 0x000fc60008410000 */
[----:B------:R-:W-:-:S04]  /*10770*/  FSETP.GTU.FTZ.AND P4, PT, R4, UR23, PT ;  /* 0x0000001704007c0b */ /* 0x000fc8000bf9c000 */
[----:B------:R-:W-:Y:S02]  /*10780*/  FSEL R84, R8, RZ, !P4 ;  /* 0x000000ff08547208 */ /* 0x000fe40006000000 */
[----:B------:R-:W-:-:S07]  /*10790*/  SEL R4, RZ, 0x1, P4 ;  /* 0x00000001ff047807 */ /* 0x000fce0002000000 */
.L_x_19510:
        /* <DEDUP_REMOVED lines=16> */
.L_x_19519:
        /* <DEDUP_REMOVED lines=13> */
.L_x_19521:
[----:B------:R-:W-:Y:S05]  /*10970*/  BSYNC.RECONVERGENT B2 ;  /* 0x0000000000027941 */ /* 0x000fea0003800200 */
.L_x_19520:
        /* <DEDUP_REMOVED lines=42> */
.L_x_19518:
[----:B------:R-:W-:Y:S05]  /*10c20*/  BSYNC.RECONVERGENT B1 ;  /* 0x0000000000017941 */ /* 0x000fea0003800200 */
.L_x_19517:
[----:B------:R-:W-:Y:S01]  /*10c30*/  I2FP.F32.U32 R3, R3 ;  /* 0x0000000300037245 */ /* 0x000fe20000201000 */
[----:B------:R-:W-:Y:S02]  /*10c40*/  HFMA2 R8, -RZ, RZ, 0.1171875, 0 ;  /* 0x2f800000ff087431 */ /* 0x000fe400000001ff */
[----:B-----5:R-:W-:-:S03]  /*10c50*/  FMUL.FTZ R85, R61, UR17 ;  /* 0x000000113d557c20 */ /* 0x020fc60008410000 */
[----:B------:R-:W-:Y:S01]  /*10c60*/  FFMA.FTZ R3, R3, R8, 1.1641532182693481445e-10 ;  /* 0x2f00000003037423 */ /* 0x000fe20000010008 */
[----:B------:R-:W-:-:S04]  /*10c70*/  FMUL.FTZ R85, R85, UR16 ;  /* 0x0000001055557c20 */ /* 0x000fc80008410000 */
[----:B------:R-:W-:-:S04]  /*10c80*/  FSETP.GTU.FTZ.AND P4, PT, R3, UR23, PT ;  /* 0x0000001703007c0b */ /* 0x000fc8000bf9c000 */
[----:B------:R-:W-:Y:S02]  /*10c90*/  FSEL R85, R85, RZ, !P4 ;  /* 0x000000ff55557208 */ /* 0x000fe40006000000 */
[----:B------:R-:W-:-:S07]  /*10ca0*/  SEL R3, RZ, 0x1, P4 ;  /* 0x00000001ff037807 */ /* 0x000fce0002000000 */
.L_x_19516:
        /* <DEDUP_REMOVED lines=16> */
.L_x_19525:
        /* <DEDUP_REMOVED lines=13> */
.L_x_19527:
[----:B------:R-:W-:Y:S05]  /*10e80*/  BSYNC.RECONVERGENT B2 ;  /* 0x0000000000027941 */ /* 0x000fea0003800200 */
.L_x_19526:
        /* <DEDUP_REMOVED lines=42> */
.L_x_19524:
[----:B------:R-:W-:Y:S05]  /*11130*/  BSYNC.RECONVERGENT B1 ;  /* 0x0000000000017941 */ /* 0x000fea0003800200 */
.L_x_19523:
        /* <DEDUP_REMOVED lines=8> */
.L_x_19522:
        /* <DEDUP_REMOVED lines=20> */
.L_x_19530:
        /* <DEDUP_REMOVED lines=13> */
.L_x_19532:
[----:B------:R-:W-:Y:S05]  /*113d0*/  BSYNC.RECONVERGENT B2 ;  /* 0x0000000000027941 */ /* 0x000fea0003800200 */
.L_x_19531:
        /* <DEDUP_REMOVED lines=42> */
.L_x_19529:
[----:B------:R-:W-:Y:S05]  /*11680*/  BSYNC.RECONVERGENT B1 ;  /* 0x0000000000017941 */ /* 0x000fea0003800200 */
.L_x_19528:
        /* <DEDUP_REMOVED lines=8> */
.L_x_19504:
[----:B------:R-:W0:Y:S02]  /*11710*/  LDC.64 R98, c[0x0][0x3a8] ;  /* 0x0000ea00ff627b82 */ /* 0x000e240000000a00 */
[----:B0-----:R-:W-:-:S05]  /*11720*/  IMAD.WIDE.U32 R98, R88, 0x10, R98 ;  /* 0x0000001058627825 */ /* 0x001fca00078e0062 */
[----:B-----5:R2:W-:Y:S01]  /*11730*/  STG.E.128 desc[UR12][R98.64], R84 ;  /* 0x0000005462007986 */ /* 0x0205e2000c101d0c */
[----:B------:R-:W-:Y:S05]  /*11740*/  BRA.U !UP2, `(.L_x_19483) ;  /* 0x000000010a2c7547 */ /* 0x000fea000b800000 */
[----:B--2---:R-:W0:Y:S01]  /*11750*/  LDC.64 R98, c[0x0][0x3b0] ;  /* 0x0000ec00ff627b82 */ /* 0x004e220000000a00 */
        /* <DEDUP_REMOVED lines=10> */
.L_x_19483:
[----:B------:R-:W-:Y:S05]  /*11800*/  BSYNC.RECONVERGENT B0 ;  /* 0x0000000000007941 */ /* 0x000fea0003800200 */
.L_x_19482:
[----:B------:R-:W-:Y:S01]  /*11810*/  FADD.FTZ R88, RZ, R64 ;  /* 0x00000040ff587221 */ /* 0x000fe20000010000 */
[C---:B------:R-:W-:Y:S01]  /*11820*/  ISETP.GT.U32.AND P4, PT, R11.reuse, 0x1ff, PT ;  /* 0x000001ff0b00780c */ /* 0x040fe20003f84070 */
[----:B------:R-:W-:Y:S01]  /*11830*/  BSSY.RECONVERGENT B0, `(.L_x_19533) ;  /* 0x0000072000007945 */ /* 0x000fe20003800200 */
[----:B------:R-:W-:Y:S01]  /*11840*/  ISETP.GT.U32.AND P6, PT, R11, 0x2ff, PT ;  /* 0x000002ff0b00780c */ /* 0x000fe20003fc4070 */
[----:B-1-3--:R-:W-:Y:S01]  /*11850*/  FADD.FTZ R91, R65, R88 ;  /* 0x00000058415b7221 */ /* 0x00afe20000010000 */
[C---:B------:R-:W-:Y:S01]  /*11860*/  ISETP.GT.U32.AND P5, PT, R11.reuse, 0x3ff, PT ;  /* 0x000003ff0b00780c */ /* 0x040fe20003fa4070 */
[----:B------:R-:W-:Y:S01]  /*11870*/  IMAD.MOV.U32 R105, RZ, RZ, RZ ;  /* 0x000000ffff697224 */ /* 0x000fe200078e00ff */
[----:B------:R-:W-:Y:S01]  /*11880*/  P2R R90, PR, RZ, 0x2 ;  /* 0x00000002ff5a7803 */ /* 0x000fe20000000000 */
        /* <DEDUP_REMOVED lines=74> */
[----:B------:R-:W-:Y:S02]  /*11d30*/  LOP3.LUT P5, R97, R89, 0x1f, RZ, 0xc0, !PT ;  /* 0x0000001f59617812 */ /* 0x000fe400078ac0ff */
        /* <DEDUP_REMOVED lines=33> */
.L_x_19534:
[----:B------:R-:W-:Y:S05]  /*11f50*/  BSYNC.RECONVERGENT B0 ;  /* 0x0000000000007941 */ /* 0x000fea0003800200 */
.L_x_19533:
        /* <DEDUP_REMOVED lines=12> */
.L_x_19536:
[----:B------:R-:W-:Y:S05]  /*12020*/  BSYNC.RECONVERGENT B0 ;  /* 0x0000000000007941 */ /* 0x000fea0003800200 */
.L_x_19535:
[----:B------:R-:W2:Y:S01]  /*12030*/  SHFL.DOWN PT, R98, R105, 0x4, 0x1f ;  /* 0x08801f0069627f89 */ /* 0x000ea200000e0000 */
[----:B------:R-:W-:Y:S01]  /*12040*/  ISETP.NE.AND P5, PT, R89, RZ, PT ;  /* 0x000000ff5900720c */ /* 0x000fe20003fa5270 */
[----:B------:R-:W-:Y:S01]  /*12050*/  UISETP.GE.AND UP0, UPT, UR6, 0x1, UPT ;  /* 0x000000010600788c */ /* 0x000fe2000bf06270 */
[----:B------:R-:W-:Y:S01]  /*12060*/  ISETP.NE.AND P4, PT, RZ, UR24, PT ;  /* 0x00000018ff007c0c */ /* 0x000fe2000bf85270 */
[----:B-1----:R-:W1:Y:S04]  /*12070*/  SHFL.DOWN PT, R97, R90, 0x4, 0x1f ;  /* 0x08801f005a617f89 */ /* 0x002e6800000e0000 */
[----:B------:R-:W3:Y:S01]  /*12080*/  SHFL.DOWN PT, R102, R91, 0x4, 0x1f ;  /* 0x08801f005b667f89 */ /* 0x000ee200000e0000 */
[----:B--2---:R-:W-:Y:S02]  /*12090*/  IADD3 R99, PT, PT, R98, R105, RZ ;  /* 0x0000006962637210 */ /* 0x004fe40007ffe0ff */
[----:B------:R-:W-:-:S02]  /*120a0*/  I2FP.F32.S32 R104, R98 ;  /* 0x0000006200687245 */ /* 0x000fc40000201400 */
[----:B0-----:R-:W-:Y:S01]  /*120b0*/  I2FP.F32.S32 R88, R99 ;  /* 0x0000006300587245 */ /* 0x001fe20000201400 */
[----:B------:R-:W0:Y:S01]  /*120c0*/  SHFL.DOWN PT, R108, R99, 0x2, 0x1f ;  /* 0x08401f00636c7f89 */ /* 0x000e2200000e0000 */
[----:B------:R-:W-:Y:S01]  /*120d0*/  I2FP.F32.S32 R98, R105 ;  /* 0x0000006900627245 */ /* 0x000fe20000201400 */
[C---:B-1----:R-:W-:Y:S01]  /*120e0*/  FMUL.FTZ R107, R97.reuse, R104 ;  /* 0x00000068616b7220 */ /* 0x042fe20000410000 */
[----:B------:R-:W1:Y:S01]  /*120f0*/  MUFU.RCP R103, R88 ;  /* 0x0000005800677308 */ /* 0x000e620000001000 */
[----:B------:R-:W-:Y:S01]  /*12100*/  FADD.FTZ R97, -R97, R90 ;  /* 0x0000005a61617221 */ /* 0x000fe20000010100 */
[----:B---3--:R-:W-:Y:S01]  /*12110*/  FADD.FTZ R102, R102, R91 ;  /* 0x0000005b66667221 */ /* 0x008fe20000010000 */
[----:B------:R-:W-:Y:S01]  /*12120*/  FFMA.FTZ R106, R98, R90, R107 ;  /* 0x0000005a626a7223 */ /* 0x000fe2000001006b */
[----:B------:R-:W-:Y:S01]  /*12130*/  MOV R107, UR22 ;  /* 0x00000016006b7c02 */ /* 0x000fe20008000f00 */
        /* <DEDUP_REMOVED lines=41> */
[----:B-1----:R-:W-:Y:S01]  /*123d0*/  FMUL.FTZ R97, R105, R105 ;  /* 0x0000006969617220 */ /* 0x002fe20000410000 */
[----:B--2---:R-:W-:-:S04]  /*123e0*/  @!P5 IMAD.WIDE R90, R107, 0x4, R90 ;  /* 0x000000046b5ad825 */ /* 0x004fc800078e025a */
[----:B------:R-:W-:Y:S01]  /*123f0*/  FSEL R104, R97, RZ, P4 ;  /* 0x000000ff61687208 */ /* 0x000fe20002000000 */
[----:B0-----:R-:W-:Y:S01]  /*12400*/  FFMA.FTZ R97, R88, UR25, R103 ;  /* 0x0000001958617c23 */ /* 0x001fe20008010067 */
        /* <DEDUP_REMOVED lines=13> */
[----:B------:R-:W-:-:S05]  /*124e0*/  IMAD.U32 R88, RZ, RZ, UR5 ;  /* 0x00000005ff587e24 */ /* 0x000fca000f8e00ff */
        /* <DEDUP_REMOVED lines=18> */
.L_x_19539:
[----:B------:R-:W-:Y:S05]  /*12610*/  BSYNC.RECONVERGENT B0 ;  /* 0x0000000000007941 */ /* 0x000fea0003800200 */
.L_x_19538:
        /* <DEDUP_REMOVED lines=12> */
[----:B-----5:R-:W-:Y:S01]  /*126e0*/  FFMA.FTZ R90, R105, R22, R26 ;  /* 0x00000016695a7223 */ /* 0x020fe2000001001a */
[----:B0-----:R-:W-:-:S04]  /*126f0*/  IMAD.WIDE.U32 R102, R99, 0x10, R88 ;  /* 0x0000001063667825 */ /* 0x001fc800078e0058 */
[----:B------:R-:W-:Y:S01]  /*12700*/  FFMA.FTZ R88, R91, R20, R24 ;  /* 0x000000145b587223 */ /* 0x000fe20000010018 */
[----:B------:R-:W-:Y:S01]  /*12710*/  FFMA.FTZ R89, R100, R21, R25 ;  /* 0x0000001564597223 */ /* 0x000fe20000010019 */
[----:B------:R-:W-:Y:S01]  /*12720*/  FFMA.FTZ R91, R104, R23, R27 ;  /* 0x00000017685b7223 */ /* 0x000fe2000001001b */
[----:B------:R-:W-:-:S04]  /*12730*/  VIADD R99, R99, 0x100 ;  /* 0x0000010063637836 */ /* 0x000fc80000000000 */
[----:B------:R1:W-:Y:S03]  /*12740*/  STG.E.128 desc[UR12][R102.64], R88 ;  /* 0x0000005866007986 */ /* 0x0003e6000c101d0c */
.L_x_19541:
[----:B------:R-:W-:Y:S05]  /*12750*/  BSYNC.RECONVERGENT B0 ;  /* 0x0000000000007941 */ /* 0x000fea0003800200 */
.L_x_19540:
        /* <DEDUP_REMOVED lines=19> */
.L_x_19543:
[----:B------:R-:W-:Y:S05]  /*12890*/  BSYNC.RECONVERGENT B0 ;  /* 0x0000000000007941 */ /* 0x000fea0003800200 */
.L_x_19542:
        /* <DEDUP_REMOVED lines=18> */
.L_x_19545:
[----:B------:R-:W-:Y:S05]  /*129c0*/  BSYNC.RECONVERGENT B0 ;  /* 0x0000000000007941 */ /* 0x000fea0003800200 */
.L_x_19544:
        /* <DEDUP_REMOVED lines=18> */
.L_x_19547:
[----:B------:R-:W-:Y:S05]  /*12af0*/  BSYNC.RECONVERGENT B0 ;  /* 0x0000000000007941 */ /* 0x000fea0003800200 */
.L_x_19546:
        /* <DEDUP_REMOVED lines=15> */
[----:B------:R-:W-:-:S05]  /*12bf0*/  FFMA.FTZ R91, R102, R55, R59 ;  /* 0x00000037665b7223 */ /* 0x000fca000001003b */
[----:B------:R0:W-:Y:S02]  /*12c00*/  STG.E.128 desc[UR12][R98.64], R88 ;  /* 0x0000005862007986 */ /* 0x0001e4000c101d0c */
.L_x_19548:
[----:B------:R-:W-:Y:S05]  /*12c10*/  BSYNC.RECONVERGENT B0 ;  /* 0x0000000000007941 */ /* 0x000fea0003800200 */
.L_x_19537:
[----:B------:R-:W-:Y:S02]  /*12c20*/  UIADD3 UR22, UPT, UPT, UR22, UR20, URZ ;  /* 0x0000001416167290 */ /* 0x000fe4000fffe0ff */
[----:B------:R-:W-:Y:S02]  /*12c30*/  UPLOP3.LUT UP1, UPT, UPT, UPT, UP1, 0x40, 0x4 ;  /* 0x000000000004789c */ /* 0x000fe40003f2e810 */
[----:B------:R-:W-:-:S09]  /*12c40*/  UISETP.GE.AND UP0, UPT, UR22, UR21, UPT ;  /* 0x000000151600728c */ /* 0x000fd2000bf06270 */
[----:B------:R-:W-:Y:S05]  /*12c50*/  BRA.U !UP0, `(.L_x_19549) ;  /* 0xfffffee108907547 */ /* 0x000fea000b83ffff */
[----:B------:R-:W-:Y:S05]  /*12c60*/  EXIT ;  /* 0x000000000000794d */ /* 0x000fea0003800000 */
.L_x_19550:
        /* <DEDUP_REMOVED lines=9> */
.L_x_21057:


//--------------------- .text._ZN10layer_norm13ln_fwd_kernelINS_13Kernel_traitsIfffffjLj6144ELj1ELj1ELj8ELj16ENS_18Kernel_traits_baseILj6144EfffffjLj256EEEEELb1ELb0ELb1ELb1EEEvNS_9FwdParamsE --------------------------
	.section	.text._ZN10layer_norm13ln_fwd_kernelINS_13Kernel_traitsIfffffjLj6144ELj1ELj1ELj8ELj16ENS_18Kernel_traits_baseILj6144EfffffjLj256EEEEELb1ELb0ELb1ELb1EEEvNS_9FwdParamsE,"ax",@progbits
	.align	128
        .global         _ZN10layer_norm13ln_fwd_kernelINS_13Kernel_traitsIfffffjLj6144ELj1ELj1ELj8ELj16ENS_18Kernel_traits_baseILj6144EfffffjLj256EEEEELb1ELb0ELb1ELb1EEEvNS_9FwdParamsE
        .type           _ZN10layer_norm13ln_fwd_kernelINS_13Kernel_traitsIfffffjLj6144ELj1ELj1ELj8ELj16ENS_18Kernel_traits_baseILj6144EfffffjLj256EEEEELb1ELb0ELb1ELb1EEEvNS_9FwdParamsE,@function
        .size           _ZN10layer_norm13ln_fwd_kernelINS_13Kernel_traitsIfffffjLj6144ELj1ELj1ELj8ELj16ENS_18Kernel_traits_baseILj6144EfffffjLj256EEEEELb1ELb0ELb1ELb1EEEvNS_9FwdParamsE,(.L_x_21058 - _ZN10layer_norm13ln_fwd_kernelINS_13Kernel_traitsIfffffjLj6144ELj1ELj1ELj8ELj16ENS_18Kernel_traits_baseILj6144EfffffjLj256EEEEELb1ELb0ELb1ELb1EEEvNS_9FwdParamsE)
        .other          _ZN10layer_norm13ln_fwd_kernelINS_13Kernel_traitsIfffffjLj6144ELj1ELj1ELj8ELj16ENS_18Kernel_traits_baseILj6144EfffffjLj256EEEEELb1ELb0ELb1ELb1EEEvNS_9FwdParamsE,@"STO_CUDA_ENTRY STV_DEFAULT"
_ZN10layer_norm13ln_fwd_kernelINS_13Kernel_traitsIfffffjLj6144ELj1ELj1ELj8ELj16ENS_18Kernel_traits_baseILj6144EfffffjLj256EEEEELb1ELb0ELb1ELb1EEEvNS_9FwdParamsE:
.text._ZN10layer_norm13ln_fwd_kernelINS_13Kernel_traitsIfffffjLj6144ELj1ELj1ELj8ELj16ENS_18Kernel_traits_baseILj6144EfffffjLj256EEEEELb1ELb0ELb1ELb1EEEvNS_9FwdParamsE:
        /* <DEDUP_REMOVED lines=9> */
[----:B--2---:R-:W-:-:S02]  /*0090*/  IMAD.U32 R2, RZ, RZ, UR14 ;  /* 0x0000000eff027e24 */ /* 0x004fc4000f8e00ff */
[----:B------:R-:W-:-:S08]  /*00a0*/  IMAD.U32 R3, RZ, RZ, UR15 ;  /* 0x0000000fff037e24 */ /* 0x000fd0000f8e00ff */
[----:B-1----:R-:W-:Y:S01]  /*00b0*/  @P1 MOV R4, R0 ;  /* 0x0000000000041202 */ /* 0x002fe20000000f00 */
[----:B---3--:R-:W2:Y:S01]  /*00c0*/  @P1 LDG.E.64 R2, desc[UR12][R2.64] ;  /* 0x0000000c02021981 */ /* 0x008ea2000c1e1b00 */
[----:B----4-:R-:W-:Y:S01]  /*00d0*/  @P1 IMAD.MOV.U32 R5, RZ, RZ, R61 ;  /* 0x000000ffff051224 */ /* 0x010fe200078e003d */
[----:B------:R-:W1:Y:S01]  /*00e0*/  S2UR UR7, SR_CTAID.X ;  /* 0x00000000000779c3 */ /* 0x000e620000002500 */
[----:B0-----:R-:W-:-:S03]  /*00f0*/  ISETP.NE.U32.AND P0, PT, RZ, UR4, PT ;  /* 0x00000004ff007c0c */ /* 0x001fc6000bf05070 */
[----:B------:R-:W3:Y:S01]  /*0100*/  @P1 LDG.E.64 R52, desc[UR12][R4.64] ;  /* 0x0000000c04341981 */ /* 0x000ee2000c1e1b00 */
[----:B------:R-:W1:Y:S01]  /*0110*/  LDCU UR4, c[0x0][0x384] ;  /* 0x00007080ff0477ac */ /* 0x000e620008000800 */
[----:B------:R-:W-:Y:S02]  /*0120*/  ISETP.NE.AND.EX P0, PT, RZ, UR5, PT, P0 ;  /* 0x00000005ff007c0c */ /* 0x000fe4000bf05300 */
[----:B------:R-:W3:Y:S11]  /*0130*/  @P1 LDC R63, c[0x0][0x460] ;  /* 0x00011800ff3f1b82 */ /* 0x000ef60000000800 */
[----:B------:R-:W0:Y:S08]  /*0140*/  @P0 LDC.64 R54, c[0x0][0x3d0] ;  /* 0x0000f400ff360b82 */ /* 0x000e300000000a00 */
[----:B------:R-:W4:Y:S01]  /*0150*/  @P0 LDC.64 R56, c[0x0][0x438] ;  /* 0x00010e00ff380b82 */ /* 0x000f220000000a00 */
[----:B0-----:R-:W-:-:S05]  /*0160*/  @P0 IMAD.WIDE.U32 R54, R59, 0x10, R54 ;  /* 0x000000103b360825 */ /* 0x001fca00078e0036 */
        /* <DEDUP_REMOVED lines=13> */
[----:B------:R-:W4:Y:S01]  /*0240*/  LDC R58, c[0x0][0x360] ;  /* 0x0000d800ff3a7b82 */ /* 0x000f220000000800 */
[----:B-1----:R-:W-:-:S06]  /*0250*/  UISETP.GE.AND UP0, UPT, UR7, UR4, UPT ;  /* 0x000000040700728c */ /* 0x002fcc000bf06270 */
[----:B------:R-:W-:Y:S01]  /*0260*/  PLOP3.LUT P3, PT, PT, PT, UP0, 0x80, 0x8 ;  /* 0x000000000008781c */ /* 0x000fe20003f6f008 */
[----:B----4-:R-:W-:Y:S01]  /*0270*/  IMAD R87, R58, UR7, R59 ;  /* 0x000000073a577c24 */ /* 0x010fe2000f8e023b */
[----:B--2---:R-:W-:Y:S02]  /*0280*/  @P1 R2UR UR14, R2 ;  /* 0x00000000020e12ca */ /* 0x004fe400000e0000 */
[----:B------:R-:W-:Y:S02]  /*0290*/  @P1 R2UR UR15, R3 ;  /* 0x00000000030f12ca */ /* 0x000fe400000e0000 */
[----:B---3--:R-:W-:-:S05]  /*02a0*/  @P1 IADD3 R0, P2, PT, R52, R63, RZ ;  /* 0x0000003f34001210 */ /* 0x008fca0007f5e0ff */
[----:B------:R-:W-:Y:S01]  /*02b0*/  @P1 IMAD.X R61, RZ, RZ, R53, P2 ;  /* 0x000000ffff3d1224 */ /* 0x000fe200010e0635 */
[----:B0-----:R-:W-:Y:S07]  /*02c0*/  @P0 BRA `(.L_x_19551) ;  /* 0x0000000000500947 */ /* 0x001fee0003800000 */
        /* <DEDUP_REMOVED lines=20> */
.L_x_19551:
[----:B------:R-:W-:Y:S01]  /*0410*/  SHF.R.U64 R90, R0, 0x2, R61 ;  /* 0x00000002005a7819 */ /* 0x000fe2000000123d */
[----:B------:R-:W-:Y:S06]  /*0420*/  @P3 EXIT ;  /* 0x000000000000394d */ /* 0x000fec0003800000 */
[----:B------:R-:W-:Y:S01]  /*0430*/  IMAD.HI.U32 R3, R87, -0x326172a9, RZ ;  /* 0xcd9e8d5757037827 */ /* 0x000fe200078e00ff */
[----:B------:R-:W-:Y:S01]  /*0440*/  SHF.R.U32.HI R86, RZ, 0x2, R61 ;  /* 0x00000002ff567819 */ /* 0x000fe2000001163d */
[----:B------:R-:W-:Y:S02]  /*0450*/  UIADD3 UR26, UPT, UPT, UR14, -0x61c88647, URZ ;  /* 0x9e3779b90e1a7890 */ /* 0x000fe4000fffe0ff */
[----:B------:R-:W-:Y:S02]  /*0460*/  HFMA2 R83, -RZ, RZ, 0, 0 ;  /* 0x00000000ff537431 */ /* 0x000fe400000001ff */
[----:B------:R-:W-:Y:S01]  /*0470*/  IMAD.HI.U32 R2, R90, -0x2daee0ad, RZ ;  /* 0xd2511f535a027827 */ /* 0x000fe200078e00ff */
[----:B------:R-:W-:Y:S01]  /*0480*/  LOP3.LUT R3, R86, UR14, R3, 0x96, !PT ;  /* 0x0000000e56037c12 */ /* 0x000fe2000f8e9603 */
[----:B------:R-:W-:Y:S01]  /*0490*/  UIADD3 UR27, UPT, UPT, UR15, -0x4498517b, URZ ;  /* 0xbb67ae850f1b7890 */ /* 0x000fe2000fffe0ff */
[----:B------:R-:W-:Y:S01]  /*04a0*/  LOP3.LUT R91, R0, 0x3, RZ, 0xc0, !PT ;  /* 0x00000003005b7812 */ /* 0x000fe200078ec0ff */
        /* <DEDUP_REMOVED lines=13> */
[----:B------:R-:W-:Y:S01]  /*0580*/  UIADD3 UR32, UPT, UPT, UR14, 0x78dde6e4, URZ ;  /* 0x78dde6e40e207890 */ /* 0x000fe2000fffe0ff */
[----:B------:R-:W-:Y:S01]  /*0590*/  IMAD.HI.U32 R2, R54, -0x326172a9, RZ ;  /* 0xcd9e8d5736027827 */ /* 0x000fe200078e00ff */
[----:B------:R-:W-:-:S02]  /*05a0*/  UIADD3 UR33, UPT, UPT, UR15, -0x126145ec, URZ ;  /* 0xed9eba140f217890 */ /* 0x000fc4000fffe0ff */
        /* <DEDUP_REMOVED lines=66> */
.L_x_19760:
[----:B------:R-:W-:-:S06]  /*09d0*/  UIMAD.WIDE UR4, UR7, 0x4, UR8 ;  /* 0x00000004070478a5 */ /* 0x000fcc000f8e0208 */
[----:B0-----:R-:W-:Y:S02]  /*09e0*/  IMAD.U32 R58, RZ, RZ, UR4 ;  /* 0x00000004ff3a7e24 */ /* 0x001fe4000f8e00ff */
[----:B------:R-:W-:-:S05]  /*09f0*/  IMAD.U32 R59, RZ, RZ, UR5 ;  /* 0x00000005ff3b7e24 */ /* 0x000fca000f8e00ff */
[----:B-1----:R-:W2:Y:S01]  /*0a00*/  LDG.E R0, desc[UR12][R58.64] ;  /* 0x0000000c3a007981 */ /* 0x002ea2000c1e1900 */
[----:B------:R-:W-:Y:S01]  /*0a10*/  UIMAD.WIDE UR4, UR7, 0x4, UR10 ;  /* 0x00000004070478a5 */ /* 0x000fe2000f8e020a */
[----:B------:R-:W0:Y:S05]  /*0a20*/  S2R R93, SR_TID.X ;  /* 0x00000000005d7919 */ /* 0x000e2a0000002100 */
[----:B------:R-:W-:Y:S01]  /*0a30*/  IMAD.U32 R61, RZ, RZ, UR5 ;  /* 0x00000005ff3d7e24 */ /* 0x000fe2000f8e00ff */
[----:B------:R-:W-:Y:S02]  /*0a40*/  MOV R76, RZ ;  /* 0x000000ff004c7202 */ /* 0x000fe40000000f00 */
[----:B--2---:R-:W-:-:S13]  /*0a50*/  ISETP.GE.AND P0, PT, R0, 0x1, PT ;  /* 0x000000010000780c */ /* 0x004fda0003f06270 */
[----:B------:R-:W1:Y:S01]  /*0a60*/  @P0 LDC.64 R56, c[0x0][0x390] ;  /* 0x0000e400ff380b82 */ /* 0x000e620000000a00 */
[----:B------:R-:W-:-:S05]  /*0a70*/  @P0 IADD3 R60, PT, PT, R0, -0x1, RZ ;  /* 0xffffffff003c0810 */ /* 0x000fca0007ffe0ff */
[----:B------:R-:W-:Y:S02]  /*0a80*/  @P0 IMAD R62, R60, UR22, RZ ;  /* 0x000000163c3e0c24 */ /* 0x000fe4000f8e02ff */
[----:B------:R-:W-:-:S03]  /*0a90*/  IMAD.U32 R60, RZ, RZ, UR4 ;  /* 0x00000004ff3c7e24 */ /* 0x000fc6000f8e00ff */
[----:B------:R-:W-:-:S03]  /*0aa0*/  @P0 SHF.R.S32.HI R63, RZ, 0x1f, R62 ;  /* 0x0000001fff3f0819 */ /* 0x000fc6000001143e */
[----:B------:R-:W2:Y:S01]  /*0ab0*/  LDG.E R60, desc[UR12][R60.64] ;  /* 0x0000000c3c3c7981 */ /* 0x000ea2000c1e1900 */
[----:B------:R-:W-:-:S04]  /*0ac0*/  @P0 LEA.HI R62, R63, R62, RZ, 0x2 ;  /* 0x0000003e3f3e0211 */ /* 0x000fc800078f10ff */
[----:B0-----:R-:W-:-:S05]  /*0ad0*/  @P0 LEA.HI.SX32 R76, R62, R93, 0x1e ;  /* 0x0000005d3e4c0211 */ /* 0x001fca00078ff2ff */
[----:B-1----:R-:W-:-:S05]  /*0ae0*/  @P0 IMAD.WIDE.U32 R56, R76, 0x10, R56 ;  /* 0x000000104c380825 */ /* 0x002fca00078e0038 */
[----:B-----5:R0:W5:Y:S01]  /*0af0*/  @P0 LDG.E.128 R52, desc[UR12][R56.64] ;  /* 0x0000000c38340981 */ /* 0x020162000c1e1d00 */
[----:B------:R-:W-:Y:S02]  /*0b00*/  UIMAD UR4, UR7, UR22, URZ ;  /* 0x00000016070472a4 */ /* 0x000fe4000f8e02ff */
[----:B------:R-:W-:Y:S02]  /*0b10*/  UISETP.NE.U32.AND UP0, UPT, UR18, URZ, UPT ;  /* 0x000000ff1200728c */ /* 0x000fe4000bf05070 */
[----:B------:R-:W-:Y:S02]  /*0b20*/  USHF.R.S32.HI UR5, URZ, 0x1f, UR4 ;  /* 0x0000001fff057899 */ /* 0x000fe40008011404 */
[----:B------:R-:W-:Y:S02]  /*0b30*/  UISETP.NE.AND.EX UP0, UPT, UR19, URZ, UPT, UP0 ;  /* 0x000000ff1300728c */ /* 0x000fe4000bf05300 */
[----:B------:R-:W-:-:S06]  /*0b40*/  ULEA.HI UR5, UR5, UR4, URZ, 0x2 ;  /* 0x0000000405057291 */ /* 0x000fcc000f8f10ff */
[----:B------:R-:W-:-:S05]  /*0b50*/  IMAD.U32 R58, RZ, RZ, UR5 ;  /* 0x00000005ff3a7e24 */ /* 0x000fca000f8e00ff */
[----:B------:R-:W-:Y:S02]  /*0b60*/  LEA.HI.SX32 R77, R58, R93, 0x1e ;  /* 0x0000005d3a4d7211 */ /* 0x000fe400078ff2ff */
[----:B--2---:R-:W-:Y:S01]  /*0b70*/  R2UR UR6, R60 ;  /* 0x000000003c0672ca */ /* 0x004fe200000e0000 */
[----:B0-----:R-:W-:-:S14]  /*0b80*/  BRA.U !UP0, `(.L_x_19552) ;  /* 0x0000001508307547 */ /* 0x001fdc000b800000 */
[----:B------:R-:W0:Y:S02]  /*0b90*/  LDC.64 R58, c[0x0][0x3a0] ;  /* 0x0000e800ff3a7b82 */ /* 0x000e240000000a00 */
        /* <DEDUP_REMOVED lines=21> */
.L_x_19555:
        /* <DEDUP_REMOVED lines=12> */
.L_x_19556:
        /* <DEDUP_REMOVED lines=43> */
.L_x_19554:
        /* <DEDUP_REMOVED lines=9> */
.L_x_19553:
        /* <DEDUP_REMOVED lines=18> */
.L_x_19559:
        /* <DEDUP_REMOVED lines=12> */
.L_x_19560:
        /* <DEDUP_REMOVED lines=43> */
.L_x_19558:
        /* <DEDUP_REMOVED lines=9> */
.L_x_19557:
        /* <DEDUP_REMOVED lines=18> */
.L_x_19563:
        /* <DEDUP_REMOVED lines=12> */
.L_x_19564:
        /* <DEDUP_REMOVED lines=42> */
[----:B------:R-:W-:-:S07]  /*1a90*/  IMAD.MOV.U32 R60, RZ, RZ, R64 ;  /* 0x000000ffff3c7224 */ /* 0x000fce00078e0040 */
.L_x_19562:
        /* <DEDUP_REMOVED lines=9> */
.L_x_19561:
        /* <DEDUP_REMOVED lines=18> */
.L_x_19567:
        /* <DEDUP_REMOVED lines=12> */
.L_x_19568:
        /* <DEDUP_REMOVED lines=42> */
.L_x_19566:
        /* <DEDUP_REMOVED lines=10> */
.L_x_19552:
[----:B------:R-:W-:Y:S01]  /*2050*/  MOV R58, R91 ;  /* 0x0000005b003a7202 */ /* 0x000fe20000000f00 */
        /* <DEDUP_REMOVED lines=18> */
.L_x_19571:
        /* <DEDUP_REMOVED lines=12> */
.L_x_19572:
        /* <DEDUP_REMOVED lines=42> */
.L_x_19570:
        /* <DEDUP_REMOVED lines=8> */
.L_x_19569:
        /* <DEDUP_REMOVED lines=15> */
.L_x_19575:
        /* <DEDUP_REMOVED lines=12> */
.L_x_19576:
        /* <DEDUP_REMOVED lines=43> */
.L_x_19574:
        /* <DEDUP_REMOVED lines=8> */
.L_x_19573:
        /* <DEDUP_REMOVED lines=15> */
.L_x_19579:
        /* <DEDUP_REMOVED lines=12> */
.L_x_19580:
        /* <DEDUP_REMOVED lines=43> */
.L_x_19578:
        /* <DEDUP_REMOVED lines=8> */
.L_x_19577:
        /* <DEDUP_REMOVED lines=15> */
.L_x_19582:
        /* <DEDUP_REMOVED lines=12> */
.L_x_19583:
        /* <DEDUP_REMOVED lines=43> */
.L_x_19581:
        /* <DEDUP_REMOVED lines=8> */
.L_x_19565:
[----:B------:R-:W0:Y:S01]  /*3400*/  LDC.64 R88, c[0x0][0x3a8] ;  /* 0x0000ea00ff587b82 */ /* 0x000e220000000a00 */
[----:B------:R-:W-:Y:S02]  /*3410*/  VIADD R65, R76, 0x100 ;  /* 0x000001004c417836 */ /* 0x000fe40000000000 */
[----:B0-----:R-:W-:-:S05]  /*3420*/  IMAD.WIDE.U32 R60, R77, 0x10, R88 ;  /* 0x000000104d3c7825 */ /* 0x001fca00078e0058 */
        /* <DEDUP_REMOVED lines=13> */
.L_x_19584:
[----:B------:R-:W-:Y:S05]  /*3500*/  @!P0 BRA `(.L_x_19585) ;  /* 0x00000000000c8947 */ /* 0x000fea0003800000 */
[----:B------:R-:W2:Y:S02]  /*3510*/  LDC.64 R52, c[0x0][0x390] ;  /* 0x0000e400ff347b82 */ /* 0x000ea40000000a00 */
[----:B--2---:R-:W-:-:S06]  /*3520*/  IMAD.WIDE.U32 R52, R65, 0x10, R52 ;  /* 0x0000001041347825 */ /* 0x004fcc00078e0034 */
[----:B------:R-:W5:Y:S02]  /*3530*/  LDG.E.128 R52, desc[UR12][R52.64] ;  /* 0x0000000c34347981 */ /* 0x000f64000c1e1d00 */
.L_x_19585:
[----:B------:R-:W-:Y:S01]  /*3540*/  VIADD R67, R77, 0x100 ;  /* 0x000001004d437836 */ /* 0x000fe20000000000 */
[----:B------:R-:W-:Y:S06]  /*3550*/  BRA.U !UP0, `(.L_x_19586) ;  /* 0x0000001508347547 */ /* 0x000fec000b800000 */
[----:B-1----:R-:W1:Y:S02]  /*3560*/  LDC.64 R62, c[0x0][0x3a0] ;  /* 0x0000e800ff3e7b82 */ /* 0x002e640000000a00 */
[----:B-1----:R-:W-:-:S06]  /*3570*/  IMAD.WIDE.U32 R62, R67, 0x10, R62 ;  /* 0x00000010433e7825 */ /* 0x002fcc00078e003e */
[----:B0-----:R-:W5:Y:S01]  /*3580*/  LDG.E.128 R60, desc[UR12][R62.64] ;  /* 0x0000000c3e3c7981 */ /* 0x001f62000c1e1d00 */
        /* <DEDUP_REMOVED lines=19> */
.L_x_19589:
        /* <DEDUP_REMOVED lines=12> */
.L_x_19590:
        /* <DEDUP_REMOVED lines=43> */
.L_x_19588:
        /* <DEDUP_REMOVED lines=9> */
.L_x_19587:
        /* <DEDUP_REMOVED lines=18> */
.L_x_19593:
        /* <DEDUP_REMOVED lines=12> */
.L_x_19594:
        /* <DEDUP_REMOVED lines=43> */
.L_x_19592:
        /* <DEDUP_REMOVED lines=9> */
.L_x_19591:
        /* <DEDUP_REMOVED lines=18> */
.L_x_19597:
        /* <DEDUP_REMOVED lines=12> */
.L_x_19598:
        /* <DEDUP_REMOVED lines=43> */
.L_x_19596:
        /* <DEDUP_REMOVED lines=9> */
.L_x_19595:
        /* <DEDUP_REMOVED lines=18> */
.L_x_19601:
        /* <DEDUP_REMOVED lines=12> */
.L_x_19602:
        /* <DEDUP_REMOVED lines=43> */
.L_x_19600:
        /* <DEDUP_REMOVED lines=10> */
.L_x_19586:
        /* <DEDUP_REMOVED lines=19> */
.L_x_19605:
        /* <DEDUP_REMOVED lines=12> */
.L_x_19606:
        /* <DEDUP_REMOVED lines=42> */
.L_x_19604:
        /* <DEDUP_REMOVED lines=8> */
.L_x_19603:
        /* <DEDUP_REMOVED lines=15> */
.L_x_19609:
        /* <DEDUP_REMOVED lines=12> */
.L_x_19610:
        /* <DEDUP_REMOVED lines=43> */
.L_x_19608:
        /* <DEDUP_REMOVED lines=8> */
.L_x_19607:
        /* <DEDUP_REMOVED lines=15> */
.L_x_19613:
        /* <DEDUP_REMOVED lines=12> */
.L_x_19614:
        /* <DEDUP_REMOVED lines=43> */
.L_x_19612:
        /* <DEDUP_REMOVED lines=8> */
.L_x_19611:
        /* <DEDUP_REMOVED lines=15> */
.L_x_19616:
        /* <DEDUP_REMOVED lines=12> */
.L_x_19617:
        /* <DEDUP_REMOVED lines=43> */
.L_x_19615:
        /* <DEDUP_REMOVED lines=8> */
.L_x_19599:
[----:B------:R-:W-:-:S05]  /*5de0*/  IMAD.WIDE.U32 R66, R67, 0x10, R88 ;  /* 0x0000001043427825 */ /* 0x000fca00078e0058 */
[----:B-----5:R0:W-:Y:S01]  /*5df0*/  STG.E.128 desc[UR12][R66.64], R60 ;  /* 0x0000003c42007986 */ /* 0x0201e2000c101d0c */
        /* <DEDUP_REMOVED lines=12> */
.L_x_19618:
[----:B------:R-:W-:Y:S05]  /*5ec0*/  @!P0 BRA `(.L_x_19619) ;  /* 0x0000000000108947 */ /* 0x000fea0003800000 */
[----:B------:R-:W2:Y:S01]  /*5ed0*/  LDC.64 R52, c[0x0][0x390] ;  /* 0x0000e400ff347b82 */ /* 0x000ea20000000a00 */
[----:B------:R-:W-:-:S04]  /*5ee0*/  VIADD R55, R76, 0x200 ;  /* 0x000002004c377836 */ /* 0x000fc80000000000 */
[----:B--2---:R-:W-:-:S06]  /*5ef0*/  IMAD.WIDE.U32 R52, R55, 0x10, R52 ;  /* 0x0000001037347825 */ /* 0x004fcc00078e0034 */
[----:B------:R-:W5:Y:S02]  /*5f00*/  LDG.E.128 R52, desc[UR12][R52.64] ;  /* 0x0000000c34347981 */ /* 0x000f64000c1e1d00 */
.L_x_19619:
[----:B------:R-:W-:Y:S05]  /*5f10*/  BRA.U !UP0, `(.L_x_19620) ;  /* 0x0000001508347547 */ /* 0x000fea000b800000 */
[----:B0-----:R-:W0:Y:S01]  /*5f20*/  LDC.64 R66, c[0x0][0x3a0] ;  /* 0x0000e800ff427b82 */ /* 0x001e220000000a00 */
[----:B-1----:R-:W-:-:S04]  /*5f30*/  VIADD R65, R77, 0x200 ;  /* 0x000002004d417836 */ /* 0x002fc80000000000 */
        /* <DEDUP_REMOVED lines=21> */
.L_x_19623:
        /* <DEDUP_REMOVED lines=12> */
.L_x_19624:
        /* <DEDUP_REMOVED lines=43> */
.L_x_19622:
        /* <DEDUP_REMOVED lines=9> */
.L_x_19621:
        /* <DEDUP_REMOVED lines=18> */
.L_x_19627:
        /* <DEDUP_REMOVED lines=12> */
.L_x_19628:
        /* <DEDUP_REMOVED lines=43> */
.L_x_19626:
        /* <DEDUP_REMOVED lines=9> */
.L_x_19625:
        /* <DEDUP_REMOVED lines=18> */
.L_x_19631:
        /* <DEDUP_REMOVED lines=12> */
.L_x_19632:
        /* <DEDUP_REMOVED lines=42> */
[----:B------:R-:W-:-:S07]  /*6e30*/  IMAD.MOV.U32 R70, RZ, RZ, R72 ;  /* 0x000000ffff467224 */ /* 0x000fce00078e0048 */
.L_x_19630:
        /* <DEDUP_REMOVED lines=9> */
.L_x_19629:
        /* <DEDUP_REMOVED lines=18> */
.L_x_19635:
        /* <DEDUP_REMOVED lines=12> */
.L_x_19636:
        /* <DEDUP_REMOVED lines=42> */
.L_x_19634:
        /* <DEDUP_REMOVED lines=10> */
.L_x_19620:
[----:B0-----:R-:W-:Y:S01]  /*73f0*/  IMAD.MOV.U32 R66, RZ, RZ, R69 ;  /* 0x000000ffff427224 */ /* 0x001fe200078e0045 */
[----:B------:R-:W-:Y:S01]  /*7400*/  MOV R72, R68 ;  /* 0x0000004400487202 */ /* 0x000fe20000000f00 */
[----:B-1----:R-:W-:Y:S01]  /*7410*/  IMAD.MOV.U32 R64, RZ, RZ, RZ ;  /* 0x000000ffff407224 */ /* 0x002fe200078e00ff */
        /* <DEDUP_REMOVED lines=16> */
.L_x_19639:
        /* <DEDUP_REMOVED lines=12> */
.L_x_19640:
        /* <DEDUP_REMOVED lines=42> */
.L_x_19638:
        /* <DEDUP_REMOVED lines=8> */
.L_x_19637:
        /* <DEDUP_REMOVED lines=15> */
.L_x_19643:
        /* <DEDUP_REMOVED lines=12> */
.L_x_19644:
        /* <DEDUP_REMOVED lines=43> */
.L_x_19642:
        /* <DEDUP_REMOVED lines=8> */
.L_x_19641:
        /* <DEDUP_REMOVED lines=15> */
.L_x_19647:
        /* <DEDUP_REMOVED lines=12> */
.L_x_19648:
        /* <DEDUP_REMOVED lines=43> */
.L_x_19646:
        /* <DEDUP_REMOVED lines=8> */
.L_x_19645:
        /* <DEDUP_REMOVED lines=15> */
.L_x_19650:
        /* <DEDUP_REMOVED lines=12> */
.L_x_19651:
        /* <DEDUP_REMOVED lines=43> */
.L_x_19649:
        /* <DEDUP_REMOVED lines=8> */
.L_x_19633:
        /* <DEDUP_REMOVED lines=16> */
.L_x_19652:
[----:B------:R-:W-:Y:S05]  /*88a0*/  @!P0 BRA `(.L_x_19653) ;  /* 0x0000000000108947 */ /* 0x000fea0003800000 */
[----:B------:R-:W2:Y:S01]  /*88b0*/  LDC.64 R52, c[0x0][0x390] ;  /* 0x0000e400ff347b82 */ /* 0x000ea20000000a00 */
[----:B------:R-:W-:-:S05]  /*88c0*/  IADD3 R55, PT, PT, R76, 0x300, RZ ;  /* 0x000003004c377810 */ /* 0x000fca0007ffe0ff */
[----:B--2---:R-:W-:-:S06]  /*88d0*/  IMAD.WIDE.U32 R52, R55, 0x10, R52 ;  /* 0x0000001037347825 */ /* 0x004fcc00078e0034 */
[----:B------:R-:W5:Y:S02]  /*88e0*/  LDG.E.128 R52, desc[UR12][R52.64] ;  /* 0x0000000c34347981 */ /* 0x000f64000c1e1d00 */
.L_x_19653:
[----:B------:R-:W-:Y:S05]  /*88f0*/  BRA.U !UP0, `(.L_x_19654) ;  /* 0x0000001508387547 */ /* 0x000fea000b800000 */
[----:B------:R-:W2:Y:S01]  /*8900*/  LDC.64 R70, c[0x0][0x3a0] ;  /* 0x0000e800ff467b82 */ /* 0x000ea20000000a00 */
[----:B01----:R-:W-:-:S04]  /*8910*/  VIADD R69, R77, 0x300 ;  /* 0x000003004d457836 */ /* 0x003fc80000000000 */
[----:B--2---:R-:W-:-:S06]  /*8920*/  IMAD.WIDE.U32 R70, R69, 0x10, R70 ;  /* 0x0000001045467825 */ /* 0x004fcc00078e0046 */
[----:B------:R-:W5:Y:S01]  /*8930*/  LDG.E.128 R68, desc[UR12][R70.64] ;  /* 0x0000000c46447981 */ /* 0x000f62000c1e1d00 */
[----:B------:R-:W-:-:S13]  /*8940*/  ISETP.GT.AND P1, PT, R0, RZ, PT ;  /* 0x000000ff0000720c */ /* 0x000fda0003f24270 */
        /* <DEDUP_REMOVED lines=18> */
.L_x_19657:
        /* <DEDUP_REMOVED lines=12> */
.L_x_19658:
        /* <DEDUP_REMOVED lines=43> */
.L_x_19656:
        /* <DEDUP_REMOVED lines=8> */
[----:B------:R-:W-:-:S07]  /*8e60*/  FADD.FTZ R68, R68, R73 ;  /* 0x0000004944447221 */ /* 0x000fce0000010000 */
.L_x_19655:
        /* <DEDUP_REMOVED lines=18> */
.L_x_19661:
        /* <DEDUP_REMOVED lines=12> */
.L_x_19662:
        /* <DEDUP_REMOVED lines=43> */
.L_x_19660:
        /* <DEDUP_REMOVED lines=9> */
.L_x_19659:
        /* <DEDUP_REMOVED lines=18> */
.L_x_19665:
        /* <DEDUP_REMOVED lines=12> */
.L_x_19666:
        /* <DEDUP_REMOVED lines=43> */
.L_x_19664:
        /* <DEDUP_REMOVED lines=8> */
[----:B------:R-:W-:-:S07]  /*98a0*/  FADD.FTZ R70, R70, R73 ;  /* 0x0000004946467221 */ /* 0x000fce0000010000 */
.L_x_19663:
        /* <DEDUP_REMOVED lines=18> */
.L_x_19669:
        /* <DEDUP_REMOVED lines=12> */
.L_x_19670:
        /* <DEDUP_REMOVED lines=43> */
.L_x_19668:
        /* <DEDUP_REMOVED lines=10> */
.L_x_19654:
        /* <DEDUP_REMOVED lines=19> */
.L_x_19673:
        /* <DEDUP_REMOVED lines=12> */
.L_x_19674:
        /* <DEDUP_REMOVED lines=42> */
.L_x_19672:
        /* <DEDUP_REMOVED lines=8> */
.L_x_19671:
        /* <DEDUP_REMOVED lines=15> */
.L_x_19677:
        /* <DEDUP_REMOVED lines=12> */
.L_x_19678:
        /* <DEDUP_REMOVED lines=43> */
.L_x_19676:
        /* <DEDUP_REMOVED lines=8> */
.L_x_19675:
        /* <DEDUP_REMOVED lines=15> */
.L_x_19681:
        /* <DEDUP_REMOVED lines=12> */
.L_x_19682:
        /* <DEDUP_REMOVED lines=43> */
.L_x_19680:
        /* <DEDUP_REMOVED lines=8> */
.L_x_19679:
        /* <DEDUP_REMOVED lines=15> */
.L_x_19684:
        /* <DEDUP_REMOVED lines=12> */
.L_x_19685:
        /* <DEDUP_REMOVED lines=43> */
.L_x_19683:
        /* <DEDUP_REMOVED lines=8> */
.L_x_19667:
        /* <DEDUP_REMOVED lines=16> */
.L_x_19686:
[----:B------:R-:W-:Y:S05]  /*b290*/  @!P0 BRA `(.L_x_19687) ;  /* 0x0000000000108947 */ /* 0x000fea0003800000 */
[----:B------:R-:W2:Y:S01]  /*b2a0*/  LDC.64 R52, c[0x0][0x390] ;  /* 0x0000e400ff347b82 */ /* 0x000ea20000000a00 */
[----:B------:R-:W-:-:S04]  /*b2b0*/  VIADD R55, R76, 0x400 ;  /* 0x000004004c377836 */ /* 0x000fc80000000000 */
[----:B--2---:R-:W-:-:S06]  /*b2c0*/  IMAD.WIDE.U32 R52, R55, 0x10, R52 ;  /* 0x0000001037347825 */ /* 0x004fcc00078e0034 */
[----:B------:R-:W5:Y:S02]  /*b2d0*/  LDG.E.128 R52, desc[UR12][R52.64] ;  /* 0x0000000c34347981 */ /* 0x000f64000c1e1d00 */
.L_x_19687:
[----:B------:R-:W-:Y:S05]  /*b2e0*/  BRA.U !UP0, `(.L_x_19688) ;  /* 0x0000001508347547 */ /* 0x000fea000b800000 */
[----:B------:R-:W2:Y:S01]  /*b2f0*/  LDC.64 R74, c[0x0][0x3a0] ;  /* 0x0000e800ff4a7b82 */ /* 0x000ea20000000a00 */
[----:B01----:R-:W-:-:S05]  /*b300*/  IADD3 R73, PT, PT, R77, 0x400, RZ ;  /* 0x000004004d497810 */ /* 0x003fca0007ffe0ff */
[----:B--2---:R-:W-:-:S06]  /*b310*/  IMAD.WIDE.U32 R74, R73, 0x10, R74 ;  /* 0x00000010494a7825 */ /* 0x004fcc00078e004a */
        /* <DEDUP_REMOVED lines=20> */
.L_x_19691:
        /* <DEDUP_REMOVED lines=12> */
.L_x_19692:
        /* <DEDUP_REMOVED lines=43> */
.L_x_19690:
        /* <DEDUP_REMOVED lines=9> */
.L_x_19689:
        /* <DEDUP_REMOVED lines=18> */
.L_x_19695:
        /* <DEDUP_REMOVED lines=12> */
.L_x_19696:
        /* <DEDUP_REMOVED lines=43> */
.L_x_19694:
        /* <DEDUP_REMOVED lines=9> */
.L_x_19693:
        /* <DEDUP_REMOVED lines=18> */
.L_x_19699:
        /* <DEDUP_REMOVED lines=12> */
.L_x_19700:
        /* <DEDUP_REMOVED lines=42> */
[----:B------:R-:W-:-:S07]  /*c200*/  MOV R92, R96 ;  /* 0x00000060005c7202 */ /* 0x000fce0000000f00 */
.L_x_19698:
        /* <DEDUP_REMOVED lines=9> */
.L_x_19697:
        /* <DEDUP_REMOVED lines=18> */
.L_x_19703:
        /* <DEDUP_REMOVED lines=12> */
.L_x_19704:
        /* <DEDUP_REMOVED lines=42> */
.L_x_19702:
        /* <DEDUP_REMOVED lines=10> */
.L_x_19688:
        /* <DEDUP_REMOVED lines=19> */
.L_x_19707:
        /* <DEDUP_REMOVED lines=12> */
.L_x_19708:
        /* <DEDUP_REMOVED lines=42> */
.L_x_19706:
        /* <DEDUP_REMOVED lines=8> */
.L_x_19705:
        /* <DEDUP_REMOVED lines=15> */
.L_x_19711:
        /* <DEDUP_REMOVED lines=12> */
.L_x_19712:
        /* <DEDUP_REMOVED lines=43> */
.L_x_19710:
        /* <DEDUP_REMOVED lines=8> */
.L_x_19709:
        /* <DEDUP_REMOVED lines=15> */
.L_x_19715:
        /* <DEDUP_REMOVED lines=12> */
.L_x_19716:
        /* <DEDUP_REMOVED lines=43> */
.L_x_19714:
        /* <DEDUP_REMOVED lines=8> */
.L_x_19713:
        /* <DEDUP_REMOVED lines=15> */
.L_x_19718:
        /* <DEDUP_REMOVED lines=12> */
.L_x_19719:
        /* <DEDUP_REMOVED lines=43> */
.L_x_19717:
        /* <DEDUP_REMOVED lines=8> */
.L_x_19701:
        /* <DEDUP_REMOVED lines=17> */
.L_x_19720:
[----:B------:R-:W-:Y:S05]  /*dc80*/  @!P0 BRA `(.L_x_19721) ;  /* 0x00000000000c8947 */ /* 0x000fea0003800000 */
[----:B------:R-:W2:Y:S02]  /*dc90*/  LDC.64 R52, c[0x0][0x390] ;  /* 0x0000e400ff347b82 */ /* 0x000ea40000000a00 */
[----:B--2---:R-:W-:-:S06]  /*dca0*/  IMAD.WIDE.U32 R52, R95, 0x10, R52 ;  /* 0x000000105f347825 */ /* 0x004fcc00078e0034 */
[----:B------:R-:W5:Y:S02]  /*dcb0*/  LDG.E.128 R52, desc[UR12][R52.64] ;  /* 0x0000000c34347981 */ /* 0x000f64000c1e1d00 */
.L_x_19721:
        /* <DEDUP_REMOVED lines=24> */
.L_x_19725:
        /* <DEDUP_REMOVED lines=12> */
.L_x_19726:
        /* <DEDUP_REMOVED lines=43> */
.L_x_19724:
        /* <DEDUP_REMOVED lines=9> */
.L_x_19723:
        /* <DEDUP_REMOVED lines=18> */
.L_x_19729:
        /* <DEDUP_REMOVED lines=12> */
.L_x_19730:
        /* <DEDUP_REMOVED lines=43> */
.L_x_19728:
        /* <DEDUP_REMOVED lines=9> */
.L_x_19727:
        /* <DEDUP_REMOVED lines=18> */
.L_x_19733:
        /* <DEDUP_REMOVED lines=12> */
.L_x_19734:
        /* <DEDUP_REMOVED lines=43> */
.L_x_19732:
        /* <DEDUP_REMOVED lines=9> */
.L_x_19731:
        /* <DEDUP_REMOVED lines=18> */
.L_x_19737:
        /* <DEDUP_REMOVED lines=12> */
.L_x_19738:
        /* <DEDUP_REMOVED lines=43> */
.L_x_19736:
        /* <DEDUP_REMOVED lines=9> */
[----:B------:R-:W-:Y:S06]  /*f1a0*/  BRA `(.L_x_19735) ;  /* 0x0000001000f07947 */ /* 0x000fec0003800000 */
.L_x_19722:
        /* <DEDUP_REMOVED lines=19> */
.L_x_19741:
        /* <DEDUP_REMOVED lines=12> */
.L_x_19742:
        /* <DEDUP_REMOVED lines=43> */
.L_x_19740:
[----:B------:R-:W-:Y:S02]  /*f650*/  I2FP.F32.U32 R76, R76 ;  /* 0x0000004c004c7245 */ /* 0x000fe40000201000 */
[----:B------:R-:W-:-:S05]  /*f660*/  MOV R77, 0x2f800000 ;  /* 0x2f800000004d7802 */ /* 0x000fca0000000f00 */
[----:B------:R-:W-:Y:S01]  /*f670*/  FFMA.FTZ R76, R76, R77, 1.1641532182693481445e-10 ;  /* 0x2f0000004c4c7423 */ /* 0x000fe2000001004d */
[----:B-----5:R-:W-:-:S04]  /*f680*/  FMUL.FTZ R77, R52, UR17 ;  /* 0x00000011344d7c20 */ /* 0x020fc80008410000 */
[----:B------:R-:W-:Y:S01]  /*f690*/  FMUL.FTZ R77, R77, UR16 ;  /* 0x000000104d4d7c20 */ /* 0x000fe20008410000 */
[----:B------:R-:W-:-:S04]  /*f6a0*/  FSETP.GTU.FTZ.AND P1, PT, R76, UR23, PT ;  /* 0x000000174c007c0b */ /* 0x000fc8000bf3c000 */
[----:B------:R-:W-:Y:S02]  /*f6b0*/  SEL R81, RZ, 0x1, P1 ;  /* 0x00000001ff517807 */ /* 0x000fe40000800000 */
[----:B------:R-:W-:-:S07]  /*f6c0*/  FSEL R76, R77, RZ, !P1 ;  /* 0x000000ff4d4c7208 */ /* 0x000fce0004800000 */
.L_x_19739:
        /* <DEDUP_REMOVED lines=15> */
.L_x_19745:
        /* <DEDUP_REMOVED lines=12> */
.L_x_19746:
        /* <DEDUP_REMOVED lines=43> */
.L_x_19744:
        /* <DEDUP_REMOVED lines=8> */
.L_x_19743:
        /* <DEDUP_REMOVED lines=15> */
.L_x_19749:
        /* <DEDUP_REMOVED lines=12> */
.L_x_19750:
        /* <DEDUP_REMOVED lines=43> */
.L_x_19748:
        /* <DEDUP_REMOVED lines=8> */
.L_x_19747:
        /* <DEDUP_REMOVED lines=15> */
.L_x_19752:
        /* <DEDUP_REMOVED lines=12> */
.L_x_19753:
        /* <DEDUP_REMOVED lines=43> */
.L_x_19751:
        /* <DEDUP_REMOVED lines=8> */
.L_x_19735:
        /* <DEDUP_REMOVED lines=38> */
.L_x_19754:
        /* <DEDUP_REMOVED lines=82> */
.L_x_19756:
[----:B------:R-:W-:Y:S05]  /*10cf0*/  BSYNC.RECONVERGENT B0 ;  /* 0x0000000000007941 */ /* 0x000fea0003800200 */
.L_x_19755:
        /* <DEDUP_REMOVED lines=12> */
.L_x_19758:
[----:B------:R-:W-:Y:S05]  /*10dc0*/  BSYNC.RECONVERGENT B0 ;  /* 0x0000000000007941 */ /* 0x000fea0003800200 */
.L_x_19757:
[----:B------:R-:W2:Y:S01]  /*10dd0*/  SHFL.DOWN PT, R95, R98, 0x4, 0x1f ;  /* 0x08801f00625f7f89 */ /* 0x000ea200000e0000 */
[----:B------:R-:W-:Y:S01]  /*10de0*/  ISETP.NE.AND P0, PT, R93, RZ, PT ;  /* 0x000000ff5d00720c */ /* 0x000fe20003f05270 */
[----:B------:R-:W-:Y:S01]  /*10df0*/  UISETP.GE.AND UP0, UPT, UR6, 0x1, UPT ;  /* 0x000000010600788c */ /* 0x000fe2000bf06270 */
        /* <DEDUP_REMOVED lines=59> */
[----:B------:R-:W-:Y:S02]  /*111b0*/  IMAD.U32 R99, RZ, RZ, UR7 ;  /* 0x00000007ff637e24 */ /* 0x000fe4000f8e00ff */
[----:B---3--:R-:W-:-:S03]  /*111c0*/  @!P0 IMAD.WIDE R88, R101, 0x4, R88 ;  /* 0x0000000465588825 */ /* 0x008fc600078e0258 */
[----:B------:R-:W0:Y:S01]  /*111d0*/  MUFU.RSQ R0, R0 ;  /* 0x0000000000007308 */ /* 0x000e220000001400 */
[----:B--2---:R-:W-:-:S05]  /*111e0*/  @!P0 IMAD.WIDE R94, R99, 0x4, R94 ;  /* 0x00000004635e8825 */ /* 0x004fca00078e025e */
[----:B------:R1:W-:Y:S04]  /*111f0*/  @!P0 STG.E desc[UR12][R94.64], R97 ;  /* 0x000000615e008986 */ /* 0x0003e8000c10190c */
[----:B0-----:R1:W-:Y:S01]  /*11200*/  @!P0 STG.E desc[UR12][R88.64], R0 ;  /* 0x0000000058008986 */ /* 0x0013e2000c10190c */
[----:B------:R-:W-:Y:S05]  /*11210*/  BRA.U !UP0, `(.L_x_19759) ;  /* 0x0000000508847547 */ /* 0x000fea000b800000 */
[----:B------:R-:W-:Y:S01]  /*11220*/  UIADD3 UR4, UPT, UPT, UR6, -0x1, URZ ;  /* 0xffffffff06047890 */ /* 0x000fe2000fffe0ff */
[----:B-1----:R-:W-:Y:S02]  /*11230*/  FSEL R88, R97, RZ, !P1 ;  /* 0x000000ff61587208 */ /* 0x002fe40004800000 */
[----:B------:R-:W0:Y:S01]  /*11240*/  LDC.64 R96, c[0x0][0x428] ;  /* 0x00010a00ff607b82 */ /* 0x000e220000000a00 */
[----:B------:R-:W-:Y:S02]  /*11250*/  UIMAD UR4, UR4, UR22, URZ ;  /* 0x00000016040472a4 */ /* 0x000fe4000f8e02ff */
        /* <DEDUP_REMOVED lines=12> */
[----:B------:R-:W-:-:S02]  /*11320*/  IMAD.U32 R56, RZ, RZ, UR5 ;  /* 0x00000005ff387e24 */ /* 0x000fc4000f8e00ff */
[----:B------:R-:W-:Y:S01]  /*11330*/  FADD.FTZ R75, -R88, R75 ;  /* 0x0000004b584b7221 */ /* 0x000fe20000010100 */
[C---:B------:R-:W-:Y:S01]  /*11340*/  FMUL.FTZ R58, R0.reuse, R57 ;  /* 0x00000039003a7220 */ /* 0x040fe20000410000 */
[----:B------:R-:W-:Y:S01]  /*11350*/  FMUL.FTZ R60, R0, R59 ;  /* 0x0000003b003c7220 */ /* 0x000fe20000410000 */
        /* <DEDUP_REMOVED lines=14> */
[----:B------:R-:W-:Y:S01]  /*11440*/  FMUL.FTZ R95, R0, R95 ;  /* 0x0000005f005f7220 */ /* 0x000fe20000410000 */
        /* <DEDUP_REMOVED lines=21> */
[----:B0-----:R-:W-:-:S04]  /*115a0*/  IMAD.WIDE.U32 R60, R77, 0x10, R96 ;  /* 0x000000104d3c7825 */ /* 0x001fc800078e0060 */
[C---:B------:R-:W-:Y:S01]  /*115b0*/  FMUL.FTZ R101, R0.reuse, R125 ;  /* 0x0000007d00657220 */ /* 0x040fe20000410000 */
[C---:B------:R-:W-:Y:S01]  /*115c0*/  FMUL.FTZ R74, R0.reuse, R74 ;  /* 0x0000004a004a7220 */ /* 0x040fe20000410000 */
[C---:B------:R-:W-:Y:S01]  /*115d0*/  FMUL.FTZ R75, R0.reuse, R78 ;  /* 0x0000004e004b7220 */ /* 0x040fe20000410000 */
[----:B------:R-:W-:Y:S01]  /*115e0*/  FMUL.FTZ R0, R0, R79 ;  /* 0x0000004f00007220 */ /* 0x000fe20000410000 */
[C---:B------:R-:W-:Y:S01]  /*115f0*/  IADD3 R79, PT, PT, R77.reuse, 0x100, RZ ;  /* 0x000001004d4f7810 */ /* 0x040fe20007ffe0ff */
[C---:B------:R-:W-:Y:S01]  /*11600*/  VIADD R89, R77.reuse, 0x200 ;  /* 0x000002004d597836 */ /* 0x040fe20000000000 */
[C---:B------:R-:W-:Y:S01]  /*11610*/  IADD3 R95, PT, PT, R77.reuse, 0x300, RZ ;  /* 0x000003004d5f7810 */ /* 0x040fe20007ffe0ff */
[----:B------:R0:W-:Y:S01]  /*11620*/  STG.E.128 desc[UR12][R60.64], R56 ;  /* 0x000000383c007986 */ /* 0x0001e2000c101d0c */
[C---:B------:R-:W-:Y:S01]  /*11630*/  VIADD R103, R77.reuse, 0x400 ;  /* 0x000004004d677836 */ /* 0x040fe20000000000 */
[----:B------:R-:W-:Y:S01]  /*11640*/  IADD3 R105, PT, PT, R77, 0x500, RZ ;  /* 0x000005004d697810 */ /* 0x000fe20007ffe0ff */
[----:B------:R-:W-:-:S04]  /*11650*/  IMAD.WIDE.U32 R76, R79, 0x10, R96 ;  /* 0x000000104f4c7825 */ /* 0x000fc800078e0060 */
[----:B------:R-:W-:-:S04]  /*11660*/  IMAD.WIDE.U32 R78, R89, 0x10, R96 ;  /* 0x00000010594e7825 */ /* 0x000fc800078e0060 */
[----:B------:R-:W-:-:S04]  /*11670*/  IMAD.WIDE.U32 R88, R95, 0x10, R96 ;  /* 0x000000105f587825 */ /* 0x000fc800078e0060 */
[----:B------:R-:W-:-:S04]  /*11680*/  IMAD.WIDE.U32 R94, R103, 0x10, R96 ;  /* 0x00000010675e7825 */ /* 0x000fc800078e0060 */
[----:B0-----:R-:W-:Y:S01]  /*11690*/  FFMA.FTZ R57, R62, R45, R21 ;  /* 0x0000002d3e397223 */ /* 0x001fe20000010015 */
        /* <DEDUP_REMOVED lines=20> */
[----:B------:R0:W-:Y:S04]  /*117e0*/  STG.E.128 desc[UR12][R76.64], R56 ;  /* 0x000000384c007986 */ /* 0x0001e8000c101d0c */
[----:B------:R0:W-:Y:S04]  /*117f0*/  STG.E.128 desc[UR12][R78.64], R60 ;  /* 0x0000003c4e007986 */ /* 0x0001e8000c101d0c */
[----:B------:R0:W-:Y:S04]  /*11800*/  STG.E.128 desc[UR12][R88.64], R64 ;  /* 0x0000004058007986 */ /* 0x0001e8000c101d0c */
[----:B------:R0:W-:Y:S04]  /*11810*/  STG.E.128 desc[UR12][R94.64], R68 ;  /* 0x000000445e007986 */ /* 0x0001e8000c101d0c */
[----:B------:R0:W-:Y:S02]  /*11820*/  STG.E.128 desc[UR12][R96.64], R72 ;  /* 0x0000004860007986 */ /* 0x0001e4000c101d0c */
.L_x_19759:
[----:B------:R-:W-:Y:S02]  /*11830*/  UIADD3 UR7, UPT, UPT, UR7, UR20, URZ ;  /* 0x0000001407077290 */ /* 0x000fe4000fffe0ff */
[----:B------:R-:W-:Y:S02]  /*11840*/  UPLOP3.LUT UP1, UPT, UPT, UPT, UP1, 0x40, 0x4 ;  /* 0x000000000004789c */ /* 0x000fe40003f2e810 */
[----:B------:R-:W-:-:S09]  /*11850*/  UISETP.GE.AND UP0, UPT, UR7, UR21, UPT ;  /* 0x000000150700728c */ /* 0x000fd2000bf06270 */
[----:B------:R-:W-:Y:S05]  /*11860*/  BRA.U !UP0, `(.L_x_19760) ;  /* 0xfffffef108587547 */ /* 0x000fea000b83ffff */
[----:B------:R-:W-:Y:S05]  /*11870*/  EXIT ;  /* 0x000000000000794d */ /* 0x000fea0003800000 */
.L_x_19761:
        /* <DEDUP_REMOVED lines=16> */
.L_x_21058:


//--------------------- .text._ZN10layer_norm13ln_fwd_kernelINS_13Kernel_traitsIfffffjLj6144ELj1ELj1ELj8ELj16ENS_18Kernel_traits_baseILj6144EfffffjLj256EEEEELb1ELb1ELb0ELb0EEEvNS_9FwdParamsE --------------------------
	.section	.text._ZN10layer_norm13ln_fwd_kernelINS_13Kernel_traitsIfffffjLj6144ELj1ELj1ELj8ELj16ENS_18Kernel_traits_baseILj6144EfffffjLj256EEEEELb1ELb1ELb0ELb0EEEvNS_9FwdParamsE,"ax",@progbits
	.align	128
        .global         _ZN10layer_norm13ln_fwd_kernelINS_13Kernel_traitsIfffffjLj6144ELj1ELj1ELj8ELj16ENS_18Kernel_traits_baseILj6144EfffffjLj256EEEEELb1ELb1ELb0ELb0EEEvNS_9FwdParamsE
        .type           _ZN10layer_norm13ln_fwd_kernelINS_13Kernel_traitsIfffffjLj6144ELj1ELj1ELj8ELj16ENS_18Kernel_traits_baseILj6144EfffffjLj256EEEEELb1ELb1ELb0ELb0EEEvNS_9FwdParamsE,@function
        .size           _ZN10layer_norm13ln_fwd_kernelINS_13Kernel_traitsIfffffjLj6144ELj1ELj1ELj8ELj16ENS_18Kernel_traits_baseILj6144EfffffjLj256EEEEELb1ELb1ELb0ELb0EEEvNS_9FwdParamsE,(.L_x_21059 - _ZN10layer_norm13ln_fwd_kernelINS_13Kernel_traitsIfffffjLj6144ELj1ELj1ELj8ELj16ENS_18Kernel_traits_baseILj6144EfffffjLj256EEEEELb1ELb1ELb0ELb0EEEvNS_9FwdParamsE)
        .other          _ZN10layer_norm13ln_fwd_kernelINS_13Kernel_traitsIfffffjLj6144ELj1ELj1ELj8ELj16ENS_18Kernel_traits_baseILj6144EfffffjLj256EEEEELb1ELb1ELb0ELb0EEEvNS_9FwdParamsE,@"STO_CUDA_ENTRY STV_DEFAULT"
_ZN10layer_norm13ln_fwd_kernelINS_13Kernel_traitsIfffffjLj6144ELj1ELj1ELj8ELj16ENS_18Kernel_traits_baseILj6144EfffffjLj256EEEEELb1ELb1ELb0ELb0EEEvNS_9FwdParamsE:
.text._ZN10layer_norm13ln_fwd_kernelINS_13Kernel_traitsIfffffjLj6144ELj1ELj1ELj8ELj16ENS_18Kernel_traits_baseILj6144EfffffjLj256EEEEELb1ELb1ELb0ELb0EEEvNS_9FwdParamsE:
[----:B------:R-:W0:Y:S01]  /*0000*/  LDC R1, c[0x0][0x37c] ;  /* 0x0000df00ff017b82 */ /* 0x000e220000000800 */
[----:B------:R-:W1:Y:S07]  /*0010*/  LDCU.U8 UR4, c[0x0][0x464] ;  /* 0x00008c80ff0477ac */ /* 0x000e6e0008000000 */
[----:B------:R-:W2:Y:S01]  /*0020*/  LDC R0, c[0x0][0x458] ;  /* 0x00011600ff007b82 */ /* 0x000ea20000000800 */
[----:B0-----:R-:W-:Y:S01]  /*0030*/  VIADD R1, R1, 0xfffffff8 ;  /* 0xfffffff801017836 */ /* 0x001fe20000000000 */
[----:B------:R-:W0:Y:S01]  /*0040*/  LDCU.64 UR8, c[0x0][0x450] ;  /* 0x00008a00ff0877ac */ /* 0x000e220008000a00 */
[----:B------:R-:W3:Y:S05]  /*0050*/  LDCU.64 UR6, c[0x0][0x358] ;  /* 0x00006b00ff0677ac */ /* 0x000eea0008000a00 */
[----:B------:R-:W4:Y:S01]  /*0060*/  LDC R9, c[0x0][0x45c] ;  /* 0x00011700ff097b82 */ /* 0x000f220000000800 */
[----:B------:R-:W5:Y:S01]  /*0070*/  S2R R2, SR_TID.X ;  /* 0x0000000000027919 */ /* 0x000f620000002100 */
[----:B------:R-:W4:Y:S01]  /*0080*/  LDCU.64 UR10, c[0x0][0x438] ;  /* 0x00008700ff0a77ac */ /* 0x000f220008000a00 */
[----:B------:R-:W4:Y:S01]  /*0090*/  LDCU UR5, c[0x0][0x388] ;  /* 0x00007100ff0577ac */ /* 0x000f220008000800 */
[----:B-1----:R-:W-:Y:S01]  /*00a0*/  ISETP.NE.AND P0, PT, RZ, UR4, PT ;  /* 0x00000004ff007c0c */ /* 0x002fe2000bf05270 */
[----:B0-----:R-:W-:Y:S01]  /*00b0*/  IMAD.U32 R4, RZ, RZ, UR8 ;  /* 0x00000008ff047e24 */ /* 0x001fe2000f8e00ff */
[----:B------:R-:W-:-:S11]  /*00c0*/  MOV R5, UR9 ;  /* 0x0000000900057c02 */ /* 0x000fd60008000f00 */
[----:B--2---:R-:W-:Y:S01]  /*00d0*/  @P0 IMAD.MOV.U32 R6, RZ, RZ, R0 ;  /* 0x000000ffff060224 */ /* 0x004fe200078e0000 */
[----:B---3--:R-:W2:Y:S01]  /*00e0*/  @P0 LDG.E.64 R4, desc[UR6][R4.64] ;  /* 0x0000000604040981 */ /* 0x008ea2000c1e1b00 */
[----:B----4-:R-:W-:Y:S01]  /*00f0*/  @P0 IMAD.MOV.U32 R7, RZ, RZ, R9 ;  /* 0x000000ffff070224 */ /* 0x010fe200078e0009 */
[----:B------:R-:W0:Y:S05]  /*0100*/  @P0 LDC R3, c[0x0][0x460] ;  /* 0x00011800ff030b82 */ /* 0x000e2a0000000800 */
[----:B------:R-:W0:Y:S01]  /*0110*/  @P0 LDG.E.64 R6, desc[UR6][R6.64] ;  /* 0x0000000606060981 */ /* 0x000e22000c1e1b00 */
[----:B------:R-:W-:Y:S01]  /*0120*/  UISETP.NE.U32.AND UP0, UPT, UR10, URZ, UPT ;  /* 0x000000ff0a00728c */ /* 0x000fe2000bf05070 */
[----:B------:R-:W-:Y:S01]  /*0130*/  BSSY.RECONVERGENT B0, `(.L_x_19762) ;  /* 0x0000097000007945 */ /* 0x000fe20003800200 */
[----:B------:R-:W1:Y:S01]  /*0140*/  S2UR UR14, SR_CTAID.X ;  /* 0x00000000000e79c3 */ /* 0x000e620000002500 */
[----:B------:R-:W-:-:S02]  /*0150*/  USHF.R.S32.HI UR4, URZ, 0x1f, UR5 ;  /* 0x0000001fff047899 */ /* 0x000fc40008011405 */
[----:B------:R-:W-:Y:S02]  /*0160*/  UISETP.NE.AND.EX UP0, UPT, UR11, URZ, UPT, UP0 ;  /* 0x000000ff0b00728c */ /* 0x000fe4000bf05300 */
[----:B------:R-:W-:-:S04]  /*0170*/  ULEA.HI UR4, UR4, UR5, URZ, 0x2 ;  /* 0x0000000504047291 */ /* 0x000fc8000f8f10ff */
[----:B------:R-:W-:Y:S01]  /*0180*/  USHF.R.S32.HI UR4, URZ, 0x2, UR4 ;  /* 0x00000002ff047899 */ /* 0x000fe20008011404 */
[----:B--2---:R-:W-:Y:S02]  /*0190*/  @P0 R2UR UR8, R4 ;  /* 0x00000000040802ca */ /* 0x004fe400000e0000 */
[----:B------:R-:W-:Y:S02]  /*01a0*/  @P0 R2UR UR9, R5 ;  /* 0x00000000050902ca */ /* 0x000fe400000e0000 */
[----:B-----5:R-:W-:Y:S02]  /*01b0*/  MOV R4, R2 ;  /* 0x0000000200047202 */ /* 0x020fe40000000f00 */
[----:B0-----:R-:W-:Y:S02]  /*01c0*/  @P0 IADD3 R0, P1, PT, R6, R3, RZ ;  /* 0x0000000306000210 */ /* 0x001fe40007f3e0ff */
[----:B------:R-:W-:Y:S02]  /*01d0*/  LOP3.LUT R11, R4, 0xff, RZ, 0x3c, !PT ;  /* 0x000000ff040b7812 */ /* 0x000fe400078e3cff */
[----:B------:R-:W-:Y:S01]  /*01e0*/  LOP3.LUT R3, R2, 0xe0, RZ, 0xc0, !PT ;  /* 0x000000e002037812 */ /* 0x000fe200078ec0ff */
[----:B------:R-:W-:-:S02]  /*01f0*/  @P0 IMAD.X R9, RZ, RZ, R7, P1 ;  /* 0x000000ffff090224 */ /* 0x000fc400008e0607 */
[----:B------:R-:W-:Y:S01]  /*0200*/  UIADD3 UR20, UPT, UPT, UR8, 0x78dde6e4, URZ ;  /* 0x78dde6e408147890 */ /* 0x000fe2000fffe0ff */
[----:B------:R-:W-:Y:S01]  /*0210*/  VIADD R11, R11, UR4 ;  /* 0x000000040b0b7c36 */ /* 0x000fe20008000000 */
[----:B------:R-:W-:Y:S01]  /*0220*/  UIADD3 UR19, UPT, UPT, UR9, -0x4498517b, URZ ;  /* 0xbb67ae8509137890 */ /* 0x000fe2000fffe0ff */
[--C-:B------:R-:W-:Y:S01]  /*0230*/  SHF.R.U64 R10, R0, 0x2, R9.reuse ;  /* 0x00000002000a7819 */ /* 0x100fe20000001209 */
[----:B------:R-:W-:Y:S01]  /*0240*/  UIADD3 UR21, UPT, UPT, UR9, -0x126145ec, URZ ;  /* 0xed9eba1409157890 */ /* 0x000fe2000fffe0ff */
[----:B------:R-:W-:Y:S01]  /*0250*/  SHF.R.U32.HI R9, RZ, 0x2, R9 ;  /* 0x00000002ff097819 */ /* 0x000fe20000011609 */
[----:B------:R-:W-:Y:S02]  /*0260*/  UIADD3 UR22, UPT, UPT, UR8, 0x1715609d, URZ ;  /* 0x1715609d08167890 */ /* 0x000fe4000fffe0ff */
[----:B------:R-:W-:Y:S02]  /*0270*/  UIADD3 UR23, UPT, UPT, UR9, -0x56f99767, URZ ;  /* 0xa906689909177890 */ /* 0x000fe4000fffe0ff */
[----:B------:R-:W-:-:S02]  /*0280*/  UIADD3 UR24, UPT, UPT, UR8, 0x5384540f, URZ ;  /* 0x5384540f08187890 */ /* 0x000fc4000fffe0ff */
[----:B------:R-:W-:Y:S02]  /*0290*/  UIADD3 UR25, UPT, UPT, UR9, -0x24c28bd8, URZ ;  /* 0xdb3d742809197890 */ /* 0x000fe4000fffe0ff */
        /* <DEDUP_REMOVED lines=40> */
[----:B------:R2:W5:Y:S03]  /*0520*/  @P2 LDG.E.128 R28, desc[UR6][R64.64] ;  /* 0x00000006401c2981 */ /* 0x000566000c1e1d00 */
[----:B------:R-:W-:Y:S01]  /*0530*/  @P2 VIADD R4, R4, 0x100 ;  /* 0x0000010004042836 */ /* 0x000fe20000000000 */
[----:B------:R2:W5:Y:S03]  /*0540*/  @P2 LDG.E.128 R32, desc[UR6][R66.64] ;  /* 0x0000000642202981 */ /* 0x000566000c1e1d00 */
[----:B-1----:R-:W-:-:S04]  /*0550*/  @P3 IMAD.WIDE.U32 R68, R4, 0x10, R68 ;  /* 0x0000001004443825 */ /* 0x002fc800078e0044 */
[C---:B0-----:R-:W-:Y:S01]  /*0560*/  @P3 IMAD.WIDE.U32 R70, R4.reuse, 0x10, R70 ;  /* 0x0000001004463825 */ /* 0x041fe200078e0046 */
[----:B------:R2:W5:Y:S03]  /*0570*/  @P3 LDG.E.128 R100, desc[UR6][R68.64] ;  /* 0x0000000644643981 */ /* 0x000566000c1e1d00 */
[C---:B------:R-:W-:Y:S01]  /*0580*/  @P3 IMAD.WIDE.U32 R6, R4.reuse, 0x10, R6 ;  /* 0x0000001004063825 */ /* 0x040fe200078e0006 */
[----:B------:R2:W5:Y:S03]  /*0590*/  @P3 LDG.E.128 R36, desc[UR6][R70.64] ;  /* 0x0000000646243981 */ /* 0x000566000c1e1d00 */
[----:B------:R-:W-:Y:S01]  /*05a0*/  @P3 VIADD R4, R4, 0x100 ;  /* 0x0000010004043836 */ /* 0x000fe20000000000 */
[----:B------:R2:W5:Y:S03]  /*05b0*/  @P3 LDG.E.128 R40, desc[UR6][R6.64] ;  /* 0x0000000606283981 */ /* 0x000566000c1e1d00 */
[----:B------:R-:W-:-:S04]  /*05c0*/  @P4 IMAD.WIDE.U32 R72, R4, 0x10, R72 ;  /* 0x0000001004484825 */ /* 0x000fc800078e0048 */
        /* <DEDUP_REMOVED lines=18> */
.L_x_19763:
        /* <DEDUP_REMOVED lines=20> */
[----:B------:R-:W5:Y:S03]  /*0830*/  @P1 LDG.E.128 R112, desc[UR6][R20.64] ;  /* 0x0000000614701981 */ /* 0x000f66000c1e1d00 */
[----:B------:R-:W-:Y:S01]  /*0840*/  @P1 VIADD R4, R4, 0x100 ;  /* 0x0000010004041836 */ /* 0x000fe20000000000 */
[----:B------:R-:W5:Y:S02]  /*0850*/  @P1 LDG.E.128 R24, desc[UR6][R22.64] ;  /* 0x0000000616181981 */ /* 0x000f64000c1e1d00 */
[----:B------:R-:W3:Y:S01]  /*0860*/  @P3 LDC.64 R38, c[0x0][0x3e8] ;  /* 0x0000fa00ff263b82 */ /* 0x000ee20000000a00 */
[----:B0-----:R-:W-:-:S07]  /*0870*/  @P2 IMAD.WIDE.U32 R28, R4, 0x10, R28 ;  /* 0x00000010041c2825 */ /* 0x001fce00078e001c */
[----:B------:R-:W0:Y:S01]  /*0880*/  @P4 LDC.64 R6, c[0x0][0x3d0] ;  /* 0x0000f400ff064b82 */ /* 0x000e220000000a00 */
[C---:B-1----:R-:W-:Y:S01]  /*0890*/  @P2 IMAD.WIDE.U32 R30, R4.reuse, 0x10, R30 ;  /* 0x00000010041e2825 */ /* 0x042fe200078e001e */
[----:B------:R-:W5:Y:S03]  /*08a0*/  @P2 LDG.E.128 R104, desc[UR6][R28.64] ;  /* 0x000000061c682981 */ /* 0x000f66000c1e1d00 */
[----:B------:R-:W-:Y:S01]  /*08b0*/  @P2 VIADD R4, R4, 0x100 ;  /* 0x0000010004042836 */ /* 0x000fe20000000000 */
[----:B------:R-:W5:Y:S02]  /*08c0*/  @P2 LDG.E.128 R32, desc[UR6][R30.64] ;  /* 0x000000061e202981 */ /* 0x000f64000c1e1d00 */
[----:B------:R-:W1:Y:S01]  /*08d0*/  @P4 LDC.64 R64, c[0x0][0x3e8] ;  /* 0x0000fa00ff404b82 */ /* 0x000e620000000a00 */
[----:B--2---:R-:W-:-:S07]  /*08e0*/  @P3 IMAD.WIDE.U32 R36, R4, 0x10, R36 ;  /* 0x0000001004243825 */ /* 0x004fce00078e0024 */
[----:B------:R-:W2:Y:S01]  /*08f0*/  @P5 LDC.64 R66, c[0x0][0x3d0] ;  /* 0x0000f400ff425b82 */ /* 0x000ea20000000a00 */
[C---:B---3--:R-:W-:Y:S01]  /*0900*/  @P3 IMAD.WIDE.U32 R60, R4.reuse, 0x10, R38 ;  /* 0x00000010043c3825 */ /* 0x048fe200078e0026 */
[----:B------:R-:W-:Y:S01]  /*0910*/  @P3 IADD3 R4, PT, PT, R4, 0x100, RZ ;  /* 0x0000010004043810 */ /* 0x000fe20007ffe0ff */
[----:B------:R3:W5:Y:S04]  /*0920*/  @P3 LDG.E.128 R100, desc[UR6][R36.64] ;  /* 0x0000000624643981 */ /* 0x000768000c1e1d00 */
[----:B------:R4:W5:Y:S01]  /*0930*/  @P3 LDG.E.128 R40, desc[UR6][R60.64] ;  /* 0x000000063c283981 */ /* 0x000962000c1e1d00 */
[----:B------:R-:W3:Y:S01]  /*0940*/  @P5 LDC.64 R68, c[0x0][0x3e8] ;  /* 0x0000fa00ff445b82 */ /* 0x000ee20000000a00 */
[----:B0-----:R-:W-:-:S05]  /*0950*/  @P4 IMAD.WIDE.U32 R62, R4, 0x10, R6 ;  /* 0x00000010043e4825 */ /* 0x001fca00078e0006 */
[----:B------:R4:W5:Y:S01]  /*0960*/  @P4 LDG.E.128 R96, desc[UR6][R62.64] ;  /* 0x000000063e604981 */ /* 0x000962000c1e1d00 */
[----:B-1----:R-:W-:-:S04]  /*0970*/  @P4 IMAD.WIDE.U32 R64, R4, 0x10, R64 ;  /* 0x0000001004404825 */ /* 0x002fc800078e0040 */
[----:B------:R-:W-:Y:S01]  /*0980*/  @P4 VIADD R4, R4, 0x100 ;  /* 0x0000010004044836 */ /* 0x000fe20000000000 */
[----:B------:R4:W5:Y:S03]  /*0990*/  @P4 LDG.E.128 R44, desc[UR6][R64.64] ;  /* 0x00000006402c4981 */ /* 0x000966000c1e1d00 */
[----:B--2---:R-:W-:-:S05]  /*09a0*/  @P5 IMAD.WIDE.U32 R6, R4, 0x10, R66 ;  /* 0x0000001004065825 */ /* 0x004fca00078e0042 */
[----:B------:R4:W5:Y:S01]  /*09b0*/  @P5 LDG.E.128 R48, desc[UR6][R6.64] ;  /* 0x0000000606305981 */ /* 0x000962000c1e1d00 */
[----:B---3--:R-:W-:-:S05]  /*09c0*/  @P5 IMAD.WIDE.U32 R4, R4, 0x10, R68 ;  /* 0x0000001004045825 */ /* 0x008fca00078e0044 */
        /* <DEDUP_REMOVED lines=12> */
[----:B----4-:R-:W-:-:S07]  /*0a90*/  @P5 CS2R R52, SRZ ;  /* 0x0000000000345805 */ /* 0x010fce000001ff00 */
.L_x_19764:
[----:B------:R-:W-:Y:S05]  /*0aa0*/  BSYNC.RECONVERGENT B0 ;  /* 0x0000000000007941 */ /* 0x000fea0003800200 */
.L_x_19762:
[----:B------:R-:W0:Y:S02]  /*0ab0*/  LDCU UR5, c[0x0][0x384] ;  /* 0x00007080ff0577ac */ /* 0x000e240008000800 */
[----:B0-----:R-:W-:-:S06]  /*0ac0*/  UISETP.GE.AND UP0, UPT, UR14, UR5, UPT ;  /* 0x000000050e00728c */ /* 0x001fcc000bf06270 */
[----:B------:R-:W-:-:S13]  /*0ad0*/  PLOP3.LUT P0, PT, PT, PT, UP0, 0x80, 0x8 ;  /* 0x000000000008781c */ /* 0x000fda0003f0f008 */
[----:B------:R-:W-:Y:S05]  /*0ae0*/  @P0 EXIT ;  /* 0x000000000000094d */ /* 0x000fea0003800000 */
[----:B------:R-:W0:Y:S01]  /*0af0*/  LDC R5, c[0x0][0x360] ;  /* 0x0000d800ff057b82 */ /* 0x000e220000000800 */
[----:B------:R-:W-:Y:S01]  /*0b00*/  UIADD3 UR5, UPT, UPT, UR8, -0x61c88647, URZ ;  /* 0x9e3779b908057890 */ /* 0x000fe2000fffe0ff */
[----:B------:R-:W-:Y:S01]  /*0b10*/  IMAD R61, R10, -0x2daee0ad, RZ ;  /* 0xd2511f530a3d7824 */ /* 0x000fe200078e02ff */
[----:B------:R-:W-:Y:S02]  /*0b20*/  UIADD3 UR10, UPT, UPT, UR9, 0x76cf5d0a, URZ ;  /* 0x76cf5d0a090a7890 */ /* 0x000fe4000fffe0ff */
[----:B------:R-:W-:Y:S02]  /*0b30*/  ULOP3.LUT UR18, UR4, 0xff, URZ, 0xc0, !UPT ;  /* 0x000000ff04127892 */ /* 0x000fe4000f8ec0ff */
[----:B------:R-:W-:Y:S01]  /*0b40*/  UIADD3 UR11, UPT, UPT, UR8, -0xe443238, URZ ;  /* 0xf1bbcdc8080b7890 */ /* 0x000fe2000fffe0ff */
[----:B------:R-:W1:Y:S01]  /*0b50*/  LDCU.64 UR12, c[0x0][0x3e0] ;  /* 0x00007c00ff0c77ac */ /* 0x000e620008000a00 */
[----:B------:R-:W2:Y:S01]  /*0b60*/  LDCU UR15, c[0x0][0x388] ;  /* 0x00007100ff0f77ac */ /* 0x000ea20008000800 */
[----:B------:R-:W3:Y:S01]  /*0b70*/  LDCU.U8 UR16, c[0x0][0x410] ;  /* 0x00008200ff1077ac */ /* 0x000ee20008000000 */
[----:B------:R-:W4:Y:S01]  /*0b80*/  LDCU UR17, c[0x0][0x400] ;  /* 0x00008000ff1177ac */ /* 0x000f220008000800 */
[----:B0-----:R-:W-:Y:S01]  /*0b90*/  IMAD R8, R5, UR14, R2 ;  /* 0x0000000e05087c24 */ /* 0x001fe2000f8e0202 */
[----:B------:R-:W-:Y:S01]  /*0ba0*/  SHF.L.U32 R2, R2, 0x5, RZ ;  /* 0x0000000502027819 */ /* 0x000fe200000006ff */
[----:B------:R-:W-:Y:S01]  /*0bb0*/  IMAD.HI.U32 R5, R10, -0x2daee0ad, RZ ;  /* 0xd2511f530a057827 */ /* 0x000fe200078e00ff */
[----:B-1----:R-:W-:-:S02]  /*0bc0*/  UISETP.NE.U32.AND UP0, UPT, UR12, URZ, UPT ;  /* 0x000000ff0c00728c */ /* 0x002fc4000bf05070 */
[----:B------:R-:W-:Y:S01]  /*0bd0*/  UPLOP3.LUT UP2, UPT, UPT, UPT, UPT, 0x40, 0x4 ;  /* 0x000000000004789c */ /* 0x000fe20003f4e870 */
[C---:B------:R-:W-:Y:S01]  /*0be0*/  IMAD.HI.U32 R4, R8.reuse, -0x326172a9, RZ ;  /* 0xcd9e8d5708047827 */ /* 0x040fe200078e00ff */
[----:B------:R-:W-:Y:S01]  /*0bf0*/  LOP3.LUT R5, R5, UR9, RZ, 0x3c, !PT ;  /* 0x0000000905057c12 */ /* 0x000fe2000f8e3cff */
[----:B------:R-:W-:Y:S02]  /*0c00*/  UISETP.NE.AND.EX UP0, UPT, UR13, URZ, UPT, UP0 ;  /* 0x000000ff0d00728c */ /* 0x000fe4000bf05300 */
[----:B------:R-:W-:Y:S01]  /*0c10*/  IMAD R7, R8, -0x326172a9, RZ ;  /* 0xcd9e8d5708077824 */ /* 0x000fe200078e02ff */
[----:B------:R-:W-:Y:S01]  /*0c20*/  LOP3.LUT R4, R9, UR8, R4, 0x96, !PT ;  /* 0x0000000809047c12 */ /* 0x000fe2000f8e9604 */
[----:B------:R-:W-:Y:S01]  /*0c30*/  IMAD.HI.U32 R6, R5, -0x326172a9, RZ ;  /* 0xcd9e8d5705067827 */ /* 0x000fe200078e00ff */
[----:B------:R-:W0:Y:S03]  /*0c40*/  LDCU.64 UR12, c[0x0][0x380] ;  /* 0x00007000ff0c77ac */ /* 0x000e260008000a00 */
[----:B------:R-:W-:Y:S01]  /*0c50*/  IMAD.HI.U32 R60, R4, -0x2daee0ad, RZ ;  /* 0xd2511f53043c7827 */ /* 0x000fe200078e00ff */
[----:B------:R-:W-:Y:S01]  /*0c60*/  LOP3.LUT R6, R7, UR5, R6, 0x96, !PT ;  /* 0x0000000507067c12 */ /* 0x000fe2000f8e9606 */
[----:B------:R-:W-:-:S02]  /*0c70*/  UIADD3 UR5, UPT, UPT, UR8, 0x3c6ef372, URZ ;  /* 0x3c6ef37208057890 */ /* 0x000fc4000fffe0ff */
        /* <DEDUP_REMOVED lines=13> */
[----:B------:R-:W-:Y:S01]  /*0d50*/  IMAD.HI.U32 R6, R4, -0x2daee0ad, RZ ;  /* 0xd2511f5304067827 */ /* 0x000fe200078e00ff */
[----:B------:R-:W-:-:S03]  /*0d60*/  UIADD3 UR10, UPT, UPT, UR9, 0x646e171e, URZ ;  /* 0x646e171e090a7890 */ /* 0x000fc6000fffe0ff */
[----:B------:R-:W-:Y:S01]  /*0d70*/  IMAD.HI.U32 R60, R5, -0x2daee0ad, RZ ;  /* 0xd2511f53053c7827 */ /* 0x000fe200078e00ff */
[----:B------:R-:W-:Y:S01]  /*0d80*/  LOP3.LUT R6, R61, UR5, R6, 0x96, !PT ;  /* 0x000000053d067c12 */ /* 0x000fe2000f8e9606 */
[----:B------:R-:W-:Y:S02]  /*0d90*/  UIADD3 UR5, UPT, UPT, UR8, -0x4ab325aa, URZ ;  /* 0xb54cda5608057890 */ /* 0x000fe4000fffe0ff */
[----:B------:R-:W-:Y:S02]  /*0da0*/  IMAD R61, R4, -0x2daee0ad, RZ ;  /* 0xd2511f53043d7824 */ /* 0x000fe400078e02ff */
[----:B------:R-:W-:Y:S02]  /*0db0*/  IMAD R7, R7, -0x326172a9, RZ ;  /* 0xcd9e8d5707077824 */ /* 0x000fe400078e02ff */
        /* <DEDUP_REMOVED lines=14> */
[----:B------:R-:W-:Y:S02]  /*0ea0*/  UIADD3 UR10, UPT, UPT, UR9, 0x1fd5c5a3, URZ ;  /* 0x1fd5c5a3090a7890 */ /* 0x000fe4000fffe0ff */
[----:B------:R-:W-:Y:S01]  /*0eb0*/  IMAD.MOV R62, RZ, RZ, -R3 ;  /* 0x000000ffff3e7224 */ /* 0x000fe200078e0a03 */
[----:B------:R-:W-:Y:S01]  /*0ec0*/  LOP3.LUT R4, R7, UR5, R4, 0x96, !PT ;  /* 0x0000000507047c12 */ /* 0x000fe2000f8e9604 */
[----:B------:R-:W-:Y:S01]  /*0ed0*/  USHF.R.U32.HI UR5, URZ, 0x1, UR4 ;  /* 0x00000001ff057899 */ /* 0x000fe20008011604 */
[----:B------:R-:W-:Y:S01]  /*0ee0*/  LOP3.LUT R3, R2, 0x3e0, RZ, 0xc0, !PT ;  /* 0x000003e002037812 */ /* 0x000fe200078ec0ff */
[----:B------:R-:W-:Y:S01]  /*0ef0*/  IMAD R7, R6, -0x2daee0ad, RZ ;  /* 0xd2511f5306077824 */ /* 0x000fe200078e02ff */
[----:B------:R-:W-:Y:S01]  /*0f00*/  VIADDMNMX R2, R62, UR18, RZ, !PT ;  /* 0x000000123e027c46 */ /* 0x000fe2000f8001ff */
[----:B------:R-:W-:Y:S01]  /*0f10*/  ULOP3.LUT UR5, UR5, 0x7fffff80, URZ, 0xc0, !UPT ;  /* 0x7fffff8005057892 */ /* 0x000fe2000f8ec0ff */
[----:B------:R-:W-:-:S02]  /*0f20*/  IMAD.HI.U32 R6, R4, -0x2daee0ad, RZ ;  /* 0xd2511f5304067827 */ /* 0x000fc400078e00ff */
[----:B------:R-:W-:Y:S02]  /*0f30*/  VIMNMX R2, PT, PT, R2, 0x20, PT ;  /* 0x0000002002027848 */ /* 0x000fe40003fe0100 */
[----:B------:R-:W-:Y:S01]  /*0f40*/  IMAD R60, R5, -0x326172a9, RZ ;  /* 0xcd9e8d57053c7824 */ /* 0x000fe200078e02ff */
[----:B------:R-:W-:Y:S01]  /*0f50*/  LOP3.LUT R6, R7, UR10, R6, 0x96, !PT ;  /* 0x0000000a07067c12 */ /* 0x000fe2000f8e9606 */
[C---:B------:R-:W-:Y:S01]  /*0f60*/  IMAD.HI.U32 R5, R61.reuse, -0x326172a9, RZ ;  /* 0xcd9e8d573d057827 */ /* 0x040fe200078e00ff */
[----:B------:R-:W-:Y:S01]  /*0f70*/  LEA R2, R2, UR5, 0x2 ;  /* 0x0000000502027c11 */ /* 0x000fe2000f8e10ff */
[----:B------:R-:W-:Y:S02]  /*0f80*/  UIADD3 UR10, UPT, UPT, UR8, -0x700cb87f, URZ ;  /* 0x8ff34781080a7890 */ /* 0x000fe4000fffe0ff */
[----:B------:R-:W-:Y:S01]  /*0f90*/  IMAD R61, R61, -0x326172a9, RZ ;  /* 0xcd9e8d573d3d7824 */ /* 0x000fe200078e02ff */
[----:B------:R-:W-:Y:S01]  /*0fa0*/  I2FP.F32.U32 R2, R2 ;  /* 0x0000000200027245 */ /* 0x000fe20000201000 */
[----:B------:R-:W-:Y:S01]  /*0fb0*/  IMAD.MOV R3, RZ, RZ, -R3 ;  /* 0x000000ffff037224 */ /* 0x000fe200078e0a03 */
[----:B------:R-:W-:Y:S01]  /*0fc0*/  LOP3.LUT R5, R60, UR24, R5, 0x96, !PT ;  /* 0x000000183c057c12 */ /* 0x000fe2000f8e9605 */
[----:B------:R-:W-:-:S02]  /*0fd0*/  IMAD R60, R4, -0x2daee0ad, RZ ;  /* 0xd2511f53043c7824 */ /* 0x000fc400078e02ff */
[C---:B------:R-:W-:Y:S01]  /*0fe0*/  IMAD.HI.U32 R4, R6.reuse, -0x326172a9, RZ ;  /* 0xcd9e8d5706047827 */ /* 0x040fe200078e00ff */
[----:B------:R-:W1:Y:S01]  /*0ff0*/  MUFU.RCP R2, R2 ;  /* 0x0000000200027308 */ /* 0x000e620000001000 */
[----:B------:R-:W-:Y:S02]  /*1000*/  VIADDMNMX R3, R3, UR18, RZ, !PT ;  /* 0x0000001203037c46 */ /* 0x000fe4000f8001ff */
[----:B------:R-:W-:Y:S01]  /*1010*/  IMAD.HI.U32 R7, R5, -0x2daee0ad, RZ ;  /* 0xd2511f5305077827 */ /* 0x000fe200078e00ff */
[----:B------:R-:W-:Y:S02]  /*1020*/  LOP3.LUT R61, R61, UR11, R4, 0x96, !PT ;  /* 0x0000000b3d3d7c12 */ /* 0x000fe4000f8e9604 */
[----:B------:R-:W-:Y:S01]  /*1030*/  VIMNMX R3, PT, PT, R3, 0x20, PT ;  /* 0x0000002003037848 */ /* 0x000fe20003fe0100 */
[----:B------:R-:W-:Y:S01]  /*1040*/  IMAD R4, R6, -0x326172a9, RZ ;  /* 0xcd9e8d5706047824 */ /* 0x000fe200078e02ff */
[----:B------:R-:W-:Y:S01]  /*1050*/  LOP3.LUT R60, R60, UR25, R7, 0x96, !PT ;  /* 0x000000193c3c7c12 */ /* 0x000fe2000f8e9607 */
[----:B------:R-:W-:-:S02]  /*1060*/  IMAD R5, R5, -0x2daee0ad, RZ ;  /* 0xd2511f5305057824 */ /* 0x000fc400078e02ff */
[----:B------:R-:W-:-:S04]  /*1070*/  IMAD.HI.U32 R6, R61, -0x2daee0ad, RZ ;  /* 0xd2511f533d067827 */ /* 0x000fc800078e00ff */
[----:B------:R-:W-:Y:S01]  /*1080*/  IMAD.HI.U32 R7, R60, -0x326172a9, RZ ;  /* 0xcd9e8d573c077827 */ /* 0x000fe200078e00ff */
[----:B------:R-:W-:Y:S02]  /*1090*/  LOP3.LUT R6, R5, UR26, R6, 0x96, !PT ;  /* 0x0000001a05067c12 */ /* 0x000fe4000f8e9606 */
[----:B------:R-:W-:Y:S01]  /*10a0*/  LOP3.LUT R5, R0, 0x3, RZ, 0xc0, !PT ;  /* 0x0000000300057812 */ /* 0x000fe200078ec0ff */
[----:B-1----:R1:W-:Y:S01]  /*10b0*/  STL [R1+0x4], R2 ;  /* 0x0000040201007387 */ /* 0x0023e20000100800 */
[----:B------:R-:W-:Y:S01]  /*10c0*/  LEA R0, R3, UR5, 0x2 ;  /* 0x0000000503007c11 */ /* 0x000fe2000f8e10ff */
[----:B------:R-:W-:Y:S01]  /*10d0*/  IMAD R3, R60, -0x326172a9, RZ ;  /* 0xcd9e8d573c037824 */ /* 0x000fe200078e02ff */
[----:B------:R-:W-:Y:S01]  /*10e0*/  LOP3.LUT R7, R4, UR10, R7, 0x96, !PT ;  /* 0x0000000a04077c12 */ /* 0x000fe2000f8e9607 */
[----:B------:R-:W-:Y:S01]  /*10f0*/  IMAD.MOV.U32 R4, RZ, RZ, RZ ;  /* 0x000000ffff047224 */ /* 0x000fe200078e00ff */
[----:B------:R-:W0:Y:S01]  /*1100*/  LDCU.64 UR10, c[0x0][0x3a0] ;  /* 0x00007400ff0a77ac */ /* 0x000e220008000a00 */
[----:B------:R0:W-:Y:S01]  /*1110*/  STL [R1], R0 ;  /* 0x0000000001007387 */ /* 0x0001e20000100800 */
[----:B-1234-:R-:W-:-:S07]  /*1120*/  IMAD R2, R61, -0x2daee0ad, RZ ;  /* 0xd2511f533d027824 */ /* 0x01efce00078e02ff */
.L_x_20044:
        /* <DEDUP_REMOVED lines=13> */
[----:B0-----:R-:W-:-:S05]  /*1200*/  IMAD.U32 R0, RZ, RZ, UR5 ;  /* 0x00000005ff007e24 */ /* 0x001fca000f8e00ff */
[----:B-1----:R-:W-:Y:S02]  /*1210*/  LEA.HI.SX32 R0, R0, R90, 0x1e ;  /* 0x0000005a00007211 */ /* 0x002fe400078ff2ff */
[----:B--2---:R-:W-:Y:S02]  /*1220*/  @P0 R2UR UR4, R88 ;  /* 0x00000000580402ca */ /* 0x004fe400000e0000 */
[----:B------:R-:W-:Y:S02]  /*1230*/  ISETP.GE.U32.AND P0, PT, R11, 0x100, PT ;  /* 0x000001000b00780c */ /* 0x000fe40003f06070 */
[----:B------:R-:W-:-:S11]  /*1240*/  MOV R88, R0 ;  /* 0x0000000000587202 */ /* 0x000fd60000000f00 */
        /* <DEDUP_REMOVED lines=21> */
.L_x_20895:
[----:B------:R-:W-:Y:S05]  /*13a0*/  BRX R88 -0x13b0                                        (*"BRANCH_TARGETS .L_x_20896,.L_x_20897,.L_x_20898"*) ;  /* 0xffffffec58147949 */ /* 0x000fea000383ffff */
.L_x_20898:
[----:B------:R-:W-:Y:S01]  /*13b0*/  IADD3 R90, PT, PT, R5, 0x1, RZ ;  /* 0x00000001055a7810 */ /* 0x000fe20007ffe0ff */
[----:B------:R-:W-:Y:S02]  /*13c0*/  IMAD.MOV.U32 R88, RZ, RZ, R2 ;  /* 0x000000ffff587224 */ /* 0x000fe400078e0002 */
[----:B------:R-:W-:Y:S01]  /*13d0*/  IMAD.MOV.U32 R91, RZ, RZ, R7 ;  /* 0x000000ffff5b7224 */ /* 0x000fe200078e0007 */
[----:B------:R-:W-:Y:S06]  /*13e0*/  BRA `(.L_x_19769) ;  /* 0x0000000400387947 */ /* 0x000fec0003800000 */
.L_x_20896:
[----:B------:R-:W-:Y:S01]  /*13f0*/  MOV R88, R2 ;  /* 0x0000000200587202 */ /* 0x000fe20000000f00 */
[----:B------:R-:W-:Y:S02]  /*1400*/  IMAD.MOV.U32 R90, RZ, RZ, 0x3 ;  /* 0x00000003ff5a7424 */ /* 0x000fe400078e00ff */
[----:B------:R-:W-:Y:S01]  /*1410*/  IMAD.MOV.U32 R91, RZ, RZ, R6 ;  /* 0x000000ffff5b7224 */ /* 0x000fe200078e0006 */
[----:B------:R-:W-:Y:S06]  /*1420*/  BRA `(.L_x_19769) ;  /* 0x0000000400287947 */ /* 0x000fec0003800000 */
.L_x_20897:
        /* <DEDUP_REMOVED lines=13> */
.L_x_19771:
[----:B------:R-:W-:Y:S05]  /*1500*/  BSYNC.RECONVERGENT B2 ;  /* 0x0000000000027941 */ /* 0x000fea0003800200 */
.L_x_19770:
        /* <DEDUP_REMOVED lines=9> */
[----:B------:R-:W-:Y:S01]  /*15a0*/  UIADD3 UR5, UPT, UPT, UR9, 0x76cf5d0a, URZ ;  /* 0x76cf5d0a09057890 */ /* 0x000fe2000fffe0ff */
[----:B------:R-:W-:-:S05]  /*15b0*/  IMAD.WIDE.U32 R6, R7, -0x2daee0ad, RZ ;  /* 0xd2511f5307067825 */ /* 0x000fca00078e00ff */
[----:B------:R-:W-:Y:S01]  /*15c0*/  LOP3.LUT R89, R90, UR5, R7, 0x96, !PT ;  /* 0x000000055a597c12 */ /* 0x000fe2000f8e9607 */
[----:B------:R-:W-:Y:S01]  /*15d0*/  UIADD3 UR5, UPT, UPT, UR8, 0x3c6ef372, URZ ;  /* 0x3c6ef37208057890 */ /* 0x000fe2000fffe0ff */
[----:B------:R-:W-:-:S05]  /*15e0*/  IMAD.WIDE.U32 R90, R91, -0x326172a9, RZ ;  /* 0xcd9e8d575b5a7825 */ /* 0x000fca00078e00ff */
[----:B------:R-:W-:Y:S01]  /*15f0*/  LOP3.LUT R91, R88, UR5, R91, 0x96, !PT ;  /* 0x00000005585b7c12 */ /* 0x000fe2000f8e965b */
[----:B------:R-:W-:Y:S01]  /*1600*/  UIADD3 UR5, UPT, UPT, UR8, -0x255992d5, URZ ;  /* 0xdaa66d2b08057890 */ /* 0x000fe2000fffe0ff */
        /* <DEDUP_REMOVED lines=32> */
[----:B------:R-:W-:Y:S01]  /*1810*/  UIADD3 UR5, UPT, UPT, UR8, -0xe443238, URZ ;  /* 0xf1bbcdc808057890 */ /* 0x000fe2000fffe0ff */
[----:B------:R-:W-:-:S05]  /*1820*/  IMAD.WIDE.U32 R90, R91, -0x326172a9, RZ ;  /* 0xcd9e8d575b5a7825 */ /* 0x000fca00078e00ff */
[----:B------:R-:W-:Y:S01]  /*1830*/  LOP3.LUT R5, R88, UR5, R91, 0x96, !PT ;  /* 0x0000000558057c12 */ /* 0x000fe2000f8e965b */
[----:B------:R-:W-:Y:S01]  /*1840*/  UIADD3 UR5, UPT, UPT, UR8, -0x700cb87f, URZ ;  /* 0x8ff3478108057890 */ /* 0x000fe2000fffe0ff */
[----:B------:R-:W-:-:S04]  /*1850*/  IMAD.WIDE.U32 R88, R89, -0x326172a9, RZ ;  /* 0xcd9e8d5759587825 */ /* 0x000fc800078e00ff */
[----:B------:R-:W-:Y:S01]  /*1860*/  IMAD.MOV.U32 R3, RZ, RZ, R88 ;  /* 0x000000ffff037224 */ /* 0x000fe200078e0058 */
[----:B------:R-:W-:Y:S01]  /*1870*/  LOP3.LUT R7, R90, UR5, R89, 0x96, !PT ;  /* 0x000000055a077c12 */ /* 0x000fe2000f8e9659 */
[----:B------:R-:W-:Y:S01]  /*1880*/  UIADD3 UR5, UPT, UPT, UR9, -0x695add53, URZ ;  /* 0x96a522ad09057890 */ /* 0x000fe2000fffe0ff */
[----:B------:R-:W-:-:S04]  /*1890*/  IMAD.WIDE.U32 R88, R5, -0x2daee0ad, RZ ;  /* 0xd2511f5305587825 */ /* 0x000fc800078e00ff */
[----:B------:R-:W-:Y:S02]  /*18a0*/  HFMA2 R90, -RZ, RZ, 0, 0 ;  /* 0x00000000ff5a7431 */ /* 0x000fe400000001ff */
[----:B------:R-:W-:Y:S01]  /*18b0*/  IMAD.MOV.U32 R91, RZ, RZ, R2 ;  /* 0x000000ffff5b7224 */ /* 0x000fe200078e0002 */
[----:B------:R-:W-:-:S07]  /*18c0*/  LOP3.LUT R6, R6, UR5, R89, 0x96, !PT ;  /* 0x0000000506067c12 */ /* 0x000fce000f8e9659 */
.L_x_19769:
[----:B------:R-:W-:Y:S05]  /*18d0*/  BSYNC.RECONVERGENT B1 ;  /* 0x0000000000017941 */ /* 0x000fea0003800200 */
.L_x_19768:
[----:B------:R-:W0:Y:S01]  /*18e0*/  LDC R2, c[0x0][0x408] ;  /* 0x00010200ff027b82 */ /* 0x000e220000000800 */
[----:B------:R-:W-:Y:S01]  /*18f0*/  I2FP.F32.U32 R5, R91 ;  /* 0x0000005b00057245 */ /* 0x000fe20000201000 */
[----:B------:R-:W-:Y:S01]  /*1900*/  IMAD.MOV.U32 R110, RZ, RZ, 0x2f800000 ;  /* 0x2f800000ff6e7424 */ /* 0x000fe200078e00ff */
[----:B------:R-:W-:Y:S01]  /*1910*/  ISETP.NE.AND P2, PT, R90, 0x1, PT ;  /* 0x000000015a00780c */ /* 0x000fe20003f45270 */
[----:B------:R-:W-:Y:S01]  /*1920*/  BSSY.RECONVERGENT B1, `(.L_x_19772) ;  /* 0x000005f000017945 */ /* 0x000fe20003800200 */
[----:B------:R-:W-:Y:S02]  /*1930*/  IMAD.MOV.U32 R91, RZ, RZ, 0x2 ;  /* 0x00000002ff5b7424 */ /* 0x000fe400078e00ff */
[----:B------:R-:W-:Y:S01]  /*1940*/  FFMA.FTZ R108, R5, R110, 1.1641532182693481445e-10 ;  /* 0x2f000000056c7423 */ /* 0x000fe2000001006e */
[----:B-----5:R-:W-:Y:S01]  /*1950*/  FMUL.FTZ R5, R64, UR4 ;  /* 0x0000000440057c20 */ /* 0x020fe20008410000 */
[----:B------:R-:W1:Y:S03]  /*1960*/  LDC R89, c[0x0][0x404] ;  /* 0x00010100ff597b82 */ /* 0x000e660000000800 */
[----:B0-----:R-:W-:Y:S01]  /*1970*/  FMUL.FTZ R5, R5, R2 ;  /* 0x0000000205057220 */ /* 0x001fe20000410000 */
[----:B-1----:R-:W-:-:S04]  /*1980*/  FSETP.GTU.FTZ.AND P1, PT, R108, R89, PT ;  /* 0x000000596c00720b */ /* 0x002fc80003f3c000 */
        /* <DEDUP_REMOVED lines=13> */
.L_x_19774:
        /* <DEDUP_REMOVED lines=13> */
.L_x_19776:
[----:B------:R-:W-:Y:S05]  /*1b30*/  BSYNC.RECONVERGENT B2 ;  /* 0x0000000000027941 */ /* 0x000fea0003800200 */
.L_x_19775:
        /* <DEDUP_REMOVED lines=55> */
[----:B------:R-:W-:Y:S01]  /*1eb0*/  MOV R3, R90 ;  /* 0x0000005a00037202 */ /* 0x000fe20000000f00 */
[----:B------:R-:W-:-:S04]  /*1ec0*/  IMAD.WIDE.U32 R90, R5, -0x2daee0ad, RZ ;  /* 0xd2511f53055a7825 */ /* 0x000fc800078e00ff */
[----:B------:R-:W-:Y:S01]  /*1ed0*/  IMAD.MOV.U32 R5, RZ, RZ, R88 ;  /* 0x000000ffff057224 */ /* 0x000fe200078e0058 */
[----:B------:R-:W-:Y:S01]  /*1ee0*/  LOP3.LUT R6, R6, UR5, R91, 0x96, !PT ;  /* 0x0000000506067c12 */ /* 0x000fe2000f8e965b */
[----:B------:R-:W-:Y:S02]  /*1ef0*/  HFMA2 R91, -RZ, RZ, 0, 0 ;  /* 0x00000000ff5b7431 */ /* 0x000fe400000001ff */
[----:B------:R-:W-:-:S07]  /*1f00*/  IMAD.MOV.U32 R88, RZ, RZ, R90 ;  /* 0x000000ffff587224 */ /* 0x000fce00078e005a */
.L_x_19773:
[----:B------:R-:W-:Y:S05]  /*1f10*/  BSYNC.RECONVERGENT B1 ;  /* 0x0000000000017941 */ /* 0x000fea0003800200 */
.L_x_19772:
[----:B------:R-:W-:Y:S01]  /*1f20*/  I2FP.F32.U32 R5, R5 ;  /* 0x0000000500057245 */ /* 0x000fe20000201000 */
[----:B------:R-:W-:Y:S01]  /*1f30*/  FMUL.FTZ R65, R65, UR4 ;  /* 0x0000000441417c20 */ /* 0x000fe20008410000 */
[----:B------:R-:W-:Y:S01]  /*1f40*/  ISETP.NE.AND P3, PT, R91, 0x1, PT ;  /* 0x000000015b00780c */ /* 0x000fe20003f65270 */
[----:B------:R-:W-:Y:S01]  /*1f50*/  BSSY.RECONVERGENT B1, `(.L_x_19777) ;  /* 0x000005d000017945 */ /* 0x000fe20003800200 */
[----:B------:R-:W-:Y:S02]  /*1f60*/  IMAD.MOV.U32 R108, RZ, RZ, 0x2 ;  /* 0x00000002ff6c7424 */ /* 0x000fe400078e00ff */
[----:B------:R-:W-:Y:S01]  /*1f70*/  FFMA.FTZ R90, R5, R110, 1.1641532182693481445e-10 ;  /* 0x2f000000055a7423 */ /* 0x000fe2000001006e */
[----:B------:R-:W-:Y:S01]  /*1f80*/  FMUL.FTZ R65, R65, R2 ;  /* 0x0000000241417220 */ /* 0x000fe20000410000 */
[----:B------:R-:W-:-:S03]  /*1f90*/  IMAD.MOV.U32 R5, RZ, RZ, R3 ;  /* 0x000000ffff057224 */ /* 0x000fc600078e0003 */
        /* <DEDUP_REMOVED lines=13> */
.L_x_19779:
        /* <DEDUP_REMOVED lines=13> */
.L_x_19781:
[----:B------:R-:W-:Y:S05]  /*2140*/  BSYNC.RECONVERGENT B2 ;  /* 0x0000000000027941 */ /* 0x000fea0003800200 */
.L_x_19780:
        /* <DEDUP_REMOVED lines=56> */
[----:B------:R-:W-:Y:S01]  /*24d0*/  IMAD.WIDE.U32 R90, R5, -0x2daee0ad, RZ ;  /* 0xd2511f53055a7825 */ /* 0x000fe200078e00ff */
[----:B------:R-:W-:-:S03]  /*24e0*/  MOV R5, R88 ;  /* 0x0000005800057202 */ /* 0x000fc60000000f00 */
[----:B------:R-:W-:Y:S01]  /*24f0*/  IMAD.MOV.U32 R88, RZ, RZ, R90 ;  /* 0x000000ffff587224 */ /* 0x000fe200078e005a */
[----:B------:R-:W-:Y:S01]  /*2500*/  LOP3.LUT R6, R6, UR5, R91, 0x96, !PT ;  /* 0x0000000506067c12 */ /* 0x000fe2000f8e965b */
[----:B------:R-:W-:-:S07]  /*2510*/  IMAD.MOV.U32 R108, RZ, RZ, RZ ;  /* 0x000000ffff6c7224 */ /* 0x000fce00078e00ff */
.L_x_19778:
[----:B------:R-:W-:Y:S05]  /*2520*/  BSYNC.RECONVERGENT B1 ;  /* 0x0000000000017941 */ /* 0x000fea0003800200 */
.L_x_19777:
[----:B------:R-:W-:Y:S01]  /*2530*/  I2FP.F32.U32 R5, R5 ;  /* 0x0000000500057245 */ /* 0x000fe20000201000 */
[----:B------:R-:W-:Y:S01]  /*2540*/  BSSY.RECONVERGENT B1, `(.L_x_19782) ;  /* 0x000005f000017945 */ /* 0x000fe20003800200 */
[----:B------:R-:W-:Y:S01]  /*2550*/  ISETP.NE.AND P4, PT, R108, 0x1, PT ;  /* 0x000000016c00780c */ /* 0x000fe20003f85270 */
[----:B------:R-:W-:Y:S02]  /*2560*/  IMAD.MOV.U32 R91, RZ, RZ, R3 ;  /* 0x000000ffff5b7224 */ /* 0x000fe400078e0003 */
[----:B------:R-:W-:Y:S01]  /*2570*/  FFMA.FTZ R90, R5, R110, 1.1641532182693481445e-10 ;  /* 0x2f000000055a7423 */ /* 0x000fe2000001006e */
[----:B------:R-:W-:-:S04]  /*2580*/  FMUL.FTZ R5, R66, UR4 ;  /* 0x0000000442057c20 */ /* 0x000fc80008410000 */
[----:B------:R-:W-:Y:S01]  /*2590*/  FMUL.FTZ R5, R5, R2 ;  /* 0x0000000205057220 */ /* 0x000fe20000410000 */
        /* <DEDUP_REMOVED lines=14> */
.L_x_19784:
        /* <DEDUP_REMOVED lines=13> */
.L_x_19786:
[----:B------:R-:W-:Y:S05]  /*2750*/  BSYNC.RECONVERGENT B2 ;  /* 0x0000000000027941 */ /* 0x000fea0003800200 */
.L_x_19785:
        /* <DEDUP_REMOVED lines=57> */
[----:B------:R-:W-:Y:S01]  /*2af0*/  IMAD.MOV.U32 R5, RZ, RZ, RZ ;  /* 0x000000ffff057224 */ /* 0x000fe200078e00ff */
[----:B------:R-:W-:Y:S01]  /*2b00*/  LOP3.LUT R6, R6, UR5, R91, 0x96, !PT ;  /* 0x0000000506067c12 */ /* 0x000fe2000f8e965b */
[----:B------:R-:W-:Y:S01]  /*2b10*/  IMAD.MOV.U32 R91, RZ, RZ, R88 ;  /* 0x000000ffff5b7224 */ /* 0x000fe200078e0058 */
[----:B------:R-:W-:-:S07]  /*2b20*/  MOV R88, R90 ;  /* 0x0000005a00587202 */ /* 0x000fce0000000f00 */
.L_x_19783:
[----:B------:R-:W-:Y:S05]  /*2b30*/  BSYNC.RECONVERGENT B1 ;  /* 0x0000000000017941 */ /* 0x000fea0003800200 */
.L_x_19782:
[----:B------:R-:W-:Y:S01]  /*2b40*/  I2FP.F32.U32 R91, R91 ;  /* 0x0000005b005b7245 */ /* 0x000fe20000201000 */
[----:B------:R-:W-:-:S04]  /*2b50*/  FMUL.FTZ R67, R67, UR4 ;  /* 0x0000000443437c20 */ /* 0x000fc80008410000 */
[----:B------:R-:W-:Y:S01]  /*2b60*/  FFMA.FTZ R110, R91, R110, 1.1641532182693481445e-10 ;  /* 0x2f0000005b6e7423 */ /* 0x000fe2000001006e */
[----:B------:R-:W-:-:S04]  /*2b70*/  FMUL.FTZ R67, R67, R2 ;  /* 0x0000000243437220 */ /* 0x000fc80000410000 */
[----:B------:R-:W-:-:S04]  /*2b80*/  FSETP.GTU.FTZ.AND P5, PT, R110, R89, PT ;  /* 0x000000596e00720b */ /* 0x000fc80003fbc000 */
[----:B------:R-:W-:Y:S02]  /*2b90*/  FSEL R2, R67, RZ, !P5 ;  /* 0x000000ff43027208 */ /* 0x000fe40006800000 */
[----:B------:R-:W-:-:S03]  /*2ba0*/  PLOP3.LUT P4, PT, P5, PT, PT, 0x8, 0x80 ;  /* 0x000000000080781c */ /* 0x000fc60002f8e170 */
[----:B------:R-:W-:Y:S01]  /*2bb0*/  FFMA.FTZ R67, R2, R19, R63 ;  /* 0x0000001302437223 */ /* 0x000fe2000001003f */
[----:B------:R-:W-:Y:S09]  /*2bc0*/  BRA `(.L_x_19787) ;  /* 0x0000001800247947 */ /* 0x000ff20003800000 */
.L_x_19767:
        /* <DEDUP_REMOVED lines=12> */
[----:B------:R-:W-:Y:S01]  /*2c90*/  @P1 IADD3 R91, PT, PT, R5, 0x1, RZ ;  /* 0x00000001055b1810 */ /* 0x000fe20007ffe0ff */
[----:B------:R-:W-:Y:S02]  /*2ca0*/  @P1 IMAD.MOV.U32 R88, RZ, RZ, R2 ;  /* 0x000000ffff581224 */ /* 0x000fe400078e0002 */
[----:B------:R-:W-:Y:S01]  /*2cb0*/  @P1 IMAD.MOV.U32 R90, RZ, RZ, R7 ;  /* 0x000000ffff5a1224 */ /* 0x000fe200078e0007 */
[----:B------:R-:W-:Y:S06]  /*2cc0*/  BRA `(.L_x_19789) ;  /* 0x0000000400287947 */ /* 0x000fec0003800000 */
.L_x_19790:
        /* <DEDUP_REMOVED lines=13> */
.L_x_19792:
[----:B------:R-:W-:Y:S05]  /*2da0*/  BSYNC.RECONVERGENT B2 ;  /* 0x0000000000027941 */ /* 0x000fea0003800200 */
.L_x_19791:
        /* <DEDUP_REMOVED lines=53> */
[----:B------:R-:W-:Y:S01]  /*3100*/  IMAD.MOV.U32 R91, RZ, RZ, RZ ;  /* 0x000000ffff5b7224 */ /* 0x000fe200078e00ff */
[----:B------:R-:W-:Y:S01]  /*3110*/  LOP3.LUT R7, R90, UR5, R89, 0x96, !PT ;  /* 0x000000055a077c12 */ /* 0x000fe2000f8e9659 */
[----:B------:R-:W-:Y:S01]  /*3120*/  UIADD3 UR5, UPT, UPT, UR9, -0x695add53, URZ ;  /* 0x96a522ad09057890 */ /* 0x000fe2000fffe0ff */
[----:B------:R-:W-:Y:S01]  /*3130*/  MOV R3, R88 ;  /* 0x0000005800037202 */ /* 0x000fe20000000f00 */
[----:B------:R-:W-:-:S04]  /*3140*/  IMAD.WIDE.U32 R88, R5, -0x2daee0ad, RZ ;  /* 0xd2511f5305587825 */ /* 0x000fc800078e00ff */
[----:B------:R-:W-:Y:S01]  /*3150*/  IMAD.MOV.U32 R90, RZ, RZ, R2 ;  /* 0x000000ffff5a7224 */ /* 0x000fe200078e0002 */
[----:B------:R-:W-:-:S07]  /*3160*/  LOP3.LUT R6, R6, UR5, R89, 0x96, !PT ;  /* 0x0000000506067c12 */ /* 0x000fce000f8e9659 */
.L_x_19789:
[----:B------:R-:W-:Y:S05]  /*3170*/  BSYNC.RECONVERGENT B1 ;  /* 0x0000000000017941 */ /* 0x000fea0003800200 */
.L_x_19788:
        /* <DEDUP_REMOVED lines=9> */
[----:B------:R-:W-:-:S02]  /*3210*/  IMAD.MOV.U32 R2, RZ, RZ, R3 ;  /* 0x000000ffff027224 */ /* 0x000fc400078e0003 */
[----:B0-----:R-:W-:Y:S02]  /*3220*/  FMUL.FTZ R64, R64, R89 ;  /* 0x0000005940407220 */ /* 0x001fe40000410000 */
[----:B-1----:R-:W-:-:S04]  /*3230*/  FSETP.GTU.FTZ.AND P2, PT, R5, R108, PT ;  /* 0x0000006c0500720b */ /* 0x002fc80003f5c000 */
        /* <DEDUP_REMOVED lines=11> */
.L_x_19795:
        /* <DEDUP_REMOVED lines=13> */
.L_x_19797:
[----:B------:R-:W-:Y:S05]  /*33c0*/  BSYNC.RECONVERGENT B2 ;  /* 0x0000000000027941 */ /* 0x000fea0003800200 */
.L_x_19796:
        /* <DEDUP_REMOVED lines=57> */
[----:B------:R-:W-:Y:S01]  /*3760*/  MOV R2, R88 ;  /* 0x0000005800027202 */ /* 0x000fe20000000f00 */
[----:B------:R-:W-:Y:S01]  /*3770*/  IMAD.MOV.U32 R88, RZ, RZ, R90 ;  /* 0x000000ffff587224 */ /* 0x000fe200078e005a */
[----:B------:R-:W-:Y:S01]  /*3780*/  LOP3.LUT R6, R6, UR5, R91, 0x96, !PT ;  /* 0x0000000506067c12 */ /* 0x000fe2000f8e965b */
[----:B------:R-:W-:-:S07]  /*3790*/  IMAD.MOV.U32 R90, RZ, RZ, RZ ;  /* 0x000000ffff5a7224 */ /* 0x000fce00078e00ff */
.L_x_19794:
[----:B------:R-:W-:Y:S05]  /*37a0*/  BSYNC.RECONVERGENT B1 ;  /* 0x0000000000017941 */ /* 0x000fea0003800200 */
.L_x_19793:
[----:B------:R-:W-:Y:S01]  /*37b0*/  I2FP.F32.U32 R2, R2 ;  /* 0x0000000200027245 */ /* 0x000fe20000201000 */
[----:B------:R-:W-:Y:S01]  /*37c0*/  BSSY.RECONVERGENT B1, `(.L_x_19798) ;  /* 0x000005e000017945 */ /* 0x000fe20003800200 */
[----:B------:R-:W-:Y:S01]  /*37d0*/  ISETP.NE.AND P4, PT, R90, 0x1, PT ;  /* 0x000000015a00780c */ /* 0x000fe20003f85270 */
        /* <DEDUP_REMOVED lines=17> */
.L_x_19800:
        /* <DEDUP_REMOVED lines=13> */
.L_x_19802:
[----:B------:R-:W-:Y:S05]  /*39c0*/  BSYNC.RECONVERGENT B2 ;  /* 0x0000000000027941 */ /* 0x000fea0003800200 */
.L_x_19801:
        /* <DEDUP_REMOVED lines=58> */
[----:B------:R-:W-:Y:S01]  /*3d70*/  IMAD.MOV.U32 R2, RZ, RZ, R88 ;  /* 0x000000ffff027224 */ /* 0x000fe200078e0058 */
[----:B------:R-:W-:Y:S01]  /*3d80*/  MOV R88, R90 ;  /* 0x0000005a00587202 */ /* 0x000fe20000000f00 */
[----:B------:R-:W-:-:S07]  /*3d90*/  IMAD.MOV.U32 R91, RZ, RZ, RZ ;  /* 0x000000ffff5b7224 */ /* 0x000fce00078e00ff */
.L_x_19799:
[----:B------:R-:W-:Y:S05]  /*3da0*/  BSYNC.RECONVERGENT B1 ;  /* 0x0000000000017941 */ /* 0x000fea0003800200 */
.L_x_19798:
[----:B------:R-:W-:Y:S01]  /*3db0*/  ISETP.NE.AND P5, PT, R91, 0x1, PT ;  /* 0x000000015b00780c */ /* 0x000fe20003fa5270 */
[----:B------:R-:W-:Y:S01]  /*3dc0*/  FMUL.FTZ R66, R66, UR4 ;  /* 0x0000000442427c20 */ /* 0x000fe20008410000 */
[----:B------:R-:W-:Y:S01]  /*3dd0*/  I2FP.F32.U32 R2, R2 ;  /* 0x0000000200027245 */ /* 0x000fe20000201000 */
[----:B------:R-:W-:Y:S02]  /*3de0*/  BSSY.RECONVERGENT B1, `(.L_x_19803) ;  /* 0x000005c000017945 */ /* 0x000fe40003800200 */
[----:B------:R-:W-:Y:S02]  /*3df0*/  FMUL.FTZ R66, R66, R89 ;  /* 0x0000005942427220 */ /* 0x000fe40000410000 */
[----:B------:R-:W-:Y:S01]  /*3e00*/  FFMA.FTZ R5, R2, R109, 1.1641532182693481445e-10 ;  /* 0x2f00000002057423 */ /* 0x000fe2000001006d */
[----:B------:R-:W-:-:S04]  /*3e10*/  MOV R2, R3 ;  /* 0x0000000300027202 */ /* 0x000fc80000000f00 */
        /* <DEDUP_REMOVED lines=13> */
.L_x_19805:
        /* <DEDUP_REMOVED lines=13> */
.L_x_19807:
[----:B------:R-:W-:Y:S05]  /*3fc0*/  BSYNC.RECONVERGENT B2 ;  /* 0x0000000000027941 */ /* 0x000fea0003800200 */
.L_x_19806:
[----:B------:R-:W-:Y:S01]  /*3fd0*/  LOP3.LUT R2, R4, UR9, R7, 0x96, !PT ;  /* 0x0000000904027c12 */ /* 0x000fe2000f8e9607 */
[----:B------:R-:W-:Y:S01]  /*3fe0*/  IMAD.WIDE.U32 R90, R8, -0x326172a9, RZ ;  /* 0xcd9e8d57085a7825 */ /* 0x000fe200078e00ff */
[----:B------:R-:W-:-:S03]  /*3ff0*/  UIADD3 UR5, UPT, UPT, UR8, -0x61c88647, URZ ;  /* 0x9e3779b908057890 */ /* 0x000fc6000fffe0ff */
[----:B------:R-:W-:Y:S02]  /*4000*/  HFMA2 R5, -RZ, RZ, 0, 0 ;  /* 0x00000000ff057431 */ /* 0x000fe400000001ff */
        /* <DEDUP_REMOVED lines=52> */
[----:B------:R-:W-:Y:S01]  /*4350*/  IMAD.WIDE.U32 R90, R91, -0x2daee0ad, RZ ;  /* 0xd2511f535b5a7825 */ /* 0x000fe200078e00ff */
[----:B------:R-:W-:-:S03]  /*4360*/  MOV R3, R2 ;  /* 0x0000000200037202 */ /* 0x000fc60000000f00 */
[----:B------:R-:W-:Y:S01]  /*4370*/  IMAD.MOV.U32 R2, RZ, RZ, R88 ;  /* 0x000000ffff027224 */ /* 0x000fe200078e0058 */
[----:B------:R-:W-:Y:S01]  /*4380*/  LOP3.LUT R6, R6, UR5, R91, 0x96, !PT ;  /* 0x0000000506067c12 */ /* 0x000fe2000f8e965b */
[----:B------:R-:W-:-:S07]  /*4390*/  IMAD.MOV.U32 R88, RZ, RZ, R90 ;  /* 0x000000ffff587224 */ /* 0x000fce00078e005a */
.L_x_19804:
[----:B------:R-:W-:Y:S05]  /*43a0*/  BSYNC.RECONVERGENT B1 ;  /* 0x0000000000017941 */ /* 0x000fea0003800200 */
.L_x_19803:
[----:B------:R-:W-:Y:S01]  /*43b0*/  I2FP.F32.U32 R2, R2 ;  /* 0x0000000200027245 */ /* 0x000fe20000201000 */
[----:B------:R-:W-:Y:S01]  /*43c0*/  FMUL.FTZ R64, R64, R16 ;  /* 0x0000001040407220 */ /* 0x000fe20000410000 */
[----:B------:R-:W-:Y:S01]  /*43d0*/  FMUL.FTZ R65, R65, R17 ;  /* 0x0000001141417220 */ /* 0x000fe20000410000 */
[----:B------:R-:W-:Y:S02]  /*43e0*/  FMUL.FTZ R66, R66, R18 ;  /* 0x0000001242427220 */ /* 0x000fe40000410000 */
[----:B------:R-:W-:Y:S01]  /*43f0*/  FFMA.FTZ R109, R2, R109, 1.1641532182693481445e-10 ;  /* 0x2f000000026d7423 */ /* 0x000fe2000001006d */
[----:B------:R-:W-:-:S04]  /*4400*/  FMUL.FTZ R2, R67, UR4 ;  /* 0x0000000443027c20 */ /* 0x000fc80008410000 */
[----:B------:R-:W-:Y:S01]  /*4410*/  FMUL.FTZ R2, R2, R89 ;  /* 0x0000005902027220 */ /* 0x000fe20000410000 */
[----:B------:R-:W-:-:S04]  /*4420*/  FSETP.GTU.FTZ.AND P5, PT, R109, R108, PT ;  /* 0x0000006c6d00720b */ /* 0x000fc80003fbc000 */
[----:B------:R-:W-:Y:S02]  /*4430*/  FSEL R2, R2, RZ, !P5 ;  /* 0x000000ff02027208 */ /* 0x000fe40006800000 */
[----:B------:R-:W-:-:S03]  /*4440*/  PLOP3.LUT P4, PT, P5, PT, PT, 0x8, 0x80 ;  /* 0x000000000080781c */ /* 0x000fc60002f8e170 */
[----:B------:R-:W-:-:S10]  /*4450*/  FMUL.FTZ R67, R2, R19 ;  /* 0x0000001302437220 */ /* 0x000fd40000410000 */
.L_x_19787:
        /* <DEDUP_REMOVED lines=8> */
[----:B------:R-:W-:Y:S01]  /*44e0*/  IMAD.MOV.U32 R2, RZ, RZ, R88 ;  /* 0x000000ffff027224 */ /* 0x000fe200078e0058 */
[C---:B------:R-:W-:Y:S01]  /*44f0*/  IADD3 R88, PT, PT, R0.reuse, 0x100, RZ ;  /* 0x0000010000587810 */ /* 0x040fe20007ffe0ff */
[----:B0-----:R-:W-:-:S05]  /*4500*/  IMAD.WIDE.U32 R90, R0, 0x10, R90 ;  /* 0x00000010005a7825 */ /* 0x001fca00078e005a */
[----:B------:R0:W-:Y:S01]  /*4510*/  STG.E.128 desc[UR6][R90.64], R64 ;  /* 0x000000405a007986 */ /* 0x0001e2000c101d06 */
[----:B-1----:R-:W-:-:S05]  /*4520*/  IMAD.WIDE.U32 R108, R0, 0x4, R108 ;  /* 0x00000004006c7825 */ /* 0x002fca00078e006c */
[----:B------:R0:W-:Y:S02]  /*4530*/  STG.E desc[UR6][R108.64], R89 ;  /* 0x000000596c007986 */ /* 0x0001e4000c101906 */
.L_x_19766:
[----:B------:R-:W-:Y:S05]  /*4540*/  BSYNC.RECONVERGENT B0 ;  /* 0x0000000000007941 */ /* 0x000fea0003800200 */
.L_x_19765:
        /* <DEDUP_REMOVED lines=8> */
[----:B-1----:R-:W-:-:S04]  /*45d0*/  IMAD.WIDE.U32 R70, R88, 0x10, R70 ;  /* 0x0000001058467825 */ /* 0x002fc800078e0046 */
[----:B--2---:R-:W-:-:S05]  /*45e0*/  @P1 IMAD.WIDE.U32 R68, R88, 0x10, R68 ;  /* 0x0000001058441825 */ /* 0x004fca00078e0044 */
[----:B------:R1:W5:Y:S04]  /*45f0*/  @P1 LDG.E.128 R60, desc[UR6][R68.64] ;  /* 0x00000006443c1981 */ /* 0x000368000c1e1d00 */
[----:B------:R-:W5:Y:S01]  /*4600*/  LDG.E.128 R68, desc[UR6][R70.64] ;  /* 0x0000000646447981 */ /* 0x000f62000c1e1d00 */
[----:B-1----:R-:W-:Y:S05]  /*4610*/  @!P1 BRA `(.L_x_19810) ;  /* 0x00000018002c9947 */ /* 0x002fea0003800000 */
        /* <DEDUP_REMOVED lines=11> */
[----:B------:R-:W-:Y:S01]  /*46d0*/  @!P1 IMAD.MOV.U32 R90, RZ, RZ, R6 ;  /* 0x000000ffff5a9224 */ /* 0x000fe200078e0006 */
[----:B------:R-:W-:Y:S01]  /*46e0*/  @P1 MOV R90, R7 ;  /* 0x00000007005a1202 */ /* 0x000fe20000000f00 */
[----:B------:R-:W-:Y:S02]  /*46f0*/  @P1 VIADD R91, R5, 0x1 ;  /* 0x00000001055b1836 */ /* 0x000fe40000000000 */
[----:B------:R-:W-:Y:S01]  /*4700*/  @P1 IMAD.MOV.U32 R89, RZ, RZ, R2 ;  /* 0x000000ffff591224 */ /* 0x000fe200078e0002 */
[----:B------:R-:W-:Y:S06]  /*4710*/  BRA `(.L_x_19812) ;  /* 0x00000004002c7947 */ /* 0x000fec0003800000 */
.L_x_19813:
        /* <DEDUP_REMOVED lines=13> */
.L_x_19815:
[----:B------:R-:W-:Y:S05]  /*47f0*/  BSYNC.RECONVERGENT B2 ;  /* 0x0000000000027941 */ /* 0x000fea0003800200 */
.L_x_19814:
        /* <DEDUP_REMOVED lines=56> */
[----:B------:R-:W-:-:S05]  /*4b80*/  IMAD.WIDE.U32 R90, R5, -0x2daee0ad, RZ ;  /* 0xd2511f53055a7825 */ /* 0x000fca00078e00ff */
[----:B------:R-:W-:Y:S01]  /*4b90*/  LOP3.LUT R6, R6, UR5, R91, 0x96, !PT ;  /* 0x0000000506067c12 */ /* 0x000fe2000f8e965b */
[----:B------:R-:W-:Y:S01]  /*4ba0*/  IMAD.MOV.U32 R91, RZ, RZ, RZ ;  /* 0x000000ffff5b7224 */ /* 0x000fe200078e00ff */
[----:B------:R-:W-:Y:S01]  /*4bb0*/  MOV R89, R90 ;  /* 0x0000005a00597202 */ /* 0x000fe20000000f00 */
[----:B------:R-:W-:-:S07]  /*4bc0*/  IMAD.MOV.U32 R90, RZ, RZ, R2 ;  /* 0x000000ffff5a7224 */ /* 0x000fce00078e0002 */
.L_x_19812:
[----:B------:R-:W-:Y:S05]  /*4bd0*/  BSYNC.RECONVERGENT B1 ;  /* 0x0000000000017941 */ /* 0x000fea0003800200 */
.L_x_19811:
        /* <DEDUP_REMOVED lines=8> */
[----:B-----5:R-:W-:-:S04]  /*4c60*/  FMUL.FTZ R5, R68, UR4 ;  /* 0x0000000444057c20 */ /* 0x020fc80008410000 */
[----:B0-----:R-:W-:Y:S01]  /*4c70*/  FMUL.FTZ R5, R5, R110 ;  /* 0x0000006e05057220 */ /* 0x001fe20000410000 */
[----:B-1----:R-:W-:-:S04]  /*4c80*/  FSETP.GTU.FTZ.AND P1, PT, R2, R111, PT ;  /* 0x0000006f0200720b */ /* 0x002fc80003f3c000 */
        /* <DEDUP_REMOVED lines=13> */
.L_x_19818:
[----:B------:R-:W-:Y:S01]  /*4d60*/  VIADD R10, R10, 0x1 ;  /* 0x000000010a0a7836 */ /* 0x000fe20000000000 */
[----:B------:R-:W-:Y:S04]  /*4d70*/  BSSY.RECONVERGENT B2, `(.L_x_19819) ;  /* 0x000000b000027945 */ /* 0x000fe80003800200 */
        /* <DEDUP_REMOVED lines=10> */
.L_x_19820:
[----:B------:R-:W-:Y:S05]  /*4e20*/  BSYNC.RECONVERGENT B2 ;  /* 0x0000000000027941 */ /* 0x000fea0003800200 */
.L_x_19819:
        /* <DEDUP_REMOVED lines=20> */
[----:B------:R-:W-:Y:S01]  /*4f70*/  UIADD3 UR5, UPT, UPT, UR8, -0x255992d5, URZ ;  /* 0xdaa66d2b08057890 */ /* 0x000fe2000fffe0ff */
[----:B------:R-:W-:-:S05]  /*4f80*/  IMAD.WIDE.U32 R6, R7, -0x326172a9, RZ ;  /* 0xcd9e8d5707067825 */ /* 0x000fca00078e00ff */
[----:B------:R-:W-:Y:S01]  /*4f90*/  LOP3.LUT R90, R90, UR5, R7, 0x96, !PT ;  /* 0x000000055a5a7c12 */ /* 0x000fe2000f8e9607 */
[----:B------:R-:W-:-:S04]  /*4fa0*/  UIADD3 UR5, UPT, UPT, UR9, -0x126145ec, URZ ;  /* 0xed9eba1409057890 */ /* 0x000fc8000fffe0ff */
[----:B------:R-:W-:-:S05]  /*4fb0*/  IMAD.WIDE.U32 R90, R90, -0x2daee0ad, RZ ;  /* 0xd2511f535a5a7825 */ /* 0x000fca00078e00ff */
[----:B------:R-:W-:Y:S01]  /*4fc0*/  LOP3.LUT R91, R2, UR5, R91, 0x96, !PT ;  /* 0x00000005025b7c12 */ /* 0x000fe2000f8e965b */
[----:B------:R-:W-:Y:S01]  /*4fd0*/  UIADD3 UR5, UPT, UPT, UR8, 0x78dde6e4, URZ ;  /* 0x78dde6e408057890 */ /* 0x000fe2000fffe0ff */
        /* <DEDUP_REMOVED lines=14> */
[----:B------:R-:W-:-:S04]  /*50c0*/  UIADD3 UR5, UPT, UPT, UR9, 0x1fd5c5a3, URZ ;  /* 0x1fd5c5a309057890 */ /* 0x000fc8000fffe0ff */
[----:B------:R-:W-:-:S05]  /*50d0*/  IMAD.WIDE.U32 R90, R90, -0x2daee0ad, RZ ;  /* 0xd2511f535a5a7825 */ /* 0x000fca00078e00ff */
[----:B------:R-:W-:Y:S01]  /*50e0*/  LOP3.LUT R108, R2, UR5, R91, 0x96, !PT ;  /* 0x00000005026c7c12 */ /* 0x000fe2000f8e965b */
[----:B------:R-:W-:Y:S01]  /*50f0*/  UIADD3 UR5, UPT, UPT, UR8, 0x5384540f, URZ ;  /* 0x5384540f08057890 */ /* 0x000fe2000fffe0ff */
[----:B------:R-:W-:-:S04]  /*5100*/  IMAD.WIDE.U32 R2, R3, -0x326172a9, RZ ;  /* 0xcd9e8d5703027825 */ /* 0x000fc800078e00ff */
[----:B------:R-:W-:Y:S01]  /*5110*/  IMAD.WIDE.U32 R108, R108, -0x326172a9, RZ ;  /* 0xcd9e8d576c6c7825 */ /* 0x000fe200078e00ff */
[----:B------:R-:W-:Y:S01]  /*5120*/  LOP3.LUT R6, R6, UR5, R3, 0x96, !PT ;  /* 0x0000000506067c12 */ /* 0x000fe2000f8e9603 */
[----:B------:R-:W-:-:S04]  /*5130*/  UIADD3 UR5, UPT, UPT, UR9, -0x24c28bd8, URZ ;  /* 0xdb3d742809057890 */ /* 0x000fc8000fffe0ff */
[----:B------:R-:W-:-:S05]  /*5140*/  IMAD.WIDE.U32 R6, R6, -0x2daee0ad, RZ ;  /* 0xd2511f5306067825 */ /* 0x000fca00078e00ff */
[----:B------:R-:W-:Y:S01]  /*5150*/  LOP3.LUT R90, R90, UR5, R7, 0x96, !PT ;  /* 0x000000055a5a7c12 */ /* 0x000fe2000f8e9607 */
[----:B------:R-:W-:-:S04]  /*5160*/  UIADD3 UR5, UPT, UPT, UR8, -0xe443238, URZ ;  /* 0xf1bbcdc808057890 */ /* 0x000fc8000fffe0ff */
[----:B------:R-:W-:Y:S02]  /*5170*/  IMAD.WIDE.U32 R90, R90, -0x326172a9, RZ ;  /* 0xcd9e8d575a5a7825 */ /* 0x000fe400078e00ff */
[----:B------:R-:W-:Y:S01]  /*5180*/  LOP3.LUT R2, R2, UR5, R109, 0x96, !PT ;  /* 0x0000000502027c12 */ /* 0x000fe2000f8e966d */
[----:B------:R-:W-:-:S04]  /*5190*/  UIADD3 UR5, UPT, UPT, UR9, -0x695add53, URZ ;  /* 0x96a522ad09057890 */ /* 0x000fc8000fffe0ff */
[----:B------:R-:W-:-:S04]  /*51a0*/  IMAD.WIDE.U32 R2, R2, -0x2daee0ad, RZ ;  /* 0xd2511f5302027825 */ /* 0x000fc800078e00ff */
[----:B------:R-:W-:Y:S01]  /*51b0*/  IMAD.MOV.U32 R89, RZ, RZ, R2 ;  /* 0x000000ffff597224 */ /* 0x000fe200078e0002 */
[----:B------:R-:W-:Y:S01]  /*51c0*/  LOP3.LUT R6, R6, UR5, R3, 0x96, !PT ;  /* 0x0000000506067c12 */ /* 0x000fe2000f8e9603 */
[----:B------:R-:W-:Y:S01]  /*51d0*/  UIADD3 UR5, UPT, UPT, UR8, -0x700cb87f, URZ ;  /* 0x8ff3478108057890 */ /* 0x000fe2000fffe0ff */
[----:B------:R-:W-:Y:S02]  /*51e0*/  IMAD.MOV.U32 R3, RZ, RZ, R90 ;  /* 0x000000ffff037224 */ /* 0x000fe400078e005a */
[----:B------:R-:W-:-:S03]  /*51f0*/  IMAD.MOV.U32 R90, RZ, RZ, RZ ;  /* 0x000000ffff5a7224 */ /* 0x000fc600078e00ff */
[----:B------:R-:W-:-:S07]  /*5200*/  LOP3.LUT R7, R108, UR5, R91, 0x96, !PT ;  /* 0x000000056c077c12 */ /* 0x000fce000f8e965b */
.L_x_19817:
[----:B------:R-:W-:Y:S05]  /*5210*/  BSYNC.RECONVERGENT B1 ;  /* 0x0000000000017941 */ /* 0x000fea0003800200 */
.L_x_19816:
        /* <DEDUP_REMOVED lines=21> */
.L_x_19823:
[----:B------:R-:W-:Y:S01]  /*5370*/  IADD3 R10, PT, PT, R10, 0x1, RZ ;  /* 0x000000010a0a7810 */ /* 0x000fe20007ffe0ff */
[----:B------:R-:W-:Y:S03]  /*5380*/  BSSY.RECONVERGENT B2, `(.L_x_19824) ;  /* 0x000000b000027945 */ /* 0x000fe60003800200 */
[----:B------:R-:W-:-:S13]  /*5390*/  ISETP.NE.AND P3, PT, R10, RZ, PT ;  /* 0x000000ff0a00720c */ /* 0x000fda0003f65270 */
        /* <DEDUP_REMOVED lines=9> */
.L_x_19825:
[----:B------:R-:W-:Y:S05]  /*5430*/  BSYNC.RECONVERGENT B2 ;  /* 0x0000000000027941 */ /* 0x000fea0003800200 */
.L_x_19824:
        /* <DEDUP_REMOVED lines=55> */
[----:B------:R-:W-:-:S05]  /*57b0*/  IMAD.WIDE.U32 R2, R2, -0x2daee0ad, RZ ;  /* 0xd2511f5302027825 */ /* 0x000fca00078e00ff */
[----:B------:R-:W-:Y:S01]  /*57c0*/  LOP3.LUT R6, R6, UR5, R3, 0x96, !PT ;  /* 0x0000000506067c12 */ /* 0x000fe2000f8e9603 */
[----:B------:R-:W-:Y:S01]  /*57d0*/  UIADD3 UR5, UPT, UPT, UR8, -0x700cb87f, URZ ;  /* 0x8ff3478108057890 */ /* 0x000fe2000fffe0ff */
[----:B------:R-:W-:Y:S01]  /*57e0*/  IMAD.MOV.U32 R3, RZ, RZ, R90 ;  /* 0x000000ffff037224 */ /* 0x000fe200078e005a */
[----:B------:R-:W-:-:S04]  /*57f0*/  MOV R89, R2 ;  /* 0x0000000200597202 */ /* 0x000fc80000000f00 */
[----:B------:R-:W-:Y:S01]  /*5800*/  LOP3.LUT R7, R108, UR5, R91, 0x96, !PT ;  /* 0x000000056c077c12 */ /* 0x000fe2000f8e965b */
[----:B------:R-:W-:-:S07]  /*5810*/  IMAD.MOV.U32 R91, RZ, RZ, RZ ;  /* 0x000000ffff5b7224 */ /* 0x000fce00078e00ff */
.L_x_19822:
[----:B------:R-:W-:Y:S05]  /*5820*/  BSYNC.RECONVERGENT B1 ;  /* 0x0000000000017941 */ /* 0x000fea0003800200 */
.L_x_19821:
[----:B------:R-:W-:Y:S01]  /*5830*/  I2FP.F32.U32 R5, R5 ;  /* 0x0000000500057245 */ /* 0x000fe20000201000 */
[----:B------:R-:W-:Y:S01]  /*5840*/  BSSY.RECONVERGENT B1, `(.L_x_19826) ;  /* 0x000005f000017945 */ /* 0x000fe20003800200 */
[----:B------:R-:W-:Y:S02]  /*5850*/  ISETP.NE.AND P4, PT, R91, 0x1, PT ;  /* 0x000000015b00780c */ /* 0x000fe40003f85270 */
[----:B------:R-:W-:Y:S01]  /*5860*/  MOV R90, R3 ;  /* 0x00000003005a7202 */ /* 0x000fe20000000f00 */
[----:B------:R-:W-:Y:S01]  /*5870*/  FFMA.FTZ R2, R5, R120, 1.1641532182693481445e-10 ;  /* 0x2f00000005027423 */ /* 0x000fe20000010078 */
[----:B------:R-:W-:-:S04]  /*5880*/  FMUL.FTZ R5, R70, UR4 ;  /* 0x0000000446057c20 */ /* 0x000fc80008410000 */
[----:B------:R-:W-:Y:S01]  /*5890*/  FMUL.FTZ R5, R5, R110 ;  /* 0x0000006e05057220 */ /* 0x000fe20000410000 */
        /* <DEDUP_REMOVED lines=14> */
.L_x_19828:
[----:B------:R-:W-:Y:S01]  /*5980*/  VIADD R10, R10, 0x1 ;  /* 0x000000010a0a7836 */ /* 0x000fe20000000000 */
[----:B------:R-:W-:Y:S04]  /*5990*/  BSSY.RECONVERGENT B2, `(.L_x_19829) ;  /* 0x000000b000027945 */ /* 0x000fe80003800200 */
        /* <DEDUP_REMOVED lines=10> */
.L_x_19830:
[----:B------:R-:W-:Y:S05]  /*5a40*/  BSYNC.RECONVERGENT B2 ;  /* 0x0000000000027941 */ /* 0x000fea0003800200 */
.L_x_19829:
        /* <DEDUP_REMOVED lines=58> */
[----:B------:R-:W-:Y:S01]  /*5df0*/  MOV R3, R90 ;  /* 0x0000005a00037202 */ /* 0x000fe20000000f00 */
[----:B------:R-:W-:Y:S02]  /*5e00*/  IMAD.MOV.U32 R90, RZ, RZ, R89 ;  /* 0x000000ffff5a7224 */ /* 0x000fe400078e0059 */
[----:B------:R-:W-:Y:S02]  /*5e10*/  IMAD.MOV.U32 R89, RZ, RZ, R2 ;  /* 0x000000ffff597224 */ /* 0x000fe400078e0002 */
[----:B------:R-:W-:-:S07]  /*5e20*/  LOP3.LUT R7, R108, UR5, R91, 0x96, !PT ;  /* 0x000000056c077c12 */ /* 0x000fce000f8e965b */
.L_x_19827:
[----:B------:R-:W-:Y:S05]  /*5e30*/  BSYNC.RECONVERGENT B1 ;  /* 0x0000000000017941 */ /* 0x000fea0003800200 */
.L_x_19826:
        /* <DEDUP_REMOVED lines=9> */
.L_x_19810:
        /* <DEDUP_REMOVED lines=16> */
.L_x_19834:
        /* <DEDUP_REMOVED lines=13> */
.L_x_19836:
[----:B------:R-:W-:Y:S05]  /*60a0*/  BSYNC.RECONVERGENT B2 ;  /* 0x0000000000027941 */ /* 0x000fea0003800200 */
.L_x_19835:
        /* <DEDUP_REMOVED lines=61> */
.L_x_19833:
[----:B------:R-:W-:Y:S05]  /*6480*/  BSYNC.RECONVERGENT B1 ;  /* 0x0000000000017941 */ /* 0x000fea0003800200 */
.L_x_19832:
        /* <DEDUP_REMOVED lines=8> */
[----:B-----5:R-:W-:-:S03]  /*6510*/  FMUL.FTZ R5, R68, UR4 ;  /* 0x0000000444057c20 */ /* 0x020fc60008410000 */
[----:B0-----:R-:W-:-:S04]  /*6520*/  FSETP.GTU.FTZ.AND P2, PT, R2, R121, PT ;  /* 0x000000790200720b */ /* 0x001fc80003f5c000 */
[----:B------:R-:W-:Y:S01]  /*6530*/  PLOP3.LUT P1, PT, P2, PT, PT, 0x8, 0x80 ;  /* 0x000000000080781c */ /* 0x000fe2000172e170 */
[----:B-1----:R-:W-:Y:S01]  /*6540*/  FMUL.FTZ R2, R5, R120 ;  /* 0x0000007805027220 */ /* 0x002fe20000410000 */
[----:B------:R-:W-:-:S04]  /*6550*/  IMAD.MOV.U32 R5, RZ, RZ, R3 ;  /* 0x000000ffff057224 */ /* 0x000fc800078e0003 */
        /* <DEDUP_REMOVED lines=10> */
.L_x_19839:
        /* <DEDUP_REMOVED lines=12> */
.L_x_19841:
[----:B------:R-:W-:Y:S05]  /*66c0*/  BSYNC.RECONVERGENT B2 ;  /* 0x0000000000027941 */ /* 0x000fea0003800200 */
.L_x_19840:
        /* <DEDUP_REMOVED lines=54> */
[----:B------:R-:W-:Y:S01]  /*6a30*/  UIADD3 UR5, UPT, UPT, UR9, -0x695add53, URZ ;  /* 0x96a522ad09057890 */ /* 0x000fe2000fffe0ff */
[----:B------:R-:W-:-:S03]  /*6a40*/  IMAD.MOV.U32 R3, RZ, RZ, R108 ;  /* 0x000000ffff037224 */ /* 0x000fc600078e006c */
[----:B------:R-:W-:-:S04]  /*6a50*/  IMAD.WIDE.U32 R90, R90, -0x2daee0ad, RZ ;  /* 0xd2511f535a5a7825 */ /* 0x000fc800078e00ff */
[----:B------:R-:W-:Y:S01]  /*6a60*/  IMAD.MOV.U32 R89, RZ, RZ, R90 ;  /* 0x000000ffff597224 */ /* 0x000fe200078e005a */
[----:B------:R-:W-:Y:S01]  /*6a70*/  LOP3.LUT R6, R6, UR5, R91, 0x96, !PT ;  /* 0x0000000506067c12 */ /* 0x000fe2000f8e965b */
[----:B------:R-:W-:Y:S01]  /*6a80*/  UIADD3 UR5, UPT, UPT, UR8, -0x700cb87f, URZ ;  /* 0x8ff3478108057890 */ /* 0x000fe2000fffe0ff */
[----:B------:R-:W-:-:S05]  /*6a90*/  IMAD.MOV.U32 R90, RZ, RZ, RZ ;  /* 0x000000ffff5a7224 */ /* 0x000fca00078e00ff */
[----:B------:R-:W-:-:S07]  /*6aa0*/  LOP3.LUT R7, R110, UR5, R109, 0x96, !PT ;  /* 0x000000056e077c12 */ /* 0x000fce000f8e966d */
.L_x_19838:
[----:B------:R-:W-:Y:S05]  /*6ab0*/  BSYNC.RECONVERGENT B1 ;  /* 0x0000000000017941 */ /* 0x000fea0003800200 */
.L_x_19837:
        /* <DEDUP_REMOVED lines=20> */
.L_x_19844:
        /* <DEDUP_REMOVED lines=12> */
.L_x_19846:
[----:B------:R-:W-:Y:S05]  /*6cc0*/  BSYNC.RECONVERGENT B2 ;  /* 0x0000000000027941 */ /* 0x000fea0003800200 */
.L_x_19845:
        /* <DEDUP_REMOVED lines=56> */
[----:B------:R-:W-:-:S05]  /*7050*/  IMAD.WIDE.U32 R90, R90, -0x2daee0ad, RZ ;  /* 0xd2511f535a5a7825 */ /* 0x000fca00078e00ff */
[----:B------:R-:W-:Y:S01]  /*7060*/  LOP3.LUT R6, R6, UR5, R91, 0x96, !PT ;  /* 0x0000000506067c12 */ /* 0x000fe2000f8e965b */
[----:B------:R-:W-:Y:S01]  /*7070*/  UIADD3 UR5, UPT, UPT, UR8, -0x700cb87f, URZ ;  /* 0x8ff3478108057890 */ /* 0x000fe2000fffe0ff */
[----:B------:R-:W-:Y:S01]  /*7080*/  MOV R89, R90 ;  /* 0x0000005a00597202 */ /* 0x000fe20000000f00 */
[----:B------:R-:W-:-:S04]  /*7090*/  IMAD.MOV.U32 R91, RZ, RZ, RZ ;  /* 0x000000ffff5b7224 */ /* 0x000fc800078e00ff */
[----:B------:R-:W-:-:S07]  /*70a0*/  LOP3.LUT R7, R110, UR5, R109, 0x96, !PT ;  /* 0x000000056e077c12 */ /* 0x000fce000f8e966d */
.L_x_19843:
[----:B------:R-:W-:Y:S05]  /*70b0*/  BSYNC.RECONVERGENT B1 ;  /* 0x0000000000017941 */ /* 0x000fea0003800200 */
.L_x_19842:
[----:B------:R-:W-:Y:S01]  /*70c0*/  I2FP.F32.U32 R5, R5 ;  /* 0x0000000500057245 */ /* 0x000fe20000201000 */
[----:B------:R-:W-:Y:S01]  /*70d0*/  BSSY.RECONVERGENT B1, `(.L_x_19847) ;  /* 0x000005e000017945 */ /* 0x000fe20003800200 */
[----:B------:R-:W-:-:S03]  /*70e0*/  ISETP.NE.AND P5, PT, R91, 0x1, PT ;  /* 0x000000015b00780c */ /* 0x000fc60003fa5270 */
        /* <DEDUP_REMOVED lines=17> */
.L_x_19849:
        /* <DEDUP_REMOVED lines=12> */
.L_x_19851:
[----:B------:R-:W-:Y:S05]  /*72c0*/  BSYNC.RECONVERGENT B2 ;  /* 0x0000000000027941 */ /* 0x000fea0003800200 */
.L_x_19850:
        /* <DEDUP_REMOVED lines=56> */
[----:B------:R-:W-:-:S03]  /*7650*/  MOV R3, R108 ;  /* 0x0000006c00037202 */ /* 0x000fc60000000f00 */
[----:B------:R-:W-:-:S04]  /*7660*/  IMAD.WIDE.U32 R90, R90, -0x2daee0ad, RZ ;  /* 0xd2511f535a5a7825 */ /* 0x000fc800078e00ff */
[----:B------:R-:W-:Y:S01]  /*7670*/  IMAD.MOV.U32 R89, RZ, RZ, R90 ;  /* 0x000000ffff597224 */ /* 0x000fe200078e005a */
[----:B------:R-:W-:Y:S01]  /*7680*/  LOP3.LUT R6, R6, UR5, R91, 0x96, !PT ;  /* 0x0000000506067c12 */ /* 0x000fe2000f8e965b */
[----:B------:R-:W-:-:S06]  /*7690*/  UIADD3 UR5, UPT, UPT, UR8, -0x700cb87f, URZ ;  /* 0x8ff3478108057890 */ /* 0x000fcc000fffe0ff */
[----:B------:R-:W-:-:S07]  /*76a0*/  LOP3.LUT R7, R110, UR5, R109, 0x96, !PT ;  /* 0x000000056e077c12 */ /* 0x000fce000f8e966d */
.L_x_19848:
[----:B------:R-:W-:Y:S05]  /*76b0*/  BSYNC.RECONVERGENT B1 ;  /* 0x0000000000017941 */ /* 0x000fea0003800200 */
.L_x_19847:
[----:B------:R-:W-:Y:S01]  /*76c0*/  I2FP.F32.U32 R91, R68 ;  /* 0x00000044005b7245 */ /* 0x000fe20000201000 */
[----:B------:R-:W-:Y:S01]  /*76d0*/  FMUL.FTZ R71, R71, UR4 ;  /* 0x0000000447477c20 */ /* 0x000fe20008410000 */
[----:B------:R-:W-:Y:S01]  /*76e0*/  FMUL.FTZ R68, R2, R24 ;  /* 0x0000001802447220 */ /* 0x000fe20000410000 */
[----:B------:R-:W-:Y:S01]  /*76f0*/  FMUL.FTZ R69, R69, R25 ;  /* 0x0000001945457220 */ /* 0x000fe20000410000 */
[----:B------:R-:W-:Y:S01]  /*7700*/  FMUL.FTZ R70, R70, R26 ;  /* 0x0000001a46467220 */ /* 0x000fe20000410000 */
[----:B------:R-:W-:Y:S01]  /*7710*/  FFMA.FTZ R122, R91, R122, 1.1641532182693481445e-10 ;  /* 0x2f0000005b7a7423 */ /* 0x000fe2000001007a */
[----:B------:R-:W-:-:S04]  /*7720*/  FMUL.FTZ R71, R71, R120 ;  /* 0x0000007847477220 */ /* 0x000fc80000410000 */
[----:B------:R-:W-:-:S04]  /*7730*/  FSETP.GTU.FTZ.AND P5, PT, R122, R121, PT ;  /* 0x000000797a00720b */ /* 0x000fc80003fbc000 */
[----:B------:R-:W-:Y:S02]  /*7740*/  FSEL R90, R71, RZ, !P5 ;  /* 0x000000ff475a7208 */ /* 0x000fe40006800000 */
[----:B------:R-:W-:-:S03]  /*7750*/  PLOP3.LUT P4, PT, P5, PT, PT, 0x8, 0x80 ;  /* 0x000000000080781c */ /* 0x000fc60002f8e170 */
[----:B------:R-:W-:-:S10]  /*7760*/  FMUL.FTZ R71, R90, R27 ;  /* 0x0000001b5a477220 */ /* 0x000fd40000410000 */
.L_x_19831:
        /* <DEDUP_REMOVED lines=10> */
[----:B------:R1:W-:Y:S02]  /*7810*/  STG.E.128 desc[UR6][R90.64], R68 ;  /* 0x000000445a007986 */ /* 0x0003e4000c101d06 */
[C---:B-1----:R-:W-:Y:S01]  /*7820*/  IMAD.WIDE.U32 R90, R88.reuse, 0x4, R108 ;  /* 0x00000004585a7825 */ /* 0x042fe200078e006c */
[----:B------:R-:W-:-:S04]  /*7830*/  IADD3 R88, PT, PT, R88, 0x100, RZ ;  /* 0x0000010058587810 */ /* 0x000fc80007ffe0ff */
[----:B------:R1:W-:Y:S03]  /*7840*/  STG.E desc[UR6][R90.64], R111 ;  /* 0x0000006f5a007986 */ /* 0x0003e6000c101906 */
.L_x_19809:
[----:B------:R-:W-:Y:S05]  /*7850*/  BSYNC.RECONVERGENT B0 ;  /* 0x0000000000007941 */ /* 0x000fea0003800200 */
.L_x_19808:
[----:B------:R-:W-:Y:S01]  /*7860*/  ISETP.GE.U32.AND P1, PT, R11, 0x300, PT ;  /* 0x000003000b00780c */ /* 0x000fe20003f26070 */
[----:B------:R-:W-:Y:S03]  /*7870*/  BSSY.RECONVERGENT B0, `(.L_x_19852) ;  /* 0x000032f000007945 */ /* 0x000fe60003800200 */
[----:B------:R-:W-:-:S09]  /*7880*/  P2R R122, PR, RZ, 0x2 ;  /* 0x00000002ff7a7803 */ /* 0x000fd20000000000 */
[----:B------:R-:W-:Y:S05]  /*7890*/  @!P1 BRA `(.L_x_19853) ;  /* 0x0000003000b09947 */ /* 0x000fea0003800000 */
[----:B------:R-:W-:Y:S01]  /*78a0*/  ISETP.NE.U32.AND P1, PT, RZ, UR10, PT ;  /* 0x0000000aff007c0c */ /* 0x000fe2000bf25070 */
[----:B------:R-:W2:Y:S03]  /*78b0*/  LDC.64 R74, c[0x0][0x390] ;  /* 0x0000e400ff4a7b82 */ /* 0x000ea60000000a00 */
[----:B------:R-:W-:-:S13]  /*78c0*/  ISETP.NE.AND.EX P1, PT, RZ, UR11, PT, P1 ;  /* 0x0000000bff007c0c */ /* 0x000fda000bf25310 */
[----:B------:R-:W3:Y:S01]  /*78d0*/  @P1 LDC.64 R72, c[0x0][0x3a0] ;  /* 0x0000e800ff481b82 */ /* 0x000ee20000000a00 */
[----:B--2---:R-:W-:-:S04]  /*78e0*/  IMAD.WIDE.U32 R74, R88, 0x10, R74 ;  /* 0x00000010584a7825 */ /* 0x004fc800078e004a */
[----:B---3--:R-:W-:-:S05]  /*78f0*/  @P1 IMAD.WIDE.U32 R72, R88, 0x10, R72 ;  /* 0x0000001058481825 */ /* 0x008fca00078e0048 */
[----:B------:R2:W5:Y:S04]  /*7900*/  @P1 LDG.E.128 R60, desc[UR6][R72.64] ;  /* 0x00000006483c1981 */ /* 0x000568000c1e1d00 */
[----:B------:R-:W5:Y:S01]  /*7910*/  LDG.E.128 R72, desc[UR6][R74.64] ;  /* 0x000000064a487981 */ /* 0x000f62000c1e1d00 */
[----:B--2---:R-:W-:Y:S05]  /*7920*/  @!P1 BRA `(.L_x_19854) ;  /* 0x00000018002c9947 */ /* 0x004fea0003800000 */
[----:B------:R-:W-:Y:S01]  /*7930*/  ISETP.NE.AND P1, PT, R5, 0x1, PT ;  /* 0x000000010500780c */ /* 0x000fe20003f25270 */
[----:B------:R-:W-:Y:S01]  /*7940*/  BSSY.RECONVERGENT B1, `(.L_x_19855) ;  /* 0x000005a000017945 */ /* 0x000fe20003800200 */
[----:B01----:R-:W-:Y:S01]  /*7950*/  IMAD.MOV.U32 R91, RZ, RZ, 0x2 ;  /* 0x00000002ff5b7424 */ /* 0x003fe200078e00ff */
        /* <DEDUP_REMOVED lines=13> */
.L_x_19857:
        /* <DEDUP_REMOVED lines=13> */
.L_x_19859:
[----:B------:R-:W-:Y:S05]  /*7b00*/  BSYNC.RECONVERGENT B2 ;  /* 0x0000000000027941 */ /* 0x000fea0003800200 */
.L_x_19858:
        /* <DEDUP_REMOVED lines=61> */
.L_x_19856:
[----:B------:R-:W-:Y:S05]  /*7ee0*/  BSYNC.RECONVERGENT B1 ;  /* 0x0000000000017941 */ /* 0x000fea0003800200 */
.L_x_19855:
        /* <DEDUP_REMOVED lines=24> */
.L_x_19862:
        /* <DEDUP_REMOVED lines=12> */
.L_x_19864:
[----:B------:R-:W-:Y:S05]  /*8130*/  BSYNC.RECONVERGENT B2 ;  /* 0x0000000000027941 */ /* 0x000fea0003800200 */
.L_x_19863:
        /* <DEDUP_REMOVED lines=62> */
.L_x_19861:
[----:B------:R-:W-:Y:S05]  /*8520*/  BSYNC.RECONVERGENT B1 ;  /* 0x0000000000017941 */ /* 0x000fea0003800200 */
.L_x_19860:
[----:B------:R-:W-:Y:S01]  /*8530*/  I2FP.F32.U32 R5, R5 ;  /* 0x0000000500057245 */ /* 0x000fe20000201000 */
[----:B------:R-:W-:Y:S01]  /*8540*/  FMUL.FTZ R73, R73, UR4 ;  /* 0x0000000449497c20 */ /* 0x000fe20008410000 */
[----:B------:R-:W-:Y:S01]  /*8550*/  ISETP.NE.AND P3, PT, R90, 0x1, PT ;  /* 0x000000015a00780c */ /* 0x000fe20003f65270 */
[----:B------:R-:W-:Y:S02]  /*8560*/  BSSY.RECONVERGENT B1, `(.L_x_19865) ;  /* 0x000005d000017945 */ /* 0x000fe40003800200 */
        /* <DEDUP_REMOVED lines=17> */
.L_x_19867:
        /* <DEDUP_REMOVED lines=12> */
.L_x_19869:
[----:B------:R-:W-:Y:S05]  /*8740*/  BSYNC.RECONVERGENT B2 ;  /* 0x0000000000027941 */ /* 0x000fea0003800200 */
.L_x_19868:
        /* <DEDUP_REMOVED lines=60> */
[----:B------:R-:W-:Y:S02]  /*8b10*/  IMAD.MOV.U32 R2, RZ, RZ, RZ ;  /* 0x000000ffff027224 */ /* 0x000fe400078e00ff */
[----:B------:R-:W-:-:S07]  /*8b20*/  LOP3.LUT R7, R108, UR5, R91, 0x96, !PT ;  /* 0x000000056c077c12 */ /* 0x000fce000f8e965b */
.L_x_19866:
[----:B------:R-:W-:Y:S05]  /*8b30*/  BSYNC.RECONVERGENT B1 ;  /* 0x0000000000017941 */ /* 0x000fea0003800200 */
.L_x_19865:
        /* <DEDUP_REMOVED lines=21> */
.L_x_19872:
        /* <DEDUP_REMOVED lines=12> */
.L_x_19874:
[----:B------:R-:W-:Y:S05]  /*8d50*/  BSYNC.RECONVERGENT B2 ;  /* 0x0000000000027941 */ /* 0x000fea0003800200 */
.L_x_19873:
        /* <DEDUP_REMOVED lines=62> */
.L_x_19871:
[----:B------:R-:W-:Y:S05]  /*9140*/  BSYNC.RECONVERGENT B1 ;  /* 0x0000000000017941 */ /* 0x000fea0003800200 */
.L_x_19870:
        /* <DEDUP_REMOVED lines=9> */
.L_x_19854:
        /* <DEDUP_REMOVED lines=16> */
.L_x_19878:
        /* <DEDUP_REMOVED lines=13> */
.L_x_19880:
[----:B------:R-:W-:Y:S05]  /*93b0*/  BSYNC.RECONVERGENT B2 ;  /* 0x0000000000027941 */ /* 0x000fea0003800200 */
.L_x_19879:
        /* <DEDUP_REMOVED lines=61> */
.L_x_19877:
[----:B------:R-:W-:Y:S05]  /*9790*/  BSYNC.RECONVERGENT B1 ;  /* 0x0000000000017941 */ /* 0x000fea0003800200 */
.L_x_19876:
        /* <DEDUP_REMOVED lines=23> */
.L_x_19883:
        /* <DEDUP_REMOVED lines=12> */
.L_x_19885:
[----:B------:R-:W-:Y:S05]  /*99d0*/  BSYNC.RECONVERGENT B2 ;  /* 0x0000000000027941 */ /* 0x000fea0003800200 */
.L_x_19884:
        /* <DEDUP_REMOVED lines=62> */
.L_x_19882:
[----:B------:R-:W-:Y:S05]  /*9dc0*/  BSYNC.RECONVERGENT B1 ;  /* 0x0000000000017941 */ /* 0x000fea0003800200 */
.L_x_19881:
[----:B------:R-:W-:Y:S01]  /*9dd0*/  ISETP.NE.AND P4, PT, R90, 0x1, PT ;  /* 0x000000015a00780c */ /* 0x000fe20003f85270 */
[----:B------:R-:W-:Y:S01]  /*9de0*/  FMUL.FTZ R73, R73, UR4 ;  /* 0x0000000449497c20 */ /* 0x000fe20008410000 */
[----:B------:R-:W-:Y:S01]  /*9df0*/  I2FP.F32.U32 R5, R5 ;  /* 0x0000000500057245 */ /* 0x000fe20000201000 */
[----:B------:R-:W-:Y:S02]  /*9e00*/  BSSY.RECONVERGENT B1, `(.L_x_19886) ;  /* 0x000005c000017945 */ /* 0x000fe40003800200 */
[----:B------:R-:W-:Y:S02]  /*9e10*/  FMUL.FTZ R73, R73, R120 ;  /* 0x0000007849497220 */ /* 0x000fe40000410000 */
[----:B------:R-:W-:Y:S01]  /*9e20*/  FFMA.FTZ R72, R5, R124, 1.1641532182693481445e-10 ;  /* 0x2f00000005487423 */ /* 0x000fe2000001007c */
[----:B------:R-:W-:-:S04]  /*9e30*/  IMAD.MOV.U32 R5, RZ, RZ, R3 ;  /* 0x000000ffff057224 */ /* 0x000fc800078e0003 */
[----:B------:R-:W-:Y:S01]  /*9e40*/  FSETP.GTU.FTZ.AND P3, PT, R72, R121, PT ;  /* 0x000000794800720b */ /* 0x000fe20003f7c000 */
[----:B------:R-:W-:-:S03]  /*9e50*/  HFMA2 R72, -RZ, RZ, 0, 1.1920928955078125e-07 ;  /* 0x00000002ff487431 */ /* 0x000fc600000001ff */
        /* <DEDUP_REMOVED lines=11> */
.L_x_19888:
[----:B------:R-:W-:Y:S01]  /*9f10*/  VIADD R10, R10, 0x1 ;  /* 0x000000010a0a7836 */ /* 0x000fe20000000000 */
[----:B------:R-:W-:Y:S04]  /*9f20*/  BSSY.RECONVERGENT B2, `(.L_x_19889) ;  /* 0x000000b000027945 */ /* 0x000fe80003800200 */
        /* <DEDUP_REMOVED lines=10> */
.L_x_19890:
[----:B------:R-:W-:Y:S05]  /*9fd0*/  BSYNC.RECONVERGENT B2 ;  /* 0x0000000000027941 */ /* 0x000fea0003800200 */
.L_x_19889:
[----:B------:R-:W-:Y:S01]  /*9fe0*/  IMAD.WIDE.U32 R6, R10, -0x2daee0ad, RZ ;  /* 0xd2511f530a067825 */ /* 0x000fe200078e00ff */
[----:B------:R-:W-:-:S03]  /*9ff0*/  UIADD3 UR5, UPT, UPT, UR8, -0x61c88647, URZ ;  /* 0x9e3779b908057890 */ /* 0x000fc6000fffe0ff */
[----:B------:R-:W-:Y:S01]  /*a000*/  IMAD.WIDE.U32 R108, R8, -0x326172a9, RZ ;  /* 0xcd9e8d57086c7825 */ /* 0x000fe200078e00ff */
[----:B------:R-:W-:-:S03]  /*a010*/  LOP3.LUT R90, R4, UR9, R7, 0x96, !PT ;  /* 0x00000009045a7c12 */ /* 0x000fc6000f8e9607 */
[----:B------:R-:W-:Y:S01]  /*a020*/  IMAD.MOV.U32 R5, RZ, RZ, R89 ;  /* 0x000000ffff057224 */ /* 0x000fe200078e0059 */
[----:B------:R-:W-:Y:S01]  /*a030*/  LOP3.LUT R109, R9, UR8, R109, 0x96, !PT ;  /* 0x00000008096d7c12 */ /* 0x000fe2000f8e966d */
[----:B------:R-:W-:-:S04]  /*a040*/  IMAD.WIDE.U32 R90, R90, -0x326172a9, RZ ;  /* 0xcd9e8d575a5a7825 */ /* 0x000fc800078e00ff */
[----:B------:R-:W-:Y:S01]  /*a050*/  IMAD.MOV.U32 R72, RZ, RZ, RZ ;  /* 0x000000ffff487224 */ /* 0x000fe200078e00ff */
        /* <DEDUP_REMOVED lines=49> */
[----:B------:R-:W-:-:S05]  /*a370*/  IMAD.WIDE.U32 R90, R90, -0x2daee0ad, RZ ;  /* 0xd2511f535a5a7825 */ /* 0x000fca00078e00ff */
[----:B------:R-:W-:Y:S01]  /*a380*/  LOP3.LUT R6, R6, UR5, R91, 0x96, !PT ;  /* 0x0000000506067c12 */ /* 0x000fe2000f8e965b */
[----:B------:R-:W-:Y:S01]  /*a390*/  UIADD3 UR5, UPT, UPT, UR8, -0x700cb87f, URZ ;  /* 0x8ff3478108057890 */ /* 0x000fe2000fffe0ff */
[----:B------:R-:W-:-:S05]  /*a3a0*/  MOV R89, R90 ;  /* 0x0000005a00597202 */ /* 0x000fca0000000f00 */
[----:B------:R-:W-:-:S07]  /*a3b0*/  LOP3.LUT R7, R110, UR5, R109, 0x96, !PT ;  /* 0x000000056e077c12 */ /* 0x000fce000f8e966d */
.L_x_19887:
[----:B------:R-:W-:Y:S05]  /*a3c0*/  BSYNC.RECONVERGENT B1 ;  /* 0x0000000000017941 */ /* 0x000fea0003800200 */
.L_x_19886:
        /* <DEDUP_REMOVED lines=20> */
.L_x_19893:
[----:B------:R-:W-:Y:S01]  /*a510*/  IADD3 R10, PT, PT, R10, 0x1, RZ ;  /* 0x000000010a0a7810 */ /* 0x000fe20007ffe0ff */
[----:B------:R-:W-:Y:S03]  /*a520*/  BSSY.RECONVERGENT B2, `(.L_x_19894) ;  /* 0x000000b000027945 */ /* 0x000fe60003800200 */
        /* <DEDUP_REMOVED lines=10> */
.L_x_19895:
[----:B------:R-:W-:Y:S05]  /*a5d0*/  BSYNC.RECONVERGENT B2 ;  /* 0x0000000000027941 */ /* 0x000fea0003800200 */
.L_x_19894:
        /* <DEDUP_REMOVED lines=60> */
[----:B------:R-:W-:-:S04]  /*a9a0*/  IMAD.MOV.U32 R89, RZ, RZ, R90 ;  /* 0x000000ffff597224 */ /* 0x000fc800078e005a */
[----:B------:R-:W-:-:S07]  /*a9b0*/  LOP3.LUT R7, R110, UR5, R109, 0x96, !PT ;  /* 0x000000056e077c12 */ /* 0x000fce000f8e966d */
.L_x_19892:
[----:B------:R-:W-:Y:S05]  /*a9c0*/  BSYNC.RECONVERGENT B1 ;  /* 0x0000000000017941 */ /* 0x000fea0003800200 */
.L_x_19891:
        /* <DEDUP_REMOVED lines=11> */
.L_x_19875:
        /* <DEDUP_REMOVED lines=10> */
[----:B------:R1:W-:Y:S02]  /*ab20*/  STG.E.128 desc[UR6][R90.64], R72 ;  /* 0x000000485a007986 */ /* 0x0003e4000c101d06 */
[----:B-1----:R-:W-:-:S04]  /*ab30*/  IMAD.WIDE.U32 R90, R88, 0x4, R108 ;  /* 0x00000004585a7825 */ /* 0x002fc800078e006c */
[----:B------:R-:W-:Y:S01]  /*ab40*/  VIADD R88, R88, 0x100 ;  /* 0x0000010058587836 */ /* 0x000fe20000000000 */
[----:B------:R2:W-:Y:S06]  /*ab50*/  STG.E desc[UR6][R90.64], R111 ;  /* 0x0000006f5a007986 */ /* 0x0005ec000c101906 */
.L_x_19853:
[----:B------:R-:W-:Y:S05]  /*ab60*/  BSYNC.RECONVERGENT B0 ;  /* 0x0000000000007941 */ /* 0x000fea0003800200 */
.L_x_19852:
[----:B------:R-:W-:Y:S01]  /*ab70*/  ISETP.GE.U32.AND P1, PT, R11, 0x400, PT ;  /* 0x000004000b00780c */ /* 0x000fe20003f26070 */
[----:B------:R-:W-:Y:S03]  /*ab80*/  BSSY.RECONVERGENT B0, `(.L_x_19896) ;  /* 0x000032f000007945 */ /* 0x000fe60003800200 */
[----:B------:R-:W-:-:S09]  /*ab90*/  P2R R121, PR, RZ, 0x2 ;  /* 0x00000002ff797803 */ /* 0x000fd20000000000 */
[----:B------:R-:W-:Y:S05]  /*aba0*/  @!P1 BRA `(.L_x_19897) ;  /* 0x0000003000b09947 */ /* 0x000fea0003800000 */
[----:B------:R-:W-:Y:S01]  /*abb0*/  ISETP.NE.U32.AND P1, PT, RZ, UR10, PT ;  /* 0x0000000aff007c0c */ /* 0x000fe2000bf25070 */
[----:B------:R-:W3:Y:S03]  /*abc0*/  LDC.64 R78, c[0x0][0x390] ;  /* 0x0000e400ff4e7b82 */ /* 0x000ee60000000a00 */
[----:B------:R-:W-:-:S13]  /*abd0*/  ISETP.NE.AND.EX P1, PT, RZ, UR11, PT, P1 ;  /* 0x0000000bff007c0c */ /* 0x000fda000bf25310 */
[----:B------:R-:W4:Y:S01]  /*abe0*/  @P1 LDC.64 R76, c[0x0][0x3a0] ;  /* 0x0000e800ff4c1b82 */ /* 0x000f220000000a00 */
[----:B---3--:R-:W-:-:S04]  /*abf0*/  IMAD.WIDE.U32 R78, R88, 0x10, R78 ;  /* 0x00000010584e7825 */ /* 0x008fc800078e004e */
[----:B----4-:R-:W-:-:S05]  /*ac00*/  @P1 IMAD.WIDE.U32 R76, R88, 0x10, R76 ;  /* 0x00000010584c1825 */ /* 0x010fca00078e004c */
[----:B------:R3:W5:Y:S04]  /*ac10*/  @P1 LDG.E.128 R60, desc[UR6][R76.64] ;  /* 0x000000064c3c1981 */ /* 0x000768000c1e1d00 */
[----:B------:R-:W5:Y:S01]  /*ac20*/  LDG.E.128 R76, desc[UR6][R78.64] ;  /* 0x000000064e4c7981 */ /* 0x000f62000c1e1d00 */
[----:B---3--:R-:W-:Y:S05]  /*ac30*/  @!P1 BRA `(.L_x_19898) ;  /* 0x00000018002c9947 */ /* 0x008fea0003800000 */
[----:B------:R-:W-:Y:S01]  /*ac40*/  ISETP.NE.AND P1, PT, R5, 0x1, PT ;  /* 0x000000010500780c */ /* 0x000fe20003f25270 */
[----:B------:R-:W-:Y:S01]  /*ac50*/  BSSY.RECONVERGENT B1, `(.L_x_19899) ;  /* 0x000005a000017945 */ /* 0x000fe20003800200 */
[----:B012---:R-:W-:Y:S02]  /*ac60*/  HFMA2 R91, -RZ, RZ, 0, 1.1920928955078125e-07 ;  /* 0x00000002ff5b7431 */ /* 0x007fe400000001ff */
[----:B------:R-:W-:Y:S01]  /*ac70*/  IMAD.MOV.U32 R90, RZ, RZ, R3 ;  /* 0x000000ffff5a7224 */ /* 0x000fe200078e0003 */
[----:B------:R-:W-:-:S08]  /*ac80*/  MOV R89, R2 ;  /* 0x0000000200597202 */ /* 0x000fd00000000f00 */
        /* <DEDUP_REMOVED lines=11> */
.L_x_19901:
        /* <DEDUP_REMOVED lines=13> */
.L_x_19903:
[----:B------:R-:W-:Y:S05]  /*ae10*/  BSYNC.RECONVERGENT B2 ;  /* 0x0000000000027941 */ /* 0x000fea0003800200 */
.L_x_19902:
        /* <DEDUP_REMOVED lines=59> */
[----:B------:R-:W-:Y:S01]  /*b1d0*/  IMAD.MOV.U32 R91, RZ, RZ, RZ ;  /* 0x000000ffff5b7224 */ /* 0x000fe200078e00ff */
[----:B------:R-:W-:-:S07]  /*b1e0*/  MOV R90, R2 ;  /* 0x00000002005a7202 */ /* 0x000fce0000000f00 */
.L_x_19900:
[----:B------:R-:W-:Y:S05]  /*b1f0*/  BSYNC.RECONVERGENT B1 ;  /* 0x0000000000017941 */ /* 0x000fea0003800200 */
.L_x_19899:
[----:B------:R-:W0:Y:S01]  /*b200*/  LDC R110, c[0x0][0x408] ;  /* 0x00010200ff6e7b82 */ /* 0x000e220000000800 */
[----:B------:R-:W-:Y:S01]  /*b210*/  I2FP.F32.U32 R5, R90 ;  /* 0x0000005a00057245 */ /* 0x000fe20000201000 */
[----:B------:R-:W-:Y:S01]  /*b220*/  HFMA2 R120, -RZ, RZ, 0.1171875, 0 ;  /* 0x2f800000ff787431 */ /* 0x000fe200000001ff */
[----:B------:R-:W-:Y:S01]  /*b230*/  ISETP.NE.AND P2, PT, R91, 0x1, PT ;  /* 0x000000015b00780c */ /* 0x000fe20003f45270 */
[----:B------:R-:W-:Y:S03]  /*b240*/  BSSY.RECONVERGENT B1, `(.L_x_19904) ;  /* 0x000005f000017945 */ /* 0x000fe60003800200 */
[----:B------:R-:W-:Y:S01]  /*b250*/  FFMA.FTZ R2, R5, R120, 1.1641532182693481445e-10 ;  /* 0x2f00000005027423 */ /* 0x000fe20000010078 */
[----:B------:R-:W1:Y:S01]  /*b260*/  LDC R111, c[0x0][0x404] ;  /* 0x00010100ff6f7b82 */ /* 0x000e620000000800 */
[----:B-----5:R-:W-:-:S04]  /*b270*/  FMUL.FTZ R5, R76, UR4 ;  /* 0x000000044c057c20 */ /* 0x020fc80008410000 */
[----:B0-----:R-:W-:Y:S01]  /*b280*/  FMUL.FTZ R5, R5, R110 ;  /* 0x0000006e05057220 */ /* 0x001fe20000410000 */
[----:B-1----:R-:W-:Y:S01]  /*b290*/  FSETP.GTU.FTZ.AND P1, PT, R2, R111, PT ;  /* 0x0000006f0200720b */ /* 0x002fe20003f3c000 */
        /* <DEDUP_REMOVED lines=14> */
.L_x_19906:
        /* <DEDUP_REMOVED lines=12> */
.L_x_19908:
[----:B------:R-:W-:Y:S05]  /*b440*/  BSYNC.RECONVERGENT B2 ;  /* 0x0000000000027941 */ /* 0x000fea0003800200 */
.L_x_19907:
        /* <DEDUP_REMOVED lines=59> */
[----:B------:R-:W-:Y:S01]  /*b800*/  IMAD.MOV.U32 R2, RZ, RZ, RZ ;  /* 0x000000ffff027224 */ /* 0x000fe200078e00ff */
[----:B------:R-:W-:-:S03]  /*b810*/  MOV R3, R90 ;  /* 0x0000005a00037202 */ /* 0x000fc60000000f00 */
[----:B------:R-:W-:-:S07]  /*b820*/  LOP3.LUT R7, R108, UR5, R91, 0x96, !PT ;  /* 0x000000056c077c12 */ /* 0x000fce000f8e965b */
.L_x_19905:
[----:B------:R-:W-:Y:S05]  /*b830*/  BSYNC.RECONVERGENT B1 ;  /* 0x0000000000017941 */ /* 0x000fea0003800200 */
.L_x_19904:
        /* <DEDUP_REMOVED lines=21> */
.L_x_19911:
        /* <DEDUP_REMOVED lines=12> */
.L_x_19913:
[----:B------:R-:W-:Y:S05]  /*ba50*/  BSYNC.RECONVERGENT B2 ;  /* 0x0000000000027941 */ /* 0x000fea0003800200 */
.L_x_19912:
        /* <DEDUP_REMOVED lines=60> */
[----:B------:R-:W-:-:S03]  /*be20*/  HFMA2 R90, -RZ, RZ, 0, 0 ;  /* 0x00000000ff5a7431 */ /* 0x000fc600000001ff */
[----:B------:R-:W-:-:S07]  /*be30*/  LOP3.LUT R7, R108, UR5, R91, 0x96, !PT ;  /* 0x000000056c077c12 */ /* 0x000fce000f8e965b */
.L_x_19910:
[----:B------:R-:W-:Y:S05]  /*be40*/  BSYNC.RECONVERGENT B1 ;  /* 0x0000000000017941 */ /* 0x000fea0003800200 */
.L_x_19909:
        /* <DEDUP_REMOVED lines=21> */
.L_x_19916:
        /* <DEDUP_REMOVED lines=12> */
.L_x_19918:
[----:B------:R-:W-:Y:S05]  /*c060*/  BSYNC.RECONVERGENT B2 ;  /* 0x0000000000027941 */ /* 0x000fea0003800200 */
.L_x_19917:
        /* <DEDUP_REMOVED lines=58> */
[----:B------:R-:W-:-:S05]  /*c410*/  MOV R3, R90 ;  /* 0x0000005a00037202 */ /* 0x000fca0000000f00 */
[----:B------:R-:W-:Y:S01]  /*c420*/  LOP3.LUT R7, R108, UR5, R91, 0x96, !PT ;  /* 0x000000056c077c12 */ /* 0x000fe2000f8e965b */
[----:B------:R-:W-:Y:S01]  /*c430*/  IMAD.MOV.U32 R91, RZ, RZ, R89 ;  /* 0x000000ffff5b7224 */ /* 0x000fe200078e0059 */
[----:B------:R-:W-:-:S07]  /*c440*/  MOV R89, R2 ;  /* 0x0000000200597202 */ /* 0x000fce0000000f00 */
.L_x_19915:
[----:B------:R-:W-:Y:S05]  /*c450*/  BSYNC.RECONVERGENT B1 ;  /* 0x0000000000017941 */ /* 0x000fea0003800200 */
.L_x_19914:
        /* <DEDUP_REMOVED lines=9> */
.L_x_19898:
        /* <DEDUP_REMOVED lines=16> */
.L_x_19922:
        /* <DEDUP_REMOVED lines=13> */
.L_x_19924:
[----:B------:R-:W-:Y:S05]  /*c6c0*/  BSYNC.RECONVERGENT B2 ;  /* 0x0000000000027941 */ /* 0x000fea0003800200 */
.L_x_19923:
        /* <DEDUP_REMOVED lines=61> */
.L_x_19921:
[----:B------:R-:W-:Y:S05]  /*caa0*/  BSYNC.RECONVERGENT B1 ;  /* 0x0000000000017941 */ /* 0x000fea0003800200 */
.L_x_19920:
[----:B------:R-:W0:Y:S01]  /*cab0*/  LDC R124, c[0x0][0x404] ;  /* 0x00010100ff7c7b82 */ /* 0x000e220000000800 */
[----:B------:R-:W-:Y:S01]  /*cac0*/  I2FP.F32.U32 R2, R90 ;  /* 0x0000005a00027245 */ /* 0x000fe20000201000 */
[----:B------:R-:W-:Y:S01]  /*cad0*/  HFMA2 R125, -RZ, RZ, 0.1171875, 0 ;  /* 0x2f800000ff7d7431 */ /* 0x000fe200000001ff */
[----:B------:R-:W-:Y:S01]  /*cae0*/  ISETP.NE.AND P3, PT, R91, 0x1, PT ;  /* 0x000000015b00780c */ /* 0x000fe20003f65270 */
[----:B------:R-:W-:Y:S01]  /*caf0*/  BSSY.RECONVERGENT B1, `(.L_x_19925) ;  /* 0x000005e000017945 */ /* 0x000fe20003800200 */
[----:B------:R-:W-:Y:S02]  /*cb00*/  IMAD.MOV.U32 R90, RZ, RZ, 0x2 ;  /* 0x00000002ff5a7424 */ /* 0x000fe400078e00ff */
[----:B------:R-:W-:Y:S01]  /*cb10*/  FFMA.FTZ R5, R2, R125, 1.1641532182693481445e-10 ;  /* 0x2f00000002057423 */ /* 0x000fe2000001007d */
[----:B------:R-:W1:Y:S04]  /*cb20*/  LDC R120, c[0x0][0x408] ;  /* 0x00010200ff787b82 */ /* 0x000e680000000800 */
[----:B0-----:R-:W-:Y:S01]  /*cb30*/  FSETP.GTU.FTZ.AND P2, PT, R5, R124, PT ;  /* 0x0000007c0500720b */ /* 0x001fe20003f5c000 */
[----:B-----5:R-:W-:-:S03]  /*cb40*/  FMUL.FTZ R5, R76, UR4 ;  /* 0x000000044c057c20 */ /* 0x020fc60008410000 */
[----:B------:R-:W-:Y:S01]  /*cb50*/  PLOP3.LUT P1, PT, P2, PT, PT, 0x8, 0x80 ;  /* 0x000000000080781c */ /* 0x000fe2000172e170 */
[----:B-1----:R-:W-:Y:S01]  /*cb60*/  FMUL.FTZ R2, R5, R120 ;  /* 0x0000007805027220 */ /* 0x002fe20000410000 */
[----:B------:R-:W-:-:S04]  /*cb70*/  MOV R5, R3 ;  /* 0x0000000300057202 */ /* 0x000fc80000000f00 */
        /* <DEDUP_REMOVED lines=10> */
.L_x_19927:
        /* <DEDUP_REMOVED lines=12> */
.L_x_19929:
[----:B------:R-:W-:Y:S05]  /*cce0*/  BSYNC.RECONVERGENT B2 ;  /* 0x0000000000027941 */ /* 0x000fea0003800200 */
.L_x_19928:
        /* <DEDUP_REMOVED lines=59> */
[----:B------:R-:W-:Y:S01]  /*d0a0*/  MOV R89, R90 ;  /* 0x0000005a00597202 */ /* 0x000fe20000000f00 */
[----:B------:R-:W-:-:S04]  /*d0b0*/  IMAD.MOV.U32 R90, RZ, RZ, RZ ;  /* 0x000000ffff5a7224 */ /* 0x000fc800078e00ff */
[----:B------:R-:W-:-:S07]  /*d0c0*/  LOP3.LUT R7, R110, UR5, R109, 0x96, !PT ;  /* 0x000000056e077c12 */ /* 0x000fce000f8e966d */
.L_x_19926:
[----:B------:R-:W-:Y:S05]  /*d0d0*/  BSYNC.RECONVERGENT B1 ;  /* 0x0000000000017941 */ /* 0x000fea0003800200 */
.L_x_19925:
[----:B------:R-:W-:Y:S01]  /*d0e0*/  I2FP.F32.U32 R76, R5 ;  /* 0x00000005004c7245 */ /* 0x000fe20000201000 */
[----:B------:R-:W-:Y:S01]  /*d0f0*/  FMUL.FTZ R77, R77, UR4 ;  /* 0x000000044d4d7c20 */ /* 0x000fe20008410000 */
[----:B------:R-:W-:Y:S01]  /*d100*/  ISETP.NE.AND P3, PT, R90, 0x1, PT ;  /* 0x000000015a00780c */ /* 0x000fe20003f65270 */
[----:B------:R-:W-:Y:S02]  /*d110*/  BSSY.RECONVERGENT B1, `(.L_x_19930) ;  /* 0x000005c000017945 */ /* 0x000fe40003800200 */
[----:B------:R-:W-:Y:S01]  /*d120*/  FFMA.FTZ R5, R76, R125, 1.1641532182693481445e-10 ;  /* 0x2f0000004c057423 */ /* 0x000fe2000001007d */
[----:B------:R-:W-:Y:S01]  /*d130*/  FMUL.FTZ R77, R77, R120 ;  /* 0x000000784d4d7220 */ /* 0x000fe20000410000 */
[----:B------:R-:W-:-:S03]  /*d140*/  HFMA2 R76, -RZ, RZ, 0, 1.1920928955078125e-07 ;  /* 0x00000002ff4c7431 */ /* 0x000fc600000001ff */
        /* <DEDUP_REMOVED lines=13> */
.L_x_19932:
        /* <DEDUP_REMOVED lines=12> */
.L_x_19934:
[----:B------:R-:W-:Y:S05]  /*d2e0*/  BSYNC.RECONVERGENT B2 ;  /* 0x0000000000027941 */ /* 0x000fea0003800200 */
.L_x_19933:
[----:B------:R-:W-:Y:S01]  /*d2f0*/  IMAD.WIDE.U32 R6, R10, -0x2daee0ad, RZ ;  /* 0xd2511f530a067825 */ /* 0x000fe200078e00ff */
[----:B------:R-:W-:-:S03]  /*d300*/  UIADD3 UR5, UPT, UPT, UR8, -0x61c88647, URZ ;  /* 0x9e3779b908057890 */ /* 0x000fc6000fffe0ff */
[----:B------:R-:W-:Y:S01]  /*d310*/  HFMA2 R76, -RZ, RZ, 0, 0 ;  /* 0x00000000ff4c7431 */ /* 0x000fe200000001ff */
[----:B------:R-:W-:Y:S01]  /*d320*/  MOV R5, R89 ;  /* 0x0000005900057202 */ /* 0x000fe20000000f00 */
        /* <DEDUP_REMOVED lines=56> */
[----:B------:R-:W-:-:S06]  /*d6b0*/  UIADD3 UR5, UPT, UPT, UR8, -0x700cb87f, URZ ;  /* 0x8ff3478108057890 */ /* 0x000fcc000fffe0ff */
[----:B------:R-:W-:-:S07]  /*d6c0*/  LOP3.LUT R7, R110, UR5, R109, 0x96, !PT ;  /* 0x000000056e077c12 */ /* 0x000fce000f8e966d */
.L_x_19931:
[----:B------:R-:W-:Y:S05]  /*d6d0*/  BSYNC.RECONVERGENT B1 ;  /* 0x0000000000017941 */ /* 0x000fea0003800200 */
.L_x_19930:
        /* <DEDUP_REMOVED lines=20> */
.L_x_19937:
        /* <DEDUP_REMOVED lines=12> */
.L_x_19939:
[----:B------:R-:W-:Y:S05]  /*d8e0*/  BSYNC.RECONVERGENT B2 ;  /* 0x0000000000027941 */ /* 0x000fea0003800200 */
.L_x_19938:
        /* <DEDUP_REMOVED lines=59> */
[----:B------:R-:W-:Y:S01]  /*dca0*/  IMAD.MOV.U32 R91, RZ, RZ, R89 ;  /* 0x000000ffff5b7224 */ /* 0x000fe200078e0059 */
[----:B------:R-:W-:-:S04]  /*dcb0*/  MOV R89, R90 ;  /* 0x0000005a00597202 */ /* 0x000fc80000000f00 */
[----:B------:R-:W-:-:S07]  /*dcc0*/  LOP3.LUT R7, R110, UR5, R109, 0x96, !PT ;  /* 0x000000056e077c12 */ /* 0x000fce000f8e966d */
.L_x_19936:
[----:B------:R-:W-:Y:S05]  /*dcd0*/  BSYNC.RECONVERGENT B1 ;  /* 0x0000000000017941 */ /* 0x000fea0003800200 */
.L_x_19935:
[----:B------:R-:W-:Y:S01]  /*dce0*/  I2FP.F32.U32 R76, R91 ;  /* 0x0000005b004c7245 */ /* 0x000fe20000201000 */
[----:B------:R-:W-:Y:S01]  /*dcf0*/  FMUL.FTZ R79, R79, UR4 ;  /* 0x000000044f4f7c20 */ /* 0x000fe20008410000 */
[----:B------:R-:W-:Y:S01]  /*dd00*/  FMUL.FTZ R77, R77, R41 ;  /* 0x000000294d4d7220 */ /* 0x000fe20000410000 */
[----:B------:R-:W-:Y:S02]  /*dd10*/  FMUL.FTZ R78, R78, R42 ;  /* 0x0000002a4e4e7220 */ /* 0x000fe40000410000 */
[----:B------:R-:W-:Y:S01]  /*dd20*/  FFMA.FTZ R125, R76, R125, 1.1641532182693481445e-10 ;  /* 0x2f0000004c7d7423 */ /* 0x000fe2000001007d */
[----:B------:R-:W-:Y:S01]  /*dd30*/  FMUL.FTZ R79, R79, R120 ;  /* 0x000000784f4f7220 */ /* 0x000fe20000410000 */
[----:B------:R-:W-:-:S03]  /*dd40*/  FMUL.FTZ R76, R2, R40 ;  /* 0x00000028024c7220 */ /* 0x000fc60000410000 */
[----:B------:R-:W-:-:S04]  /*dd50*/  FSETP.GTU.FTZ.AND P4, PT, R125, R124, PT ;  /* 0x0000007c7d00720b */ /* 0x000fc80003f9c000 */
[----:B------:R-:W-:Y:S02]  /*dd60*/  FSEL R90, R79, RZ, !P4 ;  /* 0x000000ff4f5a7208 */ /* 0x000fe40006000000 */
[----:B------:R-:W-:-:S03]  /*dd70*/  PLOP3.LUT P4, PT, P4, PT, PT, 0x8, 0x80 ;  /* 0x000000000080781c */ /* 0x000fc6000278e170 */
[----:B------:R-:W-:-:S10]  /*dd80*/  FMUL.FTZ R79, R90, R43 ;  /* 0x0000002b5a4f7220 */ /* 0x000fd40000410000 */
.L_x_19919:
        /* <DEDUP_REMOVED lines=10> */
[----:B------:R1:W-:Y:S02]  /*de30*/  STG.E.128 desc[UR6][R90.64], R76 ;  /* 0x0000004c5a007986 */ /* 0x0003e4000c101d06 */
[C---:B-1----:R-:W-:Y:S01]  /*de40*/  IMAD.WIDE.U32 R90, R88.reuse, 0x4, R108 ;  /* 0x00000004585a7825 */ /* 0x042fe200078e006c */
[----:B------:R-:W-:-:S04]  /*de50*/  IADD3 R88, PT, PT, R88, 0x100, RZ ;  /* 0x0000010058587810 */ /* 0x000fc80007ffe0ff */
[----:B------:R3:W-:Y:S03]  /*de60*/  STG.E desc[UR6][R90.64], R111 ;  /* 0x0000006f5a007986 */ /* 0x0007e6000c101906 */
.L_x_19897:
[----:B------:R-:W-:Y:S05]  /*de70*/  BSYNC.RECONVERGENT B0 ;  /* 0x0000000000007941 */ /* 0x000fea0003800200 */
.L_x_19896:
[----:B------:R-:W-:Y:S01]  /*de80*/  ISETP.GE.U32.AND P1, PT, R11, 0x500, PT ;  /* 0x000005000b00780c */ /* 0x000fe20003f26070 */
[----:B------:R-:W-:Y:S03]  /*de90*/  BSSY.RECONVERGENT B0, `(.L_x_19940) ;  /* 0x0000332000007945 */ /* 0x000fe60003800200 */
[----:B------:R-:W-:-:S09]  /*dea0*/  P2R R120, PR, RZ, 0x2 ;  /* 0x00000002ff787803 */ /* 0x000fd20000000000 */
[----:B------:R-:W-:Y:S05]  /*deb0*/  @!P1 BRA `(.L_x_19941) ;  /* 0x0000003000bc9947 */ /* 0x000fea0003800000 */
[----:B------:R-:W-:Y:S01]  /*dec0*/  ISETP.NE.U32.AND P1, PT, RZ, UR10, PT ;  /* 0x0000000aff007c0c */ /* 0x000fe2000bf25070 */
[----:B------:R-:W4:Y:S03]  /*ded0*/  LDC.64 R82, c[0x0][0x390] ;  /* 0x0000e400ff527b82 */ /* 0x000f260000000a00 */
[----:B------:R-:W-:-:S13]  /*dee0*/  ISETP.NE.AND.EX P1, PT, RZ, UR11, PT, P1 ;  /* 0x0000000bff007c0c */ /* 0x000fda000bf25310 */
[----:B------:R-:W0:Y:S01]  /*def0*/  @P1 LDC.64 R80, c[0x0][0x3a0] ;  /* 0x0000e800ff501b82 */ /* 0x000e220000000a00 */
[----:B----4-:R-:W-:-:S04]  /*df00*/  IMAD.WIDE.U32 R82, R88, 0x10, R82 ;  /* 0x0000001058527825 */ /* 0x010fc800078e0052 */
[----:B0-----:R-:W-:-:S05]  /*df10*/  @P1 IMAD.WIDE.U32 R80, R88, 0x10, R80 ;  /* 0x0000001058501825 */ /* 0x001fca00078e0050 */
[----:B------:R0:W5:Y:S04]  /*df20*/  @P1 LDG.E.128 R60, desc[UR6][R80.64] ;  /* 0x00000006503c1981 */ /* 0x000168000c1e1d00 */
[----:B------:R-:W5:Y:S01]  /*df30*/  LDG.E.128 R80, desc[UR6][R82.64] ;  /* 0x0000000652507981 */ /* 0x000f62000c1e1d00 */
[----:B0-----:R-:W-:Y:S05]  /*df40*/  @!P1 BRA `(.L_x_19942) ;  /* 0x00000018002c9947 */ /* 0x001fea0003800000 */
[----:B------:R-:W-:Y:S01]  /*df50*/  ISETP.NE.AND P1, PT, R5, 0x1, PT ;  /* 0x000000010500780c */ /* 0x000fe20003f25270 */
[----:B------:R-:W-:Y:S01]  /*df60*/  BSSY.RECONVERGENT B1, `(.L_x_19943) ;  /* 0x000005a000017945 */ /* 0x000fe20003800200 */
[----:B-123--:R-:W-:Y:S01]  /*df70*/  IMAD.MOV.U32 R90, RZ, RZ, 0x2 ;  /* 0x00000002ff5a7424 */ /* 0x00efe200078e00ff */
[----:B------:R-:W-:Y:S01]  /*df80*/  MOV R91, R3 ;  /* 0x00000003005b7202 */ /* 0x000fe20000000f00 */
[----:B------:R-:W-:-:S09]  /*df90*/  IMAD.MOV.U32 R89, RZ, RZ, R2 ;  /* 0x000000ffff597224 */ /* 0x000fd200078e0002 */
        /* <DEDUP_REMOVED lines=11> */
.L_x_19945:
        /* <DEDUP_REMOVED lines=13> */
.L_x_19947:
[----:B------:R-:W-:Y:S05]  /*e120*/  BSYNC.RECONVERGENT B2 ;  /* 0x0000000000027941 */ /* 0x000fea0003800200 */
.L_x_19946:
        /* <DEDUP_REMOVED lines=55> */
[----:B------:R-:W-:Y:S01]  /*e4a0*/  IMAD.WIDE.U32 R90, R5, -0x2daee0ad, RZ ;  /* 0xd2511f53055a7825 */ /* 0x000fe200078e00ff */
[----:B------:R-:W-:Y:S02]  /*e4b0*/  UIADD3 UR5, UPT, UPT, UR9, -0x695add53, URZ ;  /* 0x96a522ad09057890 */ /* 0x000fe4000fffe0ff */
[----:B------:R-:W-:Y:S01]  /*e4c0*/  MOV R89, R90 ;  /* 0x0000005a00597202 */ /* 0x000fe20000000f00 */
[----:B------:R-:W-:-:S03]  /*e4d0*/  HFMA2 R90, -RZ, RZ, 0, 0 ;  /* 0x00000000ff5a7431 */ /* 0x000fc600000001ff */
[----:B------:R-:W-:Y:S01]  /*e4e0*/  LOP3.LUT R6, R6, UR5, R91, 0x96, !PT ;  /* 0x0000000506067c12 */ /* 0x000fe2000f8e965b */
[----:B------:R-:W-:-:S07]  /*e4f0*/  IMAD.MOV.U32 R91, RZ, RZ, R2 ;  /* 0x000000ffff5b7224 */ /* 0x000fce00078e0002 */
.L_x_19944:
[----:B------:R-:W-:Y:S05]  /*e500*/  BSYNC.RECONVERGENT B1 ;  /* 0x0000000000017941 */ /* 0x000fea0003800200 */
.L_x_19943:
[----:B------:R-:W0:Y:S01]  /*e510*/  LDC R110, c[0x0][0x408] ;  /* 0x00010200ff6e7b82 */ /* 0x000e220000000800 */
[----:B------:R-:W-:Y:S01]  /*e520*/  I2FP.F32.U32 R5, R91 ;  /* 0x0000005b00057245 */ /* 0x000fe20000201000 */
[----:B------:R-:W-:Y:S01]  /*e530*/  IMAD.MOV.U32 R124, RZ, RZ, 0x2f800000 ;  /* 0x2f800000ff7c7424 */ /* 0x000fe200078e00ff */
[----:B------:R-:W-:Y:S01]  /*e540*/  ISETP.NE.AND P2, PT, R90, 0x1, PT ;  /* 0x000000015a00780c */ /* 0x000fe20003f45270 */
[----:B------:R-:W-:Y:S02]  /*e550*/  BSSY.RECONVERGENT B1, `(.L_x_19948) ;  /* 0x000005f000017945 */ /* 0x000fe40003800200 */
[----:B------:R-:W-:Y:S01]  /*e560*/  FFMA.FTZ R2, R5, R124, 1.1641532182693481445e-10 ;  /* 0x2f00000005027423 */ /* 0x000fe2000001007c */
[----:B-----5:R-:W-:Y:S01]  /*e570*/  FMUL.FTZ R5, R80, UR4 ;  /* 0x0000000450057c20 */ /* 0x020fe20008410000 */
[----:B------:R-:W1:Y:S03]  /*e580*/  LDC R111, c[0x0][0x404] ;  /* 0x00010100ff6f7b82 */ /* 0x000e660000000800 */
[----:B0-----:R-:W-:Y:S01]  /*e590*/  FMUL.FTZ R5, R5, R110 ;  /* 0x0000006e05057220 */ /* 0x001fe20000410000 */
[----:B-1----:R-:W-:Y:S01]  /*e5a0*/  FSETP.GTU.FTZ.AND P1, PT, R2, R111, PT ;  /* 0x0000006f0200720b */ /* 0x002fe20003f3c000 */
        /* <DEDUP_REMOVED lines=14> */
.L_x_19950:
        /* <DEDUP_REMOVED lines=12> */
.L_x_19952:
[----:B------:R-:W-:Y:S05]  /*e750*/  BSYNC.RECONVERGENT B2 ;  /* 0x0000000000027941 */ /* 0x000fea0003800200 */
.L_x_19951:
        /* <DEDUP_REMOVED lines=59> */
[----:B------:R-:W-:Y:S02]  /*eb10*/  HFMA2 R2, -RZ, RZ, 0, 0 ;  /* 0x00000000ff027431 */ /* 0x000fe400000001ff */
[----:B------:R-:W-:-:S03]  /*eb20*/  IMAD.MOV.U32 R3, RZ, RZ, R90 ;  /* 0x000000ffff037224 */ /* 0x000fc600078e005a */
[----:B------:R-:W-:-:S07]  /*eb30*/  LOP3.LUT R7, R108, UR5, R91, 0x96, !PT ;  /* 0x000000056c077c12 */ /* 0x000fce000f8e965b */
.L_x_19949:
[----:B------:R-:W-:Y:S05]  /*eb40*/  BSYNC.RECONVERGENT B1 ;  /* 0x0000000000017941 */ /* 0x000fea0003800200 */
.L_x_19948:
[----:B------:R-:W-:Y:S01]  /*eb50*/  I2FP.F32.U32 R5, R5 ;  /* 0x0000000500057245 */ /* 0x000fe20000201000 */
[----:B------:R-:W-:Y:S01]  /*eb60*/  FMUL.FTZ R81, R81, UR4 ;  /* 0x0000000451517c20 */ /* 0x000fe20008410000 */
[----:B------:R-:W-:Y:S01]  /*eb70*/  ISETP.NE.AND P3, PT, R2, 0x1, PT ;  /* 0x000000010200780c */ /* 0x000fe20003f65270 */
[----:B------:R-:W-:Y:S02]  /*eb80*/  BSSY.RECONVERGENT B1, `(.L_x_19953) ;  /* 0x000005d000017945 */ /* 0x000fe40003800200 */
        /* <DEDUP_REMOVED lines=17> */
.L_x_19955:
        /* <DEDUP_REMOVED lines=12> */
.L_x_19957:
[----:B------:R-:W-:Y:S05]  /*ed60*/  BSYNC.RECONVERGENT B2 ;  /* 0x0000000000027941 */ /* 0x000fea0003800200 */
.L_x_19956:
        /* <DEDUP_REMOVED lines=62> */
.L_x_19954:
[----:B------:R-:W-:Y:S05]  /*f150*/  BSYNC.RECONVERGENT B1 ;  /* 0x0000000000017941 */ /* 0x000fea0003800200 */
.L_x_19953:
[----:B------:R-:W-:Y:S01]  /*f160*/  I2FP.F32.U32 R5, R5 ;  /* 0x0000000500057245 */ /* 0x000fe20000201000 */
[----:B------:R-:W-:Y:S01]  /*f170*/  FMUL.FTZ R91, R82, UR4 ;  /* 0x00000004525b7c20 */ /* 0x000fe20008410000 */
[----:B------:R-:W-:Y:S01]  /*f180*/  ISETP.NE.AND P4, PT, R90, 0x1, PT ;  /* 0x000000015a00780c */ /* 0x000fe20003f85270 */
[----:B------:R-:W-:Y:S02]  /*f190*/  BSSY.RECONVERGENT B1, `(.L_x_19958) ;  /* 0x000005d000017945 */ /* 0x000fe40003800200 */
[----:B------:R-:W-:Y:S01]  /*f1a0*/  FFMA.FTZ R2, R5, R124, 1.1641532182693481445e-10 ;  /* 0x2f00000005027423 */ /* 0x000fe2000001007c */
[----:B------:R-:W-:Y:S01]  /*f1b0*/  FMUL.FTZ R91, R91, R110 ;  /* 0x0000006e5b5b7220 */ /* 0x000fe20000410000 */
[----:B------:R-:W-:-:S03]  /*f1c0*/  HFMA2 R5, -RZ, RZ, 0, 1.1920928955078125e-07 ;  /* 0x00000002ff057431 */ /* 0x000fc600000001ff */
        /* <DEDUP_REMOVED lines=14> */
.L_x_19960:
        /* <DEDUP_REMOVED lines=12> */
.L_x_19962:
[----:B------:R-:W-:Y:S05]  /*f370*/  BSYNC.RECONVERGENT B2 ;  /* 0x0000000000027941 */ /* 0x000fea0003800200 */
.L_x_19961:
        /* <DEDUP_REMOVED lines=58> */
[----:B------:R-:W-:-:S05]  /*f720*/  IMAD.MOV.U32 R3, RZ, RZ, R90 ;  /* 0x000000ffff037224 */ /* 0x000fca00078e005a */
[----:B------:R-:W-:Y:S02]  /*f730*/  LOP3.LUT R7, R108, UR5, R91, 0x96, !PT ;  /* 0x000000056c077c12 */ /* 0x000fe4000f8e965b */
[----:B------:R-:W-:Y:S01]  /*f740*/  MOV R91, R89 ;  /* 0x00000059005b7202 */ /* 0x000fe20000000f00 */
[----:B------:R-:W-:-:S07]  /*f750*/  IMAD.MOV.U32 R89, RZ, RZ, R2 ;  /* 0x000000ffff597224 */ /* 0x000fce00078e0002 */
.L_x_19959:
[----:B------:R-:W-:Y:S05]  /*f760*/  BSYNC.RECONVERGENT B1 ;  /* 0x0000000000017941 */ /* 0x000fea0003800200 */
.L_x_19958:
        /* <DEDUP_REMOVED lines=9> */
.L_x_19942:
        /* <DEDUP_REMOVED lines=16> */
.L_x_19966:
        /* <DEDUP_REMOVED lines=13> */
.L_x_19968:
[----:B------:R-:W-:Y:S05]  /*f9d0*/  BSYNC.RECONVERGENT B2 ;  /* 0x0000000000027941 */ /* 0x000fea0003800200 */
.L_x_19967:
        /* <DEDUP_REMOVED lines=61> */
.L_x_19965:
[----:B------:R-:W-:Y:S05]  /*fdb0*/  BSYNC.RECONVERGENT B1 ;  /* 0x0000000000017941 */ /* 0x000fea0003800200 */
.L_x_19964:
[----:B------:R-:W0:Y:S01]  /*fdc0*/  LDC R125, c[0x0][0x404] ;  /* 0x00010100ff7d7b82 */ /* 0x000e220000000800 */
[----:B------:R-:W-:Y:S01]  /*fdd0*/  I2FP.F32.U32 R2, R91 ;  /* 0x0000005b00027245 */ /* 0x000fe20000201000 */
[----:B------:R-:W-:Y:S01]  /*fde0*/  IMAD.MOV.U32 R5, RZ, RZ, 0x2f800000 ;  /* 0x2f800000ff057424 */ /* 0x000fe200078e00ff */
[----:B------:R-:W-:Y:S01]  /*fdf0*/  ISETP.NE.AND P2, PT, R90, 0x1, PT ;  /* 0x000000015a00780c */ /* 0x000fe20003f45270 */
[----:B------:R-:W-:Y:S02]  /*fe00*/  BSSY.RECONVERGENT B1, `(.L_x_19969) ;  /* 0x000005e000017945 */ /* 0x000fe40003800200 */
[----:B------:R-:W-:Y:S01]  /*fe10*/  FFMA.FTZ R2, R2, R5, 1.1641532182693481445e-10 ;  /* 0x2f00000002027423 */ /* 0x000fe20000010005 */
[----:B-----5:R-:W-:Y:S01]  /*fe20*/  FMUL.FTZ R5, R80, UR4 ;  /* 0x0000000450057c20 */ /* 0x020fe20008410000 */
[----:B------:R-:W1:Y:S01]  /*fe30*/  LDC R124, c[0x0][0x408] ;  /* 0x00010200ff7c7b82 */ /* 0x000e620000000800 */
[----:B------:R-:W-:Y:S02]  /*fe40*/  HFMA2 R80, -RZ, RZ, 0, 1.1920928955078125e-07 ;  /* 0x00000002ff507431 */ /* 0x000fe400000001ff */
[----:B0-----:R-:W-:Y:S01]  /*fe50*/  FSETP.GTU.FTZ.AND P1, PT, R2, R125, PT ;  /* 0x0000007d0200720b */ /* 0x001fe20003f3c000 */
[----:B-1----:R-:W-:Y:S01]  /*fe60*/  FMUL.FTZ R2, R5, R124 ;  /* 0x0000007c05027220 */ /* 0x002fe20000410000 */
        /* <DEDUP_REMOVED lines=12> */
.L_x_19971:
        /* <DEDUP_REMOVED lines=12> */
.L_x_19973:
[----:B------:R-:W-:Y:S05]  /*fff0*/  BSYNC.RECONVERGENT B2 ;  /* 0x0000000000027941 */ /* 0x000fea0003800200 */
.L_x_19972:
        /* <DEDUP_REMOVED lines=62> */
.L_x_19970:
[----:B------:R-:W-:Y:S05]  /*103e0*/  BSYNC.RECONVERGENT B1 ;  /* 0x0000000000017941 */ /* 0x000fea0003800200 */
.L_x_19969:
[----:B------:R-:W-:Y:S01]  /*103f0*/  I2FP.F32.U32 R5, R5 ;  /* 0x0000000500057245 */ /* 0x000fe20000201000 */
[----:B------:R-:W-:Y:S01]  /*10400*/  IMAD.MOV.U32 R90, RZ, RZ, 0x2f800000 ;  /* 0x2f800000ff5a7424 */ /* 0x000fe200078e00ff */
[----:B------:R-:W-:Y:S01]  /*10410*/  ISETP.NE.AND P3, PT, R80, 0x1, PT ;  /* 0x000000015000780c */ /* 0x000fe20003f65270 */
[----:B------:R-:W-:Y:S01]  /*10420*/  FMUL.FTZ R81, R81, UR4 ;  /* 0x0000000451517c20 */ /* 0x000fe20008410000 */
[----:B------:R-:W-:Y:S01]  /*10430*/  BSSY.RECONVERGENT B1, `(.L_x_19974) ;  /* 0x000005c000017945 */ /* 0x000fe20003800200 */
[----:B------:R-:W-:Y:S01]  /*10440*/  FFMA.FTZ R90, R5, R90, 1.1641532182693481445e-10 ;  /* 0x2f000000055a7423 */ /* 0x000fe2000001005a */
[----:B------:R-:W-:Y:S02]  /*10450*/  IMAD.MOV.U32 R5, RZ, RZ, R3 ;  /* 0x000000ffff057224 */ /* 0x000fe400078e0003 */
[----:B------:R-:W-:Y:S02]  /*10460*/  FMUL.FTZ R81, R81, R124 ;  /* 0x0000007c51517220 */ /* 0x000fe40000410000 */
        /* <DEDUP_REMOVED lines=13> */
.L_x_19976:
        /* <DEDUP_REMOVED lines=12> */
.L_x_19978:
[----:B------:R-:W-:Y:S05]  /*10600*/  BSYNC.RECONVERGENT B2 ;  /* 0x0000000000027941 */ /* 0x000fea0003800200 */
.L_x_19977:
        /* <DEDUP_REMOVED lines=60> */
[----:B------:R-:W-:-:S05]  /*109d0*/  HFMA2 R90, -RZ, RZ, 0, 0 ;  /* 0x00000000ff5a7431 */ /* 0x000fca00000001ff */
[----:B------:R-:W-:-:S07]  /*109e0*/  LOP3.LUT R7, R110, UR5, R109, 0x96, !PT ;  /* 0x000000056e077c12 */ /* 0x000fce000f8e966d */
.L_x_19975:
[----:B------:R-:W-:Y:S05]  /*109f0*/  BSYNC.RECONVERGENT B1 ;  /* 0x0000000000017941 */ /* 0x000fea0003800200 */
.L_x_19974:
[----:B------:R-:W-:Y:S01]  /*10a00*/  I2FP.F32.U32 R5, R5 ;  /* 0x0000000500057245 */ /* 0x000fe20000201000 */
[----:B------:R-:W-:Y:S01]  /*10a10*/  IMAD.MOV.U32 R80, RZ, RZ, 0x2f800000 ;  /* 0x2f800000ff507424 */ /* 0x000fe200078e00ff */
[----:B------:R-:W-:Y:S01]  /*10a20*/  ISETP.NE.AND P4, PT, R90, 0x1, PT ;  /* 0x000000015a00780c */ /* 0x000fe20003f85270 */
[----:B------:R-:W-:Y:S01]  /*10a30*/  FMUL.FTZ R91, R82, UR4 ;  /* 0x00000004525b7c20 */ /* 0x000fe20008410000 */
[----:B------:R-:W-:Y:S01]  /*10a40*/  BSSY.RECONVERGENT B1, `(.L_x_19979) ;  /* 0x000005c000017945 */ /* 0x000fe20003800200 */
[----:B------:R-:W-:Y:S01]  /*10a50*/  FFMA.FTZ R80, R5, R80, 1.1641532182693481445e-10 ;  /* 0x2f00000005507423 */ /* 0x000fe20000010050 */
[----:B------:R-:W-:Y:S02]  /*10a60*/  HFMA2 R5, -RZ, RZ, 0, 1.1920928955078125e-07 ;  /* 0x00000002ff057431 */ /* 0x000fe400000001ff */
[----:B------:R-:W-:Y:S02]  /*10a70*/  FMUL.FTZ R82, R91, R124 ;  /* 0x0000007c5b527220 */ /* 0x000fe40000410000 */
        /* <DEDUP_REMOVED lines=13> */
.L_x_19981:
        /* <DEDUP_REMOVED lines=12> */
.L_x_19983:
[----:B------:R-:W-:Y:S05]  /*10c10*/  BSYNC.RECONVERGENT B2 ;  /* 0x0000000000027941 */ /* 0x000fea0003800200 */
.L_x_19982:
        /* <DEDUP_REMOVED lines=62> */
.L_x_19980:
[----:B------:R-:W-:Y:S05]  /*11000*/  BSYNC.RECONVERGENT B1 ;  /* 0x0000000000017941 */ /* 0x000fea0003800200 */
.L_x_19979:
[----:B------:R-:W-:Y:S01]  /*11010*/  I2FP.F32.U32 R80, R80 ;  /* 0x0000005000507245 */ /* 0x000fe20000201000 */
[----:B------:R-:W-:Y:S02]  /*11020*/  IMAD.MOV.U32 R90, RZ, RZ, 0x2f800000 ;  /* 0x2f800000ff5a7424 */ /* 0x000fe400078e00ff */
[----:B------:R-:W-:Y:S01]  /*11030*/  FMUL.FTZ R83, R83, UR4 ;  /* 0x0000000453537c20 */ /* 0x000fe20008410000 */
[----:B------:R-:W-:Y:S01]  /*11040*/  FMUL.FTZ R81, R81, R45 ;  /* 0x0000002d51517220 */ /* 0x000fe20000410000 */
[----:B------:R-:W-:Y:S01]  /*11050*/  FMUL.FTZ R82, R82, R46 ;  /* 0x0000002e52527220 */ /* 0x000fe20000410000 */
[----:B------:R-:W-:Y:S01]  /*11060*/  FFMA.FTZ R80, R80, R90, 1.1641532182693481445e-10 ;  /* 0x2f00000050507423 */ /* 0x000fe2000001005a */
[----:B------:R-:W-:-:S04]  /*11070*/  FMUL.FTZ R83, R83, R124 ;  /* 0x0000007c53537220 */ /* 0x000fc80000410000 */
[----:B------:R-:W-:Y:S01]  /*11080*/  FSETP.GTU.FTZ.AND P4, PT, R80, R125, PT ;  /* 0x0000007d5000720b */ /* 0x000fe20003f9c000 */
[----:B------:R-:W-:-:S03]  /*11090*/  FMUL.FTZ R80, R2, R44 ;  /* 0x0000002c02507220 */ /* 0x000fc60000410000 */
[----:B------:R-:W-:Y:S02]  /*110a0*/  FSEL R90, R83, RZ, !P4 ;  /* 0x000000ff535a7208 */ /* 0x000fe40006000000 */
[----:B------:R-:W-:-:S03]  /*110b0*/  PLOP3.LUT P4, PT, P4, PT, PT, 0x8, 0x80 ;  /* 0x000000000080781c */ /* 0x000fc6000278e170 */
[----:B------:R-:W-:-:S10]  /*110c0*/  FMUL.FTZ R83, R90, R47 ;  /* 0x0000002f5a537220 */ /* 0x000fd40000410000 */
.L_x_19963:
        /* <DEDUP_REMOVED lines=14> */
.L_x_19941:
[----:B------:R-:W-:Y:S05]  /*111b0*/  BSYNC.RECONVERGENT B0 ;  /* 0x0000000000007941 */ /* 0x000fea0003800200 */
.L_x_19940:
[----:B------:R-:W-:Y:S01]  /*111c0*/  ISETP.GE.U32.AND P1, PT, R11, 0x600, PT ;  /* 0x000006000b00780c */ /* 0x000fe20003f26070 */
[----:B------:R-:W-:-:S12]  /*111d0*/  BSSY.RECONVERGENT B0, `(.L_x_19984) ;  /* 0x0000330000007945 */ /* 0x000fd80003800200 */
[----:B------:R-:W-:Y:S05]  /*111e0*/  @!P1 BRA `(.L_x_19985) ;  /* 0x0000003000b89947 */ /* 0x000fea0003800000 */
[----:B------:R-:W-:Y:S01]  /*111f0*/  ISETP.NE.U32.AND P2, PT, RZ, UR10, PT ;  /* 0x0000000aff007c0c */ /* 0x000fe2000bf45070 */
[----:B------:R-:W0:Y:S03]  /*11200*/  LDC.64 R86, c[0x0][0x390] ;  /* 0x0000e400ff567b82 */ /* 0x000e260000000a00 */
[----:B------:R-:W-:-:S13]  /*11210*/  ISETP.NE.AND.EX P2, PT, RZ, UR11, PT, P2 ;  /* 0x0000000bff007c0c */ /* 0x000fda000bf45320 */
[----:B------:R-:W1:Y:S01]  /*11220*/  @P2 LDC.64 R84, c[0x0][0x3a0] ;  /* 0x0000e800ff542b82 */ /* 0x000e620000000a00 */
[----:B0-----:R-:W-:-:S04]  /*11230*/  IMAD.WIDE.U32 R86, R88, 0x10, R86 ;  /* 0x0000001058567825 */ /* 0x001fc800078e0056 */
[----:B-1----:R-:W-:-:S05]  /*11240*/  @P2 IMAD.WIDE.U32 R84, R88, 0x10, R84 ;  /* 0x0000001058542825 */ /* 0x002fca00078e0054 */
[----:B------:R0:W5:Y:S04]  /*11250*/  @P2 LDG.E.128 R60, desc[UR6][R84.64] ;  /* 0x00000006543c2981 */ /* 0x000168000c1e1d00 */
[----:B------:R-:W5:Y:S01]  /*11260*/  LDG.E.128 R84, desc[UR6][R86.64] ;  /* 0x0000000656547981 */ /* 0x000f62000c1e1d00 */
[----:B0-----:R-:W-:Y:S05]  /*11270*/  @!P2 BRA `(.L_x_19986) ;  /* 0x00000018002ca947 */ /* 0x001fea0003800000 */
[----:B------:R-:W-:Y:S01]  /*11280*/  ISETP.NE.AND P2, PT, R5, 0x1, PT ;  /* 0x000000010500780c */ /* 0x000fe20003f45270 */
[----:B------:R-:W-:Y:S01]  /*11290*/  BSSY.RECONVERGENT B1, `(.L_x_19987) ;  /* 0x000005a000017945 */ /* 0x000fe20003800200 */
[----:B--234-:R-:W-:Y:S01]  /*112a0*/  IMAD.MOV.U32 R90, RZ, RZ, 0x2 ;  /* 0x00000002ff5a7424 */ /* 0x01cfe200078e00ff */
[----:B------:R-:W-:Y:S01]  /*112b0*/  MOV R91, R3 ;  /* 0x00000003005b7202 */ /* 0x000fe20000000f00 */
[----:B------:R-:W-:-:S09]  /*112c0*/  IMAD.MOV.U32 R89, RZ, RZ, R2 ;  /* 0x000000ffff597224 */ /* 0x000fd200078e0002 */
[----:B------:R-:W-:Y:S05]  /*112d0*/  @!P2 BRA `(.L_x_19988) ;  /* 0x000000040054a947 */ /* 0x000fea0003800000 */
[----:B------:R-:W-:-:S13]  /*112e0*/  ISETP.NE.AND P2, PT, R5, 0x3, PT ;  /* 0x000000030500780c */ /* 0x000fda0003f45270 */
[----:B------:R-:W-:Y:S05]  /*112f0*/  @!P2 BRA `(.L_x_19989) ;  /* 0x000000000020a947 */ /* 0x000fea0003800000 */
[----:B------:R-:W-:-:S13]  /*11300*/  ISETP.NE.AND P2, PT, R5, 0x2, PT ;  /* 0x000000020500780c */ /* 0x000fda0003f45270 */
[----:B------:R-:W-:Y:S01]  /*11310*/  @!P2 MOV R90, 0x3 ;  /* 0x00000003005aa802 */ /* 0x000fe20000000f00 */
[--C-:B------:R-:W-:Y:S01]  /*11320*/  @!P2 IMAD.MOV.U32 R89, RZ, RZ, R2.reuse ;  /* 0x000000ffff59a224 */ /* 0x100fe200078e0002 */
[----:B------:R-:W-:Y:S01]  /*11330*/  @!P2 MOV R91, R6 ;  /* 0x00000006005ba202 */ /* 0x000fe20000000f00 */
[----:B------:R-:W-:Y:S01]  /*11340*/  @P2 VIADD R90, R5, 0x1 ;  /* 0x00000001055a2836 */ /* 0x000fe20000000000 */
[----:B------:R-:W-:Y:S01]  /*11350*/  @P2 MOV R91, R7 ;  /* 0x00000007005b2202 */ /* 0x000fe20000000f00 */
[----:B------:R-:W-:Y:S01]  /*11360*/  @P2 IMAD.MOV.U32 R89, RZ, RZ, R2 ;  /* 0x000000ffff592224 */ /* 0x000fe200078e0002 */
[----:B------:R-:W-:Y:S06]  /*11370*/  BRA `(.L_x_19988) ;  /* 0x00000004002c7947 */ /* 0x000fec0003800000 */
.L_x_19989:
        /* <DEDUP_REMOVED lines=13> */
.L_x_19991:
[----:B------:R-:W-:Y:S05]  /*11450*/  BSYNC.RECONVERGENT B2 ;  /* 0x0000000000027941 */ /* 0x000fea0003800200 */
.L_x_19990:
        /* <DEDUP_REMOVED lines=61> */
.L_x_19988:
[----:B------:R-:W-:Y:S05]  /*11830*/  BSYNC.RECONVERGENT B1 ;  /* 0x0000000000017941 */ /* 0x000fea0003800200 */
.L_x_19987:
        /* <DEDUP_REMOVED lines=24> */
.L_x_19994:
        /* <DEDUP_REMOVED lines=12> */
.L_x_19996:
[----:B------:R-:W-:Y:S05]  /*11a80*/  BSYNC.RECONVERGENT B2 ;  /* 0x0000000000027941 */ /* 0x000fea0003800200 */
.L_x_19995:
        /* <DEDUP_REMOVED lines=62> */
.L_x_19993:
[----:B------:R-:W-:Y:S05]  /*11e70*/  BSYNC.RECONVERGENT B1 ;  /* 0x0000000000017941 */ /* 0x000fea0003800200 */
.L_x_19992:
        /* <DEDUP_REMOVED lines=21> */
.L_x_19999:
        /* <DEDUP_REMOVED lines=12> */
.L_x_20001:
[----:B------:R-:W-:Y:S05]  /*12090*/  BSYNC.RECONVERGENT B2 ;  /* 0x0000000000027941 */ /* 0x000fea0003800200 */
.L_x_20000:
        /* <DEDUP_REMOVED lines=62> */
.L_x_19998:
[----:B------:R-:W-:Y:S05]  /*12480*/  BSYNC.RECONVERGENT B1 ;  /* 0x0000000000017941 */ /* 0x000fea0003800200 */
.L_x_19997:
        /* <DEDUP_REMOVED lines=21> */
.L_x_20004:
        /* <DEDUP_REMOVED lines=12> */
.L_x_20006:
[----:B------:R-:W-:Y:S05]  /*126a0*/  BSYNC.RECONVERGENT B2 ;  /* 0x0000000000027941 */ /* 0x000fea0003800200 */
.L_x_20005:
        /* <DEDUP_REMOVED lines=62> */
.L_x_20003:
[----:B------:R-:W-:Y:S05]  /*12a90*/  BSYNC.RECONVERGENT B1 ;  /* 0x0000000000017941 */ /* 0x000fea0003800200 */
.L_x_20002:
        /* <DEDUP_REMOVED lines=9> */
.L_x_19986:
        /* <DEDUP_REMOVED lines=16> */
.L_x_20010:
        /* <DEDUP_REMOVED lines=13> */
.L_x_20012:
[----:B------:R-:W-:Y:S05]  /*12d00*/  BSYNC.RECONVERGENT B2 ;  /* 0x0000000000027941 */ /* 0x000fea0003800200 */
.L_x_20011:
        /* <DEDUP_REMOVED lines=61> */
.L_x_20009:
[----:B------:R-:W-:Y:S05]  /*130e0*/  BSYNC.RECONVERGENT B1 ;  /* 0x0000000000017941 */ /* 0x000fea0003800200 */
.L_x_20008:
        /* <DEDUP_REMOVED lines=23> */
.L_x_20015:
        /* <DEDUP_REMOVED lines=12> */
.L_x_20017:
[----:B------:R-:W-:Y:S05]  /*13320*/  BSYNC.RECONVERGENT B2 ;  /* 0x0000000000027941 */ /* 0x000fea0003800200 */
.L_x_20016:
        /* <DEDUP_REMOVED lines=62> */
.L_x_20014:
[----:B------:R-:W-:Y:S05]  /*13710*/  BSYNC.RECONVERGENT B1 ;  /* 0x0000000000017941 */ /* 0x000fea0003800200 */
.L_x_20013:
        /* <DEDUP_REMOVED lines=21> */
.L_x_20020:
        /* <DEDUP_REMOVED lines=12> */
.L_x_20022:
[----:B------:R-:W-:Y:S05]  /*13930*/  BSYNC.RECONVERGENT B2 ;  /* 0x0000000000027941 */ /* 0x000fea0003800200 */
.L_x_20021:
        /* <DEDUP_REMOVED lines=62> */
.L_x_20019:
[----:B------:R-:W-:Y:S05]  /*13d20*/  BSYNC.RECONVERGENT B1 ;  /* 0x0000000000017941 */ /* 0x000fea0003800200 */
.L_x_20018:
        /* <DEDUP_REMOVED lines=21> */
.L_x_20025:
        /* <DEDUP_REMOVED lines=12> */
.L_x_20027:
[----:B------:R-:W-:Y:S05]  /*13f40*/  BSYNC.RECONVERGENT B2 ;  /* 0x0000000000027941 */ /* 0x000fea0003800200 */
.L_x_20026:
        /* <DEDUP_REMOVED lines=62> */
.L_x_20024:
[----:B------:R-:W-:Y:S05]  /*14330*/  BSYNC.RECONVERGENT B1 ;  /* 0x0000000000017941 */ /* 0x000fea0003800200 */
.L_x_20023:
        /* <DEDUP_REMOVED lines=12> */
.L_x_20007:
[----:B------:R-:W-:Y:S01]  /*14400*/  SEL R91, RZ, 0x10000, !P4 ;  /* 0x00010000ff5b7807 */ /* 0x000fe20006000000 */
[----:B------:R-:W0:Y:S01]  /*14410*/  LDC.64 R108, c[0x0][0x3b0] ;  /* 0x0000ec00ff6c7b82 */ /* 0x000e220000000a00 */
[----:B------:R-:W-:Y:S02]  /*14420*/  SEL R90, RZ, 0x100, !P3 ;  /* 0x00000100ff5a7807 */ /* 0x000fe40005800000 */
[----:B------:R-:W-:Y:S02]  /*14430*/  SEL R2, RZ, 0x1000000, !P5 ;  /* 0x01000000ff027807 */ /* 0x000fe40006800000 */
[----:B------:R-:W-:Y:S02]  /*14440*/  SEL R111, RZ, 0x1, !P2 ;  /* 0x00000001ff6f7807 */ /* 0x000fe40005000000 */
[----:B------:R-:W-:Y:S02]  /*14450*/  IADD3 R2, PT, PT, R90, R2, R91 ;  /* 0x000000025a027210 */ /* 0x000fe40007ffe05b */
[----:B------:R-:W1:Y:S02]  /*14460*/  LDC.64 R90, c[0x0][0x3a8] ;  /* 0x0000ea00ff5a7b82 */ /* 0x000e640000000a00 */
[----:B------:R-:W-:Y:S01]  /*14470*/  IADD3 R111, PT, PT, R2, R111, RZ ;  /* 0x0000006f026f7210 */ /* 0x000fe20007ffe0ff */
[----:B------:R-:W-:-:S02]  /*14480*/  IMAD.MOV.U32 R2, RZ, RZ, R89 ;  /* 0x000000ffff027224 */ /* 0x000fc400078e0059 */
[----:B0-----:R-:W-:-:S04]  /*14490*/  IMAD.WIDE.U32 R108, R88, 0x4, R108 ;  /* 0x00000004586c7825 */ /* 0x001fc800078e006c */
[----:B-1----:R-:W-:-:S05]  /*144a0*/  IMAD.WIDE.U32 R90, R88, 0x10, R90 ;  /* 0x00000010585a7825 */ /* 0x002fca00078e005a */
[----:B------:R0:W-:Y:S04]  /*144b0*/  STG.E.128 desc[UR6][R90.64], R84 ;  /* 0x000000545a007986 */ /* 0x0001e8000c101d06 */
[----:B------:R0:W-:Y:S02]  /*144c0*/  STG.E desc[UR6][R108.64], R111 ;  /* 0x0000006f6c007986 */ /* 0x0001e4000c101906 */
.L_x_19985:
[----:B------:R-:W-:Y:S05]  /*144d0*/  BSYNC.RECONVERGENT B0 ;  /* 0x0000000000007941 */ /* 0x000fea0003800200 */
.L_x_19984:
[----:B------:R-:W2:Y:S01]  /*144e0*/  LDL R110, [R1+0x4] ;  /* 0x00000400016e7983 */ /* 0x000ea20000100800 */
[----:B------:R-:W-:Y:S01]  /*144f0*/  FADD.FTZ R88, RZ, R64 ;  /* 0x00000040ff587221 */ /* 0x000fe20000010000 */
[C---:B------:R-:W-:Y:S01]  /*14500*/  ISETP.GT.U32.AND P2, PT, R11.reuse, 0x1ff, PT ;  /* 0x000001ff0b00780c */ /* 0x040fe20003f44070 */
[----:B------:R-:W-:Y:S01]  /*14510*/  BSSY.RECONVERGENT B0, `(.L_x_20028) ;  /* 0x000006e000007945 */ /* 0x000fe20003800200 */
[----:B------:R-:W-:Y:S01]  /*14520*/  ISETP.GT.U32.AND P3, PT, R11, 0x2ff, PT ;  /* 0x000002ff0b00780c */ /* 0x000fe20003f64070 */
[----:B0-----:R-:W-:Y:S01]  /*14530*/  FADD.FTZ R89, R65, R88 ;  /* 0x0000005841597221 */ /* 0x001fe20000010000 */
[C---:B------:R-:W-:Y:S01]  /*14540*/  ISETP.GT.U32.AND P4, PT, R11.reuse, 0x3ff, PT ;  /* 0x000003ff0b00780c */ /* 0x040fe20003f84070 */
[----:B------:R-:W0:Y:S01]  /*14550*/  S2R R125, SR_TID.X ;  /* 0x00000000007d7919 */ /* 0x000e220000002100 */
[C---:B------:R-:W-:Y:S01]  /*14560*/  ISETP.GT.U32.AND P5, PT, R11.reuse, 0x4ff, PT ;  /* 0x000004ff0b00780c */ /* 0x040fe20003fa4070 */
[----:B------:R-:W-:Y:S01]  /*14570*/  FADD.FTZ R88, R66, R89 ;  /* 0x0000005942587221 */ /* 0x000fe20000010000 */
[----:B------:R-:W-:-:S03]  /*14580*/  ISETP.GT.U32.AND P6, PT, R11, 0x5ff, PT ;  /* 0x000005ff0b00780c */ /* 0x000fc60003fc4070 */
[----:B------:R-:W-:-:S05]  /*14590*/  FADD.FTZ R88, R67, R88 ;  /* 0x0000005843587221 */ /* 0x000fca0000010000 */
[----:B------:R-:W-:-:S05]  /*145a0*/  FSEL R89, R88, RZ, P0 ;  /* 0x000000ff58597208 */ /* 0x000fca0000000000 */
[----:B------:R-:W-:-:S04]  /*145b0*/  FADD.FTZ R88, R68, R89 ;  /* 0x0000005944587221 */ /* 0x000fc80000010000 */
[----:B-1234-:R-:W-:-:S04]  /*145c0*/  FADD.FTZ R91, R69, R88 ;  /* 0x00000058455b7221 */ /* 0x01efc80000010000 */
        /* <DEDUP_REMOVED lines=56> */
[----:B0-----:R-:W-:Y:S02]  /*14950*/  LOP3.LUT P3, R91, R125, 0x1f, RZ, 0xc0, !PT ;  /* 0x0000001f7d5b7812 */ /* 0x001fe4000786c0ff */
[----:B------:R-:W-:Y:S02]  /*14960*/  FFMA.FTZ R89, R89, R89, R90 ;  /* 0x0000005959597223 */ /* 0x000fe4000001005a */
[----:B------:R-:W-:Y:S02]  /*14970*/  ISETP.GT.U32.AND P2, PT, R91, 0x7, PT ;  /* 0x000000075b00780c */ /* 0x000fe40003f44070 */
        /* <DEDUP_REMOVED lines=39> */
.L_x_20029:
[----:B------:R-:W-:Y:S05]  /*14bf0*/  BSYNC.RECONVERGENT B0 ;  /* 0x0000000000007941 */ /* 0x000fea0003800200 */
.L_x_20028:
[----:B------:R-:W-:Y:S01]  /*14c00*/  BAR.SYNC.DEFER_BLOCKING 0x0 ;  /* 0x0000000000007b1d */ /* 0x000fe20000010000 */
[----:B------:R-:W-:Y:S01]  /*14c10*/  HFMA2 R124, -RZ, RZ, 0, 0 ;  /* 0x00000000ff7c7431 */ /* 0x000fe200000001ff */
[----:B0-----:R-:W-:-:S04]  /*14c20*/  CS2R R88, SRZ ;  /* 0x0000000000587805 */ /* 0x001fc8000001ff00 */
        /* <DEDUP_REMOVED lines=10> */
.L_x_20031:
[----:B------:R-:W-:Y:S05]  /*14cd0*/  BSYNC.RECONVERGENT B0 ;  /* 0x0000000000007941 */ /* 0x000fea0003800200 */
.L_x_20030:
[----:B-----5:R-:W0:Y:S01]  /*14ce0*/  SHFL.DOWN PT, R109, R124, 0x4, 0x1f ;  /* 0x08801f007c6d7f89 */ /* 0x020e2200000e0000 */
[-C--:B------:R-:W-:Y:S01]  /*14cf0*/  I2FP.F32.S32 R111, R124.reuse ;  /* 0x0000007c006f7245 */ /* 0x080fe20000201400 */
[----:B------:R-:W-:Y:S01]  /*14d00*/  BSSY.RECONVERGENT B0, `(.L_x_20032) ;  /* 0x0000054000007945 */ /* 0x000fe20003800200 */
[----:B------:R-:W-:Y:S01]  /*14d10*/  ISETP.NE.AND P2, PT, RZ, UR16, PT ;  /* 0x00000010ff007c0c */ /* 0x000fe2000bf45270 */
[----:B-1----:R-:W1:Y:S01]  /*14d20*/  SHFL.DOWN PT, R110, R88, 0x4, 0x1f ;  /* 0x08801f00586e7f89 */ /* 0x002e6200000e0000 */
[----:B0-----:R-:W-:Y:S02]  /*14d30*/  I2FP.F32.S32 R91, R109 ;  /* 0x0000006d005b7245 */ /* 0x001fe40000201400 */
[----:B------:R-:W-:Y:S01]  /*14d40*/  IADD3 R90, PT, PT, R109, R124, RZ ;  /* 0x0000007c6d5a7210 */ /* 0x000fe20007ffe0ff */
[C---:B-1----:R-:W-:Y:S02]  /*14d50*/  FADD.FTZ R108, -R110.reuse, R88 ;  /* 0x000000586e6c7221 */ /* 0x042fe40000010100 */
[----:B------:R-:W-:-:S02]  /*14d60*/  FMUL.FTZ R110, R110, R91 ;  /* 0x0000005b6e6e7220 */ /* 0x000fc40000410000 */
[----:B------:R-:W-:Y:S02]  /*14d70*/  FMUL.FTZ R108, R108, R108 ;  /* 0x0000006c6c6c7220 */ /* 0x000fe40000410000 */
[----:B------:R-:W-:Y:S01]  /*14d80*/  FFMA.FTZ R109, R111, R88, R110 ;  /* 0x000000586f6d7223 */ /* 0x000fe2000001006e */
[----:B------:R-:W-:Y:S01]  /*14d90*/  I2FP.F32.S32 R88, R90 ;  /* 0x0000005a00587245 */ /* 0x000fe20000201400 */
[----:B------:R-:W-:Y:S02]  /*14da0*/  FMUL.FTZ R110, R108, R111 ;  /* 0x0000006f6c6e7220 */ /* 0x000fe40000410000 */
[----:B------:R-:W0:Y:S02]  /*14db0*/  SHFL.DOWN PT, R108, R89, 0x4, 0x1f ;  /* 0x08801f00596c7f89 */ /* 0x000e2400000e0000 */
[----:B------:R-:W-:Y:S02]  /*14dc0*/  FMUL.FTZ R91, R110, R91 ;  /* 0x0000005b6e5b7220 */ /* 0x000fe40000410000 */
[----:B------:R-:W1:Y:S02]  /*14dd0*/  MUFU.RCP R110, R88 ;  /* 0x00000058006e7308 */ /* 0x000e640000001000 */
[----:B-1----:R-:W-:Y:S01]  /*14de0*/  FMUL.FTZ R109, R110, R109 ;  /* 0x0000006d6e6d7220 */ /* 0x002fe20000410000 */
[----:B0-----:R-:W-:-:S04]  /*14df0*/  FADD.FTZ R111, R108, R89 ;  /* 0x000000596c6f7221 */ /* 0x001fc80000010000 */
[----:B------:R-:W-:Y:S02]  /*14e00*/  FFMA.FTZ R91, R110, R91, R111 ;  /* 0x0000005b6e5b7223 */ /* 0x000fe4000001006f */
[----:B------:R-:W0:Y:S04]  /*14e10*/  SHFL.DOWN PT, R111, R90, 0x2, 0x1f ;  /* 0x08401f005a6f7f89 */ /* 0x000e2800000e0000 */
[----:B------:R-:W1:Y:S04]  /*14e20*/  SHFL.DOWN PT, R110, R109, 0x2, 0x1f ;  /* 0x08401f006d6e7f89 */ /* 0x000e6800000e0000 */
[----:B------:R-:W2:Y:S01]  /*14e30*/  SHFL.DOWN PT, R124, R91, 0x2, 0x1f ;  /* 0x08401f005b7c7f89 */ /* 0x000ea200000e0000 */
[----:B0-----:R-:W-:Y:S01]  /*14e40*/  I2FP.F32.S32 R108, R111 ;  /* 0x0000006f006c7245 */ /* 0x001fe20000201400 */
[----:B------:R-:W-:-:S04]  /*14e50*/  IMAD.IADD R111, R90, 0x1, R111 ;  /* 0x000000015a6f7824 */ /* 0x000fc800078e026f */
[----:B-1----:R-:W-:Y:S01]  /*14e60*/  FMUL.FTZ R89, R110, R108 ;  /* 0x0000006c6e597220 */ /* 0x002fe20000410000 */
[----:B------:R-:W-:-:S03]  /*14e70*/  FADD.FTZ R110, R109, -R110 ;  /* 0x8000006e6d6e7221 */ /* 0x000fc60000010000 */
[----:B------:R-:W-:Y:S01]  /*14e80*/  FFMA.FTZ R89, R88, R109, R89 ;  /* 0x0000006d58597223 */ /* 0x000fe20000010059 */
[----:B------:R-:W-:Y:S01]  /*14e90*/  FMUL.FTZ R125, R110, R110 ;  /* 0x0000006e6e7d7220 */ /* 0x000fe20000410000 */
[----:B--2---:R-:W-:-:S03]  /*14ea0*/  FADD.FTZ R109, R91, R124 ;  /* 0x0000007c5b6d7221 */ /* 0x004fc60000010000 */
[----:B------:R-:W-:Y:S01]  /*14eb0*/  FMUL.FTZ R125, R88, R125 ;  /* 0x0000007d587d7220 */ /* 0x000fe20000410000 */
[----:B------:R-:W-:-:S03]  /*14ec0*/  I2FP.F32.S32 R88, R111 ;  /* 0x0000006f00587245 */ /* 0x000fc60000201400 */
[----:B------:R-:W-:Y:S01]  /*14ed0*/  FMUL.FTZ R125, R125, R108 ;  /* 0x0000006c7d7d7220 */ /* 0x000fe20000410000 */
[----:B------:R-:W0:Y:S01]  /*14ee0*/  MUFU.RCP R90, R88 ;  /* 0x00000058005a7308 */ /* 0x000e220000001000 */
[----:B------:R-:W1:Y:S01]  /*14ef0*/  SHFL.DOWN PT, R108, R111, 0x1, 0x1f ;  /* 0x08201f006f6c7f89 */ /* 0x000e6200000e0000 */
[C---:B0-----:R-:W-:Y:S01]  /*14f00*/  FMUL.FTZ R89, R90.reuse, R89 ;  /* 0x000000595a597220 */ /* 0x041fe20000410000 */
[----:B------:R-:W-:-:S04]  /*14f10*/  FFMA.FTZ R109, R90, R125, R109 ;  /* 0x0000007d5a6d7223 */ /* 0x000fc8000001006d */
[----:B------:R-:W0:Y:S01]  /*14f20*/  SHFL.DOWN PT, R90, R89, 0x1, 0x1f ;  /* 0x08201f00595a7f89 */ /* 0x000e2200000e0000 */
[-C--:B-1----:R-:W-:Y:S02]  /*14f30*/  IADD3 R91, PT, PT, R111, R108.reuse, RZ ;  /* 0x0000006c6f5b7210 */ /* 0x082fe40007ffe0ff */
[----:B------:R-:W-:Y:S02]  /*14f40*/  I2FP.F32.S32 R125, R108 ;  /* 0x0000006c007d7245 */ /* 0x000fe40000201400 */
[----:B------:R-:W-:-:S06]  /*14f50*/  I2FP.F32.S32 R91, R91 ;  /* 0x0000005b005b7245 */ /* 0x000fcc0000201400 */
[----:B------:R-:W1:Y:S01]  /*14f60*/  MUFU.RCP R91, R91 ;  /* 0x0000005b005b7308 */ /* 0x000e620000001000 */
[----:B0-----:R-:W-:Y:S01]  /*14f70*/  FMUL.FTZ R108, R90, R125 ;  /* 0x0000007d5a6c7220 */ /* 0x001fe20000410000 */
[----:B------:R-:W-:-:S03]  /*14f80*/  FADD.FTZ R90, R89, -R90 ;  /* 0x8000005a595a7221 */ /* 0x000fc60000010000 */
[----:B------:R-:W-:Y:S01]  /*14f90*/  FFMA.FTZ R108, R88, R89, R108 ;  /* 0x00000059586c7223 */ /* 0x000fe2000001006c */
[----:B------:R-:W-:Y:S02]  /*14fa0*/  FMUL.FTZ R89, R90, R90 ;  /* 0x0000005a5a597220 */ /* 0x000fe40000410000 */
[----:B------:R-:W0:Y:S01]  /*14fb0*/  S2R R90, SR_TID.X ;  /* 0x00000000005a7919 */ /* 0x000e220000002100 */
[----:B-1----:R-:W-:Y:S01]  /*14fc0*/  FMUL.FTZ R110, R91, R108 ;  /* 0x0000006c5b6e7220 */ /* 0x002fe20000410000 */
[----:B------:R-:W-:Y:S01]  /*14fd0*/  FMUL.FTZ R88, R88, R89 ;  /* 0x0000005958587220 */ /* 0x000fe20000410000 */
[----:B------:R-:W1:Y:S03]  /*14fe0*/  SHFL.DOWN PT, R108, R109, 0x1, 0x1f ;  /* 0x08201f006d6c7f89 */ /* 0x000e6600000e0000 */
[----:B------:R-:W-:Y:S01]  /*14ff0*/  FMUL.FTZ R88, R88, R125 ;  /* 0x0000007d58587220 */ /* 0x000fe20000410000 */
[----:B------:R-:W2:Y:S01]  /*15000*/  SHFL.IDX PT, R110, R110, RZ, 0x1f ;  /* 0x00001fff6e6e7589 */ /* 0x000ea200000e0000 */
[----:B-1----:R-:W-:-:S02]  /*15010*/  FADD.FTZ R108, R109, R108 ;  /* 0x0000006c6d6c7221 */ /* 0x002fc40000010000 */
[----:B------:R-:W1:Y:S02]  /*15020*/  LDC R109, c[0x0][0x448] ;  /* 0x00011200ff6d7b82 */ /* 0x000e640000000800 */
[----:B------:R-:W-:Y:S01]  /*15030*/  FFMA.FTZ R124, R91, R88, R108 ;  /* 0x000000585b7c7223 */ /* 0x000fe2000001006c */
[C---:B--2---:R-:W-:Y:S01]  /*15040*/  FMUL.FTZ R111, R110.reuse, R110 ;  /* 0x0000006e6e6f7220 */ /* 0x044fe20000410000 */
[----:B------:R-:W-:-:S04]  /*15050*/  FSEL R108, R110, RZ, !P2 ;  /* 0x000000ff6e6c7208 */ /* 0x000fc80005000000 */
[----:B------:R-:W1:Y:S01]  /*15060*/  SHFL.IDX PT, R124, R124, RZ, 0x1f ;  /* 0x00001fff7c7c7589 */ /* 0x000e6200000e0000 */
[----:B------:R-:W-:Y:S02]  /*15070*/  FSEL R111, R111, RZ, P2 ;  /* 0x000000ff6f6f7208 */ /* 0x000fe40001000000 */
[----:B0-----:R-:W-:-:S13]  /*15080*/  ISETP.NE.AND P2, PT, R90, RZ, PT ;  /* 0x000000ff5a00720c */ /* 0x001fda0003f45270 */
[----:B------:R-:W0:Y:S08]  /*15090*/  @!P2 LDC.64 R88, c[0x0][0x3c0] ;  /* 0x0000f000ff58ab82 */ /* 0x000e300000000a00 */
[----:B------:R-:W2:Y:S01]  /*150a0*/  @!P2 LDC.64 R90, c[0x0][0x3c8] ;  /* 0x0000f200ff5aab82 */ /* 0x000ea20000000a00 */
[----:B-1----:R-:W-:-:S04]  /*150b0*/  FFMA.FTZ R109, R124, UR17, R109 ;  /* 0x000000117c6d7c23 */ /* 0x002fc8000801006d */
[----:B------:R-:W-:Y:S01]  /*150c0*/  FADD.FTZ R109, R109, R111 ;  /* 0x0000006f6d6d7221 */ /* 0x000fe20000010000 */
[----:B------:R-:W-:-:S05]  /*150d0*/  IMAD.U32 R111, RZ, RZ, UR14 ;  /* 0x0000000eff6f7e24 */ /* 0x000fca000f8e00ff */
[----:B------:R-:W1:Y:S01]  /*150e0*/  MUFU.RSQ R109, R109 ;  /* 0x0000006d006d7308 */ /* 0x000e620000001400 */
        /* <DEDUP_REMOVED lines=21> */
.L_x_20033:
[----:B------:R-:W-:Y:S05]  /*15240*/  BSYNC.RECONVERGENT B0 ;  /* 0x0000000000007941 */ /* 0x000fea0003800200 */
.L_x_20032:
        /* <DEDUP_REMOVED lines=16> */
[----:B0-----:R-:W-:-:S04]  /*15350*/  IMAD.WIDE.U32 R110, R0, 0x10, R110 ;  /* 0x00000010006e7825 */ /* 0x001fc800078e006e */
[----:B------:R-:W-:Y:S01]  /*15360*/  VIADD R0, R0, 0x100 ;  /* 0x0000010000007836 */ /* 0x000fe20000000000 */
[----:B------:R2:W-:Y:S06]  /*15370*/  STG.E.128 desc[UR6][R110.64], R88 ;  /* 0x000000586e007986 */ /* 0x0005ec000c101d06 */
.L_x_20035:
[----:B------:R-:W-:Y:S05]  /*15380*/  BSYNC.RECONVERGENT B0 ;  /* 0x0000000000007941 */ /* 0x000fea0003800200 */
.L_x_20034:
[----:B------:R-:W-:Y:S01]  /*15390*/  ISETP.NE.AND P0, PT, R122, RZ, PT ;  /* 0x000000ff7a00720c */ /* 0x000fe20003f05270 */
[----:B------:R-:W-:-:S12]  /*153a0*/  BSSY.RECONVERGENT B0, `(.L_x_20036) ;  /* 0x0000012000007945 */ /* 0x000fd80003800200 */
[----:B------:R-:W-:Y:S05]  /*153b0*/  @!P0 BRA `(.L_x_20037) ;  /* 0x0000000000408947 */ /* 0x000fea0003800000 */
[----:B012---:R-:W0:Y:S01]  /*153c0*/  LDC.64 R110, c[0x0][0x428] ;  /* 0x00010a00ff6e7b82 */ /* 0x007e220000000a00 */
[--C-:B------:R-:W-:Y:S01]  /*153d0*/  FADD.FTZ R88, R72, -R108.reuse ;  /* 0x8000006c48587221 */ /* 0x100fe20000010000 */
[--C-:B------:R-:W-:Y:S01]  /*153e0*/  FADD.FTZ R90, R73, -R108.reuse ;  /* 0x8000006c495a7221 */ /* 0x100fe20000010000 */
[--C-:B------:R-:W-:Y:S02]  /*153f0*/  FADD.FTZ R122, R75, -R108.reuse ;  /* 0x8000006c4b7a7221 */ /* 0x100fe40000010000 */
[C---:B------:R-:W-:Y:S01]  /*15400*/  FMUL.FTZ R89, R109.reuse, R88 ;  /* 0x000000586d597220 */ /* 0x040fe20000410000 */
[----:B------:R-:W-:Y:S01]  /*15410*/  FADD.FTZ R88, R74, -R108 ;  /* 0x8000006c4a587221 */ /* 0x000fe20000010000 */
[C---:B------:R-:W-:Y:S01]  /*15420*/  FMUL.FTZ R90, R109.reuse, R90 ;  /* 0x0000005a6d5a7220 */ /* 0x040fe20000410000 */
[C---:B------:R-:W-:Y:S02]  /*15430*/  FMUL.FTZ R122, R109.reuse, R122 ;  /* 0x0000007a6d7a7220 */ /* 0x040fe40000410000 */
[----:B------:R-:W-:Y:S01]  /*15440*/  FMUL.FTZ R91, R109, R88 ;  /* 0x000000586d5b7220 */ /* 0x000fe20000410000 */
[----:B------:R-:W-:Y:S01]  /*15450*/  FFMA.FTZ R88, R89, R104, R28 ;  /* 0x0000006859587223 */ /* 0x000fe2000001001c */
[----:B------:R-:W-:-:S02]  /*15460*/  FFMA.FTZ R89, R90, R105, R29 ;  /* 0x000000695a597223 */ /* 0x000fc4000001001d */
[----:B------:R-:W-:Y:S01]  /*15470*/  FFMA.FTZ R90, R91, R106, R30 ;  /* 0x0000006a5b5a7223 */ /* 0x000fe2000001001e */
[----:B------:R-:W-:Y:S01]  /*15480*/  FFMA.FTZ R91, R122, R107, R31 ;  /* 0x0000006b7a5b7223 */ /* 0x000fe2000001001f */
[C---:B0-----:R-:W-:Y:S01]  /*15490*/  IMAD.WIDE.U32 R110, R0.reuse, 0x10, R110 ;  /* 0x00000010006e7825 */ /* 0x041fe200078e006e */
[----:B------:R-:W-:-:S04]  /*154a0*/  IADD3 R0, PT, PT, R0, 0x100, RZ ;  /* 0x0000010000007810 */ /* 0x000fc80007ffe0ff */
[----:B------:R3:W-:Y:S03]  /*154b0*/  STG.E.128 desc[UR6][R110.64], R88 ;  /* 0x000000586e007986 */ /* 0x0007e6000c101d06 */
.L_x_20037:
[----:B------:R-:W-:Y:S05]  /*154c0*/  BSYNC.RECONVERGENT B0 ;  /* 0x0000000000007941 */ /* 0x000fea0003800200 */
.L_x_20036:
[----:B------:R-:W-:Y:S01]  /*154d0*/  ISETP.NE.AND P0, PT, R121, RZ, PT ;  /* 0x000000ff7900720c */ /* 0x000fe20003f05270 */
[----:B------:R-:W-:-:S12]  /*154e0*/  BSSY.RECONVERGENT B0, `(.L_x_20038) ;  /* 0x0000012000007945 */ /* 0x000fd80003800200 */
[----:B------:R-:W-:Y:S05]  /*154f0*/  @!P0 BRA `(.L_x_20039) ;  /* 0x0000000000408947 */ /* 0x000fea0003800000 */
[----:B0123--:R-:W0:Y:S01]  /*15500*/  LDC.64 R110, c[0x0][0x428] ;  /* 0x00010a00ff6e7b82 */ /* 0x00fe220000000a00 */
        /* <DEDUP_REMOVED lines=12> */
[----:B0-----:R-:W-:-:S04]  /*155d0*/  IMAD.WIDE.U32 R110, R0, 0x10, R110 ;  /* 0x00000010006e7825 */ /* 0x001fc800078e006e */
[----:B------:R-:W-:Y:S01]  /*155e0*/  VIADD R0, R0, 0x100 ;  /* 0x0000010000007836 */ /* 0x000fe20000000000 */
[----:B------:R4:W-:Y:S06]  /*155f0*/  STG.E.128 desc[UR6][R110.64], R88 ;  /* 0x000000586e007986 */ /* 0x0009ec000c101d06 */
.L_x_20039:
[----:B------:R-:W-:Y:S05]  /*15600*/  BSYNC.RECONVERGENT B0 ;  /* 0x0000000000007941 */ /* 0x000fea0003800200 */
.L_x_20038:
[----:B------:R-:W-:Y:S01]  /*15610*/  ISETP.NE.AND P0, PT, R120, RZ, PT ;  /* 0x000000ff7800720c */ /* 0x000fe20003f05270 */
[----:B------:R-:W-:-:S12]  /*15620*/  BSSY.RECONVERGENT B0, `(.L_x_20040) ;  /* 0x0000012000007945 */ /* 0x000fd80003800200 */
[----:B------:R-:W-:Y:S05]  /*15630*/  @!P0 BRA `(.L_x_20041) ;  /* 0x0000000000408947 */ /* 0x000fea0003800000 */
[----:B01234-:R-:W0:Y:S01]  /*15640*/  LDC.64 R110, c[0x0][0x428] ;  /* 0x00010a00ff6e7b82 */ /* 0x01fe220000000a00 */
        /* <DEDUP_REMOVED lines=15> */
.L_x_20041:
[----:B------:R-:W-:Y:S05]  /*15740*/  BSYNC.RECONVERGENT B0 ;  /* 0x0000000000007941 */ /* 0x000fea0003800200 */
.L_x_20040:
        /* <DEDUP_REMOVED lines=17> */
.L_x_20043:
[----:B------:R-:W-:Y:S05]  /*15860*/  BSYNC.RECONVERGENT B0 ;  /* 0x0000000000007941 */ /* 0x000fea0003800200 */
.L_x_20042:
[----:B------:R-:W-:Y:S02]  /*15870*/  UIADD3 UR14, UPT, UPT, UR14, UR12, URZ ;  /* 0x0000000c0e0e7290 */ /* 0x000fe4000fffe0ff */
[----:B------:R-:W-:Y:S02]  /*15880*/  UPLOP3.LUT UP2, UPT, UPT, UPT, UP2, 0x40, 0x4 ;  /* 0x000000000004789c */ /* 0x000fe40003f4e820 */
[----:B------:R-:W-:-:S09]  /*15890*/  UISETP.GE.AND UP1, UPT, UR14, UR13, UPT ;  /* 0x0000000d0e00728c */ /* 0x000fd2000bf26270 */
[----:B------:R-:W-:Y:S05]  /*158a0*/  BRA.U !UP1, `(.L_x_20044) ;  /* 0xfffffeb909207547 */ /* 0x000fea000b83ffff */
[----:B------:R-:W-:Y:S05]  /*158b0*/  EXIT ;  /* 0x000000000000794d */ /* 0x000fea0003800000 */
.L_x_20045:
        /* <DEDUP_REMOVED lines=12> */
.L_x_21059:


//--------------------- .text._ZN10layer_norm13ln_fwd_kernelINS_13Kernel_traitsIfffffjLj6144ELj1ELj1ELj8ELj16ENS_18Kernel_traits_baseILj6144EfffffjLj256EEEEELb1ELb1ELb0ELb1EEEvNS_9FwdParamsE --------------------------
	.section	.text._ZN10layer_norm13ln_fwd_kernelINS_13Kernel_traitsIfffffjLj6144ELj1ELj1ELj8ELj16ENS_18Kernel_traits_baseILj6144EfffffjLj256EEEEELb1ELb1ELb0ELb1EEEvNS_9FwdParamsE,"ax",@progbits
	.align	128
        .global         _ZN10layer_norm13ln_fwd_kernelINS_13Kernel_traitsIfffffjLj6144ELj1ELj1ELj8ELj16ENS_18Kernel_traits_baseILj6144EfffffjLj256EEEEELb1ELb1ELb0ELb1EEEvNS_9FwdParamsE
        .type           _ZN10layer_norm13ln_fwd_kernelINS_13Kernel_traitsIfffffjLj6144ELj1ELj1ELj8ELj16ENS_18Kernel_traits_baseILj6144EfffffjLj256EEEEELb1ELb1ELb0ELb1EEEvNS_9FwdParamsE,@function
        .size           _ZN10layer_norm13ln_fwd_kernelINS_13Kernel_traitsIfffffjLj6144ELj1ELj1ELj8ELj16ENS_18Kernel_traits_baseILj6144EfffffjLj256EEEEELb1ELb1ELb0ELb1EEEvNS_9FwdParamsE,(.L_x_21060 - _ZN10layer_norm13ln_fwd_kernelINS_13Kernel_traitsIfffffjLj6144ELj1ELj1ELj8ELj16ENS_18Kernel_traits_baseILj6144EfffffjLj256EEEEELb1ELb1ELb0ELb1EEEvNS_9FwdParamsE)
        .other          _ZN10layer_norm13ln_fwd_kernelINS_13Kernel_traitsIfffffjLj6144ELj1ELj1ELj8ELj16ENS_18Kernel_traits_baseILj6144EfffffjLj256EEEEELb1ELb1ELb0ELb1EEEvNS_9FwdParamsE,@"STO_CUDA_ENTRY STV_DEFAULT"
_ZN10layer_norm13ln_fwd_kernelINS_13Kernel_traitsIfffffjLj6144ELj1ELj1ELj8ELj16ENS_18Kernel_traits_baseILj6144EfffffjLj256EEEEELb1ELb1ELb0ELb1EEEvNS_9FwdParamsE:
.text._ZN10layer_norm13ln_fwd_kernelINS_13Kernel_traitsIfffffjLj6144ELj1ELj1ELj8ELj16ENS_18Kernel_traits_baseILj6144EfffffjLj256EEEEELb1ELb1ELb0ELb1EEEvNS_9FwdParamsE:
        /* <DEDUP_REMOVED lines=24> */
[----:B------:R-:W-:Y:S02]  /*0180*/  UIADD3 UR7, UPT, UPT, UR16, 0x3c6ef372, URZ ;  /* 0x3c6ef37210077890 */ /* 0x000fe4000fffe0ff */
[----:B------:R-:W-:Y:S02]  /*0190*/  UIADD3 UR19, UPT, UPT, UR17, 0x76cf5d0a, URZ ;  /* 0x76cf5d0a11137890 */ /* 0x000fe4000fffe0ff */
[----:B------:R-:W-:Y:S02]  /*01a0*/  UIADD3 UR8, UPT, UPT, UR17, 0x32370b8f, URZ ;  /* 0x32370b8f11087890 */ /* 0x000fe4000fffe0ff */
[----:B------:R-:W-:Y:S02]  /*01b0*/  UIADD3 UR10, UPT, UPT, UR16, 0x78dde6e4, URZ ;  /* 0x78dde6e4100a7890 */ /* 0x000fe4000fffe0ff */
[----:B------:R-:W-:-:S02]  /*01c0*/  UIADD3 UR11, UPT, UPT, UR16, 0x1715609d, URZ ;  /* 0x1715609d100b7890 */ /* 0x000fc4000fffe0ff */
[----:B------:R-:W-:Y:S02]  /*01d0*/  UIADD3 UR20, UPT, UPT, UR16, 0x5384540f, URZ ;  /* 0x5384540f10147890 */ /* 0x000fe4000fffe0ff */
        /* <DEDUP_REMOVED lines=30> */
.L_x_20046:
        /* <DEDUP_REMOVED lines=28> */
.L_x_20047:
[----:B------:R-:W1:Y:S02]  /*0580*/  LDCU UR4, c[0x0][0x384] ;  /* 0x00007080ff0477ac */ /* 0x000e640008000800 */
[----:B-1----:R-:W-:-:S06]  /*0590*/  UISETP.GE.AND UP0, UPT, UR18, UR4, UPT ;  /* 0x000000041200728c */ /* 0x002fcc000bf06270 */
[----:B------:R-:W-:-:S13]  /*05a0*/  PLOP3.LUT P0, PT, PT, PT, UP0, 0x80, 0x8 ;  /* 0x000000000008781c */ /* 0x000fda0003f0f008 */
[----:B------:R-:W-:Y:S05]  /*05b0*/  @P0 EXIT ;  /* 0x000000000000094d */ /* 0x000fea0003800000 */
[----:B0-----:R-:W0:Y:S01]  /*05c0*/  LDC R4, c[0x0][0x360] ;  /* 0x0000d800ff047b82 */ /* 0x001e220000000800 */
[----:B------:R-:W-:Y:S01]  /*05d0*/  UIADD3 UR4, UPT, UPT, UR17, -0x4498517b, URZ ;  /* 0xbb67ae8511047890 */ /* 0x000fe2000fffe0ff */
[----:B------:R-:W-:Y:S01]  /*05e0*/  IMAD R10, R2, -0x2daee0ad, RZ ;  /* 0xd2511f53020a7824 */ /* 0x000fe200078e02ff */
[----:B------:R-:W-:Y:S01]  /*05f0*/  UIADD3 UR5, UPT, UPT, UR17, -0x126145ec, URZ ;  /* 0xed9eba1411057890 */ /* 0x000fe2000fffe0ff */
[----:B------:R-:W-:Y:S01]  /*0600*/  LOP3.LUT R101, R6, 0x3, RZ, 0xc0, !PT ;  /* 0x0000000306657812 */ /* 0x000fe200078ec0ff */
[----:B------:R-:W-:Y:S01]  /*0610*/  UIADD3 UR9, UPT, UPT, UR16, -0xe443238, URZ ;  /* 0xf1bbcdc810097890 */ /* 0x000fe2000fffe0ff */
[----:B------:R-:W-:Y:S01]  /*0620*/  IMAD.MOV.U32 R6, RZ, RZ, RZ ;  /* 0x000000ffff067224 */ /* 0x000fe200078e00ff */
[----:B------:R-:W1:Y:S01]  /*0630*/  LDCU UR21, c[0x0][0x388] ;  /* 0x00007100ff1577ac */ /* 0x000e620008000800 */
[----:B------:R-:W2:Y:S01]  /*0640*/  LDCU.U8 UR22, c[0x0][0x410] ;  /* 0x00008200ff1677ac */ /* 0x000ea20008000000 */
[----:B------:R-:W3:Y:S01]  /*0650*/  LDCU UR23, c[0x0][0x400] ;  /* 0x00008000ff1777ac */ /* 0x000ee20008000800 */
[----:B------:R-:W-:Y:S01]  /*0660*/  UPLOP3.LUT UP1, UPT, UPT, UPT, UPT, 0x40, 0x4 ;  /* 0x000000000004789c */ /* 0x000fe20003f2e870 */
[----:B0-----:R-:W-:-:S02]  /*0670*/  IMAD R3, R4, UR18, R13 ;  /* 0x0000001204037c24 */ /* 0x001fc4000f8e020d */
[----:B------:R-:W-:-:S04]  /*0680*/  IMAD.HI.U32 R4, R2, -0x2daee0ad, RZ ;  /* 0xd2511f5302047827 */ /* 0x000fc800078e00ff */
[----:B------:R-:W-:Y:S01]  /*0690*/  IMAD.HI.U32 R5, R3, -0x326172a9, RZ ;  /* 0xcd9e8d5703057827 */ /* 0x000fe200078e00ff */
[----:B------:R-:W-:-:S03]  /*06a0*/  LOP3.LUT R4, R4, UR17, RZ, 0x3c, !PT ;  /* 0x0000001104047c12 */ /* 0x000fc6000f8e3cff */
[----:B------:R-:W-:Y:S01]  /*06b0*/  IMAD R8, R3, -0x326172a9, RZ ;  /* 0xcd9e8d5703087824 */ /* 0x000fe200078e02ff */
[----:B------:R-:W-:Y:S01]  /*06c0*/  LOP3.LUT R5, R0, UR16, R5, 0x96, !PT ;  /* 0x0000001000057c12 */ /* 0x000fe2000f8e9605 */
[----:B------:R-:W-:-:S04]  /*06d0*/  IMAD.HI.U32 R7, R4, -0x326172a9, RZ ;  /* 0xcd9e8d5704077827 */ /* 0x000fc800078e00ff */
[C---:B------:R-:W-:Y:S01]  /*06e0*/  IMAD.HI.U32 R9, R5.reuse, -0x2daee0ad, RZ ;  /* 0xd2511f5305097827 */ /* 0x040fe200078e00ff */
[----:B------:R-:W-:Y:S01]  /*06f0*/  LOP3.LUT R7, R8, UR6, R7, 0x96, !PT ;  /* 0x0000000608077c12 */ /* 0x000fe2000f8e9607 */
[----:B------:R-:W-:Y:S02]  /*0700*/  UIADD3 UR6, UPT, UPT, UR17, -0x56f99767, URZ ;  /* 0xa906689911067890 */ /* 0x000fe4000fffe0ff */
[----:B------:R-:W-:Y:S01]  /*0710*/  IMAD R11, R5, -0x2daee0ad, RZ ;  /* 0xd2511f53050b7824 */ /* 0x000fe200078e02ff */
[----:B------:R-:W-:Y:S01]  /*0720*/  LOP3.LUT R9, R10, UR4, R9, 0x96, !PT ;  /* 0x000000040a097c12 */ /* 0x000fe2000f8e9609 */
[----:B------:R-:W-:Y:S01]  /*0730*/  IMAD.HI.U32 R8, R7, -0x2daee0ad, RZ ;  /* 0xd2511f5307087827 */ /* 0x000fe200078e00ff */
[----:B------:R-:W-:-:S03]  /*0740*/  UIADD3 UR4, UPT, UPT, UR16, -0x255992d5, URZ ;  /* 0xdaa66d2b10047890 */ /* 0x000fc6000fffe0ff */
        /* <DEDUP_REMOVED lines=9> */
[C---:B------:R-:W-:Y:S01]  /*07e0*/  IMAD.HI.U32 R7, R4.reuse, -0x2daee0ad, RZ ;  /* 0xd2511f5304077827 */ /* 0x040fe200078e00ff */
[----:B------:R-:W0:Y:S03]  /*07f0*/  LDCU UR4, c[0x0][0x404] ;  /* 0x00008080ff0477ac */ /* 0x000e260008000800 */
[----:B------:R-:W-:Y:S01]  /*0800*/  IMAD R11, R4, -0x2daee0ad, RZ ;  /* 0xd2511f53040b7824 */ /* 0x000fe200078e02ff */
[----:B------:R-:W-:Y:S01]  /*0810*/  LOP3.LUT R7, R12, UR8, R7, 0x96, !PT ;  /* 0x000000080c077c12 */ /* 0x000fe2000f8e9607 */
[----:B------:R-:W-:Y:S01]  /*0820*/  IMAD.HI.U32 R10, R5, -0x2daee0ad, RZ ;  /* 0xd2511f53050a7827 */ /* 0x000fe200078e00ff */
[----:B------:R-:W-:-:S03]  /*0830*/  UIADD3 UR8, UPT, UPT, UR17, 0x646e171e, URZ ;  /* 0x646e171e11087890 */ /* 0x000fc6000fffe0ff */
[----:B------:R-:W-:Y:S01]  /*0840*/  IMAD R9, R8, -0x326172a9, RZ ;  /* 0xcd9e8d5708097824 */ /* 0x000fe200078e02ff */
[----:B------:R-:W-:Y:S01]  /*0850*/  LOP3.LUT R10, R11, UR5, R10, 0x96, !PT ;  /* 0x000000050b0a7c12 */ /* 0x000fe2000f8e960a */
[C---:B------:R-:W-:Y:S01]  /*0860*/  IMAD.HI.U32 R4, R7.reuse, -0x326172a9, RZ ;  /* 0xcd9e8d5707047827 */ /* 0x040fe200078e00ff */
[----:B------:R-:W4:Y:S03]  /*0870*/  LDCU UR5, c[0x0][0x408] ;  /* 0x00008100ff0577ac */ /* 0x000f260008000800 */
[----:B------:R-:W-:Y:S01]  /*0880*/  IMAD R8, R7, -0x326172a9, RZ ;  /* 0xcd9e8d5707087824 */ /* 0x000fe200078e02ff */
[----:B------:R-:W-:Y:S01]  /*0890*/  LOP3.LUT R4, R9, UR10, R4, 0x96, !PT ;  /* 0x0000000a09047c12 */ /* 0x000fe2000f8e9604 */
[----:B------:R-:W-:-:S04]  /*08a0*/  IMAD.HI.U32 R7, R10, -0x326172a9, RZ ;  /* 0xcd9e8d570a077827 */ /* 0x000fc800078e00ff */
[----:B------:R-:W-:Y:S01]  /*08b0*/  IMAD R12, R5, -0x2daee0ad, RZ ;  /* 0xd2511f53050c7824 */ /* 0x000fe200078e02ff */
[----:B------:R-:W-:Y:S01]  /*08c0*/  LOP3.LUT R7, R8, UR11, R7, 0x96, !PT ;  /* 0x0000000b08077c12 */ /* 0x000fe2000f8e9607 */
[C---:B------:R-:W-:Y:S01]  /*08d0*/  IMAD.HI.U32 R5, R4.reuse, -0x2daee0ad, RZ ;  /* 0xd2511f5304057827 */ /* 0x040fe200078e00ff */
[----:B------:R-:W0:Y:S03]  /*08e0*/  LDCU.64 UR10, c[0x0][0x380] ;  /* 0x00007000ff0a77ac */ /* 0x000e260008000a00 */
        /* <DEDUP_REMOVED lines=8> */
[----:B------:R-:W-:Y:S01]  /*0970*/  IMAD.HI.U32 R5, R8, -0x326172a9, RZ ;  /* 0xcd9e8d5708057827 */ /* 0x000fe200078e00ff */
[----:B------:R-:W1:Y:S03]  /*0980*/  LDCU.64 UR6, c[0x0][0x3e0] ;  /* 0x00007c00ff0677ac */ /* 0x000e660008000a00 */
[----:B------:R-:W-:Y:S01]  /*0990*/  IMAD R12, R7, -0x2daee0ad, RZ ;  /* 0xd2511f53070c7824 */ /* 0x000fe200078e02ff */
[----:B------:R-:W-:Y:S01]  /*09a0*/  LOP3.LUT R5, R10, UR20, R5, 0x96, !PT ;  /* 0x000000140a057c12 */ /* 0x000fe2000f8e9605 */
[----:B------:R-:W-:-:S04]  /*09b0*/  IMAD.HI.U32 R7, R4, -0x2daee0ad, RZ ;  /* 0xd2511f5304077827 */ /* 0x000fc800078e00ff */
[----:B------:R-:W-:Y:S01]  /*09c0*/  IMAD R11, R4, -0x2daee0ad, RZ ;  /* 0xd2511f53040b7824 */ /* 0x000fe200078e02ff */
[----:B------:R-:W-:Y:S01]  /*09d0*/  LOP3.LUT R7, R12, UR12, R7, 0x96, !PT ;  /* 0x0000000c0c077c12 */ /* 0x000fe2000f8e9607 */
[----:B------:R-:W-:Y:S01]  /*09e0*/  IMAD.HI.U32 R10, R5, -0x2daee0ad, RZ ;  /* 0xd2511f53050a7827 */ /* 0x000fe200078e00ff */
[----:B------:R-:W0:Y:S03]  /*09f0*/  LDCU.64 UR12, c[0x0][0x3a0] ;  /* 0x00007400ff0c77ac */ /* 0x000e260008000a00 */
[----:B------:R-:W-:Y:S01]  /*0a00*/  IMAD R9, R8, -0x326172a9, RZ ;  /* 0xcd9e8d5708097824 */ /* 0x000fe200078e02ff */
[----:B------:R-:W-:Y:S01]  /*0a10*/  LOP3.LUT R10, R11, UR24, R10, 0x96, !PT ;  /* 0x000000180b0a7c12 */ /* 0x000fe2000f8e960a */
[----:B------:R-:W-:Y:S01]  /*0a20*/  IMAD.HI.U32 R4, R7, -0x326172a9, RZ ;  /* 0xcd9e8d5707047827 */ /* 0x000fe200078e00ff */
[----:B-1----:R-:W-:-:S03]  /*0a30*/  UISETP.NE.U32.AND UP0, UPT, UR6, URZ, UPT ;  /* 0x000000ff0600728c */ /* 0x002fc6000bf05070 */
[----:B------:R-:W-:Y:S01]  /*0a40*/  IMAD R7, R7, -0x326172a9, RZ ;  /* 0xcd9e8d5707077824 */ /* 0x000fe200078e02ff */
[----:B------:R-:W-:Y:S01]  /*0a50*/  LOP3.LUT R9, R9, UR9, R4, 0x96, !PT ;  /* 0x0000000909097c12 */ /* 0x000fe2000f8e9604 */
[----:B------:R-:W-:Y:S01]  /*0a60*/  IMAD.HI.U32 R4, R10, -0x326172a9, RZ ;  /* 0xcd9e8d570a047827 */ /* 0x000fe200078e00ff */
[----:B------:R-:W-:-:S03]  /*0a70*/  UISETP.NE.AND.EX UP0, UPT, UR7, URZ, UPT, UP0 ;  /* 0x000000ff0700728c */ /* 0x000fc6000bf05300 */
[----:B------:R-:W-:Y:S01]  /*0a80*/  IMAD R8, R5, -0x2daee0ad, RZ ;  /* 0xd2511f5305087824 */ /* 0x000fe200078e02ff */
[----:B------:R-:W-:Y:S01]  /*0a90*/  LOP3.LUT R4, R7, UR25, R4, 0x96, !PT ;  /* 0x0000001907047c12 */ /* 0x000fe2000f8e9604 */
[----:B------:R-:W-:-:S04]  /*0aa0*/  IMAD.HI.U32 R5, R9, -0x2daee0ad, RZ ;  /* 0xd2511f5309057827 */ /* 0x000fc800078e00ff */
[----:B------:R-:W-:Y:S01]  /*0ab0*/  IMAD R7, R10, -0x326172a9, RZ ;  /* 0xcd9e8d570a077824 */ /* 0x000fe200078e02ff */
[----:B------:R-:W-:Y:S01]  /*0ac0*/  LOP3.LUT R5, R8, UR26, R5, 0x96, !PT ;  /* 0x0000001a08057c12 */ /* 0x000fe2000f8e9605 */
[----:B0-234-:R-:W-:-:S07]  /*0ad0*/  IMAD R100, R9, -0x2daee0ad, RZ ;  /* 0xd2511f5309647824 */ /* 0x01dfce00078e02ff */
.L_x_20207:
[----:B0-----:R-:W0:Y:S01]  /*0ae0*/  S2R R119, SR_TID.X ;  /* 0x0000000000777919 */ /* 0x001e220000002100 */
[----:B------:R-:W1:Y:S01]  /*0af0*/  @UP0 LDCU.64 UR6, c[0x0][0x3e0] ;  /* 0x00007c00ff0607ac */ /* 0x000e620008000a00 */
[----:B------:R-:W2:Y:S01]  /*0b00*/  LDC.64 R114, c[0x0][0x390] ;  /* 0x0000e400ff727b82 */ /* 0x000ea20000000a00 */
[----:B------:R-:W-:Y:S01]  /*0b10*/  PLOP3.LUT P1, PT, PT, PT, UP0, 0x80, 0x8 ;  /* 0x000000000008781c */ /* 0x000fe20003f2f008 */
[----:B------:R-:W-:-:S04]  /*0b20*/  UIMAD UR8, UR18, UR21, URZ ;  /* 0x00000015120872a4 */ /* 0x000fc8000f8e02ff */
[----:B------:R-:W-:-:S04]  /*0b30*/  USHF.R.S32.HI UR9, URZ, 0x1f, UR8 ;  /* 0x0000001fff097899 */ /* 0x000fc80008011408 */
[----:B------:R-:W-:Y:S02]  /*0b40*/  ULEA.HI UR9, UR9, UR8, URZ, 0x2 ;  /* 0x0000000809097291 */ /* 0x000fe4000f8f10ff */
[----:B-1----:R-:W-:-:S04]  /*0b50*/  @UP0 UIMAD.WIDE UR6, UR18, 0x4, UR6 ;  /* 0x00000004120608a5 */ /* 0x002fc8000f8e0206 */
[----:B------:R-:W-:Y:S02]  /*0b60*/  IMAD.U32 R8, RZ, RZ, UR9 ;  /* 0x00000009ff087e24 */ /* 0x000fe4000f8e00ff */
[----:B------:R-:W-:Y:S01]  /*0b70*/  IMAD.U32 R12, RZ, RZ, UR6 ;  /* 0x00000006ff0c7e24 */ /* 0x000fe2000f8e00ff */
[----:B------:R-:W-:-:S05]  /*0b80*/  MOV R13, UR7 ;  /* 0x00000007000d7c02 */ /* 0x000fca0008000f00 */
[----:B------:R-:W3:Y:S01]  /*0b90*/  @P1 LDG.E R12, desc[UR14][R12.64] ;  /* 0x0000000e0c0c1981 */ /* 0x000ee2000c1e1900 */
[----:B0-----:R-:W-:-:S05]  /*0ba0*/  LEA.HI.SX32 R103, R8, R119, 0x1e ;  /* 0x0000007708677211 */ /* 0x001fca00078ff2ff */
[----:B--2---:R-:W-:-:S06]  /*0bb0*/  IMAD.WIDE.U32 R8, R103, 0x10, R114 ;  /* 0x0000001067087825 */ /* 0x004fcc00078e0072 */
[----:B-----5:R-:W5:Y:S01]  /*0bc0*/  LDG.E.128 R8, desc[UR14][R8.64] ;  /* 0x0000000e08087981 */ /* 0x020f62000c1e1d00 */
[----:B------:R-:W-:Y:S01]  /*0bd0*/  ISETP.NE.U32.AND P0, PT, RZ, UR12, PT ;  /* 0x0000000cff007c0c */ /* 0x000fe2000bf05070 */
[----:B------:R-:W-:Y:S01]  /*0be0*/  UMOV UR6, 0x3f800000 ;  /* 0x3f80000000067882 */ /* 0x000fe20000000000 */
[----:B------:R-:W-:Y:S01]  /*0bf0*/  UIADD3 UR7, UPT, UPT, UR16, -0x61c88647, URZ ;  /* 0x9e3779b910077890 */ /* 0x000fe2000fffe0ff */
[----:B------:R-:W-:Y:S01]  /*0c00*/  IMAD.MOV.U32 R118, RZ, RZ, 0x2f800000 ;  /* 0x2f800000ff767424 */ /* 0x000fe200078e00ff */
[----:B------:R-:W-:Y:S01]  /*0c10*/  ISETP.NE.AND.EX P0, PT, RZ, UR13, PT, P0 ;  /* 0x0000000dff007c0c */ /* 0x000fe2000bf05300 */
[----:B------:R-:W-:Y:S02]  /*0c20*/  UIADD3 UR8, UPT, UPT, UR16, 0x1715609d, URZ ;  /* 0x1715609d10087890 */ /* 0x000fe4000fffe0ff */
[----:B------:R-:W-:Y:S02]  /*0c30*/  UIADD3 UR9, UPT, UPT, UR17, 0x1fd5c5a3, URZ ;  /* 0x1fd5c5a311097890 */ /* 0x000fe4000fffe0ff */
[----:B------:R-:W-:-:S02]  /*0c40*/  UIADD3 UR24, UPT, UPT, UR17, 0x32370b8f, URZ ;  /* 0x32370b8f11187890 */ /* 0x000fc4000fffe0ff */
[----:B------:R-:W-:Y:S02]  /*0c50*/  UIADD3 UR25, UPT, UPT, UR16, -0x700cb87f, URZ ;  /* 0x8ff3478110197890 */ /* 0x000fe4000fffe0ff */
[----:B------:R-:W-:Y:S02]  /*0c60*/  UIADD3 UR26, UPT, UPT, UR17, -0x24c28bd8, URZ ;  /* 0xdb3d7428111a7890 */ /* 0x000fe4000fffe0ff */
[----:B------:R-:W-:Y:S02]  /*0c70*/  UIADD3 UR27, UPT, UPT, UR17, -0x695add53, URZ ;  /* 0x96a522ad111b7890 */ /* 0x000fe4000fffe0ff */
[----:B------:R-:W-:Y:S02]  /*0c80*/  UIADD3 UR28, UPT, UPT, UR16, 0x3c6ef372, URZ ;  /* 0x3c6ef372101c7890 */ /* 0x000fe4000fffe0ff */
[----:B------:R-:W-:Y:S02]  /*0c90*/  UIADD3 UR29, UPT, UPT, UR16, 0x78dde6e4, URZ ;  /* 0x78dde6e4101d7890 */ /* 0x000fe4000fffe0ff */
[----:B------:R-:W-:-:S02]  /*0ca0*/  UIADD3 UR30, UPT, UPT, UR16, -0xe443238, URZ ;  /* 0xf1bbcdc8101e7890 */ /* 0x000fc4000fffe0ff */
[----:B------:R-:W-:Y:S02]  /*0cb0*/  UIADD3 UR31, UPT, UPT, UR16, -0x4ab325aa, URZ ;  /* 0xb54cda56101f7890 */ /* 0x000fe4000fffe0ff */
[----:B------:R-:W-:Y:S02]  /*0cc0*/  UIADD3 UR32, UPT, UPT, UR16, -0x255992d5, URZ ;  /* 0xdaa66d2b10207890 */ /* 0x000fe4000fffe0ff */
[----:B------:R-:W-:Y:S02]  /*0cd0*/  UIADD3 UR33, UPT, UPT, UR17, -0x4498517b, URZ ;  /* 0xbb67ae8511217890 */ /* 0x000fe4000fffe0ff */
[----:B------:R-:W-:Y:S01]  /*0ce0*/  UIADD3 UR34, UPT, UPT, UR17, -0x126145ec, URZ ;  /* 0xed9eba1411227890 */ /* 0x000fe2000fffe0ff */
[----:B---3--:R-:W-:Y:S01]  /*0cf0*/  @P1 R2UR UR6, R12 ;  /* 0x000000000c0612ca */ /* 0x008fe200000e0000 */
[----:B------:R-:W-:-:S14]  /*0d00*/  @!P0 BRA `(.L_x_20048) ;  /* 0x0000001000f88947 */ /* 0x000fdc0003800000 */
        /* <DEDUP_REMOVED lines=13> */
.L_x_20899:
[----:B------:R-:W-:Y:S05]  /*0de0*/  BRX R12 -0xdf0                                         (*"BRANCH_TARGETS .L_x_20900,.L_x_20901,.L_x_20902"*) ;  /* 0xfffffff00c847949 */ /* 0x000fea000383ffff */
.L_x_20902:
[----:B------:R-:W-:Y:S01]  /*0df0*/  VIADD R12, R101, 0x1 ;  /* 0x00000001650c7836 */ /* 0x000fe20000000000 */
[----:B------:R-:W-:Y:S01]  /*0e00*/  MOV R14, R100 ;  /* 0x00000064000e7202 */ /* 0x000fe20000000f00 */
[----:B------:R-:W-:Y:S01]  /*0e10*/  IMAD.MOV.U32 R13, RZ, RZ, R4 ;  /* 0x000000ffff0d7224 */ /* 0x000fe200078e0004 */
[----:B------:R-:W-:Y:S06]  /*0e20*/  BRA `(.L_x_20049) ;  /* 0x0000000000f07947 */ /* 0x000fec0003800000 */
.L_x_20900:
[----:B------:R-:W-:Y:S02]  /*0e30*/  HFMA2 R12, -RZ, RZ, 0, 1.78813934326171875e-07 ;  /* 0x00000003ff0c7431 */ /* 0x000fe400000001ff */
[----:B------:R-:W-:Y:S02]  /*0e40*/  IMAD.MOV.U32 R14, RZ, RZ, R100 ;  /* 0x000000ffff0e7224 */ /* 0x000fe400078e0064 */
[----:B------:R-:W-:Y:S01]  /*0e50*/  IMAD.MOV.U32 R13, RZ, RZ, R5 ;  /* 0x000000ffff0d7224 */ /* 0x000fe200078e0005 */
[----:B------:R-:W-:Y:S06]  /*0e60*/  BRA `(.L_x_20049) ;  /* 0x0000000000e07947 */ /* 0x000fec0003800000 */
.L_x_20901:
        /* <DEDUP_REMOVED lines=12> */
.L_x_20050:
        /* <DEDUP_REMOVED lines=44> */
.L_x_20049:
[----:B------:R-:W-:Y:S01]  /*11f0*/  I2FP.F32.U32 R13, R13 ;  /* 0x0000000d000d7245 */ /* 0x000fe20000201000 */
[----:B-----5:R-:W-:Y:S01]  /*1200*/  FMUL.FTZ R8, R8, UR6 ;  /* 0x0000000608087c20 */ /* 0x020fe20008410000 */
[----:B------:R-:W-:Y:S02]  /*1210*/  ISETP.NE.AND P3, PT, R12, 0x1, PT ;  /* 0x000000010c00780c */ /* 0x000fe40003f65270 */
[----:B------:R-:W-:Y:S01]  /*1220*/  MOV R15, 0x2 ;  /* 0x00000002000f7802 */ /* 0x000fe20000000f00 */
        /* <DEDUP_REMOVED lines=16> */
.L_x_20052:
        /* <DEDUP_REMOVED lines=12> */
.L_x_20053:
        /* <DEDUP_REMOVED lines=45> */
.L_x_20051:
        /* <DEDUP_REMOVED lines=20> */
.L_x_20055:
        /* <DEDUP_REMOVED lines=12> */
.L_x_20056:
        /* <DEDUP_REMOVED lines=45> */
.L_x_20054:
        /* <DEDUP_REMOVED lines=20> */
.L_x_20058:
        /* <DEDUP_REMOVED lines=12> */
.L_x_20059:
        /* <DEDUP_REMOVED lines=45> */
.L_x_20057:
[----:B------:R-:W-:Y:S01]  /*2060*/  I2FP.F32.U32 R9, R8 ;  /* 0x0000000800097245 */ /* 0x000fe20000201000 */
[----:B------:R-:W-:-:S04]  /*2070*/  FMUL.FTZ R11, R11, UR6 ;  /* 0x000000060b0b7c20 */ /* 0x000fc80008410000 */
[----:B------:R-:W-:Y:S01]  /*2080*/  FFMA.FTZ R9, R9, R118, 1.1641532182693481445e-10 ;  /* 0x2f00000009097423 */ /* 0x000fe20000010076 */
[----:B------:R-:W-:-:S04]  /*2090*/  FMUL.FTZ R11, R11, UR5 ;  /* 0x000000050b0b7c20 */ /* 0x000fc80008410000 */
[----:B------:R-:W-:-:S04]  /*20a0*/  FSETP.GTU.FTZ.AND P5, PT, R9, UR4, PT ;  /* 0x0000000409007c0b */ /* 0x000fc8000bfbc000 */
[----:B------:R-:W-:Y:S02]  /*20b0*/  FSEL R8, R11, RZ, !P5 ;  /* 0x000000ff0b087208 */ /* 0x000fe40006800000 */
[----:B------:R-:W-:-:S03]  /*20c0*/  PLOP3.LUT P4, PT, P5, PT, PT, 0x8, 0x80 ;  /* 0x000000000080781c */ /* 0x000fc60002f8e170 */
[----:B------:R-:W-:Y:S01]  /*20d0*/  FFMA.FTZ R27, R8, R55, R31 ;  /* 0x00000037081b7223 */ /* 0x000fe2000001001f */
[----:B------:R-:W-:Y:S09]  /*20e0*/  BRA `(.L_x_20060) ;  /* 0x0000001000d87947 */ /* 0x000ff20003800000 */
.L_x_20048:
        /* <DEDUP_REMOVED lines=15> */
.L_x_20062:
        /* <DEDUP_REMOVED lines=12> */
.L_x_20063:
        /* <DEDUP_REMOVED lines=44> */
.L_x_20061:
[----:B------:R-:W-:Y:S01]  /*2560*/  I2FP.F32.U32 R13, R12 ;  /* 0x0000000c000d7245 */ /* 0x000fe20000201000 */
[----:B-----5:R-:W-:Y:S01]  /*2570*/  FMUL.FTZ R8, R8, UR6 ;  /* 0x0000000608087c20 */ /* 0x020fe20008410000 */
[----:B------:R-:W-:Y:S01]  /*2580*/  ISETP.NE.AND P3, PT, R15, 0x1, PT ;  /* 0x000000010f00780c */ /* 0x000fe20003f65270 */
[----:B------:R-:W-:Y:S02]  /*2590*/  IMAD.MOV.U32 R12, RZ, RZ, 0x2 ;  /* 0x00000002ff0c7424 */ /* 0x000fe400078e00ff */
[----:B------:R-:W-:-:S05]  /*25a0*/  FFMA.FTZ R13, R13, R118, 1.1641532182693481445e-10 ;  /* 0x2f0000000d0d7423 */ /* 0x000fca0000010076 */
        /* <DEDUP_REMOVED lines=14> */
.L_x_20065:
        /* <DEDUP_REMOVED lines=12> */
.L_x_20066:
        /* <DEDUP_REMOVED lines=45> */
.L_x_20064:
[----:B------:R-:W-:Y:S01]  /*2a20*/  ISETP.NE.AND P4, PT, R12, 0x1, PT ;  /* 0x000000010c00780c */ /* 0x000fe20003f85270 */
[----:B------:R-:W-:Y:S01]  /*2a30*/  FMUL.FTZ R9, R9, UR6 ;  /* 0x0000000609097c20 */ /* 0x000fe20008410000 */
[----:B------:R-:W-:-:S03]  /*2a40*/  I2FP.F32.U32 R15, R8 ;  /* 0x00000008000f7245 */ /* 0x000fc60000201000 */
[----:B------:R-:W-:Y:S01]  /*2a50*/  FMUL.FTZ R8, R9, UR5 ;  /* 0x0000000509087c20 */ /* 0x000fe20008410000 */
[----:B------:R-:W-:Y:S02]  /*2a60*/  IMAD.MOV.U32 R9, RZ, RZ, R7 ;  /* 0x000000ffff097224 */ /* 0x000fe400078e0007 */
[----:B------:R-:W-:-:S05]  /*2a70*/  FFMA.FTZ R15, R15, R118, 1.1641532182693481445e-10 ;  /* 0x2f0000000f0f7423 */ /* 0x000fca0000010076 */
[----:B------:R-:W-:Y:S01]  /*2a80*/  FSETP.GTU.FTZ.AND P3, PT, R15, UR4, PT ;  /* 0x000000040f007c0b */ /* 0x000fe2000bf7c000 */
        /* <DEDUP_REMOVED lines=12> */
.L_x_20068:
        /* <DEDUP_REMOVED lines=12> */
.L_x_20069:
        /* <DEDUP_REMOVED lines=45> */
.L_x_20067:
[----:B------:R-:W-:Y:S01]  /*2ee0*/  I2FP.F32.U32 R9, R9 ;  /* 0x0000000900097245 */ /* 0x000fe20000201000 */
[----:B------:R-:W-:Y:S01]  /*2ef0*/  FMUL.FTZ R10, R10, UR6 ;  /* 0x000000060a0a7c20 */ /* 0x000fe20008410000 */
[----:B------:R-:W-:Y:S01]  /*2f00*/  ISETP.NE.AND P5, PT, R15, 0x1, PT ;  /* 0x000000010f00780c */ /* 0x000fe20003fa5270 */
[----:B------:R-:W-:Y:S02]  /*2f10*/  IMAD.MOV.U32 R20, RZ, RZ, 0x2 ;  /* 0x00000002ff147424 */ /* 0x000fe400078e00ff */
[----:B------:R-:W-:-:S05]  /*2f20*/  FFMA.FTZ R9, R9, R118, 1.1641532182693481445e-10 ;  /* 0x2f00000009097423 */ /* 0x000fca0000010076 */
        /* <DEDUP_REMOVED lines=14> */
.L_x_20071:
        /* <DEDUP_REMOVED lines=12> */
.L_x_20072:
        /* <DEDUP_REMOVED lines=45> */
.L_x_20070:
[----:B------:R-:W-:Y:S01]  /*33a0*/  I2FP.F32.U32 R15, R10 ;  /* 0x0000000a000f7245 */ /* 0x000fe20000201000 */
[----:B------:R-:W-:Y:S01]  /*33b0*/  FMUL.FTZ R11, R11, UR6 ;  /* 0x000000060b0b7c20 */ /* 0x000fe20008410000 */
[----:B------:R-:W-:Y:S01]  /*33c0*/  FMUL.FTZ R24, R13, R52 ;  /* 0x000000340d187220 */ /* 0x000fe20000410000 */
[----:B------:R-:W-:Y:S01]  /*33d0*/  FMUL.FTZ R25, R8, R53 ;  /* 0x0000003508197220 */ /* 0x000fe20000410000 */
[----:B------:R-:W-:Y:S01]  /*33e0*/  FMUL.FTZ R26, R9, R54 ;  /* 0x00000036091a7220 */ /* 0x000fe20000410000 */
[----:B------:R-:W-:Y:S01]  /*33f0*/  FFMA.FTZ R15, R15, R118, 1.1641532182693481445e-10 ;  /* 0x2f0000000f0f7423 */ /* 0x000fe20000010076 */
[----:B------:R-:W-:-:S04]  /*3400*/  FMUL.FTZ R10, R11, UR5 ;  /* 0x000000050b0a7c20 */ /* 0x000fc80008410000 */
[----:B------:R-:W-:-:S04]  /*3410*/  FSETP.GTU.FTZ.AND P5, PT, R15, UR4, PT ;  /* 0x000000040f007c0b */ /* 0x000fc8000bfbc000 */
[----:B------:R-:W-:Y:S02]  /*3420*/  FSEL R10, R10, RZ, !P5 ;  /* 0x000000ff0a0a7208 */ /* 0x000fe40006800000 */
[----:B------:R-:W-:-:S03]  /*3430*/  PLOP3.LUT P4, PT, P5, PT, PT, 0x8, 0x80 ;  /* 0x000000000080781c */ /* 0x000fc60002f8e170 */
[----:B------:R-:W-:-:S10]  /*3440*/  FMUL.FTZ R27, R10, R55 ;  /* 0x000000370a1b7220 */ /* 0x000fd40000410000 */
.L_x_20060:
[----:B------:R-:W0:Y:S01]  /*3450*/  LDC.64 R124, c[0x0][0x3a8] ;  /* 0x0000ea00ff7c7b82 */ /* 0x000e220000000a00 */
[----:B------:R-:W-:Y:S01]  /*3460*/  SEL R10, RZ, 0x1000000, !P4 ;  /* 0x01000000ff0a7807 */ /* 0x000fe20006000000 */
[----:B------:R-:W-:Y:S01]  /*3470*/  VIADD R113, R103, 0x100 ;  /* 0x0000010067717836 */ /* 0x000fe20000000000 */
[----:B------:R-:W-:Y:S02]  /*3480*/  SEL R11, RZ, 0x10000, !P3 ;  /* 0x00010000ff0b7807 */ /* 0x000fe40005800000 */
[----:B------:R-:W-:-:S03]  /*3490*/  SEL R12, RZ, 0x100, !P2 ;  /* 0x00000100ff0c7807 */ /* 0x000fc60005000000 */
[----:B------:R-:W1:Y:S01]  /*34a0*/  @P0 LDC.64 R8, c[0x0][0x3a0] ;  /* 0x0000e800ff080b82 */ /* 0x000e620000000a00 */
[----:B------:R-:W-:Y:S02]  /*34b0*/  IADD3 R10, PT, PT, R12, R10, R11 ;  /* 0x0000000a0c0a7210 */ /* 0x000fe40007ffe00b */
[----:B------:R-:W-:-:S05]  /*34c0*/  SEL R11, RZ, 0x1, !P1 ;  /* 0x00000001ff0b7807 */ /* 0x000fca0004800000 */
[----:B------:R-:W2:Y:S01]  /*34d0*/  LDC.64 R116, c[0x0][0x3b0] ;  /* 0x0000ec00ff747b82 */ /* 0x000ea20000000a00 */
[----:B------:R-:W-:Y:S02]  /*34e0*/  IMAD.IADD R15, R10, 0x1, R11 ;  /* 0x000000010a0f7824 */ /* 0x000fe400078e020b */
[----:B0-----:R-:W-:-:S05]  /*34f0*/  IMAD.WIDE.U32 R12, R103, 0x10, R124 ;  /* 0x00000010670c7825 */ /* 0x001fca00078e007c */
[----:B------:R0:W-:Y:S01]  /*3500*/  STG.E.128 desc[UR14][R12.64], R24 ;  /* 0x000000180c007986 */ /* 0x0001e2000c101d0e */
[----:B-1----:R-:W-:-:S04]  /*3510*/  @P0 IMAD.WIDE.U32 R18, R113, 0x10, R8 ;  /* 0x0000001071120825 */ /* 0x002fc800078e0008 */
[----:B------:R-:W-:-:S04]  /*3520*/  IMAD.WIDE.U32 R8, R113, 0x10, R114 ;  /* 0x0000001071087825 */ /* 0x000fc800078e0072 */
[----:B--2---:R-:W-:-:S05]  /*3530*/  IMAD.WIDE.U32 R16, R103, 0x4, R116 ;  /* 0x0000000467107825 */ /* 0x004fca00078e0074 */
[----:B------:R0:W-:Y:S04]  /*3540*/  STG.E desc[UR14][R16.64], R15 ;  /* 0x0000000f10007986 */ /* 0x0001e8000c10190e */
[----:B------:R0:W5:Y:S04]  /*3550*/  @P0 LDG.E.128 R28, desc[UR14][R18.64] ;  /* 0x0000000e121c0981 */ /* 0x000168000c1e1d00 */
[----:B------:R-:W5:Y:S01]  /*3560*/  LDG.E.128 R8, desc[UR14][R8.64] ;  /* 0x0000000e08087981 */ /* 0x000f62000c1e1d00 */
        /* <DEDUP_REMOVED lines=16> */
.L_x_20075:
        /* <DEDUP_REMOVED lines=12> */
.L_x_20076:
        /* <DEDUP_REMOVED lines=45> */
.L_x_20074:
        /* <DEDUP_REMOVED lines=20> */
.L_x_20078:
        /* <DEDUP_REMOVED lines=12> */
.L_x_20079:
        /* <DEDUP_REMOVED lines=45> */
.L_x_20077:
[----:B------:R-:W-:Y:S01]  /*3ed0*/  I2FP.F32.U32 R13, R8 ;  /* 0x00000008000d7245 */ /* 0x000fe20000201000 */
[----:B------:R-:W-:Y:S01]  /*3ee0*/  FMUL.FTZ R9, R9, UR6 ;  /* 0x0000000609097c20 */ /* 0x000fe20008410000 */
[----:B------:R-:W-:-:S03]  /*3ef0*/  ISETP.NE.AND P4, PT, R14, 0x1, PT ;  /* 0x000000010e00780c */ /* 0x000fc60003f85270 */
[----:B------:R-:W-:Y:S01]  /*3f00*/  FFMA.FTZ R13, R13, R118, 1.1641532182693481445e-10 ;  /* 0x2f0000000d0d7423 */ /* 0x000fe20000010076 */
[----:B------:R-:W-:-:S04]  /*3f10*/  FMUL.FTZ R9, R9, UR5 ;  /* 0x0000000509097c20 */ /* 0x000fc80008410000 */
[----:B------:R-:W-:Y:S01]  /*3f20*/  FSETP.GTU.FTZ.AND P3, PT, R13, UR4, PT ;  /* 0x000000040d007c0b */ /* 0x000fe2000bf7c000 */
[----:B------:R-:W-:-:S03]  /*3f30*/  IMAD.MOV.U32 R13, RZ, RZ, 0x2 ;  /* 0x00000002ff0d7424 */ /* 0x000fc600078e00ff */
        /* <DEDUP_REMOVED lines=13> */
.L_x_20081:
        /* <DEDUP_REMOVED lines=12> */
.L_x_20082:
        /* <DEDUP_REMOVED lines=45> */
.L_x_20080:
        /* <DEDUP_REMOVED lines=20> */
.L_x_20084:
        /* <DEDUP_REMOVED lines=12> */
.L_x_20085:
        /* <DEDUP_REMOVED lines=45> */
.L_x_20083:
        /* <DEDUP_REMOVED lines=9> */
.L_x_20073:
        /* <DEDUP_REMOVED lines=15> */
.L_x_20088:
        /* <DEDUP_REMOVED lines=12> */
.L_x_20089:
        /* <DEDUP_REMOVED lines=44> */
[----:B------:R-:W-:-:S07]  /*4d70*/  IMAD.MOV.U32 R12, RZ, RZ, R18 ;  /* 0x000000ffff0c7224 */ /* 0x000fce00078e0012 */
.L_x_20087:
        /* <DEDUP_REMOVED lines=19> */
.L_x_20091:
        /* <DEDUP_REMOVED lines=12> */
.L_x_20092:
        /* <DEDUP_REMOVED lines=45> */
.L_x_20090:
        /* <DEDUP_REMOVED lines=19> */
.L_x_20094:
        /* <DEDUP_REMOVED lines=12> */
.L_x_20095:
        /* <DEDUP_REMOVED lines=45> */
.L_x_20093:
        /* <DEDUP_REMOVED lines=19> */
.L_x_20097:
        /* <DEDUP_REMOVED lines=12> */
.L_x_20098:
        /* <DEDUP_REMOVED lines=45> */
.L_x_20096:
        /* <DEDUP_REMOVED lines=11> */
.L_x_20086:
[----:B------:R-:W0:Y:S01]  /*5c70*/  @P0 LDC.64 R18, c[0x0][0x3a0] ;  /* 0x0000e800ff120b82 */ /* 0x000e220000000a00 */
        /* <DEDUP_REMOVED lines=8> */
[----:B------:R1:W-:Y:S04]  /*5d00*/  STG.E.128 desc[UR14][R14.64], R20 ;  /* 0x000000140e007986 */ /* 0x0003e8000c101d0e */
[----:B------:R-:W-:-:S02]  /*5d10*/  IMAD.IADD R13, R8, 0x1, R11 ;  /* 0x00000001080d7824 */ /* 0x000fc400078e020b */
[----:B------:R-:W-:-:S03]  /*5d20*/  IMAD.WIDE.U32 R8, R112, 0x10, R114 ;  /* 0x0000001070087825 */ /* 0x000fc600078e0072 */
[----:B------:R1:W-:Y:S04]  /*5d30*/  STG.E desc[UR14][R16.64], R13 ;  /* 0x0000000d10007986 */ /* 0x0003e8000c10190e */
[----:B------:R-:W5:Y:S01]  /*5d40*/  LDG.E.128 R8, desc[UR14][R8.64] ;  /* 0x0000000e08087981 */ /* 0x000f62000c1e1d00 */
[----:B0-----:R-:W-:-:S05]  /*5d50*/  @P0 IMAD.WIDE.U32 R18, R112, 0x10, R18 ;  /* 0x0000001070120825 */ /* 0x001fca00078e0012 */
[----:B------:R1:W5:Y:S01]  /*5d60*/  @P0 LDG.E.128 R28, desc[UR14][R18.64] ;  /* 0x0000000e121c0981 */ /* 0x000362000c1e1d00 */
[----:B------:R-:W-:Y:S05]  /*5d70*/  @!P0 BRA `(.L_x_20099) ;  /* 0x0000001000e08947 */ /* 0x000fea0003800000 */
[----:B------:R-:W-:Y:S01]  /*5d80*/  ISETP.NE.AND P1, PT, R96, 0x1, PT ;  /* 0x000000016000780c */ /* 0x000fe20003f25270 */
[----:B-1----:R-:W-:Y:S01]  /*5d90*/  IMAD.MOV.U32 R13, RZ, RZ, R7 ;  /* 0x000000ffff0d7224 */ /* 0x002fe200078e0007 */
        /* <DEDUP_REMOVED lines=13> */
.L_x_20101:
        /* <DEDUP_REMOVED lines=12> */
.L_x_20102:
        /* <DEDUP_REMOVED lines=45> */
.L_x_20100:
        /* <DEDUP_REMOVED lines=20> */
.L_x_20104:
        /* <DEDUP_REMOVED lines=12> */
.L_x_20105:
        /* <DEDUP_REMOVED lines=45> */
.L_x_20103:
        /* <DEDUP_REMOVED lines=20> */
.L_x_20107:
        /* <DEDUP_REMOVED lines=12> */
.L_x_20108:
        /* <DEDUP_REMOVED lines=45> */
.L_x_20106:
[----:B------:R-:W-:Y:S01]  /*6ba0*/  I2FP.F32.U32 R9, R9 ;  /* 0x0000000900097245 */ /* 0x000fe20000201000 */
[----:B------:R-:W-:Y:S01]  /*6bb0*/  FMUL.FTZ R10, R10, UR6 ;  /* 0x000000060a0a7c20 */ /* 0x000fe20008410000 */
        /* <DEDUP_REMOVED lines=18> */
.L_x_20110:
        /* <DEDUP_REMOVED lines=12> */
.L_x_20111:
        /* <DEDUP_REMOVED lines=45> */
.L_x_20109:
        /* <DEDUP_REMOVED lines=9> */
.L_x_20099:
        /* <DEDUP_REMOVED lines=15> */
.L_x_20114:
        /* <DEDUP_REMOVED lines=12> */
.L_x_20115:
        /* <DEDUP_REMOVED lines=45> */
.L_x_20113:
[----:B------:R-:W-:Y:S01]  /*7580*/  ISETP.NE.AND P3, PT, R16, 0x1, PT ;  /* 0x000000011000780c */ /* 0x000fe20003f65270 */
[----:B-----5:R-:W-:Y:S01]  /*7590*/  FMUL.FTZ R8, R8, UR6 ;  /* 0x0000000608087c20 */ /* 0x020fe20008410000 */
[----:B------:R-:W-:Y:S01]  /*75a0*/  I2FP.F32.U32 R13, R13 ;  /* 0x0000000d000d7245 */ /* 0x000fe20000201000 */
[----:B------:R-:W-:Y:S02]  /*75b0*/  IMAD.MOV.U32 R12, RZ, RZ, 0x2 ;  /* 0x00000002ff0c7424 */ /* 0x000fe400078e00ff */
[----:B------:R-:W-:Y:S01]  /*75c0*/  FMUL.FTZ R15, R8, UR5 ;  /* 0x00000005080f7c20 */ /* 0x000fe20008410000 */
[----:B------:R-:W-:Y:S01]  /*75d0*/  MOV R8, R7 ;  /* 0x0000000700087202 */ /* 0x000fe20000000f00 */
[----:B------:R-:W-:-:S05]  /*75e0*/  FFMA.FTZ R13, R13, R118, 1.1641532182693481445e-10 ;  /* 0x2f0000000d0d7423 */ /* 0x000fca0000010076 */
        /* <DEDUP_REMOVED lines=12> */
.L_x_20117:
        /* <DEDUP_REMOVED lines=12> */
.L_x_20118:
        /* <DEDUP_REMOVED lines=45> */
.L_x_20116:
        /* <DEDUP_REMOVED lines=19> */
.L_x_20120:
        /* <DEDUP_REMOVED lines=12> */
.L_x_20121:
        /* <DEDUP_REMOVED lines=45> */
.L_x_20119:
[----:B------:R-:W-:Y:S01]  /*7f00*/  ISETP.NE.AND P5, PT, R13, 0x1, PT ;  /* 0x000000010d00780c */ /* 0x000fe20003fa5270 */
[----:B------:R-:W-:Y:S01]  /*7f10*/  FMUL.FTZ R10, R10, UR6 ;  /* 0x000000060a0a7c20 */ /* 0x000fe20008410000 */
[----:B------:R-:W-:Y:S01]  /*7f20*/  I2FP.F32.U32 R9, R9 ;  /* 0x0000000900097245 */ /* 0x000fe20000201000 */
[----:B------:R-:W-:Y:S01]  /*7f30*/  IMAD.MOV.U32 R12, RZ, RZ, 0x2 ;  /* 0x00000002ff0c7424 */ /* 0x000fe200078e00ff */
[----:B------:R-:W-:Y:S01]  /*7f40*/  MOV R8, R7 ;  /* 0x0000000700087202 */ /* 0x000fe20000000f00 */
[----:B------:R-:W-:Y:S02]  /*7f50*/  FMUL.FTZ R10, R10, UR5 ;  /* 0x000000050a0a7c20 */ /* 0x000fe40008410000 */
        /* <DEDUP_REMOVED lines=13> */
.L_x_20123:
        /* <DEDUP_REMOVED lines=12> */
.L_x_20124:
        /* <DEDUP_REMOVED lines=45> */
.L_x_20122:
        /* <DEDUP_REMOVED lines=11> */
.L_x_20112:
[----:B------:R-:W0:Y:S01]  /*8470*/  @P0 LDC.64 R8, c[0x0][0x3a0] ;  /* 0x0000e800ff080b82 */ /* 0x000e220000000a00 */
[----:B------:R-:W-:Y:S01]  /*8480*/  SEL R10, RZ, 0x1000000, !P4 ;  /* 0x01000000ff0a7807 */ /* 0x000fe20006000000 */
[----:B------:R-:W-:Y:S01]  /*8490*/  VIADD R102, R103, 0x300 ;  /* 0x0000030067667836 */ /* 0x000fe20000000000 */
[----:B------:R-:W-:Y:S02]  /*84a0*/  SEL R11, RZ, 0x10000, !P3 ;  /* 0x00010000ff0b7807 */ /* 0x000fe40005800000 */
[----:B------:R-:W-:Y:S02]  /*84b0*/  SEL R13, RZ, 0x100, !P2 ;  /* 0x00000100ff0d7807 */ /* 0x000fe40005000000 */
[----:B------:R-:W-:Y:S02]  /*84c0*/  SEL R96, RZ, 0x1, !P1 ;  /* 0x00000001ff607807 */ /* 0x000fe40004800000 */
[----:B------:R-:W-:Y:S01]  /*84d0*/  IADD3 R13, PT, PT, R13, R10, R11 ;  /* 0x0000000a0d0d7210 */ /* 0x000fe20007ffe00b */
[----:B------:R-:W-:-:S03]  /*84e0*/  IMAD.WIDE.U32 R10, R112, 0x10, R124 ;  /* 0x00000010700a7825 */ /* 0x000fc600078e007c */
[----:B------:R-:W-:Y:S02]  /*84f0*/  IADD3 R13, PT, PT, R13, R96, RZ ;  /* 0x000000600d0d7210 */ /* 0x000fe40007ffe0ff */
[----:B------:R1:W-:Y:S01]  /*8500*/  STG.E.128 desc[UR14][R10.64], R16 ;  /* 0x000000100a007986 */ /* 0x0003e2000c101d0e */
[----:B0-----:R-:W-:-:S04]  /*8510*/  @P0 IMAD.WIDE.U32 R8, R102, 0x10, R8 ;  /* 0x0000001066080825 */ /* 0x001fc800078e0008 */
[----:B-1----:R-:W-:-:S05]  /*8520*/  IMAD.WIDE.U32 R10, R112, 0x4, R116 ;  /* 0x00000004700a7825 */ /* 0x002fca00078e0074 */
[----:B------:R0:W-:Y:S04]  /*8530*/  STG.E desc[UR14][R10.64], R13 ;  /* 0x0000000d0a007986 */ /* 0x0001e8000c10190e */
[----:B------:R1:W5:Y:S01]  /*8540*/  @P0 LDG.E.128 R28, desc[UR14][R8.64] ;  /* 0x0000000e081c0981 */ /* 0x000362000c1e1d00 */
[----:B0-----:R-:W-:-:S06]  /*8550*/  IMAD.WIDE.U32 R10, R102, 0x10, R114 ;  /* 0x00000010660a7825 */ /* 0x001fcc00078e0072 */
[----:B------:R-:W5:Y:S01]  /*8560*/  LDG.E.128 R8, desc[UR14][R10.64] ;  /* 0x0000000e0a087981 */ /* 0x000f62000c1e1d00 */
[----:B-1----:R-:W-:Y:S05]  /*8570*/  @!P0 BRA `(.L_x_20125) ;  /* 0x0000001000dc8947 */ /* 0x002fea0003800000 */
        /* <DEDUP_REMOVED lines=15> */
.L_x_20127:
        /* <DEDUP_REMOVED lines=12> */
.L_x_20128:
        /* <DEDUP_REMOVED lines=42> */
[----:B------:R-:W-:-:S05]  /*89d0*/  IMAD.WIDE.U32 R96, R5, -0x2daee0ad, RZ ;  /* 0xd2511f5305607825 */ /* 0x000fca00078e00ff */
[----:B------:R-:W-:-:S07]  /*89e0*/  LOP3.LUT R5, R12, UR27, R97, 0x96, !PT ;  /* 0x0000001b0c057c12 */ /* 0x000fce000f8e9661 */
.L_x_20126:
        /* <DEDUP_REMOVED lines=20> */
.L_x_20130:
        /* <DEDUP_REMOVED lines=12> */
.L_x_20131:
        /* <DEDUP_REMOVED lines=41> */
[----:B------:R-:W-:-:S03]  /*8e80*/  IMAD.WIDE.U32 R14, R5, -0x2daee0ad, RZ ;  /* 0xd2511f53050e7825 */ /* 0x000fc600078e00ff */
[----:B------:R-:W-:Y:S01]  /*8e90*/  MOV R96, R14 ;  /* 0x0000000e00607202 */ /* 0x000fe20000000f00 */
[----:B------:R-:W-:Y:S01]  /*8ea0*/  IMAD.MOV.U32 R14, RZ, RZ, RZ ;  /* 0x000000ffff0e7224 */ /* 0x000fe200078e00ff */
[----:B------:R-:W-:-:S07]  /*8eb0*/  LOP3.LUT R5, R98, UR27, R15, 0x96, !PT ;  /* 0x0000001b62057c12 */ /* 0x000fce000f8e960f */
.L_x_20129:
        /* <DEDUP_REMOVED lines=20> */
.L_x_20133:
        /* <DEDUP_REMOVED lines=12> */
.L_x_20134:
        /* <DEDUP_REMOVED lines=43> */
[----:B------:R-:W-:Y:S02]  /*9370*/  IMAD.MOV.U32 R96, RZ, RZ, R8 ;  /* 0x000000ffff607224 */ /* 0x000fe400078e0008 */
[----:B------:R-:W-:-:S07]  /*9380*/  HFMA2 R8, -RZ, RZ, 0, 0 ;  /* 0x00000000ff087431 */ /* 0x000fce00000001ff */
.L_x_20132:
        /* <DEDUP_REMOVED lines=20> */
.L_x_20136:
        /* <DEDUP_REMOVED lines=12> */
.L_x_20137:
        /* <DEDUP_REMOVED lines=45> */
.L_x_20135:
        /* <DEDUP_REMOVED lines=9> */
.L_x_20125:
        /* <DEDUP_REMOVED lines=15> */
.L_x_20140:
        /* <DEDUP_REMOVED lines=12> */
.L_x_20141:
        /* <DEDUP_REMOVED lines=44> */
.L_x_20139:
        /* <DEDUP_REMOVED lines=19> */
.L_x_20143:
        /* <DEDUP_REMOVED lines=12> */
.L_x_20144:
        /* <DEDUP_REMOVED lines=45> */
.L_x_20142:
        /* <DEDUP_REMOVED lines=19> */
.L_x_20146:
        /* <DEDUP_REMOVED lines=12> */
.L_x_20147:
        /* <DEDUP_REMOVED lines=45> */
.L_x_20145:
[----:B------:R-:W-:Y:S01]  /*a6e0*/  ISETP.NE.AND P5, PT, R8, 0x1, PT ;  /* 0x000000010800780c */ /* 0x000fe20003fa5270 */
[----:B------:R-:W-:Y:S01]  /*a6f0*/  FMUL.FTZ R10, R10, UR6 ;  /* 0x000000060a0a7c20 */ /* 0x000fe20008410000 */
[----:B------:R-:W-:Y:S01]  /*a700*/  I2FP.F32.U32 R9, R9 ;  /* 0x0000000900097245 */ /* 0x000fe20000201000 */
[----:B------:R-:W-:Y:S02]  /*a710*/  IMAD.MOV.U32 R97, RZ, RZ, 0x2 ;  /* 0x00000002ff617424 */ /* 0x000fe400078e00ff */
[----:B------:R-:W-:Y:S02]  /*a720*/  FMUL.FTZ R10, R10, UR5 ;  /* 0x000000050a0a7c20 */ /* 0x000fe40008410000 */
[----:B------:R-:W-:-:S05]  /*a730*/  FFMA.FTZ R9, R9, R118, 1.1641532182693481445e-10 ;  /* 0x2f00000009097423 */ /* 0x000fca0000010076 */
        /* <DEDUP_REMOVED lines=13> */
.L_x_20149:
        /* <DEDUP_REMOVED lines=12> */
.L_x_20150:
        /* <DEDUP_REMOVED lines=45> */
.L_x_20148:
        /* <DEDUP_REMOVED lines=11> */
.L_x_20138:
[----:B------:R-:W-:Y:S01]  /*ac50*/  IMAD.WIDE.U32 R8, R102, 0x10, R124 ;  /* 0x0000001066087825 */ /* 0x000fe200078e007c */
[----:B------:R-:W-:Y:S02]  /*ac60*/  SEL R10, RZ, 0x1000000, !P4 ;  /* 0x01000000ff0a7807 */ /* 0x000fe40006000000 */
[----:B------:R-:W-:Y:S01]  /*ac70*/  SEL R11, RZ, 0x10000, !P3 ;  /* 0x00010000ff0b7807 */ /* 0x000fe20005800000 */
[----:B------:R-:W-:Y:S01]  /*ac80*/  VIADD R108, R103, 0x400 ;  /* 0x00000400676c7836 */ /* 0x000fe20000000000 */
[----:B------:R0:W-:Y:S01]  /*ac90*/  STG.E.128 desc[UR14][R8.64], R12 ;  /* 0x0000000c08007986 */ /* 0x0001e2000c101d0e */
[----:B------:R-:W-:-:S04]  /*aca0*/  SEL R98, RZ, 0x100, !P2 ;  /* 0x00000100ff627807 */ /* 0x000fc80005000000 */
[----:B------:R-:W-:Y:S02]  /*acb0*/  IADD3 R10, PT, PT, R98, R10, R11 ;  /* 0x0000000a620a7210 */ /* 0x000fe40007ffe00b */
[----:B------:R-:W-:-:S04]  /*acc0*/  SEL R11, RZ, 0x1, !P1 ;  /* 0x00000001ff0b7807 */ /* 0x000fc80004800000 */
[----:B------:R-:W-:Y:S01]  /*acd0*/  IADD3 R99, PT, PT, R10, R11, RZ ;  /* 0x0000000b0a637210 */ /* 0x000fe20007ffe0ff */
[----:B------:R-:W-:-:S05]  /*ace0*/  IMAD.WIDE.U32 R10, R102, 0x4, R116 ;  /* 0x00000004660a7825 */ /* 0x000fca00078e0074 */
[----:B------:R1:W-:Y:S01]  /*acf0*/  STG.E desc[UR14][R10.64], R99 ;  /* 0x000000630a007986 */ /* 0x0003e2000c10190e */
[----:B0-----:R-:W0:Y:S02]  /*ad00*/  @P0 LDC.64 R8, c[0x0][0x3a0] ;  /* 0x0000e800ff080b82 */ /* 0x001e240000000a00 */
[----:B0-----:R-:W-:-:S05]  /*ad10*/  @P0 IMAD.WIDE.U32 R8, R108, 0x10, R8 ;  /* 0x000000106c080825 */ /* 0x001fca00078e0008 */
[----:B------:R0:W5:Y:S02]  /*ad20*/  @P0 LDG.E.128 R28, desc[UR14][R8.64] ;  /* 0x0000000e081c0981 */ /* 0x000164000c1e1d00 */
[----:B0-----:R-:W-:-:S06]  /*ad30*/  IMAD.WIDE.U32 R8, R108, 0x10, R114 ;  /* 0x000000106c087825 */ /* 0x001fcc00078e0072 */
[----:B-1----:R-:W5:Y:S01]  /*ad40*/  LDG.E.128 R8, desc[UR14][R8.64] ;  /* 0x0000000e08087981 */ /* 0x002f62000c1e1d00 */
        /* <DEDUP_REMOVED lines=16> */
.L_x_20153:
        /* <DEDUP_REMOVED lines=12> */
.L_x_20154:
        /* <DEDUP_REMOVED lines=23> */
[----:B------:R-:W-:-:S04]  /*b080*/  UIADD3 UR35, UPT, UPT, UR17, 0x646e171e, URZ ;  /* 0x646e171e11237890 */ /* 0x000fc8000fffe0ff */
        /* <DEDUP_REMOVED lines=16> */
[----:B------:R-:W-:Y:S01]  /*b190*/  IMAD.MOV.U32 R99, RZ, RZ, RZ ;  /* 0x000000ffff637224 */ /* 0x000fe200078e00ff */
[----:B------:R-:W-:Y:S01]  /*b1a0*/  LOP3.LUT R4, R4, UR25, R101, 0x96, !PT ;  /* 0x0000001904047c12 */ /* 0x000fe2000f8e9665 */
[----:B------:R-:W-:Y:S01]  /*b1b0*/  IMAD.MOV.U32 R101, RZ, RZ, R98 ;  /* 0x000000ffff657224 */ /* 0x000fe200078e0062 */
[----:B------:R-:W-:Y:S02]  /*b1c0*/  MOV R7, R100 ;  /* 0x0000006400077202 */ /* 0x000fe40000000f00 */
[----:B------:R-:W-:-:S07]  /*b1d0*/  MOV R98, R96 ;  /* 0x0000006000627202 */ /* 0x000fce0000000f00 */
.L_x_20152:
        /* <DEDUP_REMOVED lines=20> */
.L_x_20156:
        /* <DEDUP_REMOVED lines=12> */
.L_x_20157:
        /* <DEDUP_REMOVED lines=41> */
[----:B------:R-:W-:Y:S02]  /*b670*/  IMAD.MOV.U32 R101, RZ, RZ, R96 ;  /* 0x000000ffff657224 */ /* 0x000fe400078e0060 */
[----:B------:R-:W-:Y:S01]  /*b680*/  HFMA2 R96, -RZ, RZ, 0, 0 ;  /* 0x00000000ff607431 */ /* 0x000fe200000001ff */
[----:B------:R-:W-:Y:S01]  /*b690*/  LOP3.LUT R4, R4, UR25, R99, 0x96, !PT ;  /* 0x0000001904047c12 */ /* 0x000fe2000f8e9663 */
[----:B------:R-:W-:-:S07]  /*b6a0*/  IMAD.MOV.U32 R7, RZ, RZ, R98 ;  /* 0x000000ffff077224 */ /* 0x000fce00078e0062 */
.L_x_20155:
[----:B------:R-:W-:Y:S01]  /*b6b0*/  I2FP.F32.U32 R97, R97 ;  /* 0x0000006100617245 */ /* 0x000fe20000201000 */
[----:B------:R-:W-:Y:S01]  /*b6c0*/  FMUL.FTZ R9, R9, UR6 ;  /* 0x0000000609097c20 */ /* 0x000fe20008410000 */
[----:B------:R-:W-:-:S03]  /*b6d0*/  ISETP.NE.AND P3, PT, R96, 0x1, PT ;  /* 0x000000016000780c */ /* 0x000fc60003f65270 */
[----:B------:R-:W-:Y:S01]  /*b6e0*/  FFMA.FTZ R97, R97, R118, 1.1641532182693481445e-10 ;  /* 0x2f00000061617423 */ /* 0x000fe20000010076 */
[----:B------:R-:W-:-:S04]  /*b6f0*/  FMUL.FTZ R9, R9, UR5 ;  /* 0x0000000509097c20 */ /* 0x000fc80008410000 */
        /* <DEDUP_REMOVED lines=15> */
.L_x_20159:
        /* <DEDUP_REMOVED lines=12> */
.L_x_20160:
        /* <DEDUP_REMOVED lines=41> */
[----:B------:R-:W-:Y:S01]  /*bb40*/  MOV R7, R98 ;  /* 0x0000006200077202 */ /* 0x000fe20000000f00 */
[----:B------:R-:W-:Y:S01]  /*bb50*/  IMAD.MOV.U32 R98, RZ, RZ, RZ ;  /* 0x000000ffff627224 */ /* 0x000fe200078e00ff */
[----:B------:R-:W-:Y:S02]  /*bb60*/  LOP3.LUT R4, R4, UR25, R99, 0x96, !PT ;  /* 0x0000001904047c12 */ /* 0x000fe4000f8e9663 */
[----:B------:R-:W-:-:S07]  /*bb70*/  MOV R101, R96 ;  /* 0x0000006000657202 */ /* 0x000fce0000000f00 */
.L_x_20158:
        /* <DEDUP_REMOVED lines=20> */
.L_x_20162:
        /* <DEDUP_REMOVED lines=12> */
.L_x_20163:
        /* <DEDUP_REMOVED lines=45> */
.L_x_20161:
        /* <DEDUP_REMOVED lines=9> */
.L_x_20151:
        /* <DEDUP_REMOVED lines=15> */
.L_x_20166:
        /* <DEDUP_REMOVED lines=12> */
.L_x_20167:
        /* <DEDUP_REMOVED lines=40> */
[----:B------:R-:W-:Y:S02]  /*c510*/  HFMA2 R99, -RZ, RZ, 0, 0 ;  /* 0x00000000ff637431 */ /* 0x000fe400000001ff */
[----:B------:R-:W-:Y:S01]  /*c520*/  IMAD.MOV.U32 R7, RZ, RZ, R100 ;  /* 0x000000ffff077224 */ /* 0x000fe200078e0064 */
[----:B------:R-:W-:Y:S02]  /*c530*/  LOP3.LUT R4, R4, UR25, R101, 0x96, !PT ;  /* 0x0000001904047c12 */ /* 0x000fe4000f8e9665 */
[----:B------:R-:W-:Y:S01]  /*c540*/  MOV R101, R98 ;  /* 0x0000006200657202 */ /* 0x000fe20000000f00 */
[----:B------:R-:W-:-:S07]  /*c550*/  IMAD.MOV.U32 R98, RZ, RZ, R96 ;  /* 0x000000ffff627224 */ /* 0x000fce00078e0060 */
.L_x_20165:
[----:B------:R-:W-:Y:S01]  /*c560*/  ISETP.NE.AND P3, PT, R99, 0x1, PT ;  /* 0x000000016300780c */ /* 0x000fe20003f65270 */
[----:B-----5:R-:W-:Y:S01]  /*c570*/  FMUL.FTZ R8, R8, UR6 ;  /* 0x0000000608087c20 */ /* 0x020fe20008410000 */
        /* <DEDUP_REMOVED lines=17> */
.L_x_20169:
        /* <DEDUP_REMOVED lines=12> */
.L_x_20170:
        /* <DEDUP_REMOVED lines=45> */
.L_x_20168:
[----:B------:R-:W-:Y:S01]  /*ca20*/  ISETP.NE.AND P4, PT, R96, 0x1, PT ;  /* 0x000000016000780c */ /* 0x000fe20003f85270 */
[----:B------:R-:W-:Y:S01]  /*ca30*/  FMUL.FTZ R9, R9, UR6 ;  /* 0x0000000609097c20 */ /* 0x000fe20008410000 */
[----:B------:R-:W-:Y:S01]  /*ca40*/  I2FP.F32.U32 R97, R97 ;  /* 0x0000006100617245 */ /* 0x000fe20000201000 */
[----:B------:R-:W-:Y:S02]  /*ca50*/  HFMA2 R98, -RZ, RZ, 0, 1.1920928955078125e-07 ;  /* 0x00000002ff627431 */ /* 0x000fe400000001ff */
[----:B------:R-:W-:Y:S02]  /*ca60*/  FMUL.FTZ R9, R9, UR5 ;  /* 0x0000000509097c20 */ /* 0x000fe40008410000 */
[----:B------:R-:W-:-:S05]  /*ca70*/  FFMA.FTZ R97, R97, R118, 1.1641532182693481445e-10 ;  /* 0x2f00000061617423 */ /* 0x000fca0000010076 */
        /* <DEDUP_REMOVED lines=13> */
.L_x_20172:
        /* <DEDUP_REMOVED lines=12> */
.L_x_20173:
        /* <DEDUP_REMOVED lines=45> */
.L_x_20171:
        /* <DEDUP_REMOVED lines=19> */
.L_x_20175:
        /* <DEDUP_REMOVED lines=12> */
.L_x_20176:
        /* <DEDUP_REMOVED lines=42> */
[----:B------:R-:W-:Y:S02]  /*d370*/  LOP3.LUT R4, R4, UR25, R99, 0x96, !PT ;  /* 0x0000001904047c12 */ /* 0x000fe4000f8e9663 */
[----:B------:R-:W-:Y:S02]  /*d380*/  MOV R7, R98 ;  /* 0x0000006200077202 */ /* 0x000fe40000000f00 */
[----:B------:R-:W-:-:S07]  /*d390*/  MOV R101, R96 ;  /* 0x0000006000657202 */ /* 0x000fce0000000f00 */
.L_x_20174:
        /* <DEDUP_REMOVED lines=11> */
.L_x_20164:
[----:B------:R-:W-:Y:S01]  /*d450*/  SEL R98, RZ, 0x1000000, !P4 ;  /* 0x01000000ff627807 */ /* 0x000fe20006000000 */
[----:B------:R-:W-:Y:S01]  /*d460*/  IMAD.WIDE.U32 R96, R108, 0x10, R124 ;  /* 0x000000106c607825 */ /* 0x000fe200078e007c */
[----:B------:R-:W-:Y:S02]  /*d470*/  SEL R99, RZ, 0x10000, !P3 ;  /* 0x00010000ff637807 */ /* 0x000fe40005800000 */
[----:B------:R-:W-:Y:S01]  /*d480*/  SEL R100, RZ, 0x100, !P2 ;  /* 0x00000100ff647807 */ /* 0x000fe20005000000 */
[----:B------:R-:W-:Y:S01]  /*d490*/  VIADD R109, R103, 0x500 ;  /* 0x00000500676d7836 */ /* 0x000fe20000000000 */
[----:B------:R0:W-:Y:S02]  /*d4a0*/  STG.E.128 desc[UR14][R96.64], R8 ;  /* 0x0000000860007986 */ /* 0x0001e4000c101d0e */
[----:B------:R-:W-:Y:S02]  /*d4b0*/  IADD3 R98, PT, PT, R100, R98, R99 ;  /* 0x0000006264627210 */ /* 0x000fe40007ffe063 */
[----:B------:R-:W-:-:S04]  /*d4c0*/  SEL R99, RZ, 0x1, !P1 ;  /* 0x00000001ff637807 */ /* 0x000fc80004800000 */
[----:B------:R-:W-:Y:S01]  /*d4d0*/  IADD3 R111, PT, PT, R98, R99, RZ ;  /* 0x00000063626f7210 */ /* 0x000fe20007ffe0ff */
[----:B0-----:R-:W-:-:S05]  /*d4e0*/  IMAD.WIDE.U32 R96, R108, 0x4, R116 ;  /* 0x000000046c607825 */ /* 0x001fca00078e0074 */
[----:B------:R0:W-:Y:S02]  /*d4f0*/  STG.E desc[UR14][R96.64], R111 ;  /* 0x0000006f60007986 */ /* 0x0001e4000c10190e */
[----:B0-----:R-:W0:Y:S02]  /*d500*/  @P0 LDC.64 R96, c[0x0][0x3a0] ;  /* 0x0000e800ff600b82 */ /* 0x001e240000000a00 */
[----:B0-----:R-:W-:-:S05]  /*d510*/  @P0 IMAD.WIDE.U32 R96, R109, 0x10, R96 ;  /* 0x000000106d600825 */ /* 0x001fca00078e0060 */
[----:B------:R0:W5:Y:S02]  /*d520*/  @P0 LDG.E.128 R28, desc[UR14][R96.64] ;  /* 0x0000000e601c0981 */ /* 0x000164000c1e1d00 */
[----:B0-----:R-:W-:-:S06]  /*d530*/  IMAD.WIDE.U32 R96, R109, 0x10, R114 ;  /* 0x000000106d607825 */ /* 0x001fcc00078e0072 */
[----:B------:R-:W5:Y:S01]  /*d540*/  LDG.E.128 R96, desc[UR14][R96.64] ;  /* 0x0000000e60607981 */ /* 0x000f62000c1e1d00 */
        /* <DEDUP_REMOVED lines=16> */
.L_x_20179:
        /* <DEDUP_REMOVED lines=12> */
.L_x_20180:
        /* <DEDUP_REMOVED lines=40> */
[----:B------:R-:W-:Y:S01]  /*d990*/  IMAD.WIDE.U32 R110, R7, -0x326172a9, RZ ;  /* 0xcd9e8d57076e7825 */ /* 0x000fe200078e00ff */
[----:B------:R-:W-:-:S03]  /*d9a0*/  MOV R114, R101 ;  /* 0x0000006500727202 */ /* 0x000fc60000000f00 */
[----:B------:R-:W-:Y:S01]  /*d9b0*/  IMAD.MOV.U32 R7, RZ, RZ, R110 ;  /* 0x000000ffff077224 */ /* 0x000fe200078e006e */
[----:B------:R-:W-:Y:S01]  /*d9c0*/  LOP3.LUT R4, R4, UR25, R111, 0x96, !PT ;  /* 0x0000001904047c12 */ /* 0x000fe2000f8e966f */
[----:B------:R-:W-:-:S07]  /*d9d0*/  IMAD.MOV.U32 R111, RZ, RZ, RZ ;  /* 0x000000ffff6f7224 */ /* 0x000fce00078e00ff */
.L_x_20178:
        /* <DEDUP_REMOVED lines=20> */
.L_x_20182:
        /* <DEDUP_REMOVED lines=12> */
.L_x_20183:
        /* <DEDUP_REMOVED lines=9> */
[----:B------:R-:W-:-:S04]  /*dc70*/  IMAD.WIDE.U32 R4, R5, -0x2daee0ad, RZ ;  /* 0xd2511f5305047825 */ /* 0x000fc800078e00ff */
[----:B------:R-:W-:Y:S01]  /*dc80*/  IMAD.WIDE.U32 R116, R116, -0x326172a9, RZ ;  /* 0xcd9e8d5774747825 */ /* 0x000fe200078e00ff */
[----:B------:R-:W-:-:S04]  /*dc90*/  LOP3.LUT R5, R110, UR19, R5, 0x96, !PT ;  /* 0x000000136e057c12 */ /* 0x000fc8000f8e9605 */
        /* <DEDUP_REMOVED lines=13> */
[----:B------:R-:W-:Y:S01]  /*dd70*/  UIADD3 UR35, UPT, UPT, UR17, 0x646e171e, URZ ;  /* 0x646e171e11237890 */ /* 0x000fe2000fffe0ff */
        /* <DEDUP_REMOVED lines=19> */
.L_x_20181:
[----:B------:R-:W-:Y:S01]  /*deb0*/  I2FP.F32.U32 R101, R101 ;  /* 0x0000006500657245 */ /* 0x000fe20000201000 */
[----:B------:R-:W-:Y:S01]  /*dec0*/  FMUL.FTZ R97, R97, UR6 ;  /* 0x0000000661617c20 */ /* 0x000fe20008410000 */
[----:B------:R-:W-:Y:S01]  /*ded0*/  ISETP.NE.AND P2, PT, R110, 0x1, PT ;  /* 0x000000016e00780c */ /* 0x000fe20003f45270 */
[----:B------:R-:W-:Y:S02]  /*dee0*/  IMAD.MOV.U32 R111, RZ, RZ, 0x2 ;  /* 0x00000002ff6f7424 */ /* 0x000fe400078e00ff */
[----:B------:R-:W-:Y:S01]  /*def0*/  FFMA.FTZ R101, R101, R118, 1.1641532182693481445e-10 ;  /* 0x2f00000065657423 */ /* 0x000fe20000010076 */
[----:B------:R-:W-:-:S04]  /*df00*/  FMUL.FTZ R97, R97, UR5 ;  /* 0x0000000561617c20 */ /* 0x000fc80008410000 */
        /* <DEDUP_REMOVED lines=14> */
.L_x_20185:
        /* <DEDUP_REMOVED lines=12> */
.L_x_20186:
        /* <DEDUP_REMOVED lines=45> */
.L_x_20184:
[----:B------:R-:W-:Y:S01]  /*e380*/  I2FP.F32.U32 R101, R101 ;  /* 0x0000006500657245 */ /* 0x000fe20000201000 */
[----:B------:R-:W-:Y:S01]  /*e390*/  FMUL.FTZ R98, R98, UR6 ;  /* 0x0000000662627c20 */ /* 0x000fe20008410000 */
[----:B------:R-:W-:Y:S01]  /*e3a0*/  ISETP.NE.AND P3, PT, R111, 0x1, PT ;  /* 0x000000016f00780c */ /* 0x000fe20003f65270 */
[----:B------:R-:W-:Y:S02]  /*e3b0*/  IMAD.MOV.U32 R114, RZ, RZ, R7 ;  /* 0x000000ffff727224 */ /* 0x000fe400078e0007 */
[----:B------:R-:W-:Y:S01]  /*e3c0*/  FFMA.FTZ R101, R101, R118, 1.1641532182693481445e-10 ;  /* 0x2f00000065657423 */ /* 0x000fe20000010076 */
[----:B------:R-:W-:-:S04]  /*e3d0*/  FMUL.FTZ R98, R98, UR5 ;  /* 0x0000000562627c20 */ /* 0x000fc80008410000 */
        /* <DEDUP_REMOVED lines=14> */
.L_x_20188:
        /* <DEDUP_REMOVED lines=12> */
.L_x_20189:
[----:B------:R-:W-:Y:S01]  /*e580*/  LOP3.LUT R114, R6, UR17, R5, 0x96, !PT ;  /* 0x0000001106727c12 */ /* 0x000fe2000f8e9605 */
[----:B------:R-:W-:-:S04]  /*e590*/  IMAD.WIDE.U32 R110, R3, -0x326172a9, RZ ;  /* 0xcd9e8d57036e7825 */ /* 0x000fc800078e00ff */
[----:B------:R-:W-:Y:S02]  /*e5a0*/  HFMA2 R101, -RZ, RZ, 0, 0 ;  /* 0x00000000ff657431 */ /* 0x000fe400000001ff */
[----:B------:R-:W-:Y:S01]  /*e5b0*/  IMAD.WIDE.U32 R114, R114, -0x326172a9, RZ ;  /* 0xcd9e8d5772727825 */ /* 0x000fe200078e00ff */
[----:B------:R-:W-:-:S04]  /*e5c0*/  LOP3.LUT R111, R0, UR16, R111, 0x96, !PT ;  /* 0x00000010006f7c12 */ /* 0x000fc8000f8e966f */
[----:B------:R-:W-:Y:S01]  /*e5d0*/  LOP3.LUT R5, R110, UR7, R115, 0x96, !PT ;  /* 0x000000076e057c12 */ /* 0x000fe2000f8e9673 */
[----:B------:R-:W-:Y:S01]  /*e5e0*/  IMAD.WIDE.U32 R110, R111, -0x2daee0ad, RZ ;  /* 0xd2511f536f6e7825 */ /* 0x000fe200078e00ff */
[----:B------:R-:W-:-:S04]  /*e5f0*/  UIADD3 UR7, UPT, UPT, UR17, -0x56f99767, URZ ;  /* 0xa906689911077890 */ /* 0x000fc8000fffe0ff */
        /* <DEDUP_REMOVED lines=32> */
[----:B------:R-:W-:Y:S01]  /*e800*/  IMAD.MOV.U32 R114, RZ, RZ, R100 ;  /* 0x000000ffff727224 */ /* 0x000fe200078e0064 */
[----:B------:R-:W-:Y:S01]  /*e810*/  MOV R100, R110 ;  /* 0x0000006e00647202 */ /* 0x000fe20000000f00 */
[----:B------:R-:W-:-:S04]  /*e820*/  IMAD.WIDE.U32 R110, R7, -0x326172a9, RZ ;  /* 0xcd9e8d57076e7825 */ /* 0x000fc800078e00ff */
[----:B------:R-:W-:Y:S01]  /*e830*/  IMAD.MOV.U32 R7, RZ, RZ, R110 ;  /* 0x000000ffff077224 */ /* 0x000fe200078e006e */
[----:B------:R-:W-:-:S07]  /*e840*/  LOP3.LUT R4, R4, UR25, R111, 0x96, !PT ;  /* 0x0000001904047c12 */ /* 0x000fce000f8e966f */
.L_x_20187:
        /* <DEDUP_REMOVED lines=9> */
.L_x_20177:
        /* <DEDUP_REMOVED lines=15> */
.L_x_20192:
        /* <DEDUP_REMOVED lines=12> */
.L_x_20193:
        /* <DEDUP_REMOVED lines=42> */
[----:B------:R-:W-:Y:S01]  /*ed30*/  LOP3.LUT R4, R4, UR25, R111, 0x96, !PT ;  /* 0x0000001904047c12 */ /* 0x000fe2000f8e966f */
[----:B------:R-:W-:Y:S01]  /*ed40*/  HFMA2 R111, -RZ, RZ, 0, 0 ;  /* 0x00000000ff6f7431 */ /* 0x000fe200000001ff */
[----:B------:R-:W-:-:S07]  /*ed50*/  MOV R7, R110 ;  /* 0x0000006e00077202 */ /* 0x000fce0000000f00 */
.L_x_20191:
        /* <DEDUP_REMOVED lines=19> */
.L_x_20195:
        /* <DEDUP_REMOVED lines=12> */
.L_x_20196:
        /* <DEDUP_REMOVED lines=45> */
.L_x_20194:
        /* <DEDUP_REMOVED lines=19> */
.L_x_20198:
        /* <DEDUP_REMOVED lines=12> */
.L_x_20199:
        /* <DEDUP_REMOVED lines=45> */
.L_x_20197:
        /* <DEDUP_REMOVED lines=19> */
.L_x_20201:
        /* <DEDUP_REMOVED lines=12> */
.L_x_20202:
[----:B------:R-:W-:Y:S01]  /*f8d0*/  LOP3.LUT R96, R6, UR17, R111, 0x96, !PT ;  /* 0x0000001106607c12 */ /* 0x000fe2000f8e966f */
[----:B------:R-:W-:-:S04]  /*f8e0*/  IMAD.WIDE.U32 R4, R3, -0x326172a9, RZ ;  /* 0xcd9e8d5703047825 */ /* 0x000fc800078e00ff */
[----:B------:R-:W-:Y:S01]  /*f8f0*/  IMAD.WIDE.U32 R96, R96, -0x326172a9, RZ ;  /* 0xcd9e8d5760607825 */ /* 0x000fe200078e00ff */
[----:B------:R-:W-:-:S03]  /*f900*/  LOP3.LUT R5, R0, UR16, R5, 0x96, !PT ;  /* 0x0000001000057c12 */ /* 0x000fc6000f8e9605 */
[----:B------:R-:W-:Y:S01]  /*f910*/  IMAD.MOV.U32 R101, RZ, RZ, RZ ;  /* 0x000000ffff657224 */ /* 0x000fe200078e00ff */
[----:B------:R-:W-:Y:S01]  /*f920*/  LOP3.LUT R111, R4, UR7, R97, 0x96, !PT ;  /* 0x00000007046f7c12 */ /* 0x000fe2000f8e9661 */
[----:B------:R-:W-:Y:S01]  /*f930*/  IMAD.WIDE.U32 R4, R5, -0x2daee0ad, RZ ;  /* 0xd2511f5305047825 */ /* 0x000fe200078e00ff */
[----:B------:R-:W-:-:S04]  /*f940*/  UIADD3 UR7, UPT, UPT, UR17, -0x56f99767, URZ ;  /* 0xa906689911077890 */ /* 0x000fc8000fffe0ff */
        /* <DEDUP_REMOVED lines=34> */
[----:B------:R-:W-:-:S05]  /*fb70*/  IMAD.WIDE.U32 R96, R7, -0x326172a9, RZ ;  /* 0xcd9e8d5707607825 */ /* 0x000fca00078e00ff */
[----:B------:R-:W-:Y:S02]  /*fb80*/  LOP3.LUT R4, R4, UR25, R97, 0x96, !PT ;  /* 0x0000001904047c12 */ /* 0x000fe4000f8e9661 */
[----:B------:R-:W-:-:S07]  /*fb90*/  MOV R7, R96 ;  /* 0x0000006000077202 */ /* 0x000fce0000000f00 */
.L_x_20200:
[----:B------:R-:W-:Y:S01]  /*fba0*/  I2FP.F32.U32 R97, R110 ;  /* 0x0000006e00617245 */ /* 0x000fe20000201000 */
[----:B------:R-:W-:Y:S01]  /*fbb0*/  FMUL.FTZ R99, R99, UR6 ;  /* 0x0000000663637c20 */ /* 0x000fe20008410000 */
[----:B------:R-:W-:Y:S01]  /*fbc0*/  FMUL.FTZ R96, R116, R32 ;  /* 0x0000002074607220 */ /* 0x000fe20000410000 */
[----:B------:R-:W-:Y:S02]  /*fbd0*/  FMUL.FTZ R98, R98, R34 ;  /* 0x0000002262627220 */ /* 0x000fe40000410000 */
[----:B------:R-:W-:Y:S01]  /*fbe0*/  FFMA.FTZ R97, R97, R118, 1.1641532182693481445e-10 ;  /* 0x2f00000061617423 */ /* 0x000fe20000010076 */
[----:B------:R-:W-:-:S04]  /*fbf0*/  FMUL.FTZ R99, R99, UR5 ;  /* 0x0000000563637c20 */ /* 0x000fc80008410000 */
[----:B------:R-:W-:Y:S01]  /*fc00*/  FSETP.GTU.FTZ.AND P4, PT, R97, UR4, PT ;  /* 0x0000000461007c0b */ /* 0x000fe2000bf9c000 */
[----:B------:R-:W-:-:S03]  /*fc10*/  FMUL.FTZ R97, R114, R33 ;  /* 0x0000002172617220 */ /* 0x000fc60000410000 */
[----:B------:R-:W-:Y:S02]  /*fc20*/  FSEL R110, R99, RZ, !P4 ;  /* 0x000000ff636e7208 */ /* 0x000fe40006000000 */
[----:B------:R-:W-:-:S03]  /*fc30*/  PLOP3.LUT P3, PT, P4, PT, PT, 0x8, 0x80 ;  /* 0x000000000080781c */ /* 0x000fc6000276e170 */
[----:B------:R-:W-:-:S10]  /*fc40*/  FMUL.FTZ R99, R110, R35 ;  /* 0x000000236e637220 */ /* 0x000fd40000410000 */
.L_x_20190:
[----:B------:R-:W-:Y:S01]  /*fc50*/  SEL R114, RZ, 0x1000000, !P3 ;  /* 0x01000000ff727807 */ /* 0x000fe20005800000 */
[----:B------:R-:W-:Y:S01]  /*fc60*/  IMAD.WIDE.U32 R110, R109, 0x10, R124 ;  /* 0x000000106d6e7825 */ /* 0x000fe200078e007c */
[----:B------:R-:W-:Y:S01]  /*fc70*/  SEL R115, RZ, 0x10000, !P2 ;  /* 0x00010000ff737807 */ /* 0x000fe20005000000 */
[----:B------:R-:W-:Y:S01]  /*fc80*/  BSSY.RECONVERGENT B0, `(.L_x_20203) ;  /* 0x000006f000007945 */ /* 0x000fe20003800200 */
[----:B------:R-:W-:Y:S02]  /*fc90*/  SEL R116, RZ, 0x100, !P1 ;  /* 0x00000100ff747807 */ /* 0x000fe40004800000 */
[----:B------:R0:W-:Y:S02]  /*fca0*/  STG.E.128 desc[UR14][R110.64], R96 ;  /* 0x000000606e007986 */ /* 0x0001e4000c101d0e */
[----:B------:R-:W-:Y:S01]  /*fcb0*/  IADD3 R114, PT, PT, R116, R114, R115 ;  /* 0x0000007274727210 */ /* 0x000fe20007ffe073 */
[----:B------:R-:W-:-:S04]  /*fcc0*/  FADD.FTZ R116, RZ, R24 ;  /* 0x00000018ff747221 */ /* 0x000fc80000010000 */
[----:B------:R-:W-:-:S04]  /*fcd0*/  FADD.FTZ R115, R116, R25 ;  /* 0x0000001974737221 */ /* 0x000fc80000010000 */
[----:B------:R-:W-:-:S04]  /*fce0*/  FADD.FTZ R116, R115, R26 ;  /* 0x0000001a73747221 */ /* 0x000fc80000010000 */
[----:B------:R-:W-:-:S04]  /*fcf0*/  FADD.FTZ R115, R116, R27 ;  /* 0x0000001b74737221 */ /* 0x000fc80000010000 */
[----:B------:R-:W-:-:S04]  /*fd00*/  FADD.FTZ R116, R115, R20 ;  /* 0x0000001473747221 */ /* 0x000fc80000010000 */
[----:B------:R-:W-:-:S04]  /*fd10*/  FADD.FTZ R115, R116, R21 ;  /* 0x0000001574737221 */ /* 0x000fc80000010000 */
[----:B0-----:R-:W-:Y:S01]  /*fd20*/  FADD.FTZ R110, R115, R22 ;  /* 0x00000016736e7221 */ /* 0x001fe20000010000 */
[----:B------:R-:W-:-:S03]  /*fd30*/  SEL R115, RZ, 0x1, !P0 ;  /* 0x00000001ff737807 */ /* 0x000fc60004000000 */
[----:B------:R-:W-:Y:S01]  /*fd40*/  FADD.FTZ R111, R110, R23 ;  /* 0x000000176e6f7221 */ /* 0x000fe20000010000 */
[----:B------:R-:W-:-:S03]  /*fd50*/  IADD3 R115, PT, PT, R114, R115, RZ ;  /* 0x0000007372737210 */ /* 0x000fc60007ffe0ff */
        /* <DEDUP_REMOVED lines=21> */
[----:B0-----:R-:W-:Y:S02]  /*feb0*/  FADD.FTZ R118, R117, R110 ;  /* 0x0000006e75767221 */ /* 0x001fe40000010000 */
[----:B------:R-:W0:Y:S03]  /*fec0*/  LDC.64 R116, c[0x0][0x3b0] ;  /* 0x0000ec00ff747b82 */ /* 0x000e260000000a00 */
[----:B------:R-:W1:Y:S02]  /*fed0*/  SHFL.BFLY PT, R111, R118, 0x8, 0x1f ;  /* 0x0d001f00766f7f89 */ /* 0x000e6400000e0000 */
[----:B-1----:R-:W-:Y:S01]  /*fee0*/  FADD.FTZ R124, R118, R111 ;  /* 0x0000006f767c7221 */ /* 0x002fe20000010000 */
[----:B0-----:R-:W-:-:S04]  /*fef0*/  IMAD.WIDE.U32 R110, R109, 0x4, R116 ;  /* 0x000000046d6e7825 */ /* 0x001fc800078e0074 */
[----:B------:R-:W0:Y:S04]  /*ff00*/  SHFL.BFLY PT, R125, R124, 0x10, 0x1f ;  /* 0x0e001f007c7d7f89 */ /* 0x000e2800000e0000 */
[----:B------:R1:W-:Y:S01]  /*ff10*/  STG.E desc[UR14][R110.64], R115 ;  /* 0x000000736e007986 */ /* 0x0003e2000c10190e */
[----:B0-----:R-:W-:-:S04]  /*ff20*/  FADD.FTZ R125, R124, R125 ;  /* 0x0000007d7c7d7221 */ /* 0x001fc80000010000 */
[----:B-1----:R-:W-:-:S04]  /*ff30*/  FMUL.FTZ R110, R125, 0.001302083372138440609 ;  /* 0x3aaaaaab7d6e7820 */ /* 0x002fc80000410000 */
[C---:B------:R-:W-:Y:S01]  /*ff40*/  FADD.FTZ R114, -R110.reuse, R24 ;  /* 0x000000186e727221 */ /* 0x040fe20000010100 */
[C---:B------:R-:W-:Y:S01]  /*ff50*/  FADD.FTZ R117, -R110.reuse, R25 ;  /* 0x000000196e757221 */ /* 0x040fe20000010100 */
[----:B------:R-:W-:Y:S02]  /*ff60*/  FADD.FTZ R111, -R110, R20 ;  /* 0x000000146e6f7221 */ /* 0x000fe40000010100 */
[----:B------:R-:W-:-:S04]  /*ff70*/  FFMA.FTZ R114, R114, R114, RZ ;  /* 0x0000007272727223 */ /* 0x000fc800000100ff */
[----:B------:R-:W-:Y:S01]  /*ff80*/  FFMA.FTZ R114, R117, R117, R114 ;  /* 0x0000007575727223 */ /* 0x000fe20000010072 */
[----:B------:R-:W-:-:S04]  /*ff90*/  FADD.FTZ R117, -R110, R26 ;  /* 0x0000001a6e757221 */ /* 0x000fc80000010100 */
[----:B------:R-:W-:Y:S01]  /*ffa0*/  FFMA.FTZ R114, R117, R117, R114 ;  /* 0x0000007575727223 */ /* 0x000fe20000010072 */
[----:B------:R-:W-:-:S04]  /*ffb0*/  FADD.FTZ R117, -R110, R27 ;  /* 0x0000001b6e757221 */ /* 0x000fc80000010100 */
        /* <DEDUP_REMOVED lines=59> */
.L_x_20204:
[----:B------:R-:W-:Y:S05]  /*10370*/  BSYNC.RECONVERGENT B0 ;  /* 0x0000000000007941 */ /* 0x000fea0003800200 */
.L_x_20203:
        /* <DEDUP_REMOVED lines=14> */
.L_x_20206:
[----:B------:R-:W-:Y:S05]  /*10460*/  BSYNC.RECONVERGENT B0 ;  /* 0x0000000000007941 */ /* 0x000fea0003800200 */
.L_x_20205:
[----:B0-----:R-:W0:Y:S01]  /*10470*/  SHFL.DOWN PT, R117, R110, 0x4, 0x1f ;  /* 0x08801f006e757f89 */ /* 0x001e2200000e0000 */
[----:B------:R-:W-:Y:S01]  /*10480*/  ISETP.NE.AND P0, PT, R119, RZ, PT ;  /* 0x000000ff7700720c */ /* 0x000fe20003f05270 */
[----:B------:R-:W-:Y:S01]  /*10490*/  UPLOP3.LUT UP1, UPT, UPT, UPT, UP1, 0x40, 0x4 ;  /* 0x000000000004789c */ /* 0x000fe20003f2e810 */
[----:B------:R-:W-:Y:S01]  /*104a0*/  I2FP.F32.U32 R119, R116 ;  /* 0x0000007400777245 */ /* 0x000fe20000201000 */
        /* <DEDUP_REMOVED lines=20> */
[----:B------:R-:W-:Y:S01]  /*105f0*/  IMAD.IADD R115, R114, 0x1, R119 ;  /* 0x0000000172737824 */ /* 0x000fe200078e0277 */
[----:B------:R-:W-:Y:S02]  /*10600*/  I2FP.F32.S32 R119, R119 ;  /* 0x0000007700777245 */ /* 0x000fe40000201400 */
[----:B------:R-:W-:Y:S02]  /*10610*/  FMUL.FTZ R111, R110, R125 ;  /* 0x0000007d6e6f7220 */ /* 0x000fe40000410000 */
[----:B------:R-:W0:Y:S02]  /*10620*/  SHFL.DOWN PT, R124, R115, 0x1, 0x1f ;  /* 0x08201f00737c7f89 */ /* 0x000e2400000e0000 */
[-C--:B------:R-:W-:Y:S01]  /*10630*/  FMUL.FTZ R111, R111, R119.reuse ;  /* 0x000000776f6f7220 */ /* 0x080fe20000410000 */
[----:B------:R-:W-:-:S04]  /*10640*/  FMUL.FTZ R119, R118, R119 ;  /* 0x0000007776777220 */ /* 0x000fc80000410000 */
[----:B------:R-:W-:Y:S01]  /*10650*/  FFMA.FTZ R125, R110, R117, R119 ;  /* 0x000000756e7d7223 */ /* 0x000fe20000010077 */
[----:B------:R-:W-:Y:S01]  /*10660*/  I2FP.F32.S32 R110, R115 ;  /* 0x00000073006e7245 */ /* 0x000fe20000201400 */
[----:B------:R-:W1:Y:S03]  /*10670*/  SHFL.DOWN PT, R119, R116, 0x2, 0x1f ;  /* 0x08401f0074777f89 */ /* 0x000e6600000e0000 */
[----:B------:R-:W2:Y:S02]  /*10680*/  MUFU.RCP R114, R110 ;  /* 0x0000006e00727308 */ /* 0x000ea40000001000 */
[----:B--2---:R-:W-:Y:S01]  /*10690*/  FMUL.FTZ R117, R114, R125 ;  /* 0x0000007d72757220 */ /* 0x004fe20000410000 */
[----:B0-----:R-:W-:Y:S01]  /*106a0*/  I2FP.F32.S32 R125, R124 ;  /* 0x0000007c007d7245 */ /* 0x001fe20000201400 */
[----:B-1----:R-:W-:-:S03]  /*106b0*/  FADD.FTZ R119, R116, R119 ;  /* 0x0000007774777221 */ /* 0x002fc60000010000 */
[----:B------:R-:W0:Y:S01]  /*106c0*/  SHFL.DOWN PT, R118, R117, 0x1, 0x1f ;  /* 0x08201f0075767f89 */ /* 0x000e2200000e0000 */
[----:B------:R-:W-:Y:S01]  /*106d0*/  FFMA.FTZ R114, R114, R111, R119 ;  /* 0x0000006f72727223 */ /* 0x000fe20000010077 */
[----:B0-----:R-:W-:-:S04]  /*106e0*/  FADD.FTZ R111, R117, -R118 ;  /* 0x80000076756f7221 */ /* 0x001fc80000010000 */
[----:B------:R-:W-:Y:S01]  /*106f0*/  FMUL.FTZ R119, R111, R111 ;  /* 0x0000006f6f777220 */ /* 0x000fe20000410000 */
[----:B------:R-:W-:-:S03]  /*10700*/  IADD3 R111, PT, PT, R115, R124, RZ ;  /* 0x0000007c736f7210 */ /* 0x000fc60007ffe0ff */
[----:B------:R-:W-:Y:S02]  /*10710*/  FMUL.FTZ R116, R110, R119 ;  /* 0x000000776e747220 */ /* 0x000fe40000410000 */
[----:B------:R-:W0:Y:S02]  /*10720*/  SHFL.DOWN PT, R119, R114, 0x1, 0x1f ;  /* 0x08201f0072777f89 */ /* 0x000e2400000e0000 */
[-C--:B------:R-:W-:Y:S01]  /*10730*/  FMUL.FTZ R116, R116, R125.reuse ;  /* 0x0000007d74747220 */ /* 0x080fe20000410000 */
[----:B------:R-:W-:-:S04]  /*10740*/  FMUL.FTZ R125, R118, R125 ;  /* 0x0000007d767d7220 */ /* 0x000fc80000410000 */
[----:B------:R-:W-:Y:S01]  /*10750*/  FFMA.FTZ R118, R110, R117, R125 ;  /* 0x000000756e767223 */ /* 0x000fe2000001007d */
[----:B------:R-:W-:-:S06]  /*10760*/  I2FP.F32.S32 R117, R111 ;  /* 0x0000006f00757245 */ /* 0x000fcc0000201400 */
[----:B------:R-:W1:Y:S01]  /*10770*/  MUFU.RCP R117, R117 ;  /* 0x0000007500757308 */ /* 0x000e620000001000 */
[----:B0-----:R-:W-:Y:S02]  /*10780*/  FADD.FTZ R110, R114, R119 ;  /* 0x00000077726e7221 */ /* 0x001fe40000010000 */
[----:B------:R-:W0:Y:S01]  /*10790*/  LDC R119, c[0x0][0x448] ;  /* 0x00011200ff777b82 */ /* 0x000e220000000800 */
[C---:B-1----:R-:W-:Y:S01]  /*107a0*/  FMUL.FTZ R115, R117.reuse, R118 ;  /* 0x0000007675737220 */ /* 0x042fe20000410000 */
[----:B------:R-:W-:-:S06]  /*107b0*/  FFMA.FTZ R118, R117, R116, R110 ;  /* 0x0000007475767223 */ /* 0x000fcc000001006e */
[----:B------:R-:W1:Y:S01]  /*107c0*/  @!P0 LDC.64 R110, c[0x0][0x3c0] ;  /* 0x0000f000ff6e8b82 */ /* 0x000e620000000a00 */
[----:B------:R-:W2:Y:S04]  /*107d0*/  SHFL.IDX PT, R115, R115, RZ, 0x1f ;  /* 0x00001fff73737589 */ /* 0x000ea800000e0000 */
[----:B------:R-:W0:Y:S01]  /*107e0*/  SHFL.IDX PT, R118, R118, RZ, 0x1f ;  /* 0x00001fff76767589 */ /* 0x000e2200000e0000 */
[----:B--2---:R-:W-:Y:S01]  /*107f0*/  FMUL.FTZ R116, R115, R115 ;  /* 0x0000007373747220 */ /* 0x004fe20000410000 */
[----:B0-----:R-:W-:-:S04]  /*10800*/  FFMA.FTZ R114, R118, UR23, R119 ;  /* 0x0000001776727c23 */ /* 0x001fc80008010077 */
[----:B------:R-:W-:Y:S02]  /*10810*/  FSEL R117, R116, RZ, P1 ;  /* 0x000000ff74757208 */ /* 0x000fe40000800000 */
[----:B------:R-:W-:-:S03]  /*10820*/  MOV R119, UR18 ;  /* 0x0000001200777c02 */ /* 0x000fc60008000f00 */
[----:B------:R-:W-:Y:S01]  /*10830*/  FADD.FTZ R114, R114, R117 ;  /* 0x0000007572727221 */ /* 0x000fe20000010000 */
[----:B------:R-:W-:Y:S01]  /*10840*/  IMAD.U32 R117, RZ, RZ, UR18 ;  /* 0x00000012ff757e24 */ /* 0x000fe2000f8e00ff */
[----:B------:R-:W-:-:S03]  /*10850*/  UIADD3 UR18, UPT, UPT, UR18, UR10, URZ ;  /* 0x0000000a12127290 */ /* 0x000fc6000fffe0ff */
[----:B-1----:R-:W-:Y:S01]  /*10860*/  @!P0 IMAD.WIDE R110, R117, 0x4, R110 ;  /* 0x00000004756e8825 */ /* 0x002fe200078e026e */
[----:B------:R-:W0:Y:S01]  /*10870*/  MUFU.RSQ R114, R114 ;  /* 0x0000007200727308 */ /* 0x000e220000001400 */
[----:B------:R-:W1:Y:S01]  /*10880*/  @!P0 LDC.64 R116, c[0x0][0x3c8] ;  /* 0x0000f200ff748b82 */ /* 0x000e620000000a00 */
[----:B------:R-:W-:Y:S02]  /*10890*/  UISETP.GE.AND UP2, UPT, UR18, UR11, UPT ;  /* 0x0000000b1200728c */ /* 0x000fe4000bf46270 */
[----:B------:R2:W-:Y:S02]  /*108a0*/  @!P0 STG.E desc[UR14][R110.64], R115 ;  /* 0x000000736e008986 */ /* 0x0005e4000c10190e */
[----:B--2---:R-:W-:-:S05]  /*108b0*/  FSEL R115, R115, RZ, !P1 ;  /* 0x000000ff73737208 */ /* 0x004fca0004800000 */
[C---:B------:R-:W-:Y:S01]  /*108c0*/  FADD.FTZ R25, -R115.reuse, R25 ;  /* 0x0000001973197221 */ /* 0x040fe20000010100 */
[C---:B------:R-:W-:Y:S01]  /*108d0*/  FADD.FTZ R125, -R115.reuse, R26 ;  /* 0x0000001a737d7221 */ /* 0x040fe20000010100 */
[C---:B------:R-:W-:Y:S01]  /*108e0*/  FADD.FTZ R27, -R115.reuse, R27 ;  /* 0x0000001b731b7221 */ /* 0x040fe20000010100 */
[----:B------:R-:W-:Y:S01]  /*108f0*/  FADD.FTZ R16, -R115, R16 ;  /* 0x0000001073107221 */ /* 0x000fe20000010100 */
[----:B-1----:R-:W-:-:S04]  /*10900*/  @!P0 IMAD.WIDE R110, R119, 0x4, R116 ;  /* 0x00000004776e8825 */ /* 0x002fc800078e0274 */
[----:B------:R-:W-:Y:S01]  /*10910*/  FADD.FTZ R117, -R115, R24 ;  /* 0x0000001873757221 */ /* 0x000fe20000010100 */
[----:B------:R-:W1:Y:S01]  /*10920*/  LDC.64 R118, c[0x0][0x428] ;  /* 0x00010a00ff767b82 */ /* 0x000e620000000a00 */
[C---:B0-----:R-:W-:Y:S01]  /*10930*/  FMUL.FTZ R26, R114.reuse, R25 ;  /* 0x00000019721a7220 */ /* 0x041fe20000410000 */
[C---:B------:R-:W-:Y:S01]  /*10940*/  FMUL.FTZ R125, R114.reuse, R125 ;  /* 0x0000007d727d7220 */ /* 0x040fe20000410000 */
[C---:B------:R-:W-:Y:S01]  /*10950*/  FMUL.FTZ R117, R114.reuse, R117 ;  /* 0x0000007572757220 */ /* 0x040fe20000410000 */
[----:B------:R-:W-:Y:S01]  /*10960*/  FMUL.FTZ R116, R114, R27 ;  /* 0x0000001b72747220 */ /* 0x000fe20000410000 */
[----:B------:R1:W-:Y:S01]  /*10970*/  @!P0 STG.E desc[UR14][R110.64], R114 ;  /* 0x000000726e008986 */ /* 0x0003e2000c10190e */
[----:B------:R-:W-:Y:S01]  /*10980*/  FFMA.FTZ R25, R26, R121, R77 ;  /* 0x000000791a197223 */ /* 0x000fe2000001004d */
[----:B------:R-:W-:Y:S01]  /*10990*/  FFMA.FTZ R24, R117, R120, R76 ;  /* 0x0000007875187223 */ /* 0x000fe2000001004c */
[----:B------:R-:W-:Y:S01]  /*109a0*/  FFMA.FTZ R26, R125, R122, R78 ;  /* 0x0000007a7d1a7223 */ /* 0x000fe2000001004e */
        /* <DEDUP_REMOVED lines=15> */
[----:B-1----:R-:W-:-:S04]  /*10aa0*/  IMAD.WIDE.U32 R110, R103, 0x10, R118 ;  /* 0x00000010676e7825 */ /* 0x002fc800078e0076 */
[C---:B------:R-:W-:Y:S01]  /*10ab0*/  FMUL.FTZ R103, R114.reuse, R13 ;  /* 0x0000000d72677220 */ /* 0x040fe20000410000 */
[C---:B------:R-:W-:Y:S01]  /*10ac0*/  FMUL.FTZ R17, R114.reuse, R9 ;  /* 0x0000000972117220 */ /* 0x040fe20000410000 */
[C---:B------:R-:W-:Y:S01]  /*10ad0*/  FMUL.FTZ R14, R114.reuse, R14 ;  /* 0x0000000e720e7220 */ /* 0x040fe20000410000 */
[----:B------:R-:W-:Y:S01]  /*10ae0*/  FMUL.FTZ R15, R114, R15 ;  /* 0x0000000f720f7220 */ /* 0x000fe20000410000 */
[----:B------:R0:W-:Y:S01]  /*10af0*/  STG.E.128 desc[UR14][R110.64], R24 ;  /* 0x000000186e007986 */ /* 0x0001e2000c101d0e */
[----:B------:R-:W-:Y:S01]  /*10b00*/  FFMA.FTZ R16, R16, R84, R60 ;  /* 0x0000005410107223 */ /* 0x000fe2000001003c */
[----:B------:R-:W-:Y:S01]  /*10b10*/  FFMA.FTZ R14, R14, R90, R66 ;  /* 0x0000005a0e0e7223 */ /* 0x000fe20000010042 */
[----:B------:R-:W-:Y:S01]  /*10b20*/  FFMA.FTZ R15, R15, R91, R67 ;  /* 0x0000005b0f0f7223 */ /* 0x000fe20000010043 */
[----:B------:R-:W-:Y:S01]  /*10b30*/  FFMA.FTZ R17, R17, R85, R61 ;  /* 0x0000005511117223 */ /* 0x000fe2000001003d */
[C---:B0-----:R-:W-:Y:S01]  /*10b40*/  FADD.FTZ R24, -R115.reuse, R20 ;  /* 0x0000001473187221 */ /* 0x041fe20000010100 */
[C---:B------:R-:W-:Y:S01]  /*10b50*/  FADD.FTZ R25, -R115.reuse, R21 ;  /* 0x0000001573197221 */ /* 0x040fe20000010100 */
[C---:B------:R-:W-:Y:S01]  /*10b60*/  FADD.FTZ R26, -R115.reuse, R22 ;  /* 0x00000016731a7221 */ /* 0x040fe20000010100 */
[C---:B------:R-:W-:Y:S01]  /*10b70*/  FADD.FTZ R27, -R115.reuse, R23 ;  /* 0x00000017731b7221 */ /* 0x040fe20000010100 */
[C---:B------:R-:W-:Y:S01]  /*10b80*/  FMUL.FTZ R24, R114.reuse, R24 ;  /* 0x0000001872187220 */ /* 0x040fe20000410000 */
[C---:B------:R-:W-:Y:S01]  /*10b90*/  FMUL.FTZ R25, R114.reuse, R25 ;  /* 0x0000001972197220 */ /* 0x040fe20000410000 */
[C---:B------:R-:W-:Y:S01]  /*10ba0*/  FMUL.FTZ R26, R114.reuse, R26 ;  /* 0x0000001a721a7220 */ /* 0x040fe20000410000 */
[C---:B------:R-:W-:Y:S01]  /*10bb0*/  FMUL.FTZ R27, R114.reuse, R27 ;  /* 0x0000001b721b7220 */ /* 0x040fe20000410000 */
        /* <DEDUP_REMOVED lines=13> */
[----:B------:R-:W-:-:S04]  /*10c90*/  IMAD.WIDE.U32 R12, R113, 0x10, R118 ;  /* 0x00000010710c7825 */ /* 0x000fc800078e0076 */
        /* <DEDUP_REMOVED lines=14> */
[----:B------:R-:W-:-:S04]  /*10d80*/  IMAD.WIDE.U32 R98, R109, 0x10, R118 ;  /* 0x000000106d627825 */ /* 0x000fc800078e0076 */
[----:B0-----:R-:W-:Y:S01]  /*10d90*/  FFMA.FTZ R8, R117, R92, R68 ;  /* 0x0000005c75087223 */ /* 0x001fe20000010044 */
[----:B------:R-:W-:Y:S01]  /*10da0*/  FFMA.FTZ R9, R116, R93, R69 ;  /* 0x0000005d74097223 */ /* 0x000fe20000010045 */
[----:B------:R-:W-:Y:S01]  /*10db0*/  FFMA.FTZ R10, R115, R94, R70 ;  /* 0x0000005e730a7223 */ /* 0x000fe20000010046 */
[----:B------:R-:W-:Y:S01]  /*10dc0*/  FFMA.FTZ R11, R111, R95, R71 ;  /* 0x0000005f6f0b7223 */ /* 0x000fe20000010047 */
[----:B------:R-:W-:Y:S01]  /*10dd0*/  FFMA.FTZ R12, R110, R88, R64 ;  /* 0x000000586e0c7223 */ /* 0x000fe20000010040 */
[----:B------:R-:W-:-:S03]  /*10de0*/  FFMA.FTZ R13, R103, R89, R65 ;  /* 0x00000059670d7223 */ /* 0x000fc60000010041 */
[----:B------:R0:W-:Y:S04]  /*10df0*/  STG.E.128 desc[UR14][R24.64], R8 ;  /* 0x0000000818007986 */ /* 0x0001e8000c101d0e */
[----:B------:R0:W-:Y:S04]  /*10e00*/  STG.E.128 desc[UR14][R26.64], R12 ;  /* 0x0000000c1a007986 */ /* 0x0001e8000c101d0e */
[----:B------:R0:W-:Y:S04]  /*10e10*/  STG.E.128 desc[UR14][R96.64], R16 ;  /* 0x0000001060007986 */ /* 0x0001e8000c101d0e */
[----:B------:R0:W-:Y:S01]  /*10e20*/  STG.E.128 desc[UR14][R98.64], R20 ;  /* 0x0000001462007986 */ /* 0x0001e2000c101d0e */
[----:B------:R-:W-:Y:S05]  /*10e30*/  BRA.U !UP2, `(.L_x_20207) ;  /* 0xfffffefd0a287547 */ /* 0x000fea000b83ffff */
[----:B------:R-:W-:Y:S05]  /*10e40*/  EXIT ;  /* 0x000000000000794d */ /* 0x000fea0003800000 */
.L_x_20208:
        /* <DEDUP_REMOVED lines=11> */
.L_x_21060:


//--------------------- .text._ZN10layer_norm13ln_fwd_kernelINS_13Kernel_traitsIfffffjLj6144ELj1ELj1ELj8ELj16ENS_18Kernel_traits_baseILj6144EfffffjLj256EEEEELb1ELb1ELb1ELb0EEEvNS_9FwdParamsE --------------------------
	.section	.text._ZN10layer_norm13ln_fwd_kernelINS_13Kernel_traitsIfffffjLj6144ELj1ELj1ELj8ELj16ENS_18Kernel_traits_baseILj6144EfffffjLj256EEEEELb1ELb1ELb1ELb0EEEvNS_9FwdParamsE,"ax",@progbits
	.align	128
        .global         _ZN10layer_norm13ln_fwd_kernelINS_13Kernel_traitsIfffffjLj6144ELj1ELj1ELj8ELj16ENS_18Kernel_traits_baseILj6144EfffffjLj256EEEEELb1ELb1ELb1ELb0EEEvNS_9FwdParamsE
        .type           _ZN10layer_norm13ln_fwd_kernelINS_13Kernel_traitsIfffffjLj6144ELj1ELj1ELj8ELj16ENS_18Kernel_traits_baseILj6144EfffffjLj256EEEEELb1ELb1ELb1ELb0EEEvNS_9FwdParamsE,@function
        .size           _ZN10layer_norm13ln_fwd_kernelINS_13Kernel_traitsIfffffjLj6144ELj1ELj1ELj8ELj16ENS_18Kernel_traits_baseILj6144EfffffjLj256EEEEELb1ELb1ELb1ELb0EEEvNS_9FwdParamsE,(.L_x_21061 - _ZN10layer_norm13ln_fwd_kernelINS_13Kernel_traitsIfffffjLj6144ELj1ELj1ELj8ELj16ENS_18Kernel_traits_baseILj6144EfffffjLj256EEEEELb1ELb1ELb1ELb0EEEvNS_9FwdParamsE)
        .other          _ZN10layer_norm13ln_fwd_kernelINS_13Kernel_traitsIfffffjLj6144ELj1ELj1ELj8ELj16ENS_18Kernel_traits_baseILj6144EfffffjLj256EEEEELb1ELb1ELb1ELb0EEEvNS_9FwdParamsE,@"STO_CUDA_ENTRY STV_DEFAULT"
_ZN10layer_norm13ln_fwd_kernelINS_13Kernel_traitsIfffffjLj6144ELj1ELj1ELj8ELj16ENS_18Kernel_traits_baseILj6144EfffffjLj256EEEEELb1ELb1ELb1ELb0EEEvNS_9FwdParamsE:
.text._ZN10layer_norm13ln_fwd_kernelINS_13Kernel_traitsIfffffjLj6144ELj1ELj1ELj8ELj16ENS_18Kernel_traits_baseILj6144EfffffjLj256EEEEELb1ELb1ELb1ELb0EEEvNS_9FwdParamsE:
        /* <DEDUP_REMOVED lines=32> */
[----:B------:R-:W-:Y:S01]  /*0200*/  IADD3 R100, PT, PT, R2, -0x255992d5, RZ ;  /* 0xdaa66d2b02647810 */ /* 0x000fe20007ffe0ff */
[C---:B------:R-:W-:Y:S01]  /*0210*/  VIADD R101, R3.reuse, 0x32370b8f ;  /* 0x32370b8f03657836 */ /* 0x040fe20000000000 */
[--C-:B------:R-:W-:Y:S01]  /*0220*/  SHF.R.U64 R134, R0, 0x2, R111.reuse ;  /* 0x0000000200867819 */ /* 0x100fe2000000126f */
[C---:B------:R-:W-:Y:S01]  /*0230*/  VIADD R102, R2.reuse, 0x78dde6e4 ;  /* 0x78dde6e402667836 */ /* 0x040fe20000000000 */
[C---:B------:R-:W-:Y:S01]  /*0240*/  IADD3 R103, PT, PT, R3.reuse, -0x126145ec, RZ ;  /* 0xed9eba1403677810 */ /* 0x040fe20007ffe0ff */
[C---:B------:R-:W-:Y:S01]  /*0250*/  VIADD R79, R2.reuse, 0xb54cda56 ;  /* 0xb54cda56024f7836 */ /* 0x040fe20000000000 */
[C---:B------:R-:W-:Y:S01]  /*0260*/  IADD3 R123, PT, PT, R2.reuse, -0x700cb87f, RZ ;  /* 0x8ff34781027b7810 */ /* 0x040fe20007ffe0ff */
[----:B------:R-:W-:Y:S01]  /*0270*/  VIADD R76, R2, 0x5384540f ;  /* 0x5384540f024c7836 */ /* 0x000fe20000000000 */
[----:B------:R-:W-:Y:S01]  /*0280*/  SHF.R.U32.HI R111, RZ, 0x2, R111 ;  /* 0x00000002ff6f7819 */ /* 0x000fe2000001166f */
[----:B------:R-:W-:Y:S01]  /*0290*/  VIADD R125, R3, 0x96a522ad ;  /* 0x96a522ad037d7836 */ /* 0x000fe20000000000 */
        /* <DEDUP_REMOVED lines=68> */
.L_x_20210:
        /* <DEDUP_REMOVED lines=17> */
[----:B------:R2:W5:Y:S06]  /*07f0*/  @P0 LDG.E.128 R64, desc[UR8][R22.64] ;  /* 0x0000000816400981 */ /* 0x00056c000c1e1d00 */
[----:B------:R-:W4:Y:S01]  /*0800*/  @P3 LDC.64 R68, c[0x0][0x3d0] ;  /* 0x0000f400ff443b82 */ /* 0x000f220000000a00 */
[C---:B---3--:R-:W-:Y:S01]  /*0810*/  @P1 IMAD.WIDE.U32 R34, R99.reuse, 0x10, R34 ;  /* 0x0000001063221825 */ /* 0x048fe200078e0022 */
[----:B------:R-:W5:Y:S03]  /*0820*/  @P1 LDG.E.128 R60, desc[UR8][R32.64] ;  /* 0x00000008203c1981 */ /* 0x000f66000c1e1d00 */
[----:B------:R-:W-:Y:S01]  /*0830*/  @P1 VIADD R99, R99, 0x100 ;  /* 0x0000010063631836 */ /* 0x000fe20000000000 */
[----:B------:R3:W5:Y:S02]  /*0840*/  @P1 LDG.E.128 R52, desc[UR8][R34.64] ;  /* 0x0000000822341981 */ /* 0x000764000c1e1d00 */
[----:B------:R-:W2:Y:S01]  /*0850*/  @P3 LDC.64 R70, c[0x0][0x3e8] ;  /* 0x0000fa00ff463b82 */ /* 0x000ea20000000a00 */
[----:B0-----:R-:W-:-:S07]  /*0860*/  @P2 IMAD.WIDE.U32 R46, R99, 0x10, R44 ;  /* 0x00000010632e2825 */ /* 0x001fce00078e002c */
[----:B------:R-:W0:Y:S01]  /*0870*/  @P4 LDC.64 R80, c[0x0][0x3d0] ;  /* 0x0000f400ff504b82 */ /* 0x000e220000000a00 */
[C---:B-1----:R-:W-:Y:S01]  /*0880*/  @P2 IMAD.WIDE.U32 R58, R99.reuse, 0x10, R56 ;  /* 0x00000010633a2825 */ /* 0x042fe200078e0038 */
[----:B------:R1:W5:Y:S03]  /*0890*/  @P2 LDG.E.128 R48, desc[UR8][R46.64] ;  /* 0x000000082e302981 */ /* 0x000366000c1e1d00 */
[----:B------:R-:W-:Y:S01]  /*08a0*/  @P2 VIADD R99, R99, 0x100 ;  /* 0x0000010063632836 */ /* 0x000fe20000000000 */
[----:B------:R1:W5:Y:S02]  /*08b0*/  @P2 LDG.E.128 R40, desc[UR8][R58.64] ;  /* 0x000000083a282981 */ /* 0x000364000c1e1d00 */
[----:B------:R-:W3:Y:S01]  /*08c0*/  @P4 LDC.64 R82, c[0x0][0x3e8] ;  /* 0x0000fa00ff524b82 */ /* 0x000ee20000000a00 */
[----:B----4-:R-:W-:-:S07]  /*08d0*/  @P3 IMAD.WIDE.U32 R68, R99, 0x10, R68 ;  /* 0x0000001063443825 */ /* 0x010fce00078e0044 */
[----:B------:R-:W4:Y:S01]  /*08e0*/  @P5 LDC.64 R84, c[0x0][0x3d0] ;  /* 0x0000f400ff545b82 */ /* 0x000f220000000a00 */
[C---:B--2---:R-:W-:Y:S01]  /*08f0*/  @P3 IMAD.WIDE.U32 R70, R99.reuse, 0x10, R70 ;  /* 0x0000001063463825 */ /* 0x044fe200078e0046 */
[----:B------:R-:W-:Y:S01]  /*0900*/  @P3 IADD3 R99, PT, PT, R99, 0x100, RZ ;  /* 0x0000010063633810 */ /* 0x000fe20007ffe0ff */
[----:B------:R-:W5:Y:S05]  /*0910*/  @P3 LDG.E.128 R36, desc[UR8][R68.64] ;  /* 0x0000000844243981 */ /* 0x000f6a000c1e1d00 */
[----:B------:R-:W2:Y:S01]  /*0920*/  @P5 LDC.64 R86, c[0x0][0x3e8] ;  /* 0x0000fa00ff565b82 */ /* 0x000ea20000000a00 */
[C---:B0-----:R-:W-:Y:S01]  /*0930*/  @P4 IMAD.WIDE.U32 R80, R99.reuse, 0x10, R80 ;  /* 0x0000001063504825 */ /* 0x041fe200078e0050 */
[----:B------:R0:W5:Y:S04]  /*0940*/  @P3 LDG.E.128 R28, desc[UR8][R70.64] ;  /* 0x00000008461c3981 */ /* 0x000168000c1e1d00 */
[----:B------:R-:W5:Y:S01]  /*0950*/  @P4 LDG.E.128 R24, desc[UR8][R80.64] ;  /* 0x0000000850184981 */ /* 0x000f62000c1e1d00 */
[----:B---3--:R-:W-:-:S04]  /*0960*/  @P4 IMAD.WIDE.U32 R82, R99, 0x10, R82 ;  /* 0x0000001063524825 */ /* 0x008fc800078e0052 */
[----:B------:R-:W-:Y:S01]  /*0970*/  @P4 VIADD R99, R99, 0x100 ;  /* 0x0000010063634836 */ /* 0x000fe20000000000 */
[----:B------:R-:W5:Y:S03]  /*0980*/  @P4 LDG.E.128 R16, desc[UR8][R82.64] ;  /* 0x0000000852104981 */ /* 0x000f66000c1e1d00 */
[C---:B----4-:R-:W-:Y:S01]  /*0990*/  @P5 IMAD.WIDE.U32 R44, R99.reuse, 0x10, R84 ;  /* 0x00000010632c5825 */ /* 0x050fe200078e0054 */
[----:B------:R-:W-:Y:S02]  /*09a0*/  CS2R R22, SRZ ;  /* 0x0000000000167805 */ /* 0x000fe4000001ff00 */
[----:B------:R-:W-:Y:S02]  /*09b0*/  CS2R R20, SRZ ;  /* 0x0000000000147805 */ /* 0x000fe4000001ff00 */
[----:B------:R-:W-:Y:S02]  /*09c0*/  CS2R R34, SRZ ;  /* 0x0000000000227805 */ /* 0x000fe4000001ff00 */
[----:B------:R-:W-:Y:S01]  /*09d0*/  CS2R R32, SRZ ;  /* 0x0000000000207805 */ /* 0x000fe2000001ff00 */
[----:B------:R3:W5:Y:S01]  /*09e0*/  @P5 LDG.E.128 R12, desc[UR8][R44.64] ;  /* 0x000000082c0c5981 */ /* 0x000762000c1e1d00 */
[----:B--2---:R-:W-:Y:S01]  /*09f0*/  @P5 IMAD.WIDE.U32 R56, R99, 0x10, R86 ;  /* 0x0000001063385825 */ /* 0x004fe200078e0056 */
[----:B-1----:R-:W-:-:S02]  /*0a00*/  CS2R R46, SRZ ;  /* 0x00000000002e7805 */ /* 0x002fc4000001ff00 */
[----:B------:R-:W-:Y:S02]  /*0a10*/  CS2R R58, SRZ ;  /* 0x00000000003a7805 */ /* 0x000fe4000001ff00 */
[----:B0-----:R-:W-:Y:S02]  /*0a20*/  CS2R R70, SRZ ;  /* 0x0000000000467805 */ /* 0x001fe4000001ff00 */
[----:B------:R-:W-:Y:S01]  /*0a30*/  CS2R R68, SRZ ;  /* 0x0000000000447805 */ /* 0x000fe2000001ff00 */
[----:B------:R0:W5:Y:S01]  /*0a40*/  @P5 LDG.E.128 R4, desc[UR8][R56.64] ;  /* 0x0000000838045981 */ /* 0x000162000c1e1d00 */
[----:B------:R-:W-:Y:S02]  /*0a50*/  @P5 CS2R R10, SRZ ;  /* 0x00000000000a5805 */ /* 0x000fe4000001ff00 */
[----:B---3--:R-:W-:Y:S02]  /*0a60*/  CS2R R44, SRZ ;  /* 0x00000000002c7805 */ /* 0x008fe4000001ff00 */
[----:B------:R-:W-:-:S02]  /*0a70*/  @P5 CS2R R8, SRZ ;  /* 0x0000000000085805 */ /* 0x000fc4000001ff00 */
[----:B0-----:R-:W-:-:S07]  /*0a80*/  CS2R R56, SRZ ;  /* 0x0000000000387805 */ /* 0x001fce000001ff00 */
.L_x_20211:
[----:B------:R-:W-:Y:S05]  /*0a90*/  BSYNC.RECONVERGENT B0 ;  /* 0x0000000000007941 */ /* 0x000fea0003800200 */
.L_x_20209:
[----:B------:R-:W0:Y:S02]  /*0aa0*/  LDCU UR5, c[0x0][0x384] ;  /* 0x00007080ff0577ac */ /* 0x000e240008000800 */
[----:B0-----:R-:W-:-:S13]  /*0ab0*/  ISETP.GE.AND P0, PT, R108, UR5, PT ;  /* 0x000000056c007c0c */ /* 0x001fda000bf06270 */
[----:B------:R-:W-:Y:S05]  /*0ac0*/  @P0 EXIT ;  /* 0x000000000000094d */ /* 0x000fea0003800000 */
[----:B------:R-:W0:Y:S01]  /*0ad0*/  LDCU UR5, c[0x0][0x360] ;  /* 0x00006c00ff0577ac */ /* 0x000e220008000800 */
[----:B------:R-:W-:Y:S01]  /*0ae0*/  IMAD.HI.U32 R81, R134, -0x2daee0ad, RZ ;  /* 0xd2511f5386517827 */ /* 0x000fe200078e00ff */
[----:B------:R-:W-:-:S03]  /*0af0*/  IADD3 R87, PT, PT, R3, -0x4498517b, RZ ;  /* 0xbb67ae8503577810 */ /* 0x000fc60007ffe0ff */
[----:B------:R-:W-:Y:S01]  /*0b00*/  HFMA2 R113, -RZ, RZ, 0, 0 ;  /* 0x00000000ff717431 */ /* 0x000fe200000001ff */
[----:B------:R-:W-:Y:S01]  /*0b10*/  ULOP3.LUT UR6, UR4, 0xff, URZ, 0xc0, !UPT ;  /* 0x000000ff04067892 */ /* 0x000fe2000f8ec0ff */
[----:B------:R-:W-:Y:S01]  /*0b20*/  VIADD R84, R2, 0x9e3779b9 ;  /* 0x9e3779b902547836 */ /* 0x000fe20000000000 */
[----:B------:R-:W-:Y:S01]  /*0b30*/  LOP3.LUT R81, R81, R3, RZ, 0x3c, !PT ;  /* 0x0000000351517212 */ /* 0x000fe200078e3cff */
[----:B------:R-:W-:Y:S01]  /*0b40*/  IMAD R86, R134, -0x2daee0ad, RZ ;  /* 0xd2511f5386567824 */ /* 0x000fe200078e02ff */
[----:B------:R-:W-:Y:S01]  /*0b50*/  LOP3.LUT R127, R0, 0x3, RZ, 0xc0, !PT ;  /* 0x00000003007f7812 */ /* 0x000fe200078ec0ff */
[----:B------:R-:W1:Y:S02]  /*0b60*/  LDCU UR7, c[0x0][0x404] ;  /* 0x00008080ff0777ac */ /* 0x000e640008000800 */
[C---:B------:R-:W-:Y:S01]  /*0b70*/  IMAD.HI.U32 R82, R81.reuse, -0x326172a9, RZ ;  /* 0xcd9e8d5751527827 */ /* 0x040fe200078e00ff */
[----:B------:R-:W2:Y:S03]  /*0b80*/  LDCU.U8 UR14, c[0x0][0x410] ;  /* 0x00008200ff0e77ac */ /* 0x000ea60008000000 */
[----:B------:R-:W-:Y:S01]  /*0b90*/  IMAD R81, R81, -0x326172a9, RZ ;  /* 0xcd9e8d5751517824 */ /* 0x000fe200078e02ff */
[----:B------:R-:W3:Y:S01]  /*0ba0*/  LDCU UR15, c[0x0][0x400] ;  /* 0x00008000ff0f77ac */ /* 0x000ee20008000800 */
[----:B0-----:R-:W-:Y:S01]  /*0bb0*/  IMAD R135, R108, UR5, R77 ;  /* 0x000000056c877c24 */ /* 0x001fe2000f8e024d */
[----:B------:R-:W-:-:S03]  /*0bc0*/  USHF.R.U32.HI UR5, URZ, 0x1, UR4 ;  /* 0x00000001ff057899 */ /* 0x000fc60008011604 */
[C---:B------:R-:W-:Y:S01]  /*0bd0*/  IMAD.HI.U32 R80, R135.reuse, -0x326172a9, RZ ;  /* 0xcd9e8d5787507827 */ /* 0x040fe200078e00ff */
[----:B------:R-:W0:Y:S03]  /*0be0*/  LDCU.64 UR12, c[0x0][0x408] ;  /* 0x00008100ff0c77ac */ /* 0x000e260008000a00 */
[----:B------:R-:W-:Y:S01]  /*0bf0*/  IMAD R83, R135, -0x326172a9, RZ ;  /* 0xcd9e8d5787537824 */ /* 0x000fe200078e02ff */
[----:B------:R-:W-:Y:S01]  /*0c00*/  LOP3.LUT R80, R111, R80, R2, 0x96, !PT ;  /* 0x000000506f507212 */ /* 0x000fe200078e9602 */
[----:B------:R-:W-:Y:S01]  /*0c10*/  ULOP3.LUT UR5, UR5, 0x7fffff80, URZ, 0xc0, !UPT ;  /* 0x7fffff8005057892 */ /* 0x000fe2000f8ec0ff */
[----:B------:R-:W4:Y:S02]  /*0c20*/  LDCU.64 UR10, c[0x0][0x3a0] ;  /* 0x00007400ff0a77ac */ /* 0x000f240008000a00 */
[----:B------:R-:W-:Y:S01]  /*0c30*/  LOP3.LUT R82, R84, R83, R82, 0x96, !PT ;  /* 0x0000005354527212 */ /* 0x000fe200078e9652 */
[----:B------:R-:W-:Y:S01]  /*0c40*/  IMAD.HI.U32 R85, R80, -0x2daee0ad, RZ ;  /* 0xd2511f5350557827 */ /* 0x000fe200078e00ff */
[----:B------:R-:W-:-:S03]  /*0c50*/  UPLOP3.LUT UP1, UPT, UPT, UPT, UPT, 0x40, 0x4 ;  /* 0x000000000004789c */ /* 0x000fc60003f2e870 */
[----:B------:R-:W-:Y:S01]  /*0c60*/  IMAD.HI.U32 R84, R82, -0x2daee0ad, RZ ;  /* 0xd2511f5352547827 */ /* 0x000fe200078e00ff */
[----:B------:R-:W-:-:S03]  /*0c70*/  LOP3.LUT R85, R87, R86, R85, 0x96, !PT ;  /* 0x0000005657557212 */ /* 0x000fc600078e9655 */
[----:B------:R-:W-:Y:S02]  /*0c80*/  IMAD R87, R80, -0x2daee0ad, RZ ;  /* 0xd2511f5350577824 */ /* 0x000fe400078e02ff */
[----:B------:R-:W-:-:S03]  /*0c90*/  IMAD.HI.U32 R80, R85, -0x326172a9, RZ ;  /* 0xcd9e8d5755507827 */ /* 0x000fc600078e00ff */
[----:B------:R-:W-:Y:S01]  /*0ca0*/  LOP3.LUT R84, R98, R87, R84, 0x96, !PT ;  /* 0x0000005762547212 */ /* 0x000fe200078e9654 */
[----:B------:R-:W-:Y:S01]  /*0cb0*/  VIADD R83, R2, 0x3c6ef372 ;  /* 0x3c6ef37202537836 */ /* 0x000fe20000000000 */
[----:B------:R-:W-:Y:S01]  /*0cc0*/  IADD3 R87, PT, PT, R3, -0x56f99767, RZ ;  /* 0xa906689903577810 */ /* 0x000fe20007ffe0ff */
[----:B------:R-:W-:-:S03]  /*0cd0*/  IMAD R86, R85, -0x326172a9, RZ ;  /* 0xcd9e8d5755567824 */ /* 0x000fc600078e02ff */
        /* <DEDUP_REMOVED lines=20> */
[----:B------:R-:W-:Y:S02]  /*0e20*/  VIADD R86, R3, 0x646e171e ;  /* 0x646e171e03567836 */ /* 0x000fe40000000000 */
[----:B------:R-:W-:-:S04]  /*0e30*/  IMAD.HI.U32 R83, R82, -0x2daee0ad, RZ ;  /* 0xd2511f5352537827 */ /* 0x000fc800078e00ff */
[----:B------:R-:W-:Y:S01]  /*0e40*/  IMAD R85, R85, -0x326172a9, RZ ;  /* 0xcd9e8d5755557824 */ /* 0x000fe200078e02ff */
[----:B------:R-:W-:Y:S01]  /*0e50*/  LOP3.LUT R83, R86, R84, R83, 0x96, !PT ;  /* 0x0000005456537212 */ /* 0x000fe200078e9653 */
[----:B------:R-:W-:-:S04]  /*0e60*/  IMAD.HI.U32 R80, R81, -0x326172a9, RZ ;  /* 0xcd9e8d5751507827 */ /* 0x000fc800078e00ff */
[----:B------:R-:W-:Y:S01]  /*0e70*/  IMAD.MOV R84, RZ, RZ, -R78 ;  /* 0x000000ffff547224 */ /* 0x000fe200078e0a4e */
[----:B------:R-:W-:Y:S01]  /*0e80*/  LOP3.LUT R79, R79, R85, R80, 0x96, !PT ;  /* 0x000000554f4f7212 */ /* 0x000fe200078e9650 */
[----:B------:R-:W-:Y:S02]  /*0e90*/  IMAD R78, R81, -0x326172a9, RZ ;  /* 0xcd9e8d57514e7824 */ /* 0x000fe400078e02ff */
[----:B------:R-:W-:-:S04]  /*0ea0*/  IMAD.HI.U32 R81, R83, -0x326172a9, RZ ;  /* 0xcd9e8d5753517827 */ /* 0x000fc800078e00ff */
[----:B------:R-:W-:Y:S01]  /*0eb0*/  IMAD R85, R82, -0x2daee0ad, RZ ;  /* 0xd2511f5352557824 */ /* 0x000fe200078e02ff */
[----:B------:R-:W-:Y:S01]  /*0ec0*/  LOP3.LUT R76, R76, R78, R81, 0x96, !PT ;  /* 0x0000004e4c4c7212 */ /* 0x000fe200078e9651 */
[----:B------:R-:W-:Y:S01]  /*0ed0*/  IMAD.HI.U32 R80, R79, -0x2daee0ad, RZ ;  /* 0xd2511f534f507827 */ /* 0x000fe200078e00ff */
[----:B------:R-:W-:-:S03]  /*0ee0*/  IADD3 R82, PT, PT, R3, 0x1fd5c5a3, RZ ;  /* 0x1fd5c5a303527810 */ /* 0x000fc60007ffe0ff */
[----:B------:R-:W-:Y:S01]  /*0ef0*/  IMAD.SHL.U32 R81, R77, 0x20, RZ ;  /* 0x000000204d517824 */ /* 0x000fe200078e00ff */
[----:B------:R-:W-:Y:S01]  /*0f00*/  LOP3.LUT R80, R82, R85, R80, 0x96, !PT ;  /* 0x0000005552507212 */ /* 0x000fe200078e9650 */
[----:B------:R-:W-:Y:S02]  /*0f10*/  IMAD R78, R79, -0x2daee0ad, RZ ;  /* 0xd2511f534f4e7824 */ /* 0x000fe400078e02ff */
[----:B------:R-:W-:Y:S01]  /*0f20*/  IMAD.HI.U32 R77, R76, -0x2daee0ad, RZ ;  /* 0xd2511f534c4d7827 */ /* 0x000fe200078e00ff */
[----:B------:R-:W-:Y:S02]  /*0f30*/  LOP3.LUT R82, R81, 0x3e0, RZ, 0xc0, !PT ;  /* 0x000003e051527812 */ /* 0x000fe400078ec0ff */
[----:B------:R-:W-:Y:S01]  /*0f40*/  VIADDMNMX R81, R84, UR6, RZ, !PT ;  /* 0x0000000654517c46 */ /* 0x000fe2000f8001ff */
[----:B------:R-:W-:Y:S01]  /*0f50*/  VIADD R79, R3, 0xdb3d7428 ;  /* 0xdb3d7428034f7836 */ /* 0x000fe20000000000 */
[----:B------:R-:W-:Y:S02]  /*0f60*/  IADD3 R82, PT, PT, RZ, -R82, RZ ;  /* 0x80000052ff527210 */ /* 0x000fe40007ffe0ff */
[----:B------:R-:W-:-:S02]  /*0f70*/  VIMNMX R81, PT, PT, R81, 0x20, PT ;  /* 0x0000002051517848 */ /* 0x000fc40003fe0100 */
        /* <DEDUP_REMOVED lines=8> */
[----:B------:R-:W-:Y:S01]  /*1000*/  IMAD R82, R80, -0x326172a9, RZ ;  /* 0xcd9e8d5750527824 */ /* 0x000fe200078e02ff */
[----:B------:R-:W-:Y:S01]  /*1010*/  LOP3.LUT R77, R79, R78, R77, 0x96, !PT ;  /* 0x0000004e4f4d7212 */ /* 0x000fe200078e964d */
[----:B------:R-:W-:Y:S01]  /*1020*/  IMAD R79, R76, -0x2daee0ad, RZ ;  /* 0xd2511f534c4f7824 */ /* 0x000fe200078e02ff */
[----:B------:R-:W-:Y:S01]  /*1030*/  VIADDMNMX R76, R83, UR6, RZ, !PT ;  /* 0x00000006534c7c46 */ /* 0x000fe2000f8001ff */
[----:B------:R-:W-:-:S03]  /*1040*/  IMAD.HI.U32 R80, R128, -0x326172a9, RZ ;  /* 0xcd9e8d5780507827 */ /* 0x000fc600078e00ff */
[----:B------:R-:W-:Y:S01]  /*1050*/  VIMNMX R76, PT, PT, R76, 0x20, PT ;  /* 0x000000204c4c7848 */ /* 0x000fe20003fe0100 */
[----:B------:R-:W-:Y:S01]  /*1060*/  IMAD.HI.U32 R78, R77, -0x2daee0ad, RZ ;  /* 0xd2511f534d4e7827 */ /* 0x000fe200078e00ff */
[----:B------:R-:W-:Y:S02]  /*1070*/  LOP3.LUT R123, R123, R82, R80, 0x96, !PT ;  /* 0x000000527b7b7212 */ /* 0x000fe400078e9650 */
[----:B------:R-:W-:Y:S01]  /*1080*/  LEA R112, R76, UR5, 0x2 ;  /* 0x000000054c707c11 */ /* 0x000fe2000f8e10ff */
[----:B------:R-:W-:Y:S01]  /*1090*/  IMAD R128, R128, -0x326172a9, RZ ;  /* 0xcd9e8d5780807824 */ /* 0x000fe200078e02ff */
[----:B------:R-:W-:Y:S01]  /*10a0*/  LOP3.LUT R125, R125, R79, R78, 0x96, !PT ;  /* 0x0000004f7d7d7212 */ /* 0x000fe200078e964e */
[----:B-1234-:R-:W-:-:S07]  /*10b0*/  IMAD R126, R77, -0x2daee0ad, RZ ;  /* 0xd2511f534d7e7824 */ /* 0x01efce00078e02ff */
.L_x_20534:
[----:B------:R-:W1:Y:S08]  /*10c0*/  LDC.64 R130, c[0x0][0x3f0] ;  /* 0x0000fc00ff827b82 */ /* 0x000e700000000a00 */
[----:B------:R-:W2:Y:S08]  /*10d0*/  LDC R117, c[0x0][0x388] ;  /* 0x0000e200ff757b82 */ /* 0x000eb00000000800 */
[----:B------:R-:W3:Y:S01]  /*10e0*/  LDC.64 R118, c[0x0][0x3f8] ;  /* 0x0000fe00ff767b82 */ /* 0x000ee20000000a00 */
[----:B-1----:R-:W-:-:S05]  /*10f0*/  IMAD.WIDE R130, R108, 0x4, R130 ;  /* 0x000000046c827825 */ /* 0x002fca00078e0282 */
[----:B------:R-:W4:Y:S01]  /*1100*/  LDG.E R0, desc[UR8][R130.64] ;  /* 0x0000000882007981 */ /* 0x000f22000c1e1900 */
[----:B------:R-:W1:Y:S01]  /*1110*/  S2R R116, SR_TID.X ;  /* 0x0000000000747919 */ /* 0x000e620000002100 */
[----:B------:R-:W-:Y:S01]  /*1120*/  ISETP.GE.U32.AND P0, PT, R109, 0x100, PT ;  /* 0x000001006d00780c */ /* 0x000fe20003f06070 */
[----:B------:R-:W-:Y:S01]  /*1130*/  BSSY.RECONVERGENT B0, `(.L_x_20212) ;  /* 0x0000355000007945 */ /* 0x000fe20003800200 */
[----:B---3--:R-:W-:-:S06]  /*1140*/  IMAD.WIDE R118, R108, 0x4, R118 ;  /* 0x000000046c767825 */ /* 0x008fcc00078e0276 */
[----:B-----5:R3:W5:Y:S02]  /*1150*/  LDG.E R118, desc[UR8][R118.64] ;  /* 0x0000000876767981 */ /* 0x020764000c1e1900 */
[----:B---3--:R-:W-:Y:S01]  /*1160*/  IMAD.MOV.U32 R119, RZ, RZ, RZ ;  /* 0x000000ffff777224 */ /* 0x008fe200078e00ff */
[----:B----4-:R-:W-:-:S13]  /*1170*/  ISETP.GE.AND P3, PT, R0, 0x1, PT ;  /* 0x000000010000780c */ /* 0x010fda0003f66270 */
        /* <DEDUP_REMOVED lines=9> */
[----:B------:R-:W-:Y:S06]  /*1210*/  @!P0 BRA `(.L_x_20213) ;  /* 0x0000003400188947 */ /* 0x000fec0003800000 */
[----:B------:R-:W-:-:S04]  /*1220*/  UISETP.NE.U32.AND UP0, UPT, UR10, URZ, UPT ;  /* 0x000000ff0a00728c */ /* 0x000fc8000bf05070 */
[----:B------:R-:W-:Y:S01]  /*1230*/  UISETP.NE.AND.EX UP0, UPT, UR11, URZ, UPT, UP0 ;  /* 0x000000ff0b00728c */ /* 0x000fe2000bf05300 */
[----:B------:R-:W-:Y:S10]  /*1240*/  @!P3 BRA `(.L_x_20214) ;  /* 0x00000000000cb947 */ /* 0x000ff40003800000 */
[----:B------:R-:W1:Y:S02]  /*1250*/  LDC.64 R96, c[0x0][0x390] ;  /* 0x0000e400ff607b82 */ /* 0x000e640000000a00 */
[----:B-1----:R-:W-:-:S06]  /*1260*/  IMAD.WIDE.U32 R96, R119, 0x10, R96 ;  /* 0x0000001077607825 */ /* 0x002fcc00078e0060 */
[----:B------:R-:W5:Y:S02]  /*1270*/  LDG.E.128 R96, desc[UR8][R96.64] ;  /* 0x0000000860607981 */ /* 0x000f64000c1e1d00 */
.L_x_20214:
[----:B------:R-:W-:Y:S05]  /*1280*/  BRA.U !UP0, `(.L_x_20215) ;  /* 0x0000001908647547 */ /* 0x000fea000b800000 */
[----:B------:R-:W1:Y:S02]  /*1290*/  LDC.64 R100, c[0x0][0x3a0] ;  /* 0x0000e800ff647b82 */ /* 0x000e640000000a00 */
[----:B-1----:R-:W-:-:S06]  /*12a0*/  IMAD.WIDE.U32 R100, R120, 0x10, R100 ;  /* 0x0000001078647825 */ /* 0x002fcc00078e0064 */
[----:B------:R-:W2:Y:S01]  /*12b0*/  LDG.E.128 R100, desc[UR8][R100.64] ;  /* 0x0000000864647981 */ /* 0x000ea2000c1e1d00 */
[----:B------:R-:W-:-:S13]  /*12c0*/  ISETP.GT.AND P1, PT, R0, RZ, PT ;  /* 0x000000ff0000720c */ /* 0x000fda0003f24270 */
[----:B------:R-:W-:Y:S01]  /*12d0*/  @!P1 MOV R106, R127 ;  /* 0x0000007f006a9202 */ /* 0x000fe20000000f00 */
[----:B------:R-:W-:Y:S02]  /*12e0*/  @!P1 IMAD.MOV.U32 R124, RZ, RZ, R126 ;  /* 0x000000ffff7c9224 */ /* 0x000fe400078e007e */
[----:B--2---:R-:W-:Y:S01]  /*12f0*/  @!P1 IMAD.MOV.U32 R104, RZ, RZ, R100 ;  /* 0x000000ffff689224 */ /* 0x004fe200078e0064 */
        /* <DEDUP_REMOVED lines=17> */
.L_x_20219:
        /* <DEDUP_REMOVED lines=13> */
.L_x_20221:
[----:B0-----:R-:W-:Y:S05]  /*14e0*/  BSYNC.RECONVERGENT B2 ;  /* 0x0000000000027941 */ /* 0x001fea0003800200 */
.L_x_20220:
        /* <DEDUP_REMOVED lines=58> */
[----:B------:R-:W-:-:S07]  /*1890*/  IMAD.MOV.U32 R104, RZ, RZ, R126 ;  /* 0x000000ffff687224 */ /* 0x000fce00078e007e */
.L_x_20218:
[----:B0-----:R-:W-:Y:S05]  /*18a0*/  BSYNC.RECONVERGENT B1 ;  /* 0x0000000000017941 */ /* 0x001fea0003800200 */
.L_x_20217:
        /* <DEDUP_REMOVED lines=8> */
[----:B------:R-:W-:-:S07]  /*1930*/  FFMA.FTZ R104, R105, R64, R100 ;  /* 0x0000004069687223 */ /* 0x000fce0000010064 */
.L_x_20216:
        /* <DEDUP_REMOVED lines=16> */
.L_x_20225:
        /* <DEDUP_REMOVED lines=13> */
.L_x_20227:
[----:B0-----:R-:W-:Y:S05]  /*1b10*/  BSYNC.RECONVERGENT B2 ;  /* 0x0000000000027941 */ /* 0x001fea0003800200 */
.L_x_20226:
        /* <DEDUP_REMOVED lines=60> */
.L_x_20224:
[----:B0-----:R-:W-:Y:S05]  /*1ee0*/  BSYNC.RECONVERGENT B1 ;  /* 0x0000000000017941 */ /* 0x001fea0003800200 */
.L_x_20223:
        /* <DEDUP_REMOVED lines=8> */
[----:B------:R-:W-:-:S07]  /*1f70*/  FFMA.FTZ R105, R106, R65, R101 ;  /* 0x000000416a697223 */ /* 0x000fce0000010065 */
.L_x_20222:
        /* <DEDUP_REMOVED lines=16> */
.L_x_20231:
        /* <DEDUP_REMOVED lines=13> */
.L_x_20233:
[----:B0-----:R-:W-:Y:S05]  /*2150*/  BSYNC.RECONVERGENT B2 ;  /* 0x0000000000027941 */ /* 0x001fea0003800200 */
.L_x_20232:
        /* <DEDUP_REMOVED lines=55> */
[----:B------:R-:W-:-:S03]  /*24d0*/  LOP3.LUT R123, R123, R126, R129, 0x96, !PT ;  /* 0x0000007e7b7b7212 */ /* 0x000fc600078e9681 */
[----:B------:R-:W-:Y:S01]  /*24e0*/  IMAD.MOV.U32 R126, RZ, RZ, RZ ;  /* 0x000000ffff7e7224 */ /* 0x000fe200078e00ff */
[----:B------:R-:W-:Y:S01]  /*24f0*/  LOP3.LUT R125, R125, R106, R131, 0x96, !PT ;  /* 0x0000006a7d7d7212 */ /* 0x000fe200078e9683 */
[----:B------:R-:W-:Y:S01]  /*2500*/  IMAD.MOV.U32 R106, RZ, RZ, R124 ;  /* 0x000000ffff6a7224 */ /* 0x000fe200078e007c */
[----:B------:R-:W-:-:S07]  /*2510*/  MOV R124, R130 ;  /* 0x00000082007c7202 */ /* 0x000fce0000000f00 */
.L_x_20230:
[----:B0-----:R-:W-:Y:S05]  /*2520*/  BSYNC.RECONVERGENT B1 ;  /* 0x0000000000017941 */ /* 0x001fea0003800200 */
.L_x_20229:
        /* <DEDUP_REMOVED lines=9> */
.L_x_20228:
        /* <DEDUP_REMOVED lines=16> */
.L_x_20237:
        /* <DEDUP_REMOVED lines=13> */
.L_x_20239:
[----:B0-----:R-:W-:Y:S05]  /*2790*/  BSYNC.RECONVERGENT B2 ;  /* 0x0000000000027941 */ /* 0x001fea0003800200 */
.L_x_20238:
        /* <DEDUP_REMOVED lines=61> */
.L_x_20236:
[----:B0-----:R-:W-:Y:S05]  /*2b70*/  BSYNC.RECONVERGENT B1 ;  /* 0x0000000000017941 */ /* 0x001fea0003800200 */
.L_x_20235:
        /* <DEDUP_REMOVED lines=8> */
[----:B------:R-:W-:Y:S01]  /*2c00*/  FFMA.FTZ R107, R126, R67, R103 ;  /* 0x000000437e6b7223 */ /* 0x000fe20000010067 */
[----:B------:R-:W-:Y:S06]  /*2c10*/  BRA `(.L_x_20234) ;  /* 0x0000001800507947 */ /* 0x000fec0003800000 */
.L_x_20215:
        /* <DEDUP_REMOVED lines=20> */
.L_x_20243:
        /* <DEDUP_REMOVED lines=13> */
.L_x_20245:
[----:B0-----:R-:W-:Y:S05]  /*2e30*/  BSYNC.RECONVERGENT B2 ;  /* 0x0000000000027941 */ /* 0x001fea0003800200 */
.L_x_20244:
        /* <DEDUP_REMOVED lines=57> */
[----:B------:R-:W-:Y:S02]  /*31d0*/  LOP3.LUT R125, R105, R104, R125, 0x96, !PT ;  /* 0x00000068697d7212 */ /* 0x000fe400078e967d */
[----:B------:R-:W-:-:S07]  /*31e0*/  MOV R104, R126 ;  /* 0x0000007e00687202 */ /* 0x000fce0000000f00 */
.L_x_20242:
[----:B0-----:R-:W-:Y:S05]  /*31f0*/  BSYNC.RECONVERGENT B1 ;  /* 0x0000000000017941 */ /* 0x001fea0003800200 */
.L_x_20241:
        /* <DEDUP_REMOVED lines=8> */
[----:B------:R-:W-:-:S07]  /*3280*/  FMUL.FTZ R104, R105, R64 ;  /* 0x0000004069687220 */ /* 0x000fce0000410000 */
.L_x_20240:
        /* <DEDUP_REMOVED lines=16> */
.L_x_20249:
        /* <DEDUP_REMOVED lines=13> */
.L_x_20251:
[----:B0-----:R-:W-:Y:S05]  /*3460*/  BSYNC.RECONVERGENT B2 ;  /* 0x0000000000027941 */ /* 0x001fea0003800200 */
.L_x_20250:
        /* <DEDUP_REMOVED lines=50> */
[----:B------:R-:W-:Y:S01]  /*3790*/  IMAD.MOV.U32 R107, RZ, RZ, RZ ;  /* 0x000000ffff6b7224 */ /* 0x000fe200078e00ff */
[----:B------:R-:W-:Y:S01]  /*37a0*/  LOP3.LUT R105, R105, R128, R123, 0x96, !PT ;  /* 0x0000008069697212 */ /* 0x000fe200078e967b */
[----:B------:R-:W-:Y:S02]  /*37b0*/  VIADD R123, R2, 0x8ff34781 ;  /* 0x8ff34781027b7836 */ /* 0x000fe40000000000 */
[----:B------:R-:W-:-:S04]  /*37c0*/  IMAD.WIDE.U32 R128, R125, -0x326172a9, RZ ;  /* 0xcd9e8d577d807825 */ /* 0x000fc800078e00ff */
[----:B------:R-:W-:Y:S01]  /*37d0*/  IMAD.WIDE.U32 R126, R105, -0x2daee0ad, RZ ;  /* 0xd2511f53697e7825 */ /* 0x000fe200078e00ff */
[----:B------:R-:W-:Y:S02]  /*37e0*/  MOV R105, R124 ;  /* 0x0000007c00697202 */ /* 0x000fe40000000f00 */
[----:B------:R-:W-:Y:S01]  /*37f0*/  LOP3.LUT R123, R123, R122, R129, 0x96, !PT ;  /* 0x0000007a7b7b7212 */ /* 0x000fe200078e9681 */
[----:B------:R-:W-:Y:S02]  /*3800*/  VIADD R125, R3, 0x96a522ad ;  /* 0x96a522ad037d7836 */ /* 0x000fe40000000000 */
[----:B------:R-:W-:-:S03]  /*3810*/  IMAD.MOV.U32 R124, RZ, RZ, R126 ;  /* 0x000000ffff7c7224 */ /* 0x000fc600078e007e */
[----:B------:R-:W-:-:S07]  /*3820*/  LOP3.LUT R125, R125, R106, R127, 0x96, !PT ;  /* 0x0000006a7d7d7212 */ /* 0x000fce00078e967f */
.L_x_20248:
[----:B0-----:R-:W-:Y:S05]  /*3830*/  BSYNC.RECONVERGENT B1 ;  /* 0x0000000000017941 */ /* 0x001fea0003800200 */
.L_x_20247:
        /* <DEDUP_REMOVED lines=8> */
[----:B------:R-:W-:-:S07]  /*38c0*/  FMUL.FTZ R105, R106, R65 ;  /* 0x000000416a697220 */ /* 0x000fce0000410000 */
.L_x_20246:
        /* <DEDUP_REMOVED lines=16> */
.L_x_20255:
        /* <DEDUP_REMOVED lines=13> */
.L_x_20257:
[----:B0-----:R-:W-:Y:S05]  /*3aa0*/  BSYNC.RECONVERGENT B2 ;  /* 0x0000000000027941 */ /* 0x001fea0003800200 */
.L_x_20256:
[----:B------:R-:W-:Y:S01]  /*3ab0*/  IMAD.WIDE.U32 R126, R135, -0x326172a9, RZ ;  /* 0xcd9e8d57877e7825 */ /* 0x000fe200078e00ff */
[----:B------:R-:W-:Y:S02]  /*3ac0*/  LOP3.LUT R130, R113, R107, R3, 0x96, !PT ;  /* 0x0000006b71827212 */ /* 0x000fe400078e9603 */
[C---:B------:R-:W-:Y:S01]  /*3ad0*/  IADD3 R125, PT, PT, R3.reuse, 0x76cf5d0a, RZ ;  /* 0x76cf5d0a037d7810 */ /* 0x040fe20007ffe0ff */
        /* <DEDUP_REMOVED lines=38> */
[----:B------:R-:W-:-:S03]  /*3d40*/  IADD3 R125, PT, PT, R3, -0x24c28bd8, RZ ;  /* 0xdb3d7428037d7810 */ /* 0x000fc60007ffe0ff */
[----:B------:R-:W-:Y:S02]  /*3d50*/  VIADD R107, R2, 0x5384540f ;  /* 0x5384540f026b7836 */ /* 0x000fe40000000000 */
[----:B------:R-:W-:-:S03]  /*3d60*/  VIADD R123, R3, 0x1fd5c5a3 ;  /* 0x1fd5c5a3037b7836 */ /* 0x000fc60000000000 */
[----:B------:R-:W-:Y:S02]  /*3d70*/  LOP3.LUT R107, R107, R126, R131, 0x96, !PT ;  /* 0x0000007e6b6b7212 */ /* 0x000fe400078e9683 */
[----:B------:R-:W-:-:S03]  /*3d80*/  LOP3.LUT R123, R123, R106, R129, 0x96, !PT ;  /* 0x0000006a7b7b7212 */ /* 0x000fc600078e9681 */
[----:B------:R-:W-:-:S04]  /*3d90*/  IMAD.WIDE.U32 R106, R107, -0x2daee0ad, RZ ;  /* 0xd2511f536b6a7825 */ /* 0x000fc800078e00ff */
[----:B------:R-:W-:Y:S01]  /*3da0*/  IMAD.WIDE.U32 R126, R123, -0x326172a9, RZ ;  /* 0xcd9e8d577b7e7825 */ /* 0x000fe200078e00ff */
[----:B------:R-:W-:Y:S02]  /*3db0*/  LOP3.LUT R128, R125, R128, R107, 0x96, !PT ;  /* 0x000000807d807212 */ /* 0x000fe400078e966b */
[----:B------:R-:W-:Y:S01]  /*3dc0*/  IADD3 R125, PT, PT, R3, -0x695add53, RZ ;  /* 0x96a522ad037d7810 */ /* 0x000fe20007ffe0ff */
        /* <DEDUP_REMOVED lines=10> */
.L_x_20254:
[----:B0-----:R-:W-:Y:S05]  /*3e70*/  BSYNC.RECONVERGENT B1 ;  /* 0x0000000000017941 */ /* 0x001fea0003800200 */
.L_x_20253:
        /* <DEDUP_REMOVED lines=9> */
.L_x_20252:
        /* <DEDUP_REMOVED lines=16> */
.L_x_20260:
        /* <DEDUP_REMOVED lines=13> */
.L_x_20262:
[----:B0-----:R-:W-:Y:S05]  /*40e0*/  BSYNC.RECONVERGENT B2 ;  /* 0x0000000000027941 */ /* 0x001fea0003800200 */
.L_x_20261:
        /* <DEDUP_REMOVED lines=61> */
.L_x_20259:
[----:B0-----:R-:W-:Y:S05]  /*44c0*/  BSYNC.RECONVERGENT B1 ;  /* 0x0000000000017941 */ /* 0x001fea0003800200 */
.L_x_20258:
        /* <DEDUP_REMOVED lines=9> */
.L_x_20234:
[----:B------:R-:W1:Y:S01]  /*4560*/  LDC.64 R130, c[0x0][0x3a8] ;  /* 0x0000ea00ff827b82 */ /* 0x000e620000000a00 */
[----:B------:R-:W-:Y:S02]  /*4570*/  IMAD.MOV.U32 R126, RZ, RZ, R124 ;  /* 0x000000ffff7e7224 */ /* 0x000fe400078e007c */
[----:B-1----:R-:W-:-:S05]  /*4580*/  IMAD.WIDE.U32 R130, R120, 0x10, R130 ;  /* 0x0000001078827825 */ /* 0x002fca00078e0082 */
[----:B------:R1:W-:Y:S01]  /*4590*/  STG.E.128 desc[UR8][R130.64], R104 ;  /* 0x0000006882007986 */ /* 0x0003e2000c101d08 */
[----:B------:R-:W-:Y:S05]  /*45a0*/  @!P3 BRA `(.L_x_20263) ;  /* 0x00000000002cb947 */ /* 0x000fea0003800000 */
[----:B-1----:R-:W1:Y:S01]  /*45b0*/  LDC.64 R130, c[0x0][0x3b0] ;  /* 0x0000ec00ff827b82 */ /* 0x002e620000000a00 */
[----:B------:R-:W-:Y:S01]  /*45c0*/  IMAD.U32 R129, R114, 0x10000, RZ ;  /* 0x0001000072817824 */ /* 0x000fe200078e00ff */
[----:B------:R-:W-:Y:S02]  /*45d0*/  LOP3.LUT R124, R115, 0xffff, RZ, 0xc0, !PT ;  /* 0x0000ffff737c7812 */ /* 0x000fe400078ec0ff */
[----:B------:R-:W-:Y:S02]  /*45e0*/  LOP3.LUT R133, R122, 0xff, RZ, 0xc0, !PT ;  /* 0x000000ff7a857812 */ /* 0x000fe400078ec0ff */
[----:B------:R-:W-:-:S04]  /*45f0*/  LOP3.LUT R129, R129, 0xff0000, RZ, 0xc0, !PT ;  /* 0x00ff000081817812 */ /* 0x000fc800078ec0ff */
[----:B------:R-:W-:Y:S02]  /*4600*/  LEA R124, R124, R129, 0x18 ;  /* 0x000000817c7c7211 */ /* 0x000fe400078ec0ff */
[----:B------:R-:W-:-:S03]  /*4610*/  LOP3.LUT R129, R121, 0xff, RZ, 0xc0, !PT ;  /* 0x000000ff79817812 */ /* 0x000fc600078ec0ff */
[----:B------:R-:W-:-:S04]  /*4620*/  IMAD R124, R133, 0x100, R124 ;  /* 0x00000100857c7824 */ /* 0x000fc800078e027c */
[----:B------:R-:W-:Y:S02]  /*4630*/  IMAD.IADD R129, R124, 0x1, R129 ;  /* 0x000000017c817824 */ /* 0x000fe400078e0281 */
[----:B-1----:R-:W-:-:S05]  /*4640*/  IMAD.WIDE.U32 R130, R119, 0x4, R130 ;  /* 0x0000000477827825 */ /* 0x002fca00078e0082 */
[----:B------:R2:W-:Y:S02]  /*4650*/  STG.E desc[UR8][R130.64], R129 ;  /* 0x0000008182007986 */ /* 0x0005e4000c101908 */
.L_x_20263:
[----:B------:R-:W-:Y:S01]  /*4660*/  IADD3 R120, PT, PT, R120, 0x100, RZ ;  /* 0x0000010078787810 */ /* 0x000fe20007ffe0ff */
[----:B------:R-:W-:-:S07]  /*4670*/  VIADD R119, R119, 0x100 ;  /* 0x0000010077777836 */ /* 0x000fce0000000000 */
.L_x_20213:
[----:B0-----:R-:W-:Y:S05]  /*4680*/  BSYNC.RECONVERGENT B0 ;  /* 0x0000000000007941 */ /* 0x001fea0003800200 */
.L_x_20212:
[----:B------:R-:W-:Y:S01]  /*4690*/  ISETP.GE.U32.AND P1, PT, R109, 0x200, PT ;  /* 0x000002006d00780c */ /* 0x000fe20003f26070 */
[----:B------:R-:W-:Y:S03]  /*46a0*/  BSSY.RECONVERGENT B0, `(.L_x_20264) ;  /* 0x0000348000007945 */ /* 0x000fe60003800200 */
[----:B------:R-:W-:-:S09]  /*46b0*/  P2R R136, PR, RZ, 0x2 ;  /* 0x00000002ff887803 */ /* 0x000fd20000000000 */
        /* <DEDUP_REMOVED lines=8> */
[----:B------:R0:W5:Y:S01]  /*4740*/  @P1 LDG.E.128 R100, desc[UR8][R78.64] ;  /* 0x000000084e641981 */ /* 0x000162000c1e1d00 */
[----:B------:R-:W-:Y:S05]  /*4750*/  @!P1 BRA `(.L_x_20266) ;  /* 0x0000001800589947 */ /* 0x000fea0003800000 */
[----:B------:R-:W-:Y:S01]  /*4760*/  ISETP.GT.AND P1, PT, R0, RZ, PT ;  /* 0x000000ff0000720c */ /* 0x000fe20003f24270 */
[----:B0-----:R-:W-:Y:S01]  /*4770*/  IMAD.MOV.U32 R78, RZ, RZ, R127 ;  /* 0x000000ffff4e7224 */ /* 0x001fe200078e007f */
[----:B------:R-:W-:Y:S01]  /*4780*/  MOV R124, R126 ;  /* 0x0000007e007c7202 */ /* 0x000fe20000000f00 */
[----:B-----5:R-:W-:-:S10]  /*4790*/  IMAD.MOV.U32 R76, RZ, RZ, R100 ;  /* 0x000000ffff4c7224 */ /* 0x020fd400078e0064 */
        /* <DEDUP_REMOVED lines=17> */
.L_x_20270:
        /* <DEDUP_REMOVED lines=13> */
.L_x_20272:
[----:B------:R-:W-:Y:S05]  /*4980*/  BSYNC.RECONVERGENT B2 ;  /* 0x0000000000027941 */ /* 0x000fea0003800200 */
.L_x_20271:
[----:B------:R-:W-:Y:S01]  /*4990*/  IMAD.WIDE.U32 R78, R135, -0x326172a9, RZ ;  /* 0xcd9e8d57874e7825 */ /* 0x000fe200078e00ff */
[----:B------:R-:W-:Y:S02]  /*49a0*/  LOP3.LUT R128, R113, R77, R3, 0x96, !PT ;  /* 0x0000004d71807212 */ /* 0x000fe400078e9603 */
[----:B------:R-:W-:Y:S01]  /*49b0*/  IADD3 R77, PT, PT, R2, -0x61c88647, RZ ;  /* 0x9e3779b9024d7810 */ /* 0x000fe20007ffe0ff */
[----:B------:R-:W-:Y:S01]  /*49c0*/  VIADD R123, R3, 0x76cf5d0a ;  /* 0x76cf5d0a037b7836 */ /* 0x000fe20000000000 */
[----:B------:R-:W-:Y:S01]  /*49d0*/  LOP3.LUT R124, R111, R79, R2, 0x96, !PT ;  /* 0x0000004f6f7c7212 */ /* 0x000fe200078e9602 */
[----:B--2---:R-:W-:Y:S01]  /*49e0*/  IMAD.WIDE.U32 R128, R128, -0x326172a9, RZ ;  /* 0xcd9e8d5780807825 */ /* 0x004fe200078e00ff */
        /* <DEDUP_REMOVED lines=53> */
.L_x_20269:
[----:B------:R-:W-:Y:S05]  /*4d40*/  BSYNC.RECONVERGENT B1 ;  /* 0x0000000000017941 */ /* 0x000fea0003800200 */
.L_x_20268:
[----:B------:R-:W-:Y:S01]  /*4d50*/  I2FP.F32.U32 R76, R76 ;  /* 0x0000004c004c7245 */ /* 0x000fe20000201000 */
[----:B------:R-:W-:Y:S02]  /*4d60*/  IMAD.MOV.U32 R77, RZ, RZ, 0x2f800000 ;  /* 0x2f800000ff4d7424 */ /* 0x000fe400078e00ff */
[----:B------:R-:W-:Y:S02]  /*4d70*/  FMUL.FTZ R79, R96, UR13 ;  /* 0x0000000d604f7c20 */ /* 0x000fe40008410000 */
[----:B------:R-:W-:Y:S02]  /*4d80*/  FFMA.FTZ R76, R76, R77, 1.1641532182693481445e-10 ;  /* 0x2f0000004c4c7423 */ /* 0x000fe4000001004d */
[----:B------:R-:W-:-:S03]  /*4d90*/  FMUL.FTZ R77, R79, UR12 ;  /* 0x0000000c4f4d7c20 */ /* 0x000fc60008410000 */
[----:B------:R-:W-:-:S04]  /*4da0*/  FSETP.GTU.FTZ.AND P2, PT, R76, UR7, PT ;  /* 0x000000074c007c0b */ /* 0x000fc8000bf5c000 */
[----:B------:R-:W-:Y:S02]  /*4db0*/  FSEL R77, R77, RZ, !P2 ;  /* 0x000000ff4d4d7208 */ /* 0x000fe40005000000 */
[----:B------:R-:W-:-:S03]  /*4dc0*/  SEL R121, RZ, 0x1, P2 ;  /* 0x00000001ff797807 */ /* 0x000fc60001000000 */
[----:B------:R-:W-:-:S07]  /*4dd0*/  FFMA.FTZ R76, R77, R52, R100 ;  /* 0x000000344d4c7223 */ /* 0x000fce0000010064 */
.L_x_20267:
        /* <DEDUP_REMOVED lines=16> */
.L_x_20276:
        /* <DEDUP_REMOVED lines=13> */
.L_x_20278:
[----:B------:R-:W-:Y:S05]  /*4fb0*/  BSYNC.RECONVERGENT B2 ;  /* 0x0000000000027941 */ /* 0x000fea0003800200 */
.L_x_20277:
[----:B------:R-:W-:Y:S01]  /*4fc0*/  IMAD.WIDE.U32 R122, R135, -0x326172a9, RZ ;  /* 0xcd9e8d57877a7825 */ /* 0x000fe200078e00ff */
[----:B------:R-:W-:Y:S02]  /*4fd0*/  LOP3.LUT R128, R113, R79, R3, 0x96, !PT ;  /* 0x0000004f71807212 */ /* 0x000fe400078e9603 */
[----:B------:R-:W-:Y:S01]  /*4fe0*/  IADD3 R77, PT, PT, R2, -0x61c88647, RZ ;  /* 0x9e3779b9024d7810 */ /* 0x000fe20007ffe0ff */
[----:B------:R-:W-:Y:S01]  /*4ff0*/  VIADD R79, R3, 0xbb67ae85 ;  /* 0xbb67ae85034f7836 */ /* 0x000fe20000000000 */
[----:B------:R-:W-:Y:S01]  /*5000*/  LOP3.LUT R126, R111, R123, R2, 0x96, !PT ;  /* 0x0000007b6f7e7212 */ /* 0x000fe200078e9602 */
[----:B--2---:R-:W-:-:S04]  /*5010*/  IMAD.WIDE.U32 R128, R128, -0x326172a9, RZ ;  /* 0xcd9e8d5780807825 */ /* 0x004fc800078e00ff */
        /* <DEDUP_REMOVED lines=54> */
.L_x_20275:
[----:B------:R-:W-:Y:S05]  /*5380*/  BSYNC.RECONVERGENT B1 ;  /* 0x0000000000017941 */ /* 0x000fea0003800200 */
.L_x_20274:
[----:B------:R-:W-:Y:S01]  /*5390*/  I2FP.F32.U32 R77, R77 ;  /* 0x0000004d004d7245 */ /* 0x000fe20000201000 */
[----:B------:R-:W-:Y:S02]  /*53a0*/  HFMA2 R78, -RZ, RZ, 0.1171875, 0 ;  /* 0x2f800000ff4e7431 */ /* 0x000fe400000001ff */
[----:B------:R-:W-:-:S03]  /*53b0*/  FMUL.FTZ R122, R97, UR13 ;  /* 0x0000000d617a7c20 */ /* 0x000fc60008410000 */
[----:B------:R-:W-:Y:S01]  /*53c0*/  FFMA.FTZ R77, R77, R78, 1.1641532182693481445e-10 ;  /* 0x2f0000004d4d7423 */ /* 0x000fe2000001004e */
[----:B------:R-:W-:-:S04]  /*53d0*/  FMUL.FTZ R78, R122, UR12 ;  /* 0x0000000c7a4e7c20 */ /* 0x000fc80008410000 */
[----:B------:R-:W-:-:S04]  /*53e0*/  FSETP.GTU.FTZ.AND P2, PT, R77, UR7, PT ;  /* 0x000000074d007c0b */ /* 0x000fc8000bf5c000 */
[----:B------:R-:W-:Y:S02]  /*53f0*/  FSEL R78, R78, RZ, !P2 ;  /* 0x000000ff4e4e7208 */ /* 0x000fe40005000000 */
[----:B------:R-:W-:-:S03]  /*5400*/  SEL R122, RZ, 0x1, P2 ;  /* 0x00000001ff7a7807 */ /* 0x000fc60001000000 */
[----:B------:R-:W-:-:S07]  /*5410*/  FFMA.FTZ R77, R78, R53, R101 ;  /* 0x000000354e4d7223 */ /* 0x000fce0000010065 */
.L_x_20273:
        /* <DEDUP_REMOVED lines=16> */
.L_x_20282:
        /* <DEDUP_REMOVED lines=13> */
.L_x_20284:
[----:B------:R-:W-:Y:S05]  /*55f0*/  BSYNC.RECONVERGENT B2 ;  /* 0x0000000000027941 */ /* 0x000fea0003800200 */
.L_x_20283:
        /* <DEDUP_REMOVED lines=60> */
.L_x_20281:
[----:B------:R-:W-:Y:S05]  /*59c0*/  BSYNC.RECONVERGENT B1 ;  /* 0x0000000000017941 */ /* 0x000fea0003800200 */
.L_x_20280:
        /* <DEDUP_REMOVED lines=9> */
.L_x_20279:
        /* <DEDUP_REMOVED lines=16> */
.L_x_20288:
        /* <DEDUP_REMOVED lines=13> */
.L_x_20290:
[----:B------:R-:W-:Y:S05]  /*5c30*/  BSYNC.RECONVERGENT B2 ;  /* 0x0000000000027941 */ /* 0x000fea0003800200 */
.L_x_20289:
[----:B--2---:R-:W-:Y:S01]  /*5c40*/  IMAD.WIDE.U32 R128, R135, -0x326172a9, RZ ;  /* 0xcd9e8d5787807825 */ /* 0x004fe200078e00ff */
[----:B------:R-:W-:Y:S02]  /*5c50*/  LOP3.LUT R132, R113, R127, R3, 0x96, !PT ;  /* 0x0000007f71847212 */ /* 0x000fe400078e9603 */
        /* <DEDUP_REMOVED lines=59> */
.L_x_20287:
[----:B------:R-:W-:Y:S05]  /*6010*/  BSYNC.RECONVERGENT B1 ;  /* 0x0000000000017941 */ /* 0x000fea0003800200 */
.L_x_20286:
        /* <DEDUP_REMOVED lines=8> */
[----:B------:R-:W-:Y:S01]  /*60a0*/  FFMA.FTZ R79, R126, R55, R103 ;  /* 0x000000377e4f7223 */ /* 0x000fe20000010067 */
[----:B------:R-:W-:Y:S06]  /*60b0*/  BRA `(.L_x_20285) ;  /* 0x0000001800507947 */ /* 0x000fec0003800000 */
.L_x_20266:
        /* <DEDUP_REMOVED lines=20> */
.L_x_20294:
        /* <DEDUP_REMOVED lines=13> */
.L_x_20296:
[----:B------:R-:W-:Y:S05]  /*62d0*/  BSYNC.RECONVERGENT B2 ;  /* 0x0000000000027941 */ /* 0x000fea0003800200 */
.L_x_20295:
[----:B------:R-:W-:Y:S01]  /*62e0*/  IMAD.WIDE.U32 R78, R135, -0x326172a9, RZ ;  /* 0xcd9e8d57874e7825 */ /* 0x000fe200078e00ff */
[----:B------:R-:W-:Y:S02]  /*62f0*/  LOP3.LUT R128, R113, R77, R3, 0x96, !PT ;  /* 0x0000004d71807212 */ /* 0x000fe400078e9603 */
[C---:B------:R-:W-:Y:S01]  /*6300*/  IADD3 R121, PT, PT, R2.reuse, 0x3c6ef372, RZ ;  /* 0x3c6ef37202797810 */ /* 0x040fe20007ffe0ff */
[----:B------:R-:W-:Y:S01]  /*6310*/  VIADD R77, R2, 0x9e3779b9 ;  /* 0x9e3779b9024d7836 */ /* 0x000fe20000000000 */
[----:B------:R-:W-:Y:S01]  /*6320*/  LOP3.LUT R124, R111, R79, R2, 0x96, !PT ;  /* 0x0000004f6f7c7212 */ /* 0x000fe200078e9602 */
[----:B--2---:R-:W-:Y:S01]  /*6330*/  IMAD.WIDE.U32 R128, R128, -0x326172a9, RZ ;  /* 0xcd9e8d5780807825 */ /* 0x004fe200078e00ff */
        /* <DEDUP_REMOVED lines=52> */
[----:B------:R-:W-:-:S07]  /*6680*/  IMAD.MOV.U32 R76, RZ, RZ, R126 ;  /* 0x000000ffff4c7224 */ /* 0x000fce00078e007e */
.L_x_20293:
[----:B------:R-:W-:Y:S05]  /*6690*/  BSYNC.RECONVERGENT B1 ;  /* 0x0000000000017941 */ /* 0x000fea0003800200 */
.L_x_20292:
        /* <DEDUP_REMOVED lines=9> */
.L_x_20291:
        /* <DEDUP_REMOVED lines=16> */
.L_x_20300:
        /* <DEDUP_REMOVED lines=13> */
.L_x_20302:
[----:B------:R-:W-:Y:S05]  /*6900*/  BSYNC.RECONVERGENT B2 ;  /* 0x0000000000027941 */ /* 0x000fea0003800200 */
.L_x_20301:
        /* <DEDUP_REMOVED lines=50> */
[----:B------:R-:W-:Y:S01]  /*6c30*/  IMAD.MOV.U32 R79, RZ, RZ, RZ ;  /* 0x000000ffff4f7224 */ /* 0x000fe200078e00ff */
[----:B------:R-:W-:Y:S01]  /*6c40*/  LOP3.LUT R77, R77, R128, R123, 0x96, !PT ;  /* 0x000000804d4d7212 */ /* 0x000fe200078e967b */
[----:B------:R-:W-:Y:S02]  /*6c50*/  VIADD R123, R2, 0x8ff34781 ;  /* 0x8ff34781027b7836 */ /* 0x000fe40000000000 */
[----:B------:R-:W-:Y:S01]  /*6c60*/  IMAD.WIDE.U32 R128, R125, -0x326172a9, RZ ;  /* 0xcd9e8d577d807825 */ /* 0x000fe200078e00ff */
[----:B------:R-:W-:-:S03]  /*6c70*/  IADD3 R125, PT, PT, R3, -0x695add53, RZ ;  /* 0x96a522ad037d7810 */ /* 0x000fc60007ffe0ff */
[----:B------:R-:W-:Y:S01]  /*6c80*/  IMAD.WIDE.U32 R126, R77, -0x2daee0ad, RZ ;  /* 0xd2511f534d7e7825 */ /* 0x000fe200078e00ff */
[----:B------:R-:W-:-:S03]  /*6c90*/  LOP3.LUT R123, R123, R122, R129, 0x96, !PT ;  /* 0x0000007a7b7b7212 */ /* 0x000fc600078e9681 */
[----:B------:R-:W-:Y:S01]  /*6ca0*/  IMAD.MOV.U32 R77, RZ, RZ, R124 ;  /* 0x000000ffff4d7224 */ /* 0x000fe200078e007c */
[----:B------:R-:W-:Y:S02]  /*6cb0*/  LOP3.LUT R125, R125, R78, R127, 0x96, !PT ;  /* 0x0000004e7d7d7212 */ /* 0x000fe400078e967f */
[----:B------:R-:W-:-:S07]  /*6cc0*/  MOV R124, R126 ;  /* 0x0000007e007c7202 */ /* 0x000fce0000000f00 */
.L_x_20299:
[----:B------:R-:W-:Y:S05]  /*6cd0*/  BSYNC.RECONVERGENT B1 ;  /* 0x0000000000017941 */ /* 0x000fea0003800200 */
.L_x_20298:
        /* <DEDUP_REMOVED lines=9> */
.L_x_20297:
        /* <DEDUP_REMOVED lines=16> */
.L_x_20306:
        /* <DEDUP_REMOVED lines=13> */
.L_x_20308:
[----:B------:R-:W-:Y:S05]  /*6f40*/  BSYNC.RECONVERGENT B2 ;  /* 0x0000000000027941 */ /* 0x000fea0003800200 */
.L_x_20307:
        /* <DEDUP_REMOVED lines=60> */
.L_x_20305:
[----:B------:R-:W-:Y:S05]  /*7310*/  BSYNC.RECONVERGENT B1 ;  /* 0x0000000000017941 */ /* 0x000fea0003800200 */
.L_x_20304:
        /* <DEDUP_REMOVED lines=9> */
.L_x_20303:
        /* <DEDUP_REMOVED lines=16> */
.L_x_20311:
        /* <DEDUP_REMOVED lines=13> */
.L_x_20313:
[----:B------:R-:W-:Y:S05]  /*7580*/  BSYNC.RECONVERGENT B2 ;  /* 0x0000000000027941 */ /* 0x000fea0003800200 */
.L_x_20312:
        /* <DEDUP_REMOVED lines=61> */
.L_x_20310:
[----:B------:R-:W-:Y:S05]  /*7960*/  BSYNC.RECONVERGENT B1 ;  /* 0x0000000000017941 */ /* 0x000fea0003800200 */
.L_x_20309:
        /* <DEDUP_REMOVED lines=9> */
.L_x_20285:
[----:B-12---:R-:W0:Y:S01]  /*7a00*/  LDC.64 R130, c[0x0][0x3a8] ;  /* 0x0000ea00ff827b82 */ /* 0x006e220000000a00 */
        /* <DEDUP_REMOVED lines=15> */
.L_x_20314:
[----:B------:R-:W-:Y:S01]  /*7b00*/  VIADD R120, R120, 0x100 ;  /* 0x0000010078787836 */ /* 0x000fe20000000000 */
[----:B------:R-:W-:-:S07]  /*7b10*/  IADD3 R119, PT, PT, R119, 0x100, RZ ;  /* 0x0000010077777810 */ /* 0x000fce0007ffe0ff */
.L_x_20265:
[----:B------:R-:W-:Y:S05]  /*7b20*/  BSYNC.RECONVERGENT B0 ;  /* 0x0000000000007941 */ /* 0x000fea0003800200 */
.L_x_20264:
[----:B------:R-:W-:Y:S01]  /*7b30*/  ISETP.GE.U32.AND P1, PT, R109, 0x300, PT ;  /* 0x000003006d00780c */ /* 0x000fe20003f26070 */
[----:B------:R-:W-:Y:S03]  /*7b40*/  BSSY.RECONVERGENT B0, `(.L_x_20315) ;  /* 0x0000348000007945 */ /* 0x000fe60003800200 */
[----:B------:R-:W-:-:S09]  /*7b50*/  P2R R137, PR, RZ, 0x2 ;  /* 0x00000002ff897803 */ /* 0x000fd20000000000 */
        /* <DEDUP_REMOVED lines=8> */
[----:B------:R3:W5:Y:S01]  /*7be0*/  @P1 LDG.E.128 R100, desc[UR8][R82.64] ;  /* 0x0000000852641981 */ /* 0x000762000c1e1d00 */
[----:B------:R-:W-:Y:S05]  /*7bf0*/  @!P1 BRA `(.L_x_20317) ;  /* 0x0000001800589947 */ /* 0x000fea0003800000 */
[----:B------:R-:W-:Y:S01]  /*7c00*/  ISETP.GT.AND P1, PT, R0, RZ, PT ;  /* 0x000000ff0000720c */ /* 0x000fe20003f24270 */
[----:B---3--:R-:W-:Y:S01]  /*7c10*/  IMAD.MOV.U32 R82, RZ, RZ, R127 ;  /* 0x000000ffff527224 */ /* 0x008fe200078e007f */
[----:B------:R-:W-:Y:S01]  /*7c20*/  MOV R124, R126 ;  /* 0x0000007e007c7202 */ /* 0x000fe20000000f00 */
        /* <DEDUP_REMOVED lines=18> */
.L_x_20321:
        /* <DEDUP_REMOVED lines=13> */
.L_x_20323:
[----:B------:R-:W-:Y:S05]  /*7e20*/  BSYNC.RECONVERGENT B2 ;  /* 0x0000000000027941 */ /* 0x000fea0003800200 */
.L_x_20322:
[----:B------:R-:W-:Y:S01]  /*7e30*/  IMAD.WIDE.U32 R82, R135, -0x326172a9, RZ ;  /* 0xcd9e8d5787527825 */ /* 0x000fe200078e00ff */
[----:B------:R-:W-:Y:S02]  /*7e40*/  LOP3.LUT R128, R113, R81, R3, 0x96, !PT ;  /* 0x0000005171807212 */ /* 0x000fe400078e9603 */
[C---:B------:R-:W-:Y:S01]  /*7e50*/  IADD3 R81, PT, PT, R2.reuse, -0x61c88647, RZ ;  /* 0x9e3779b902517810 */ /* 0x040fe20007ffe0ff */
[----:B------:R-:W-:Y:S01]  /*7e60*/  VIADD R121, R2, 0x3c6ef372 ;  /* 0x3c6ef37202797836 */ /* 0x000fe20000000000 */
[----:B------:R-:W-:Y:S01]  /*7e70*/  LOP3.LUT R124, R111, R83, R2, 0x96, !PT ;  /* 0x000000536f7c7212 */ /* 0x000fe200078e9602 */
[----:B-12---:R-:W-:Y:S01]  /*7e80*/  IMAD.WIDE.U32 R128, R128, -0x326172a9, RZ ;  /* 0xcd9e8d5780807825 */ /* 0x006fe200078e00ff */
        /* <DEDUP_REMOVED lines=51> */
[----:B------:R-:W-:Y:S02]  /*81c0*/  LOP3.LUT R125, R81, R80, R125, 0x96, !PT ;  /* 0x00000050517d7212 */ /* 0x000fe400078e967d */
[----:B------:R-:W-:-:S07]  /*81d0*/  MOV R80, R126 ;  /* 0x0000007e00507202 */ /* 0x000fce0000000f00 */
.L_x_20320:
[----:B------:R-:W-:Y:S05]  /*81e0*/  BSYNC.RECONVERGENT B1 ;  /* 0x0000000000017941 */ /* 0x000fea0003800200 */
.L_x_20319:
        /* <DEDUP_REMOVED lines=9> */
.L_x_20318:
        /* <DEDUP_REMOVED lines=16> */
.L_x_20327:
        /* <DEDUP_REMOVED lines=13> */
.L_x_20329:
[----:B------:R-:W-:Y:S05]  /*8450*/  BSYNC.RECONVERGENT B2 ;  /* 0x0000000000027941 */ /* 0x000fea0003800200 */
.L_x_20328:
[----:B------:R-:W-:Y:S01]  /*8460*/  IMAD.WIDE.U32 R122, R135, -0x326172a9, RZ ;  /* 0xcd9e8d57877a7825 */ /* 0x000fe200078e00ff */
[----:B------:R-:W-:Y:S02]  /*8470*/  LOP3.LUT R128, R113, R83, R3, 0x96, !PT ;  /* 0x0000005371807212 */ /* 0x000fe400078e9603 */
[----:B------:R-:W-:Y:S01]  /*8480*/  IADD3 R81, PT, PT, R2, -0x61c88647, RZ ;  /* 0x9e3779b902517810 */ /* 0x000fe20007ffe0ff */
[----:B------:R-:W-:Y:S01]  /*8490*/  VIADD R83, R3, 0xbb67ae85 ;  /* 0xbb67ae8503537836 */ /* 0x000fe20000000000 */
[----:B------:R-:W-:Y:S01]  /*84a0*/  LOP3.LUT R126, R111, R123, R2, 0x96, !PT ;  /* 0x0000007b6f7e7212 */ /* 0x000fe200078e9602 */
[----:B-12---:R-:W-:Y:S01]  /*84b0*/  IMAD.WIDE.U32 R128, R128, -0x326172a9, RZ ;  /* 0xcd9e8d5780807825 */ /* 0x006fe200078e00ff */
        /* <DEDUP_REMOVED lines=48> */
[----:B------:R-:W-:Y:S01]  /*87c0*/  IMAD.WIDE.U32 R126, R81, -0x2daee0ad, RZ ;  /* 0xd2511f53517e7825 */ /* 0x000fe200078e00ff */
[----:B------:R-:W-:Y:S02]  /*87d0*/  MOV R81, R124 ;  /* 0x0000007c00517202 */ /* 0x000fe40000000f00 */
[----:B------:R-:W-:Y:S01]  /*87e0*/  LOP3.LUT R123, R123, R122, R129, 0x96, !PT ;  /* 0x0000007a7b7b7212 */ /* 0x000fe200078e9681 */
[----:B------:R-:W-:Y:S02]  /*87f0*/  VIADD R125, R3, 0x96a522ad ;  /* 0x96a522ad037d7836 */ /* 0x000fe40000000000 */
[----:B------:R-:W-:-:S03]  /*8800*/  IMAD.MOV.U32 R124, RZ, RZ, R126 ;  /* 0x000000ffff7c7224 */ /* 0x000fc600078e007e */
[----:B------:R-:W-:-:S07]  /*8810*/  LOP3.LUT R125, R125, R82, R127, 0x96, !PT ;  /* 0x000000527d7d7212 */ /* 0x000fce00078e967f */
.L_x_20326:
[----:B------:R-:W-:Y:S05]  /*8820*/  BSYNC.RECONVERGENT B1 ;  /* 0x0000000000017941 */ /* 0x000fea0003800200 */
.L_x_20325:
        /* <DEDUP_REMOVED lines=9> */
.L_x_20324:
        /* <DEDUP_REMOVED lines=16> */
.L_x_20333:
        /* <DEDUP_REMOVED lines=13> */
.L_x_20335:
[----:B------:R-:W-:Y:S05]  /*8a90*/  BSYNC.RECONVERGENT B2 ;  /* 0x0000000000027941 */ /* 0x000fea0003800200 */
.L_x_20334:
        /* <DEDUP_REMOVED lines=60> */
.L_x_20332:
[----:B------:R-:W-:Y:S05]  /*8e60*/  BSYNC.RECONVERGENT B1 ;  /* 0x0000000000017941 */ /* 0x000fea0003800200 */
.L_x_20331:
        /* <DEDUP_REMOVED lines=9> */
.L_x_20330:
        /* <DEDUP_REMOVED lines=16> */
.L_x_20339:
        /* <DEDUP_REMOVED lines=13> */
.L_x_20341:
[----:B------:R-:W-:Y:S05]  /*90d0*/  BSYNC.RECONVERGENT B2 ;  /* 0x0000000000027941 */ /* 0x000fea0003800200 */
.L_x_20340:
[----:B-12---:R-:W-:Y:S01]  /*90e0*/  IMAD.WIDE.U32 R128, R135, -0x326172a9, RZ ;  /* 0xcd9e8d5787807825 */ /* 0x006fe200078e00ff */
[----:B------:R-:W-:Y:S02]  /*90f0*/  LOP3.LUT R132, R113, R127, R3, 0x96, !PT ;  /* 0x0000007f71847212 */ /* 0x000fe400078e9603 */
[----:B------:R-:W-:Y:S01]  /*9100*/  IADD3 R83, PT, PT, R2, -0x61c88647, RZ ;  /* 0x9e3779b902537810 */ /* 0x000fe20007ffe0ff */
[----:B------:R-:W-:Y:S01]  /*9110*/  VIADD R115, R3, 0xbb67ae85 ;  /* 0xbb67ae8503737836 */ /* 0x000fe20000000000 */
[----:B0-----:R-:W-:Y:S01]  /*9120*/  LOP3.LUT R130, R111, R129, R2, 0x96, !PT ;  /* 0x000000816f827212 */ /* 0x001fe200078e9602 */
        /* <DEDUP_REMOVED lines=56> */
.L_x_20338:
[----:B------:R-:W-:Y:S05]  /*94b0*/  BSYNC.RECONVERGENT B1 ;  /* 0x0000000000017941 */ /* 0x000fea0003800200 */
.L_x_20337:
        /* <DEDUP_REMOVED lines=8> */
[----:B------:R-:W-:Y:S01]  /*9540*/  FFMA.FTZ R83, R126, R43, R103 ;  /* 0x0000002b7e537223 */ /* 0x000fe20000010067 */
[----:B------:R-:W-:Y:S06]  /*9550*/  BRA `(.L_x_20336) ;  /* 0x0000001800507947 */ /* 0x000fec0003800000 */
.L_x_20317:
[----:B---3--:R-:W-:Y:S01]  /*9560*/  IMAD.MOV.U32 R82, RZ, RZ, R127 ;  /* 0x000000ffff527224 */ /* 0x008fe200078e007f */
        /* <DEDUP_REMOVED lines=19> */
.L_x_20345:
        /* <DEDUP_REMOVED lines=13> */
.L_x_20347:
[----:B------:R-:W-:Y:S05]  /*9770*/  BSYNC.RECONVERGENT B2 ;  /* 0x0000000000027941 */ /* 0x000fea0003800200 */
.L_x_20346:
        /* <DEDUP_REMOVED lines=59> */
.L_x_20344:
[----:B------:R-:W-:Y:S05]  /*9b30*/  BSYNC.RECONVERGENT B1 ;  /* 0x0000000000017941 */ /* 0x000fea0003800200 */
.L_x_20343:
        /* <DEDUP_REMOVED lines=9> */
.L_x_20342:
        /* <DEDUP_REMOVED lines=16> */
.L_x_20351:
        /* <DEDUP_REMOVED lines=13> */
.L_x_20353:
[----:B------:R-:W-:Y:S05]  /*9da0*/  BSYNC.RECONVERGENT B2 ;  /* 0x0000000000027941 */ /* 0x000fea0003800200 */
.L_x_20352:
        /* <DEDUP_REMOVED lines=60> */
.L_x_20350:
[----:B------:R-:W-:Y:S05]  /*a170*/  BSYNC.RECONVERGENT B1 ;  /* 0x0000000000017941 */ /* 0x000fea0003800200 */
.L_x_20349:
        /* <DEDUP_REMOVED lines=9> */
.L_x_20348:
        /* <DEDUP_REMOVED lines=16> */
.L_x_20357:
        /* <DEDUP_REMOVED lines=13> */
.L_x_20359:
[----:B------:R-:W-:Y:S05]  /*a3e0*/  BSYNC.RECONVERGENT B2 ;  /* 0x0000000000027941 */ /* 0x000fea0003800200 */
.L_x_20358:
        /* <DEDUP_REMOVED lines=60> */
.L_x_20356:
[----:B------:R-:W-:Y:S05]  /*a7b0*/  BSYNC.RECONVERGENT B1 ;  /* 0x0000000000017941 */ /* 0x000fea0003800200 */
.L_x_20355:
        /* <DEDUP_REMOVED lines=9> */
.L_x_20354:
        /* <DEDUP_REMOVED lines=16> */
.L_x_20362:
        /* <DEDUP_REMOVED lines=13> */
.L_x_20364:
[----:B------:R-:W-:Y:S05]  /*aa20*/  BSYNC.RECONVERGENT B2 ;  /* 0x0000000000027941 */ /* 0x000fea0003800200 */
.L_x_20363:
        /* <DEDUP_REMOVED lines=61> */
.L_x_20361:
[----:B------:R-:W-:Y:S05]  /*ae00*/  BSYNC.RECONVERGENT B1 ;  /* 0x0000000000017941 */ /* 0x000fea0003800200 */
.L_x_20360:
        /* <DEDUP_REMOVED lines=9> */
.L_x_20336:
[----:B012---:R-:W0:Y:S01]  /*aea0*/  LDC.64 R130, c[0x0][0x3a8] ;  /* 0x0000ea00ff827b82 */ /* 0x007e220000000a00 */
        /* <DEDUP_REMOVED lines=8> */
[----:B------:R-:W-:-:S03]  /*af30*/  LOP3.LUT R133, R122, 0xff, RZ, 0xc0, !PT ;  /* 0x000000ff7a857812 */ /* 0x000fc600078ec0ff */
[----:B------:R-:W-:Y:S01]  /*af40*/  IMAD R124, R124, 0x1000000, R129 ;  /* 0x010000007c7c7824 */ /* 0x000fe200078e0281 */
[----:B------:R-:W-:-:S04]  /*af50*/  LOP3.LUT R129, R121, 0xff, RZ, 0xc0, !PT ;  /* 0x000000ff79817812 */ /* 0x000fc800078ec0ff */
[----:B------:R-:W-:-:S05]  /*af60*/  LEA R124, R133, R124, 0x8 ;  /* 0x0000007c857c7211 */ /* 0x000fca00078e40ff */
[----:B------:R-:W-:Y:S02]  /*af70*/  IMAD.IADD R129, R124, 0x1, R129 ;  /* 0x000000017c817824 */ /* 0x000fe400078e0281 */
[----:B0-----:R-:W-:-:S05]  /*af80*/  IMAD.WIDE.U32 R130, R119, 0x4, R130 ;  /* 0x0000000477827825 */ /* 0x001fca00078e0082 */
[----:B------:R1:W-:Y:S02]  /*af90*/  STG.E desc[UR8][R130.64], R129 ;  /* 0x0000008182007986 */ /* 0x0003e4000c101908 */
.L_x_20365:
[----:B------:R-:W-:Y:S01]  /*afa0*/  IADD3 R120, PT, PT, R120, 0x100, RZ ;  /* 0x0000010078787810 */ /* 0x000fe20007ffe0ff */
[----:B------:R-:W-:-:S07]  /*afb0*/  VIADD R119, R119, 0x100 ;  /* 0x0000010077777836 */ /* 0x000fce0000000000 */
.L_x_20316:
[----:B------:R-:W-:Y:S05]  /*afc0*/  BSYNC.RECONVERGENT B0 ;  /* 0x0000000000007941 */ /* 0x000fea0003800200 */
.L_x_20315:
        /* <DEDUP_REMOVED lines=34> */
.L_x_20372:
        /* <DEDUP_REMOVED lines=13> */
.L_x_20374:
[----:B------:R-:W-:Y:S05]  /*b2c0*/  BSYNC.RECONVERGENT B2 ;  /* 0x0000000000027941 */ /* 0x000fea0003800200 */
.L_x_20373:
[----:B------:R-:W-:Y:S01]  /*b2d0*/  IMAD.WIDE.U32 R86, R135, -0x326172a9, RZ ;  /* 0xcd9e8d5787567825 */ /* 0x000fe200078e00ff */
[----:B------:R-:W-:Y:S02]  /*b2e0*/  LOP3.LUT R128, R113, R85, R3, 0x96, !PT ;  /* 0x0000005571807212 */ /* 0x000fe400078e9603 */
[C---:B------:R-:W-:Y:S01]  /*b2f0*/  IADD3 R121, PT, PT, R2.reuse, 0x3c6ef372, RZ ;  /* 0x3c6ef37202797810 */ /* 0x040fe20007ffe0ff */
[----:B------:R-:W-:Y:S01]  /*b300*/  VIADD R85, R2, 0x9e3779b9 ;  /* 0x9e3779b902557836 */ /* 0x000fe20000000000 */
[----:B------:R-:W-:Y:S01]  /*b310*/  LOP3.LUT R124, R111, R87, R2, 0x96, !PT ;  /* 0x000000576f7c7212 */ /* 0x000fe200078e9602 */
[----:B-12---:R-:W-:Y:S01]  /*b320*/  IMAD.WIDE.U32 R128, R128, -0x326172a9, RZ ;  /* 0xcd9e8d5780807825 */ /* 0x006fe200078e00ff */
        /* <DEDUP_REMOVED lines=53> */
.L_x_20371:
[----:B------:R-:W-:Y:S05]  /*b680*/  BSYNC.RECONVERGENT B1 ;  /* 0x0000000000017941 */ /* 0x000fea0003800200 */
.L_x_20370:
        /* <DEDUP_REMOVED lines=9> */
.L_x_20369:
        /* <DEDUP_REMOVED lines=16> */
.L_x_20378:
        /* <DEDUP_REMOVED lines=13> */
.L_x_20380:
[----:B------:R-:W-:Y:S05]  /*b8f0*/  BSYNC.RECONVERGENT B2 ;  /* 0x0000000000027941 */ /* 0x000fea0003800200 */
.L_x_20379:
[----:B------:R-:W-:Y:S01]  /*b900*/  IMAD.WIDE.U32 R122, R135, -0x326172a9, RZ ;  /* 0xcd9e8d57877a7825 */ /* 0x000fe200078e00ff */
[----:B------:R-:W-:Y:S02]  /*b910*/  LOP3.LUT R128, R113, R87, R3, 0x96, !PT ;  /* 0x0000005771807212 */ /* 0x000fe400078e9603 */
[----:B------:R-:W-:Y:S01]  /*b920*/  IADD3 R87, PT, PT, R3, -0x4498517b, RZ ;  /* 0xbb67ae8503577810 */ /* 0x000fe20007ffe0ff */
[----:B------:R-:W-:Y:S01]  /*b930*/  VIADD R85, R2, 0x9e3779b9 ;  /* 0x9e3779b902557836 */ /* 0x000fe20000000000 */
[----:B------:R-:W-:Y:S01]  /*b940*/  LOP3.LUT R126, R111, R123, R2, 0x96, !PT ;  /* 0x0000007b6f7e7212 */ /* 0x000fe200078e9602 */
[----:B-12---:R-:W-:-:S04]  /*b950*/  IMAD.WIDE.U32 R128, R128, -0x326172a9, RZ ;  /* 0xcd9e8d5780807825 */ /* 0x006fc800078e00ff */
        /* <DEDUP_REMOVED lines=54> */
.L_x_20377:
[----:B------:R-:W-:Y:S05]  /*bcc0*/  BSYNC.RECONVERGENT B1 ;  /* 0x0000000000017941 */ /* 0x000fea0003800200 */
.L_x_20376:
        /* <DEDUP_REMOVED lines=9> */
.L_x_20375:
        /* <DEDUP_REMOVED lines=16> */
.L_x_20384:
        /* <DEDUP_REMOVED lines=13> */
.L_x_20386:
[----:B------:R-:W-:Y:S05]  /*bf30*/  BSYNC.RECONVERGENT B2 ;  /* 0x0000000000027941 */ /* 0x000fea0003800200 */
.L_x_20385:
        /* <DEDUP_REMOVED lines=60> */
.L_x_20383:
[----:B------:R-:W-:Y:S05]  /*c300*/  BSYNC.RECONVERGENT B1 ;  /* 0x0000000000017941 */ /* 0x000fea0003800200 */
.L_x_20382:
        /* <DEDUP_REMOVED lines=9> */
.L_x_20381:
        /* <DEDUP_REMOVED lines=16> */
.L_x_20390:
        /* <DEDUP_REMOVED lines=13> */
.L_x_20392:
[----:B------:R-:W-:Y:S05]  /*c570*/  BSYNC.RECONVERGENT B2 ;  /* 0x0000000000027941 */ /* 0x000fea0003800200 */
.L_x_20391:
[----:B-12---:R-:W-:Y:S01]  /*c580*/  IMAD.WIDE.U32 R128, R135, -0x326172a9, RZ ;  /* 0xcd9e8d5787807825 */ /* 0x006fe200078e00ff */
[----:B------:R-:W-:Y:S02]  /*c590*/  LOP3.LUT R132, R113, R127, R3, 0x96, !PT ;  /* 0x0000007f71847212 */ /* 0x000fe400078e9603 */
[----:B------:R-:W-:Y:S01]  /*c5a0*/  IADD3 R115, PT, PT, R3, -0x4498517b, RZ ;  /* 0xbb67ae8503737810 */ /* 0x000fe20007ffe0ff */
[----:B------:R-:W-:Y:S01]  /*c5b0*/  VIADD R87, R2, 0x9e3779b9 ;  /* 0x9e3779b902577836 */ /* 0x000fe20000000000 */
[----:B0-----:R-:W-:Y:S01]  /*c5c0*/  LOP3.LUT R130, R111, R129, R2, 0x96, !PT ;  /* 0x000000816f827212 */ /* 0x001fe200078e9602 */
        /* <DEDUP_REMOVED lines=56> */
.L_x_20389:
[----:B------:R-:W-:Y:S05]  /*c950*/  BSYNC.RECONVERGENT B1 ;  /* 0x0000000000017941 */ /* 0x000fea0003800200 */
.L_x_20388:
        /* <DEDUP_REMOVED lines=10> */
.L_x_20368:
        /* <DEDUP_REMOVED lines=20> */
.L_x_20396:
        /* <DEDUP_REMOVED lines=13> */
.L_x_20398:
[----:B------:R-:W-:Y:S05]  /*cc10*/  BSYNC.RECONVERGENT B2 ;  /* 0x0000000000027941 */ /* 0x000fea0003800200 */
.L_x_20397:
        /* <DEDUP_REMOVED lines=59> */
.L_x_20395:
[----:B------:R-:W-:Y:S05]  /*cfd0*/  BSYNC.RECONVERGENT B1 ;  /* 0x0000000000017941 */ /* 0x000fea0003800200 */
.L_x_20394:
        /* <DEDUP_REMOVED lines=9> */
.L_x_20393:
        /* <DEDUP_REMOVED lines=16> */
.L_x_20402:
        /* <DEDUP_REMOVED lines=13> */
.L_x_20404:
[----:B------:R-:W-:Y:S05]  /*d240*/  BSYNC.RECONVERGENT B2 ;  /* 0x0000000000027941 */ /* 0x000fea0003800200 */
.L_x_20403:
        /* <DEDUP_REMOVED lines=60> */
.L_x_20401:
[----:B------:R-:W-:Y:S05]  /*d610*/  BSYNC.RECONVERGENT B1 ;  /* 0x0000000000017941 */ /* 0x000fea0003800200 */
.L_x_20400:
        /* <DEDUP_REMOVED lines=9> */
.L_x_20399:
        /* <DEDUP_REMOVED lines=16> */
.L_x_20408:
        /* <DEDUP_REMOVED lines=13> */
.L_x_20410:
[----:B------:R-:W-:Y:S05]  /*d880*/  BSYNC.RECONVERGENT B2 ;  /* 0x0000000000027941 */ /* 0x000fea0003800200 */
.L_x_20409:
        /* <DEDUP_REMOVED lines=60> */
.L_x_20407:
[----:B------:R-:W-:Y:S05]  /*dc50*/  BSYNC.RECONVERGENT B1 ;  /* 0x0000000000017941 */ /* 0x000fea0003800200 */
.L_x_20406:
        /* <DEDUP_REMOVED lines=9> */
.L_x_20405:
        /* <DEDUP_REMOVED lines=16> */
.L_x_20413:
        /* <DEDUP_REMOVED lines=13> */
.L_x_20415:
[----:B------:R-:W-:Y:S05]  /*dec0*/  BSYNC.RECONVERGENT B2 ;  /* 0x0000000000027941 */ /* 0x000fea0003800200 */
.L_x_20414:
        /* <DEDUP_REMOVED lines=61> */
.L_x_20412:
[----:B------:R-:W-:Y:S05]  /*e2a0*/  BSYNC.RECONVERGENT B1 ;  /* 0x0000000000017941 */ /* 0x000fea0003800200 */
.L_x_20411:
        /* <DEDUP_REMOVED lines=9> */
.L_x_20387:
[----:B012---:R-:W0:Y:S01]  /*e340*/  LDC.64 R130, c[0x0][0x3a8] ;  /* 0x0000ea00ff827b82 */ /* 0x007e220000000a00 */
        /* <DEDUP_REMOVED lines=15> */
.L_x_20416:
[----:B------:R-:W-:Y:S01]  /*e440*/  VIADD R120, R120, 0x100 ;  /* 0x0000010078787836 */ /* 0x000fe20000000000 */
[----:B------:R-:W-:-:S07]  /*e450*/  IADD3 R119, PT, PT, R119, 0x100, RZ ;  /* 0x0000010077777810 */ /* 0x000fce0007ffe0ff */
.L_x_20367:
[----:B------:R-:W-:Y:S05]  /*e460*/  BSYNC.RECONVERGENT B0 ;  /* 0x0000000000007941 */ /* 0x000fea0003800200 */
.L_x_20366:
        /* <DEDUP_REMOVED lines=33> */
.L_x_20423:
        /* <DEDUP_REMOVED lines=13> */
.L_x_20425:
[----:B------:R-:W-:Y:S05]  /*e750*/  BSYNC.RECONVERGENT B2 ;  /* 0x0000000000027941 */ /* 0x000fea0003800200 */
.L_x_20424:
        /* <DEDUP_REMOVED lines=59> */
.L_x_20422:
[----:B------:R-:W-:Y:S05]  /*eb10*/  BSYNC.RECONVERGENT B1 ;  /* 0x0000000000017941 */ /* 0x000fea0003800200 */
.L_x_20421:
        /* <DEDUP_REMOVED lines=9> */
.L_x_20420:
        /* <DEDUP_REMOVED lines=16> */
.L_x_20429:
        /* <DEDUP_REMOVED lines=13> */
.L_x_20431:
[----:B------:R-:W-:Y:S05]  /*ed80*/  BSYNC.RECONVERGENT B2 ;  /* 0x0000000000027941 */ /* 0x000fea0003800200 */
.L_x_20430:
        /* <DEDUP_REMOVED lines=60> */
.L_x_20428:
[----:B------:R-:W-:Y:S05]  /*f150*/  BSYNC.RECONVERGENT B1 ;  /* 0x0000000000017941 */ /* 0x000fea0003800200 */
.L_x_20427:
        /* <DEDUP_REMOVED lines=9> */
.L_x_20426:
        /* <DEDUP_REMOVED lines=16> */
.L_x_20435:
        /* <DEDUP_REMOVED lines=13> */
.L_x_20437:
[----:B------:R-:W-:Y:S05]  /*f3c0*/  BSYNC.RECONVERGENT B2 ;  /* 0x0000000000027941 */ /* 0x000fea0003800200 */
.L_x_20436:
        /* <DEDUP_REMOVED lines=60> */
.L_x_20434:
[----:B------:R-:W-:Y:S05]  /*f790*/  BSYNC.RECONVERGENT B1 ;  /* 0x0000000000017941 */ /* 0x000fea0003800200 */
.L_x_20433:
        /* <DEDUP_REMOVED lines=9> */
.L_x_20432:
        /* <DEDUP_REMOVED lines=16> */
.L_x_20441:
        /* <DEDUP_REMOVED lines=13> */
.L_x_20443:
[----:B------:R-:W-:Y:S05]  /*fa00*/  BSYNC.RECONVERGENT B2 ;  /* 0x0000000000027941 */ /* 0x000fea0003800200 */
.L_x_20442:
        /* <DEDUP_REMOVED lines=61> */
.L_x_20440:
[----:B------:R-:W-:Y:S05]  /*fde0*/  BSYNC.RECONVERGENT B1 ;  /* 0x0000000000017941 */ /* 0x000fea0003800200 */
.L_x_20439:
        /* <DEDUP_REMOVED lines=10> */
.L_x_20419:
        /* <DEDUP_REMOVED lines=20> */
.L_x_20447:
        /* <DEDUP_REMOVED lines=13> */
.L_x_20449:
[----:B------:R-:W-:Y:S05]  /*100a0*/  BSYNC.RECONVERGENT B2 ;  /* 0x0000000000027941 */ /* 0x000fea0003800200 */
.L_x_20448:
        /* <DEDUP_REMOVED lines=59> */
.L_x_20446:
[----:B------:R-:W-:Y:S05]  /*10460*/  BSYNC.RECONVERGENT B1 ;  /* 0x0000000000017941 */ /* 0x000fea0003800200 */
.L_x_20445:
        /* <DEDUP_REMOVED lines=9> */
.L_x_20444:
        /* <DEDUP_REMOVED lines=16> */
.L_x_20453:
        /* <DEDUP_REMOVED lines=13> */
.L_x_20455:
[----:B------:R-:W-:Y:S05]  /*106d0*/  BSYNC.RECONVERGENT B2 ;  /* 0x0000000000027941 */ /* 0x000fea0003800200 */
.L_x_20454:
        /* <DEDUP_REMOVED lines=60> */
.L_x_20452:
[----:B------:R-:W-:Y:S05]  /*10aa0*/  BSYNC.RECONVERGENT B1 ;  /* 0x0000000000017941 */ /* 0x000fea0003800200 */
.L_x_20451:
        /* <DEDUP_REMOVED lines=9> */
.L_x_20450:
        /* <DEDUP_REMOVED lines=16> */
.L_x_20459:
        /* <DEDUP_REMOVED lines=13> */
.L_x_20461:
[----:B------:R-:W-:Y:S05]  /*10d10*/  BSYNC.RECONVERGENT B2 ;  /* 0x0000000000027941 */ /* 0x000fea0003800200 */
.L_x_20460:
        /* <DEDUP_REMOVED lines=60> */
.L_x_20458:
[----:B------:R-:W-:Y:S05]  /*110e0*/  BSYNC.RECONVERGENT B1 ;  /* 0x0000000000017941 */ /* 0x000fea0003800200 */
.L_x_20457:
        /* <DEDUP_REMOVED lines=9> */
.L_x_20456:
        /* <DEDUP_REMOVED lines=16> */
.L_x_20464:
        /* <DEDUP_REMOVED lines=13> */
.L_x_20466:
[----:B------:R-:W-:Y:S05]  /*11350*/  BSYNC.RECONVERGENT B2 ;  /* 0x0000000000027941 */ /* 0x000fea0003800200 */
.L_x_20465:
        /* <DEDUP_REMOVED lines=61> */
.L_x_20463:
[----:B------:R-:W-:Y:S05]  /*11730*/  BSYNC.RECONVERGENT B1 ;  /* 0x0000000000017941 */ /* 0x000fea0003800200 */
.L_x_20462:
        /* <DEDUP_REMOVED lines=9> */
.L_x_20438:
        /* <DEDUP_REMOVED lines=16> */
.L_x_20467:
[----:B------:R-:W-:Y:S01]  /*118d0*/  IADD3 R120, PT, PT, R120, 0x100, RZ ;  /* 0x0000010078787810 */ /* 0x000fe20007ffe0ff */
[----:B------:R-:W-:-:S07]  /*118e0*/  VIADD R119, R119, 0x100 ;  /* 0x0000010077777836 */ /* 0x000fce0000000000 */
.L_x_20418:
[----:B------:R-:W-:Y:S05]  /*118f0*/  BSYNC.RECONVERGENT B0 ;  /* 0x0000000000007941 */ /* 0x000fea0003800200 */
.L_x_20417:
        /* <DEDUP_REMOVED lines=33> */
.L_x_20474:
        /* <DEDUP_REMOVED lines=13> */
.L_x_20476:
[----:B------:R-:W-:Y:S05]  /*11be0*/  BSYNC.RECONVERGENT B2 ;  /* 0x0000000000027941 */ /* 0x000fea0003800200 */
.L_x_20475:
        /* <DEDUP_REMOVED lines=57> */
[----:B------:R-:W-:Y:S01]  /*11f80*/  HFMA2 R94, -RZ, RZ, 0, 0 ;  /* 0x00000000ff5e7431 */ /* 0x000fe200000001ff */
[----:B------:R-:W-:-:S07]  /*11f90*/  LOP3.LUT R125, R93, R92, R125, 0x96, !PT ;  /* 0x0000005c5d7d7212 */ /* 0x000fce00078e967d */
.L_x_20473:
[----:B------:R-:W-:Y:S05]  /*11fa0*/  BSYNC.RECONVERGENT B1 ;  /* 0x0000000000017941 */ /* 0x000fea0003800200 */
.L_x_20472:
        /* <DEDUP_REMOVED lines=9> */
.L_x_20471:
        /* <DEDUP_REMOVED lines=16> */
.L_x_20480:
        /* <DEDUP_REMOVED lines=13> */
.L_x_20482:
[----:B------:R-:W-:Y:S05]  /*12210*/  BSYNC.RECONVERGENT B2 ;  /* 0x0000000000027941 */ /* 0x000fea0003800200 */
.L_x_20481:
        /* <DEDUP_REMOVED lines=60> */
.L_x_20479:
[----:B------:R-:W-:Y:S05]  /*125e0*/  BSYNC.RECONVERGENT B1 ;  /* 0x0000000000017941 */ /* 0x000fea0003800200 */
.L_x_20478:
        /* <DEDUP_REMOVED lines=9> */
.L_x_20477:
[----:B-12---:R-:W-:Y:S01]  /*12680*/  IMAD.MOV.U32 R129, RZ, RZ, R0 ;  /* 0x000000ffff817224 */ /* 0x006fe200078e0000 */
        /* <DEDUP_REMOVED lines=15> */
.L_x_20486:
        /* <DEDUP_REMOVED lines=13> */
.L_x_20488:
[----:B------:R-:W-:Y:S05]  /*12850*/  BSYNC.RECONVERGENT B2 ;  /* 0x0000000000027941 */ /* 0x000fea0003800200 */
.L_x_20487:
[----:B------:R-:W-:Y:S01]  /*12860*/  IMAD.WIDE.U32 R126, R135, -0x326172a9, RZ ;  /* 0xcd9e8d57877e7825 */ /* 0x000fe200078e00ff */
[----:B0-----:R-:W-:Y:S02]  /*12870*/  LOP3.LUT R130, R113, R95, R3, 0x96, !PT ;  /* 0x0000005f71827212 */ /* 0x001fe400078e9603 */
        /* <DEDUP_REMOVED lines=58> */
.L_x_20485:
[----:B------:R-:W-:Y:S05]  /*12c20*/  BSYNC.RECONVERGENT B1 ;  /* 0x0000000000017941 */ /* 0x000fea0003800200 */
.L_x_20484:
        /* <DEDUP_REMOVED lines=9> */
.L_x_20483:
        /* <DEDUP_REMOVED lines=20> */
.L_x_20492:
        /* <DEDUP_REMOVED lines=13> */
.L_x_20494:
[----:B------:R-:W-:Y:S05]  /*12ed0*/  BSYNC.RECONVERGENT B2 ;  /* 0x0000000000027941 */ /* 0x000fea0003800200 */
.L_x_20493:
[----:B------:R-:W-:Y:S01]  /*12ee0*/  IMAD.WIDE.U32 R128, R135, -0x326172a9, RZ ;  /* 0xcd9e8d5787807825 */ /* 0x000fe200078e00ff */
        /* <DEDUP_REMOVED lines=58> */
[----:B------:R-:W-:Y:S02]  /*13290*/  LOP3.LUT R125, R125, R126, R131, 0x96, !PT ;  /* 0x0000007e7d7d7212 */ /* 0x000fe400078e9683 */
[----:B------:R-:W-:-:S07]  /*132a0*/  MOV R126, R130 ;  /* 0x00000082007e7202 */ /* 0x000fce0000000f00 */
.L_x_20491:
[----:B------:R-:W-:Y:S05]  /*132b0*/  BSYNC.RECONVERGENT B1 ;  /* 0x0000000000017941 */ /* 0x000fea0003800200 */
.L_x_20490:
        /* <DEDUP_REMOVED lines=10> */
.L_x_20470:
        /* <DEDUP_REMOVED lines=20> */
.L_x_20498:
        /* <DEDUP_REMOVED lines=13> */
.L_x_20500:
[----:B------:R-:W-:Y:S05]  /*13570*/  BSYNC.RECONVERGENT B2 ;  /* 0x0000000000027941 */ /* 0x000fea0003800200 */
.L_x_20499:
        /* <DEDUP_REMOVED lines=60> */
.L_x_20497:
[----:B------:R-:W-:Y:S05]  /*13940*/  BSYNC.RECONVERGENT B1 ;  /* 0x0000000000017941 */ /* 0x000fea0003800200 */
.L_x_20496:
        /* <DEDUP_REMOVED lines=9> */
.L_x_20495:
        /* <DEDUP_REMOVED lines=16> */
.L_x_20504:
        /* <DEDUP_REMOVED lines=13> */
.L_x_20506:
[----:B------:R-:W-:Y:S05]  /*13bb0*/  BSYNC.RECONVERGENT B2 ;  /* 0x0000000000027941 */ /* 0x000fea0003800200 */
.L_x_20505:
        /* <DEDUP_REMOVED lines=51> */
[----:B-12---:R-:W-:-:S03]  /*13ef0*/  IMAD.WIDE.U32 R128, R125, -0x326172a9, RZ ;  /* 0xcd9e8d577d807825 */ /* 0x006fc600078e00ff */
[----:B------:R-:W-:Y:S02]  /*13f00*/  LOP3.LUT R93, R93, R126, R123, 0x96, !PT ;  /* 0x0000007e5d5d7212 */ /* 0x000fe400078e967b */
[----:B------:R-:W-:-:S03]  /*13f10*/  IADD3 R123, PT, PT, R2, -0x700cb87f, RZ ;  /* 0x8ff34781027b7810 */ /* 0x000fc60007ffe0ff */
[----:B------:R-:W-:Y:S01]  /*13f20*/  IMAD.WIDE.U32 R124, R93, -0x2daee0ad, RZ ;  /* 0xd2511f535d7c7825 */ /* 0x000fe200078e00ff */
[----:B------:R-:W-:-:S03]  /*13f30*/  LOP3.LUT R123, R123, R122, R129, 0x96, !PT ;  /* 0x0000007a7b7b7212 */ /* 0x000fc600078e9681 */
[----:B------:R-:W-:-:S05]  /*13f40*/  VIADD R93, R3, 0x96a522ad ;  /* 0x96a522ad035d7836 */ /* 0x000fca0000000000 */
[----:B------:R-:W-:Y:S02]  /*13f50*/  LOP3.LUT R125, R93, R94, R125, 0x96, !PT ;  /* 0x0000005e5d7d7212 */ /* 0x000fe400078e967d */
[----:B------:R-:W-:Y:S01]  /*13f60*/  MOV R93, R0 ;  /* 0x00000000005d7202 */ /* 0x000fe20000000f00 */
[----:B------:R-:W-:-:S07]  /*13f70*/  IMAD.MOV.U32 R0, RZ, RZ, R124 ;  /* 0x000000ffff007224 */ /* 0x000fce00078e007c */
.L_x_20503:
[----:B------:R-:W-:Y:S05]  /*13f80*/  BSYNC.RECONVERGENT B1 ;  /* 0x0000000000017941 */ /* 0x000fea0003800200 */
.L_x_20502:
        /* <DEDUP_REMOVED lines=9> */
.L_x_20501:
        /* <DEDUP_REMOVED lines=16> */
.L_x_20510:
        /* <DEDUP_REMOVED lines=13> */
.L_x_20512:
[----:B------:R-:W-:Y:S05]  /*141f0*/  BSYNC.RECONVERGENT B2 ;  /* 0x0000000000027941 */ /* 0x000fea0003800200 */
.L_x_20511:
[----:B------:R-:W-:Y:S01]  /*14200*/  IMAD.WIDE.U32 R124, R135, -0x326172a9, RZ ;  /* 0xcd9e8d57877c7825 */ /* 0x000fe200078e00ff */
[----:B------:R-:W-:Y:S02]  /*14210*/  LOP3.LUT R128, R113, R95, R3, 0x96, !PT ;  /* 0x0000005f71807212 */ /* 0x000fe400078e9603 */
[----:B------:R-:W-:Y:S01]  /*14220*/  IADD3 R123, PT, PT, R3, -0x4498517b, RZ ;  /* 0xbb67ae85037b7810 */ /* 0x000fe20007ffe0ff */
[----:B------:R-:W-:Y:S01]  /*14230*/  VIADD R95, R2, 0x9e3779b9 ;  /* 0x9e3779b9025f7836 */ /* 0x000fe20000000000 */
[----:B------:R-:W-:Y:S01]  /*14240*/  LOP3.LUT R126, R111, R125, R2, 0x96, !PT ;  /* 0x0000007d6f7e7212 */ /* 0x000fe200078e9602 */
[----:B-12---:R-:W-:-:S04]  /*14250*/  IMAD.WIDE.U32 R128, R128, -0x326172a9, RZ ;  /* 0xcd9e8d5780807825 */ /* 0x006fc800078e00ff */
        /* <DEDUP_REMOVED lines=54> */
.L_x_20509:
[----:B------:R-:W-:Y:S05]  /*145c0*/  BSYNC.RECONVERGENT B1 ;  /* 0x0000000000017941 */ /* 0x000fea0003800200 */
.L_x_20508:
        /* <DEDUP_REMOVED lines=9> */
.L_x_20507:
[----:B------:R-:W-:Y:S01]  /*14660*/  IMAD.MOV.U32 R127, RZ, RZ, R124 ;  /* 0x000000ffff7f7224 */ /* 0x000fe200078e007c */
[----:B------:R-:W-:Y:S01]  /*14670*/  MOV R126, R0 ;  /* 0x00000000007e7202 */ /* 0x000fe20000000f00 */
[----:B------:R-:W-:Y:S01]  /*14680*/  IMAD.MOV.U32 R95, RZ, RZ, RZ ;  /* 0x000000ffff5f7224 */ /* 0x000fe200078e00ff */
        /* <DEDUP_REMOVED lines=17> */
.L_x_20515:
        /* <DEDUP_REMOVED lines=13> */
.L_x_20517:
[----:B------:R-:W-:Y:S05]  /*14870*/  BSYNC.RECONVERGENT B2 ;  /* 0x0000000000027941 */ /* 0x000fea0003800200 */
.L_x_20516:
        /* <DEDUP_REMOVED lines=53> */
[----:B------:R-:W-:Y:S02]  /*14bd0*/  VIADD R125, R3, 0x96a522ad ;  /* 0x96a522ad037d7836 */ /* 0x000fe40000000000 */
[----:B------:R-:W-:Y:S01]  /*14be0*/  HFMA2 R127, -RZ, RZ, 0, 0 ;  /* 0x00000000ff7f7431 */ /* 0x000fe200000001ff */
[----:B------:R-:W-:Y:S01]  /*14bf0*/  LOP3.LUT R123, R123, R126, R129, 0x96, !PT ;  /* 0x0000007e7b7b7212 */ /* 0x000fe200078e9681 */
[----:B------:R-:W-:Y:S02]  /*14c00*/  IMAD.MOV.U32 R95, RZ, RZ, R0 ;  /* 0x000000ffff5f7224 */ /* 0x000fe400078e0000 */
[----:B------:R-:W-:-:S05]  /*14c10*/  IMAD.WIDE.U32 R130, R130, -0x2daee0ad, RZ ;  /* 0xd2511f5382827825 */ /* 0x000fca00078e00ff */
[----:B------:R-:W-:Y:S02]  /*14c20*/  LOP3.LUT R125, R125, R124, R131, 0x96, !PT ;  /* 0x0000007c7d7d7212 */ /* 0x000fe400078e9683 */
[----:B------:R-:W-:-:S07]  /*14c30*/  MOV R126, R130 ;  /* 0x00000082007e7202 */ /* 0x000fce0000000f00 */
.L_x_20514:
[----:B------:R-:W-:Y:S05]  /*14c40*/  BSYNC.RECONVERGENT B1 ;  /* 0x0000000000017941 */ /* 0x000fea0003800200 */
.L_x_20513:
        /* <DEDUP_REMOVED lines=9> */
.L_x_20489:
[----:B012---:R-:W0:Y:S02]  /*14ce0*/  LDC.64 R130, c[0x0][0x3a8] ;  /* 0x0000ea00ff827b82 */ /* 0x007e240000000a00 */
[----:B0-----:R-:W-:-:S05]  /*14cf0*/  IMAD.WIDE.U32 R130, R120, 0x10, R130 ;  /* 0x0000001078827825 */ /* 0x001fca00078e0082 */
[----:B------:R3:W-:Y:S01]  /*14d00*/  STG.E.128 desc[UR8][R130.64], R92 ;  /* 0x0000005c82007986 */ /* 0x0007e2000c101d08 */
[----:B------:R-:W-:Y:S05]  /*14d10*/  @!P3 BRA `(.L_x_20469) ;  /* 0x00000000002cb947 */ /* 0x000fea0003800000 */
[----:B---3--:R-:W0:Y:S01]  /*14d20*/  LDC.64 R130, c[0x0][0x3b0] ;  /* 0x0000ec00ff827b82 */ /* 0x008e220000000a00 */
        /* <DEDUP_REMOVED lines=10> */
.L_x_20469:
[----:B------:R-:W-:Y:S05]  /*14dd0*/  BSYNC.RECONVERGENT B0 ;  /* 0x0000000000007941 */ /* 0x000fea0003800200 */
.L_x_20468:
[----:B------:R-:W-:Y:S01]  /*14de0*/  FADD.FTZ R0, RZ, R104 ;  /* 0x00000068ff007221 */ /* 0x000fe20000010000 */
[C---:B------:R-:W-:Y:S01]  /*14df0*/  ISETP.GT.U32.AND P6, PT, R109.reuse, 0x1ff, PT ;  /* 0x000001ff6d00780c */ /* 0x040fe20003fc4070 */
[----:B------:R-:W-:Y:S01]  /*14e00*/  BSSY.RECONVERGENT B0, `(.L_x_20518) ;  /* 0x0000072000007945 */ /* 0x000fe20003800200 */
[----:B------:R-:W-:Y:S01]  /*14e10*/  ISETP.GT.U32.AND P5, PT, R109, 0x2ff, PT ;  /* 0x000002ff6d00780c */ /* 0x000fe20003fa4070 */
[----:B------:R-:W-:Y:S01]  /*14e20*/  FADD.FTZ R119, R105, R0 ;  /* 0x0000000069777221 */ /* 0x000fe20000010000 */
[C---:B------:R-:W-:Y:S02]  /*14e30*/  ISETP.GT.U32.AND P4, PT, R109.reuse, 0x3ff, PT ;  /* 0x000003ff6d00780c */ /* 0x040fe40003f84070 */
[C---:B------:R-:W-:Y:S01]  /*14e40*/  ISETP.GT.U32.AND P3, PT, R109.reuse, 0x4ff, PT ;  /* 0x000004ff6d00780c */ /* 0x040fe20003f64070 */
[----:B------:R-:W-:Y:S01]  /*14e50*/  FADD.FTZ R0, R106, R119 ;  /* 0x000000776a007221 */ /* 0x000fe20000010000 */
[----:B------:R-:W-:Y:S02]  /*14e60*/  P2R R120, PR, RZ, 0x2 ;  /* 0x00000002ff787803 */ /* 0x000fe40000000000 */
[----:B------:R-:W-:Y:S01]  /*14e70*/  ISETP.GT.U32.AND P1, PT, R109, 0x5ff, PT ;  /* 0x000005ff6d00780c */ /* 0x000fe20003f24070 */
[----:B------:R-:W-:Y:S01]  /*14e80*/  FADD.FTZ R0, R107, R0 ;  /* 0x000000006b007221 */ /* 0x000fe20000010000 */
[----:B------:R-:W-:-:S04]  /*14e90*/  LOP3.LUT R132, R116, 0x1f, RZ, 0xc0, !PT ;  /* 0x0000001f74847812 */ /* 0x000fc800078ec0ff */
[----:B------:R-:W-:-:S05]  /*14ea0*/  FSEL R119, R0, RZ, P0 ;  /* 0x000000ff00777208 */ /* 0x000fca0000000000 */
[----:B------:R-:W-:-:S04]  /*14eb0*/  FADD.FTZ R0, R76, R119 ;  /* 0x000000774c007221 */ /* 0x000fc80000010000 */
[----:B-12-4-:R-:W-:-:S04]  /*14ec0*/  FADD.FTZ R129, R77, R0 ;  /* 0x000000004d817221 */ /* 0x016fc80000010000 */
        /* <DEDUP_REMOVED lines=25> */
[----:B0--3--:R-:W0:Y:S02]  /*15060*/  SHFL.BFLY PT, R131, R124, 0x8, 0x1f ;  /* 0x0d001f007c837f89 */ /* 0x009e2400000e0000 */
        /* <DEDUP_REMOVED lines=13> */
[----:B------:R-:W-:-:S03]  /*15140*/  MOV R133, RZ ;  /* 0x000000ff00857202 */ /* 0x000fc60000000f00 */
        /* <DEDUP_REMOVED lines=61> */
.L_x_20519:
[----:B------:R-:W-:Y:S05]  /*15520*/  BSYNC.RECONVERGENT B0 ;  /* 0x0000000000007941 */ /* 0x000fea0003800200 */
.L_x_20518:
        /* <DEDUP_REMOVED lines=12> */
.L_x_20521:
[----:B------:R-:W-:Y:S05]  /*155f0*/  BSYNC.RECONVERGENT B0 ;  /* 0x0000000000007941 */ /* 0x000fea0003800200 */
.L_x_20520:
[----:B0-----:R-:W0:Y:S01]  /*15600*/  SHFL.DOWN PT, R0, R133, 0x4, 0x1f ;  /* 0x08801f0085007f89 */ /* 0x001e2200000e0000 */
[----:B------:R-:W-:Y:S02]  /*15610*/  ISETP.NE.AND P4, PT, R116, RZ, PT ;  /* 0x000000ff7400720c */ /* 0x000fe40003f85270 */
        /* <DEDUP_REMOVED lines=49> */
[----:B------:R-:W1:Y:S01]  /*15930*/  SHFL.IDX PT, R139, R120, RZ, 0x1f ;  /* 0x00001fff788b7589 */ /* 0x000e6200000e0000 */
[----:B------:R-:W2:Y:S01]  /*15940*/  @!P4 LDC.64 R130, c[0x0][0x3c0] ;  /* 0x0000f000ff82cb82 */ /* 0x000ea20000000a00 */
[----:B------:R-:W-:-:S06]  /*15950*/  FFMA.FTZ R119, R124, R129, R119 ;  /* 0x000000817c777223 */ /* 0x000fcc0000010077 */
[----:B------:R-:W3:Y:S01]  /*15960*/  SHFL.IDX PT, R119, R119, RZ, 0x1f ;  /* 0x00001fff77777589 */ /* 0x000ee200000e0000 */
[----:B------:R-:W3:Y:S01]  /*15970*/  LDC R124, c[0x0][0x448] ;  /* 0x00011200ff7c7b82 */ /* 0x000ee20000000800 */
[----:B0-----:R-:W-:-:S04]  /*15980*/  @!P4 IMAD.WIDE R132, R108, 0x4, R132 ;  /* 0x000000046c84c825 */ /* 0x001fc800078e0284 */
[----:B-1----:R-:W-:Y:S01]  /*15990*/  FMUL.FTZ R0, R139, R139 ;  /* 0x0000008b8b007220 */ /* 0x002fe20000410000 */
[----:B--2---:R-:W-:-:S04]  /*159a0*/  @!P4 IMAD.WIDE R130, R108, 0x4, R130 ;  /* 0x000000046c82c825 */ /* 0x004fc800078e0282 */
[----:B------:R-:W-:Y:S01]  /*159b0*/  FSEL R129, R0, RZ, P3 ;  /* 0x000000ff00817208 */ /* 0x000fe20001800000 */
[----:B------:R0:W-:Y:S01]  /*159c0*/  @!P4 STG.E desc[UR8][R130.64], R139 ;  /* 0x0000008b8200c986 */ /* 0x0001e2000c101908 */
[----:B---3--:R-:W-:-:S04]  /*159d0*/  FFMA.FTZ R0, R119, UR15, R124 ;  /* 0x0000000f77007c23 */ /* 0x008fc8000801007c */
[----:B------:R-:W-:-:S04]  /*159e0*/  FADD.FTZ R0, R0, R129 ;  /* 0x0000008100007221 */ /* 0x000fc80000010000 */
        /* <DEDUP_REMOVED lines=28> */
.L_x_20524:
[----:B------:R-:W-:Y:S05]  /*15bb0*/  BSYNC.RECONVERGENT B0 ;  /* 0x0000000000007941 */ /* 0x000fea0003800200 */
.L_x_20523:
        /* <DEDUP_REMOVED lines=19> */
.L_x_20526:
[----:B------:R-:W-:Y:S05]  /*15cf0*/  BSYNC.RECONVERGENT B0 ;  /* 0x0000000000007941 */ /* 0x000fea0003800200 */
.L_x_20525:
        /* <DEDUP_REMOVED lines=19> */
.L_x_20528:
[----:B------:R-:W-:Y:S05]  /*15e30*/  BSYNC.RECONVERGENT B0 ;  /* 0x0000000000007941 */ /* 0x000fea0003800200 */
.L_x_20527:
        /* <DEDUP_REMOVED lines=19> */
.L_x_20530:
[----:B------:R-:W-:Y:S05]  /*15f70*/  BSYNC.RECONVERGENT B0 ;  /* 0x0000000000007941 */ /* 0x000fea0003800200 */
.L_x_20529:
        /* <DEDUP_REMOVED lines=18> */
.L_x_20532:
[----:B------:R-:W-:Y:S05]  /*160a0*/  BSYNC.RECONVERGENT B0 ;  /* 0x0000000000007941 */ /* 0x000fea0003800200 */
.L_x_20531:
        /* <DEDUP_REMOVED lines=17> */
.L_x_20533:
[----:B------:R-:W-:Y:S05]  /*161c0*/  BSYNC.RECONVERGENT B0 ;  /* 0x0000000000007941 */ /* 0x000fea0003800200 */
.L_x_20522:
[----:B01234-:R-:W0:Y:S01]  /*161d0*/  LDC.64 R116, c[0x0][0x380] ;  /* 0x0000e000ff747b82 */ /* 0x01fe220000000a00 */
[----:B------:R-:W-:Y:S01]  /*161e0*/  UPLOP3.LUT UP1, UPT, UPT, UPT, UP1, 0x40, 0x4 ;  /* 0x000000000004789c */ /* 0x000fe20003f2e810 */
[----:B0-----:R-:W-:-:S04]  /*161f0*/  IADD3 R108, PT, PT, R108, R116, RZ ;  /* 0x000000746c6c7210 */ /* 0x001fc80007ffe0ff */
[----:B------:R-:W-:-:S13]  /*16200*/  ISETP.GE.AND P0, PT, R108, R117, PT ;  /* 0x000000756c00720c */ /* 0x000fda0003f06270 */
[----:B------:R-:W-:Y:S05]  /*16210*/  @!P0 BRA `(.L_x_20534) ;  /* 0xfffffeac00a88947 */ /* 0x000fea000383ffff */
[----:B------:R-:W-:Y:S05]  /*16220*/  EXIT ;  /* 0x000000000000794d */ /* 0x000fea0003800000 */
.L_x_20535:
        /* <DEDUP_REMOVED lines=13> */
.L_x_21061:


//--------------------- .text._ZN10layer_norm13ln_fwd_kernelINS_13Kernel_traitsIfffffjLj6144ELj1ELj1ELj8ELj16ENS_18Kernel_traits_baseILj6144EfffffjLj256EEEEELb1ELb1ELb1ELb1EEEvNS_9FwdParamsE --------------------------
	.section	.text._ZN10layer_norm13ln_fwd_kernelINS_13Kernel_traitsIfffffjLj6144ELj1ELj1ELj8ELj16ENS_18Kernel_traits_baseILj6144EfffffjLj256EEEEELb1ELb1ELb1ELb1EEEvNS_9FwdParamsE,"ax",@progbits
	.align	128
        .global         _ZN10layer_norm13ln_fwd_kernelINS_13Kernel_traitsIfffffjLj6144ELj1ELj1ELj8ELj16ENS_18Kernel_traits_baseILj6144EfffffjLj256EEEEELb1ELb1ELb1ELb1EEEvNS_9FwdParamsE
        .type           _ZN10layer_norm13ln_fwd_kernelINS_13Kernel_traitsIfffffjLj6144ELj1ELj1ELj8ELj16ENS_18Kernel_traits_baseILj6144EfffffjLj256EEEEELb1ELb1ELb1ELb1EEEvNS_9FwdParamsE,@function
        .size           _ZN10layer_norm13ln_fwd_kernelINS_13Kernel_traitsIfffffjLj6144ELj1ELj1ELj8ELj16ENS_18Kernel_traits_baseILj6144EfffffjLj256EEEEELb1ELb1ELb1ELb1EEEvNS_9FwdParamsE,(.L_x_21062 - _ZN10layer_norm13ln_fwd_kernelINS_13Kernel_traitsIfffffjLj6144ELj1ELj1ELj8ELj16ENS_18Kernel_traits_baseILj6144EfffffjLj256EEEEELb1ELb1ELb1ELb1EEEvNS_9FwdParamsE)
        .other          _ZN10layer_norm13ln_fwd_kernelINS_13Kernel_traitsIfffffjLj6144ELj1ELj1ELj8ELj16ENS_18Kernel_traits_baseILj6144EfffffjLj256EEEEELb1ELb1ELb1ELb1EEEvNS_9FwdParamsE,@"STO_CUDA_ENTRY STV_DEFAULT"
_ZN10layer_norm13ln_fwd_kernelINS_13Kernel_traitsIfffffjLj6144ELj1ELj1ELj8ELj16ENS_18Kernel_traits_baseILj6144EfffffjLj256EEEEELb1ELb1ELb1ELb1EEEvNS_9FwdParamsE:
.text._ZN10layer_norm13ln_fwd_kernelINS_13Kernel_traitsIfffffjLj6144ELj1ELj1ELj8ELj16ENS_18Kernel_traits_baseILj6144EfffffjLj256EEEEELb1ELb1ELb1ELb1EEEvNS_9FwdParamsE:
        /* <DEDUP_REMOVED lines=29> */
[----:B------:R-:W-:Y:S02]  /*01d0*/  UIADD3 UR17, UPT, UPT, UR12, 0x1715609d, URZ ;  /* 0x1715609d0c117890 */ /* 0x000fe4000fffe0ff */
        /* <DEDUP_REMOVED lines=31> */
.L_x_20536:
        /* <DEDUP_REMOVED lines=28> */
.L_x_20537:
[----:B------:R-:W1:Y:S02]  /*0590*/  LDCU UR4, c[0x0][0x384] ;  /* 0x00007080ff0477ac */ /* 0x000e640008000800 */
[----:B-1----:R-:W-:-:S06]  /*05a0*/  UISETP.GE.AND UP0, UPT, UR7, UR4, UPT ;  /* 0x000000040700728c */ /* 0x002fcc000bf06270 */
[----:B------:R-:W-:-:S13]  /*05b0*/  PLOP3.LUT P0, PT, PT, PT, UP0, 0x80, 0x8 ;  /* 0x000000000008781c */ /* 0x000fda0003f0f008 */
[----:B------:R-:W-:Y:S05]  /*05c0*/  @P0 EXIT ;  /* 0x000000000000094d */ /* 0x000fea0003800000 */
[----:B------:R-:W1:Y:S01]  /*05d0*/  LDC R3, c[0x0][0x360] ;  /* 0x0000d800ff037b82 */ /* 0x000e620000000800 */
[----:B0-----:R-:W-:Y:S01]  /*05e0*/  IMAD R80, R120, -0x2daee0ad, RZ ;  /* 0xd2511f5378507824 */ /* 0x001fe200078e02ff */
[----:B------:R-:W-:Y:S01]  /*05f0*/  UIADD3 UR4, UPT, UPT, UR13, 0x76cf5d0a, URZ ;  /* 0x76cf5d0a0d047890 */ /* 0x000fe2000fffe0ff */
[----:B------:R-:W-:Y:S01]  /*0600*/  LOP3.LUT R2, R2, 0x3, RZ, 0xc0, !PT ;  /* 0x0000000302027812 */ /* 0x000fe200078ec0ff */
[----:B------:R-:W-:Y:S02]  /*0610*/  UIADD3 UR5, UPT, UPT, UR12, 0x5384540f, URZ ;  /* 0x5384540f0c057890 */ /* 0x000fe4000fffe0ff */
[----:B------:R-:W-:Y:S01]  /*0620*/  UIADD3 UR20, UPT, UPT, UR13, -0x24c28bd8, URZ ;  /* 0xdb3d74280d147890 */ /* 0x000fe2000fffe0ff */
[----:B------:R-:W0:Y:S01]  /*0630*/  LDCU UR22, c[0x0][0x404] ;  /* 0x00008080ff1677ac */ /* 0x000e220008000800 */
[----:B------:R-:W2:Y:S01]  /*0640*/  LDCU UR23, c[0x0][0x388] ;  /* 0x00007100ff1777ac */ /* 0x000ea20008000800 */
[----:B------:R-:W3:Y:S01]  /*0650*/  LDCU.U8 UR24, c[0x0][0x410] ;  /* 0x00008200ff1877ac */ /* 0x000ee20008000000 */
[----:B------:R-:W4:Y:S01]  /*0660*/  LDCU UR25, c[0x0][0x400] ;  /* 0x00008000ff1977ac */ /* 0x000f220008000800 */
[----:B-1----:R-:W-:Y:S01]  /*0670*/  IMAD R118, R3, UR7, R0 ;  /* 0x0000000703767c24 */ /* 0x002fe2000f8e0200 */
[----:B------:R-:W-:Y:S01]  /*0680*/  UPLOP3.LUT UP0, UPT, UPT, UPT, UPT, 0x40, 0x4 ;  /* 0x000000000004789c */ /* 0x000fe20003f0e870 */
[----:B------:R-:W-:-:S04]  /*0690*/  IMAD.HI.U32 R3, R120, -0x2daee0ad, RZ ;  /* 0xd2511f5378037827 */ /* 0x000fc800078e00ff */
        /* <DEDUP_REMOVED lines=10> */
[----:B------:R-:W-:Y:S02]  /*0740*/  IMAD R4, R3, -0x326172a9, RZ ;  /* 0xcd9e8d5703047824 */ /* 0x000fe400078e02ff */
        /* <DEDUP_REMOVED lines=20> */
[----:B------:R-:W1:Y:S01]  /*0890*/  LDCU.128 UR8, c[0x0][0x3f0] ;  /* 0x00007e00ff0877ac */ /* 0x000e620008000c00 */
[----:B------:R-:W-:-:S04]  /*08a0*/  IMAD.HI.U32 R4, R7, -0x326172a9, RZ ;  /* 0xcd9e8d5707047827 */ /* 0x000fc800078e00ff */
[----:B------:R-:W-:Y:S01]  /*08b0*/  IMAD.HI.U32 R6, R3, -0x2daee0ad, RZ ;  /* 0xd2511f5303067827 */ /* 0x000fe200078e00ff */
[----:B------:R-:W-:Y:S01]  /*08c0*/  LOP3.LUT R4, R5, UR17, R4, 0x96, !PT ;  /* 0x0000001105047c12 */ /* 0x000fe2000f8e9604 */
[----:B------:R-:W0:Y:S02]  /*08d0*/  LDCU.64 UR16, c[0x0][0x408] ;  /* 0x00008100ff1077ac */ /* 0x000e240008000a00 */
[----:B------:R-:W-:Y:S01]  /*08e0*/  IMAD R82, R3, -0x2daee0ad, RZ ;  /* 0xd2511f5303527824 */ /* 0x000fe200078e02ff */
[----:B------:R-:W-:Y:S01]  /*08f0*/  LOP3.LUT R6, R81, UR18, R6, 0x96, !PT ;  /* 0x0000001251067c12 */ /* 0x000fe2000f8e9606 */
[----:B------:R-:W-:Y:S02]  /*0900*/  IMAD R80, R7, -0x326172a9, RZ ;  /* 0xcd9e8d5707507824 */ /* 0x000fe400078e02ff */
        /* <DEDUP_REMOVED lines=19> */
[----:B------:R-:W0:Y:S01]  /*0a40*/  LDCU.64 UR20, c[0x0][0x380] ;  /* 0x00007000ff1477ac */ /* 0x000e220008000a00 */
[----:B------:R-:W-:-:S04]  /*0a50*/  IMAD.HI.U32 R113, R5, -0x326172a9, RZ ;  /* 0xcd9e8d5705717827 */ /* 0x000fc800078e00ff */
[----:B------:R-:W-:Y:S01]  /*0a60*/  IMAD.HI.U32 R115, R80, -0x2daee0ad, RZ ;  /* 0xd2511f5350737827 */ /* 0x000fe200078e00ff */
[----:B------:R-:W-:-:S03]  /*0a70*/  LOP3.LUT R113, R6, UR26, R113, 0x96, !PT ;  /* 0x0000001a06717c12 */ /* 0x000fc6000f8e9671 */
[----:B------:R-:W-:Y:S01]  /*0a80*/  IMAD.MOV.U32 R3, RZ, RZ, RZ ;  /* 0x000000ffff037224 */ /* 0x000fe200078e00ff */
[----:B------:R-:W-:Y:S01]  /*0a90*/  LOP3.LUT R115, R4, UR27, R115, 0x96, !PT ;  /* 0x0000001b04737c12 */ /* 0x000fe2000f8e9673 */
[----:B------:R-:W-:Y:S02]  /*0aa0*/  IMAD R114, R5, -0x326172a9, RZ ;  /* 0xcd9e8d5705727824 */ /* 0x000fe400078e02ff */
[----:B-1234-:R-:W-:-:S07]  /*0ab0*/  IMAD R112, R80, -0x2daee0ad, RZ ;  /* 0xd2511f5350707824 */ /* 0x01efce00078e02ff */
.L_x_20741:
[----:B------:R-:W-:-:S06]  /*0ac0*/  UIMAD.WIDE UR4, UR7, 0x4, UR8 ;  /* 0x00000004070478a5 */ /* 0x000fcc000f8e0208 */
[----:B-1----:R-:W-:Y:S01]  /*0ad0*/  IMAD.U32 R90, RZ, RZ, UR4 ;  /* 0x00000004ff5a7e24 */ /* 0x002fe2000f8e00ff */
[----:B------:R-:W-:-:S05]  /*0ae0*/  MOV R91, UR5 ;  /* 0x00000005005b7c02 */ /* 0x000fca0008000f00 */
[----:B------:R-:W2:Y:S01]  /*0af0*/  LDG.E R90, desc[UR14][R90.64] ;  /* 0x0000000e5a5a7981 */ /* 0x000ea2000c1e1900 */
[----:B------:R-:W-:Y:S01]  /*0b00*/  UIMAD.WIDE UR4, UR7, 0x4, UR10 ;  /* 0x00000004070478a5 */ /* 0x000fe2000f8e020a */
[----:B0-----:R-:W-:-:S05]  /*0b10*/  IMAD.MOV.U32 R122, RZ, RZ, RZ ;  /* 0x000000ffff7a7224 */ /* 0x001fca00078e00ff */
[----:B------:R-:W-:Y:S02]  /*0b20*/  MOV R93, UR5 ;  /* 0x00000005005d7c02 */ /* 0x000fe40008000f00 */
        /* <DEDUP_REMOVED lines=8> */
[----:B------:R-:W-:-:S05]  /*0bb0*/  @P1 LEA.HI.SX32 R122, R95, R0, 0x1e ;  /* 0x000000005f7a1211 */ /* 0x000fca00078ff2ff */
[----:B-1----:R-:W-:-:S05]  /*0bc0*/  @P1 IMAD.WIDE.U32 R88, R122, 0x10, R88 ;  /* 0x000000107a581825 */ /* 0x002fca00078e0058 */
[----:B-----5:R1:W5:Y:S01]  /*0bd0*/  @P1 LDG.E.128 R80, desc[UR14][R88.64] ;  /* 0x0000000e58501981 */ /* 0x020362000c1e1d00 */
[----:B------:R-:W-:Y:S01]  /*0be0*/  UIMAD UR4, UR7, UR23, URZ ;  /* 0x00000017070472a4 */ /* 0x000fe2000f8e02ff */
[----:B0-----:R-:W-:Y:S01]  /*0bf0*/  ISETP.NE.U32.AND P0, PT, RZ, UR18, PT ;  /* 0x00000012ff007c0c */ /* 0x001fe2000bf05070 */
[----:B------:R-:W-:Y:S02]  /*0c00*/  UIADD3 UR6, UPT, UPT, UR12, -0x700cb87f, URZ ;  /* 0x8ff347810c067890 */ /* 0x000fe4000fffe0ff */
[----:B------:R-:W-:Y:S01]  /*0c10*/  USHF.R.S32.HI UR5, URZ, 0x1f, UR4 ;  /* 0x0000001fff057899 */ /* 0x000fe20008011404 */
[----:B------:R-:W-:Y:S01]  /*0c20*/  ISETP.NE.AND.EX P0, PT, RZ, UR19, PT, P0 ;  /* 0x00000013ff007c0c */ /* 0x000fe2000bf05300 */
[----:B------:R-:W-:Y:S02]  /*0c30*/  UIADD3 UR26, UPT, UPT, UR13, -0x695add53, URZ ;  /* 0x96a522ad0d1a7890 */ /* 0x000fe4000fffe0ff */
[----:B------:R-:W-:Y:S02]  /*0c40*/  ULEA.HI UR5, UR5, UR4, URZ, 0x2 ;  /* 0x0000000405057291 */ /* 0x000fe4000f8f10ff */
[----:B------:R-:W-:-:S02]  /*0c50*/  UIADD3 UR27, UPT, UPT, UR13, -0x4498517b, URZ ;  /* 0xbb67ae850d1b7890 */ /* 0x000fc4000fffe0ff */
[----:B------:R-:W-:Y:S02]  /*0c60*/  UIADD3 UR28, UPT, UPT, UR12, 0x78dde6e4, URZ ;  /* 0x78dde6e40c1c7890 */ /* 0x000fe4000fffe0ff */
[----:B------:R-:W-:Y:S01]  /*0c70*/  IMAD.U32 R121, RZ, RZ, UR5 ;  /* 0x00000005ff797e24 */ /* 0x000fe2000f8e00ff */
[----:B------:R-:W-:Y:S02]  /*0c80*/  UIADD3 UR29, UPT, UPT, UR13, -0x126145ec, URZ ;  /* 0xed9eba140d1d7890 */ /* 0x000fe4000fffe0ff */
[----:B------:R-:W-:Y:S02]  /*0c90*/  UIADD3 UR30, UPT, UPT, UR13, 0x32370b8f, URZ ;  /* 0x32370b8f0d1e7890 */ /* 0x000fe4000fffe0ff */
[----:B------:R-:W-:Y:S01]  /*0ca0*/  UIADD3 UR31, UPT, UPT, UR12, 0x1715609d, URZ ;  /* 0x1715609d0c1f7890 */ /* 0x000fe2000fffe0ff */
[----:B------:R-:W-:Y:S01]  /*0cb0*/  LEA.HI.SX32 R121, R121, R0, 0x1e ;  /* 0x0000000079797211 */ /* 0x000fe200078ff2ff */
[----:B------:R-:W-:Y:S02]  /*0cc0*/  UIADD3 UR32, UPT, UPT, UR13, -0x56f99767, URZ ;  /* 0xa90668990d207890 */ /* 0x000fe4000fffe0ff */
[----:B------:R-:W-:-:S02]  /*0cd0*/  UIADD3 UR33, UPT, UPT, UR12, 0x3c6ef372, URZ ;  /* 0x3c6ef3720c217890 */ /* 0x000fc4000fffe0ff */
[----:B------:R-:W-:Y:S01]  /*0ce0*/  UIADD3 UR34, UPT, UPT, UR13, 0x646e171e, URZ ;  /* 0x646e171e0d227890 */ /* 0x000fe2000fffe0ff */
[----:B--2---:R-:W-:Y:S01]  /*0cf0*/  R2UR UR4, R92 ;  /* 0x000000005c0472ca */ /* 0x004fe200000e0000 */
[----:B-1----:R-:W-:-:S14]  /*0d00*/  @!P0 BRA `(.L_x_20538) ;  /* 0x0000001400808947 */ /* 0x002fdc0003800000 */
        /* <DEDUP_REMOVED lines=23> */
.L_x_20541:
        /* <DEDUP_REMOVED lines=12> */
.L_x_20542:
        /* <DEDUP_REMOVED lines=49> */
.L_x_20540:
        /* <DEDUP_REMOVED lines=8> */
[----:B------:R-:W-:-:S07]  /*12d0*/  FFMA.FTZ R108, R89, R56, R84 ;  /* 0x00000038596c7223 */ /* 0x000fce0000010054 */
.L_x_20539:
[----:B------:R-:W-:Y:S02]  /*12e0*/  IMAD.MOV.U32 R2, RZ, RZ, R0 ;  /* 0x000000ffff027224 */ /* 0x000fe400078e0000 */
        /* <DEDUP_REMOVED lines=14> */
.L_x_20545:
        /* <DEDUP_REMOVED lines=12> */
.L_x_20546:
        /* <DEDUP_REMOVED lines=50> */
.L_x_20544:
        /* <DEDUP_REMOVED lines=9> */
.L_x_20543:
        /* <DEDUP_REMOVED lines=15> */
.L_x_20549:
        /* <DEDUP_REMOVED lines=12> */
.L_x_20550:
        /* <DEDUP_REMOVED lines=50> */
.L_x_20548:
        /* <DEDUP_REMOVED lines=9> */
.L_x_20547:
        /* <DEDUP_REMOVED lines=15> */
.L_x_20553:
        /* <DEDUP_REMOVED lines=12> */
.L_x_20554:
        /* <DEDUP_REMOVED lines=50> */
.L_x_20552:
        /* <DEDUP_REMOVED lines=8> */
[----:B------:R-:W-:Y:S01]  /*22f0*/  FFMA.FTZ R111, R0, R59, R87 ;  /* 0x0000003b006f7223 */ /* 0x000fe20000010057 */
[----:B------:R-:W-:Y:S06]  /*2300*/  BRA `(.L_x_20551) ;  /* 0x00000014006c7947 */ /* 0x000fec0003800000 */
.L_x_20538:
        /* <DEDUP_REMOVED lines=19> */
.L_x_20557:
        /* <DEDUP_REMOVED lines=12> */
.L_x_20558:
        /* <DEDUP_REMOVED lines=49> */
.L_x_20556:
        /* <DEDUP_REMOVED lines=9> */
.L_x_20555:
        /* <DEDUP_REMOVED lines=15> */
.L_x_20561:
        /* <DEDUP_REMOVED lines=12> */
.L_x_20562:
        /* <DEDUP_REMOVED lines=50> */
.L_x_20560:
        /* <DEDUP_REMOVED lines=9> */
.L_x_20559:
        /* <DEDUP_REMOVED lines=15> */
.L_x_20565:
        /* <DEDUP_REMOVED lines=12> */
.L_x_20566:
        /* <DEDUP_REMOVED lines=50> */
.L_x_20564:
        /* <DEDUP_REMOVED lines=9> */
.L_x_20563:
        /* <DEDUP_REMOVED lines=15> */
.L_x_20568:
        /* <DEDUP_REMOVED lines=12> */
.L_x_20569:
        /* <DEDUP_REMOVED lines=50> */
.L_x_20567:
        /* <DEDUP_REMOVED lines=9> */
.L_x_20551:
        /* <DEDUP_REMOVED lines=21> */
.L_x_20570:
[----:B-----5:R2:W5:Y:S04]  /*3a10*/  @P1 LDG.E.128 R80, desc[UR14][R88.64] ;  /* 0x0000000e58501981 */ /* 0x020568000c1e1d00 */
[----:B------:R2:W5:Y:S01]  /*3a20*/  @P0 LDG.E.128 R84, desc[UR14][R94.64] ;  /* 0x0000000e5e540981 */ /* 0x000562000c1e1d00 */
[----:B------:R-:W-:Y:S05]  /*3a30*/  @!P0 BRA `(.L_x_20571) ;  /* 0x0000001400788947 */ /* 0x000fea0003800000 */
[----:B------:R-:W-:Y:S01]  /*3a40*/  ISETP.GT.AND P2, PT, R90, RZ, PT ;  /* 0x000000ff5a00720c */ /* 0x000fe20003f44270 */
[----:B--2---:R-:W-:Y:S01]  /*3a50*/  IMAD.MOV.U32 R88, RZ, RZ, R2 ;  /* 0x000000ffff587224 */ /* 0x004fe200078e0002 */
        /* <DEDUP_REMOVED lines=18> */
.L_x_20574:
[----:B------:R-:W-:-:S04]  /*3b80*/  VIADD R120, R120, 0x1 ;  /* 0x0000000178787836 */ /* 0x000fc80000000000 */
[C---:B01----:R-:W-:Y:S01]  /*3b90*/  IMAD.WIDE.U32 R92, R120.reuse, -0x2daee0ad, RZ ;  /* 0xd2511f53785c7825 */ /* 0x043fe200078e00ff */
        /* <DEDUP_REMOVED lines=10> */
.L_x_20575:
        /* <DEDUP_REMOVED lines=50> */
.L_x_20573:
        /* <DEDUP_REMOVED lines=9> */
.L_x_20572:
        /* <DEDUP_REMOVED lines=15> */
.L_x_20578:
        /* <DEDUP_REMOVED lines=12> */
.L_x_20579:
[----:B------:R-:W-:Y:S01]  /*41a0*/  IMAD.WIDE.U32 R96, R118, -0x326172a9, RZ ;  /* 0xcd9e8d5776607825 */ /* 0x000fe200078e00ff */
[----:B------:R-:W-:Y:S01]  /*41b0*/  LOP3.LUT R88, R3, UR13, R95, 0x96, !PT ;  /* 0x0000000d03587c12 */ /* 0x000fe2000f8e965f */
[----:B------:R-:W-:Y:S02]  /*41c0*/  UIADD3 UR5, UPT, UPT, UR12, -0x61c88647, URZ ;  /* 0x9e3779b90c057890 */ /* 0x000fe4000fffe0ff */
[----:B------:R-:W-:Y:S01]  /*41d0*/  HFMA2 R2, -RZ, RZ, 0, 0 ;  /* 0x00000000ff027431 */ /* 0x000fe200000001ff */
[----:B------:R-:W-:Y:S01]  /*41e0*/  UIADD3 UR35, UPT, UPT, UR13, 0x1fd5c5a3, URZ ;  /* 0x1fd5c5a30d237890 */ /* 0x000fe2000fffe0ff */
[----:B01----:R-:W-:Y:S01]  /*41f0*/  LOP3.LUT R92, R119, UR12, R97, 0x96, !PT ;  /* 0x0000000c775c7c12 */ /* 0x003fe2000f8e9661 */
        /* <DEDUP_REMOVED lines=44> */
.L_x_20577:
        /* <DEDUP_REMOVED lines=9> */
.L_x_20576:
        /* <DEDUP_REMOVED lines=15> */
.L_x_20582:
        /* <DEDUP_REMOVED lines=12> */
.L_x_20583:
[----:B------:R-:W-:Y:S01]  /*4700*/  IMAD.WIDE.U32 R96, R118, -0x326172a9, RZ ;  /* 0xcd9e8d5776607825 */ /* 0x000fe200078e00ff */
[----:B------:R-:W-:Y:S01]  /*4710*/  LOP3.LUT R88, R3, UR13, R95, 0x96, !PT ;  /* 0x0000000d03587c12 */ /* 0x000fe2000f8e965f */
[----:B------:R-:W-:Y:S02]  /*4720*/  UIADD3 UR5, UPT, UPT, UR12, -0x61c88647, URZ ;  /* 0x9e3779b90c057890 */ /* 0x000fe4000fffe0ff */
        /* <DEDUP_REMOVED lines=47> */
.L_x_20581:
        /* <DEDUP_REMOVED lines=9> */
.L_x_20580:
[----:B-1----:R-:W-:Y:S01]  /*4ab0*/  MOV R91, R88 ;  /* 0x00000058005b7202 */ /* 0x002fe20000000f00 */
        /* <DEDUP_REMOVED lines=14> */
.L_x_20586:
        /* <DEDUP_REMOVED lines=12> */
.L_x_20587:
[----:B------:R-:W-:Y:S01]  /*4c60*/  IMAD.WIDE.U32 R96, R118, -0x326172a9, RZ ;  /* 0xcd9e8d5776607825 */ /* 0x000fe200078e00ff */
[----:B------:R-:W-:Y:S01]  /*4c70*/  LOP3.LUT R88, R3, UR13, R95, 0x96, !PT ;  /* 0x0000000d03587c12 */ /* 0x000fe2000f8e965f */
[----:B------:R-:W-:Y:S01]  /*4c80*/  UIADD3 UR5, UPT, UPT, UR12, -0x61c88647, URZ ;  /* 0x9e3779b90c057890 */ /* 0x000fe2000fffe0ff */
[----:B------:R-:W-:Y:S01]  /*4c90*/  MOV R2, R0 ;  /* 0x0000000000027202 */ /* 0x000fe20000000f00 */
[----:B------:R-:W-:Y:S01]  /*4ca0*/  UIADD3 UR35, UPT, UPT, UR13, 0x1fd5c5a3, URZ ;  /* 0x1fd5c5a30d237890 */ /* 0x000fe2000fffe0ff */
[----:B0-----:R-:W-:Y:S01]  /*4cb0*/  LOP3.LUT R92, R119, UR12, R97, 0x96, !PT ;  /* 0x0000000c775c7c12 */ /* 0x001fe2000f8e9661 */
        /* <DEDUP_REMOVED lines=44> */
.L_x_20585:
        /* <DEDUP_REMOVED lines=10> */
.L_x_20571:
[----:B--2---:R-:W-:Y:S01]  /*5020*/  IMAD.MOV.U32 R88, RZ, RZ, R2 ;  /* 0x000000ffff587224 */ /* 0x004fe200078e0002 */
        /* <DEDUP_REMOVED lines=18> */
.L_x_20590:
[----:B------:R-:W-:-:S04]  /*5150*/  VIADD R120, R120, 0x1 ;  /* 0x0000000178787836 */ /* 0x000fc80000000000 */
        /* <DEDUP_REMOVED lines=11> */
.L_x_20591:
        /* <DEDUP_REMOVED lines=50> */
.L_x_20589:
        /* <DEDUP_REMOVED lines=9> */
.L_x_20588:
        /* <DEDUP_REMOVED lines=15> */
.L_x_20594:
        /* <DEDUP_REMOVED lines=12> */
.L_x_20595:
[----:B------:R-:W-:Y:S01]  /*5770*/  IMAD.WIDE.U32 R96, R118, -0x326172a9, RZ ;  /* 0xcd9e8d5776607825 */ /* 0x000fe200078e00ff */
[----:B------:R-:W-:Y:S01]  /*5780*/  LOP3.LUT R88, R3, UR13, R95, 0x96, !PT ;  /* 0x0000000d03587c12 */ /* 0x000fe2000f8e965f */
[----:B------:R-:W-:Y:S01]  /*5790*/  UIADD3 UR5, UPT, UPT, UR12, -0x61c88647, URZ ;  /* 0x9e3779b90c057890 */ /* 0x000fe2000fffe0ff */
[----:B------:R-:W-:Y:S01]  /*57a0*/  MOV R5, R0 ;  /* 0x0000000000057202 */ /* 0x000fe20000000f00 */
[----:B------:R-:W-:Y:S01]  /*57b0*/  UIADD3 UR35, UPT, UPT, UR13, 0x1fd5c5a3, URZ ;  /* 0x1fd5c5a30d237890 */ /* 0x000fe2000fffe0ff */
[----:B01----:R-:W-:Y:S01]  /*57c0*/  LOP3.LUT R92, R119, UR12, R97, 0x96, !PT ;  /* 0x0000000c775c7c12 */ /* 0x003fe2000f8e9661 */
        /* <DEDUP_REMOVED lines=44> */
.L_x_20593:
        /* <DEDUP_REMOVED lines=9> */
.L_x_20592:
        /* <DEDUP_REMOVED lines=15> */
.L_x_20598:
        /* <DEDUP_REMOVED lines=12> */
.L_x_20599:
        /* <DEDUP_REMOVED lines=50> */
.L_x_20597:
        /* <DEDUP_REMOVED lines=9> */
.L_x_20596:
[----:B-1----:R-:W-:Y:S01]  /*6080*/  IMAD.MOV.U32 R91, RZ, RZ, R88 ;  /* 0x000000ffff5b7224 */ /* 0x002fe200078e0058 */
        /* <DEDUP_REMOVED lines=14> */
.L_x_20601:
        /* <DEDUP_REMOVED lines=12> */
.L_x_20602:
[----:B------:R-:W-:Y:S01]  /*6230*/  IMAD.WIDE.U32 R96, R118, -0x326172a9, RZ ;  /* 0xcd9e8d5776607825 */ /* 0x000fe200078e00ff */
[----:B------:R-:W-:Y:S01]  /*6240*/  LOP3.LUT R88, R3, UR13, R95, 0x96, !PT ;  /* 0x0000000d03587c12 */ /* 0x000fe2000f8e965f */
[----:B------:R-:W-:Y:S02]  /*6250*/  UIADD3 UR5, UPT, UPT, UR12, -0x61c88647, URZ ;  /* 0x9e3779b90c057890 */ /* 0x000fe4000fffe0ff */
[----:B------:R-:W-:Y:S01]  /*6260*/  UIADD3 UR35, UPT, UPT, UR13, 0x1fd5c5a3, URZ ;  /* 0x1fd5c5a30d237890 */ /* 0x000fe2000fffe0ff */
[----:B0-----:R-:W-:Y:S01]  /*6270*/  LOP3.LUT R92, R119, UR12, R97, 0x96, !PT ;  /* 0x0000000c775c7c12 */ /* 0x001fe2000f8e9661 */
        /* <DEDUP_REMOVED lines=45> */
.L_x_20600:
        /* <DEDUP_REMOVED lines=9> */
.L_x_20584:
[C---:B0-----:R-:W-:Y:S01]  /*65e0*/  IADD3 R93, PT, PT, R121.reuse, 0x100, RZ ;  /* 0x00000100795d7810 */ /* 0x041fe20007ffe0ff */
        /* <DEDUP_REMOVED lines=13> */
[----:B------:R-:W-:-:S05]  /*66c0*/  LOP3.LUT R2, R7, 0xffff, RZ, 0xc0, !PT ;  /* 0x0000ffff07027812 */ /* 0x000fca00078ec0ff */
[----:B------:R-:W-:Y:S01]  /*66d0*/  IMAD R2, R2, 0x1000000, R97 ;  /* 0x0100000002027824 */ /* 0x000fe200078e0261 */
[----:B------:R-:W-:-:S05]  /*66e0*/  LOP3.LUT R97, R5, 0xff, RZ, 0xc0, !PT ;  /* 0x000000ff05617812 */ /* 0x000fca00078ec0ff */
[----:B------:R-:W-:Y:S01]  /*66f0*/  IMAD R2, R97, 0x100, R2 ;  /* 0x0000010061027824 */ /* 0x000fe200078e0202 */
[----:B------:R-:W-:-:S03]  /*6700*/  IADD3 R97, PT, PT, R122, 0x100, RZ ;  /* 0x000001007a617810 */ /* 0x000fc60007ffe0ff */
[----:B------:R-:W-:Y:S02]  /*6710*/  IMAD.IADD R99, R2, 0x1, R99 ;  /* 0x0000000102637824 */ /* 0x000fe400078e0263 */
[----:B0-----:R-:W-:-:S05]  /*6720*/  IMAD.WIDE.U32 R92, R97, 0x4, R92 ;  /* 0x00000004615c7825 */ /* 0x001fca00078e005c */
[----:B------:R0:W-:Y:S02]  /*6730*/  STG.E desc[UR14][R92.64], R99 ;  /* 0x000000635c007986 */ /* 0x0001e4000c10190e */
.L_x_20603:
        /* <DEDUP_REMOVED lines=23> */
.L_x_20607:
        /* <DEDUP_REMOVED lines=12> */
.L_x_20608:
        /* <DEDUP_REMOVED lines=50> */
.L_x_20606:
        /* <DEDUP_REMOVED lines=9> */
.L_x_20605:
        /* <DEDUP_REMOVED lines=15> */
.L_x_20611:
        /* <DEDUP_REMOVED lines=12> */
.L_x_20612:
        /* <DEDUP_REMOVED lines=50> */
.L_x_20610:
[----:B------:R-:W-:Y:S01]  /*71f0*/  I2FP.F32.U32 R5, R5 ;  /* 0x0000000500057245 */ /* 0x000fe20000201000 */
[----:B------:R-:W-:Y:S01]  /*7200*/  FMUL.FTZ R89, R81, UR17 ;  /* 0x0000001151597c20 */ /* 0x000fe20008410000 */
[----:B------:R-:W-:-:S05]  /*7210*/  MOV R88, 0x2f800000 ;  /* 0x2f80000000587802 */ /* 0x000fca0000000f00 */
[----:B------:R-:W-:Y:S01]  /*7220*/  FFMA.FTZ R5, R5, R88, 1.1641532182693481445e-10 ;  /* 0x2f00000005057423 */ /* 0x000fe20000010058 */
[----:B------:R-:W-:-:S04]  /*7230*/  FMUL.FTZ R88, R89, UR16 ;  /* 0x0000001059587c20 */ /* 0x000fc80008410000 */
[----:B------:R-:W-:-:S04]  /*7240*/  FSETP.GTU.FTZ.AND P3, PT, R5, UR22, PT ;  /* 0x0000001605007c0b */ /* 0x000fc8000bf7c000 */
[----:B------:R-:W-:Y:S02]  /*7250*/  FSEL R88, R88, RZ, !P3 ;  /* 0x000000ff58587208 */ /* 0x000fe40005800000 */
[----:B------:R-:W-:-:S03]  /*7260*/  SEL R5, RZ, 0x1, P3 ;  /* 0x00000001ff057807 */ /* 0x000fc60001800000 */
[----:B------:R-:W-:-:S07]  /*7270*/  FFMA.FTZ R101, R88, R65, R85 ;  /* 0x0000004158657223 */ /* 0x000fce0000010055 */
.L_x_20609:
        /* <DEDUP_REMOVED lines=15> */
.L_x_20615:
        /* <DEDUP_REMOVED lines=12> */
.L_x_20616:
        /* <DEDUP_REMOVED lines=50> */
.L_x_20614:
        /* <DEDUP_REMOVED lines=9> */
.L_x_20613:
        /* <DEDUP_REMOVED lines=15> */
.L_x_20619:
[----:B------:R-:W-:-:S04]  /*78d0*/  IADD3 R120, PT, PT, R120, 0x1, RZ ;  /* 0x0000000178787810 */ /* 0x000fc80007ffe0ff */
        /* <DEDUP_REMOVED lines=11> */
.L_x_20620:
        /* <DEDUP_REMOVED lines=50> */
.L_x_20618:
[----:B------:R-:W-:Y:S01]  /*7cb0*/  I2FP.F32.U32 R0, R0 ;  /* 0x0000000000007245 */ /* 0x000fe20000201000 */
[----:B------:R-:W-:Y:S01]  /*7cc0*/  FMUL.FTZ R88, R83, UR17 ;  /* 0x0000001153587c20 */ /* 0x000fe20008410000 */
[----:B------:R-:W-:-:S03]  /*7cd0*/  MOV R7, 0x2f800000 ;  /* 0x2f80000000077802 */ /* 0x000fc60000000f00 */
[----:B------:R-:W-:Y:S02]  /*7ce0*/  FMUL.FTZ R88, R88, UR16 ;  /* 0x0000001058587c20 */ /* 0x000fe40008410000 */
[----:B------:R-:W-:-:S05]  /*7cf0*/  FFMA.FTZ R0, R0, R7, 1.1641532182693481445e-10 ;  /* 0x2f00000000007423 */ /* 0x000fca0000010007 */
[----:B------:R-:W-:-:S04]  /*7d00*/  FSETP.GTU.FTZ.AND P2, PT, R0, UR22, PT ;  /* 0x0000001600007c0b */ /* 0x000fc8000bf5c000 */
[----:B------:R-:W-:Y:S02]  /*7d10*/  FSEL R0, R88, RZ, !P2 ;  /* 0x000000ff58007208 */ /* 0x000fe40005000000 */
[----:B------:R-:W-:-:S03]  /*7d20*/  SEL R7, RZ, 0x1, P2 ;  /* 0x00000001ff077807 */ /* 0x000fc60001000000 */
[----:B------:R-:W-:Y:S01]  /*7d30*/  FFMA.FTZ R103, R0, R67, R87 ;  /* 0x0000004300677223 */ /* 0x000fe20000010057 */
[----:B------:R-:W-:Y:S06]  /*7d40*/  BRA `(.L_x_20617) ;  /* 0x0000001400707947 */ /* 0x000fec0003800000 */
.L_x_20604:
        /* <DEDUP_REMOVED lines=19> */
.L_x_20623:
        /* <DEDUP_REMOVED lines=12> */
.L_x_20624:
        /* <DEDUP_REMOVED lines=50> */
.L_x_20622:
        /* <DEDUP_REMOVED lines=9> */
.L_x_20621:
        /* <DEDUP_REMOVED lines=15> */
.L_x_20627:
        /* <DEDUP_REMOVED lines=12> */
.L_x_20628:
        /* <DEDUP_REMOVED lines=50> */
.L_x_20626:
        /* <DEDUP_REMOVED lines=8> */
[----:B------:R-:W-:-:S07]  /*8840*/  FMUL.FTZ R101, R88, R65 ;  /* 0x0000004158657220 */ /* 0x000fce0000410000 */
.L_x_20625:
        /* <DEDUP_REMOVED lines=15> */
.L_x_20631:
        /* <DEDUP_REMOVED lines=12> */
.L_x_20632:
        /* <DEDUP_REMOVED lines=50> */
.L_x_20630:
        /* <DEDUP_REMOVED lines=9> */
.L_x_20629:
        /* <DEDUP_REMOVED lines=15> */
.L_x_20634:
        /* <DEDUP_REMOVED lines=12> */
.L_x_20635:
        /* <DEDUP_REMOVED lines=50> */
.L_x_20633:
        /* <DEDUP_REMOVED lines=9> */
.L_x_20617:
[C---:B------:R-:W-:Y:S01]  /*9310*/  VIADD R89, R121.reuse, 0x200 ;  /* 0x0000020079597836 */ /* 0x040fe20000000000 */
[----:B------:R-:W1:Y:S01]  /*9320*/  @P1 LDC.64 R94, c[0x0][0x390] ;  /* 0x0000e400ff5e1b82 */ /* 0x000e620000000a00 */
[----:B------:R-:W-:Y:S01]  /*9330*/  @P1 IADD3 R97, PT, PT, R122, 0x300, RZ ;  /* 0x000003007a611810 */ /* 0x000fe20007ffe0ff */
[----:B0-----:R-:W-:Y:S02]  /*9340*/  @P0 VIADD R99, R121, 0x300 ;  /* 0x0000030079630836 */ /* 0x001fe40000000000 */
[----:B------:R-:W-:-:S04]  /*9350*/  IMAD.WIDE.U32 R88, R89, 0x10, R116 ;  /* 0x0000001059587825 */ /* 0x000fc800078e0074 */
[----:B------:R-:W0:Y:S01]  /*9360*/  @P0 LDC.64 R92, c[0x0][0x3a0] ;  /* 0x0000e800ff5c0b82 */ /* 0x000e220000000a00 */
[----:B------:R2:W-:Y:S01]  /*9370*/  STG.E.128 desc[UR14][R88.64], R100 ;  /* 0x0000006458007986 */ /* 0x0005e2000c101d0e */
[----:B-1----:R-:W-:-:S04]  /*9380*/  @P1 IMAD.WIDE.U32 R94, R97, 0x10, R94 ;  /* 0x00000010615e1825 */ /* 0x002fc800078e005e */
[----:B0-----:R-:W-:Y:S01]  /*9390*/  @P0 IMAD.WIDE.U32 R92, R99, 0x10, R92 ;  /* 0x00000010635c0825 */ /* 0x001fe200078e005c */
[----:B--2---:R-:W-:Y:S06]  /*93a0*/  @!P1 BRA `(.L_x_20636) ;  /* 0x0000000000309947 */ /* 0x004fec0003800000 */
[----:B------:R-:W0:Y:S01]  /*93b0*/  LDC.64 R88, c[0x0][0x3b0] ;  /* 0x0000ec00ff587b82 */ /* 0x000e220000000a00 */
[----:B------:R-:W-:Y:S01]  /*93c0*/  IADD3 R97, PT, PT, R122, 0x200, RZ ;  /* 0x000002007a617810 */ /* 0x000fe20007ffe0ff */
[----:B------:R-:W-:-:S04]  /*93d0*/  IMAD.U32 R0, R6, 0x10000, RZ ;  /* 0x0001000006007824 */ /* 0x000fc800078e00ff */
[----:B0-----:R-:W-:Y:S01]  /*93e0*/  IMAD.WIDE.U32 R88, R97, 0x4, R88 ;  /* 0x0000000461587825 */ /* 0x001fe200078e0058 */
[----:B------:R-:W-:Y:S02]  /*93f0*/  LOP3.LUT R97, R0, 0xff0000, RZ, 0xc0, !PT ;  /* 0x00ff000000617812 */ /* 0x000fe400078ec0ff */
[----:B------:R-:W-:-:S04]  /*9400*/  LOP3.LUT R0, R7, 0xffff, RZ, 0xc0, !PT ;  /* 0x0000ffff07007812 */ /* 0x000fc800078ec0ff */
[----:B------:R-:W-:Y:S02]  /*9410*/  LEA R0, R0, R97, 0x18 ;  /* 0x0000006100007211 */ /* 0x000fe400078ec0ff */
[----:B------:R-:W-:-:S05]  /*9420*/  LOP3.LUT R97, R5, 0xff, RZ, 0xc0, !PT ;  /* 0x000000ff05617812 */ /* 0x000fca00078ec0ff */
[----:B------:R-:W-:Y:S01]  /*9430*/  IMAD R0, R97, 0x100, R0 ;  /* 0x0000010061007824 */ /* 0x000fe200078e0200 */
[----:B------:R-:W-:-:S04]  /*9440*/  LOP3.LUT R97, R4, 0xff, RZ, 0xc0, !PT ;  /* 0x000000ff04617812 */ /* 0x000fc800078ec0ff */
[----:B------:R-:W-:-:S05]  /*9450*/  IADD3 R97, PT, PT, R0, R97, RZ ;  /* 0x0000006100617210 */ /* 0x000fca0007ffe0ff */
[----:B------:R0:W-:Y:S02]  /*9460*/  STG.E desc[UR14][R88.64], R97 ;  /* 0x0000006158007986 */ /* 0x0001e4000c10190e */
.L_x_20636:
[----:B-----5:R1:W5:Y:S04]  /*9470*/  @P1 LDG.E.128 R80, desc[UR14][R94.64] ;  /* 0x0000000e5e501981 */ /* 0x020368000c1e1d00 */
        /* <DEDUP_REMOVED lines=22> */
.L_x_20640:
        /* <DEDUP_REMOVED lines=12> */
.L_x_20641:
        /* <DEDUP_REMOVED lines=50> */
.L_x_20639:
        /* <DEDUP_REMOVED lines=9> */
.L_x_20638:
        /* <DEDUP_REMOVED lines=15> */
.L_x_20644:
        /* <DEDUP_REMOVED lines=12> */
.L_x_20645:
        /* <DEDUP_REMOVED lines=50> */
.L_x_20643:
        /* <DEDUP_REMOVED lines=9> */
.L_x_20642:
        /* <DEDUP_REMOVED lines=15> */
.L_x_20648:
        /* <DEDUP_REMOVED lines=12> */
.L_x_20649:
        /* <DEDUP_REMOVED lines=50> */
.L_x_20647:
        /* <DEDUP_REMOVED lines=9> */
.L_x_20646:
        /* <DEDUP_REMOVED lines=15> */
.L_x_20652:
        /* <DEDUP_REMOVED lines=12> */
.L_x_20653:
[----:B------:R-:W-:Y:S01]  /*a6c0*/  LOP3.LUT R94, R3, UR13, R93, 0x96, !PT ;  /* 0x0000000d035e7c12 */ /* 0x000fe2000f8e965d */
[----:B------:R-:W-:Y:S01]  /*a6d0*/  IMAD.WIDE.U32 R88, R118, -0x326172a9, RZ ;  /* 0xcd9e8d5776587825 */ /* 0x000fe200078e00ff */
[----:B------:R-:W-:-:S03]  /*a6e0*/  UIADD3 UR5, UPT, UPT, UR12, -0x61c88647, URZ ;  /* 0x9e3779b90c057890 */ /* 0x000fc6000fffe0ff */
[----:B------:R-:W-:Y:S01]  /*a6f0*/  IMAD.WIDE.U32 R94, R94, -0x326172a9, RZ ;  /* 0xcd9e8d575e5e7825 */ /* 0x000fe200078e00ff */
[----:B------:R-:W-:-:S03]  /*a700*/  LOP3.LUT R89, R119, UR12, R89, 0x96, !PT ;  /* 0x0000000c77597c12 */ /* 0x000fc6000f8e9659 */
[----:B------:R-:W-:Y:S01]  /*a710*/  IMAD.MOV.U32 R2, RZ, RZ, R0 ;  /* 0x000000ffff027224 */ /* 0x000fe200078e0000 */
[----:B------:R-:W-:Y:S01]  /*a720*/  LOP3.LUT R93, R88, UR5, R95, 0x96, !PT ;  /* 0x00000005585d7c12 */ /* 0x000fe2000f8e965f */
[----:B------:R-:W-:Y:S01]  /*a730*/  IMAD.WIDE.U32 R88, R89, -0x2daee0ad, RZ ;  /* 0xd2511f5359587825 */ /* 0x000fe200078e00ff */
[----:B------:R-:W-:-:S03]  /*a740*/  UIADD3 UR5, UPT, UPT, UR13, 0x76cf5d0a, URZ ;  /* 0x76cf5d0a0d057890 */ /* 0x000fc6000fffe0ff */
        /* <DEDUP_REMOVED lines=40> */
[----:B------:R-:W-:-:S07]  /*a9d0*/  MOV R0, R88 ;  /* 0x0000005800007202 */ /* 0x000fce0000000f00 */
.L_x_20651:
[----:B------:R-:W-:Y:S02]  /*a9e0*/  I2FP.F32.U32 R2, R2 ;  /* 0x0000000200027245 */ /* 0x000fe40000201000 */
[----:B------:R-:W-:-:S05]  /*a9f0*/  MOV R7, 0x2f800000 ;  /* 0x2f80000000077802 */ /* 0x000fca0000000f00 */
[----:B------:R-:W-:Y:S01]  /*aa00*/  FFMA.FTZ R2, R2, R7, 1.1641532182693481445e-10 ;  /* 0x2f00000002027423 */ /* 0x000fe20000010007 */
[----:B------:R-:W-:-:S04]  /*aa10*/  FMUL.FTZ R7, R83, UR17 ;  /* 0x0000001153077c20 */ /* 0x000fc80008410000 */
[----:B------:R-:W-:Y:S01]  /*aa20*/  FSETP.GTU.FTZ.AND P2, PT, R2, UR22, PT ;  /* 0x0000001602007c0b */ /* 0x000fe2000bf5c000 */
[----:B------:R-:W-:-:S03]  /*aa30*/  FMUL.FTZ R2, R7, UR16 ;  /* 0x0000001007027c20 */ /* 0x000fc60008410000 */
[----:B------:R-:W-:Y:S02]  /*aa40*/  SEL R7, RZ, 0x1, P2 ;  /* 0x00000001ff077807 */ /* 0x000fe40001000000 */
[----:B------:R-:W-:-:S05]  /*aa50*/  FSEL R2, R2, RZ, !P2 ;  /* 0x000000ff02027208 */ /* 0x000fca0005000000 */
[----:B------:R-:W-:Y:S01]  /*aa60*/  FFMA.FTZ R99, R2, R71, R87 ;  /* 0x0000004702637223 */ /* 0x000fe20000010057 */
[----:B------:R-:W-:Y:S06]  /*aa70*/  BRA `(.L_x_20650) ;  /* 0x0000001400707947 */ /* 0x000fec0003800000 */
.L_x_20637:
[----:B0-----:R-:W-:Y:S01]  /*aa80*/  IMAD.MOV.U32 R88, RZ, RZ, R91 ;  /* 0x000000ffff587224 */ /* 0x001fe200078e005b */
        /* <DEDUP_REMOVED lines=18> */
.L_x_20656:
        /* <DEDUP_REMOVED lines=12> */
.L_x_20657:
        /* <DEDUP_REMOVED lines=50> */
.L_x_20655:
        /* <DEDUP_REMOVED lines=9> */
.L_x_20654:
        /* <DEDUP_REMOVED lines=15> */
.L_x_20660:
        /* <DEDUP_REMOVED lines=12> */
.L_x_20661:
        /* <DEDUP_REMOVED lines=50> */
.L_x_20659:
        /* <DEDUP_REMOVED lines=9> */
.L_x_20658:
        /* <DEDUP_REMOVED lines=15> */
.L_x_20664:
        /* <DEDUP_REMOVED lines=12> */
.L_x_20665:
        /* <DEDUP_REMOVED lines=50> */
.L_x_20663:
        /* <DEDUP_REMOVED lines=9> */
.L_x_20662:
        /* <DEDUP_REMOVED lines=15> */
.L_x_20667:
        /* <DEDUP_REMOVED lines=12> */
.L_x_20668:
        /* <DEDUP_REMOVED lines=50> */
.L_x_20666:
[----:B------:R-:W-:Y:S01]  /*bfb0*/  I2FP.F32.U32 R2, R2 ;  /* 0x0000000200027245 */ /* 0x000fe20000201000 */
[----:B------:R-:W-:-:S05]  /*bfc0*/  HFMA2 R7, -RZ, RZ, 0.1171875, 0 ;  /* 0x2f800000ff077431 */ /* 0x000fca00000001ff */
[----:B------:R-:W-:Y:S01]  /*bfd0*/  FFMA.FTZ R2, R2, R7, 1.1641532182693481445e-10 ;  /* 0x2f00000002027423 */ /* 0x000fe20000010007 */
[----:B-----5:R-:W-:-:S04]  /*bfe0*/  FMUL.FTZ R7, R83, UR17 ;  /* 0x0000001153077c20 */ /* 0x020fc80008410000 */
[----:B------:R-:W-:Y:S01]  /*bff0*/  FSETP.GTU.FTZ.AND P2, PT, R2, UR22, PT ;  /* 0x0000001602007c0b */ /* 0x000fe2000bf5c000 */
[----:B------:R-:W-:-:S03]  /*c000*/  FMUL.FTZ R2, R7, UR16 ;  /* 0x0000001007027c20 */ /* 0x000fc60008410000 */
[----:B------:R-:W-:Y:S02]  /*c010*/  SEL R7, RZ, 0x1, P2 ;  /* 0x00000001ff077807 */ /* 0x000fe40001000000 */
[----:B------:R-:W-:-:S05]  /*c020*/  FSEL R2, R2, RZ, !P2 ;  /* 0x000000ff02027208 */ /* 0x000fca0005000000 */
[----:B------:R-:W-:-:S07]  /*c030*/  FMUL.FTZ R99, R2, R71 ;  /* 0x0000004702637220 */ /* 0x000fce0000410000 */
.L_x_20650:
[----:B------:R-:W-:-:S04]  /*c040*/  VIADD R89, R121, 0x300 ;  /* 0x0000030079597836 */ /* 0x000fc80000000000 */
[----:B------:R-:W-:-:S05]  /*c050*/  IMAD.WIDE.U32 R88, R89, 0x10, R116 ;  /* 0x0000001059587825 */ /* 0x000fca00078e0074 */
[----:B------:R0:W-:Y:S01]  /*c060*/  STG.E.128 desc[UR14][R88.64], R96 ;  /* 0x0000006058007986 */ /* 0x0001e2000c101d0e */
[----:B------:R-:W-:Y:S05]  /*c070*/  @!P1 BRA `(.L_x_20669) ;  /* 0x0000000000309947 */ /* 0x000fea0003800000 */
[----:B0-----:R-:W0:Y:S01]  /*c080*/  LDC.64 R88, c[0x0][0x3b0] ;  /* 0x0000ec00ff587b82 */ /* 0x001e220000000a00 */
[----:B-1----:R-:W-:Y:S01]  /*c090*/  IADD3 R93, PT, PT, R122, 0x300, RZ ;  /* 0x000003007a5d7810 */ /* 0x002fe20007ffe0ff */
        /* <DEDUP_REMOVED lines=10> */
.L_x_20669:
[----:B-12---:R-:W1:Y:S01]  /*c140*/  @P1 LDC.64 R92, c[0x0][0x390] ;  /* 0x0000e400ff5c1b82 */ /* 0x006e620000000a00 */
[----:B------:R-:W-:Y:S01]  /*c150*/  @P0 IADD3 R123, PT, PT, R121, 0x400, RZ ;  /* 0x00000400797b0810 */ /* 0x000fe20007ffe0ff */
[----:B------:R-:W-:-:S06]  /*c160*/  @P1 VIADD R95, R122, 0x400 ;  /* 0x000004007a5f1836 */ /* 0x000fcc0000000000 */
[----:B0-----:R-:W0:Y:S01]  /*c170*/  @P0 LDC.64 R88, c[0x0][0x3a0] ;  /* 0x0000e800ff580b82 */ /* 0x001e220000000a00 */
[----:B-1----:R-:W-:-:S05]  /*c180*/  @P1 IMAD.WIDE.U32 R92, R95, 0x10, R92 ;  /* 0x000000105f5c1825 */ /* 0x002fca00078e005c */
[----:B-----5:R1:W5:Y:S01]  /*c190*/  @P1 LDG.E.128 R80, desc[UR14][R92.64] ;  /* 0x0000000e5c501981 */ /* 0x020362000c1e1d00 */
[----:B0-----:R-:W-:-:S05]  /*c1a0*/  @P0 IMAD.WIDE.U32 R88, R123, 0x10, R88 ;  /* 0x000000107b580825 */ /* 0x001fca00078e0058 */
        /* <DEDUP_REMOVED lines=22> */
.L_x_20673:
        /* <DEDUP_REMOVED lines=12> */
.L_x_20674:
        /* <DEDUP_REMOVED lines=46> */
[----:B------:R-:W-:-:S03]  /*c6b0*/  IMAD.WIDE.U32 R88, R89, -0x2daee0ad, RZ ;  /* 0xd2511f5359587825 */ /* 0x000fc600078e00ff */
[----:B------:R-:W-:Y:S01]  /*c6c0*/  MOV R2, R88 ;  /* 0x0000005800027202 */ /* 0x000fe20000000f00 */
[----:B------:R-:W-:Y:S01]  /*c6d0*/  HFMA2 R88, -RZ, RZ, 0, 0 ;  /* 0x00000000ff587431 */ /* 0x000fe200000001ff */
[----:B------:R-:W-:-:S07]  /*c6e0*/  LOP3.LUT R115, R92, UR26, R89, 0x96, !PT ;  /* 0x0000001a5c737c12 */ /* 0x000fce000f8e9659 */
.L_x_20672:
[----:B------:R-:W-:Y:S01]  /*c6f0*/  I2FP.F32.U32 R0, R4 ;  /* 0x0000000400007245 */ /* 0x000fe20000201000 */
[----:B------:R-:W-:-:S04]  /*c700*/  IMAD.MOV.U32 R89, RZ, RZ, 0x2f800000 ;  /* 0x2f800000ff597424 */ /* 0x000fc800078e00ff */
[----:B------:R-:W-:-:S05]  /*c710*/  FFMA.FTZ R0, R0, R89, 1.1641532182693481445e-10 ;  /* 0x2f00000000007423 */ /* 0x000fca0000010059 */
[----:B------:R-:W-:Y:S01]  /*c720*/  FSETP.GTU.FTZ.AND P3, PT, R0, UR22, PT ;  /* 0x0000001600007c0b */ /* 0x000fe2000bf7c000 */
[----:B------:R-:W-:-:S03]  /*c730*/  FMUL.FTZ R0, R80, UR17 ;  /* 0x0000001150007c20 */ /* 0x000fc60008410000 */
[----:B------:R-:W-:Y:S01]  /*c740*/  SEL R4, RZ, 0x1, P3 ;  /* 0x00000001ff047807 */ /* 0x000fe20001800000 */
[----:B------:R-:W-:-:S05]  /*c750*/  FMUL.FTZ R0, R0, UR16 ;  /* 0x0000001000007c20 */ /* 0x000fca0008410000 */
[----:B------:R-:W-:-:S05]  /*c760*/  FSEL R89, R0, RZ, !P3 ;  /* 0x000000ff00597208 */ /* 0x000fca0005800000 */
[----:B------:R-:W-:-:S07]  /*c770*/  FFMA.FTZ R92, R89, R72, R84 ;  /* 0x00000048595c7223 */ /* 0x000fce0000010054 */
.L_x_20671:
        /* <DEDUP_REMOVED lines=15> */
.L_x_20677:
        /* <DEDUP_REMOVED lines=12> */
.L_x_20678:
        /* <DEDUP_REMOVED lines=47> */
[----:B------:R-:W-:Y:S01]  /*cc20*/  LOP3.LUT R115, R94, UR26, R89, 0x96, !PT ;  /* 0x0000001a5e737c12 */ /* 0x000fe2000f8e9659 */
[----:B------:R-:W-:Y:S01]  /*cc30*/  IMAD.MOV.U32 R89, RZ, RZ, RZ ;  /* 0x000000ffff597224 */ /* 0x000fe200078e00ff */
[----:B------:R-:W-:-:S07]  /*cc40*/  MOV R2, R88 ;  /* 0x0000005800027202 */ /* 0x000fce0000000f00 */
.L_x_20676:
[----:B------:R-:W-:Y:S02]  /*cc50*/  I2FP.F32.U32 R0, R0 ;  /* 0x0000000000007245 */ /* 0x000fe40000201000 */
[----:B------:R-:W-:-:S05]  /*cc60*/  MOV R5, 0x2f800000 ;  /* 0x2f80000000057802 */ /* 0x000fca0000000f00 */
[----:B------:R-:W-:-:S05]  /*cc70*/  FFMA.FTZ R0, R0, R5, 1.1641532182693481445e-10 ;  /* 0x2f00000000007423 */ /* 0x000fca0000010005 */
[----:B------:R-:W-:Y:S01]  /*cc80*/  FSETP.GTU.FTZ.AND P3, PT, R0, UR22, PT ;  /* 0x0000001600007c0b */ /* 0x000fe2000bf7c000 */
[----:B------:R-:W-:-:S03]  /*cc90*/  FMUL.FTZ R0, R81, UR17 ;  /* 0x0000001151007c20 */ /* 0x000fc60008410000 */
[----:B------:R-:W-:Y:S01]  /*cca0*/  SEL R5, RZ, 0x1, P3 ;  /* 0x00000001ff057807 */ /* 0x000fe20001800000 */
[----:B------:R-:W-:-:S05]  /*ccb0*/  FMUL.FTZ R0, R0, UR16 ;  /* 0x0000001000007c20 */ /* 0x000fca0008410000 */
[----:B------:R-:W-:-:S05]  /*ccc0*/  FSEL R0, R0, RZ, !P3 ;  /* 0x000000ff00007208 */ /* 0x000fca0005800000 */
[----:B------:R-:W-:-:S07]  /*ccd0*/  FFMA.FTZ R93, R0, R73, R85 ;  /* 0x00000049005d7223 */ /* 0x000fce0000010055 */
.L_x_20675:
        /* <DEDUP_REMOVED lines=15> */
.L_x_20681:
        /* <DEDUP_REMOVED lines=13> */
.L_x_20682:
[----:B------:R-:W-:Y:S01]  /*cea0*/  LOP3.LUT R112, R3, UR13, R95, 0x96, !PT ;  /* 0x0000000d03707c12 */ /* 0x000fe2000f8e965f */
[----:B------:R-:W-:-:S04]  /*ceb0*/  IMAD.WIDE.U32 R88, R118, -0x326172a9, RZ ;  /* 0xcd9e8d5776587825 */ /* 0x000fc800078e00ff */
[----:B------:R-:W-:Y:S01]  /*cec0*/  HFMA2 R0, -RZ, RZ, 0, 0 ;  /* 0x00000000ff007431 */ /* 0x000fe200000001ff */
[----:B------:R-:W-:Y:S01]  /*ced0*/  MOV R6, R2 ;  /* 0x0000000200067202 */ /* 0x000fe20000000f00 */
[----:B------:R-:W-:Y:S01]  /*cee0*/  IMAD.WIDE.U32 R112, R112, -0x326172a9, RZ ;  /* 0xcd9e8d5770707825 */ /* 0x000fe200078e00ff */
[----:B------:R-:W-:-:S04]  /*cef0*/  LOP3.LUT R89, R119, UR12, R89, 0x96, !PT ;  /* 0x0000000c77597c12 */ /* 0x000fc8000f8e9659 */
        /* <DEDUP_REMOVED lines=42> */
[----:B------:R-:W-:-:S07]  /*d1a0*/  LOP3.LUT R115, R94, UR26, R89, 0x96, !PT ;  /* 0x0000001a5e737c12 */ /* 0x000fce000f8e9659 */
.L_x_20680:
[----:B------:R-:W-:Y:S01]  /*d1b0*/  I2FP.F32.U32 R6, R6 ;  /* 0x0000000600067245 */ /* 0x000fe20000201000 */
[----:B------:R-:W-:-:S04]  /*d1c0*/  IMAD.MOV.U32 R89, RZ, RZ, 0x2f800000 ;  /* 0x2f800000ff597424 */ /* 0x000fc800078e00ff */
[----:B------:R-:W-:-:S05]  /*d1d0*/  FFMA.FTZ R6, R6, R89, 1.1641532182693481445e-10 ;  /* 0x2f00000006067423 */ /* 0x000fca0000010059 */
[----:B------:R-:W-:Y:S01]  /*d1e0*/  FSETP.GTU.FTZ.AND P3, PT, R6, UR22, PT ;  /* 0x0000001606007c0b */ /* 0x000fe2000bf7c000 */
[----:B------:R-:W-:-:S04]  /*d1f0*/  FMUL.FTZ R6, R82, UR17 ;  /* 0x0000001152067c20 */ /* 0x000fc80008410000 */
[----:B------:R-:W-:-:S05]  /*d200*/  FMUL.FTZ R6, R6, UR16 ;  /* 0x0000001006067c20 */ /* 0x000fca0008410000 */
[----:B------:R-:W-:Y:S02]  /*d210*/  FSEL R89, R6, RZ, !P3 ;  /* 0x000000ff06597208 */ /* 0x000fe40005800000 */
[----:B------:R-:W-:-:S03]  /*d220*/  SEL R6, RZ, 0x1, P3 ;  /* 0x00000001ff067807 */ /* 0x000fc60001800000 */
[----:B------:R-:W-:-:S07]  /*d230*/  FFMA.FTZ R94, R89, R74, R86 ;  /* 0x0000004a595e7223 */ /* 0x000fce0000010056 */
.L_x_20679:
        /* <DEDUP_REMOVED lines=15> */
.L_x_20685:
        /* <DEDUP_REMOVED lines=13> */
.L_x_20686:
[----:B------:R-:W-:Y:S01]  /*d400*/  LOP3.LUT R114, R3, UR13, R113, 0x96, !PT ;  /* 0x0000000d03727c12 */ /* 0x000fe2000f8e9671 */
[----:B------:R-:W-:-:S04]  /*d410*/  IMAD.WIDE.U32 R88, R118, -0x326172a9, RZ ;  /* 0xcd9e8d5776587825 */ /* 0x000fc800078e00ff */
        /* <DEDUP_REMOVED lines=42> */
[----:B------:R-:W-:-:S05]  /*d6c0*/  IMAD.WIDE.U32 R114, R115, -0x326172a9, RZ ;  /* 0xcd9e8d5773727825 */ /* 0x000fca00078e00ff */
[----:B------:R-:W-:Y:S01]  /*d6d0*/  LOP3.LUT R113, R88, UR6, R115, 0x96, !PT ;  /* 0x0000000658717c12 */ /* 0x000fe2000f8e9673 */
[----:B------:R-:W-:-:S05]  /*d6e0*/  IMAD.WIDE.U32 R88, R89, -0x2daee0ad, RZ ;  /* 0xd2511f5359587825 */ /* 0x000fca00078e00ff */
[----:B------:R-:W-:Y:S02]  /*d6f0*/  LOP3.LUT R115, R112, UR26, R89, 0x96, !PT ;  /* 0x0000001a70737c12 */ /* 0x000fe4000f8e9659 */
[----:B------:R-:W-:-:S07]  /*d700*/  MOV R2, R88 ;  /* 0x0000005800027202 */ /* 0x000fce0000000f00 */
.L_x_20684:
        /* <DEDUP_REMOVED lines=8> */
[----:B------:R-:W-:Y:S01]  /*d790*/  FFMA.FTZ R95, R0, R75, R87 ;  /* 0x0000004b005f7223 */ /* 0x000fe20000010057 */
[----:B------:R-:W-:Y:S06]  /*d7a0*/  BRA `(.L_x_20683) ;  /* 0x0000001400707947 */ /* 0x000fec0003800000 */
.L_x_20670:
        /* <DEDUP_REMOVED lines=19> */
.L_x_20689:
        /* <DEDUP_REMOVED lines=12> */
.L_x_20690:
        /* <DEDUP_REMOVED lines=50> */
.L_x_20688:
[----:B------:R-:W-:Y:S01]  /*dcc0*/  I2FP.F32.U32 R0, R4 ;  /* 0x0000000400007245 */ /* 0x000fe20000201000 */
[----:B------:R-:W-:-:S04]  /*dcd0*/  IMAD.MOV.U32 R89, RZ, RZ, 0x2f800000 ;  /* 0x2f800000ff597424 */ /* 0x000fc800078e00ff */
[----:B------:R-:W-:-:S05]  /*dce0*/  FFMA.FTZ R0, R0, R89, 1.1641532182693481445e-10 ;  /* 0x2f00000000007423 */ /* 0x000fca0000010059 */
[----:B------:R-:W-:Y:S01]  /*dcf0*/  FSETP.GTU.FTZ.AND P2, PT, R0, UR22, PT ;  /* 0x0000001600007c0b */ /* 0x000fe2000bf5c000 */
[----:B-----5:R-:W-:-:S03]  /*dd00*/  FMUL.FTZ R0, R80, UR17 ;  /* 0x0000001150007c20 */ /* 0x020fc60008410000 */
[----:B------:R-:W-:Y:S01]  /*dd10*/  SEL R4, RZ, 0x1, P2 ;  /* 0x00000001ff047807 */ /* 0x000fe20001000000 */
[----:B------:R-:W-:-:S05]  /*dd20*/  FMUL.FTZ R0, R0, UR16 ;  /* 0x0000001000007c20 */ /* 0x000fca0008410000 */
[----:B------:R-:W-:-:S05]  /*dd30*/  FSEL R89, R0, RZ, !P2 ;  /* 0x000000ff00597208 */ /* 0x000fca0005000000 */
[----:B------:R-:W-:-:S07]  /*dd40*/  FMUL.FTZ R92, R89, R72 ;  /* 0x00000048595c7220 */ /* 0x000fce0000410000 */
.L_x_20687:
        /* <DEDUP_REMOVED lines=15> */
.L_x_20693:
        /* <DEDUP_REMOVED lines=12> */
.L_x_20694:
        /* <DEDUP_REMOVED lines=50> */
.L_x_20692:
[----:B------:R-:W-:Y:S02]  /*e220*/  I2FP.F32.U32 R0, R0 ;  /* 0x0000000000007245 */ /* 0x000fe40000201000 */
[----:B------:R-:W-:-:S05]  /*e230*/  MOV R5, 0x2f800000 ;  /* 0x2f80000000057802 */ /* 0x000fca0000000f00 */
[----:B------:R-:W-:-:S05]  /*e240*/  FFMA.FTZ R0, R0, R5, 1.1641532182693481445e-10 ;  /* 0x2f00000000007423 */ /* 0x000fca0000010005 */
[----:B------:R-:W-:Y:S01]  /*e250*/  FSETP.GTU.FTZ.AND P2, PT, R0, UR22, PT ;  /* 0x0000001600007c0b */ /* 0x000fe2000bf5c000 */
[----:B-----5:R-:W-:-:S03]  /*e260*/  FMUL.FTZ R0, R81, UR17 ;  /* 0x0000001151007c20 */ /* 0x020fc60008410000 */
[----:B------:R-:W-:Y:S01]  /*e270*/  SEL R5, RZ, 0x1, P2 ;  /* 0x00000001ff057807 */ /* 0x000fe20001000000 */
[----:B------:R-:W-:-:S05]  /*e280*/  FMUL.FTZ R0, R0, UR16 ;  /* 0x0000001000007c20 */ /* 0x000fca0008410000 */
[----:B------:R-:W-:-:S05]  /*e290*/  FSEL R0, R0, RZ, !P2 ;  /* 0x000000ff00007208 */ /* 0x000fca0005000000 */
[----:B------:R-:W-:-:S07]  /*e2a0*/  FMUL.FTZ R93, R0, R73 ;  /* 0x00000049005d7220 */ /* 0x000fce0000410000 */
.L_x_20691:
        /* <DEDUP_REMOVED lines=15> */
.L_x_20697:
        /* <DEDUP_REMOVED lines=13> */
.L_x_20698:
        /* <DEDUP_REMOVED lines=49> */
.L_x_20696:
[----:B------:R-:W-:Y:S01]  /*e780*/  I2FP.F32.U32 R6, R6 ;  /* 0x0000000600067245 */ /* 0x000fe20000201000 */
[----:B------:R-:W-:-:S04]  /*e790*/  IMAD.MOV.U32 R89, RZ, RZ, 0x2f800000 ;  /* 0x2f800000ff597424 */ /* 0x000fc800078e00ff */
[----:B------:R-:W-:-:S05]  /*e7a0*/  FFMA.FTZ R6, R6, R89, 1.1641532182693481445e-10 ;  /* 0x2f00000006067423 */ /* 0x000fca0000010059 */
[----:B------:R-:W-:Y:S01]  /*e7b0*/  FSETP.GTU.FTZ.AND P2, PT, R6, UR22, PT ;  /* 0x0000001606007c0b */ /* 0x000fe2000bf5c000 */
[----:B-----5:R-:W-:-:S04]  /*e7c0*/  FMUL.FTZ R6, R82, UR17 ;  /* 0x0000001152067c20 */ /* 0x020fc80008410000 */
[----:B------:R-:W-:-:S05]  /*e7d0*/  FMUL.FTZ R6, R6, UR16 ;  /* 0x0000001006067c20 */ /* 0x000fca0008410000 */
[----:B------:R-:W-:Y:S02]  /*e7e0*/  FSEL R89, R6, RZ, !P2 ;  /* 0x000000ff06597208 */ /* 0x000fe40005000000 */
[----:B------:R-:W-:-:S03]  /*e7f0*/  SEL R6, RZ, 0x1, P2 ;  /* 0x00000001ff067807 */ /* 0x000fc60001000000 */
[----:B------:R-:W-:-:S07]  /*e800*/  FMUL.FTZ R94, R89, R74 ;  /* 0x0000004a595e7220 */ /* 0x000fce0000410000 */
.L_x_20695:
        /* <DEDUP_REMOVED lines=15> */
.L_x_20700:
        /* <DEDUP_REMOVED lines=13> */
.L_x_20701:
        /* <DEDUP_REMOVED lines=49> */
.L_x_20699:
[----:B------:R-:W-:Y:S01]  /*ece0*/  I2FP.F32.U32 R0, R7 ;  /* 0x0000000700007245 */ /* 0x000fe20000201000 */
[----:B------:R-:W-:-:S05]  /*ecf0*/  HFMA2 R7, -RZ, RZ, 0.1171875, 0 ;  /* 0x2f800000ff077431 */ /* 0x000fca00000001ff */
[----:B------:R-:W-:-:S05]  /*ed00*/  FFMA.FTZ R0, R0, R7, 1.1641532182693481445e-10 ;  /* 0x2f00000000007423 */ /* 0x000fca0000010007 */
[----:B------:R-:W-:Y:S01]  /*ed10*/  FSETP.GTU.FTZ.AND P2, PT, R0, UR22, PT ;  /* 0x0000001600007c0b */ /* 0x000fe2000bf5c000 */
[----:B-----5:R-:W-:-:S03]  /*ed20*/  FMUL.FTZ R0, R83, UR17 ;  /* 0x0000001153007c20 */ /* 0x020fc60008410000 */
[----:B------:R-:W-:Y:S01]  /*ed30*/  SEL R7, RZ, 0x1, P2 ;  /* 0x00000001ff077807 */ /* 0x000fe20001000000 */
[----:B------:R-:W-:-:S05]  /*ed40*/  FMUL.FTZ R0, R0, UR16 ;  /* 0x0000001000007c20 */ /* 0x000fca0008410000 */
[----:B------:R-:W-:-:S05]  /*ed50*/  FSEL R0, R0, RZ, !P2 ;  /* 0x000000ff00007208 */ /* 0x000fca0005000000 */
[----:B------:R-:W-:-:S07]  /*ed60*/  FMUL.FTZ R95, R0, R75 ;  /* 0x0000004b005f7220 */ /* 0x000fce0000410000 */
.L_x_20683:
[----:B------:R-:W-:-:S04]  /*ed70*/  VIADD R89, R121, 0x400 ;  /* 0x0000040079597836 */ /* 0x000fc80000000000 */
[----:B------:R-:W-:-:S05]  /*ed80*/  IMAD.WIDE.U32 R88, R89, 0x10, R116 ;  /* 0x0000001059587825 */ /* 0x000fca00078e0074 */
[----:B------:R0:W-:Y:S01]  /*ed90*/  STG.E.128 desc[UR14][R88.64], R92 ;  /* 0x0000005c58007986 */ /* 0x0001e2000c101d0e */
[----:B------:R-:W-:Y:S05]  /*eda0*/  @!P1 BRA `(.L_x_20702) ;  /* 0x0000000000309947 */ /* 0x000fea0003800000 */
[----:B------:R-:W-:Y:S02]  /*edb0*/  SHF.L.U32 R0, R6, 0x10, RZ ;  /* 0x0000001006007819 */ /* 0x000fe400000006ff */
[----:B------:R-:W-:Y:S02]  /*edc0*/  IADD3 R123, PT, PT, R122, 0x400, RZ ;  /* 0x000004007a7b7810 */ /* 0x000fe40007ffe0ff */
[----:B0-----:R-:W-:Y:S02]  /*edd0*/  LOP3.LUT R89, R0, 0xff0000, RZ, 0xc0, !PT ;  /* 0x00ff000000597812 */ /* 0x001fe400078ec0ff */
[----:B------:R-:W-:-:S05]  /*ede0*/  LOP3.LUT R0, R7, 0xffff, RZ, 0xc0, !PT ;  /* 0x0000ffff07007812 */ /* 0x000fca00078ec0ff */
[----:B------:R-:W-:Y:S01]  /*edf0*/  IMAD R0, R0, 0x1000000, R89 ;  /* 0x0100000000007824 */ /* 0x000fe200078e0259 */
[----:B------:R-:W-:-:S04]  /*ee00*/  LOP3.LUT R89, R5, 0xff, RZ, 0xc0, !PT ;  /* 0x000000ff05597812 */ /* 0x000fc800078ec0ff */
[----:B------:R-:W-:Y:S02]  /*ee10*/  LEA R0, R89, R0, 0x8 ;  /* 0x0000000059007211 */ /* 0x000fe400078e40ff */
[----:B------:R-:W-:-:S05]  /*ee20*/  LOP3.LUT R89, R4, 0xff, RZ, 0xc0, !PT ;  /* 0x000000ff04597812 */ /* 0x000fca00078ec0ff */
[----:B------:R-:W-:Y:S02]  /*ee30*/  IMAD.IADD R125, R0, 0x1, R89 ;  /* 0x00000001007d7824 */ /* 0x000fe400078e0259 */
[----:B------:R-:W0:Y:S02]  /*ee40*/  LDC.64 R88, c[0x0][0x3b0] ;  /* 0x0000ec00ff587b82 */ /* 0x000e240000000a00 */
[----:B0-----:R-:W-:-:S05]  /*ee50*/  IMAD.WIDE.U32 R88, R123, 0x4, R88 ;  /* 0x000000047b587825 */ /* 0x001fca00078e0058 */
[----:B------:R1:W-:Y:S02]  /*ee60*/  STG.E desc[UR14][R88.64], R125 ;  /* 0x0000007d58007986 */ /* 0x0003e4000c10190e */
.L_x_20702:
[----:B01----:R-:W0:Y:S01]  /*ee70*/  @P1 LDC.64 R88, c[0x0][0x390] ;  /* 0x0000e400ff581b82 */ /* 0x003e220000000a00 */
[----:B------:R-:W-:Y:S01]  /*ee80*/  VIADD R0, R122, 0x500 ;  /* 0x000005007a007836 */ /* 0x000fe20000000000 */
[----:B------:R-:W-:-:S03]  /*ee90*/  IADD3 R121, PT, PT, R121, 0x500, RZ ;  /* 0x0000050079797810 */ /* 0x000fc60007ffe0ff */
[----:B0-----:R-:W-:-:S03]  /*eea0*/  @P1 IMAD.WIDE.U32 R122, R0, 0x10, R88 ;  /* 0x00000010007a1825 */ /* 0x001fc600078e0058 */
[----:B------:R-:W0:Y:S02]  /*eeb0*/  @P0 LDC.64 R88, c[0x0][0x3a0] ;  /* 0x0000e800ff580b82 */ /* 0x000e240000000a00 */
[----:B-----5:R1:W5:Y:S01]  /*eec0*/  @P1 LDG.E.128 R80, desc[UR14][R122.64] ;  /* 0x0000000e7a501981 */ /* 0x020362000c1e1d00 */
[----:B0-----:R-:W-:-:S05]  /*eed0*/  @P0 IMAD.WIDE.U32 R88, R121, 0x10, R88 ;  /* 0x0000001079580825 */ /* 0x001fca00078e0058 */
[----:B------:R1:W5:Y:S01]  /*eee0*/  @P0 LDG.E.128 R84, desc[UR14][R88.64] ;  /* 0x0000000e58540981 */ /* 0x000362000c1e1d00 */
[----:B------:R-:W-:Y:S05]  /*eef0*/  @!P0 BRA `(.L_x_20703) ;  /* 0x0000001400808947 */ /* 0x000fea0003800000 */
[----:B------:R-:W-:Y:S01]  /*ef00*/  ISETP.GT.AND P0, PT, R90, RZ, PT ;  /* 0x000000ff5a00720c */ /* 0x000fe20003f04270 */
[----:B------:R-:W-:Y:S01]  /*ef10*/  IMAD.MOV.U32 R90, RZ, RZ, R91 ;  /* 0x000000ffff5a7224 */ /* 0x000fe200078e005b */
[----:B------:R-:W-:Y:S01]  /*ef20*/  MOV R112, R2 ;  /* 0x0000000200707202 */ /* 0x000fe20000000f00 */
[----:B-1---5:R-:W-:-:S10]  /*ef30*/  IMAD.MOV.U32 R88, RZ, RZ, R84 ;  /* 0x000000ffff587224 */ /* 0x022fd400078e0054 */
        /* <DEDUP_REMOVED lines=16> */
.L_x_20706:
        /* <DEDUP_REMOVED lines=13> */
.L_x_20707:
[----:B------:R-:W-:Y:S01]  /*f110*/  LOP3.LUT R112, R3, UR13, R91, 0x96, !PT ;  /* 0x0000000d03707c12 */ /* 0x000fe2000f8e965b */
[----:B------:R-:W-:-:S04]  /*f120*/  IMAD.WIDE.U32 R88, R118, -0x326172a9, RZ ;  /* 0xcd9e8d5776587825 */ /* 0x000fc800078e00ff */
        /* <DEDUP_REMOVED lines=45> */
[----:B------:R-:W-:Y:S01]  /*f400*/  HFMA2 R90, -RZ, RZ, 0, 0 ;  /* 0x00000000ff5a7431 */ /* 0x000fe200000001ff */
[----:B------:R-:W-:-:S07]  /*f410*/  MOV R112, R88 ;  /* 0x0000005800707202 */ /* 0x000fce0000000f00 */
.L_x_20705:
        /* <DEDUP_REMOVED lines=9> */
.L_x_20704:
        /* <DEDUP_REMOVED lines=15> */
.L_x_20710:
        /* <DEDUP_REMOVED lines=13> */
.L_x_20711:
        /* <DEDUP_REMOVED lines=49> */
.L_x_20709:
[----:B------:R-:W-:Y:S02]  /*f980*/  I2FP.F32.U32 R5, R5 ;  /* 0x0000000500057245 */ /* 0x000fe40000201000 */
[----:B------:R-:W-:-:S05]  /*f990*/  MOV R90, 0x2f800000 ;  /* 0x2f800000005a7802 */ /* 0x000fca0000000f00 */
[----:B------:R-:W-:-:S05]  /*f9a0*/  FFMA.FTZ R5, R5, R90, 1.1641532182693481445e-10 ;  /* 0x2f00000005057423 */ /* 0x000fca000001005a */
[----:B------:R-:W-:Y:S01]  /*f9b0*/  FSETP.GTU.FTZ.AND P2, PT, R5, UR22, PT ;  /* 0x0000001605007c0b */ /* 0x000fe2000bf5c000 */
[----:B------:R-:W-:-:S04]  /*f9c0*/  FMUL.FTZ R5, R81, UR17 ;  /* 0x0000001151057c20 */ /* 0x000fc80008410000 */
[----:B------:R-:W-:-:S05]  /*f9d0*/  FMUL.FTZ R5, R5, UR16 ;  /* 0x0000001005057c20 */ /* 0x000fca0008410000 */
[----:B------:R-:W-:Y:S02]  /*f9e0*/  FSEL R90, R5, RZ, !P2 ;  /* 0x000000ff055a7208 */ /* 0x000fe40005000000 */
[----:B------:R-:W-:-:S03]  /*f9f0*/  SEL R5, RZ, 0x1, P2 ;  /* 0x00000001ff057807 */ /* 0x000fc60001000000 */
[----:B------:R-:W-:-:S07]  /*fa00*/  FFMA.FTZ R89, R90, R77, R85 ;  /* 0x0000004d5a597223 */ /* 0x000fce0000010055 */
.L_x_20708:
        /* <DEDUP_REMOVED lines=15> */
.L_x_20714:
        /* <DEDUP_REMOVED lines=13> */
.L_x_20715:
        /* <DEDUP_REMOVED lines=40> */
[----:B------:R-:W-:Y:S01]  /*fe50*/  UIADD3 UR5, UPT, UPT, UR12, -0xe443238, URZ ;  /* 0xf1bbcdc80c057890 */ /* 0x000fe2000fffe0ff */
[----:B------:R-:W-:-:S05]  /*fe60*/  IMAD.WIDE.U32 R114, R115, -0x326172a9, RZ ;  /* 0xcd9e8d5773727825 */ /* 0x000fca00078e00ff */
[----:B------:R-:W-:-:S05]  /*fe70*/  LOP3.LUT R90, R90, UR5, R115, 0x96, !PT ;  /* 0x000000055a5a7c12 */ /* 0x000fca000f8e9673 */
[----:B------:R-:W-:-:S05]  /*fe80*/  IMAD.WIDE.U32 R90, R90, -0x2daee0ad, RZ ;  /* 0xd2511f535a5a7825 */ /* 0x000fca00078e00ff */
[----:B------:R-:W-:Y:S01]  /*fe90*/  LOP3.LUT R115, R122, UR26, R91, 0x96, !PT ;  /* 0x0000001a7a737c12 */ /* 0x000fe2000f8e965b */
[----:B------:R-:W-:Y:S01]  /*fea0*/  IMAD.WIDE.U32 R122, R123, -0x326172a9, RZ ;  /* 0xcd9e8d577b7a7825 */ /* 0x000fe200078e00ff */
[----:B------:R-:W-:-:S04]  /*feb0*/  MOV R112, R90 ;  /* 0x0000005a00707202 */ /* 0x000fc80000000f00 */
[----:B------:R-:W-:Y:S02]  /*fec0*/  LOP3.LUT R113, R114, UR6, R123, 0x96, !PT ;  /* 0x0000000672717c12 */ /* 0x000fe4000f8e967b */
[----:B------:R-:W-:Y:S01]  /*fed0*/  MOV R114, R122 ;  /* 0x0000007a00727202 */ /* 0x000fe20000000f00 */
[----:B------:R-:W-:-:S07]  /*fee0*/  IMAD.MOV.U32 R122, RZ, RZ, RZ ;  /* 0x000000ffff7a7224 */ /* 0x000fce00078e00ff */
.L_x_20713:
[----:B------:R-:W-:Y:S01]  /*fef0*/  I2FP.F32.U32 R2, R6 ;  /* 0x0000000600027245 */ /* 0x000fe20000201000 */
[----:B------:R-:W-:-:S05]  /*ff00*/  HFMA2 R91, -RZ, RZ, 0.1171875, 0 ;  /* 0x2f800000ff5b7431 */ /* 0x000fca00000001ff */
[----:B------:R-:W-:-:S05]  /*ff10*/  FFMA.FTZ R2, R2, R91, 1.1641532182693481445e-10 ;  /* 0x2f00000002027423 */ /* 0x000fca000001005b */
[----:B------:R-:W-:Y:S01]  /*ff20*/  FSETP.GTU.FTZ.AND P2, PT, R2, UR22, PT ;  /* 0x0000001602007c0b */ /* 0x000fe2000bf5c000 */
[----:B------:R-:W-:-:S03]  /*ff30*/  FMUL.FTZ R2, R82, UR17 ;  /* 0x0000001152027c20 */ /* 0x000fc60008410000 */
[----:B------:R-:W-:Y:S01]  /*ff40*/  SEL R6, RZ, 0x1, P2 ;  /* 0x00000001ff067807 */ /* 0x000fe20001000000 */
[----:B------:R-:W-:-:S05]  /*ff50*/  FMUL.FTZ R2, R2, UR16 ;  /* 0x0000001002027c20 */ /* 0x000fca0008410000 */
[----:B------:R-:W-:-:S05]  /*ff60*/  FSEL R91, R2, RZ, !P2 ;  /* 0x000000ff025b7208 */ /* 0x000fca0005000000 */
[----:B------:R-:W-:-:S07]  /*ff70*/  FFMA.FTZ R90, R91, R78, R86 ;  /* 0x0000004e5b5a7223 */ /* 0x000fce0000010056 */
.L_x_20712:
        /* <DEDUP_REMOVED lines=15> */
.L_x_20718:
        /* <DEDUP_REMOVED lines=13> */
.L_x_20719:
[----:B------:R-:W-:Y:S01]  /*10140*/  LOP3.LUT R122, R3, UR13, R125, 0x96, !PT ;  /* 0x0000000d037a7c12 */ /* 0x000fe2000f8e967d */
[----:B------:R-:W-:Y:S01]  /*10150*/  IMAD.WIDE.U32 R114, R118, -0x326172a9, RZ ;  /* 0xcd9e8d5776727825 */ /* 0x000fe200078e00ff */
[----:B------:R-:W-:-:S03]  /*10160*/  MOV R7, R112 ;  /* 0x0000007000077202 */ /* 0x000fc60000000f00 */
        /* <DEDUP_REMOVED lines=47> */
.L_x_20717:
[----:B------:R-:W-:Y:S01]  /*10460*/  I2FP.F32.U32 R7, R7 ;  /* 0x0000000700077245 */ /* 0x000fe20000201000 */
[----:B------:R-:W-:-:S05]  /*10470*/  HFMA2 R122, -RZ, RZ, 0.1171875, 0 ;  /* 0x2f800000ff7a7431 */ /* 0x000fca00000001ff */
[----:B------:R-:W-:-:S05]  /*10480*/  FFMA.FTZ R7, R7, R122, 1.1641532182693481445e-10 ;  /* 0x2f00000007077423 */ /* 0x000fca000001007a */
[----:B------:R-:W-:Y:S01]  /*10490*/  FSETP.GTU.FTZ.AND P0, PT, R7, UR22, PT ;  /* 0x0000001607007c0b */ /* 0x000fe2000bf1c000 */
[----:B------:R-:W-:-:S04]  /*104a0*/  FMUL.FTZ R7, R83, UR17 ;  /* 0x0000001153077c20 */ /* 0x000fc80008410000 */
[----:B------:R-:W-:-:S05]  /*104b0*/  FMUL.FTZ R7, R7, UR16 ;  /* 0x0000001007077c20 */ /* 0x000fca0008410000 */
[----:B------:R-:W-:Y:S02]  /*104c0*/  FSEL R122, R7, RZ, !P0 ;  /* 0x000000ff077a7208 */ /* 0x000fe40004000000 */
[----:B------:R-:W-:-:S03]  /*104d0*/  SEL R7, RZ, 0x1, P0 ;  /* 0x00000001ff077807 */ /* 0x000fc60000000000 */
[----:B------:R-:W-:Y:S01]  /*104e0*/  FFMA.FTZ R91, R122, R79, R87 ;  /* 0x0000004f7a5b7223 */ /* 0x000fe20000010057 */
[----:B------:R-:W-:Y:S06]  /*104f0*/  BRA `(.L_x_20716) ;  /* 0x0000001400787947 */ /* 0x000fec0003800000 */
.L_x_20703:
[----:B------:R-:W-:Y:S01]  /*10500*/  IMAD.MOV.U32 R90, RZ, RZ, R91 ;  /* 0x000000ffff5a7224 */ /* 0x000fe200078e005b */
        /* <DEDUP_REMOVED lines=18> */
.L_x_20722:
        /* <DEDUP_REMOVED lines=13> */
.L_x_20723:
        /* <DEDUP_REMOVED lines=49> */
.L_x_20721:
        /* <DEDUP_REMOVED lines=9> */
.L_x_20720:
        /* <DEDUP_REMOVED lines=15> */
.L_x_20726:
        /* <DEDUP_REMOVED lines=13> */
.L_x_20727:
        /* <DEDUP_REMOVED lines=49> */
.L_x_20725:
[----:B------:R-:W-:Y:S02]  /*10f70*/  I2FP.F32.U32 R5, R5 ;  /* 0x0000000500057245 */ /* 0x000fe40000201000 */
[----:B------:R-:W-:-:S05]  /*10f80*/  MOV R90, 0x2f800000 ;  /* 0x2f800000005a7802 */ /* 0x000fca0000000f00 */
[----:B------:R-:W-:-:S05]  /*10f90*/  FFMA.FTZ R5, R5, R90, 1.1641532182693481445e-10 ;  /* 0x2f00000005057423 */ /* 0x000fca000001005a */
[----:B------:R-:W-:Y:S01]  /*10fa0*/  FSETP.GTU.FTZ.AND P0, PT, R5, UR22, PT ;  /* 0x0000001605007c0b */ /* 0x000fe2000bf1c000 */
[----:B-----5:R-:W-:-:S04]  /*10fb0*/  FMUL.FTZ R5, R81, UR17 ;  /* 0x0000001151057c20 */ /* 0x020fc80008410000 */
[----:B------:R-:W-:-:S05]  /*10fc0*/  FMUL.FTZ R5, R5, UR16 ;  /* 0x0000001005057c20 */ /* 0x000fca0008410000 */
[----:B------:R-:W-:Y:S02]  /*10fd0*/  FSEL R90, R5, RZ, !P0 ;  /* 0x000000ff055a7208 */ /* 0x000fe40004000000 */
[----:B------:R-:W-:-:S03]  /*10fe0*/  SEL R5, RZ, 0x1, P0 ;  /* 0x00000001ff057807 */ /* 0x000fc60000000000 */
[----:B------:R-:W-:-:S07]  /*10ff0*/  FMUL.FTZ R89, R90, R77 ;  /* 0x0000004d5a597220 */ /* 0x000fce0000410000 */
.L_x_20724:
        /* <DEDUP_REMOVED lines=15> */
.L_x_20730:
        /* <DEDUP_REMOVED lines=13> */
.L_x_20731:
        /* <DEDUP_REMOVED lines=50> */
.L_x_20729:
        /* <DEDUP_REMOVED lines=9> */
.L_x_20728:
        /* <DEDUP_REMOVED lines=15> */
.L_x_20733:
        /* <DEDUP_REMOVED lines=13> */
.L_x_20734:
        /* <DEDUP_REMOVED lines=50> */
.L_x_20732:
[----:B------:R-:W-:Y:S01]  /*11a50*/  I2FP.F32.U32 R7, R7 ;  /* 0x0000000700077245 */ /* 0x000fe20000201000 */
[----:B------:R-:W-:-:S05]  /*11a60*/  HFMA2 R122, -RZ, RZ, 0.1171875, 0 ;  /* 0x2f800000ff7a7431 */ /* 0x000fca00000001ff */
[----:B------:R-:W-:-:S05]  /*11a70*/  FFMA.FTZ R7, R7, R122, 1.1641532182693481445e-10 ;  /* 0x2f00000007077423 */ /* 0x000fca000001007a */
[----:B------:R-:W-:Y:S01]  /*11a80*/  FSETP.GTU.FTZ.AND P0, PT, R7, UR22, PT ;  /* 0x0000001607007c0b */ /* 0x000fe2000bf1c000 */
[----:B-----5:R-:W-:-:S04]  /*11a90*/  FMUL.FTZ R7, R83, UR17 ;  /* 0x0000001153077c20 */ /* 0x020fc80008410000 */
[----:B------:R-:W-:-:S05]  /*11aa0*/  FMUL.FTZ R7, R7, UR16 ;  /* 0x0000001007077c20 */ /* 0x000fca0008410000 */
[----:B------:R-:W-:Y:S02]  /*11ab0*/  FSEL R122, R7, RZ, !P0 ;  /* 0x000000ff077a7208 */ /* 0x000fe40004000000 */
[----:B------:R-:W-:-:S03]  /*11ac0*/  SEL R7, RZ, 0x1, P0 ;  /* 0x00000001ff077807 */ /* 0x000fc60000000000 */
[----:B------:R-:W-:-:S07]  /*11ad0*/  FMUL.FTZ R91, R122, R79 ;  /* 0x0000004f7a5b7220 */ /* 0x000fce0000410000 */
.L_x_20716:
[----:B------:R-:W-:-:S05]  /*11ae0*/  IMAD.WIDE.U32 R116, R121, 0x10, R116 ;  /* 0x0000001079747825 */ /* 0x000fca00078e0074 */
[----:B------:R0:W-:Y:S01]  /*11af0*/  STG.E.128 desc[UR14][R116.64], R88 ;  /* 0x0000005874007986 */ /* 0x0001e2000c101d0e */
[----:B------:R-:W-:Y:S05]  /*11b00*/  @!P1 BRA `(.L_x_20735) ;  /* 0x00000000002c9947 */ /* 0x000fea0003800000 */
[----:B0-----:R-:W-:-:S05]  /*11b10*/  IMAD.U32 R116, R6, 0x10000, RZ ;  /* 0x0001000006747824 */ /* 0x001fca00078e00ff */
[----:B------:R-:W-:Y:S02]  /*11b20*/  LOP3.LUT R117, R116, 0xff0000, RZ, 0xc0, !PT ;  /* 0x00ff000074757812 */ /* 0x000fe400078ec0ff */
[----:B------:R-:W-:-:S04]  /*11b30*/  LOP3.LUT R116, R7, 0xffff, RZ, 0xc0, !PT ;  /* 0x0000ffff07747812 */ /* 0x000fc800078ec0ff */
[----:B------:R-:W-:Y:S02]  /*11b40*/  LEA R116, R116, R117, 0x18 ;  /* 0x0000007574747211 */ /* 0x000fe400078ec0ff */
[----:B------:R-:W-:-:S05]  /*11b50*/  LOP3.LUT R117, R5, 0xff, RZ, 0xc0, !PT ;  /* 0x000000ff05757812 */ /* 0x000fca00078ec0ff */
[----:B------:R-:W-:Y:S01]  /*11b60*/  IMAD R116, R117, 0x100, R116 ;  /* 0x0000010075747824 */ /* 0x000fe200078e0274 */
[----:B------:R-:W-:-:S04]  /*11b70*/  LOP3.LUT R117, R4, 0xff, RZ, 0xc0, !PT ;  /* 0x000000ff04757812 */ /* 0x000fc800078ec0ff */
[----:B------:R-:W-:Y:S02]  /*11b80*/  IADD3 R121, PT, PT, R116, R117, RZ ;  /* 0x0000007574797210 */ /* 0x000fe40007ffe0ff */
[----:B------:R-:W0:Y:S02]  /*11b90*/  LDC.64 R116, c[0x0][0x3b0] ;  /* 0x0000ec00ff747b82 */ /* 0x000e240000000a00 */
[----:B0-----:R-:W-:-:S05]  /*11ba0*/  IMAD.WIDE.U32 R116, R0, 0x4, R116 ;  /* 0x0000000400747825 */ /* 0x001fca00078e0074 */
[----:B------:R1:W-:Y:S02]  /*11bb0*/  STG.E desc[UR14][R116.64], R121 ;  /* 0x0000007974007986 */ /* 0x0003e4000c10190e */
.L_x_20735:
[----:B------:R-:W-:Y:S01]  /*11bc0*/  FADD.FTZ R0, RZ, R108 ;  /* 0x0000006cff007221 */ /* 0x000fe20000010000 */
[----:B------:R-:W-:Y:S03]  /*11bd0*/  BSSY.RECONVERGENT B0, `(.L_x_20736) ;  /* 0x0000069000007945 */ /* 0x000fe60003800200 */
[----:B01----:R-:W-:-:S04]  /*11be0*/  FADD.FTZ R117, R0, R109 ;  /* 0x0000006d00757221 */ /* 0x003fc80000010000 */
        /* <DEDUP_REMOVED lines=103> */
.L_x_20737:
[----:B------:R-:W-:Y:S05]  /*12260*/  BSYNC.RECONVERGENT B0 ;  /* 0x0000000000007941 */ /* 0x000fea0003800200 */
.L_x_20736:
[----:B------:R-:W-:Y:S01]  /*12270*/  BAR.SYNC.DEFER_BLOCKING 0x0 ;  /* 0x0000000000007b1d */ /* 0x000fe20000010000 */
[----:B0-----:R-:W-:Y:S01]  /*12280*/  IMAD.MOV.U32 R121, RZ, RZ, RZ ;  /* 0x000000ffff797224 */ /* 0x001fe200078e00ff */
[----:B------:R-:W-:-:S04]  /*12290*/  CS2R R116, SRZ ;  /* 0x0000000000747805 */ /* 0x000fc8000001ff00 */
        /* <DEDUP_REMOVED lines=10> */
.L_x_20739:
[----:B------:R-:W-:Y:S05]  /*12340*/  BSYNC.RECONVERGENT B0 ;  /* 0x0000000000007941 */ /* 0x000fea0003800200 */
.L_x_20738:
        /* <DEDUP_REMOVED lines=13> */
[----:B------:R-:W-:Y:S01]  /*12420*/  FFMA.FTZ R125, R125, R116, R124 ;  /* 0x000000747d7d7223 */ /* 0x000fe2000001007c */
[----:B------:R-:W-:Y:S01]  /*12430*/  I2FP.F32.S32 R116, R121 ;  /* 0x0000007900747245 */ /* 0x000fe20000201400 */
[----:B------:R-:W0:Y:S02]  /*12440*/  SHFL.DOWN PT, R124, R117, 0x4, 0x1f ;  /* 0x08801f00757c7f89 */ /* 0x000e2400000e0000 */
[----:B0-----:R-:W-:Y:S02]  /*12450*/  FADD.FTZ R123, R124, R117 ;  /* 0x000000757c7b7221 */ /* 0x001fe40000010000 */
[----:B------:R-:W0:Y:S01]  /*12460*/  MUFU.RCP R124, R116 ;  /* 0x00000074007c7308 */ /* 0x000e220000001000 */
[----:B------:R-:W1:Y:S01]  /*12470*/  SHFL.DOWN PT, R117, R121, 0x2, 0x1f ;  /* 0x08401f0079757f89 */ /* 0x000e6200000e0000 */
[C---:B0-----:R-:W-:Y:S01]  /*12480*/  FMUL.FTZ R125, R124.reuse, R125 ;  /* 0x0000007d7c7d7220 */ /* 0x041fe20000410000 */
[----:B------:R-:W-:-:S04]  /*12490*/  FFMA.FTZ R123, R124, R122, R123 ;  /* 0x0000007a7c7b7223 */ /* 0x000fc8000001007b */
[----:B------:R-:W0:Y:S01]  /*124a0*/  SHFL.DOWN PT, R124, R125, 0x2, 0x1f ;  /* 0x08401f007d7c7f89 */ /* 0x000e2200000e0000 */
[----:B-1----:R-:W-:Y:S01]  /*124b0*/  IMAD.IADD R122, R121, 0x1, R117 ;  /* 0x00000001797a7824 */ /* 0x002fe200078e0275 */
[----:B------:R-:W-:Y:S01]  /*124c0*/  I2FP.F32.S32 R121, R117 ;  /* 0x0000007500797245 */ /* 0x000fe20000201400 */
[----:B0-----:R-:W-:-:S04]  /*124d0*/  FADD.FTZ R117, R125, -R124 ;  /* 0x8000007c7d757221 */ /* 0x001fc80000010000 */
[----:B------:R-:W-:Y:S01]  /*124e0*/  FMUL.FTZ R124, R124, R121 ;  /* 0x000000797c7c7220 */ /* 0x000fe20000410000 */
[----:B------:R-:W-:-:S03]  /*124f0*/  FMUL.FTZ R117, R117, R117 ;  /* 0x0000007575757220 */ /* 0x000fc60000410000 */
[C---:B------:R-:W-:Y:S01]  /*12500*/  FFMA.FTZ R124, R116.reuse, R125, R124 ;  /* 0x0000007d747c7223 */ /* 0x040fe2000001007c */
[----:B------:R-:W-:Y:S02]  /*12510*/  FMUL.FTZ R117, R116, R117 ;  /* 0x0000007574757220 */ /* 0x000fe40000410000 */
[----:B------:R-:W0:Y:S02]  /*12520*/  SHFL.DOWN PT, R116, R123, 0x2, 0x1f ;  /* 0x08401f007b747f89 */ /* 0x000e2400000e0000 */
[----:B------:R-:W-:Y:S01]  /*12530*/  FMUL.FTZ R117, R117, R121 ;  /* 0x0000007975757220 */ /* 0x000fe20000410000 */
[----:B0-----:R-:W-:Y:S01]  /*12540*/  FADD.FTZ R121, R123, R116 ;  /* 0x000000747b797221 */ /* 0x001fe20000010000 */
[----:B------:R-:W-:Y:S01]  /*12550*/  I2FP.F32.S32 R116, R122 ;  /* 0x0000007a00747245 */ /* 0x000fe20000201400 */
[----:B------:R-:W0:Y:S03]  /*12560*/  SHFL.DOWN PT, R123, R122, 0x1, 0x1f ;  /* 0x08201f007a7b7f89 */ /* 0x000e2600000e0000 */
[----:B------:R-:W1:Y:S02]  /*12570*/  MUFU.RCP R125, R116 ;  /* 0x00000074007d7308 */ /* 0x000e640000001000 */
[C---:B-1----:R-:W-:Y:S01]  /*12580*/  FFMA.FTZ R121, R125.reuse, R117, R121 ;  /* 0x000000757d797223 */ /* 0x042fe20000010079 */
[----:B------:R-:W-:Y:S01]  /*12590*/  FMUL.FTZ R125, R125, R124 ;  /* 0x0000007c7d7d7220 */ /* 0x000fe20000410000 */
[----:B0-----:R-:W-:-:S02]  /*125a0*/  IADD3 R117, PT, PT, R122, R123, RZ ;  /* 0x0000007b7a757210 */ /* 0x001fc40007ffe0ff */
[----:B------:R-:W-:Y:S02]  /*125b0*/  I2FP.F32.S32 R122, R123 ;  /* 0x0000007b007a7245 */ /* 0x000fe40000201400 */
[----:B------:R-:W0:Y:S01]  /*125c0*/  SHFL.DOWN PT, R124, R125, 0x1, 0x1f ;  /* 0x08201f007d7c7f89 */ /* 0x000e2200000e0000 */
[----:B------:R-:W-:-:S06]  /*125d0*/  I2FP.F32.S32 R117, R117 ;  /* 0x0000007500757245 */ /* 0x000fcc0000201400 */
[----:B------:R-:W1:Y:S01]  /*125e0*/  MUFU.RCP R117, R117 ;  /* 0x0000007500757308 */ /* 0x000e620000001000 */
[----:B0-----:R-:W-:Y:S01]  /*125f0*/  FADD.FTZ R123, R125, -R124 ;  /* 0x8000007c7d7b7221 */ /* 0x001fe20000010000 */
[----:B------:R-:W-:-:S03]  /*12600*/  FMUL.FTZ R124, R124, R122 ;  /* 0x0000007a7c7c7220 */ /* 0x000fc60000410000 */
[----:B------:R-:W-:-:S04]  /*12610*/  FMUL.FTZ R123, R123, R123 ;  /* 0x0000007b7b7b7220 */ /* 0x000fc80000410000 */
[C---:B------:R-:W-:Y:S01]  /*12620*/  FMUL.FTZ R123, R116.reuse, R123 ;  /* 0x0000007b747b7220 */ /* 0x040fe20000410000 */
[----:B------:R-:W-:Y:S01]  /*12630*/  FFMA.FTZ R116, R116, R125, R124 ;  /* 0x0000007d74747223 */ /* 0x000fe2000001007c */
[----:B------:R-:W-:Y:S01]  /*12640*/  IMAD.U32 R125, RZ, RZ, UR7 ;  /* 0x00000007ff7d7e24 */ /* 0x000fe2000f8e00ff */
[----:B------:R-:W0:Y:S01]  /*12650*/  SHFL.DOWN PT, R124, R121, 0x1, 0x1f ;  /* 0x08201f00797c7f89 */ /* 0x000e2200000e0000 */
[----:B------:R-:W-:Y:S01]  /*12660*/  FMUL.FTZ R123, R123, R122 ;  /* 0x0000007a7b7b7220 */ /* 0x000fe20000410000 */
[----:B-1----:R-:W-:Y:S01]  /*12670*/  FMUL.FTZ R116, R117, R116 ;  /* 0x0000007475747220 */ /* 0x002fe20000410000 */
[----:B0-----:R-:W-:-:S04]  /*12680*/  FADD.FTZ R124, R121, R124 ;  /* 0x0000007c797c7221 */ /* 0x001fc80000010000 */
[----:B------:R-:W-:Y:S02]  /*12690*/  FFMA.FTZ R121, R117, R123, R124 ;  /* 0x0000007b75797223 */ /* 0x000fe4000001007c */
[----:B------:R-:W0:Y:S01]  /*126a0*/  @!P0 LDC.64 R122, c[0x0][0x3c0] ;  /* 0x0000f000ff7a8b82 */ /* 0x000e220000000a00 */
[----:B------:R-:W1:Y:S04]  /*126b0*/  SHFL.IDX PT, R117, R116, RZ, 0x1f ;  /* 0x00001fff74757589 */ /* 0x000e6800000e0000 */
[----:B------:R-:W2:Y:S01]  /*126c0*/  SHFL.IDX PT, R121, R121, RZ, 0x1f ;  /* 0x00001fff79797589 */ /* 0x000ea200000e0000 */
[----:B0-----:R-:W-:-:S04]  /*126d0*/  @!P0 IMAD.WIDE R124, R125, 0x4, R122 ;  /* 0x000000047d7c8825 */ /* 0x001fc800078e027a */
[----:B-1----:R-:W-:Y:S01]  /*126e0*/  FMUL.FTZ R123, R117, R117 ;  /* 0x00000075757b7220 */ /* 0x002fe20000410000 */
[----:B------:R-:W2:Y:S01]  /*126f0*/  LDC R122, c[0x0][0x448] ;  /* 0x00011200ff7a7b82 */ /* 0x000ea20000000800 */
[----:B------:R0:W-:Y:S03]  /*12700*/  @!P0 STG.E desc[UR14][R124.64], R117 ;  /* 0x000000757c008986 */ /* 0x0001e6000c10190e */
[----:B------:R-:W-:Y:S01]  /*12710*/  FSEL R123, R123, RZ, P1 ;  /* 0x000000ff7b7b7208 */ /* 0x000fe20000800000 */
[----:B--2---:R-:W-:Y:S01]  /*12720*/  FFMA.FTZ R122, R121, UR25, R122 ;  /* 0x00000019797a7c23 */ /* 0x004fe2000801007a */
[----:B------:R-:W-:-:S03]  /*12730*/  MOV R121, UR7 ;  /* 0x0000000700797c02 */ /* 0x000fc60008000f00 */
[----:B------:R-:W-:Y:S02]  /*12740*/  FADD.FTZ R116, R122, R123 ;  /* 0x0000007b7a747221 */ /* 0x000fe40000010000 */
[----:B------:R-:W1:Y:S04]  /*12750*/  @!P0 LDC.64 R122, c[0x0][0x3c8] ;  /* 0x0000f200ff7a8b82 */ /* 0x000e680000000a00 */
[----:B------:R-:W2:Y:S01]  /*12760*/  MUFU.RSQ R116, R116 ;  /* 0x0000007400747308 */ /* 0x000ea20000001400 */
[----:B-1----:R-:W-:-:S05]  /*12770*/  @!P0 IMAD.WIDE R122, R121, 0x4, R122 ;  /* 0x00000004797a8825 */ /* 0x002fca00078e027a */
[----:B--2---:R0:W-:Y:S01]  /*12780*/  @!P0 STG.E desc[UR14][R122.64], R116 ;  /* 0x000000747a008986 */ /* 0x0041e2000c10190e */
[----:B------:R-:W-:Y:S05]  /*12790*/  BRA.U !UP1, `(.L_x_20740) ;  /* 0x0000000509847547 */ /* 0x000fea000b800000 */
[----:B------:R-:W-:Y:S01]  /*127a0*/  UIADD3 UR4, UPT, UPT, UR4, -0x1, URZ ;  /* 0xffffffff04047890 */ /* 0x000fe2000fffe0ff */
[----:B0-----:R-:W0:Y:S01]  /*127b0*/  LDC.64 R122, c[0x0][0x428] ;  /* 0x00010a00ff7a7b82 */ /* 0x001e220000000a00 */
[----:B------:R-:W-:Y:S02]  /*127c0*/  FSEL R117, R117, RZ, !P1 ;  /* 0x000000ff75757208 */ /* 0x000fe40004800000 */
[----:B------:R-:W-:-:S03]  /*127d0*/  UIMAD UR4, UR4, UR23, URZ ;  /* 0x00000017040472a4 */ /* 0x000fc6000f8e02ff */
[C---:B------:R-:W-:Y:S01]  /*127e0*/  FADD.FTZ R108, -R117.reuse, R108 ;  /* 0x0000006c756c7221 */ /* 0x040fe20000010100 */
[----:B------:R-:W-:Y:S01]  /*127f0*/  USHF.R.S32.HI UR5, URZ, 0x1f, UR4 ;  /* 0x0000001fff057899 */ /* 0x000fe20008011404 */
[C---:B------:R-:W-:Y:S01]  /*12800*/  FADD.FTZ R124, -R117.reuse, R109 ;  /* 0x0000006d757c7221 */ /* 0x040fe20000010100 */
[C---:B------:R-:W-:Y:S01]  /*12810*/  FADD.FTZ R125, -R117.reuse, R110 ;  /* 0x0000006e757d7221 */ /* 0x040fe20000010100 */
[C---:B------:R-:W-:Y:S01]  /*12820*/  FMUL.FTZ R109, R116.reuse, R108 ;  /* 0x0000006c746d7220 */ /* 0x040fe20000410000 */
[----:B------:R-:W-:Y:S01]  /*12830*/  ULEA.HI UR5, UR5, UR4, URZ, 0x2 ;  /* 0x0000000405057291 */ /* 0x000fe2000f8f10ff */
[C---:B------:R-:W-:Y:S01]  /*12840*/  FADD.FTZ R121, -R117.reuse, R111 ;  /* 0x0000006f75797221 */ /* 0x040fe20000010100 */
[C---:B------:R-:W-:Y:S01]  /*12850*/  FMUL.FTZ R110, R116.reuse, R124 ;  /* 0x0000007c746e7220 */ /* 0x040fe20000410000 */
[C---:B------:R-:W-:Y:S01]  /*12860*/  FMUL.FTZ R111, R116.reuse, R125 ;  /* 0x0000007d746f7220 */ /* 0x040fe20000410000 */
[----:B------:R-:W-:Y:S01]  /*12870*/  FADD.FTZ R104, -R117, R104 ;  /* 0x0000006875687221 */ /* 0x000fe20000010100 */
[----:B------:R-:W-:Y:S01]  /*12880*/  FMUL.FTZ R124, R116, R121 ;  /* 0x00000079747c7220 */ /* 0x000fe20000410000 */
[----:B------:R-:W-:-:S02]  /*12890*/  IMAD.U32 R108, RZ, RZ, UR5 ;  /* 0x00000005ff6c7e24 */ /* 0x000fc4000f8e00ff */
[C---:B------:R-:W-:Y:S01]  /*128a0*/  FADD.FTZ R101, -R117.reuse, R101 ;  /* 0x0000006575657221 */ /* 0x040fe20000010100 */
[C---:B------:R-:W-:Y:S01]  /*128b0*/  FADD.FTZ R103, -R117.reuse, R103 ;  /* 0x0000006775677221 */ /* 0x040fe20000010100 */
[C---:B------:R-:W-:Y:S01]  /*128c0*/  FADD.FTZ R97, -R117.reuse, R97 ;  /* 0x0000006175617221 */ /* 0x040fe20000010100 */
[----:B------:R-:W-:Y:S01]  /*128d0*/  FADD.FTZ R99, -R117, R99 ;  /* 0x0000006375637221 */ /* 0x000fe20000010100 */
[----:B------:R-:W-:Y:S01]  /*128e0*/  LEA.HI.SX32 R121, R108, R0, 0x1e ;  /* 0x000000006c797211 */ /* 0x000fe200078ff2ff */
[----:B------:R-:W-:Y:S01]  /*128f0*/  FFMA.FTZ R108, R109, R8, R32 ;  /* 0x000000086d6c7223 */ /* 0x000fe20000010020 */
[----:B------:R-:W-:Y:S01]  /*12900*/  FFMA.FTZ R109, R110, R9, R33 ;  /* 0x000000096e6d7223 */ /* 0x000fe20000010021 */
[----:B------:R-:W-:Y:S01]  /*12910*/  FFMA.FTZ R110, R111, R10, R34 ;  /* 0x0000000a6f6e7223 */ /* 0x000fe20000010022 */
[----:B------:R-:W-:Y:S01]  /*12920*/  FFMA.FTZ R111, R124, R11, R35 ;  /* 0x0000000b7c6f7223 */ /* 0x000fe20000010023 */
[----:B0-----:R-:W-:-:S04]  /*12930*/  IMAD.WIDE.U32 R124, R121, 0x10, R122 ;  /* 0x00000010797c7825 */ /* 0x001fc800078e007a */
[C---:B------:R-:W-:Y:S01]  /*12940*/  FADD.FTZ R88, -R117.reuse, R88 ;  /* 0x0000005875587221 */ /* 0x040fe20000010100 */
[----:B------:R0:W-:Y:S02]  /*12950*/  STG.E.128 desc[UR14][R124.64], R108 ;  /* 0x0000006c7c007986 */ /* 0x0001e4000c101d0e */
[C---:B0-----:R-:W-:Y:S01]  /*12960*/  FADD.FTZ R111, -R117.reuse, R106 ;  /* 0x0000006a756f7221 */ /* 0x041fe20000010100 */
[C---:B------:R-:W-:Y:S01]  /*12970*/  FADD.FTZ R109, -R117.reuse, R105 ;  /* 0x00000069756d7221 */ /* 0x040fe20000010100 */
[C---:B------:R-:W-:Y:S01]  /*12980*/  FADD.FTZ R125, -R117.reuse, R107 ;  /* 0x0000006b757d7221 */ /* 0x040fe20000010100 */
[C---:B------:R-:W-:Y:S01]  /*12990*/  FMUL.FTZ R105, R116.reuse, R104 ;  /* 0x0000006874697220 */ /* 0x040fe20000410000 */
[C---:B------:R-:W-:Y:S01]  /*129a0*/  FMUL.FTZ R107, R116.reuse, R111 ;  /* 0x0000006f746b7220 */ /* 0x040fe20000410000 */
[C---:B------:R-:W-:Y:S01]  /*129b0*/  FMUL.FTZ R106, R116.reuse, R109 ;  /* 0x0000006d746a7220 */ /* 0x040fe20000410000 */
[----:B------:R-:W-:Y:S01]  /*129c0*/  FADD.FTZ R111, -R117, R100 ;  /* 0x00000064756f7221 */ /* 0x000fe20000010100 */
[----:B------:R-:W-:Y:S01]  /*129d0*/  FMUL.FTZ R108, R116, R125 ;  /* 0x0000007d746c7220 */ /* 0x000fe20000410000 */
[----:B------:R-:W-:Y:S01]  /*129e0*/  IADD3 R109, PT, PT, R121, 0x100, RZ ;  /* 0x00000100796d7810 */ /* 0x000fe20007ffe0ff */
[----:B------:R-:W-:Y:S01]  /*129f0*/  FFMA.FTZ R104, R105, R12, R36 ;  /* 0x0000000c69687223 */ /* 0x000fe20000010024 */
[----:B------:R-:W-:Y:S01]  /*12a00*/  FFMA.FTZ R105, R106, R13, R37 ;  /* 0x0000000d6a697223 */ /* 0x000fe20000010025 */
[----:B------:R-:W-:Y:S01]  /*12a10*/  FMUL.FTZ R111, R116, R111 ;  /* 0x0000006f746f7220 */ /* 0x000fe20000410000 */
[----:B------:R-:W-:Y:S01]  /*12a20*/  FFMA.FTZ R106, R107, R14, R38 ;  /* 0x0000000e6b6a7223 */ /* 0x000fe20000010026 */
[----:B------:R-:W-:Y:S01]  /*12a30*/  FADD.FTZ R125, -R117, R102 ;  /* 0x00000066757d7221 */ /* 0x000fe20000010100 */
[----:B------:R-:W-:Y:S01]  /*12a40*/  FFMA.FTZ R107, R108, R15, R39 ;  /* 0x0000000f6c6b7223 */ /* 0x000fe20000010027 */
[----:B------:R-:W-:-:S04]  /*12a50*/  IMAD.WIDE.U32 R108, R109, 0x10, R122 ;  /* 0x000000106d6c7825 */ /* 0x000fc800078e007a */
[C---:B------:R-:W-:Y:S01]  /*12a60*/  FMUL.FTZ R102, R116.reuse, R101 ;  /* 0x0000006574667220 */ /* 0x040fe20000410000 */
[----:B------:R-:W-:Y:S01]  /*12a70*/  FFMA.FTZ R100, R111, R16, R40 ;  /* 0x000000106f647223 */ /* 0x000fe20000010028 */
[C---:B------:R-:W-:Y:S01]  /*12a80*/  FMUL.FTZ R125, R116.reuse, R125 ;  /* 0x0000007d747d7220 */ /* 0x040fe20000410000 */
[----:B------:R-:W-:Y:S01]  /*12a90*/  FMUL.FTZ R110, R116, R103 ;  /* 0x00000067746e7220 */ /* 0x000fe20000410000 */
[----:B------:R-:W-:Y:S01]  /*12aa0*/  VIADD R111, R121, 0x200 ;  /* 0x00000200796f7836 */ /* 0x000fe20000000000 */
[----:B------:R0:W-:Y:S01]  /*12ab0*/  STG.E.128 desc[UR14][R108.64], R104 ;  /* 0x000000686c007986 */ /* 0x0001e2000c101d0e */
[----:B------:R-:W-:Y:S01]  /*12ac0*/  FFMA.FTZ R101, R102, R17, R41 ;  /* 0x0000001166657223 */ /* 0x000fe20000010029 */
[----:B------:R-:W-:Y:S01]  /*12ad0*/  FFMA.FTZ R102, R125, R18, R42 ;  /* 0x000000127d667223 */ /* 0x000fe2000001002a */
[----:B------:R-:W-:Y:S01]  /*12ae0*/  FFMA.FTZ R103, R110, R19, R43 ;  /* 0x000000136e677223 */ /* 0x000fe2000001002b */
[----:B------:R-:W-:Y:S01]  /*12af0*/  FADD.FTZ R125, -R117, R93 ;  /* 0x0000005d757d7221 */ /* 0x000fe20000010100 */
[----:B0-----:R-:W-:-:S04]  /*12b00*/  IMAD.WIDE.U32 R104, R111, 0x10, R122 ;  /* 0x000000106f687825 */ /* 0x001fc800078e007a */
[C---:B------:R-:W-:Y:S01]  /*12b10*/  FADD.FTZ R107, -R117.reuse, R96 ;  /* 0x00000060756b7221 */ /* 0x040fe20000010100 */
[C---:B------:R-:W-:Y:S01]  /*12b20*/  FADD.FTZ R109, -R117.reuse, R98 ;  /* 0x00000062756d7221 */ /* 0x040fe20000010100 */
[C---:B------:R-:W-:Y:S01]  /*12b30*/  FADD.FTZ R106, -R117.reuse, R89 ;  /* 0x00000059756a7221 */ /* 0x040fe20000010100 */
[C---:B------:R-:W-:Y:S01]  /*12b40*/  FADD.FTZ R111, -R117.reuse, R92 ;  /* 0x0000005c756f7221 */ /* 0x040fe20000010100 */
[----:B------:R0:W-:Y:S01]  /*12b50*/  STG.E.128 desc[UR14][R104.64], R100 ;  /* 0x0000006468007986 */ /* 0x0001e2000c101d0e */
[C---:B------:R-:W-:Y:S01]  /*12b60*/  FADD.FTZ R96, -R117.reuse, R94 ;  /* 0x0000005e75607221 */ /* 0x040fe20000010100 */
[C---:B------:R-:W-:Y:S01]  /*12b70*/  FADD.FTZ R98, -R117.reuse, R95 ;  /* 0x0000005f75627221 */ /* 0x040fe20000010100 */
[C---:B------:R-:W-:Y:S01]  /*12b80*/  FMUL.FTZ R89, R116.reuse, R107 ;  /* 0x0000006b74597220 */ /* 0x040fe20000410000 */
[C---:B------:R-:W-:Y:S01]  /*12b90*/  FMUL.FTZ R92, R116.reuse, R99 ;  /* 0x00000063745c7220 */ /* 0x040fe20000410000 */
[C---:B------:R-:W-:Y:S01]  /*12ba0*/  FMUL.FTZ R93, R116.reuse, R111 ;  /* 0x0000006f745d7220 */ /* 0x040fe20000410000 */
[C---:B------:R-:W-:Y:S01]  /*12bb0*/  FMUL.FTZ R94, R116.reuse, R125 ;  /* 0x0000007d745e7220 */ /* 0x040fe20000410000 */
[C---:B------:R-:W-:Y:S01]  /*12bc0*/  FMUL.FTZ R95, R116.reuse, R96 ;  /* 0x00000060745f7220 */ /* 0x040fe20000410000 */
[C---:B------:R-:W-:Y:S01]  /*12bd0*/  FMUL.FTZ R96, R116.reuse, R98 ;  /* 0x0000006274607220 */ /* 0x040fe20000410000 */
[C---:B------:R-:W-:Y:S01]  /*12be0*/  FMUL.FTZ R98, R116.reuse, R106 ;  /* 0x0000006a74627220 */ /* 0x040fe20000410000 */
[C---:B0-----:R-:W-:Y:S01]  /*12bf0*/  FADD.FTZ R105, -R117.reuse, R90 ;  /* 0x0000005a75697221 */ /* 0x041fe20000010100 */
[----:B------:R-:W-:Y:S01]  /*12c00*/  FADD.FTZ R117, -R117, R91 ;  /* 0x0000005b75757221 */ /* 0x000fe20000010100 */
[C---:B------:R-:W-:Y:S01]  /*12c10*/  FMUL.FTZ R90, R116.reuse, R97 ;  /* 0x00000061745a7220 */ /* 0x040fe20000410000 */
[C---:B------:R-:W-:Y:S01]  /*12c20*/  FMUL.FTZ R91, R116.reuse, R109 ;  /* 0x0000006d745b7220 */ /* 0x040fe20000410000 */
[----:B------:R-:W-:Y:S01]  /*12c30*/  FMUL.FTZ R97, R116, R88 ;  /* 0x0000005874617220 */ /* 0x000fe20000410000 */
[----:B------:R-:W-:Y:S01]  /*12c40*/  FFMA.FTZ R88, R89, R20, R44 ;  /* 0x0000001459587223 */ /* 0x000fe2000001002c */
[----:B------:R-:W-:Y:S01]  /*12c50*/  FFMA.FTZ R89, R90, R21, R45 ;  /* 0x000000155a597223 */ /* 0x000fe2000001002d */
[----:B------:R-:W-:Y:S01]  /*12c60*/  FFMA.FTZ R90, R91, R22, R46 ;  /* 0x000000165b5a7223 */ /* 0x000fe2000001002e */
[----:B------:R-:W-:Y:S01]  /*12c70*/  FFMA.FTZ R91, R92, R23, R47 ;  /* 0x000000175c5b7223 */ /* 0x000fe2000001002f */
[----:B------:R-:W-:Y:S01]  /*12c80*/  IADD3 R103, PT, PT, R121, 0x300, RZ ;  /* 0x0000030079677810 */ /* 0x000fe20007ffe0ff */
[----:B------:R-:W-:Y:S01]  /*12c90*/  FFMA.FTZ R92, R93, R24, R48 ;  /* 0x000000185d5c7223 */ /* 0x000fe20000010030 */
[----:B------:R-:W-:-:S02]  /*12ca0*/  VIADD R101, R121, 0x400 ;  /* 0x0000040079657836 */ /* 0x000fc40000000000 */
[----:B------:R-:W-:Y:S01]  /*12cb0*/  FFMA.FTZ R93, R94, R25, R49 ;  /* 0x000000195e5d7223 */ /* 0x000fe20000010031 */
[----:B------:R-:W-:Y:S01]  /*12cc0*/  IADD3 R121, PT, PT, R121, 0x500, RZ ;  /* 0x0000050079797810 */ /* 0x000fe20007ffe0ff */
[C---:B------:R-:W-:Y:S01]  /*12cd0*/  FMUL.FTZ R99, R116.reuse, R105 ;  /* 0x0000006974637220 */ /* 0x040fe20000410000 */
        /* <DEDUP_REMOVED lines=12> */
[----:B------:R1:W-:Y:S02]  /*12da0*/  STG.E.128 desc[UR14][R122.64], R96 ;  /* 0x000000607a007986 */ /* 0x0003e4000c101d0e */
.L_x_20740:
[----:B------:R-:W-:Y:S02]  /*12db0*/  UIADD3 UR7, UPT, UPT, UR7, UR20, URZ ;  /* 0x0000001407077290 */ /* 0x000fe4000fffe0ff */
[----:B------:R-:W-:Y:S02]  /*12dc0*/  UPLOP3.LUT UP0, UPT, UPT, UPT, UP0, 0x40, 0x4 ;  /* 0x000000000004789c */ /* 0x000fe40003f0e800 */
[----:B------:R-:W-:-:S09]  /*12dd0*/  UISETP.GE.AND UP1, UPT, UR7, UR21, UPT ;  /* 0x000000150700728c */ /* 0x000fd2000bf26270 */
[----:B------:R-:W-:Y:S05]  /*12de0*/  BRA.U !UP1, `(.L_x_20741) ;  /* 0xfffffedd09347547 */ /* 0x000fea000b83ffff */
[----:B------:R-:W-:Y:S05]  /*12df0*/  EXIT ;  /* 0x000000000000794d */ /* 0x000fea0003800000 */
.L_x_20742:
        /* <DEDUP_REMOVED lines=16> */
.L_x_21062:


//--------------------- .nv.global.init           --------------------------
	.section	.nv.global.init,"aw",@progbits
	.align	4
.nv.global.init:
	.type		mrg32k3aM1SubSeq,@object
	.size		mrg32k3aM1SubSeq,(mrg32k3aM2SubSeq - mrg32k3aM1SubSeq)
mrg32k3aM1SubSeq:
        /*0000*/ 	.byte	0x0b, 0xcc, 0xee, 0x04, 0x73, 0x29, 0x8b, 0x6f, 0xf6, 0x53, 0x03, 0xf6, 0x23, 0xf6, 0xea, 0xda
        /* <DEDUP_REMOVED lines=125> */
	.type		mrg32k3aM2SubSeq,@object
	.size		mrg32k3aM2SubSeq,(mrg32k3aM1 - mrg32k3aM2SubSeq)
mrg32k3aM2SubSeq:
        /* <DEDUP_REMOVED lines=126> */
	.type		mrg32k3aM1,@object
	.size		mrg32k3aM1,(mrg32k3aM1Seq - mrg32k3aM1)
mrg32k3aM1:
        /* <DEDUP_REMOVED lines=144> */
	.type		mrg32k3aM1Seq,@object
	.size		mrg32k3aM1Seq,(mrg32k3aM2 - mrg32k3aM1Seq)
mrg32k3aM1Seq:
        /* <DEDUP_REMOVED lines=144> */
	.type		mrg32k3aM2,@object
	.size		mrg32k3aM2,(mrg32k3aM2Seq - mrg32k3aM2)
mrg32k3aM2:
        /* <DEDUP_REMOVED lines=144> */
	.type		mrg32k3aM2Seq,@object
	.size		mrg32k3aM2Seq,(precalc_xorwow_matrix - mrg32k3aM2Seq)
mrg32k3aM2Seq:
        /* <DEDUP_REMOVED lines=144> */
	.type		precalc_xorwow_matrix,@object
	.size		precalc_xorwow_matrix,(precalc_xorwow_offset_matrix - precalc_xorwow_matrix)
precalc_xorwow_matrix:
        /* <DEDUP_REMOVED lines=6400> */
	.type		precalc_xorwow_offset_matrix,@object
	.size		precalc_xorwow_offset_matrix,(.L_1 - precalc_xorwow_offset_matrix)
precalc_xorwow_offset_matrix:
        /* <DEDUP_REMOVED lines=6400> */
.L_1:


//--------------------- .nv.shared._ZN10layer_norm13ln_fwd_kernelINS_13Kernel_traitsI13__nv_bfloat16S2_S2_S2_fjLj6144ELj1ELj1ELj8ELj16ENS_18Kernel_traits_baseILj6144ES2_S2_S2_S2_fjLj256EEEEELb0ELb0ELb0ELb0EEEvNS_9FwdParamsE --------------------------
	.section	.nv.shared._ZN10layer_norm13ln_fwd_kernelINS_13Kernel_traitsI13__nv_bfloat16S2_S2_S2_fjLj6144ELj1ELj1ELj8ELj16ENS_18Kernel_traits_baseILj6144ES2_S2_S2_S2_fjLj256EEEEELb0ELb0ELb0ELb0EEEvNS_9FwdParamsE,"aw",@nobits
	.sectionflags	@""
	.align	16
	.zero		1024


//--------------------- .nv.shared.reserved.0     --------------------------
	.section	.nv.shared.reserved.0,"aw",@nobits
	.weak		__nv_reservedSMEM_offset_0_alias
	.size		__nv_reservedSMEM_offset_0_alias, 0, 64
	.other		__nv_reservedSMEM_offset_0_alias,@"STO_CUDA_RESERVED_SHARED STV_DEFAULT"
__nv_reservedSMEM_offset_0_alias:
	.zero		0
	.zero		64


//--------------------- .nv.shared._ZN10layer_norm13ln_fwd_kernelINS_13Kernel_traitsI13__nv_bfloat16S2_S2_S2_fjLj6144ELj1ELj1ELj8ELj16ENS_18Kernel_traits_baseILj6144ES2_S2_S2_S2_fjLj256EEEEELb0ELb0ELb0ELb1EEEvNS_9FwdParamsE --------------------------
	.section	.nv.shared._ZN10layer_norm13ln_fwd_kernelINS_13Kernel_traitsI13__nv_bfloat16S2_S2_S2_fjLj6144ELj1ELj1ELj8ELj16ENS_18Kernel_traits_baseILj6144ES2_S2_S2_S2_fjLj256EEEEELb0ELb0ELb0ELb1EEEvNS_9FwdParamsE,"aw",@nobits
	.sectionflags	@""
	.align	16
	.zero		1024


//--------------------- .nv.shared._ZN10layer_norm13ln_fwd_kernelINS_13Kernel_traitsI13__nv_bfloat16S2_S2_S2_fjLj6144ELj1ELj1ELj8ELj16ENS_18Kernel_traits_baseILj6144ES2_S2_S2_S2_fjLj256EEEEELb0ELb0ELb1ELb0EEEvNS_9FwdParamsE --------------------------
	.section	.nv.shared._ZN10layer_norm13ln_fwd_kernelINS_13Kernel_traitsI13__nv_bfloat16S2_S2_S2_fjLj6144ELj1ELj1ELj8ELj16ENS_18Kernel_traits_baseILj6144ES2_S2_S2_S2_fjLj256EEEEELb0ELb0ELb1ELb0EEEvNS_9FwdParamsE,"aw",@nobits
	.sectionflags	@""
	.align	16
	.zero		1024


//--------------------- .nv.shared._ZN10layer_norm13ln_fwd_kernelINS_13Kernel_traitsI13__nv_bfloat16S2_S2_S2_fjLj6144ELj1ELj1ELj8ELj16ENS_18Kernel_traits_baseILj6144ES2_S2_S2_S2_fjLj256EEEEELb0ELb0ELb1ELb1EEEvNS_9FwdParamsE --------------------------
	.section	.nv.shared._ZN10layer_norm13ln_fwd_kernelINS_13Kernel_traitsI13__nv_bfloat16S2_S2_S2_fjLj6144ELj1ELj1ELj8ELj16ENS_18Kernel_traits_baseILj6144ES2_S2_S2_S2_fjLj256EEEEELb0ELb0ELb1ELb1EEEvNS_9FwdParamsE,"aw",@nobits
	.sectionflags	@""
	.align	16
	.zero		1024


//--------------------- .nv.shared._ZN10layer_norm13ln_fwd_kernelINS_13Kernel_traitsI13__nv_bfloat16S2_S2_S2_fjLj6144ELj1ELj1ELj8ELj16ENS_18Kernel_traits_baseILj6144ES2_S2_S2_S2_fjLj256EEEEELb0ELb1ELb0ELb0EEEvNS_9FwdParamsE --------------------------
	.section	.nv.shared._ZN10layer_norm13ln_fwd_kernelINS_13Kernel_traitsI13__nv_bfloat16S2_S2_S2_fjLj6144ELj1ELj1ELj8ELj16ENS_18Kernel_traits_baseILj6144ES2_S2_S2_S2_fjLj256EEEEELb0ELb1ELb0ELb0EEEvNS_9FwdParamsE,"aw",@nobits
	.sectionflags	@""
	.align	16
	.zero		1024


//--------------------- .nv.shared._ZN10layer_norm13ln_fwd_kernelINS_13Kernel_traitsI13__nv_bfloat16S2_S2_S2_fjLj6144ELj1ELj1ELj8ELj16ENS_18Kernel_traits_baseILj6144ES2_S2_S2_S2_fjLj256EEEEELb0ELb1ELb0ELb1EEEvNS_9FwdParamsE --------------------------
	.section	.nv.shared._ZN10layer_norm13ln_fwd_kernelINS_13Kernel_traitsI13__nv_bfloat16S2_S2_S2_fjLj6144ELj1ELj1ELj8ELj16ENS_18Kernel_traits_baseILj6144ES2_S2_S2_S2_fjLj256EEEEELb0ELb1ELb0ELb1EEEvNS_9FwdParamsE,"aw",@nobits
	.sectionflags	@""
	.align	16
	.zero		1024


//--------------------- .nv.shared._ZN10layer_norm13ln_fwd_kernelINS_13Kernel_traitsI13__nv_bfloat16S2_S2_S2_fjLj6144ELj1ELj1ELj8ELj16ENS_18Kernel_traits_baseILj6144ES2_S2_S2_S2_fjLj256EEEEELb0ELb1ELb1ELb0EEEvNS_9FwdParamsE --------------------------
	.section	.nv.shared._ZN10layer_norm13ln_fwd_kernelINS_13Kernel_traitsI13__nv_bfloat16S2_S2_S2_fjLj6144ELj1ELj1ELj8ELj16ENS_18Kernel_traits_baseILj6144ES2_S2_S2_S2_fjLj256EEEEELb0ELb1ELb1ELb0EEEvNS_9FwdParamsE,"aw",@nobits
	.sectionflags	@""
	.align	16
	.zero		1024


//--------------------- .nv.shared._ZN10layer_norm13ln_fwd_kernelINS_13Kernel_traitsI13__nv_bfloat16S2_S2_S2_fjLj6144ELj1ELj1ELj8ELj16ENS_18Kernel_traits_baseILj6144ES2_S2_S2_S2_fjLj256EEEEELb0ELb1ELb1ELb1EEEvNS_9FwdParamsE --------------------------
	.section	.nv.shared._ZN10layer_norm13ln_fwd_kernelINS_13Kernel_traitsI13__nv_bfloat16S2_S2_S2_fjLj6144ELj1ELj1ELj8ELj16ENS_18Kernel_traits_baseILj6144ES2_S2_S2_S2_fjLj256EEEEELb0ELb1ELb1ELb1EEEvNS_9FwdParamsE,"aw",@nobits
	.sectionflags	@""
	.align	16
	.zero		1024


//--------------------- .nv.shared._ZN10layer_norm13ln_fwd_kernelINS_13Kernel_traitsI13__nv_bfloat16S2_S2_S2_fjLj6144ELj1ELj1ELj8ELj16ENS_18Kernel_traits_baseILj6144ES2_S2_S2_S2_fjLj256EEEEELb1ELb0ELb0ELb0EEEvNS_9FwdParamsE --------------------------
	.section	.nv.shared._ZN10layer_norm13ln_fwd_kernelINS_13Kernel_traitsI13__nv_bfloat16S2_S2_S2_fjLj6144ELj1ELj1ELj8ELj16ENS_18Kernel_traits_baseILj6144ES2_S2_S2_S2_fjLj256EEEEELb1ELb0ELb0ELb0EEEvNS_9FwdParamsE,"aw",@nobits
	.sectionflags	@""
	.align	16
	.zero		1024


//--------------------- .nv.shared._ZN10layer_norm13ln_fwd_kernelINS_13Kernel_traitsI13__nv_bfloat16S2_S2_S2_fjLj6144ELj1ELj1ELj8ELj16ENS_18Kernel_traits_baseILj6144ES2_S2_S2_S2_fjLj256EEEEELb1ELb0ELb0ELb1EEEvNS_9FwdParamsE --------------------------
	.section	.nv.shared._ZN10layer_norm13ln_fwd_kernelINS_13Kernel_traitsI13__nv_bfloat16S2_S2_S2_fjLj6144ELj1ELj1ELj8ELj16ENS_18Kernel_traits_baseILj6144ES2_S2_S2_S2_fjLj256EEEEELb1ELb0ELb0ELb1EEEvNS_9FwdParamsE,"aw",@nobits
	.sectionflags	@""
	.align	16
	.zero		1024


//--------------------- .nv.shared._ZN10layer_norm13ln_fwd_kernelINS_13Kernel_traitsI13__nv_bfloat16S2_S2_S2_fjLj6144ELj1ELj1ELj8ELj16ENS_18Kernel_traits_baseILj6144ES2_S2_S2_S2_fjLj256EEEEELb1ELb0ELb1ELb0EEEvNS_9FwdParamsE --------------------------
	.section	.nv.shared._ZN10layer_norm13ln_fwd_kernelINS_13Kernel_traitsI13__nv_bfloat16S2_S2_S2_fjLj6144ELj1ELj1ELj8ELj16ENS_18Kernel_traits_baseILj6144ES2_S2_S2_S2_fjLj256EEEEELb1ELb0ELb1ELb0EEEvNS_9FwdParamsE,"aw",@nobits
	.sectionflags	@""
	.align	16
	.zero		1024


//--------------------- .nv.shared._ZN10layer_norm13ln_fwd_kernelINS_13Kernel_traitsI13__nv_bfloat16S2_S2_S2_fjLj6144ELj1ELj1ELj8ELj16ENS_18Kernel_traits_baseILj6144ES2_S2_S2_S2_fjLj256EEEEELb1ELb0ELb1ELb1EEEvNS_9FwdParamsE --------------------------
	.section	.nv.shared._ZN10layer_norm13ln_fwd_kernelINS_13Kernel_traitsI13__nv_bfloat16S2_S2_S2_fjLj6144ELj1ELj1ELj8ELj16ENS_18Kernel_traits_baseILj6144ES2_S2_S2_S2_fjLj256EEEEELb1ELb0ELb1ELb1EEEvNS_9FwdParamsE,"aw",@nobits
	.sectionflags	@""
	.align	16
	.zero		1024


//--------------------- .nv.shared._ZN10layer_norm13ln_fwd_kernelINS_13Kernel_traitsI13__nv_bfloat16S2_S2_S2_fjLj6144ELj1ELj1ELj8ELj16ENS_18Kernel_traits_baseILj6144ES2_S2_S2_S2_fjLj256EEEEELb1ELb1ELb0ELb0EEEvNS_9FwdParamsE --------------------------
	.section	.nv.shared._ZN10layer_norm13ln_fwd_kernelINS_13Kernel_traitsI13__nv_bfloat16S2_S2_S2_fjLj6144ELj1ELj1ELj8ELj16ENS_18Kernel_traits_baseILj6144ES2_S2_S2_S2_fjLj256EEEEELb1ELb1ELb0ELb0EEEvNS_9FwdParamsE,"aw",@nobits
	.sectionflags	@""
	.align	16
	.zero		1024


//--------------------- .nv.shared._ZN10layer_norm13ln_fwd_kernelINS_13Kernel_traitsI13__nv_bfloat16S2_S2_S2_fjLj6144ELj1ELj1ELj8ELj16ENS_18Kernel_traits_baseILj6144ES2_S2_S2_S2_fjLj256EEEEELb1ELb1ELb0ELb1EEEvNS_9FwdParamsE --------------------------
	.section	.nv.shared._ZN10layer_norm13ln_fwd_kernelINS_13Kernel_traitsI13__nv_bfloat16S2_S2_S2_fjLj6144ELj1ELj1ELj8ELj16ENS_18Kernel_traits_baseILj6144ES2_S2_S2_S2_fjLj256EEEEELb1ELb1ELb0ELb1EEEvNS_9FwdParamsE,"aw",@nobits
	.sectionflags	@""
	.align	16
	.zero		1024


//--------------------- .nv.shared._ZN10layer_norm13ln_fwd_kernelINS_13Kernel_traitsI13__nv_bfloat16S2_S2_S2_fjLj6144ELj1ELj1ELj8ELj16ENS_18Kernel_traits_baseILj6144ES2_S2_S2_S2_fjLj256EEEEELb1ELb1ELb1ELb0EEEvNS_9FwdParamsE --------------------------
	.section	.nv.shared._ZN10layer_norm13ln_fwd_kernelINS_13Kernel_traitsI13__nv_bfloat16S2_S2_S2_fjLj6144ELj1ELj1ELj8ELj16ENS_18Kernel_traits_baseILj6144ES2_S2_S2_S2_fjLj256EEEEELb1ELb1ELb1ELb0EEEvNS_9FwdParamsE,"aw",@nobits
	.sectionflags	@""
	.align	16
	.zero		1024


//--------------------- .nv.shared._ZN10layer_norm13ln_fwd_kernelINS_13Kernel_traitsI13__nv_bfloat16S2_S2_S2_fjLj6144ELj1ELj1ELj8ELj16ENS_18Kernel_traits_baseILj6144ES2_S2_S2_S2_fjLj256EEEEELb1ELb1ELb1ELb1EEEvNS_9FwdParamsE --------------------------
	.section	.nv.shared._ZN10layer_norm13ln_fwd_kernelINS_13Kernel_traitsI13__nv_bfloat16S2_S2_S2_fjLj6144ELj1ELj1ELj8ELj16ENS_18Kernel_traits_baseILj6144ES2_S2_S2_S2_fjLj256EEEEELb1ELb1ELb1ELb1EEEvNS_9FwdParamsE,"aw",@nobits
	.sectionflags	@""
	.align	16
	.zero		1024


//--------------------- .nv.shared._ZN10layer_norm13ln_fwd_kernelINS_13Kernel_traitsI6__halfS2_S2_S2_fjLj6144ELj1ELj1ELj8ELj16ENS_18Kernel_traits_baseILj6144ES2_S2_S2_S2_fjLj256EEEEELb0ELb0ELb0ELb0EEEvNS_9FwdParamsE --------------------------
	.section	.nv.shared._ZN10layer_norm13ln_fwd_kernelINS_13Kernel_traitsI6__halfS2_S2_S2_fjLj6144ELj1ELj1ELj8ELj16ENS_18Kernel_traits_baseILj6144ES2_S2_S2_S2_fjLj256EEEEELb0ELb0ELb0ELb0EEEvNS_9FwdParamsE,"aw",@nobits
	.sectionflags	@""
	.align	16
	.zero		1024


//--------------------- .nv.shared._ZN10layer_norm13ln_fwd_kernelINS_13Kernel_traitsI6__halfS2_S2_S2_fjLj6144ELj1ELj1ELj8ELj16ENS_18Kernel_traits_baseILj6144ES2_S2_S2_S2_fjLj256EEEEELb0ELb0ELb0ELb1EEEvNS_9FwdParamsE --------------------------
	.section	.nv.shared._ZN10layer_norm13ln_fwd_kernelINS_13Kernel_traitsI6__halfS2_S2_S2_fjLj6144ELj1ELj1ELj8ELj16ENS_18Kernel_traits_baseILj6144ES2_S2_S2_S2_fjLj256EEEEELb0ELb0ELb0ELb1EEEvNS_9FwdParamsE,"aw",@nobits
	.sectionflags	@""
	.align	16
	.zero		1024


//--------------------- .nv.shared._ZN10layer_norm13ln_fwd_kernelINS_13Kernel_traitsI6__halfS2_S2_S2_fjLj6144ELj1ELj1ELj8ELj16ENS_18Kernel_traits_baseILj6144ES2_S2_S2_S2_fjLj256EEEEELb0ELb0ELb1ELb0EEEvNS_9FwdParamsE --------------------------
	.section	.nv.shared._ZN10layer_norm13ln_fwd_kernelINS_13Kernel_traitsI6__halfS2_S2_S2_fjLj6144ELj1ELj1ELj8ELj16ENS_18Kernel_traits_baseILj6144ES2_S2_S2_S2_fjLj256EEEEELb0ELb0ELb1ELb0EEEvNS_9FwdParamsE,"aw",@nobits
	.sectionflags	@""
	.align	16
	.zero		1024


//--------------------- .nv.shared._ZN10layer_norm13ln_fwd_kernelINS_13Kernel_traitsI6__halfS2_S2_S2_fjLj6144ELj1ELj1ELj8ELj16ENS_18Kernel_traits_baseILj6144ES2_S2_S2_S2_fjLj256EEEEELb0ELb0ELb1ELb1EEEvNS_9FwdParamsE --------------------------
	.section	.nv.shared._ZN10layer_norm13ln_fwd_kernelINS_13Kernel_traitsI6__halfS2_S2_S2_fjLj6144ELj1ELj1ELj8ELj16ENS_18Kernel_traits_baseILj6144ES2_S2_S2_S2_fjLj256EEEEELb0ELb0ELb1ELb1EEEvNS_9FwdParamsE,"aw",@nobits
	.sectionflags	@""
	.align	16
	.zero		1024


//--------------------- .nv.shared._ZN10layer_norm13ln_fwd_kernelINS_13Kernel_traitsI6__halfS2_S2_S2_fjLj6144ELj1ELj1ELj8ELj16ENS_18Kernel_traits_baseILj6144ES2_S2_S2_S2_fjLj256EEEEELb0ELb1ELb0ELb0EEEvNS_9FwdParamsE --------------------------
	.section	.nv.shared._ZN10layer_norm13ln_fwd_kernelINS_13Kernel_traitsI6__halfS2_S2_S2_fjLj6144ELj1ELj1ELj8ELj16ENS_18Kernel_traits_baseILj6144ES2_S2_S2_S2_fjLj256EEEEELb0ELb1ELb0ELb0EEEvNS_9FwdParamsE,"aw",@nobits
	.sectionflags	@""
	.align	16
	.zero		1024


//--------------------- .nv.shared._ZN10layer_norm13ln_fwd_kernelINS_13Kernel_traitsI6__halfS2_S2_S2_fjLj6144ELj1ELj1ELj8ELj16ENS_18Kernel_traits_baseILj6144ES2_S2_S2_S2_fjLj256EEEEELb0ELb1ELb0ELb1EEEvNS_9FwdParamsE --------------------------
	.section	.nv.shared._ZN10layer_norm13ln_fwd_kernelINS_13Kernel_traitsI6__halfS2_S2_S2_fjLj6144ELj1ELj1ELj8ELj16ENS_18Kernel_traits_baseILj6144ES2_S2_S2_S2_fjLj256EEEEELb0ELb1ELb0ELb1EEEvNS_9FwdParamsE,"aw",@nobits
	.sectionflags	@""
	.align	16
	.zero		1024


//--------------------- .nv.shared._ZN10layer_norm13ln_fwd_kernelINS_13Kernel_traitsI6__halfS2_S2_S2_fjLj6144ELj1ELj1ELj8ELj16ENS_18Kernel_traits_baseILj6144ES2_S2_S2_S2_fjLj256EEEEELb0ELb1ELb1ELb0EEEvNS_9FwdParamsE --------------------------
	.section	.nv.shared._ZN10layer_norm13ln_fwd_kernelINS_13Kernel_traitsI6__halfS2_S2_S2_fjLj6144ELj1ELj1ELj8ELj16ENS_18Kernel_traits_baseILj6144ES2_S2_S2_S2_fjLj256EEEEELb0ELb1ELb1ELb0EEEvNS_9FwdParamsE,"aw",@nobits
	.sectionflags	@""
	.align	16
	.zero		1024


//--------------------- .nv.shared._ZN10layer_norm13ln_fwd_kernelINS_13Kernel_traitsI6__halfS2_S2_S2_fjLj6144ELj1ELj1ELj8ELj16ENS_18Kernel_traits_baseILj6144ES2_S2_S2_S2_fjLj256EEEEELb0ELb1ELb1ELb1EEEvNS_9FwdParamsE --------------------------
	.section	.nv.shared._ZN10layer_norm13ln_fwd_kernelINS_13Kernel_traitsI6__halfS2_S2_S2_fjLj6144ELj1ELj1ELj8ELj16ENS_18Kernel_traits_baseILj6144ES2_S2_S2_S2_fjLj256EEEEELb0ELb1ELb1ELb1EEEvNS_9FwdParamsE,"aw",@nobits
	.sectionflags	@""
	.align	16
	.zero		1024


//--------------------- .nv.shared._ZN10layer_norm13ln_fwd_kernelINS_13Kernel_traitsI6__halfS2_S2_S2_fjLj6144ELj1ELj1ELj8ELj16ENS_18Kernel_traits_baseILj6144ES2_S2_S2_S2_fjLj256EEEEELb1ELb0ELb0ELb0EEEvNS_9FwdParamsE --------------------------
	.section	.nv.shared._ZN10layer_norm13ln_fwd_kernelINS_13Kernel_traitsI6__halfS2_S2_S2_fjLj6144ELj1ELj1ELj8ELj16ENS_18Kernel_traits_baseILj6144ES2_S2_S2_S2_fjLj256EEEEELb1ELb0ELb0ELb0EEEvNS_9FwdParamsE,"aw",@nobits
	.sectionflags	@""
	.align	16
	.zero		1024


//--------------------- .nv.shared._ZN10layer_norm13ln_fwd_kernelINS_13Kernel_traitsI6__halfS2_S2_S2_fjLj6144ELj1ELj1ELj8ELj16ENS_18Kernel_traits_baseILj6144ES2_S2_S2_S2_fjLj256EEEEELb1ELb0ELb0ELb1EEEvNS_9FwdParamsE --------------------------
	.section	.nv.shared._ZN10layer_norm13ln_fwd_kernelINS_13Kernel_traitsI6__halfS2_S2_S2_fjLj6144ELj1ELj1ELj8ELj16ENS_18Kernel_traits_baseILj6144ES2_S2_S2_S2_fjLj256EEEEELb1ELb0ELb0ELb1EEEvNS_9FwdParamsE,"aw",@nobits
	.sectionflags	@""
	.align	16
	.zero		1024


//--------------------- .nv.shared._ZN10layer_norm13ln_fwd_kernelINS_13Kernel_traitsI6__halfS2_S2_S2_fjLj6144ELj1ELj1ELj8ELj16ENS_18Kernel_traits_baseILj6144ES2_S2_S2_S2_fjLj256EEEEELb1ELb0ELb1ELb0EEEvNS_9FwdParamsE --------------------------
	.section	.nv.shared._ZN10layer_norm13ln_fwd_kernelINS_13Kernel_traitsI6__halfS2_S2_S2_fjLj6144ELj1ELj1ELj8ELj16ENS_18Kernel_traits_baseILj6144ES2_S2_S2_S2_fjLj256EEEEELb1ELb0ELb1ELb0EEEvNS_9FwdParamsE,"aw",@nobits
	.sectionflags	@""
	.align	16
	.zero		1024


//--------------------- .nv.shared._ZN10layer_norm13ln_fwd_kernelINS_13Kernel_traitsI6__halfS2_S2_S2_fjLj6144ELj1ELj1ELj8ELj16ENS_18Kernel_traits_baseILj6144ES2_S2_S2_S2_fjLj256EEEEELb1ELb0ELb1ELb1EEEvNS_9FwdParamsE --------------------------
	.section	.nv.shared._ZN10layer_norm13ln_fwd_kernelINS_13Kernel_traitsI6__halfS2_S2_S2_fjLj6144ELj1ELj1ELj8ELj16ENS_18Kernel_traits_baseILj6144ES2_S2_S2_S2_fjLj256EEEEELb1ELb0ELb1ELb1EEEvNS_9FwdParamsE,"aw",@nobits
	.sectionflags	@""
	.align	16
	.zero		1024


//--------------------- .nv.shared._ZN10layer_norm13ln_fwd_kernelINS_13Kernel_traitsI6__halfS2_S2_S2_fjLj6144ELj1ELj1ELj8ELj16ENS_18Kernel_traits_baseILj6144ES2_S2_S2_S2_fjLj256EEEEELb1ELb1ELb0ELb0EEEvNS_9FwdParamsE --------------------------
	.section	.nv.shared._ZN10layer_norm13ln_fwd_kernelINS_13Kernel_traitsI6__halfS2_S2_S2_fjLj6144ELj1ELj1ELj8ELj16ENS_18Kernel_traits_baseILj6144ES2_S2_S2_S2_fjLj256EEEEELb1ELb1ELb0ELb0EEEvNS_9FwdParamsE,"aw",@nobits
	.sectionflags	@""
	.align	16
	.zero		1024


//--------------------- .nv.shared._ZN10layer_norm13ln_fwd_kernelINS_13Kernel_traitsI6__halfS2_S2_S2_fjLj6144ELj1ELj1ELj8ELj16ENS_18Kernel_traits_baseILj6144ES2_S2_S2_S2_fjLj256EEEEELb1ELb1ELb0ELb1EEEvNS_9FwdParamsE --------------------------
	.section	.nv.shared._ZN10layer_norm13ln_fwd_kernelINS_13Kernel_traitsI6__halfS2_S2_S2_fjLj6144ELj1ELj1ELj8ELj16ENS_18Kernel_traits_baseILj6144ES2_S2_S2_S2_fjLj256EEEEELb1ELb1ELb0ELb1EEEvNS_9FwdParamsE,"aw",@nobits
	.sectionflags	@""
	.align	16
	.zero		1024


//--------------------- .nv.shared._ZN10layer_norm13ln_fwd_kernelINS_13Kernel_traitsI6__halfS2_S2_S2_fjLj6144ELj1ELj1ELj8ELj16ENS_18Kernel_traits_baseILj6144ES2_S2_S2_S2_fjLj256EEEEELb1ELb1ELb1ELb0EEEvNS_9FwdParamsE --------------------------
	.section	.nv.shared._ZN10layer_norm13ln_fwd_kernelINS_13Kernel_traitsI6__halfS2_S2_S2_fjLj6144ELj1ELj1ELj8ELj16ENS_18Kernel_traits_baseILj6144ES2_S2_S2_S2_fjLj256EEEEELb1ELb1ELb1ELb0EEEvNS_9FwdParamsE,"aw",@nobits
	.sectionflags	@""
	.align	16
	.zero		1024


//--------------------- .nv.shared._ZN10layer_norm13ln_fwd_kernelINS_13Kernel_traitsI6__halfS2_S2_S2_fjLj6144ELj1ELj1ELj8ELj16ENS_18Kernel_traits_baseILj6144ES2_S2_S2_S2_fjLj256EEEEELb1ELb1ELb1ELb1EEEvNS_9FwdParamsE --------------------------
	.section	.nv.shared._ZN10layer_norm13ln_fwd_kernelINS_13Kernel_traitsI6__halfS2_S2_S2_fjLj6144ELj1ELj1ELj8ELj16ENS_18Kernel_traits_baseILj6144ES2_S2_S2_S2_fjLj256EEEEELb1ELb1ELb1ELb1EEEvNS_9FwdParamsE,"aw",@nobits
	.sectionflags	@""
	.align	16
	.zero		1024


//--------------------- .nv.shared._ZN10layer_norm13ln_fwd_kernelINS_13Kernel_traitsIf13__nv_bfloat16S2_S2_fjLj6144ELj1ELj1ELj8ELj16ENS_18Kernel_traits_baseILj6144EfS2_S2_S2_fjLj256EEEEELb0ELb0ELb0ELb0EEEvNS_9FwdParamsE --------------------------
	.section	.nv.shared._ZN10layer_norm13ln_fwd_kernelINS_13Kernel_traitsIf13__nv_bfloat16S2_S2_fjLj6144ELj1ELj1ELj8ELj16ENS_18Kernel_traits_baseILj6144EfS2_S2_S2_fjLj256EEEEELb0ELb0ELb0ELb0EEEvNS_9FwdParamsE,"aw",@nobits
	.sectionflags	@""
	.align	16
	.zero		1024


//--------------------- .nv.shared._ZN10layer_norm13ln_fwd_kernelINS_13Kernel_traitsIf13__nv_bfloat16S2_S2_fjLj6144ELj1ELj1ELj8ELj16ENS_18Kernel_traits_baseILj6144EfS2_S2_S2_fjLj256EEEEELb0ELb0ELb0ELb1EEEvNS_9FwdParamsE --------------------------
	.section	.nv.shared._ZN10layer_norm13ln_fwd_kernelINS_13Kernel_traitsIf13__nv_bfloat16S2_S2_fjLj6144ELj1ELj1ELj8ELj16ENS_18Kernel_traits_baseILj6144EfS2_S2_S2_fjLj256EEEEELb0ELb0ELb0ELb1EEEvNS_9FwdParamsE,"aw",@nobits
	.sectionflags	@""
	.align	16
	.zero		1024


//--------------------- .nv.shared._ZN10layer_norm13ln_fwd_kernelINS_13Kernel_traitsIf13__nv_bfloat16S2_S2_fjLj6144ELj1ELj1ELj8ELj16ENS_18Kernel_traits_baseILj6144EfS2_S2_S2_fjLj256EEEEELb0ELb0ELb1ELb0EEEvNS_9FwdParamsE --------------------------
	.section	.nv.shared._ZN10layer_norm13ln_fwd_kernelINS_13Kernel_traitsIf13__nv_bfloat16S2_S2_fjLj6144ELj1ELj1ELj8ELj16ENS_18Kernel_traits_baseILj6144EfS2_S2_S2_fjLj256EEEEELb0ELb0ELb1ELb0EEEvNS_9FwdParamsE,"aw",@nobits
	.sectionflags	@""
	.align	16
	.zero		1024


//--------------------- .nv.shared._ZN10layer_norm13ln_fwd_kernelINS_13Kernel_traitsIf13__nv_bfloat16S2_S2_fjLj6144ELj1ELj1ELj8ELj16ENS_18Kernel_traits_baseILj6144EfS2_S2_S2_fjLj256EEEEELb0ELb0ELb1ELb1EEEvNS_9FwdParamsE --------------------------
	.section	.nv.shared._ZN10layer_norm13ln_fwd_kernelINS_13Kernel_traitsIf13__nv_bfloat16S2_S2_fjLj6144ELj1ELj1ELj8ELj16ENS_18Kernel_traits_baseILj6144EfS2_S2_S2_fjLj256EEEEELb0ELb0ELb1ELb1EEEvNS_9FwdParamsE,"aw",@nobits
	.sectionflags	@""
	.align	16
	.zero		1024


//--------------------- .nv.shared._ZN10layer_norm13ln_fwd_kernelINS_13Kernel_traitsIf13__nv_bfloat16S2_S2_fjLj6144ELj1ELj1ELj8ELj16ENS_18Kernel_traits_baseILj6144EfS2_S2_S2_fjLj256EEEEELb0ELb1ELb0ELb0EEEvNS_9FwdParamsE --------------------------
	.section	.nv.shared._ZN10layer_norm13ln_fwd_kernelINS_13Kernel_traitsIf13__nv_bfloat16S2_S2_fjLj6144ELj1ELj1ELj8ELj16ENS_18Kernel_traits_baseILj6144EfS2_S2_S2_fjLj256EEEEELb0ELb1ELb0ELb0EEEvNS_9FwdParamsE,"aw",@nobits
	.sectionflags	@""
	.align	16
	.zero		1024


//--------------------- .nv.shared._ZN10layer_norm13ln_fwd_kernelINS_13Kernel_traitsIf13__nv_bfloat16S2_S2_fjLj6144ELj1ELj1ELj8ELj16ENS_18Kernel_traits_baseILj6144EfS2_S2_S2_fjLj256EEEEELb0ELb1ELb0ELb1EEEvNS_9FwdParamsE --------------------------
	.section	.nv.shared._ZN10layer_norm13ln_fwd_kernelINS_13Kernel_traitsIf13__nv_bfloat16S2_S2_fjLj6144ELj1ELj1ELj8ELj16ENS_18Kernel_traits_baseILj6144EfS2_S2_S2_fjLj256EEEEELb0ELb1ELb0ELb1EEEvNS_9FwdParamsE,"aw",@nobits
	.sectionflags	@""
	.align	16
	.zero		1024


//--------------------- .nv.shared._ZN10layer_norm13ln_fwd_kernelINS_13Kernel_traitsIf13__nv_bfloat16S2_S2_fjLj6144ELj1ELj1ELj8ELj16ENS_18Kernel_traits_baseILj6144EfS2_S2_S2_fjLj256EEEEELb0ELb1ELb1ELb0EEEvNS_9FwdParamsE --------------------------
	.section	.nv.shared._ZN10layer_norm13ln_fwd_kernelINS_13Kernel_traitsIf13__nv_bfloat16S2_S2_fjLj6144ELj1ELj1ELj8ELj16ENS_18Kernel_traits_baseILj6144EfS2_S2_S2_fjLj256EEEEELb0ELb1ELb1ELb0EEEvNS_9FwdParamsE,"aw",@nobits
	.sectionflags	@""
	.align	16
	.zero		1024


//--------------------- .nv.shared._ZN10layer_norm13ln_fwd_kernelINS_13Kernel_traitsIf13__nv_bfloat16S2_S2_fjLj6144ELj1ELj1ELj8ELj16ENS_18Kernel_traits_baseILj6144EfS2_S2_S2_fjLj256EEEEELb0ELb1ELb1ELb1EEEvNS_9FwdParamsE --------------------------
	.section	.nv.shared._ZN10layer_norm13ln_fwd_kernelINS_13Kernel_traitsIf13__nv_bfloat16S2_S2_fjLj6144ELj1ELj1ELj8ELj16ENS_18Kernel_traits_baseILj6144EfS2_S2_S2_fjLj256EEEEELb0ELb1ELb1ELb1EEEvNS_9FwdParamsE,"aw",@nobits
	.sectionflags	@""
	.align	16
	.zero		1024


//--------------------- .nv.shared._ZN10layer_norm13ln_fwd_kernelINS_13Kernel_traitsIf13__nv_bfloat16S2_S2_fjLj6144ELj1ELj1ELj8ELj16ENS_18Kernel_traits_baseILj6144EfS2_S2_S2_fjLj256EEEEELb1ELb0ELb0ELb0EEEvNS_9FwdParamsE --------------------------
	.section	.nv.shared._ZN10layer_norm13ln_fwd_kernelINS_13Kernel_traitsIf13__nv_bfloat16S2_S2_fjLj6144ELj1ELj1ELj8ELj16ENS_18Kernel_traits_baseILj6144EfS2_S2_S2_fjLj256EEEEELb1ELb0ELb0ELb0EEEvNS_9FwdParamsE,"aw",@nobits
	.sectionflags	@""
	.align	16
	.zero		1024


//--------------------- .nv.shared._ZN10layer_norm13ln_fwd_kernelINS_13Kernel_traitsIf13__nv_bfloat16S2_S2_fjLj6144ELj1ELj1ELj8ELj16ENS_18Kernel_traits_baseILj6144EfS2_S2_S2_fjLj256EEEEELb1ELb0ELb0ELb1EEEvNS_9FwdParamsE --------------------------
	.section	.nv.shared._ZN10layer_norm13ln_fwd_kernelINS_13Kernel_traitsIf13__nv_bfloat16S2_S2_fjLj6144ELj1ELj1ELj8ELj16ENS_18Kernel_traits_baseILj6144EfS2_S2_S2_fjLj256EEEEELb1ELb0ELb0ELb1EEEvNS_9FwdParamsE,"aw",@nobits
	.sectionflags	@""
	.align	16
	.zero		1024


//--------------------- .nv.shared._ZN10layer_norm13ln_fwd_kernelINS_13Kernel_traitsIf13__nv_bfloat16S2_S2_fjLj6144ELj1ELj1ELj8ELj16ENS_18Kernel_traits_baseILj6144EfS2_S2_S2_fjLj256EEEEELb1ELb0ELb1ELb0EEEvNS_9FwdParamsE --------------------------
	.section	.nv.shared._ZN10layer_norm13ln_fwd_kernelINS_13Kernel_traitsIf13__nv_bfloat16S2_S2_fjLj6144ELj1ELj1ELj8ELj16ENS_18Kernel_traits_baseILj6144EfS2_S2_S2_fjLj256EEEEELb1ELb0ELb1ELb0EEEvNS_9FwdParamsE,"aw",@nobits
	.sectionflags	@""
	.align	16
	.zero		1024


//--------------------- .nv.shared._ZN10layer_norm13ln_fwd_kernelINS_13Kernel_traitsIf13__nv_bfloat16S2_S2_fjLj6144ELj1ELj1ELj8ELj16ENS_18Kernel_traits_baseILj6144EfS2_S2_S2_fjLj256EEEEELb1ELb0ELb1ELb1EEEvNS_9FwdParamsE --------------------------
	.section	.nv.shared._ZN10layer_norm13ln_fwd_kernelINS_13Kernel_traitsIf13__nv_bfloat16S2_S2_fjLj6144ELj1ELj1ELj8ELj16ENS_18Kernel_traits_baseILj6144EfS2_S2_S2_fjLj256EEEEELb1ELb0ELb1ELb1EEEvNS_9FwdParamsE,"aw",@nobits
	.sectionflags	@""
	.align	16
	.zero		1024


//--------------------- .nv.shared._ZN10layer_norm13ln_fwd_kernelINS_13Kernel_traitsIf13__nv_bfloat16S2_S2_fjLj6144ELj1ELj1ELj8ELj16ENS_18Kernel_traits_baseILj6144EfS2_S2_S2_fjLj256EEEEELb1ELb1ELb0ELb0EEEvNS_9FwdParamsE --------------------------
	.section	.nv.shared._ZN10layer_norm13ln_fwd_kernelINS_13Kernel_traitsIf13__nv_bfloat16S2_S2_fjLj6144ELj1ELj1ELj8ELj16ENS_18Kernel_traits_baseILj6144EfS2_S2_S2_fjLj256EEEEELb1ELb1ELb0ELb0EEEvNS_9FwdParamsE,"aw",@nobits
	.sectionflags	@""
	.align	16
	.zero		1024


//--------------------- .nv.shared._ZN10layer_norm13ln_fwd_kernelINS_13Kernel_traitsIf13__nv_bfloat16S2_S2_fjLj6144ELj1ELj1ELj8ELj16ENS_18Kernel_traits_baseILj6144EfS2_S2_S2_fjLj256EEEEELb1ELb1ELb0ELb1EEEvNS_9FwdParamsE --------------------------
	.section	.nv.shared._ZN10layer_norm13ln_fwd_kernelINS_13Kernel_traitsIf13__nv_bfloat16S2_S2_fjLj6144ELj1ELj1ELj8ELj16ENS_18Kernel_traits_baseILj6144EfS2_S2_S2_fjLj256EEEEELb1ELb1ELb0ELb1EEEvNS_9FwdParamsE,"aw",@nobits
	.sectionflags	@""
	.align	16
	.zero		1024


//--------------------- .nv.shared._ZN10layer_norm13ln_fwd_kernelINS_13Kernel_traitsIf13__nv_bfloat16S2_S2_fjLj6144ELj1ELj1ELj8ELj16ENS_18Kernel_traits_baseILj6144EfS2_S2_S2_fjLj256EEEEELb1ELb1ELb1ELb0EEEvNS_9FwdParamsE --------------------------
	.section	.nv.shared._ZN10layer_norm13ln_fwd_kernelINS_13Kernel_traitsIf13__nv_bfloat16S2_S2_fjLj6144ELj1ELj1ELj8ELj16ENS_18Kernel_traits_baseILj6144EfS2_S2_S2_fjLj256EEEEELb1ELb1ELb1ELb0EEEvNS_9FwdParamsE,"aw",@nobits
	.sectionflags	@""
	.align	16
	.zero		1024


//--------------------- .nv.shared._ZN10layer_norm13ln_fwd_kernelINS_13Kernel_traitsIf13__nv_bfloat16S2_S2_fjLj6144ELj1ELj1ELj8ELj16ENS_18Kernel_traits_baseILj6144EfS2_S2_S2_fjLj256EEEEELb1ELb1ELb1ELb1EEEvNS_9FwdParamsE --------------------------
	.section	.nv.shared._ZN10layer_norm13ln_fwd_kernelINS_13Kernel_traitsIf13__nv_bfloat16S2_S2_fjLj6144ELj1ELj1ELj8ELj16ENS_18Kernel_traits_baseILj6144EfS2_S2_S2_fjLj256EEEEELb1ELb1ELb1ELb1EEEvNS_9FwdParamsE,"aw",@nobits
	.sectionflags	@""
	.align	16
	.zero		1024


//--------------------- .nv.shared._ZN10layer_norm13ln_fwd_kernelINS_13Kernel_traitsI13__nv_bfloat16S2_fS2_fjLj6144ELj1ELj1ELj8ELj16ENS_18Kernel_traits_baseILj6144ES2_S2_fS2_fjLj256EEEEELb0ELb0ELb0ELb0EEEvNS_9FwdParamsE --------------------------
	.section	.nv.shared._ZN10layer_norm13ln_fwd_kernelINS_13Kernel_traitsI13__nv_bfloat16S2_fS2_fjLj6144ELj1ELj1ELj8ELj16ENS_18Kernel_traits_baseILj6144ES2_S2_fS2_fjLj256EEEEELb0ELb0ELb0ELb0EEEvNS_9FwdParamsE,"aw",@nobits
	.sectionflags	@""
	.align	16
	.zero		1024


//--------------------- .nv.shared._ZN10layer_norm13ln_fwd_kernelINS_13Kernel_traitsI13__nv_bfloat16S2_fS2_fjLj6144ELj1ELj1ELj8ELj16ENS_18Kernel_traits_baseILj6144ES2_S2_fS2_fjLj256EEEEELb0ELb0ELb0ELb1EEEvNS_9FwdParamsE --------------------------
	.section	.nv.shared._ZN10layer_norm13ln_fwd_kernelINS_13Kernel_traitsI13__nv_bfloat16S2_fS2_fjLj6144ELj1ELj1ELj8ELj16ENS_18Kernel_traits_baseILj6144ES2_S2_fS2_fjLj256EEEEELb0ELb0ELb0ELb1EEEvNS_9FwdParamsE,"aw",@nobits
	.sectionflags	@""
	.align	16
	.zero		1024


//--------------------- .nv.shared._ZN10layer_norm13ln_fwd_kernelINS_13Kernel_traitsI13__nv_bfloat16S2_fS2_fjLj6144ELj1ELj1ELj8ELj16ENS_18Kernel_traits_baseILj6144ES2_S2_fS2_fjLj256EEEEELb0ELb0ELb1ELb0EEEvNS_9FwdParamsE --------------------------
	.section	.nv.shared._ZN10layer_norm13ln_fwd_kernelINS_13Kernel_traitsI13__nv_bfloat16S2_fS2_fjLj6144ELj1ELj1ELj8ELj16ENS_18Kernel_traits_baseILj6144ES2_S2_fS2_fjLj256EEEEELb0ELb0ELb1ELb0EEEvNS_9FwdParamsE,"aw",@nobits
	.sectionflags	@""
	.align	16
	.zero		1024


//--------------------- .nv.shared._ZN10layer_norm13ln_fwd_kernelINS_13Kernel_traitsI13__nv_bfloat16S2_fS2_fjLj6144ELj1ELj1ELj8ELj16ENS_18Kernel_traits_baseILj6144ES2_S2_fS2_fjLj256EEEEELb0ELb0ELb1ELb1EEEvNS_9FwdParamsE --------------------------
	.section	.nv.shared._ZN10layer_norm13ln_fwd_kernelINS_13Kernel_traitsI13__nv_bfloat16S2_fS2_fjLj6144ELj1ELj1ELj8ELj16ENS_18Kernel_traits_baseILj6144ES2_S2_fS2_fjLj256EEEEELb0ELb0ELb1ELb1EEEvNS_9FwdParamsE,"aw",@nobits
	.sectionflags	@""
	.align	16
	.zero		1024


//--------------------- .nv.shared._ZN10layer_norm13ln_fwd_kernelINS_13Kernel_traitsI13__nv_bfloat16S2_fS2_fjLj6144ELj1ELj1ELj8ELj16ENS_18Kernel_traits_baseILj6144ES2_S2_fS2_fjLj256EEEEELb0ELb1ELb0ELb0EEEvNS_9FwdParamsE --------------------------
	.section	.nv.shared._ZN10layer_norm13ln_fwd_kernelINS_13Kernel_traitsI13__nv_bfloat16S2_fS2_fjLj6144ELj1ELj1ELj8ELj16ENS_18Kernel_traits_baseILj6144ES2_S2_fS2_fjLj256EEEEELb0ELb1ELb0ELb0EEEvNS_9FwdParamsE,"aw",@nobits
	.sectionflags	@""
	.align	16
	.zero		1024


//--------------------- .nv.shared._ZN10layer_norm13ln_fwd_kernelINS_13Kernel_traitsI13__nv_bfloat16S2_fS2_fjLj6144ELj1ELj1ELj8ELj16ENS_18Kernel_traits_baseILj6144ES2_S2_fS2_fjLj256EEEEELb0ELb1ELb0ELb1EEEvNS_9FwdParamsE --------------------------
	.section	.nv.shared._ZN10layer_norm13ln_fwd_kernelINS_13Kernel_traitsI13__nv_bfloat16S2_fS2_fjLj6144ELj1ELj1ELj8ELj16ENS_18Kernel_traits_baseILj6144ES2_S2_fS2_fjLj256EEEEELb0ELb1ELb0ELb1EEEvNS_9FwdParamsE,"aw",@nobits
	.sectionflags	@""
	.align	16
	.zero		1024


//--------------------- .nv.shared._ZN10layer_norm13ln_fwd_kernelINS_13Kernel_traitsI13__nv_bfloat16S2_fS2_fjLj6144ELj1ELj1ELj8ELj16ENS_18Kernel_traits_baseILj6144ES2_S2_fS2_fjLj256EEEEELb0ELb1ELb1ELb0EEEvNS_9FwdParamsE --------------------------
	.section	.nv.shared._ZN10layer_norm13ln_fwd_kernelINS_13Kernel_traitsI13__nv_bfloat16S2_fS2_fjLj6144ELj1ELj1ELj8ELj16ENS_18Kernel_traits_baseILj6144ES2_S2_fS2_fjLj256EEEEELb0ELb1ELb1ELb0EEEvNS_9FwdParamsE,"aw",@nobits
	.sectionflags	@""
	.align	16
	.zero		1024


//--------------------- .nv.shared._ZN10layer_norm13ln_fwd_kernelINS_13Kernel_traitsI13__nv_bfloat16S2_fS2_fjLj6144ELj1ELj1ELj8ELj16ENS_18Kernel_traits_baseILj6144ES2_S2_fS2_fjLj256EEEEELb0ELb1ELb1ELb1EEEvNS_9FwdParamsE --------------------------
	.section	.nv.shared._ZN10layer_norm13ln_fwd_kernelINS_13Kernel_traitsI13__nv_bfloat16S2_fS2_fjLj6144ELj1ELj1ELj8ELj16ENS_18Kernel_traits_baseILj6144ES2_S2_fS2_fjLj256EEEEELb0ELb1ELb1ELb1EEEvNS_9FwdParamsE,"aw",@nobits
	.sectionflags	@""
	.align	16
	.zero		1024


//--------------------- .nv.shared._ZN10layer_norm13ln_fwd_kernelINS_13Kernel_traitsI13__nv_bfloat16S2_fS2_fjLj6144ELj1ELj1ELj8ELj16ENS_18Kernel_traits_baseILj6144ES2_S2_fS2_fjLj256EEEEELb1ELb0ELb0ELb0EEEvNS_9FwdParamsE --------------------------
	.section	.nv.shared._ZN10layer_norm13ln_fwd_kernelINS_13Kernel_traitsI13__nv_bfloat16S2_fS2_fjLj6144ELj1ELj1ELj8ELj16ENS_18Kernel_traits_baseILj6144ES2_S2_fS2_fjLj256EEEEELb1ELb0ELb0ELb0EEEvNS_9FwdParamsE,"aw",@nobits
	.sectionflags	@""
	.align	16
	.zero		1024


//--------------------- .nv.shared._ZN10layer_norm13ln_fwd_kernelINS_13Kernel_traitsI13__nv_bfloat16S2_fS2_fjLj6144ELj1ELj1ELj8ELj16ENS_18Kernel_traits_baseILj6144ES2_S2_fS2_fjLj256EEEEELb1ELb0ELb0ELb1EEEvNS_9FwdParamsE --------------------------
	.section	.nv.shared._ZN10layer_norm13ln_fwd_kernelINS_13Kernel_traitsI13__nv_bfloat16S2_fS2_fjLj6144ELj1ELj1ELj8ELj16ENS_18Kernel_traits_baseILj6144ES2_S2_fS2_fjLj256EEEEELb1ELb0ELb0ELb1EEEvNS_9FwdParamsE,"aw",@nobits
	.sectionflags	@""
	.align	16
	.zero		1024


//--------------------- .nv.shared._ZN10layer_norm13ln_fwd_kernelINS_13Kernel_traitsI13__nv_bfloat16S2_fS2_fjLj6144ELj1ELj1ELj8ELj16ENS_18Kernel_traits_baseILj6144ES2_S2_fS2_fjLj256EEEEELb1ELb0ELb1ELb0EEEvNS_9FwdParamsE --------------------------
	.section	.nv.shared._ZN10layer_norm13ln_fwd_kernelINS_13Kernel_traitsI13__nv_bfloat16S2_fS2_fjLj6144ELj1ELj1ELj8ELj16ENS_18Kernel_traits_baseILj6144ES2_S2_fS2_fjLj256EEEEELb1ELb0ELb1ELb0EEEvNS_9FwdParamsE,"aw",@nobits
	.sectionflags	@""
	.align	16
	.zero		1024


//--------------------- .nv.shared._ZN10layer_norm13ln_fwd_kernelINS_13Kernel_traitsI13__nv_bfloat16S2_fS2_fjLj6144ELj1ELj1ELj8ELj16ENS_18Kernel_traits_baseILj6144ES2_S2_fS2_fjLj256EEEEELb1ELb0ELb1ELb1EEEvNS_9FwdParamsE --------------------------
	.section	.nv.shared._ZN10layer_norm13ln_fwd_kernelINS_13Kernel_traitsI13__nv_bfloat16S2_fS2_fjLj6144ELj1ELj1ELj8ELj16ENS_18Kernel_traits_baseILj6144ES2_S2_fS2_fjLj256EEEEELb1ELb0ELb1ELb1EEEvNS_9FwdParamsE,"aw",@nobits
	.sectionflags	@""
	.align	16
	.zero		1024


//--------------------- .nv.shared._ZN10layer_norm13ln_fwd_kernelINS_13Kernel_traitsI13__nv_bfloat16S2_fS2_fjLj6144ELj1ELj1ELj8ELj16ENS_18Kernel_traits_baseILj6144ES2_S2_fS2_fjLj256EEEEELb1ELb1ELb0ELb0EEEvNS_9FwdParamsE --------------------------
	.section	.nv.shared._ZN10layer_norm13ln_fwd_kernelINS_13Kernel_traitsI13__nv_bfloat16S2_fS2_fjLj6144ELj1ELj1ELj8ELj16ENS_18Kernel_traits_baseILj6144ES2_S2_fS2_fjLj256EEEEELb1ELb1ELb0ELb0EEEvNS_9FwdParamsE,"aw",@nobits
	.sectionflags	@""
	.align	16
	.zero		1024


//--------------------- .nv.shared._ZN10layer_norm13ln_fwd_kernelINS_13Kernel_traitsI13__nv_bfloat16S2_fS2_fjLj6144ELj1ELj1ELj8ELj16ENS_18Kernel_traits_baseILj6144ES2_S2_fS2_fjLj256EEEEELb1ELb1ELb0ELb1EEEvNS_9FwdParamsE --------------------------
	.section	.nv.shared._ZN10layer_norm13ln_fwd_kernelINS_13Kernel_traitsI13__nv_bfloat16S2_fS2_fjLj6144ELj1ELj1ELj8ELj16ENS_18Kernel_traits_baseILj6144ES2_S2_fS2_fjLj256EEEEELb1ELb1ELb0ELb1EEEvNS_9FwdParamsE,"aw",@nobits
	.sectionflags	@""
	.align	16
	.zero		1024


//--------------------- .nv.shared._ZN10layer_norm13ln_fwd_kernelINS_13Kernel_traitsI13__nv_bfloat16S2_fS2_fjLj6144ELj1ELj1ELj8ELj16ENS_18Kernel_traits_baseILj6144ES2_S2_fS2_fjLj256EEEEELb1ELb1ELb1ELb0EEEvNS_9FwdParamsE --------------------------
	.section	.nv.shared._ZN10layer_norm13ln_fwd_kernelINS_13Kernel_traitsI13__nv_bfloat16S2_fS2_fjLj6144ELj1ELj1ELj8ELj16ENS_18Kernel_traits_baseILj6144ES2_S2_fS2_fjLj256EEEEELb1ELb1ELb1ELb0EEEvNS_9FwdParamsE,"aw",@nobits
	.sectionflags	@""
	.align	16
	.zero		1024


//--------------------- .nv.shared._ZN10layer_norm13ln_fwd_kernelINS_13Kernel_traitsI13__nv_bfloat16S2_fS2_fjLj6144ELj1ELj1ELj8ELj16ENS_18Kernel_traits_baseILj6144ES2_S2_fS2_fjLj256EEEEELb1ELb1ELb1ELb1EEEvNS_9FwdParamsE --------------------------
	.section	.nv.shared._ZN10layer_norm13ln_fwd_kernelINS_13Kernel_traitsI13__nv_bfloat16S2_fS2_fjLj6144ELj1ELj1ELj8ELj16ENS_18Kernel_traits_baseILj6144ES2_S2_fS2_fjLj256EEEEELb1ELb1ELb1ELb1EEEvNS_9FwdParamsE,"aw",@nobits
	.sectionflags	@""
	.align	16
	.zero		1024


//--------------------- .nv.shared._ZN10layer_norm13ln_fwd_kernelINS_13Kernel_traitsIf13__nv_bfloat16fS2_fjLj6144ELj1ELj1ELj8ELj16ENS_18Kernel_traits_baseILj6144EfS2_fS2_fjLj256EEEEELb0ELb0ELb0ELb0EEEvNS_9FwdParamsE --------------------------
	.section	.nv.shared._ZN10layer_norm13ln_fwd_kernelINS_13Kernel_traitsIf13__nv_bfloat16fS2_fjLj6144ELj1ELj1ELj8ELj16ENS_18Kernel_traits_baseILj6144EfS2_fS2_fjLj256EEEEELb0ELb0ELb0ELb0EEEvNS_9FwdParamsE,"aw",@nobits
	.sectionflags	@""
	.align	16
	.zero		1024


//--------------------- .nv.shared._ZN10layer_norm13ln_fwd_kernelINS_13Kernel_traitsIf13__nv_bfloat16fS2_fjLj6144ELj1ELj1ELj8ELj16ENS_18Kernel_traits_baseILj6144EfS2_fS2_fjLj256EEEEELb0ELb0ELb0ELb1EEEvNS_9FwdParamsE --------------------------
	.section	.nv.shared._ZN10layer_norm13ln_fwd_kernelINS_13Kernel_traitsIf13__nv_bfloat16fS2_fjLj6144ELj1ELj1ELj8ELj16ENS_18Kernel_traits_baseILj6144EfS2_fS2_fjLj256EEEEELb0ELb0ELb0ELb1EEEvNS_9FwdParamsE,"aw",@nobits
	.sectionflags	@""
	.align	16
	.zero		1024


//--------------------- .nv.shared._ZN10layer_norm13ln_fwd_kernelINS_13Kernel_traitsIf13__nv_bfloat16fS2_fjLj6144ELj1ELj1ELj8ELj16ENS_18Kernel_traits_baseILj6144EfS2_fS2_fjLj256EEEEELb0ELb0ELb1ELb0EEEvNS_9FwdParamsE --------------------------
	.section	.nv.shared._ZN10layer_norm13ln_fwd_kernelINS_13Kernel_traitsIf13__nv_bfloat16fS2_fjLj6144ELj1ELj1ELj8ELj16ENS_18Kernel_traits_baseILj6144EfS2_fS2_fjLj256EEEEELb0ELb0ELb1ELb0EEEvNS_9FwdParamsE,"aw",@nobits
	.sectionflags	@""
	.align	16
	.zero		1024


//--------------------- .nv.shared._ZN10layer_norm13ln_fwd_kernelINS_13Kernel_traitsIf13__nv_bfloat16fS2_fjLj6144ELj1ELj1ELj8ELj16ENS_18Kernel_traits_baseILj6144EfS2_fS2_fjLj256EEEEELb0ELb0ELb1ELb1EEEvNS_9FwdParamsE --------------------------
	.section	.nv.shared._ZN10layer_norm13ln_fwd_kernelINS_13Kernel_traitsIf13__nv_bfloat16fS2_fjLj6144ELj1ELj1ELj8ELj16ENS_18Kernel_traits_baseILj6144EfS2_fS2_fjLj256EEEEELb0ELb0ELb1ELb1EEEvNS_9FwdParamsE,"aw",@nobits
	.sectionflags	@""
	.align	16
	.zero		1024


//--------------------- .nv.shared._ZN10layer_norm13ln_fwd_kernelINS_13Kernel_traitsIf13__nv_bfloat16fS2_fjLj6144ELj1ELj1ELj8ELj16ENS_18Kernel_traits_baseILj6144EfS2_fS2_fjLj256EEEEELb0ELb1ELb0ELb0EEEvNS_9FwdParamsE --------------------------
	.section	.nv.shared._ZN10layer_norm13ln_fwd_kernelINS_13Kernel_traitsIf13__nv_bfloat16fS2_fjLj6144ELj1ELj1ELj8ELj16ENS_18Kernel_traits_baseILj6144EfS2_fS2_fjLj256EEEEELb0ELb1ELb0ELb0EEEvNS_9FwdParamsE,"aw",@nobits
	.sectionflags	@""
	.align	16
	.zero		1024


//--------------------- .nv.shared._ZN10layer_norm13ln_fwd_kernelINS_13Kernel_traitsIf13__nv_bfloat16fS2_fjLj6144ELj1ELj1ELj8ELj16ENS_18Kernel_traits_baseILj6144EfS2_fS2_fjLj256EEEEELb0ELb1ELb0ELb1EEEvNS_9FwdParamsE --------------------------
	.section	.nv.shared._ZN10layer_norm13ln_fwd_kernelINS_13Kernel_traitsIf13__nv_bfloat16fS2_fjLj6144ELj1ELj1ELj8ELj16ENS_18Kernel_traits_baseILj6144EfS2_fS2_fjLj256EEEEELb0ELb1ELb0ELb1EEEvNS_9FwdParamsE,"aw",@nobits
	.sectionflags	@""
	.align	16
	.zero		1024


//--------------------- .nv.shared._ZN10layer_norm13ln_fwd_kernelINS_13Kernel_traitsIf13__nv_bfloat16fS2_fjLj6144ELj1ELj1ELj8ELj16ENS_18Kernel_traits_baseILj6144EfS2_fS2_fjLj256EEEEELb0ELb1ELb1ELb0EEEvNS_9FwdParamsE --------------------------
	.section	.nv.shared._ZN10layer_norm13ln_fwd_kernelINS_13Kernel_traitsIf13__nv_bfloat16fS2_fjLj6144ELj1ELj1ELj8ELj16ENS_18Kernel_traits_baseILj6144EfS2_fS2_fjLj256EEEEELb0ELb1ELb1ELb0EEEvNS_9FwdParamsE,"aw",@nobits
	.sectionflags	@""
	.align	16
	.zero		1024


//--------------------- .nv.shared._ZN10layer_norm13ln_fwd_kernelINS_13Kernel_traitsIf13__nv_bfloat16fS2_fjLj6144ELj1ELj1ELj8ELj16ENS_18Kernel_traits_baseILj6144EfS2_fS2_fjLj256EEEEELb0ELb1ELb1ELb1EEEvNS_9FwdParamsE --------------------------
	.section	.nv.shared._ZN10layer_norm13ln_fwd_kernelINS_13Kernel_traitsIf13__nv_bfloat16fS2_fjLj6144ELj1ELj1ELj8ELj16ENS_18Kernel_traits_baseILj6144EfS2_fS2_fjLj256EEEEELb0ELb1ELb1ELb1EEEvNS_9FwdParamsE,"aw",@nobits
	.sectionflags	@""
	.align	16
	.zero		1024


//--------------------- .nv.shared._ZN10layer_norm13ln_fwd_kernelINS_13Kernel_traitsIf13__nv_bfloat16fS2_fjLj6144ELj1ELj1ELj8ELj16ENS_18Kernel_traits_baseILj6144EfS2_fS2_fjLj256EEEEELb1ELb0ELb0ELb0EEEvNS_9FwdParamsE --------------------------
	.section	.nv.shared._ZN10layer_norm13ln_fwd_kernelINS_13Kernel_traitsIf13__nv_bfloat16fS2_fjLj6144ELj1ELj1ELj8ELj16ENS_18Kernel_traits_baseILj6144EfS2_fS2_fjLj256EEEEELb1ELb0ELb0ELb0EEEvNS_9FwdParamsE,"aw",@nobits
	.sectionflags	@""
	.align	16
	.zero		1024


//--------------------- .nv.shared._ZN10layer_norm13ln_fwd_kernelINS_13Kernel_traitsIf13__nv_bfloat16fS2_fjLj6144ELj1ELj1ELj8ELj16ENS_18Kernel_traits_baseILj6144EfS2_fS2_fjLj256EEEEELb1ELb0ELb0ELb1EEEvNS_9FwdParamsE --------------------------
	.section	.nv.shared._ZN10layer_norm13ln_fwd_kernelINS_13Kernel_traitsIf13__nv_bfloat16fS2_fjLj6144ELj1ELj1ELj8ELj16ENS_18Kernel_traits_baseILj6144EfS2_fS2_fjLj256EEEEELb1ELb0ELb0ELb1EEEvNS_9FwdParamsE,"aw",@nobits
	.sectionflags	@""
	.align	16
	.zero		1024


//--------------------- .nv.shared._ZN10layer_norm13ln_fwd_kernelINS_13Kernel_traitsIf13__nv_bfloat16fS2_fjLj6144ELj1ELj1ELj8ELj16ENS_18Kernel_traits_baseILj6144EfS2_fS2_fjLj256EEEEELb1ELb0ELb1ELb0EEEvNS_9FwdParamsE --------------------------
	.section	.nv.shared._ZN10layer_norm13ln_fwd_kernelINS_13Kernel_traitsIf13__nv_bfloat16fS2_fjLj6144ELj1ELj1ELj8ELj16ENS_18Kernel_traits_baseILj6144EfS2_fS2_fjLj256EEEEELb1ELb0ELb1ELb0EEEvNS_9FwdParamsE,"aw",@nobits
	.sectionflags	@""
	.align	16
	.zero		1024


//--------------------- .nv.shared._ZN10layer_norm13ln_fwd_kernelINS_13Kernel_traitsIf13__nv_bfloat16fS2_fjLj6144ELj1ELj1ELj8ELj16ENS_18Kernel_traits_baseILj6144EfS2_fS2_fjLj256EEEEELb1ELb0ELb1ELb1EEEvNS_9FwdParamsE --------------------------
	.section	.nv.shared._ZN10layer_norm13ln_fwd_kernelINS_13Kernel_traitsIf13__nv_bfloat16fS2_fjLj6144ELj1ELj1ELj8ELj16ENS_18Kernel_traits_baseILj6144EfS2_fS2_fjLj256EEEEELb1ELb0ELb1ELb1EEEvNS_9FwdParamsE,"aw",@nobits
	.sectionflags	@""
	.align	16
	.zero		1024


//--------------------- .nv.shared._ZN10layer_norm13ln_fwd_kernelINS_13Kernel_traitsIf13__nv_bfloat16fS2_fjLj6144ELj1ELj1ELj8ELj16ENS_18Kernel_traits_baseILj6144EfS2_fS2_fjLj256EEEEELb1ELb1ELb0ELb0EEEvNS_9FwdParamsE --------------------------
	.section	.nv.shared._ZN10layer_norm13ln_fwd_kernelINS_13Kernel_traitsIf13__nv_bfloat16fS2_fjLj6144ELj1ELj1ELj8ELj16ENS_18Kernel_traits_baseILj6144EfS2_fS2_fjLj256EEEEELb1ELb1ELb0ELb0EEEvNS_9FwdParamsE,"aw",@nobits
	.sectionflags	@""
	.align	16
	.zero		1024


//--------------------- .nv.shared._ZN10layer_norm13ln_fwd_kernelINS_13Kernel_traitsIf13__nv_bfloat16fS2_fjLj6144ELj1ELj1ELj8ELj16ENS_18Kernel_traits_baseILj6144EfS2_fS2_fjLj256EEEEELb1ELb1ELb0ELb1EEEvNS_9FwdParamsE --------------------------
	.section	.nv.shared._ZN10layer_norm13ln_fwd_kernelINS_13Kernel_traitsIf13__nv_bfloat16fS2_fjLj6144ELj1ELj1ELj8ELj16ENS_18Kernel_traits_baseILj6144EfS2_fS2_fjLj256EEEEELb1ELb1ELb0ELb1EEEvNS_9FwdParamsE,"aw",@nobits
	.sectionflags	@""
	.align	16
	.zero		1024


//--------------------- .nv.shared._ZN10layer_norm13ln_fwd_kernelINS_13Kernel_traitsIf13__nv_bfloat16fS2_fjLj6144ELj1ELj1ELj8ELj16ENS_18Kernel_traits_baseILj6144EfS2_fS2_fjLj256EEEEELb1ELb1ELb1ELb0EEEvNS_9FwdParamsE --------------------------
	.section	.nv.shared._ZN10layer_norm13ln_fwd_kernelINS_13Kernel_traitsIf13__nv_bfloat16fS2_fjLj6144ELj1ELj1ELj8ELj16ENS_18Kernel_traits_baseILj6144EfS2_fS2_fjLj256EEEEELb1ELb1ELb1ELb0EEEvNS_9FwdParamsE,"aw",@nobits
	.sectionflags	@""
	.align	16
	.zero		1024


//--------------------- .nv.shared._ZN10layer_norm13ln_fwd_kernelINS_13Kernel_traitsIf13__nv_bfloat16fS2_fjLj6144ELj1ELj1ELj8ELj16ENS_18Kernel_traits_baseILj6144EfS2_fS2_fjLj256EEEEELb1ELb1ELb1ELb1EEEvNS_9FwdParamsE --------------------------
	.section	.nv.shared._ZN10layer_norm13ln_fwd_kernelINS_13Kernel_traitsIf13__nv_bfloat16fS2_fjLj6144ELj1ELj1ELj8ELj16ENS_18Kernel_traits_baseILj6144EfS2_fS2_fjLj256EEEEELb1ELb1ELb1ELb1EEEvNS_9FwdParamsE,"aw",@nobits
	.sectionflags	@""
	.align	16
	.zero		1024


//--------------------- .nv.shared._ZN10layer_norm13ln_fwd_kernelINS_13Kernel_traitsIf6__halfS2_S2_fjLj6144ELj1ELj1ELj8ELj16ENS_18Kernel_traits_baseILj6144EfS2_S2_S2_fjLj256EEEEELb0ELb0ELb0ELb0EEEvNS_9FwdParamsE --------------------------
	.section	.nv.shared._ZN10layer_norm13ln_fwd_kernelINS_13Kernel_traitsIf6__halfS2_S2_fjLj6144ELj1ELj1ELj8ELj16ENS_18Kernel_traits_baseILj6144EfS2_S2_S2_fjLj256EEEEELb0ELb0ELb0ELb0EEEvNS_9FwdParamsE,"aw",@nobits
	.sectionflags	@""
	.align	16
	.zero		1024


//--------------------- .nv.shared._ZN10layer_norm13ln_fwd_kernelINS_13Kernel_traitsIf6__halfS2_S2_fjLj6144ELj1ELj1ELj8ELj16ENS_18Kernel_traits_baseILj6144EfS2_S2_S2_fjLj256EEEEELb0ELb0ELb0ELb1EEEvNS_9FwdParamsE --------------------------
	.section	.nv.shared._ZN10layer_norm13ln_fwd_kernelINS_13Kernel_traitsIf6__halfS2_S2_fjLj6144ELj1ELj1ELj8ELj16ENS_18Kernel_traits_baseILj6144EfS2_S2_S2_fjLj256EEEEELb0ELb0ELb0ELb1EEEvNS_9FwdParamsE,"aw",@nobits
	.sectionflags	@""
	.align	16
	.zero		1024


//--------------------- .nv.shared._ZN10layer_norm13ln_fwd_kernelINS_13Kernel_traitsIf6__halfS2_S2_fjLj6144ELj1ELj1ELj8ELj16ENS_18Kernel_traits_baseILj6144EfS2_S2_S2_fjLj256EEEEELb0ELb0ELb1ELb0EEEvNS_9FwdParamsE --------------------------
	.section	.nv.shared._ZN10layer_norm13ln_fwd_kernelINS_13Kernel_traitsIf6__halfS2_S2_fjLj6144ELj1ELj1ELj8ELj16ENS_18Kernel_traits_baseILj6144EfS2_S2_S2_fjLj256EEEEELb0ELb0ELb1ELb0EEEvNS_9FwdParamsE,"aw",@nobits
	.sectionflags	@""
	.align	16
	.zero		1024


//--------------------- .nv.shared._ZN10layer_norm13ln_fwd_kernelINS_13Kernel_traitsIf6__halfS2_S2_fjLj6144ELj1ELj1ELj8ELj16ENS_18Kernel_traits_baseILj6144EfS2_S2_S2_fjLj256EEEEELb0ELb0ELb1ELb1EEEvNS_9FwdParamsE --------------------------
	.section	.nv.shared._ZN10layer_norm13ln_fwd_kernelINS_13Kernel_traitsIf6__halfS2_S2_fjLj6144ELj1ELj1ELj8ELj16ENS_18Kernel_traits_baseILj6144EfS2_S2_S2_fjLj256EEEEELb0ELb0ELb1ELb1EEEvNS_9FwdParamsE,"aw",@nobits
	.sectionflags	@""
	.align	16
	.zero		1024


//--------------------- .nv.shared._ZN10layer_norm13ln_fwd_kernelINS_13Kernel_traitsIf6__halfS2_S2_fjLj6144ELj1ELj1ELj8ELj16ENS_18Kernel_traits_baseILj6144EfS2_S2_S2_fjLj256EEEEELb0ELb1ELb0ELb0EEEvNS_9FwdParamsE --------------------------
	.section	.nv.shared._ZN10layer_norm13ln_fwd_kernelINS_13Kernel_traitsIf6__halfS2_S2_fjLj6144ELj1ELj1ELj8ELj16ENS_18Kernel_traits_baseILj6144EfS2_S2_S2_fjLj256EEEEELb0ELb1ELb0ELb0EEEvNS_9FwdParamsE,"aw",@nobits
	.sectionflags	@""
	.align	16
	.zero		1024


//--------------------- .nv.shared._ZN10layer_norm13ln_fwd_kernelINS_13Kernel_traitsIf6__halfS2_S2_fjLj6144ELj1ELj1ELj8ELj16ENS_18Kernel_traits_baseILj6144EfS2_S2_S2_fjLj256EEEEELb0ELb1ELb0ELb1EEEvNS_9FwdParamsE --------------------------
	.section	.nv.shared._ZN10layer_norm13ln_fwd_kernelINS_13Kernel_traitsIf6__halfS2_S2_fjLj6144ELj1ELj1ELj8ELj16ENS_18Kernel_traits_baseILj6144EfS2_S2_S2_fjLj256EEEEELb0ELb1ELb0ELb1EEEvNS_9FwdParamsE,"aw",@nobits
	.sectionflags	@""
	.align	16
	.zero		1024


//--------------------- .nv.shared._ZN10layer_norm13ln_fwd_kernelINS_13Kernel_traitsIf6__halfS2_S2_fjLj6144ELj1ELj1ELj8ELj16ENS_18Kernel_traits_baseILj6144EfS2_S2_S2_fjLj256EEEEELb0ELb1ELb1ELb0EEEvNS_9FwdParamsE --------------------------
	.section	.nv.shared._ZN10layer_norm13ln_fwd_kernelINS_13Kernel_traitsIf6__halfS2_S2_fjLj6144ELj1ELj1ELj8ELj16ENS_18Kernel_traits_baseILj6144EfS2_S2_S2_fjLj256EEEEELb0ELb1ELb1ELb0EEEvNS_9FwdParamsE,"aw",@nobits
	.sectionflags	@""
	.align	16
	.zero		1024


//--------------------- .nv.shared._ZN10layer_norm13ln_fwd_kernelINS_13Kernel_traitsIf6__halfS2_S2_fjLj6144ELj1ELj1ELj8ELj16ENS_18Kernel_traits_baseILj6144EfS2_S2_S2_fjLj256EEEEELb0ELb1ELb1ELb1EEEvNS_9FwdParamsE --------------------------
	.section	.nv.shared._ZN10layer_norm13ln_fwd_kernelINS_13Kernel_traitsIf6__halfS2_S2_fjLj6144ELj1ELj1ELj8ELj16ENS_18Kernel_traits_baseILj6144EfS2_S2_S2_fjLj256EEEEELb0ELb1ELb1ELb1EEEvNS_9FwdParamsE,"aw",@nobits
	.sectionflags	@""
	.align	16
	.zero		1024


//--------------------- .nv.shared._ZN10layer_norm13ln_fwd_kernelINS_13Kernel_traitsIf6__halfS2_S2_fjLj6144ELj1ELj1ELj8ELj16ENS_18Kernel_traits_baseILj6144EfS2_S2_S2_fjLj256EEEEELb1ELb0ELb0ELb0EEEvNS_9FwdParamsE --------------------------
	.section	.nv.shared._ZN10layer_norm13ln_fwd_kernelINS_13Kernel_traitsIf6__halfS2_S2_fjLj6144ELj1ELj1ELj8ELj16ENS_18Kernel_traits_baseILj6144EfS2_S2_S2_fjLj256EEEEELb1ELb0ELb0ELb0EEEvNS_9FwdParamsE,"aw",@nobits
	.sectionflags	@""
	.align	16
	.zero		1024


//--------------------- .nv.shared._ZN10layer_norm13ln_fwd_kernelINS_13Kernel_traitsIf6__halfS2_S2_fjLj6144ELj1ELj1ELj8ELj16ENS_18Kernel_traits_baseILj6144EfS2_S2_S2_fjLj256EEEEELb1ELb0ELb0ELb1EEEvNS_9FwdParamsE --------------------------
	.section	.nv.shared._ZN10layer_norm13ln_fwd_kernelINS_13Kernel_traitsIf6__halfS2_S2_fjLj6144ELj1ELj1ELj8ELj16ENS_18Kernel_traits_baseILj6144EfS2_S2_S2_fjLj256EEEEELb1ELb0ELb0ELb1EEEvNS_9FwdParamsE,"aw",@nobits
	.sectionflags	@""
	.align	16
	.zero		1024


//--------------------- .nv.shared._ZN10layer_norm13ln_fwd_kernelINS_13Kernel_traitsIf6__halfS2_S2_fjLj6144ELj1ELj1ELj8ELj16ENS_18Kernel_traits_baseILj6144EfS2_S2_S2_fjLj256EEEEELb1ELb0ELb1ELb0EEEvNS_9FwdParamsE --------------------------
	.section	.nv.shared._ZN10layer_norm13ln_fwd_kernelINS_13Kernel_traitsIf6__halfS2_S2_fjLj6144ELj1ELj1ELj8ELj16ENS_18Kernel_traits_baseILj6144EfS2_S2_S2_fjLj256EEEEELb1ELb0ELb1ELb0EEEvNS_9FwdParamsE,"aw",@nobits
	.sectionflags	@""
	.align	16
	.zero		1024


//--------------------- .nv.shared._ZN10layer_norm13ln_fwd_kernelINS_13Kernel_traitsIf6__halfS2_S2_fjLj6144ELj1ELj1ELj8ELj16ENS_18Kernel_traits_baseILj6144EfS2_S2_S2_fjLj256EEEEELb1ELb0ELb1ELb1EEEvNS_9FwdParamsE --------------------------
	.section	.nv.shared._ZN10layer_norm13ln_fwd_kernelINS_13Kernel_traitsIf6__halfS2_S2_fjLj6144ELj1ELj1ELj8ELj16ENS_18Kernel_traits_baseILj6144EfS2_S2_S2_fjLj256EEEEELb1ELb0ELb1ELb1EEEvNS_9FwdParamsE,"aw",@nobits
	.sectionflags	@""
	.align	16
	.zero		1024


//--------------------- .nv.shared._ZN10layer_norm13ln_fwd_kernelINS_13Kernel_traitsIf6__halfS2_S2_fjLj6144ELj1ELj1ELj8ELj16ENS_18Kernel_traits_baseILj6144EfS2_S2_S2_fjLj256EEEEELb1ELb1ELb0ELb0EEEvNS_9FwdParamsE --------------------------
	.section	.nv.shared._ZN10layer_norm13ln_fwd_kernelINS_13Kernel_traitsIf6__halfS2_S2_fjLj6144ELj1ELj1ELj8ELj16ENS_18Kernel_traits_baseILj6144EfS2_S2_S2_fjLj256EEEEELb1ELb1ELb0ELb0EEEvNS_9FwdParamsE,"aw",@nobits
	.sectionflags	@""
	.align	16
	.zero		1024


//--------------------- .nv.shared._ZN10layer_norm13ln_fwd_kernelINS_13Kernel_traitsIf6__halfS2_S2_fjLj6144ELj1ELj1ELj8ELj16ENS_18Kernel_traits_baseILj6144EfS2_S2_S2_fjLj256EEEEELb1ELb1ELb0ELb1EEEvNS_9FwdParamsE --------------------------
	.section	.nv.shared._ZN10layer_norm13ln_fwd_kernelINS_13Kernel_traitsIf6__halfS2_S2_fjLj6144ELj1ELj1ELj8ELj16ENS_18Kernel_traits_baseILj6144EfS2_S2_S2_fjLj256EEEEELb1ELb1ELb0ELb1EEEvNS_9FwdParamsE,"aw",@nobits
	.sectionflags	@""
	.align	16
	.zero		1024


//--------------------- .nv.shared._ZN10layer_norm13ln_fwd_kernelINS_13Kernel_traitsIf6__halfS2_S2_fjLj6144ELj1ELj1ELj8ELj16ENS_18Kernel_traits_baseILj6144EfS2_S2_S2_fjLj256EEEEELb1ELb1ELb1ELb0EEEvNS_9FwdParamsE --------------------------
	.section	.nv.shared._ZN10layer_norm13ln_fwd_kernelINS_13Kernel_traitsIf6__halfS2_S2_fjLj6144ELj1ELj1ELj8ELj16ENS_18Kernel_traits_baseILj6144EfS2_S2_S2_fjLj256EEEEELb1ELb1ELb1ELb0EEEvNS_9FwdParamsE,"aw",@nobits
	.sectionflags	@""
	.align	16
	.zero		1024


//--------------------- .nv.shared._ZN10layer_norm13ln_fwd_kernelINS_13Kernel_traitsIf6__halfS2_S2_fjLj6144ELj1ELj1ELj8ELj16ENS_18Kernel_traits_baseILj6144EfS2_S2_S2_fjLj256EEEEELb1ELb1ELb1ELb1EEEvNS_9FwdParamsE --------------------------
	.section	.nv.shared._ZN10layer_norm13ln_fwd_kernelINS_13Kernel_traitsIf6__halfS2_S2_fjLj6144ELj1ELj1ELj8ELj16ENS_18Kernel_traits_baseILj6144EfS2_S2_S2_fjLj256EEEEELb1ELb1ELb1ELb1EEEvNS_9FwdParamsE,"aw",@nobits
	.sectionflags	@""
	.align	16
	.zero		1024


//--------------------- .nv.shared._ZN10layer_norm13ln_fwd_kernelINS_13Kernel_traitsI6__halfS2_fS2_fjLj6144ELj1ELj1ELj8ELj16ENS_18Kernel_traits_baseILj6144ES2_S2_fS2_fjLj256EEEEELb0ELb0ELb0ELb0EEEvNS_9FwdParamsE --------------------------
	.section	.nv.shared._ZN10layer_norm13ln_fwd_kernelINS_13Kernel_traitsI6__halfS2_fS2_fjLj6144ELj1ELj1ELj8ELj16ENS_18Kernel_traits_baseILj6144ES2_S2_fS2_fjLj256EEEEELb0ELb0ELb0ELb0EEEvNS_9FwdParamsE,"aw",@nobits
	.sectionflags	@""
	.align	16
	.zero		1024


//--------------------- .nv.shared._ZN10layer_norm13ln_fwd_kernelINS_13Kernel_traitsI6__halfS2_fS2_fjLj6144ELj1ELj1ELj8ELj16ENS_18Kernel_traits_baseILj6144ES2_S2_fS2_fjLj256EEEEELb0ELb0ELb0ELb1EEEvNS_9FwdParamsE --------------------------
	.section	.nv.shared._ZN10layer_norm13ln_fwd_kernelINS_13Kernel_traitsI6__halfS2_fS2_fjLj6144ELj1ELj1ELj8ELj16ENS_18Kernel_traits_baseILj6144ES2_S2_fS2_fjLj256EEEEELb0ELb0ELb0ELb1EEEvNS_9FwdParamsE,"aw",@nobits
	.sectionflags	@""
	.align	16
	.zero		1024


//--------------------- .nv.shared._ZN10layer_norm13ln_fwd_kernelINS_13Kernel_traitsI6__halfS2_fS2_fjLj6144ELj1ELj1ELj8ELj16ENS_18Kernel_traits_baseILj6144ES2_S2_fS2_fjLj256EEEEELb0ELb0ELb1ELb0EEEvNS_9FwdParamsE --------------------------
	.section	.nv.shared._ZN10layer_norm13ln_fwd_kernelINS_13Kernel_traitsI6__halfS2_fS2_fjLj6144ELj1ELj1ELj8ELj16ENS_18Kernel_traits_baseILj6144ES2_S2_fS2_fjLj256EEEEELb0ELb0ELb1ELb0EEEvNS_9FwdParamsE,"aw",@nobits
	.sectionflags	@""
	.align	16
	.zero		1024


//--------------------- .nv.shared._ZN10layer_norm13ln_fwd_kernelINS_13Kernel_traitsI6__halfS2_fS2_fjLj6144ELj1ELj1ELj8ELj16ENS_18Kernel_traits_baseILj6144ES2_S2_fS2_fjLj256EEEEELb0ELb0ELb1ELb1EEEvNS_9FwdParamsE --------------------------
	.section	.nv.shared._ZN10layer_norm13ln_fwd_kernelINS_13Kernel_traitsI6__halfS2_fS2_fjLj6144ELj1ELj1ELj8ELj16ENS_18Kernel_traits_baseILj6144ES2_S2_fS2_fjLj256EEEEELb0ELb0ELb1ELb1EEEvNS_9FwdParamsE,"aw",@nobits
	.sectionflags	@""
	.align	16
	.zero		1024


//--------------------- .nv.shared._ZN10layer_norm13ln_fwd_kernelINS_13Kernel_traitsI6__halfS2_fS2_fjLj6144ELj1ELj1ELj8ELj16ENS_18Kernel_traits_baseILj6144ES2_S2_fS2_fjLj256EEEEELb0ELb1ELb0ELb0EEEvNS_9FwdParamsE --------------------------
	.section	.nv.shared._ZN10layer_norm13ln_fwd_kernelINS_13Kernel_traitsI6__halfS2_fS2_fjLj6144ELj1ELj1ELj8ELj16ENS_18Kernel_traits_baseILj6144ES2_S2_fS2_fjLj256EEEEELb0ELb1ELb0ELb0EEEvNS_9FwdParamsE,"aw",@nobits
	.sectionflags	@""
	.align	16
	.zero		1024


//--------------------- .nv.shared._ZN10layer_norm13ln_fwd_kernelINS_13Kernel_traitsI6__halfS2_fS2_fjLj6144ELj1ELj1ELj8ELj16ENS_18Kernel_traits_baseILj6144ES2_S2_fS2_fjLj256EEEEELb0ELb1ELb0ELb1EEEvNS_9FwdParamsE --------------------------
	.section	.nv.shared._ZN10layer_norm13ln_fwd_kernelINS_13Kernel_traitsI6__halfS2_fS2_fjLj6144ELj1ELj1ELj8ELj16ENS_18Kernel_traits_baseILj6144ES2_S2_fS2_fjLj256EEEEELb0ELb1ELb0ELb1EEEvNS_9FwdParamsE,"aw",@nobits
	.sectionflags	@""
	.align	16
	.zero		1024


//--------------------- .nv.shared._ZN10layer_norm13ln_fwd_kernelINS_13Kernel_traitsI6__halfS2_fS2_fjLj6144ELj1ELj1ELj8ELj16ENS_18Kernel_traits_baseILj6144ES2_S2_fS2_fjLj256EEEEELb0ELb1ELb1ELb0EEEvNS_9FwdParamsE --------------------------
	.section	.nv.shared._ZN10layer_norm13ln_fwd_kernelINS_13Kernel_traitsI6__halfS2_fS2_fjLj6144ELj1ELj1ELj8ELj16ENS_18Kernel_traits_baseILj6144ES2_S2_fS2_fjLj256EEEEELb0ELb1ELb1ELb0EEEvNS_9FwdParamsE,"aw",@nobits
	.sectionflags	@""
	.align	16
	.zero		1024


//--------------------- .nv.shared._ZN10layer_norm13ln_fwd_kernelINS_13Kernel_traitsI6__halfS2_fS2_fjLj6144ELj1ELj1ELj8ELj16ENS_18Kernel_traits_baseILj6144ES2_S2_fS2_fjLj256EEEEELb0ELb1ELb1ELb1EEEvNS_9FwdParamsE --------------------------
	.section	.nv.shared._ZN10layer_norm13ln_fwd_kernelINS_13Kernel_traitsI6__halfS2_fS2_fjLj6144ELj1ELj1ELj8ELj16ENS_18Kernel_traits_baseILj6144ES2_S2_fS2_fjLj256EEEEELb0ELb1ELb1ELb1EEEvNS_9FwdParamsE,"aw",@nobits
	.sectionflags	@""
	.align	16
	.zero		1024


//--------------------- .nv.shared._ZN10layer_norm13ln_fwd_kernelINS_13Kernel_traitsI6__halfS2_fS2_fjLj6144ELj1ELj1ELj8ELj16ENS_18Kernel_traits_baseILj6144ES2_S2_fS2_fjLj256EEEEELb1ELb0ELb0ELb0EEEvNS_9FwdParamsE --------------------------
	.section	.nv.shared._ZN10layer_norm13ln_fwd_kernelINS_13Kernel_traitsI6__halfS2_fS2_fjLj6144ELj1ELj1ELj8ELj16ENS_18Kernel_traits_baseILj6144ES2_S2_fS2_fjLj256EEEEELb1ELb0ELb0ELb0EEEvNS_9FwdParamsE,"aw",@nobits
	.sectionflags	@""
	.align	16
	.zero		1024


//--------------------- .nv.shared._ZN10layer_norm13ln_fwd_kernelINS_13Kernel_traitsI6__halfS2_fS2_fjLj6144ELj1ELj1ELj8ELj16ENS_18Kernel_traits_baseILj6144ES2_S2_fS2_fjLj256EEEEELb1ELb0ELb0ELb1EEEvNS_9FwdParamsE --------------------------
	.section	.nv.shared._ZN10layer_norm13ln_fwd_kernelINS_13Kernel_traitsI6__halfS2_fS2_fjLj6144ELj1ELj1ELj8ELj16ENS_18Kernel_traits_baseILj6144ES2_S2_fS2_fjLj256EEEEELb1ELb0ELb0ELb1EEEvNS_9FwdParamsE,"aw",@nobits
	.sectionflags	@""
	.align	16
	.zero		1024


//--------------------- .nv.shared._ZN10layer_norm13ln_fwd_kernelINS_13Kernel_traitsI6__halfS2_fS2_fjLj6144ELj1ELj1ELj8ELj16ENS_18Kernel_traits_baseILj6144ES2_S2_fS2_fjLj256EEEEELb1ELb0ELb1ELb0EEEvNS_9FwdParamsE --------------------------
	.section	.nv.shared._ZN10layer_norm13ln_fwd_kernelINS_13Kernel_traitsI6__halfS2_fS2_fjLj6144ELj1ELj1ELj8ELj16ENS_18Kernel_traits_baseILj6144ES2_S2_fS2_fjLj256EEEEELb1ELb0ELb1ELb0EEEvNS_9FwdParamsE,"aw",@nobits
	.sectionflags	@""
	.align	16
	.zero		1024


//--------------------- .nv.shared._ZN10layer_norm13ln_fwd_kernelINS_13Kernel_traitsI6__halfS2_fS2_fjLj6144ELj1ELj1ELj8ELj16ENS_18Kernel_traits_baseILj6144ES2_S2_fS2_fjLj256EEEEELb1ELb0ELb1ELb1EEEvNS_9FwdParamsE --------------------------
	.section	.nv.shared._ZN10layer_norm13ln_fwd_kernelINS_13Kernel_traitsI6__halfS2_fS2_fjLj6144ELj1ELj1ELj8ELj16ENS_18Kernel_traits_baseILj6144ES2_S2_fS2_fjLj256EEEEELb1ELb0ELb1ELb1EEEvNS_9FwdParamsE,"aw",@nobits
	.sectionflags	@""
	.align	16
	.zero		1024


//--------------------- .nv.shared._ZN10layer_norm13ln_fwd_kernelINS_13Kernel_traitsI6__halfS2_fS2_fjLj6144ELj1ELj1ELj8ELj16ENS_18Kernel_traits_baseILj6144ES2_S2_fS2_fjLj256EEEEELb1ELb1ELb0ELb0EEEvNS_9FwdParamsE --------------------------
	.section	.nv.shared._ZN10layer_norm13ln_fwd_kernelINS_13Kernel_traitsI6__halfS2_fS2_fjLj6144ELj1ELj1ELj8ELj16ENS_18Kernel_traits_baseILj6144ES2_S2_fS2_fjLj256EEEEELb1ELb1ELb0ELb0EEEvNS_9FwdParamsE,"aw",@nobits
	.sectionflags	@""
	.align	16
	.zero		1024


//--------------------- .nv.shared._ZN10layer_norm13ln_fwd_kernelINS_13Kernel_traitsI6__halfS2_fS2_fjLj6144ELj1ELj1ELj8ELj16ENS_18Kernel_traits_baseILj6144ES2_S2_fS2_fjLj256EEEEELb1ELb1ELb0ELb1EEEvNS_9FwdParamsE --------------------------
	.section	.nv.shared._ZN10layer_norm13ln_fwd_kernelINS_13Kernel_traitsI6__halfS2_fS2_fjLj6144ELj1ELj1ELj8ELj16ENS_18Kernel_traits_baseILj6144ES2_S2_fS2_fjLj256EEEEELb1ELb1ELb0ELb1EEEvNS_9FwdParamsE,"aw",@nobits
	.sectionflags	@""
	.align	16
	.zero		1024


//--------------------- .nv.shared._ZN10layer_norm13ln_fwd_kernelINS_13Kernel_traitsI6__halfS2_fS2_fjLj6144ELj1ELj1ELj8ELj16ENS_18Kernel_traits_baseILj6144ES2_S2_fS2_fjLj256EEEEELb1ELb1ELb1ELb0EEEvNS_9FwdParamsE --------------------------
	.section	.nv.shared._ZN10layer_norm13ln_fwd_kernelINS_13Kernel_traitsI6__halfS2_fS2_fjLj6144ELj1ELj1ELj8ELj16ENS_18Kernel_traits_baseILj6144ES2_S2_fS2_fjLj256EEEEELb1ELb1ELb1ELb0EEEvNS_9FwdParamsE,"aw",@nobits
	.sectionflags	@""
	.align	16
	.zero		1024


//--------------------- .nv.shared._ZN10layer_norm13ln_fwd_kernelINS_13Kernel_traitsI6__halfS2_fS2_fjLj6144ELj1ELj1ELj8ELj16ENS_18Kernel_traits_baseILj6144ES2_S2_fS2_fjLj256EEEEELb1ELb1ELb1ELb1EEEvNS_9FwdParamsE --------------------------
	.section	.nv.shared._ZN10layer_norm13ln_fwd_kernelINS_13Kernel_traitsI6__halfS2_fS2_fjLj6144ELj1ELj1ELj8ELj16ENS_18Kernel_traits_baseILj6144ES2_S2_fS2_fjLj256EEEEELb1ELb1ELb1ELb1EEEvNS_9FwdParamsE,"aw",@nobits
	.sectionflags	@""
	.align	16
	.zero		1024


//--------------------- .nv.shared._ZN10layer_norm13ln_fwd_kernelINS_13Kernel_traitsIf6__halffS2_fjLj6144ELj1ELj1ELj8ELj16ENS_18Kernel_traits_baseILj6144EfS2_fS2_fjLj256EEEEELb0ELb0ELb0ELb0EEEvNS_9FwdParamsE --------------------------
	.section	.nv.shared._ZN10layer_norm13ln_fwd_kernelINS_13Kernel_traitsIf6__halffS2_fjLj6144ELj1ELj1ELj8ELj16ENS_18Kernel_traits_baseILj6144EfS2_fS2_fjLj256EEEEELb0ELb0ELb0ELb0EEEvNS_9FwdParamsE,"aw",@nobits
	.sectionflags	@""
	.align	16
	.zero		1024


//--------------------- .nv.shared._ZN10layer_norm13ln_fwd_kernelINS_13Kernel_traitsIf6__halffS2_fjLj6144ELj1ELj1ELj8ELj16ENS_18Kernel_traits_baseILj6144EfS2_fS2_fjLj256EEEEELb0ELb0ELb0ELb1EEEvNS_9FwdParamsE --------------------------
	.section	.nv.shared._ZN10layer_norm13ln_fwd_kernelINS_13Kernel_traitsIf6__halffS2_fjLj6144ELj1ELj1ELj8ELj16ENS_18Kernel_traits_baseILj6144EfS2_fS2_fjLj256EEEEELb0ELb0ELb0ELb1EEEvNS_9FwdParamsE,"aw",@nobits
	.sectionflags	@""
	.align	16
	.zero		1024


//--------------------- .nv.shared._ZN10layer_norm13ln_fwd_kernelINS_13Kernel_traitsIf6__halffS2_fjLj6144ELj1ELj1ELj8ELj16ENS_18Kernel_traits_baseILj6144EfS2_fS2_fjLj256EEEEELb0ELb0ELb1ELb0EEEvNS_9FwdParamsE --------------------------
	.section	.nv.shared._ZN10layer_norm13ln_fwd_kernelINS_13Kernel_traitsIf6__halffS2_fjLj6144ELj1ELj1ELj8ELj16ENS_18Kernel_traits_baseILj6144EfS2_fS2_fjLj256EEEEELb0ELb0ELb1ELb0EEEvNS_9FwdParamsE,"aw",@nobits
	.sectionflags	@""
	.align	16
	.zero		1024


//--------------------- .nv.shared._ZN10layer_norm13ln_fwd_kernelINS_13Kernel_traitsIf6__halffS2_fjLj6144ELj1ELj1ELj8ELj16ENS_18Kernel_traits_baseILj6144EfS2_fS2_fjLj256EEEEELb0ELb0ELb1ELb1EEEvNS_9FwdParamsE --------------------------
	.section	.nv.shared._ZN10layer_norm13ln_fwd_kernelINS_13Kernel_traitsIf6__halffS2_fjLj6144ELj1ELj1ELj8ELj16ENS_18Kernel_traits_baseILj6144EfS2_fS2_fjLj256EEEEELb0ELb0ELb1ELb1EEEvNS_9FwdParamsE,"aw",@nobits
	.sectionflags	@""
	.align	16
	.zero		1024


//--------------------- .nv.shared._ZN10layer_norm13ln_fwd_kernelINS_13Kernel_traitsIf6__halffS2_fjLj6144ELj1ELj1ELj8ELj16ENS_18Kernel_traits_baseILj6144EfS2_fS2_fjLj256EEEEELb0ELb1ELb0ELb0EEEvNS_9FwdParamsE --------------------------
	.section	.nv.shared._ZN10layer_norm13ln_fwd_kernelINS_13Kernel_traitsIf6__halffS2_fjLj6144ELj1ELj1ELj8ELj16ENS_18Kernel_traits_baseILj6144EfS2_fS2_fjLj256EEEEELb0ELb1ELb0ELb0EEEvNS_9FwdParamsE,"aw",@nobits
	.sectionflags	@""
	.align	16
	.zero		1024


//--------------------- .nv.shared._ZN10layer_norm13ln_fwd_kernelINS_13Kernel_traitsIf6__halffS2_fjLj6144ELj1ELj1ELj8ELj16ENS_18Kernel_traits_baseILj6144EfS2_fS2_fjLj256EEEEELb0ELb1ELb0ELb1EEEvNS_9FwdParamsE --------------------------
	.section	.nv.shared._ZN10layer_norm13ln_fwd_kernelINS_13Kernel_traitsIf6__halffS2_fjLj6144ELj1ELj1ELj8ELj16ENS_18Kernel_traits_baseILj6144EfS2_fS2_fjLj256EEEEELb0ELb1ELb0ELb1EEEvNS_9FwdParamsE,"aw",@nobits
	.sectionflags	@""
	.align	16
	.zero		1024


//--------------------- .nv.shared._ZN10layer_norm13ln_fwd_kernelINS_13Kernel_traitsIf6__halffS2_fjLj6144ELj1ELj1ELj8ELj16ENS_18Kernel_traits_baseILj6144EfS2_fS2_fjLj256EEEEELb0ELb1ELb1ELb0EEEvNS_9FwdParamsE --------------------------
	.section	.nv.shared._ZN10layer_norm13ln_fwd_kernelINS_13Kernel_traitsIf6__halffS2_fjLj6144ELj1ELj1ELj8ELj16ENS_18Kernel_traits_baseILj6144EfS2_fS2_fjLj256EEEEELb0ELb1ELb1ELb0EEEvNS_9FwdParamsE,"aw",@nobits
	.sectionflags	@""
	.align	16
	.zero		1024


//--------------------- .nv.shared._ZN10layer_norm13ln_fwd_kernelINS_13Kernel_traitsIf6__halffS2_fjLj6144ELj1ELj1ELj8ELj16ENS_18Kernel_traits_baseILj6144EfS2_fS2_fjLj256EEEEELb0ELb1ELb1ELb1EEEvNS_9FwdParamsE --------------------------
	.section	.nv.shared._ZN10layer_norm13ln_fwd_kernelINS_13Kernel_traitsIf6__halffS2_fjLj6144ELj1ELj1ELj8ELj16ENS_18Kernel_traits_baseILj6144EfS2_fS2_fjLj256EEEEELb0ELb1ELb1ELb1EEEvNS_9FwdParamsE,"aw",@nobits
	.sectionflags	@""
	.align	16
	.zero		1024


//--------------------- .nv.shared._ZN10layer_norm13ln_fwd_kernelINS_13Kernel_traitsIf6__halffS2_fjLj6144ELj1ELj1ELj8ELj16ENS_18Kernel_traits_baseILj6144EfS2_fS2_fjLj256EEEEELb1ELb0ELb0ELb0EEEvNS_9FwdParamsE --------------------------
	.section	.nv.shared._ZN10layer_norm13ln_fwd_kernelINS_13Kernel_traitsIf6__halffS2_fjLj6144ELj1ELj1ELj8ELj16ENS_18Kernel_traits_baseILj6144EfS2_fS2_fjLj256EEEEELb1ELb0ELb0ELb0EEEvNS_9FwdParamsE,"aw",@nobits
	.sectionflags	@""
	.align	16
	.zero		1024


//--------------------- .nv.shared._ZN10layer_norm13ln_fwd_kernelINS_13Kernel_traitsIf6__halffS2_fjLj6144ELj1ELj1ELj8ELj16ENS_18Kernel_traits_baseILj6144EfS2_fS2_fjLj256EEEEELb1ELb0ELb0ELb1EEEvNS_9FwdParamsE --------------------------
	.section	.nv.shared._ZN10layer_norm13ln_fwd_kernelINS_13Kernel_traitsIf6__halffS2_fjLj6144ELj1ELj1ELj8ELj16ENS_18Kernel_traits_baseILj6144EfS2_fS2_fjLj256EEEEELb1ELb0ELb0ELb1EEEvNS_9FwdParamsE,"aw",@nobits
	.sectionflags	@""
	.align	16
	.zero		1024


//--------------------- .nv.shared._ZN10layer_norm13ln_fwd_kernelINS_13Kernel_traitsIf6__halffS2_fjLj6144ELj1ELj1ELj8ELj16ENS_18Kernel_traits_baseILj6144EfS2_fS2_fjLj256EEEEELb1ELb0ELb1ELb0EEEvNS_9FwdParamsE --------------------------
	.section	.nv.shared._ZN10layer_norm13ln_fwd_kernelINS_13Kernel_traitsIf6__halffS2_fjLj6144ELj1ELj1ELj8ELj16ENS_18Kernel_traits_baseILj6144EfS2_fS2_fjLj256EEEEELb1ELb0ELb1ELb0EEEvNS_9FwdParamsE,"aw",@nobits
	.sectionflags	@""
	.align	16
	.zero		1024


//--------------------- .nv.shared._ZN10layer_norm13ln_fwd_kernelINS_13Kernel_traitsIf6__halffS2_fjLj6144ELj1ELj1ELj8ELj16ENS_18Kernel_traits_baseILj6144EfS2_fS2_fjLj256EEEEELb1ELb0ELb1ELb1EEEvNS_9FwdParamsE --------------------------
	.section	.nv.shared._ZN10layer_norm13ln_fwd_kernelINS_13Kernel_traitsIf6__halffS2_fjLj6144ELj1ELj1ELj8ELj16ENS_18Kernel_traits_baseILj6144EfS2_fS2_fjLj256EEEEELb1ELb0ELb1ELb1EEEvNS_9FwdParamsE,"aw",@nobits
	.sectionflags	@""
	.align	16
	.zero		1024


//--------------------- .nv.shared._ZN10layer_norm13ln_fwd_kernelINS_13Kernel_traitsIf6__halffS2_fjLj6144ELj1ELj1ELj8ELj16ENS_18Kernel_traits_baseILj6144EfS2_fS2_fjLj256EEEEELb1ELb1ELb0ELb0EEEvNS_9FwdParamsE --------------------------
	.section	.nv.shared._ZN10layer_norm13ln_fwd_kernelINS_13Kernel_traitsIf6__halffS2_fjLj6144ELj1ELj1ELj8ELj16ENS_18Kernel_traits_baseILj6144EfS2_fS2_fjLj256EEEEELb1ELb1ELb0ELb0EEEvNS_9FwdParamsE,"aw",@nobits
	.sectionflags	@""
	.align	16
	.zero		1024


//--------------------- .nv.shared._ZN10layer_norm13ln_fwd_kernelINS_13Kernel_traitsIf6__halffS2_fjLj6144ELj1ELj1ELj8ELj16ENS_18Kernel_traits_baseILj6144EfS2_fS2_fjLj256EEEEELb1ELb1ELb0ELb1EEEvNS_9FwdParamsE --------------------------
	.section	.nv.shared._ZN10layer_norm13ln_fwd_kernelINS_13Kernel_traitsIf6__halffS2_fjLj6144ELj1ELj1ELj8ELj16ENS_18Kernel_traits_baseILj6144EfS2_fS2_fjLj256EEEEELb1ELb1ELb0ELb1EEEvNS_9FwdParamsE,"aw",@nobits
	.sectionflags	@""
	.align	16
	.zero		1024


//--------------------- .nv.shared._ZN10layer_norm13ln_fwd_kernelINS_13Kernel_traitsIf6__halffS2_fjLj6144ELj1ELj1ELj8ELj16ENS_18Kernel_traits_baseILj6144EfS2_fS2_fjLj256EEEEELb1ELb1ELb1ELb0EEEvNS_9FwdParamsE --------------------------
	.section	.nv.shared._ZN10layer_norm13ln_fwd_kernelINS_13Kernel_traitsIf6__halffS2_fjLj6144ELj1ELj1ELj8ELj16ENS_18Kernel_traits_baseILj6144EfS2_fS2_fjLj256EEEEELb1ELb1ELb1ELb0EEEvNS_9FwdParamsE,"aw",@nobits
	.sectionflags	@""
	.align	16
	.zero		1024


//--------------------- .nv.shared._ZN10layer_norm13ln_fwd_kernelINS_13Kernel_traitsIf6__halffS2_fjLj6144ELj1ELj1ELj8ELj16ENS_18Kernel_traits_baseILj6144EfS2_fS2_fjLj256EEEEELb1ELb1ELb1ELb1EEEvNS_9FwdParamsE --------------------------
	.section	.nv.shared._ZN10layer_norm13ln_fwd_kernelINS_13Kernel_traitsIf6__halffS2_fjLj6144ELj1ELj1ELj8ELj16ENS_18Kernel_traits_baseILj6144EfS2_fS2_fjLj256EEEEELb1ELb1ELb1ELb1EEEvNS_9FwdParamsE,"aw",@nobits
	.sectionflags	@""
	.align	16
	.zero		1024


//--------------------- .nv.shared._ZN10layer_norm13ln_fwd_kernelINS_13Kernel_traitsI6__halfffffjLj6144ELj1ELj1ELj8ELj16ENS_18Kernel_traits_baseILj6144ES2_ffffjLj256EEEEELb0ELb0ELb0ELb0EEEvNS_9FwdParamsE --------------------------
	.section	.nv.shared._ZN10layer_norm13ln_fwd_kernelINS_13Kernel_traitsI6__halfffffjLj6144ELj1ELj1ELj8ELj16ENS_18Kernel_traits_baseILj6144ES2_ffffjLj256EEEEELb0ELb0ELb0ELb0EEEvNS_9FwdParamsE,"aw",@nobits
	.sectionflags	@""
	.align	16
	.zero		1024


//--------------------- .nv.shared._ZN10layer_norm13ln_fwd_kernelINS_13Kernel_traitsI6__halfffffjLj6144ELj1ELj1ELj8ELj16ENS_18Kernel_traits_baseILj6144ES2_ffffjLj256EEEEELb0ELb0ELb0ELb1EEEvNS_9FwdParamsE --------------------------
	.section	.nv.shared._ZN10layer_norm13ln_fwd_kernelINS_13Kernel_traitsI6__halfffffjLj6144ELj1ELj1ELj8ELj16ENS_18Kernel_traits_baseILj6144ES2_ffffjLj256EEEEELb0ELb0ELb0ELb1EEEvNS_9FwdParamsE,"aw",@nobits
	.sectionflags	@""
	.align	16
	.zero		1024


//--------------------- .nv.shared._ZN10layer_norm13ln_fwd_kernelINS_13Kernel_traitsI6__halfffffjLj6144ELj1ELj1ELj8ELj16ENS_18Kernel_traits_baseILj6144ES2_ffffjLj256EEEEELb0ELb0ELb1ELb0EEEvNS_9FwdParamsE --------------------------
	.section	.nv.shared._ZN10layer_norm13ln_fwd_kernelINS_13Kernel_traitsI6__halfffffjLj6144ELj1ELj1ELj8ELj16ENS_18Kernel_traits_baseILj6144ES2_ffffjLj256EEEEELb0ELb0ELb1ELb0EEEvNS_9FwdParamsE,"aw",@nobits
	.sectionflags	@""
	.align	16
	.zero		1024


//--------------------- .nv.shared._ZN10layer_norm13ln_fwd_kernelINS_13Kernel_traitsI6__halfffffjLj6144ELj1ELj1ELj8ELj16ENS_18Kernel_traits_baseILj6144ES2_ffffjLj256EEEEELb0ELb0ELb1ELb1EEEvNS_9FwdParamsE --------------------------
	.section	.nv.shared._ZN10layer_norm13ln_fwd_kernelINS_13Kernel_traitsI6__halfffffjLj6144ELj1ELj1ELj8ELj16ENS_18Kernel_traits_baseILj6144ES2_ffffjLj256EEEEELb0ELb0ELb1ELb1EEEvNS_9FwdParamsE,"aw",@nobits
	.sectionflags	@""
	.align	16
	.zero		1024


//--------------------- .nv.shared._ZN10layer_norm13ln_fwd_kernelINS_13Kernel_traitsI6__halfffffjLj6144ELj1ELj1ELj8ELj16ENS_18Kernel_traits_baseILj6144ES2_ffffjLj256EEEEELb0ELb1ELb0ELb0EEEvNS_9FwdParamsE --------------------------
	.section	.nv.shared._ZN10layer_norm13ln_fwd_kernelINS_13Kernel_traitsI6__halfffffjLj6144ELj1ELj1ELj8ELj16ENS_18Kernel_traits_baseILj6144ES2_ffffjLj256EEEEELb0ELb1ELb0ELb0EEEvNS_9FwdParamsE,"aw",@nobits
	.sectionflags	@""
	.align	16
	.zero		1024


//--------------------- .nv.shared._ZN10layer_norm13ln_fwd_kernelINS_13Kernel_traitsI6__halfffffjLj6144ELj1ELj1ELj8ELj16ENS_18Kernel_traits_baseILj6144ES2_ffffjLj256EEEEELb0ELb1ELb0ELb1EEEvNS_9FwdParamsE --------------------------
	.section	.nv.shared._ZN10layer_norm13ln_fwd_kernelINS_13Kernel_traitsI6__halfffffjLj6144ELj1ELj1ELj8ELj16ENS_18Kernel_traits_baseILj6144ES2_ffffjLj256EEEEELb0ELb1ELb0ELb1EEEvNS_9FwdParamsE,"aw",@nobits
	.sectionflags	@""
	.align	16
	.zero		1024


//--------------------- .nv.shared._ZN10layer_norm13ln_fwd_kernelINS_13Kernel_traitsI6__halfffffjLj6144ELj1ELj1ELj8ELj16ENS_18Kernel_traits_baseILj6144ES2_ffffjLj256EEEEELb0ELb1ELb1ELb0EEEvNS_9FwdParamsE --------------------------
	.section	.nv.shared._ZN10layer_norm13ln_fwd_kernelINS_13Kernel_traitsI6__halfffffjLj6144ELj1ELj1ELj8ELj16ENS_18Kernel_traits_baseILj6144ES2_ffffjLj256EEEEELb0ELb1ELb1ELb0EEEvNS_9FwdParamsE,"aw",@nobits
	.sectionflags	@""
	.align	16
	.zero		1024


//--------------------- .nv.shared._ZN10layer_norm13ln_fwd_kernelINS_13Kernel_traitsI6__halfffffjLj6144ELj1ELj1ELj8ELj16ENS_18Kernel_traits_baseILj6144ES2_ffffjLj256EEEEELb0ELb1ELb1ELb1EEEvNS_9FwdParamsE --------------------------
	.section	.nv.shared._ZN10layer_norm13ln_fwd_kernelINS_13Kernel_traitsI6__halfffffjLj6144ELj1ELj1ELj8ELj16ENS_18Kernel_traits_baseILj6144ES2_ffffjLj256EEEEELb0ELb1ELb1ELb1EEEvNS_9FwdParamsE,"aw",@nobits
	.sectionflags	@""
	.align	16
	.zero		1024


//--------------------- .nv.shared._ZN10layer_norm13ln_fwd_kernelINS_13Kernel_traitsI6__halfffffjLj6144ELj1ELj1ELj8ELj16ENS_18Kernel_traits_baseILj6144ES2_ffffjLj256EEEEELb1ELb0ELb0ELb0EEEvNS_9FwdParamsE --------------------------
	.section	.nv.shared._ZN10layer_norm13ln_fwd_kernelINS_13Kernel_traitsI6__halfffffjLj6144ELj1ELj1ELj8ELj16ENS_18Kernel_traits_baseILj6144ES2_ffffjLj256EEEEELb1ELb0ELb0ELb0EEEvNS_9FwdParamsE,"aw",@nobits
	.sectionflags	@""
	.align	16
	.zero		1024


//--------------------- .nv.shared._ZN10layer_norm13ln_fwd_kernelINS_13Kernel_traitsI6__halfffffjLj6144ELj1ELj1ELj8ELj16ENS_18Kernel_traits_baseILj6144ES2_ffffjLj256EEEEELb1ELb0ELb0ELb1EEEvNS_9FwdParamsE --------------------------
	.section	.nv.shared._ZN10layer_norm13ln_fwd_kernelINS_13Kernel_traitsI6__halfffffjLj6144ELj1ELj1ELj8ELj16ENS_18Kernel_traits_baseILj6144ES2_ffffjLj256EEEEELb1ELb0ELb0ELb1EEEvNS_9FwdParamsE,"aw",@nobits
	.sectionflags	@""
	.align	16
	.zero		1024


//--------------------- .nv.shared._ZN10layer_norm13ln_fwd_kernelINS_13Kernel_traitsI6__halfffffjLj6144ELj1ELj1ELj8ELj16ENS_18Kernel_traits_baseILj6144ES2_ffffjLj256EEEEELb1ELb0ELb1ELb0EEEvNS_9FwdParamsE --------------------------
	.section	.nv.shared._ZN10layer_norm13ln_fwd_kernelINS_13Kernel_traitsI6__halfffffjLj6144ELj1ELj1ELj8ELj16ENS_18Kernel_traits_baseILj6144ES2_ffffjLj256EEEEELb1ELb0ELb1ELb0EEEvNS_9FwdParamsE,"aw",@nobits
	.sectionflags	@""
	.align	16
	.zero		1024


//--------------------- .nv.shared._ZN10layer_norm13ln_fwd_kernelINS_13Kernel_traitsI6__halfffffjLj6144ELj1ELj1ELj8ELj16ENS_18Kernel_traits_baseILj6144ES2_ffffjLj256EEEEELb1ELb0ELb1ELb1EEEvNS_9FwdParamsE --------------------------
	.section	.nv.shared._ZN10layer_norm13ln_fwd_kernelINS_13Kernel_traitsI6__halfffffjLj6144ELj1ELj1ELj8ELj16ENS_18Kernel_traits_baseILj6144ES2_ffffjLj256EEEEELb1ELb0ELb1ELb1EEEvNS_9FwdParamsE,"aw",@nobits
	.sectionflags	@""
	.align	16
	.zero		1024


//--------------------- .nv.shared._ZN10layer_norm13ln_fwd_kernelINS_13Kernel_traitsI6__halfffffjLj6144ELj1ELj1ELj8ELj16ENS_18Kernel_traits_baseILj6144ES2_ffffjLj256EEEEELb1ELb1ELb0ELb0EEEvNS_9FwdParamsE --------------------------
	.section	.nv.shared._ZN10layer_norm13ln_fwd_kernelINS_13Kernel_traitsI6__halfffffjLj6144ELj1ELj1ELj8ELj16ENS_18Kernel_traits_baseILj6144ES2_ffffjLj256EEEEELb1ELb1ELb0ELb0EEEvNS_9FwdParamsE,"aw",@nobits
	.sectionflags	@""
	.align	16
	.zero		1024


//--------------------- .nv.shared._ZN10layer_norm13ln_fwd_kernelINS_13Kernel_traitsI6__halfffffjLj6144ELj1ELj1ELj8ELj16ENS_18Kernel_traits_baseILj6144ES2_ffffjLj256EEEEELb1ELb1ELb0ELb1EEEvNS_9FwdParamsE --------------------------
	.section	.nv.shared._ZN10layer_norm13ln_fwd_kernelINS_13Kernel_traitsI6__halfffffjLj6144ELj1ELj1ELj8ELj16ENS_18Kernel_traits_baseILj6144ES2_ffffjLj256EEEEELb1ELb1ELb0ELb1EEEvNS_9FwdParamsE,"aw",@nobits
	.sectionflags	@""
	.align	16
	.zero		1024


//--------------------- .nv.shared._ZN10layer_norm13ln_fwd_kernelINS_13Kernel_traitsI6__halfffffjLj6144ELj1ELj1ELj8ELj16ENS_18Kernel_traits_baseILj6144ES2_ffffjLj256EEEEELb1ELb1ELb1ELb0EEEvNS_9FwdParamsE --------------------------
	.section	.nv.shared._ZN10layer_norm13ln_fwd_kernelINS_13Kernel_traitsI6__halfffffjLj6144ELj1ELj1ELj8ELj16ENS_18Kernel_traits_baseILj6144ES2_ffffjLj256EEEEELb1ELb1ELb1ELb0EEEvNS_9FwdParamsE,"aw",@nobits
	.sectionflags	@""
	.align	16
	.zero		1024


//--------------------- .nv.shared._ZN10layer_norm13ln_fwd_kernelINS_13Kernel_traitsI6__halfffffjLj6144ELj1ELj1ELj8ELj16ENS_18Kernel_traits_baseILj6144ES2_ffffjLj256EEEEELb1ELb1ELb1ELb1EEEvNS_9FwdParamsE --------------------------
	.section	.nv.shared._ZN10layer_norm13ln_fwd_kernelINS_13Kernel_traitsI6__halfffffjLj6144ELj1ELj1ELj8ELj16ENS_18Kernel_traits_baseILj6144ES2_ffffjLj256EEEEELb1ELb1ELb1ELb1EEEvNS_9FwdParamsE,"aw",@nobits
	.sectionflags	@""
	.align	16
	.zero		1024


//--------------------- .nv.shared._ZN10layer_norm13ln_fwd_kernelINS_13Kernel_traitsIfffffjLj6144ELj1ELj1ELj8ELj16ENS_18Kernel_traits_baseILj6144EfffffjLj256EEEEELb0ELb0ELb0ELb0EEEvNS_9FwdParamsE --------------------------
	.section	.nv.shared._ZN10layer_norm13ln_fwd_kernelINS_13Kernel_traitsIfffffjLj6144ELj1ELj1ELj8ELj16ENS_18Kernel_traits_baseILj6144EfffffjLj256EEEEELb0ELb0ELb0ELb0EEEvNS_9FwdParamsE,"aw",@nobits
	.sectionflags	@""
	.align	16
	.zero		1024


//--------------------- .nv.shared._ZN10layer_norm13ln_fwd_kernelINS_13Kernel_traitsIfffffjLj6144ELj1ELj1ELj8ELj16ENS_18Kernel_traits_baseILj6144EfffffjLj256EEEEELb0ELb0ELb0ELb1EEEvNS_9FwdParamsE --------------------------
	.section	.nv.shared._ZN10layer_norm13ln_fwd_kernelINS_13Kernel_traitsIfffffjLj6144ELj1ELj1ELj8ELj16ENS_18Kernel_traits_baseILj6144EfffffjLj256EEEEELb0ELb0ELb0ELb1EEEvNS_9FwdParamsE,"aw",@nobits
	.sectionflags	@""
	.align	16
	.zero		1024


//--------------------- .nv.shared._ZN10layer_norm13ln_fwd_kernelINS_13Kernel_traitsIfffffjLj6144ELj1ELj1ELj8ELj16ENS_18Kernel_traits_baseILj6144EfffffjLj256EEEEELb0ELb0ELb1ELb0EEEvNS_9FwdParamsE --------------------------
	.section	.nv.shared._ZN10layer_norm13ln_fwd_kernelINS_13Kernel_traitsIfffffjLj6144ELj1ELj1ELj8ELj16ENS_18Kernel_traits_baseILj6144EfffffjLj256EEEEELb0ELb0ELb1ELb0EEEvNS_9FwdParamsE,"aw",@nobits
	.sectionflags	@""
	.align	16
	.zero		1024


//--------------------- .nv.shared._ZN10layer_norm13ln_fwd_kernelINS_13Kernel_traitsIfffffjLj6144ELj1ELj1ELj8ELj16ENS_18Kernel_traits_baseILj6144EfffffjLj256EEEEELb0ELb0ELb1ELb1EEEvNS_9FwdParamsE --------------------------
	.section	.nv.shared._ZN10layer_norm13ln_fwd_kernelINS_13Kernel_traitsIfffffjLj6144ELj1ELj1ELj8ELj16ENS_18Kernel_traits_baseILj6144EfffffjLj256EEEEELb0ELb0ELb1ELb1EEEvNS_9FwdParamsE,"aw",@nobits
	.sectionflags	@""
	.align	16
	.zero		1024


//--------------------- .nv.shared._ZN10layer_norm13ln_fwd_kernelINS_13Kernel_traitsIfffffjLj6144ELj1ELj1ELj8ELj16ENS_18Kernel_traits_baseILj6144EfffffjLj256EEEEELb0ELb1ELb0ELb0EEEvNS_9FwdParamsE --------------------------
	.section	.nv.shared._ZN10layer_norm13ln_fwd_kernelINS_13Kernel_traitsIfffffjLj6144ELj1ELj1ELj8ELj16ENS_18Kernel_traits_baseILj6144EfffffjLj256EEEEELb0ELb1ELb0ELb0EEEvNS_9FwdParamsE,"aw",@nobits
	.sectionflags	@""
	.align	16
	.zero		1024


//--------------------- .nv.shared._ZN10layer_norm13ln_fwd_kernelINS_13Kernel_traitsIfffffjLj6144ELj1ELj1ELj8ELj16ENS_18Kernel_traits_baseILj6144EfffffjLj256EEEEELb0ELb1ELb0ELb1EEEvNS_9FwdParamsE --------------------------
	.section	.nv.shared._ZN10layer_norm13ln_fwd_kernelINS_13Kernel_traitsIfffffjLj6144ELj1ELj1ELj8ELj16ENS_18Kernel_traits_baseILj6144EfffffjLj256EEEEELb0ELb1ELb0ELb1EEEvNS_9FwdParamsE,"aw",@nobits
	.sectionflags	@""
	.align	16
	.zero		1024


//--------------------- .nv.shared._ZN10layer_norm13ln_fwd_kernelINS_13Kernel_traitsIfffffjLj6144ELj1ELj1ELj8ELj16ENS_18Kernel_traits_baseILj6144EfffffjLj256EEEEELb0ELb1ELb1ELb0EEEvNS_9FwdParamsE --------------------------
	.section	.nv.shared._ZN10layer_norm13ln_fwd_kernelINS_13Kernel_traitsIfffffjLj6144ELj1ELj1ELj8ELj16ENS_18Kernel_traits_baseILj6144EfffffjLj256EEEEELb0ELb1ELb1ELb0EEEvNS_9FwdParamsE,"aw",@nobits
	.sectionflags	@""
	.align	16
	.zero		1024


//--------------------- .nv.shared._ZN10layer_norm13ln_fwd_kernelINS_13Kernel_traitsIfffffjLj6144ELj1ELj1ELj8ELj16ENS_18Kernel_traits_baseILj6144EfffffjLj256EEEEELb0ELb1ELb1ELb1EEEvNS_9FwdParamsE --------------------------
	.section	.nv.shared._ZN10layer_norm13ln_fwd_kernelINS_13Kernel_traitsIfffffjLj6144ELj1ELj1ELj8ELj16ENS_18Kernel_traits_baseILj6144EfffffjLj256EEEEELb0ELb1ELb1ELb1EEEvNS_9FwdParamsE,"aw",@nobits
	.sectionflags	@""
	.align	16
	.zero		1024


//--------------------- .nv.shared._ZN10layer_norm13ln_fwd_kernelINS_13Kernel_traitsIfffffjLj6144ELj1ELj1ELj8ELj16ENS_18Kernel_traits_baseILj6144EfffffjLj256EEEEELb1ELb0ELb0ELb0EEEvNS_9FwdParamsE --------------------------
	.section	.nv.shared._ZN10layer_norm13ln_fwd_kernelINS_13Kernel_traitsIfffffjLj6144ELj1ELj1ELj8ELj16ENS_18Kernel_traits_baseILj6144EfffffjLj256EEEEELb1ELb0ELb0ELb0EEEvNS_9FwdParamsE,"aw",@nobits
	.sectionflags	@""
	.align	16
	.zero		1024


//--------------------- .nv.shared._ZN10layer_norm13ln_fwd_kernelINS_13Kernel_traitsIfffffjLj6144ELj1ELj1ELj8ELj16ENS_18Kernel_traits_baseILj6144EfffffjLj256EEEEELb1ELb0ELb0ELb1EEEvNS_9FwdParamsE --------------------------
	.section	.nv.shared._ZN10layer_norm13ln_fwd_kernelINS_13Kernel_traitsIfffffjLj6144ELj1ELj1ELj8ELj16ENS_18Kernel_traits_baseILj6144EfffffjLj256EEEEELb1ELb0ELb0ELb1EEEvNS_9FwdParamsE,"aw",@nobits
	.sectionflags	@""
	.align	16
	.zero		1024


//--------------------- .nv.shared._ZN10layer_norm13ln_fwd_kernelINS_13Kernel_traitsIfffffjLj6144ELj1ELj1ELj8ELj16ENS_18Kernel_traits_baseILj6144EfffffjLj256EEEEELb1ELb0ELb1ELb0EEEvNS_9FwdParamsE --------------------------
	.section	.nv.shared._ZN10layer_norm13ln_fwd_kernelINS_13Kernel_traitsIfffffjLj6144ELj1ELj1ELj8ELj16ENS_18Kernel_traits_baseILj6144EfffffjLj256EEEEELb1ELb0ELb1ELb0EEEvNS_9FwdParamsE,"aw",@nobits
	.sectionflags	@""
	.align	16
	.zero		1024


//--------------------- .nv.shared._ZN10layer_norm13ln_fwd_kernelINS_13Kernel_traitsIfffffjLj6144ELj1ELj1ELj8ELj16ENS_18Kernel_traits_baseILj6144EfffffjLj256EEEEELb1ELb0ELb1ELb1EEEvNS_9FwdParamsE --------------------------
	.section	.nv.shared._ZN10layer_norm13ln_fwd_kernelINS_13Kernel_traitsIfffffjLj6144ELj1ELj1ELj8ELj16ENS_18Kernel_traits_baseILj6144EfffffjLj256EEEEELb1ELb0ELb1ELb1EEEvNS_9FwdParamsE,"aw",@nobits
	.sectionflags	@""
	.align	16
	.zero		1024


//--------------------- .nv.shared._ZN10layer_norm13ln_fwd_kernelINS_13Kernel_traitsIfffffjLj6144ELj1ELj1ELj8ELj16ENS_18Kernel_traits_baseILj6144EfffffjLj256EEEEELb1ELb1ELb0ELb0EEEvNS_9FwdParamsE --------------------------
	.section	.nv.shared._ZN10layer_norm13ln_fwd_kernelINS_13Kernel_traitsIfffffjLj6144ELj1ELj1ELj8ELj16ENS_18Kernel_traits_baseILj6144EfffffjLj256EEEEELb1ELb1ELb0ELb0EEEvNS_9FwdParamsE,"aw",@nobits
	.sectionflags	@""
	.align	16
	.zero		1024


//--------------------- .nv.shared._ZN10layer_norm13ln_fwd_kernelINS_13Kernel_traitsIfffffjLj6144ELj1ELj1ELj8ELj16ENS_18Kernel_traits_baseILj6144EfffffjLj256EEEEELb1ELb1ELb0ELb1EEEvNS_9FwdParamsE --------------------------
	.section	.nv.shared._ZN10layer_norm13ln_fwd_kernelINS_13Kernel_traitsIfffffjLj6144ELj1ELj1ELj8ELj16ENS_18Kernel_traits_baseILj6144EfffffjLj256EEEEELb1ELb1ELb0ELb1EEEvNS_9FwdParamsE,"aw",@nobits
	.sectionflags	@""
	.align	16
	.zero		1024


//--------------------- .nv.shared._ZN10layer_norm13ln_fwd_kernelINS_13Kernel_traitsIfffffjLj6144ELj1ELj1ELj8ELj16ENS_18Kernel_traits_baseILj6144EfffffjLj256EEEEELb1ELb1ELb1ELb0EEEvNS_9FwdParamsE --------------------------
	.section	.nv.shared._ZN10layer_norm13ln_fwd_kernelINS_13Kernel_traitsIfffffjLj6144ELj1ELj1ELj8ELj16ENS_18Kernel_traits_baseILj6144EfffffjLj256EEEEELb1ELb1ELb1ELb0EEEvNS_9FwdParamsE,"aw",@nobits
	.sectionflags	@""
	.align	16
	.zero		1024


//--------------------- .nv.shared._ZN10layer_norm13ln_fwd_kernelINS_13Kernel_traitsIfffffjLj6144ELj1ELj1ELj8ELj16ENS_18Kernel_traits_baseILj6144EfffffjLj256EEEEELb1ELb1ELb1ELb1EEEvNS_9FwdParamsE --------------------------
	.section	.nv.shared._ZN10layer_norm13ln_fwd_kernelINS_13Kernel_traitsIfffffjLj6144ELj1ELj1ELj8ELj16ENS_18Kernel_traits_baseILj6144EfffffjLj256EEEEELb1ELb1ELb1ELb1EEEvNS_9FwdParamsE,"aw",@nobits
	.sectionflags	@""
	.align	16
	.zero		1024


//--------------------- .nv.constant0._ZN10layer_norm13ln_fwd_kernelINS_13Kernel_traitsI13__nv_bfloat16S2_S2_S2_fjLj6144ELj1ELj1ELj8ELj16ENS_18Kernel_traits_baseILj6144ES2_S2_S2_S2_fjLj256EEEEELb0ELb0ELb0ELb0EEEvNS_9FwdParamsE --------------------------
	.section	.nv.constant0._ZN10layer_norm13ln_fwd_kernelINS_13Kernel_traitsI13__nv_bfloat16S2_S2_S2_fjLj6144ELj1ELj1ELj8ELj16ENS_18Kernel_traits_baseILj6144ES2_S2_S2_S2_fjLj256EEEEELb0ELb0ELb0ELb0EEEvNS_9FwdParamsE,"a",@progbits
	.sectionflags	@""
	.align	4
.nv.constant0._ZN10layer_norm13ln_fwd_kernelINS_13Kernel_traitsI13__nv_bfloat16S2_S2_S2_fjLj6144ELj1ELj1ELj8ELj16ENS_18Kernel_traits_baseILj6144ES2_S2_S2_S2_fjLj256EEEEELb0ELb0ELb0ELb0EEEvNS_9FwdParamsE:
	.zero		1128


//--------------------- .nv.constant0._ZN10layer_norm13ln_fwd_kernelINS_13Kernel_traitsI13__nv_bfloat16S2_S2_S2_fjLj6144ELj1ELj1ELj8ELj16ENS_18Kernel_traits_baseILj6144ES2_S2_S2_S2_fjLj256EEEEELb0ELb0ELb0ELb1EEEvNS_9FwdParamsE --------------------------
	.section	.nv.constant0._ZN10layer_norm13ln_fwd_kernelINS_13Kernel_traitsI13__nv_bfloat16S2_S2_S2_fjLj6144ELj1ELj1ELj8ELj16ENS_18Kernel_traits_baseILj6144ES2_S2_S2_S2_fjLj256EEEEELb0ELb0ELb0ELb1EEEvNS_9FwdParamsE,"a",@progbits
	.sectionflags	@""
	.align	4
.nv.constant0._ZN10layer_norm13ln_fwd_kernelINS_13Kernel_traitsI13__nv_bfloat16S2_S2_S2_fjLj6144ELj1ELj1ELj8ELj16ENS_18Kernel_traits_baseILj6144ES2_S2_S2_S2_fjLj256EEEEELb0ELb0ELb0ELb1EEEvNS_9FwdParamsE:
	.zero		1128


//--------------------- .nv.constant0._ZN10layer_norm13ln_fwd_kernelINS_13Kernel_traitsI13__nv_bfloat16S2_S2_S2_fjLj6144ELj1ELj1ELj8ELj16ENS_18Kernel_traits_baseILj6144ES2_S2_S2_S2_fjLj256EEEEELb0ELb0ELb1ELb0EEEvNS_9FwdParamsE --------------------------
	.section	.nv.constant0._ZN10layer_norm13ln_fwd_kernelINS_13Kernel_traitsI13__nv_bfloat16S2_S2_S2_fjLj6144ELj1ELj1ELj8ELj16ENS_18Kernel_traits_baseILj6144ES2_S2_S2_S2_fjLj256EEEEELb0ELb0ELb1ELb0EEEvNS_9FwdParamsE,"a",@progbits
	.sectionflags	@""
	.align	4
.nv.constant0._ZN10layer_norm13ln_fwd_kernelINS_13Kernel_traitsI13__nv_bfloat16S2_S2_S2_fjLj6144ELj1ELj1ELj8ELj16ENS_18Kernel_traits_baseILj6144ES2_S2_S2_S2_fjLj256EEEEELb0ELb0ELb1ELb0EEEvNS_9FwdParamsE:
	.zero		1128


//--------------------- .nv.constant0._ZN10layer_norm13ln_fwd_kernelINS_13Kernel_traitsI13__nv_bfloat16S2_S2_S2_fjLj6144ELj1ELj1ELj8ELj16ENS_18Kernel_traits_baseILj6144ES2_S2_S2_S2_fjLj256EEEEELb0ELb0ELb1ELb1EEEvNS_9FwdParamsE --------------------------
	.section	.nv.constant0._ZN10layer_norm13ln_fwd_kernelINS_13Kernel_traitsI13__nv_bfloat16S2_S2_S2_fjLj6144ELj1ELj1ELj8ELj16ENS_18Kernel_traits_baseILj6144ES2_S2_S2_S2_fjLj256EEEEELb0ELb0ELb1ELb1EEEvNS_9FwdParamsE,"a",@progbits
	.sectionflags	@""
	.align	4
.nv.constant0._ZN10layer_norm13ln_fwd_kernelINS_13Kernel_traitsI13__nv_bfloat16S2_S2_S2_fjLj6144ELj1ELj1ELj8ELj16ENS_18Kernel_traits_baseILj6144ES2_S2_S2_S2_fjLj256EEEEELb0ELb0ELb1ELb1EEEvNS_9FwdParamsE:
	.zero		1128


//--------------------- .nv.constant0._ZN10layer_norm13ln_fwd_kernelINS_13Kernel_traitsI13__nv_bfloat16S2_S2_S2_fjLj6144ELj1ELj1ELj8ELj16ENS_18Kernel_traits_baseILj6144ES2_S2_S2_S2_fjLj256EEEEELb0ELb1ELb0ELb0EEEvNS_9FwdParamsE --------------------------
	.section	.nv.constant0._ZN10layer_norm13ln_fwd_kernelINS_13Kernel_traitsI13__nv_bfloat16S2_S2_S2_fjLj6144ELj1ELj1ELj8ELj16ENS_18Kernel_traits_baseILj6144ES2_S2_S2_S2_fjLj256EEEEELb0ELb1ELb0ELb0EEEvNS_9FwdParamsE,"a",@progbits
	.sectionflags	@""
	.align	4
.nv.constant0._ZN10layer_norm13ln_fwd_kernelINS_13Kernel_traitsI13__nv_bfloat16S2_S2_S2_fjLj6144ELj1ELj1ELj8ELj16ENS_18Kernel_traits_baseILj6144ES2_S2_S2_S2_fjLj256EEEEELb0ELb1ELb0ELb0EEEvNS_9FwdParamsE:
	.zero		1128


//--------------------- .nv.constant0._ZN10layer_norm13ln_fwd_kernelINS_13Kernel_traitsI13__nv_bfloat16S2_S2_S2_fjLj6144ELj1ELj1ELj8ELj16ENS_18Kernel_traits_baseILj6144ES2_S2_S2_S2_fjLj256EEEEELb0ELb1ELb0ELb1EEEvNS_9FwdParamsE --------------------------
	.section	.nv.constant0._ZN10layer_norm13ln_fwd_kernelINS_13Kernel_traitsI13__nv_bfloat16S2_S2_S2_fjLj6144ELj1ELj1ELj8ELj16ENS_18Kernel_traits_baseILj6144ES2_S2_S2_S2_fjLj256EEEEELb0ELb1ELb0ELb1EEEvNS_9FwdParamsE,"a",@progbits
	.sectionflags	@""
	.align	4
.nv.constant0._ZN10layer_norm13ln_fwd_kernelINS_13Kernel_traitsI13__nv_bfloat16S2_S2_S2_fjLj6144ELj1ELj1ELj8ELj16ENS_18Kernel_traits_baseILj6144ES2_S2_S2_S2_fjLj256EEEEELb0ELb1ELb0ELb1EEEvNS_9FwdParamsE:
	.zero		1128


//--------------------- .nv.constant0._ZN10layer_norm13ln_fwd_kernelINS_13Kernel_traitsI13__nv_bfloat16S2_S2_S2_fjLj6144ELj1ELj1ELj8ELj16ENS_18Kernel_traits_baseILj6144ES2_S2_S2_S2_fjLj256EEEEELb0ELb1ELb1ELb0EEEvNS_9FwdParamsE --------------------------
	.section	.nv.constant0._ZN10layer_norm13ln_fwd_kernelINS_13Kernel_traitsI13__nv_bfloat16S2_S2_S2_fjLj6144ELj1ELj1ELj8ELj16ENS_18Kernel_traits_baseILj6144ES2_S2_S2_S2_fjLj256EEEEELb0ELb1ELb1ELb0EEEvNS_9FwdParamsE,"a",@progbits
	.sectionflags	@""
	.align	4
.nv.constant0._ZN10layer_norm13ln_fwd_kernelINS_13Kernel_traitsI13__nv_bfloat16S2_S2_S2_fjLj6144ELj1ELj1ELj8ELj16ENS_18Kernel_traits_baseILj6144ES2_S2_S2_S2_fjLj256EEEEELb0ELb1ELb1ELb0EEEvNS_9FwdParamsE:
	.zero		1128


//--------------------- .nv.constant0._ZN10layer_norm13ln_fwd_kernelINS_13Kernel_traitsI13__nv_bfloat16S2_S2_S2_fjLj6144ELj1ELj1ELj8ELj16ENS_18Kernel_traits_baseILj6144ES2_S2_S2_S2_fjLj256EEEEELb0ELb1ELb1ELb1EEEvNS_9FwdParamsE --------------------------
	.section	.nv.constant0._ZN10layer_norm13ln_fwd_kernelINS_13Kernel_traitsI13__nv_bfloat16S2_S2_S2_fjLj6144ELj1ELj1ELj8ELj16ENS_18Kernel_traits_baseILj6144ES2_S2_S2_S2_fjLj256EEEEELb0ELb1ELb1ELb1EEEvNS_9FwdParamsE,"a",@progbits
	.sectionflags	@""
	.align	4
.nv.constant0._ZN10layer_norm13ln_fwd_kernelINS_13Kernel_traitsI13__nv_bfloat16S2_S2_S2_fjLj6144ELj1ELj1ELj8ELj16ENS_18Kernel_traits_baseILj6144ES2_S2_S2_S2_fjLj256EEEEELb0ELb1ELb1ELb1EEEvNS_9FwdParamsE:
	.zero		1128


//--------------------- .nv.constant0._ZN10layer_norm13ln_fwd_kernelINS_13Kernel_traitsI13__nv_bfloat16S2_S2_S2_fjLj6144ELj1ELj1ELj8ELj16ENS_18Kernel_traits_baseILj6144ES2_S2_S2_S2_fjLj256EEEEELb1ELb0ELb0ELb0EEEvNS_9FwdParamsE --------------------------
	.section	.nv.constant0._ZN10layer_norm13ln_fwd_kernelINS_13Kernel_traitsI13__nv_bfloat16S2_S2_S2_fjLj6144ELj1ELj1ELj8ELj16ENS_18Kernel_traits_baseILj6144ES2_S2_S2_S2_fjLj256EEEEELb1ELb0ELb0ELb0EEEvNS_9FwdParamsE,"a",@progbits
	.sectionflags	@""
	.align	4
.nv.constant0._ZN10layer_norm13ln_fwd_kernelINS_13Kernel_traitsI13__nv_bfloat16S2_S2_S2_fjLj6144ELj1ELj1ELj8ELj16ENS_18Kernel_traits_baseILj6144ES2_S2_S2_S2_fjLj256EEEEELb1ELb0ELb0ELb0EEEvNS_9FwdParamsE:
	.zero		1128


//--------------------- .nv.constant0._ZN10layer_norm13ln_fwd_kernelINS_13Kernel_traitsI13__nv_bfloat16S2_S2_S2_fjLj6144ELj1ELj1ELj8ELj16ENS_18Kernel_traits_baseILj6144ES2_S2_S2_S2_fjLj256EEEEELb1ELb0ELb0ELb1EEEvNS_9FwdParamsE --------------------------
	.section	.nv.constant0._ZN10layer_norm13ln_fwd_kernelINS_13Kernel_traitsI13__nv_bfloat16S2_S2_S2_fjLj6144ELj1ELj1ELj8ELj16ENS_18Kernel_traits_baseILj6144ES2_S2_S2_S2_fjLj256EEEEELb1ELb0ELb0ELb1EEEvNS_9FwdParamsE,"a",@progbits
	.sectionflags	@""
	.align	4
.nv.constant0._ZN10layer_norm13ln_fwd_kernelINS_13Kernel_traitsI13__nv_bfloat16S2_S2_S2_fjLj6144ELj1ELj1ELj8ELj16ENS_18Kernel_traits_baseILj6144ES2_S2_S2_S2_fjLj256EEEEELb1ELb0ELb0ELb1EEEvNS_9FwdParamsE:
	.zero		1128


//--------------------- .nv.constant0._ZN10layer_norm13ln_fwd_kernelINS_13Kernel_traitsI13__nv_bfloat16S2_S2_S2_fjLj6144ELj1ELj1ELj8ELj16ENS_18Kernel_traits_baseILj6144ES2_S2_S2_S2_fjLj256EEEEELb1ELb0ELb1ELb0EEEvNS_9FwdParamsE --------------------------
	.section	.nv.constant0._ZN10layer_norm13ln_fwd_kernelINS_13Kernel_traitsI13__nv_bfloat16S2_S2_S2_fjLj6144ELj1ELj1ELj8ELj16ENS_18Kernel_traits_baseILj6144ES2_S2_S2_S2_fjLj256EEEEELb1ELb0ELb1ELb0EEEvNS_9FwdParamsE,"a",@progbits
	.sectionflags	@""
	.align	4
.nv.constant0._ZN10layer_norm13ln_fwd_kernelINS_13Kernel_traitsI13__nv_bfloat16S2_S2_S2_fjLj6144ELj1ELj1ELj8ELj16ENS_18Kernel_traits_baseILj6144ES2_S2_S2_S2_fjLj256EEEEELb1ELb0ELb1ELb0EEEvNS_9FwdParamsE:
	.zero		1128


//--------------------- .nv.constant0._ZN10layer_norm13ln_fwd_kernelINS_13Kernel_traitsI13__nv_bfloat16S2_S2_S2_fjLj6144ELj1ELj1ELj8ELj16ENS_18Kernel_traits_baseILj6144ES2_S2_S2_S2_fjLj256EEEEELb1ELb0ELb1ELb1EEEvNS_9FwdParamsE --------------------------
	.section	.nv.constant0._ZN10layer_norm13ln_fwd_kernelINS_13Kernel_traitsI13__nv_bfloat16S2_S2_S2_fjLj6144ELj1ELj1ELj8ELj16ENS_18Kernel_traits_baseILj6144ES2_S2_S2_S2_fjLj256EEEEELb1ELb0ELb1ELb1EEEvNS_9FwdParamsE,"a",@progbits
	.sectionflags	@""
	.align	4
.nv.constant0._ZN10layer_norm13ln_fwd_kernelINS_13Kernel_traitsI13__nv_bfloat16S2_S2_S2_fjLj6144ELj1ELj1ELj8ELj16ENS_18Kernel_traits_baseILj6144ES2_S2_S2_S2_fjLj256EEEEELb1ELb0ELb1ELb1EEEvNS_9FwdParamsE:
	.zero		1128


//--------------------- .nv.constant0._ZN10layer_norm13ln_fwd_kernelINS_13Kernel_traitsI13__nv_bfloat16S2_S2_S2_fjLj6144ELj1ELj1ELj8ELj16ENS_18Kernel_traits_baseILj6144ES2_S2_S2_S2_fjLj256EEEEELb1ELb1ELb0ELb0EEEvNS_9FwdParamsE --------------------------
	.section	.nv.constant0._ZN10layer_norm13ln_fwd_kernelINS_13Kernel_traitsI13__nv_bfloat16S2_S2_S2_fjLj6144ELj1ELj1ELj8ELj16ENS_18Kernel_traits_baseILj6144ES2_S2_S2_S2_fjLj256EEEEELb1ELb1ELb0ELb0EEEvNS_9FwdParamsE,"a",@progbits
	.sectionflags	@""
	.align	4
.nv.constant0._ZN10layer_norm13ln_fwd_kernelINS_13Kernel_traitsI13__nv_bfloat16S2_S2_S2_fjLj6144ELj1ELj1ELj8ELj16ENS_18Kernel_traits_baseILj6144ES2_S2_S2_S2_fjLj256EEEEELb1ELb1ELb0ELb0EEEvNS_9FwdParamsE:
	.zero		1128


//--------------------- .nv.constant0._ZN10layer_norm13ln_fwd_kernelINS_13Kernel_traitsI13__nv_bfloat16S2_S2_S2_fjLj6144ELj1ELj1ELj8ELj16ENS_18Kernel_traits_baseILj6144ES2_S2_S2_S2_fjLj256EEEEELb1ELb1ELb0ELb1EEEvNS_9FwdParamsE --------------------------
	.section	.nv.constant0._ZN10layer_norm13ln_fwd_kernelINS_13Kernel_traitsI13__nv_bfloat16S2_S2_S2_fjLj6144ELj1ELj1ELj8ELj16ENS_18Kernel_traits_baseILj6144ES2_S2_S2_S2_fjLj256EEEEELb1ELb1ELb0ELb1EEEvNS_9FwdParamsE,"a",@progbits
	.sectionflags	@""
	.align	4
.nv.constant0._ZN10layer_norm13ln_fwd_kernelINS_13Kernel_traitsI13__nv_bfloat16S2_S2_S2_fjLj6144ELj1ELj1ELj8ELj16ENS_18Kernel_traits_baseILj6144ES2_S2_S2_S2_fjLj256EEEEELb1ELb1ELb0ELb1EEEvNS_9FwdParamsE:
	.zero		1128


//--------------------- .nv.constant0._ZN10layer_norm13ln_fwd_kernelINS_13Kernel_traitsI13__nv_bfloat16S2_S2_S2_fjLj6144ELj1ELj1ELj8ELj16ENS_18Kernel_traits_baseILj6144ES2_S2_S2_S2_fjLj256EEEEELb1ELb1ELb1ELb0EEEvNS_9FwdParamsE --------------------------
	.section	.nv.constant0._ZN10layer_norm13ln_fwd_kernelINS_13Kernel_traitsI13__nv_bfloat16S2_S2_S2_fjLj6144ELj1ELj1ELj8ELj16ENS_18Kernel_traits_baseILj6144ES2_S2_S2_S2_fjLj256EEEEELb1ELb1ELb1ELb0EEEvNS_9FwdParamsE,"a",@progbits
	.sectionflags	@""
	.align	4
.nv.constant0._ZN10layer_norm13ln_fwd_kernelINS_13Kernel_traitsI13__nv_bfloat16S2_S2_S2_fjLj6144ELj1ELj1ELj8ELj16ENS_18Kernel_traits_baseILj6144ES2_S2_S2_S2_fjLj256EEEEELb1ELb1ELb1ELb0EEEvNS_9FwdParamsE:
	.zero		1128


//--------------------- .nv.constant0._ZN10layer_norm13ln_fwd_kernelINS_13Kernel_traitsI13__nv_bfloat16S2_S2_S2_fjLj6144ELj1ELj1ELj8ELj16ENS_18Kernel_traits_baseILj6144ES2_S2_S2_S2_fjLj256EEEEELb1ELb1ELb1ELb1EEEvNS_9FwdParamsE --------------------------
	.section	.nv.constant0._ZN10layer_norm13ln_fwd_kernelINS_13Kernel_traitsI13__nv_bfloat16S2_S2_S2_fjLj6144ELj1ELj1ELj8ELj16ENS_18Kernel_traits_baseILj6144ES2_S2_S2_S2_fjLj256EEEEELb1ELb1ELb1ELb1EEEvNS_9FwdParamsE,"a",@progbits
	.sectionflags	@""
	.align	4
.nv.constant0._ZN10layer_norm13ln_fwd_kernelINS_13Kernel_traitsI13__nv_bfloat16S2_S2_S2_fjLj6144ELj1ELj1ELj8ELj16ENS_18Kernel_traits_baseILj6144ES2_S2_S2_S2_fjLj256EEEEELb1ELb1ELb1ELb1EEEvNS_9FwdParamsE:
	.zero		1128


//--------------------- .nv.constant0._ZN10layer_norm13ln_fwd_kernelINS_13Kernel_traitsI6__halfS2_S2_S2_fjLj6144ELj1ELj1ELj8ELj16ENS_18Kernel_traits_baseILj6144ES2_S2_S2_S2_fjLj256EEEEELb0ELb0ELb0ELb0EEEvNS_9FwdParamsE --------------------------
	.section	.nv.constant0._ZN10layer_norm13ln_fwd_kernelINS_13Kernel_traitsI6__halfS2_S2_S2_fjLj6144ELj1ELj1ELj8ELj16ENS_18Kernel_traits_baseILj6144ES2_S2_S2_S2_fjLj256EEEEELb0ELb0ELb0ELb0EEEvNS_9FwdParamsE,"a",@progbits
	.sectionflags	@""
	.align	4
.nv.constant0._ZN10layer_norm13ln_fwd_kernelINS_13Kernel_traitsI6__halfS2_S2_S2_fjLj6144ELj1ELj1ELj8ELj16ENS_18Kernel_traits_baseILj6144ES2_S2_S2_S2_fjLj256EEEEELb0ELb0ELb0ELb0EEEvNS_9FwdParamsE:
	.zero		1128


//--------------------- .nv.constant0._ZN10layer_norm13ln_fwd_kernelINS_13Kernel_traitsI6__halfS2_S2_S2_fjLj6144ELj1ELj1ELj8ELj16ENS_18Kernel_traits_baseILj6144ES2_S2_S2_S2_fjLj256EEEEELb0ELb0ELb0ELb1EEEvNS_9FwdParamsE --------------------------
	.section	.nv.constant0._ZN10layer_norm13ln_fwd_kernelINS_13Kernel_traitsI6__halfS2_S2_S2_fjLj6144ELj1ELj1ELj8ELj16ENS_18Kernel_traits_baseILj6144ES2_S2_S2_S2_fjLj256EEEEELb0ELb0ELb0ELb1EEEvNS_9FwdParamsE,"a",@progbits
	.sectionflags	@""
	.align	4
.nv.constant0._ZN10layer_norm13ln_fwd_kernelINS_13Kernel_traitsI6__halfS2_S2_S2_fjLj6144ELj1ELj1ELj8ELj16ENS_18Kernel_traits_baseILj6144ES2_S2_S2_S2_fjLj256EEEEELb0ELb0ELb0ELb1EEEvNS_9FwdParamsE:
	.zero		1128


//--------------------- .nv.constant0._ZN10layer_norm13ln_fwd_kernelINS_13Kernel_traitsI6__halfS2_S2_S2_fjLj6144ELj1ELj1ELj8ELj16ENS_18Kernel_traits_baseILj6144ES2_S2_S2_S2_fjLj256EEEEELb0ELb0ELb1ELb0EEEvNS_9FwdParamsE --------------------------
	.section	.nv.constant0._ZN10layer_norm13ln_fwd_kernelINS_13Kernel_traitsI6__halfS2_S2_S2_fjLj6144ELj1ELj1ELj8ELj16ENS_18Kernel_traits_baseILj6144ES2_S2_S2_S2_fjLj256EEEEELb0ELb0ELb1ELb0EEEvNS_9FwdParamsE,"a",@progbits
	.sectionflags	@""
	.align	4
.nv.constant0._ZN10layer_norm13ln_fwd_kernelINS_13Kernel_traitsI6__halfS2_S2_S2_fjLj6144ELj1ELj1ELj8ELj16ENS_18Kernel_traits_baseILj6144ES2_S2_S2_S2_fjLj256EEEEELb0ELb0ELb1ELb0EEEvNS_9FwdParamsE:
	.zero		1128


//--------------------- .nv.constant0._ZN10layer_norm13ln_fwd_kernelINS_13Kernel_traitsI6__halfS2_S2_S2_fjLj6144ELj1ELj1ELj8ELj16ENS_18Kernel_traits_baseILj6144ES2_S2_S2_S2_fjLj256EEEEELb0ELb0ELb1ELb1EEEvNS_9FwdParamsE --------------------------
	.section	.nv.constant0._ZN10layer_norm13ln_fwd_kernelINS_13Kernel_traitsI6__halfS2_S2_S2_fjLj6144ELj1ELj1ELj8ELj16ENS_18Kernel_traits_baseILj6144ES2_S2_S2_S2_fjLj256EEEEELb0ELb0ELb1ELb1EEEvNS_9FwdParamsE,"a",@progbits
	.sectionflags	@""
	.align	4
.nv.constant0._ZN10layer_norm13ln_fwd_kernelINS_13Kernel_traitsI6__halfS2_S2_S2_fjLj6144ELj1ELj1ELj8ELj16ENS_18Kernel_traits_baseILj6144ES2_S2_S2_S2_fjLj256EEEEELb0ELb0ELb1ELb1EEEvNS_9FwdParamsE:
	.zero		1128


//--------------------- .nv.constant0._ZN10layer_norm13ln_fwd_kernelINS_13Kernel_traitsI6__halfS2_S2_S2_fjLj6144ELj1ELj1ELj8ELj16ENS_18Kernel_traits_baseILj6144ES2_S2_S2_S2_fjLj256EEEEELb0ELb1ELb0ELb0EEEvNS_9FwdParamsE --------------------------
	.section	.nv.constant0._ZN10layer_norm13ln_fwd_kernelINS_13Kernel_traitsI6__halfS2_S2_S2_fjLj6144ELj1ELj1ELj8ELj16ENS_18Kernel_traits_baseILj6144ES2_S2_S2_S2_fjLj256EEEEELb0ELb1ELb0ELb0EEEvNS_9FwdParamsE,"a",@progbits
	.sectionflags	@""
	.align	4
.nv.constant0._ZN10layer_norm13ln_fwd_kernelINS_13Kernel_traitsI6__halfS2_S2_S2_fjLj6144ELj1ELj1ELj8ELj16ENS_18Kernel_traits_baseILj6144ES2_S2_S2_S2_fjLj256EEEEELb0ELb1ELb0ELb0EEEvNS_9FwdParamsE:
	.zero		1128


//--------------------- .nv.constant0._ZN10layer_norm13ln_fwd_kernelINS_13Kernel_traitsI6__halfS2_S2_S2_fjLj6144ELj1ELj1ELj8ELj16ENS_18Kernel_traits_baseILj6144ES2_S2_S2_S2_fjLj256EEEEELb0ELb1ELb0ELb1EEEvNS_9FwdParamsE --------------------------
	.section	.nv.constant0._ZN10layer_norm13ln_fwd_kernelINS_13Kernel_traitsI6__halfS2_S2_S2_fjLj6144ELj1ELj1ELj8ELj16ENS_18Kernel_traits_baseILj6144ES2_S2_S2_S2_fjLj256EEEEELb0ELb1ELb0ELb1EEEvNS_9FwdParamsE,"a",@progbits
	.sectionflags	@""
	.align	4
.nv.constant0._ZN10layer_norm13ln_fwd_kernelINS_13Kernel_traitsI6__halfS2_S2_S2_fjLj6144ELj1ELj1ELj8ELj16ENS_18Kernel_traits_baseILj6144ES2_S2_S2_S2_fjLj256EEEEELb0ELb1ELb0ELb1EEEvNS_9FwdParamsE:
	.zero		1128


//--------------------- .nv.constant0._ZN10layer_norm13ln_fwd_kernelINS_13Kernel_traitsI6__halfS2_S2_S2_fjLj6144ELj1ELj1ELj8ELj16ENS_18Kernel_traits_baseILj6144ES2_S2_S2_S2_fjLj256EEEEELb0ELb1ELb1ELb0EEEvNS_9FwdParamsE --------------------------
	.section	.nv.constant0._ZN10layer_norm13ln_fwd_kernelINS_13Kernel_traitsI6__halfS2_S2_S2_fjLj6144ELj1ELj1ELj8ELj16ENS_18Kernel_traits_baseILj6144ES2_S2_S2_S2_fjLj256EEEEELb0ELb1ELb1ELb0EEEvNS_9FwdParamsE,"a",@progbits
	.sectionflags	@""
	.align	4
.nv.constant0._ZN10layer_norm13ln_fwd_kernelINS_13Kernel_traitsI6__halfS2_S2_S2_fjLj6144ELj1ELj1ELj8ELj16ENS_18Kernel_traits_baseILj6144ES2_S2_S2_S2_fjLj256EEEEELb0ELb1ELb1ELb0EEEvNS_9FwdParamsE:
	.zero		1128


//--------------------- .nv.constant0._ZN10layer_norm13ln_fwd_kernelINS_13Kernel_traitsI6__halfS2_S2_S2_fjLj6144ELj1ELj1ELj8ELj16ENS_18Kernel_traits_baseILj6144ES2_S2_S2_S2_fjLj256EEEEELb0ELb1ELb1ELb1EEEvNS_9FwdParamsE --------------------------
	.section	.nv.constant0._ZN10layer_norm13ln_fwd_kernelINS_13Kernel_traitsI6__halfS2_S2_S2_fjLj6144ELj1ELj1ELj8ELj16ENS_18Kernel_traits_baseILj6144ES2_S2_S2_S2_fjLj256EEEEELb0ELb1ELb1ELb1EEEvNS_9FwdParamsE,"a",@progbits
	.sectionflags	@""
	.align	4
.nv.constant0._ZN10layer_norm13ln_fwd_kernelINS_13Kernel_traitsI6__halfS2_S2_S2_fjLj6144ELj1ELj1ELj8ELj16ENS_18Kernel_traits_baseILj6144ES2_S2_S2_S2_fjLj256EEEEELb0ELb1ELb1ELb1EEEvNS_9FwdParamsE:
	.zero		1128


//--------------------- .nv.constant0._ZN10layer_norm13ln_fwd_kernelINS_13Kernel_traitsI6__halfS2_S2_S2_fjLj6144ELj1ELj1ELj8ELj16ENS_18Kernel_traits_baseILj6144ES2_S2_S2_S2_fjLj256EEEEELb1ELb0ELb0ELb0EEEvNS_9FwdParamsE --------------------------
	.section	.nv.constant0._ZN10layer_norm13ln_fwd_kernelINS_13Kernel_traitsI6__halfS2_S2_S2_fjLj6144ELj1ELj1ELj8ELj16ENS_18Kernel_traits_baseILj6144ES2_S2_S2_S2_fjLj256EEEEELb1ELb0ELb0ELb0EEEvNS_9FwdParamsE,"a",@progbits
	.sectionflags	@""
	.align	4
.nv.constant0._ZN10layer_norm13ln_fwd_kernelINS_13Kernel_traitsI6__halfS2_S2_S2_fjLj6144ELj1ELj1ELj8ELj16ENS_18Kernel_traits_baseILj6144ES2_S2_S2_S2_fjLj256EEEEELb1ELb0ELb0ELb0EEEvNS_9FwdParamsE:
	.zero		1128


//--------------------- .nv.constant0._ZN10layer_norm13ln_fwd_kernelINS_13Kernel_traitsI6__halfS2_S2_S2_fjLj6144ELj1ELj1ELj8ELj16ENS_18Kernel_traits_baseILj6144ES2_S2_S2_S2_fjLj256EEEEELb1ELb0ELb0ELb1EEEvNS_9FwdParamsE --------------------------
	.section	.nv.constant0._ZN10layer_norm13ln_fwd_kernelINS_13Kernel_traitsI6__halfS2_S2_S2_fjLj6144ELj1ELj1ELj8ELj16ENS_18Kernel_traits_baseILj6144ES2_S2_S2_S2_fjLj256EEEEELb1ELb0ELb0ELb1EEEvNS_9FwdParamsE,"a",@progbits
	.sectionflags	@""
	.align	4
.nv.constant0._ZN10layer_norm13ln_fwd_kernelINS_13Kernel_traitsI6__halfS2_S2_S2_fjLj6144ELj1ELj1ELj8ELj16ENS_18Kernel_traits_baseILj6144ES2_S2_S2_S2_fjLj256EEEEELb1ELb0ELb0ELb1EEEvNS_9FwdParamsE:
	.zero		1128


//--------------------- .nv.constant0._ZN10layer_norm13ln_fwd_kernelINS_13Kernel_traitsI6__halfS2_S2_S2_fjLj6144ELj1ELj1ELj8ELj16ENS_18Kernel_traits_baseILj6144ES2_S2_S2_S2_fjLj256EEEEELb1ELb0ELb1ELb0EEEvNS_9FwdParamsE --------------------------
	.section	.nv.constant0._ZN10layer_norm13ln_fwd_kernelINS_13Kernel_traitsI6__halfS2_S2_S2_fjLj6144ELj1ELj1ELj8ELj16ENS_18Kernel_traits_baseILj6144ES2_S2_S2_S2_fjLj256EEEEELb1ELb0ELb1ELb0EEEvNS_9FwdParamsE,"a",@progbits
	.sectionflags	@""
	.align	4
.nv.constant0._ZN10layer_norm13ln_fwd_kernelINS_13Kernel_traitsI6__halfS2_S2_S2_fjLj6144ELj1ELj1ELj8ELj16ENS_18Kernel_traits_baseILj6144ES2_S2_S2_S2_fjLj256EEEEELb1ELb0ELb1ELb0EEEvNS_9FwdParamsE:
	.zero		1128


//--------------------- .nv.constant0._ZN10layer_norm13ln_fwd_kernelINS_13Kernel_traitsI6__halfS2_S2_S2_fjLj6144ELj1ELj1ELj8ELj16ENS_18Kernel_traits_baseILj6144ES2_S2_S2_S2_fjLj256EEEEELb1ELb0ELb1ELb1EEEvNS_9FwdParamsE --------------------------
	.section	.nv.constant0._ZN10layer_norm13ln_fwd_kernelINS_13Kernel_traitsI6__halfS2_S2_S2_fjLj6144ELj1ELj1ELj8ELj16ENS_18Kernel_traits_baseILj6144ES2_S2_S2_S2_fjLj256EEEEELb1ELb0ELb1ELb1EEEvNS_9FwdParamsE,"a",@progbits
	.sectionflags	@""
	.align	4
.nv.constant0._ZN10layer_norm13ln_fwd_kernelINS_13Kernel_traitsI6__halfS2_S2_S2_fjLj6144ELj1ELj1ELj8ELj16ENS_18Kernel_traits_baseILj6144ES2_S2_S2_S2_fjLj256EEEEELb1ELb0ELb1ELb1EEEvNS_9FwdParamsE:
	.zero		1128


//--------------------- .nv.constant0._ZN10layer_norm13ln_fwd_kernelINS_13Kernel_traitsI6__halfS2_S2_S2_fjLj6144ELj1ELj1ELj8ELj16ENS_18Kernel_traits_baseILj6144ES2_S2_S2_S2_fjLj256EEEEELb1ELb1ELb0ELb0EEEvNS_9FwdParamsE --------------------------
	.section	.nv.constant0._ZN10layer_norm13ln_fwd_kernelINS_13Kernel_traitsI6__halfS2_S2_S2_fjLj6144ELj1ELj1ELj8ELj16ENS_18Kernel_traits_baseILj6144ES2_S2_S2_S2_fjLj256EEEEELb1ELb1ELb0ELb0EEEvNS_9FwdParamsE,"a",@progbits
	.sectionflags	@""
	.align	4
.nv.constant0._ZN10layer_norm13ln_fwd_kernelINS_13Kernel_traitsI6__halfS2_S2_S2_fjLj6144ELj1ELj1ELj8ELj16ENS_18Kernel_traits_baseILj6144ES2_S2_S2_S2_fjLj256EEEEELb1ELb1ELb0ELb0EEEvNS_9FwdParamsE:
	.zero		1128


//--------------------- .nv.constant0._ZN10layer_norm13ln_fwd_kernelINS_13Kernel_traitsI6__halfS2_S2_S2_fjLj6144ELj1ELj1ELj8ELj16ENS_18Kernel_traits_baseILj6144ES2_S2_S2_S2_fjLj256EEEEELb1ELb1ELb0ELb1EEEvNS_9FwdParamsE --------------------------
	.section	.nv.constant0._ZN10layer_norm13ln_fwd_kernelINS_13Kernel_traitsI6__halfS2_S2_S2_fjLj6144ELj1ELj1ELj8ELj16ENS_18Kernel_traits_baseILj6144ES2_S2_S2_S2_fjLj256EEEEELb1ELb1ELb0ELb1EEEvNS_9FwdParamsE,"a",@progbits
	.sectionflags	@""
	.align	4
.nv.constant0._ZN10layer_norm13ln_fwd_kernelINS_13Kernel_traitsI6__halfS2_S2_S2_fjLj6144ELj1ELj1ELj8ELj16ENS_18Kernel_traits_baseILj6144ES2_S2_S2_S2_fjLj256EEEEELb1ELb1ELb0ELb1EEEvNS_9FwdParamsE:
	.zero		1128


//--------------------- .nv.constant0._ZN10layer_norm13ln_fwd_kernelINS_13Kernel_traitsI6__halfS2_S2_S2_fjLj6144ELj1ELj1ELj8ELj16ENS_18Kernel_traits_baseILj6144ES2_S2_S2_S2_fjLj256EEEEELb1ELb1ELb1ELb0EEEvNS_9FwdParamsE --------------------------
	.section	.nv.constant0._ZN10layer_norm13ln_fwd_kernelINS_13Kernel_traitsI6__halfS2_S2_S2_fjLj6144ELj1ELj1ELj8ELj16ENS_18Kernel_traits_baseILj6144ES2_S2_S2_S2_fjLj256EEEEELb1ELb1ELb1ELb0EEEvNS_9FwdParamsE,"a",@progbits
	.sectionflags	@""
	.align	4
.nv.constant0._ZN10layer_norm13ln_fwd_kernelINS_13Kernel_traitsI6__halfS2_S2_S2_fjLj6144ELj1ELj1ELj8ELj16ENS_18Kernel_traits_baseILj6144ES2_S2_S2_S2_fjLj256EEEEELb1ELb1ELb1ELb0EEEvNS_9FwdParamsE:
	.zero		1128


//--------------------- .nv.constant0._ZN10layer_norm13ln_fwd_kernelINS_13Kernel_traitsI6__halfS2_S2_S2_fjLj6144ELj1ELj1ELj8ELj16ENS_18Kernel_traits_baseILj6144ES2_S2_S2_S2_fjLj256EEEEELb1ELb1ELb1ELb1EEEvNS_9FwdParamsE --------------------------
	.section	.nv.constant0._ZN10layer_norm13ln_fwd_kernelINS_13Kernel_traitsI6__halfS2_S2_S2_fjLj6144ELj1ELj1ELj8ELj16ENS_18Kernel_traits_baseILj6144ES2_S2_S2_S2_fjLj256EEEEELb1ELb1ELb1ELb1EEEvNS_9FwdParamsE,"a",@progbits
	.sectionflags	@""
	.align	4
.nv.constant0._ZN10layer_norm13ln_fwd_kernelINS_13Kernel_traitsI6__halfS2_S2_S2_fjLj6144ELj1ELj1ELj8ELj16ENS_18Kernel_traits_baseILj6144ES2_S2_S2_S2_fjLj256EEEEELb1ELb1ELb1ELb1EEEvNS_9FwdParamsE:
	.zero		1128


//--------------------- .nv.constant0._ZN10layer_norm13ln_fwd_kernelINS_13Kernel_traitsIf13__nv_bfloat16S2_S2_fjLj6144ELj1ELj1ELj8ELj16ENS_18Kernel_traits_baseILj6144EfS2_S2_S2_fjLj256EEEEELb0ELb0ELb0ELb0EEEvNS_9FwdParamsE --------------------------
	.section	.nv.constant0._ZN10layer_norm13ln_fwd_kernelINS_13Kernel_traitsIf13__nv_bfloat16S2_S2_fjLj6144ELj1ELj1ELj8ELj16ENS_18Kernel_traits_baseILj6144EfS2_S2_S2_fjLj256EEEEELb0ELb0ELb0ELb0EEEvNS_9FwdParamsE,"a",@progbits
	.sectionflags	@""
	.align	4
.nv.constant0._ZN10layer_norm13ln_fwd_kernelINS_13Kernel_traitsIf13__nv_bfloat16S2_S2_fjLj6144ELj1ELj1ELj8ELj16ENS_18Kernel_traits_baseILj6144EfS2_S2_S2_fjLj256EEEEELb0ELb0ELb0ELb0EEEvNS_9FwdParamsE:
	.zero		1128


//--------------------- .nv.constant0._ZN10layer_norm13ln_fwd_kernelINS_13Kernel_traitsIf13__nv_bfloat16S2_S2_fjLj6144ELj1ELj1ELj8ELj16ENS_18Kernel_traits_baseILj6144EfS2_S2_S2_fjLj256EEEEELb0ELb0ELb0ELb1EEEvNS_9FwdParamsE --------------------------
	.section	.nv.constant0._ZN10layer_norm13ln_fwd_kernelINS_13Kernel_traitsIf13__nv_bfloat16S2_S2_fjLj6144ELj1ELj1ELj8ELj16ENS_18Kernel_traits_baseILj6144EfS2_S2_S2_fjLj256EEEEELb0ELb0ELb0ELb1EEEvNS_9FwdParamsE,"a",@progbits
	.sectionflags	@""
	.align	4
.nv.constant0._ZN10layer_norm13ln_fwd_kernelINS_13Kernel_traitsIf13__nv_bfloat16S2_S2_fjLj6144ELj1ELj1ELj8ELj16ENS_18Kernel_traits_baseILj6144EfS2_S2_S2_fjLj256EEEEELb0ELb0ELb0ELb1EEEvNS_9FwdParamsE:
	.zero		1128


//--------------------- .nv.constant0._ZN10layer_norm13ln_fwd_kernelINS_13Kernel_traitsIf13__nv_bfloat16S2_S2_fjLj6144ELj1ELj1ELj8ELj16ENS_18Kernel_traits_baseILj6144EfS2_S2_S2_fjLj256EEEEELb0ELb0ELb1ELb0EEEvNS_9FwdParamsE --------------------------
	.section	.nv.constant0._ZN10layer_norm13ln_fwd_kernelINS_13Kernel_traitsIf13__nv_bfloat16S2_S2_fjLj6144ELj1ELj1ELj8ELj16ENS_18Kernel_traits_baseILj6144EfS2_S2_S2_fjLj256EEEEELb0ELb0ELb1ELb0EEEvNS_9FwdParamsE,"a",@progbits
	.sectionflags	@""
	.align	4
.nv.constant0._ZN10layer_norm13ln_fwd_kernelINS_13Kernel_traitsIf13__nv_bfloat16S2_S2_fjLj6144ELj1ELj1ELj8ELj16ENS_18Kernel_traits_baseILj6144EfS2_S2_S2_fjLj256EEEEELb0ELb0ELb1ELb0EEEvNS_9FwdParamsE:
	.zero		1128


//--------------------- .nv.constant0._ZN10layer_norm13ln_fwd_kernelINS_13Kernel_traitsIf13__nv_bfloat16S2_S2_fjLj6144ELj1ELj1ELj8ELj16ENS_18Kernel_traits_baseILj6144EfS2_S2_S2_fjLj256EEEEELb0ELb0ELb1ELb1EEEvNS_9FwdParamsE --------------------------
	.section	.nv.constant0._ZN10layer_norm13ln_fwd_kernelINS_13Kernel_traitsIf13__nv_bfloat16S2_S2_fjLj6144ELj1ELj1ELj8ELj16ENS_18Kernel_traits_baseILj6144EfS2_S2_S2_fjLj256EEEEELb0ELb0ELb1ELb1EEEvNS_9FwdParamsE,"a",@progbits
	.sectionflags	@""
	.align	4
.nv.constant0._ZN10layer_norm13ln_fwd_kernelINS_13Kernel_traitsIf13__nv_bfloat16S2_S2_fjLj6144ELj1ELj1ELj8ELj16ENS_18Kernel_traits_baseILj6144EfS2_S2_S2_fjLj256EEEEELb0ELb0ELb1ELb1EEEvNS_9FwdParamsE:
	.zero		1128


//--------------------- .nv.constant0._ZN10layer_norm13ln_fwd_kernelINS_13Kernel_traitsIf13__nv_bfloat16S2_S2_fjLj6144ELj1ELj1ELj8ELj16ENS_18Kernel_traits_baseILj6144EfS2_S2_S2_fjLj256EEEEELb0ELb1ELb0ELb0EEEvNS_9FwdParamsE --------------------------
	.section	.nv.constant0._ZN10layer_norm13ln_fwd_kernelINS_13Kernel_traitsIf13__nv_bfloat16S2_S2_fjLj6144ELj1ELj1ELj8ELj16ENS_18Kernel_traits_baseILj6144EfS2_S2_S2_fjLj256EEEEELb0ELb1ELb0ELb0EEEvNS_9FwdParamsE,"a",@progbits
	.sectionflags	@""
	.align	4
.nv.constant0._ZN10layer_norm13ln_fwd_kernelINS_13Kernel_traitsIf13__nv_bfloat16S2_S2_fjLj6144ELj1ELj1ELj8ELj16ENS_18Kernel_traits_baseILj6144EfS2_S2_S2_fjLj256EEEEELb0ELb1ELb0ELb0EEEvNS_9FwdParamsE:
	.zero		1128


//--------------------- .nv.constant0._ZN10layer_norm13ln_fwd_kernelINS_13Kernel_traitsIf13__nv_bfloat16S2_S2_fjLj6144ELj1ELj1ELj8ELj16ENS_18Kernel_traits_baseILj6144EfS2_S2_S2_fjLj256EEEEELb0ELb1ELb0ELb1EEEvNS_9FwdParamsE --------------------------
	.section	.nv.constant0._ZN10layer_norm13ln_fwd_kernelINS_13Kernel_traitsIf13__nv_bfloat16S2_S2_fjLj6144ELj1ELj1ELj8ELj16ENS_18Kernel_traits_baseILj6144EfS2_S2_S2_fjLj256EEEEELb0ELb1ELb0ELb1EEEvNS_9FwdParamsE,"a",@progbits
	.sectionflags	@""
	.align	4
.nv.constant0._ZN10layer_norm13ln_fwd_kernelINS_13Kernel_traitsIf13__nv_bfloat16S2_S2_fjLj6144ELj1ELj1ELj8ELj16ENS_18Kernel_traits_baseILj6144EfS2_S2_S2_fjLj256EEEEELb0ELb1ELb0ELb1EEEvNS_9FwdParamsE:
	.zero		1128


//--------------------- .nv.constant0._ZN10layer_norm13ln_fwd_kernelINS_13Kernel_traitsIf13__nv_bfloat16S2_S2_fjLj6144ELj1ELj1ELj8ELj16ENS_18Kernel_traits_baseILj6144EfS2_S2_S2_fjLj256EEEEELb0ELb1ELb1ELb0EEEvNS_9FwdParamsE --------------------------
	.section	.nv.constant0._ZN10layer_norm13ln_fwd_kernelINS_13Kernel_traitsIf13__nv_bfloat16S2_S2_fjLj6144ELj1ELj1ELj8ELj16ENS_18Kernel_traits_baseILj6144EfS2_S2_S2_fjLj256EEEEELb0ELb1ELb1ELb0EEEvNS_9FwdParamsE,"a",@progbits
	.sectionflags	@""
	.align	4
.nv.constant0._ZN10layer_norm13ln_fwd_kernelINS_13Kernel_traitsIf13__nv_bfloat16S2_S2_fjLj6144ELj1ELj1ELj8ELj16ENS_18Kernel_traits_baseILj6144EfS2_S2_S2_fjLj256EEEEELb0ELb1ELb1ELb0EEEvNS_9FwdParamsE:
	.zero		1128


//--------------------- .nv.constant0._ZN10layer_norm13ln_fwd_kernelINS_13Kernel_traitsIf13__nv_bfloat16S2_S2_fjLj6144ELj1ELj1ELj8ELj16ENS_18Kernel_traits_baseILj6144EfS2_S2_S2_fjLj256EEEEELb0ELb1ELb1ELb1EEEvNS_9FwdParamsE --------------------------
	.section	.nv.constant0._ZN10layer_norm13ln_fwd_kernelINS_13Kernel_traitsIf13__nv_bfloat16S2_S2_fjLj6144ELj1ELj1ELj8ELj16ENS_18Kernel_traits_baseILj6144EfS2_S2_S2_fjLj256EEEEELb0ELb1ELb1ELb1EEEvNS_9FwdParamsE,"a",@progbits
	.sectionflags	@""
	.align	4
.nv.constant0._ZN10layer_norm13ln_fwd_kernelINS_13Kernel_traitsIf13__nv_bfloat16S2_S2_fjLj6144ELj1ELj1ELj8ELj16ENS_18Kernel_traits_baseILj6144EfS2_S2_S2_fjLj256EEEEELb0ELb1ELb1ELb1EEEvNS_9FwdParamsE:
	.zero		1128


//--------------------- .nv.constant0._ZN10layer_norm13ln_fwd_kernelINS_13Kernel_traitsIf13__nv_bfloat16S2_S2_fjLj6144ELj1ELj1ELj8ELj16ENS_18Kernel_traits_baseILj6144EfS2_S2_S2_fjLj256EEEEELb1ELb0ELb0ELb0EEEvNS_9FwdParamsE --------------------------
	.section	.nv.constant0._ZN10layer_norm13ln_fwd_kernelINS_13Kernel_traitsIf13__nv_bfloat16S2_S2_fjLj6144ELj1ELj1ELj8ELj16ENS_18Kernel_traits_baseILj6144EfS2_S2_S2_fjLj256EEEEELb1ELb0ELb0ELb0EEEvNS_9FwdParamsE,"a",@progbits
	.sectionflags	@""
	.align	4
.nv.constant0._ZN10layer_norm13ln_fwd_kernelINS_13Kernel_traitsIf13__nv_bfloat16S2_S2_fjLj6144ELj1ELj1ELj8ELj16ENS_18Kernel_traits_baseILj6144EfS2_S2_S2_fjLj256EEEEELb1ELb0ELb0ELb0EEEvNS_9FwdParamsE:
	.zero		1128


//--------------------- .nv.constant0._ZN10layer_norm13ln_fwd_kernelINS_13Kernel_traitsIf13__nv_bfloat16S2_S2_fjLj6144ELj1ELj1ELj8ELj16ENS_18Kernel_traits_baseILj6144EfS2_S2_S2_fjLj256EEEEELb1ELb0ELb0ELb1EEEvNS_9FwdParamsE --------------------------
	.section	.nv.constant0._ZN10layer_norm13ln_fwd_kernelINS_13Kernel_traitsIf13__nv_bfloat16S2_S2_fjLj6144ELj1ELj1ELj8ELj16ENS_18Kernel_traits_baseILj6144EfS2_S2_S2_fjLj256EEEEELb1ELb0ELb0ELb1EEEvNS_9FwdParamsE,"a",@progbits
	.sectionflags	@""
	.align	4
.nv.constant0._ZN10layer_norm13ln_fwd_kernelINS_13Kernel_traitsIf13__nv_bfloat16S2_S2_fjLj6144ELj1ELj1ELj8ELj16ENS_18Kernel_traits_baseILj6144EfS2_S2_S2_fjLj256EEEEELb1ELb0ELb0ELb1EEEvNS_9FwdParamsE:
	.zero		1128


//--------------------- .nv.constant0._ZN10layer_norm13ln_fwd_kernelINS_13Kernel_traitsIf13__nv_bfloat16S2_S2_fjLj6144ELj1ELj1ELj8ELj16ENS_18Kernel_traits_baseILj6144EfS2_S2_S2_fjLj256EEEEELb1ELb0ELb1ELb0EEEvNS_9FwdParamsE --------------------------
	.section	.nv.constant0._ZN10layer_norm13ln_fwd_kernelINS_13Kernel_traitsIf13__nv_bfloat16S2_S2_fjLj6144ELj1ELj1ELj8ELj16ENS_18Kernel_traits_baseILj6144EfS2_S2_S2_fjLj256EEEEELb1ELb0ELb1ELb0EEEvNS_9FwdParamsE,"a",@progbits
	.sectionflags	@""
	.align	4
.nv.constant0._ZN10layer_norm13ln_fwd_kernelINS_13Kernel_traitsIf13__nv_bfloat16S2_S2_fjLj6144ELj1ELj1ELj8ELj16ENS_18Kernel_traits_baseILj6144EfS2_S2_S2_fjLj256EEEEELb1ELb0ELb1ELb0EEEvNS_9FwdParamsE:
	.zero		1128


//--------------------- .nv.constant0._ZN10layer_norm13ln_fwd_kernelINS_13Kernel_traitsIf13__nv_bfloat16S2_S2_fjLj6144ELj1ELj1ELj8ELj16ENS_18Kernel_traits_baseILj6144EfS2_S2_S2_fjLj256EEEEELb1ELb0ELb1ELb1EEEvNS_9FwdParamsE --------------------------
	.section	.nv.constant0._ZN10layer_norm13ln_fwd_kernelINS_13Kernel_traitsIf13__nv_bfloat16S2_S2_fjLj6144ELj1ELj1ELj8ELj16ENS_18Kernel_traits_baseILj6144EfS2_S2_S2_fjLj256EEEEELb1ELb0ELb1ELb1EEEvNS_9FwdParamsE,"a",@progbits
	.sectionflags	@""
	.align	4
.nv.constant0._ZN10layer_norm13ln_fwd_kernelINS_13Kernel_traitsIf13__nv_bfloat16S2_S2_fjLj6144ELj1ELj1ELj8ELj16ENS_18Kernel_traits_baseILj6144EfS2_S2_S2_fjLj256EEEEELb1ELb0ELb1ELb1EEEvNS_9FwdParamsE:
	.zero		1128


//--------------------- .nv.constant0._ZN10layer_norm13ln_fwd_kernelINS_13Kernel_traitsIf13__nv_bfloat16S2_S2_fjLj6144ELj1ELj1ELj8ELj16ENS_18Kernel_traits_baseILj6144EfS2_S2_S2_fjLj256EEEEELb1ELb1ELb0ELb0EEEvNS_9FwdParamsE --------------------------
	.section	.nv.constant0._ZN10layer_norm13ln_fwd_kernelINS_13Kernel_traitsIf13__nv_bfloat16S2_S2_fjLj6144ELj1ELj1ELj8ELj16ENS_18Kernel_traits_baseILj6144EfS2_S2_S2_fjLj256EEEEELb1ELb1ELb0ELb0EEEvNS_9FwdParamsE,"a",@progbits
	.sectionflags	@""
	.align	4
.nv.constant0._ZN10layer_norm13ln_fwd_kernelINS_13Kernel_traitsIf13__nv_bfloat16S2_S2_fjLj6144ELj1ELj1ELj8ELj16ENS_18Kernel_traits_baseILj6144EfS2_S2_S2_fjLj256EEEEELb1ELb1ELb0ELb0EEEvNS_9FwdParamsE:
	.zero		1128


//--------------------- .nv.constant0._ZN10layer_norm13ln_fwd_kernelINS_13Kernel_traitsIf13__nv_bfloat16S2_S2_fjLj6144ELj1ELj1ELj8ELj16ENS_18Kernel_traits_baseILj6144EfS2_S2_S2_fjLj256EEEEELb1ELb1ELb0ELb1EEEvNS_9FwdParamsE --------------------------
	.section	.nv.constant0._ZN10layer_norm13ln_fwd_kernelINS_13Kernel_traitsIf13__nv_bfloat16S2_S2_fjLj6144ELj1ELj1ELj8ELj16ENS_18Kernel_traits_baseILj6144EfS2_S2_S2_fjLj256EEEEELb1ELb1ELb0ELb1EEEvNS_9FwdParamsE,"a",@progbits
	.sectionflags	@""
	.align	4
.nv.constant0._ZN10layer_norm13ln_fwd_kernelINS_13Kernel_traitsIf13__nv_bfloat16S2_S2_fjLj6144ELj1ELj1ELj8ELj16ENS_18Kernel_traits_baseILj6144EfS2_S2_S2_fjLj256EEEEELb1ELb1ELb0ELb1EEEvNS_9FwdParamsE:
	.zero		1128


//--------------------- .nv.constant0._ZN10layer_norm13ln_fwd_kernelINS_13Kernel_traitsIf13__nv_bfloat16S2_S2_fjLj6144ELj1ELj1ELj8ELj16ENS_18Kernel_traits_baseILj6144EfS2_S2_S2_fjLj256EEEEELb1ELb1ELb1ELb0EEEvNS_9FwdParamsE --------------------------
	.section	.nv.constant0._ZN10layer_norm13ln_fwd_kernelINS_13Kernel_traitsIf13__nv_bfloat16S2_S2_fjLj6144ELj1ELj1ELj8ELj16ENS_18Kernel_traits_baseILj6144EfS2_S2_S2_fjLj256EEEEELb1ELb1ELb1ELb0EEEvNS_9FwdParamsE,"a",@progbits
	.sectionflags	@""
	.align	4
.nv.constant0._ZN10layer_norm13ln_fwd_kernelINS_13Kernel_traitsIf13__nv_bfloat16S2_S2_fjLj6144ELj1ELj1ELj8ELj16ENS_18Kernel_traits_baseILj6144EfS2_S2_S2_fjLj256EEEEELb1ELb1ELb1ELb0EEEvNS_9FwdParamsE:
	.zero		1128


//--------------------- .nv.constant0._ZN10layer_norm13ln_fwd_kernelINS_13Kernel_traitsIf13__nv_bfloat16S2_S2_fjLj6144ELj1ELj1ELj8ELj16ENS_18Kernel_traits_baseILj6144EfS2_S2_S2_fjLj256EEEEELb1ELb1ELb1ELb1EEEvNS_9FwdParamsE --------------------------
	.section	.nv.constant0._ZN10layer_norm13ln_fwd_kernelINS_13Kernel_traitsIf13__nv_bfloat16S2_S2_fjLj6144ELj1ELj1ELj8ELj16ENS_18Kernel_traits_baseILj6144EfS2_S2_S2_fjLj256EEEEELb1ELb1ELb1ELb1EEEvNS_9FwdParamsE,"a",@progbits
	.sectionflags	@""
	.align	4
.nv.constant0._ZN10layer_norm13ln_fwd_kernelINS_13Kernel_traitsIf13__nv_bfloat16S2_S2_fjLj6144ELj1ELj1ELj8ELj16ENS_18Kernel_traits_baseILj6144EfS2_S2_S2_fjLj256EEEEELb1ELb1ELb1ELb1EEEvNS_9FwdParamsE:
	.zero		1128


//--------------------- .nv.constant0._ZN10layer_norm13ln_fwd_kernelINS_13Kernel_traitsI13__nv_bfloat16S2_fS2_fjLj6144ELj1ELj1ELj8ELj16ENS_18Kernel_traits_baseILj6144ES2_S2_fS2_fjLj256EEEEELb0ELb0ELb0ELb0EEEvNS_9FwdParamsE --------------------------
	.section	.nv.constant0._ZN10layer_norm13ln_fwd_kernelINS_13Kernel_traitsI13__nv_bfloat16S2_fS2_fjLj6144ELj1ELj1ELj8ELj16ENS_18Kernel_traits_baseILj6144ES2_S2_fS2_fjLj256EEEEELb0ELb0ELb0ELb0EEEvNS_9FwdParamsE,"a",@progbits
	.sectionflags	@""
	.align	4
.nv.constant0._ZN10layer_norm13ln_fwd_kernelINS_13Kernel_traitsI13__nv_bfloat16S2_fS2_fjLj6144ELj1ELj1ELj8ELj16ENS_18Kernel_traits_baseILj6144ES2_S2_fS2_fjLj256EEEEELb0ELb0ELb0ELb0EEEvNS_9FwdParamsE:
	.zero		1128


//--------------------- .nv.constant0._ZN10layer_norm13ln_fwd_kernelINS_13Kernel_traitsI13__nv_bfloat16S2_fS2_fjLj6144ELj1ELj1ELj8ELj16ENS_18Kernel_traits_baseILj6144ES2_S2_fS2_fjLj256EEEEELb0ELb0ELb0ELb1EEEvNS_9FwdParamsE --------------------------
	.section	.nv.constant0._ZN10layer_norm13ln_fwd_kernelINS_13Kernel_traitsI13__nv_bfloat16S2_fS2_fjLj6144ELj1ELj1ELj8ELj16ENS_18Kernel_traits_baseILj6144ES2_S2_fS2_fjLj256EEEEELb0ELb0ELb0ELb1EEEvNS_9FwdParamsE,"a",@progbits
	.sectionflags	@""
	.align	4
.nv.constant0._ZN10layer_norm13ln_fwd_kernelINS_13Kernel_traitsI13__nv_bfloat16S2_fS2_fjLj6144ELj1ELj1ELj8ELj16ENS_18Kernel_traits_baseILj6144ES2_S2_fS2_fjLj256EEEEELb0ELb0ELb0ELb1EEEvNS_9FwdParamsE:
	.zero		1128


//--------------------- .nv.constant0._ZN10layer_norm13ln_fwd_kernelINS_13Kernel_traitsI13__nv_bfloat16S2_fS2_fjLj6144ELj1ELj1ELj8ELj16ENS_18Kernel_traits_baseILj6144ES2_S2_fS2_fjLj256EEEEELb0ELb0ELb1ELb0EEEvNS_9FwdParamsE --------------------------
	.section	.nv.constant0._ZN10layer_norm13ln_fwd_kernelINS_13Kernel_traitsI13__nv_bfloat16S2_fS2_fjLj6144ELj1ELj1ELj8ELj16ENS_18Kernel_traits_baseILj6144ES2_S2_fS2_fjLj256EEEEELb0ELb0ELb1ELb0EEEvNS_9FwdParamsE,"a",@progbits
	.sectionflags	@""
	.align	4
.nv.constant0._ZN10layer_norm13ln_fwd_kernelINS_13Kernel_traitsI13__nv_bfloat16S2_fS2_fjLj6144ELj1ELj1ELj8ELj16ENS_18Kernel_traits_baseILj6144ES2_S2_fS2_fjLj256EEEEELb0ELb0ELb1ELb0EEEvNS_9FwdParamsE:
	.zero		1128


//--------------------- .nv.constant0._ZN10layer_norm13ln_fwd_kernelINS_13Kernel_traitsI13__nv_bfloat16S2_fS2_fjLj6144ELj1ELj1ELj8ELj16ENS_18Kernel_traits_baseILj6144ES2_S2_fS2_fjLj256EEEEELb0ELb0ELb1ELb1EEEvNS_9FwdParamsE --------------------------
	.section	.nv.constant0._ZN10layer_norm13ln_fwd_kernelINS_13Kernel_traitsI13__nv_bfloat16S2_fS2_fjLj6144ELj1ELj1ELj8ELj16ENS_18Kernel_traits_baseILj6144ES2_S2_fS2_fjLj256EEEEELb0ELb0ELb1ELb1EEEvNS_9FwdParamsE,"a",@progbits
	.sectionflags	@""
	.align	4
.nv.constant0._ZN10layer_norm13ln_fwd_kernelINS_13Kernel_traitsI13__nv_bfloat16S2_fS2_fjLj6144ELj1ELj1ELj8ELj16ENS_18Kernel_traits_baseILj6144ES2_S2_fS2_fjLj256EEEEELb0ELb0ELb1ELb1EEEvNS_9FwdParamsE:
	.zero		1128


//--------------------- .nv.constant0._ZN10layer_norm13ln_fwd_kernelINS_13Kernel_traitsI13__nv_bfloat16S2_fS2_fjLj6144ELj1ELj1ELj8ELj16ENS_18Kernel_traits_baseILj6144ES2_S2_fS2_fjLj256EEEEELb0ELb1ELb0ELb0EEEvNS_9FwdParamsE --------------------------
	.section	.nv.constant0._ZN10layer_norm13ln_fwd_kernelINS_13Kernel_traitsI13__nv_bfloat16S2_fS2_fjLj6144ELj1ELj1ELj8ELj16ENS_18Kernel_traits_baseILj6144ES2_S2_fS2_fjLj256EEEEELb0ELb1ELb0ELb0EEEvNS_9FwdParamsE,"a",@progbits
	.sectionflags	@""
	.align	4
.nv.constant0._ZN10layer_norm13ln_fwd_kernelINS_13Kernel_traitsI13__nv_bfloat16S2_fS2_fjLj6144ELj1ELj1ELj8ELj16ENS_18Kernel_traits_baseILj6144ES2_S2_fS2_fjLj256EEEEELb0ELb1ELb0ELb0EEEvNS_9FwdParamsE:
	.zero		1128


//--------------------- .nv.constant0._ZN10layer_norm13ln_fwd_kernelINS_13Kernel_traitsI13__nv_bfloat16S2_fS2_fjLj6144ELj1ELj1ELj8ELj16ENS_18Kernel_traits_baseILj6144ES2_S2_fS2_fjLj256EEEEELb0ELb1ELb0ELb1EEEvNS_9FwdParamsE --------------------------
	.section	.nv.constant0._ZN10layer_norm13ln_fwd_kernelINS_13Kernel_traitsI13__nv_bfloat16S2_fS2_fjLj6144ELj1ELj1ELj8ELj16ENS_18Kernel_traits_baseILj6144ES2_S2_fS2_fjLj256EEEEELb0ELb1ELb0ELb1EEEvNS_9FwdParamsE,"a",@progbits
	.sectionflags	@""
	.align	4
.nv.constant0._ZN10layer_norm13ln_fwd_kernelINS_13Kernel_traitsI13__nv_bfloat16S2_fS2_fjLj6144ELj1ELj1ELj8ELj16ENS_18Kernel_traits_baseILj6144ES2_S2_fS2_fjLj256EEEEELb0ELb1ELb0ELb1EEEvNS_9FwdParamsE:
	.zero		1128


//--------------------- .nv.constant0._ZN10layer_norm13ln_fwd_kernelINS_13Kernel_traitsI13__nv_bfloat16S2_fS2_fjLj6144ELj1ELj1ELj8ELj16ENS_18Kernel_traits_baseILj6144ES2_S2_fS2_fjLj256EEEEELb0ELb1ELb1ELb0EEEvNS_9FwdParamsE --------------------------
	.section	.nv.constant0._ZN10layer_norm13ln_fwd_kernelINS_13Kernel_traitsI13__nv_bfloat16S2_fS2_fjLj6144ELj1ELj1ELj8ELj16ENS_18Kernel_traits_baseILj6144ES2_S2_fS2_fjLj256EEEEELb0ELb1ELb1ELb0EEEvNS_9FwdParamsE,"a",@progbits
	.sectionflags	@""
	.align	4
.nv.constant0._ZN10layer_norm13ln_fwd_kernelINS_13Kernel_traitsI13__nv_bfloat16S2_fS2_fjLj6144ELj1ELj1ELj8ELj16ENS_18Kernel_traits_baseILj6144ES2_S2_fS2_fjLj256EEEEELb0ELb1ELb1ELb0EEEvNS_9FwdParamsE:
	.zero		1128


//--------------------- .nv.constant0._ZN10layer_norm13ln_fwd_kernelINS_13Kernel_traitsI13__nv_bfloat16S2_fS2_fjLj6144ELj1ELj1ELj8ELj16ENS_18Kernel_traits_baseILj6144ES2_S2_fS2_fjLj256EEEEELb0ELb1ELb1ELb1EEEvNS_9FwdParamsE --------------------------
	.section	.nv.constant0._ZN10layer_norm13ln_fwd_kernelINS_13Kernel_traitsI13__nv_bfloat16S2_fS2_fjLj6144ELj1ELj1ELj8ELj16ENS_18Kernel_traits_baseILj6144ES2_S2_fS2_fjLj256EEEEELb0ELb1ELb1ELb1EEEvNS_9FwdParamsE,"a",@progbits
	.sectionflags	@""
	.align	4
.nv.constant0._ZN10layer_norm13ln_fwd_kernelINS_13Kernel_traitsI13__nv_bfloat16S2_fS2_fjLj6144ELj1ELj1ELj8ELj16ENS_18Kernel_traits_baseILj6144ES2_S2_fS2_fjLj256EEEEELb0ELb1ELb1ELb1EEEvNS_9FwdParamsE:
	.zero		1128


//--------------------- .nv.constant0._ZN10layer_norm13ln_fwd_kernelINS_13Kernel_traitsI13__nv_bfloat16S2_fS2_fjLj6144ELj1ELj1ELj8ELj16ENS_18Kernel_traits_baseILj6144ES2_S2_fS2_fjLj256EEEEELb1ELb0ELb0ELb0EEEvNS_9FwdParamsE --------------------------
	.section	.nv.constant0._ZN10layer_norm13ln_fwd_kernelINS_13Kernel_traitsI13__nv_bfloat16S2_fS2_fjLj6144ELj1ELj1ELj8ELj16ENS_18Kernel_traits_baseILj6144ES2_S2_fS2_fjLj256EEEEELb1ELb0ELb0ELb0EEEvNS_9FwdParamsE,"a",@progbits
	.sectionflags	@""
	.align	4
.nv.constant0._ZN10layer_norm13ln_fwd_kernelINS_13Kernel_traitsI13__nv_bfloat16S2_fS2_fjLj6144ELj1ELj1ELj8ELj16ENS_18Kernel_traits_baseILj6144ES2_S2_fS2_fjLj256EEEEELb1ELb0ELb0ELb0EEEvNS_9FwdParamsE:
	.zero		1128


//--------------------- .nv.constant0._ZN10layer_norm13ln_fwd_kernelINS_13Kernel_traitsI13__nv_bfloat16S2_fS2_fjLj6144ELj1ELj1ELj8ELj16ENS_18Kernel_traits_baseILj6144ES2_S2_fS2_fjLj256EEEEELb1ELb0ELb0ELb1EEEvNS_9FwdParamsE --------------------------
	.section	.nv.constant0._ZN10layer_norm13ln_fwd_kernelINS_13Kernel_traitsI13__nv_bfloat16S2_fS2_fjLj6144ELj1ELj1ELj8ELj16ENS_18Kernel_traits_baseILj6144ES2_S2_fS2_fjLj256EEEEELb1ELb0ELb0ELb1EEEvNS_9FwdParamsE,"a",@progbits
	.sectionflags	@""
	.align	4
.nv.constant0._ZN10layer_norm13ln_fwd_kernelINS_13Kernel_traitsI13__nv_bfloat16S2_fS2_fjLj6144ELj1ELj1ELj8ELj16ENS_18Kernel_traits_baseILj6144ES2_S2_fS2_fjLj256EEEEELb1ELb0ELb0ELb1EEEvNS_9FwdParamsE:
	.zero		1128


//--------------------- .nv.constant0._ZN10layer_norm13ln_fwd_kernelINS_13Kernel_traitsI13__nv_bfloat16S2_fS2_fjLj6144ELj1ELj1ELj8ELj16ENS_18Kernel_traits_baseILj6144ES2_S2_fS2_fjLj256EEEEELb1ELb0ELb1ELb0EEEvNS_9FwdParamsE --------------------------
	.section	.nv.constant0._ZN10layer_norm13ln_fwd_kernelINS_13Kernel_traitsI13__nv_bfloat16S2_fS2_fjLj6144ELj1ELj1ELj8ELj16ENS_18Kernel_traits_baseILj6144ES2_S2_fS2_fjLj256EEEEELb1ELb0ELb1ELb0EEEvNS_9FwdParamsE,"a",@progbits
	.sectionflags	@""
	.align	4
.nv.constant0._ZN10layer_norm13ln_fwd_kernelINS_13Kernel_traitsI13__nv_bfloat16S2_fS2_fjLj6144ELj1ELj1ELj8ELj16ENS_18Kernel_traits_baseILj6144ES2_S2_fS2_fjLj256EEEEELb1ELb0ELb1ELb0EEEvNS_9FwdParamsE:
	.zero		1128


//--------------------- .nv.constant0._ZN10layer_norm13ln_fwd_kernelINS_13Kernel_traitsI13__nv_bfloat16S2_fS2_fjLj6144ELj1ELj1ELj8ELj16ENS_18Kernel_traits_baseILj6144ES2_S2_fS2_fjLj256EEEEELb1ELb0ELb1ELb1EEEvNS_9FwdParamsE --------------------------
	.section	.nv.constant0._ZN10layer_norm13ln_fwd_kernelINS_13Kernel_traitsI13__nv_bfloat16S2_fS2_fjLj6144ELj1ELj1ELj8ELj16ENS_18Kernel_traits_baseILj6144ES2_S2_fS2_fjLj256EEEEELb1ELb0ELb1ELb1EEEvNS_9FwdParamsE,"a",@progbits
	.sectionflags	@""
	.align	4
.nv.constant0._ZN10layer_norm13ln_fwd_kernelINS_13Kernel_traitsI13__nv_bfloat16S2_fS2_fjLj6144ELj1ELj1ELj8ELj16ENS_18Kernel_traits_baseILj6144ES2_S2_fS2_fjLj256EEEEELb1ELb0ELb1ELb1EEEvNS_9FwdParamsE:
	.zero		1128


//--------------------- .nv.constant0._ZN10layer_norm13ln_fwd_kernelINS_13Kernel_traitsI13__nv_bfloat16S2_fS2_fjLj6144ELj1ELj1ELj8ELj16ENS_18Kernel_traits_baseILj6144ES2_S2_fS2_fjLj256EEEEELb1ELb1ELb0ELb0EEEvNS_9FwdParamsE --------------------------
	.section	.nv.constant0._ZN10layer_norm13ln_fwd_kernelINS_13Kernel_traitsI13__nv_bfloat16S2_fS2_fjLj6144ELj1ELj1ELj8ELj16ENS_18Kernel_traits_baseILj6144ES2_S2_fS2_fjLj256EEEEELb1ELb1ELb0ELb0EEEvNS_9FwdParamsE,"a",@progbits
	.sectionflags	@""
	.align	4
.nv.constant0._ZN10layer_norm13ln_fwd_kernelINS_13Kernel_traitsI13__nv_bfloat16S2_fS2_fjLj6144ELj1ELj1ELj8ELj16ENS_18Kernel_traits_baseILj6144ES2_S2_fS2_fjLj256EEEEELb1ELb1ELb0ELb0EEEvNS_9FwdParamsE:
	.zero		1128


//--------------------- .nv.constant0._ZN10layer_norm13ln_fwd_kernelINS_13Kernel_traitsI13__nv_bfloat16S2_fS2_fjLj6144ELj1ELj1ELj8ELj16ENS_18Kernel_traits_baseILj6144ES2_S2_fS2_fjLj256EEEEELb1ELb1ELb0ELb1EEEvNS_9FwdParamsE --------------------------
	.section	.nv.constant0._ZN10layer_norm13ln_fwd_kernelINS_13Kernel_traitsI13__nv_bfloat16S2_fS2_fjLj6144ELj1ELj1ELj8ELj16ENS_18Kernel_traits_baseILj6144ES2_S2_fS2_fjLj256EEEEELb1ELb1ELb0ELb1EEEvNS_9FwdParamsE,"a",@progbits
	.sectionflags	@""
	.align	4
.nv.constant0._ZN10layer_norm13ln_fwd_kernelINS_13Kernel_traitsI13__nv_bfloat16S2_fS2_fjLj6144ELj1ELj1ELj8ELj16ENS_18Kernel_traits_baseILj6144ES2_S2_fS2_fjLj256EEEEELb1ELb1ELb0ELb1EEEvNS_9FwdParamsE:
	.zero		1128


//--------------------- .nv.constant0._ZN10layer_norm13ln_fwd_kernelINS_13Kernel_traitsI13__nv_bfloat16S2_fS2_fjLj6144ELj1ELj1ELj8ELj16ENS_18Kernel_traits_baseILj6144ES2_S2_fS2_fjLj256EEEEELb1ELb1ELb1ELb0EEEvNS_9FwdParamsE --------------------------
	.section	.nv.constant0._ZN10layer_norm13ln_fwd_kernelINS_13Kernel_traitsI13__nv_bfloat16S2_fS2_fjLj6144ELj1ELj1ELj8ELj16ENS_18Kernel_traits_baseILj6144ES2_S2_fS2_fjLj256EEEEELb1ELb1ELb1ELb0EEEvNS_9FwdParamsE,"a",@progbits
	.sectionflags	@""
	.align	4
.nv.constant0._ZN10layer_norm13ln_fwd_kernelINS_13Kernel_traitsI13__nv_bfloat16S2_fS2_fjLj6144ELj1ELj1ELj8ELj16ENS_18Kernel_traits_baseILj6144ES2_S2_fS2_fjLj256EEEEELb1ELb1ELb1ELb0EEEvNS_9FwdParamsE:
	.zero		1128


//--------------------- .nv.constant0._ZN10layer_norm13ln_fwd_kernelINS_13Kernel_traitsI13__nv_bfloat16S2_fS2_fjLj6144ELj1ELj1ELj8ELj16ENS_18Kernel_traits_baseILj6144ES2_S2_fS2_fjLj256EEEEELb1ELb1ELb1ELb1EEEvNS_9FwdParamsE --------------------------
	.section	.nv.constant0._ZN10layer_norm13ln_fwd_kernelINS_13Kernel_traitsI13__nv_bfloat16S2_fS2_fjLj6144ELj1ELj1ELj8ELj16ENS_18Kernel_traits_baseILj6144ES2_S2_fS2_fjLj256EEEEELb1ELb1ELb1ELb1EEEvNS_9FwdParamsE,"a",@progbits
	.sectionflags	@""
	.align	4
.nv.constant0._ZN10layer_norm13ln_fwd_kernelINS_13Kernel_traitsI13__nv_bfloat16S2_fS2_fjLj6144ELj1ELj1ELj8ELj16ENS_18Kernel_traits_baseILj6144ES2_S2_fS2_fjLj256EEEEELb1ELb1ELb1ELb1EEEvNS_9FwdParamsE:
	.zero		1128


//--------------------- .nv.constant0._ZN10layer_norm13ln_fwd_kernelINS_13Kernel_traitsIf13__nv_bfloat16fS2_fjLj6144ELj1ELj1ELj8ELj16ENS_18Kernel_traits_baseILj6144EfS2_fS2_fjLj256EEEEELb0ELb0ELb0ELb0EEEvNS_9FwdParamsE --------------------------
	.section	.nv.constant0._ZN10layer_norm13ln_fwd_kernelINS_13Kernel_traitsIf13__nv_bfloat16fS2_fjLj6144ELj1ELj1ELj8ELj16ENS_18Kernel_traits_baseILj6144EfS2_fS2_fjLj256EEEEELb0ELb0ELb0ELb0EEEvNS_9FwdParamsE,"a",@progbits
	.sectionflags	@""
	.align	4
.nv.constant0._ZN10layer_norm13ln_fwd_kernelINS_13Kernel_traitsIf13__nv_bfloat16fS2_fjLj6144ELj1ELj1ELj8ELj16ENS_18Kernel_traits_baseILj6144EfS2_fS2_fjLj256EEEEELb0ELb0ELb0ELb0EEEvNS_9FwdParamsE:
	.zero		1128


//--------------------- .nv.constant0._ZN10layer_norm13ln_fwd_kernelINS_13Kernel_traitsIf13__nv_bfloat16fS2_fjLj6144ELj1ELj1ELj8ELj16ENS_18Kernel_traits_baseILj6144EfS2_fS2_fjLj256EEEEELb0ELb0ELb0ELb1EEEvNS_9FwdParamsE --------------------------
	.section	.nv.constant0._ZN10layer_norm13ln_fwd_kernelINS_13Kernel_traitsIf13__nv_bfloat16fS2_fjLj6144ELj1ELj1ELj8ELj16ENS_18Kernel_traits_baseILj6144EfS2_fS2_fjLj256EEEEELb0ELb0ELb0ELb1EEEvNS_9FwdParamsE,"a",@progbits
	.sectionflags	@""
	.align	4
.nv.constant0._ZN10layer_norm13ln_fwd_kernelINS_13Kernel_traitsIf13__nv_bfloat16fS2_fjLj6144ELj1ELj1ELj8ELj16ENS_18Kernel_traits_baseILj6144EfS2_fS2_fjLj256EEEEELb0ELb0ELb0ELb1EEEvNS_9FwdParamsE:
	.zero		1128


//--------------------- .nv.constant0._ZN10layer_norm13ln_fwd_kernelINS_13Kernel_traitsIf13__nv_bfloat16fS2_fjLj6144ELj1ELj1ELj8ELj16ENS_18Kernel_traits_baseILj6144EfS2_fS2_fjLj256EEEEELb0ELb0ELb1ELb0EEEvNS_9FwdParamsE --------------------------
	.section	.nv.constant0._ZN10layer_norm13ln_fwd_kernelINS_13Kernel_traitsIf13__nv_bfloat16fS2_fjLj6144ELj1ELj1ELj8ELj16ENS_18Kernel_traits_baseILj6144EfS2_fS2_fjLj256EEEEELb0ELb0ELb1ELb0EEEvNS_9FwdParamsE,"a",@progbits
	.sectionflags	@""
	.align	4
.nv.constant0._ZN10layer_norm13ln_fwd_kernelINS_13Kernel_traitsIf13__nv_bfloat16fS2_fjLj6144ELj1ELj1ELj8ELj16ENS_18Kernel_traits_baseILj6144EfS2_fS2_fjLj256EEEEELb0ELb0ELb1ELb0EEEvNS_9FwdParamsE:
	.zero		1128


//--------------------- .nv.constant0._ZN10layer_norm13ln_fwd_kernelINS_13Kernel_traitsIf13__nv_bfloat16fS2_fjLj6144ELj1ELj1ELj8ELj16ENS_18Kernel_traits_baseILj6144EfS2_fS2_fjLj256EEEEELb0ELb0ELb1ELb1EEEvNS_9FwdParamsE --------------------------
	.section	.nv.constant0._ZN10layer_norm13ln_fwd_kernelINS_13Kernel_traitsIf13__nv_bfloat16fS2_fjLj6144ELj1ELj1ELj8ELj16ENS_18Kernel_traits_baseILj6144EfS2_fS2_fjLj256EEEEELb0ELb0ELb1ELb1EEEvNS_9FwdParamsE,"a",@progbits
	.sectionflags	@""
	.align	4
.nv.constant0._ZN10layer_norm13ln_fwd_kernelINS_13Kernel_traitsIf13__nv_bfloat16fS2_fjLj6144ELj1ELj1ELj8ELj16ENS_18Kernel_traits_baseILj6144EfS2_fS2_fjLj256EEEEELb0ELb0ELb1ELb1EEEvNS_9FwdParamsE:
	.zero		1128


//--------------------- .nv.constant0._ZN10layer_norm13ln_fwd_kernelINS_13Kernel_traitsIf13__nv_bfloat16fS2_fjLj6144ELj1ELj1ELj8ELj16ENS_18Kernel_traits_baseILj6144EfS2_fS2_fjLj256EEEEELb0ELb1ELb0ELb0EEEvNS_9FwdParamsE --------------------------
	.section	.nv.constant0._ZN10layer_norm13ln_fwd_kernelINS_13Kernel_traitsIf13__nv_bfloat16fS2_fjLj6144ELj1ELj1ELj8ELj16ENS_18Kernel_traits_baseILj6144EfS2_fS2_fjLj256EEEEELb0ELb1ELb0ELb0EEEvNS_9FwdParamsE,"a",@progbits
	.sectionflags	@""
	.align	4
.nv.constant0._ZN10layer_norm13ln_fwd_kernelINS_13Kernel_traitsIf13__nv_bfloat16fS2_fjLj6144ELj1ELj1ELj8ELj16ENS_18Kernel_traits_baseILj6144EfS2_fS2_fjLj256EEEEELb0ELb1ELb0ELb0EEEvNS_9FwdParamsE:
	.zero		1128


//--------------------- .nv.constant0._ZN10layer_norm13ln_fwd_kernelINS_13Kernel_traitsIf13__nv_bfloat16fS2_fjLj6144ELj1ELj1ELj8ELj16ENS_18Kernel_traits_baseILj6144EfS2_fS2_fjLj256EEEEELb0ELb1ELb0ELb1EEEvNS_9FwdParamsE --------------------------
	.section	.nv.constant0._ZN10layer_norm13ln_fwd_kernelINS_13Kernel_traitsIf13__nv_bfloat16fS2_fjLj6144ELj1ELj1ELj8ELj16ENS_18Kernel_traits_baseILj6144EfS2_fS2_fjLj256EEEEELb0ELb1ELb0ELb1EEEvNS_9FwdParamsE,"a",@progbits
	.sectionflags	@""
	.align	4
.nv.constant0._ZN10layer_norm13ln_fwd_kernelINS_13Kernel_traitsIf13__nv_bfloat16fS2_fjLj6144ELj1ELj1ELj8ELj16ENS_18Kernel_traits_baseILj6144EfS2_fS2_fjLj256EEEEELb0ELb1ELb0ELb1EEEvNS_9FwdParamsE:
	.zero		1128


//--------------------- .nv.constant0._ZN10layer_norm13ln_fwd_kernelINS_13Kernel_traitsIf13__nv_bfloat16fS2_fjLj6144ELj1ELj1ELj8ELj16ENS_18Kernel_traits_baseILj6144EfS2_fS2_fjLj256EEEEELb0ELb1ELb1ELb0EEEvNS_9FwdParamsE --------------------------
	.section	.nv.constant0._ZN10layer_norm13ln_fwd_kernelINS_13Kernel_traitsIf13__nv_bfloat16fS2_fjLj6144ELj1ELj1ELj8ELj16ENS_18Kernel_traits_baseILj6144EfS2_fS2_fjLj256EEEEELb0ELb1ELb1ELb0EEEvNS_9FwdParamsE,"a",@progbits
	.sectionflags	@""
	.align	4
.nv.constant0._ZN10layer_norm13ln_fwd_kernelINS_13Kernel_traitsIf13__nv_bfloat16fS2_fjLj6144ELj1ELj1ELj8ELj16ENS_18Kernel_traits_baseILj6144EfS2_fS2_fjLj256EEEEELb0ELb1ELb1ELb0EEEvNS_9FwdParamsE:
	.zero		1128


//--------------------- .nv.constant0._ZN10layer_norm13ln_fwd_kernelINS_13Kernel_traitsIf13__nv_bfloat16fS2_fjLj6144ELj1ELj1ELj8ELj16ENS_18Kernel_traits_baseILj6144EfS2_fS2_fjLj256EEEEELb0ELb1ELb1ELb1EEEvNS_9FwdParamsE --------------------------
	.section	.nv.constant0._ZN10layer_norm13ln_fwd_kernelINS_13Kernel_traitsIf13__nv_bfloat16fS2_fjLj6144ELj1ELj1ELj8ELj16ENS_18Kernel_traits_baseILj6144EfS2_fS2_fjLj256EEEEELb0ELb1ELb1ELb1EEEvNS_9FwdParamsE,"a",@progbits
	.sectionflags	@""
	.align	4
.nv.constant0._ZN10layer_norm13ln_fwd_kernelINS_13Kernel_traitsIf13__nv_bfloat16fS2_fjLj6144ELj1ELj1ELj8ELj16ENS_18Kernel_traits_baseILj6144EfS2_fS2_fjLj256EEEEELb0ELb1ELb1ELb1EEEvNS_9FwdParamsE:
	.zero		1128


//--------------------- .nv.constant0._ZN10layer_norm13ln_fwd_kernelINS_13Kernel_traitsIf13__nv_bfloat16fS2_fjLj6144ELj1ELj1ELj8ELj16ENS_18Kernel_traits_baseILj6144EfS2_fS2_fjLj256EEEEELb1ELb0ELb0ELb0EEEvNS_9FwdParamsE --------------------------
	.section	.nv.constant0._ZN10layer_norm13ln_fwd_kernelINS_13Kernel_traitsIf13__nv_bfloat16fS2_fjLj6144ELj1ELj1ELj8ELj16ENS_18Kernel_traits_baseILj6144EfS2_fS2_fjLj256EEEEELb1ELb0ELb0ELb0EEEvNS_9FwdParamsE,"a",@progbits
	.sectionflags	@""
	.align	4
.nv.constant0._ZN10layer_norm13ln_fwd_kernelINS_13Kernel_traitsIf13__nv_bfloat16fS2_fjLj6144ELj1ELj1ELj8ELj16ENS_18Kernel_traits_baseILj6144EfS2_fS2_fjLj256EEEEELb1ELb0ELb0ELb0EEEvNS_9FwdParamsE:
	.zero		1128


//--------------------- .nv.constant0._ZN10layer_norm13ln_fwd_kernelINS_13Kernel_traitsIf13__nv_bfloat16fS2_fjLj6144ELj1ELj1ELj8ELj16ENS_18Kernel_traits_baseILj6144EfS2_fS2_fjLj256EEEEELb1ELb0ELb0ELb1EEEvNS_9FwdParamsE --------------------------
	.section	.nv.constant0._ZN10layer_norm13ln_fwd_kernelINS_13Kernel_traitsIf13__nv_bfloat16fS2_fjLj6144ELj1ELj1ELj8ELj16ENS_18Kernel_traits_baseILj6144EfS2_fS2_fjLj256EEEEELb1ELb0ELb0ELb1EEEvNS_9FwdParamsE,"a",@progbits
	.sectionflags	@""
	.align	4
.nv.constant0._ZN10layer_norm13ln_fwd_kernelINS_13Kernel_traitsIf13__nv_bfloat16fS2_fjLj6144ELj1ELj1ELj8ELj16ENS_18Kernel_traits_baseILj6144EfS2_fS2_fjLj256EEEEELb1ELb0ELb0ELb1EEEvNS_9FwdParamsE:
	.zero		1128


//--------------------- .nv.constant0._ZN10layer_norm13ln_fwd_kernelINS_13Kernel_traitsIf13__nv_bfloat16fS2_fjLj6144ELj1ELj1ELj8ELj16ENS_18Kernel_traits_baseILj6144EfS2_fS2_fjLj256EEEEELb1ELb0ELb1ELb0EEEvNS_9FwdParamsE --------------------------
	.section	.nv.constant0._ZN10layer_norm13ln_fwd_kernelINS_13Kernel_traitsIf13__nv_bfloat16fS2_fjLj6144ELj1ELj1ELj8ELj16ENS_18Kernel_traits_baseILj6144EfS2_fS2_fjLj256EEEEELb1ELb0ELb1ELb0EEEvNS_9FwdParamsE,"a",@progbits
	.sectionflags	@""
	.align	4
.nv.constant0._ZN10layer_norm13ln_fwd_kernelINS_13Kernel_traitsIf13__nv_bfloat16fS2_fjLj6144ELj1ELj1ELj8ELj16ENS_18Kernel_traits_baseILj6144EfS2_fS2_fjLj256EEEEELb1ELb0ELb1ELb0EEEvNS_9FwdParamsE:
	.zero		1128


//--------------------- .nv.constant0._ZN10layer_norm13ln_fwd_kernelINS_13Kernel_traitsIf13__nv_bfloat16fS2_fjLj6144ELj1ELj1ELj8ELj16ENS_18Kernel_traits_baseILj6144EfS2_fS2_fjLj256EEEEELb1ELb0ELb1ELb1EEEvNS_9FwdParamsE --------------------------
	.section	.nv.constant0._ZN10layer_norm13ln_fwd_kernelINS_13Kernel_traitsIf13__nv_bfloat16fS2_fjLj6144ELj1ELj1ELj8ELj16ENS_18Kernel_traits_baseILj6144EfS2_fS2_fjLj256EEEEELb1ELb0ELb1ELb1EEEvNS_9FwdParamsE,"a",@progbits
	.sectionflags	@""
	.align	4
.nv.constant0._ZN10layer_norm13ln_fwd_kernelINS_13Kernel_traitsIf13__nv_bfloat16fS2_fjLj6144ELj1ELj1ELj8ELj16ENS_18Kernel_traits_baseILj6144EfS2_fS2_fjLj256EEEEELb1ELb0ELb1ELb1EEEvNS_9FwdParamsE:
	.zero		1128


//--------------------- .nv.constant0._ZN10layer_norm13ln_fwd_kernelINS_13Kernel_traitsIf13__nv_bfloat16fS2_fjLj6144ELj1ELj1ELj8ELj16ENS_18Kernel_traits_baseILj6144EfS2_fS2_fjLj256EEEEELb1ELb1ELb0ELb0EEEvNS_9FwdParamsE --------------------------
	.section	.nv.constant0._ZN10layer_norm13ln_fwd_kernelINS_13Kernel_traitsIf13__nv_bfloat16fS2_fjLj6144ELj1ELj1ELj8ELj16ENS_18Kernel_traits_baseILj6144EfS2_fS2_fjLj256EEEEELb1ELb1ELb0ELb0EEEvNS_9FwdParamsE,"a",@progbits
	.sectionflags	@""
	.align	4
.nv.constant0._ZN10layer_norm13ln_fwd_kernelINS_13Kernel_traitsIf13__nv_bfloat16fS2_fjLj6144ELj1ELj1ELj8ELj16ENS_18Kernel_traits_baseILj6144EfS2_fS2_fjLj256EEEEELb1ELb1ELb0ELb0EEEvNS_9FwdParamsE:
	.zero		1128


//--------------------- .nv.constant0._ZN10layer_norm13ln_fwd_kernelINS_13Kernel_traitsIf13__nv_bfloat16fS2_fjLj6144ELj1ELj1ELj8ELj16ENS_18Kernel_traits_baseILj6144EfS2_fS2_fjLj256EEEEELb1ELb1ELb0ELb1EEEvNS_9FwdParamsE --------------------------
	.section	.nv.constant0._ZN10layer_norm13ln_fwd_kernelINS_13Kernel_traitsIf13__nv_bfloat16fS2_fjLj6144ELj1ELj1ELj8ELj16ENS_18Kernel_traits_baseILj6144EfS2_fS2_fjLj256EEEEELb1ELb1ELb0ELb1EEEvNS_9FwdParamsE,"a",@progbits
	.sectionflags	@""
	.align	4
.nv.constant0._ZN10layer_norm13ln_fwd_kernelINS_13Kernel_traitsIf13__nv_bfloat16fS2_fjLj6144ELj1ELj1ELj8ELj16ENS_18Kernel_traits_baseILj6144EfS2_fS2_fjLj256EEEEELb1ELb1ELb0ELb1EEEvNS_9FwdParamsE:
	.zero		1128


//--------------------- .nv.constant0._ZN10layer_norm13ln_fwd_kernelINS_13Kernel_traitsIf13__nv_bfloat16fS2_fjLj6144ELj1ELj1ELj8ELj16ENS_18Kernel_traits_baseILj6144EfS2_fS2_fjLj256EEEEELb1ELb1ELb1ELb0EEEvNS_9FwdParamsE --------------------------
	.section	.nv.constant0._ZN10layer_norm13ln_fwd_kernelINS_13Kernel_traitsIf13__nv_bfloat16fS2_fjLj6144ELj1ELj1ELj8ELj16ENS_18Kernel_traits_baseILj6144EfS2_fS2_fjLj256EEEEELb1ELb1ELb1ELb0EEEvNS_9FwdParamsE,"a",@progbits
	.sectionflags	@""
	.align	4
.nv.constant0._ZN10layer_norm13ln_fwd_kernelINS_13Kernel_traitsIf13__nv_bfloat16fS2_fjLj6144ELj1ELj1ELj8ELj16ENS_18Kernel_traits_baseILj6144EfS2_fS2_fjLj256EEEEELb1ELb1ELb1ELb0EEEvNS_9FwdParamsE:
	.zero		1128


//--------------------- .nv.constant0._ZN10layer_norm13ln_fwd_kernelINS_13Kernel_traitsIf13__nv_bfloat16fS2_fjLj6144ELj1ELj1ELj8ELj16ENS_18Kernel_traits_baseILj6144EfS2_fS2_fjLj256EEEEELb1ELb1ELb1ELb1EEEvNS_9FwdParamsE --------------------------
	.section	.nv.constant0._ZN10layer_norm13ln_fwd_kernelINS_13Kernel_traitsIf13__nv_bfloat16fS2_fjLj6144ELj1ELj1ELj8ELj16ENS_18Kernel_traits_baseILj6144EfS2_fS2_fjLj256EEEEELb1ELb1ELb1ELb1EEEvNS_9FwdParamsE,"a",@progbits
	.sectionflags	@""
	.align	4
.nv.constant0._ZN10layer_norm13ln_fwd_kernelINS_13Kernel_traitsIf13__nv_bfloat16fS2_fjLj6144ELj1ELj1ELj8ELj16ENS_18Kernel_traits_baseILj6144EfS2_fS2_fjLj256EEEEELb1ELb1ELb1ELb1EEEvNS_9FwdParamsE:
	.zero		1128


//--------------------- .nv.constant0._ZN10layer_norm13ln_fwd_kernelINS_13Kernel_traitsIf6__halfS2_S2_fjLj6144ELj1ELj1ELj8ELj16ENS_18Kernel_traits_baseILj6144EfS2_S2_S2_fjLj256EEEEELb0ELb0ELb0ELb0EEEvNS_9FwdParamsE --------------------------
	.section	.nv.constant0._ZN10layer_norm13ln_fwd_kernelINS_13Kernel_traitsIf6__halfS2_S2_fjLj6144ELj1ELj1ELj8ELj16ENS_18Kernel_traits_baseILj6144EfS2_S2_S2_fjLj256EEEEELb0ELb0ELb0ELb0EEEvNS_9FwdParamsE,"a",@progbits
	.sectionflags	@""
	.align	4
.nv.constant0._ZN10layer_norm13ln_fwd_kernelINS_13Kernel_traitsIf6__halfS2_S2_fjLj6144ELj1ELj1ELj8ELj16ENS_18Kernel_traits_baseILj6144EfS2_S2_S2_fjLj256EEEEELb0ELb0ELb0ELb0EEEvNS_9FwdParamsE:
	.zero		1128


//--------------------- .nv.constant0._ZN10layer_norm13ln_fwd_kernelINS_13Kernel_traitsIf6__halfS2_S2_fjLj6144ELj1ELj1ELj8ELj16ENS_18Kernel_traits_baseILj6144EfS2_S2_S2_fjLj256EEEEELb0ELb0ELb0ELb1EEEvNS_9FwdParamsE --------------------------
	.section	.nv.constant0._ZN10layer_norm13ln_fwd_kernelINS_13Kernel_traitsIf6__halfS2_S2_fjLj6144ELj1ELj1ELj8ELj16ENS_18Kernel_traits_baseILj6144EfS2_S2_S2_fjLj256EEEEELb0ELb0ELb0ELb1EEEvNS_9FwdParamsE,"a",@progbits
	.sectionflags	@""
	.align	4
.nv.constant0._ZN10layer_norm13ln_fwd_kernelINS_13Kernel_traitsIf6__halfS2_S2_fjLj6144ELj1ELj1ELj8ELj16ENS_18Kernel_traits_baseILj6144EfS2_S2_S2_fjLj256EEEEELb0ELb0ELb0ELb1EEEvNS_9FwdParamsE:
	.zero		1128


//--------------------- .nv.constant0._ZN10layer_norm13ln_fwd_kernelINS_13Kernel_traitsIf6__halfS2_S2_fjLj6144ELj1ELj1ELj8ELj16ENS_18Kernel_traits_baseILj6144EfS2_S2_S2_fjLj256EEEEELb0ELb0ELb1ELb0EEEvNS_9FwdParamsE --------------------------
	.section	.nv.constant0._ZN10layer_norm13ln_fwd_kernelINS_13Kernel_traitsIf6__halfS2_S2_fjLj6144ELj1ELj1ELj8ELj16ENS_18Kernel_traits_baseILj6144EfS2_S2_S2_fjLj256EEEEELb0ELb0ELb1ELb0EEEvNS_9FwdParamsE,"a",@progbits
	.sectionflags	@""
	.align	4
.nv.constant0._ZN10layer_norm13ln_fwd_kernelINS_13Kernel_traitsIf6__halfS2_S2_fjLj6144ELj1ELj1ELj8ELj16ENS_18Kernel_traits_baseILj6144EfS2_S2_S2_fjLj256EEEEELb0ELb0ELb1ELb0EEEvNS_9FwdParamsE:
	.zero		1128


//--------------------- .nv.constant0._ZN10layer_norm13ln_fwd_kernelINS_13Kernel_traitsIf6__halfS2_S2_fjLj6144ELj1ELj1ELj8ELj16ENS_18Kernel_traits_baseILj6144EfS2_S2_S2_fjLj256EEEEELb0ELb0ELb1ELb1EEEvNS_9FwdParamsE --------------------------
	.section	.nv.constant0._ZN10layer_norm13ln_fwd_kernelINS_13Kernel_traitsIf6__halfS2_S2_fjLj6144ELj1ELj1ELj8ELj16ENS_18Kernel_traits_baseILj6144EfS2_S2_S2_fjLj256EEEEELb0ELb0ELb1ELb1EEEvNS_9FwdParamsE,"a",@progbits
	.sectionflags	@""
	.align	4
.nv.constant0._ZN10layer_norm13ln_fwd_kernelINS_13Kernel_traitsIf6__halfS2_S2_fjLj6144ELj1ELj1ELj8ELj16ENS_18Kernel_traits_baseILj6144EfS2_S2_S2_fjLj256EEEEELb0ELb0ELb1ELb1EEEvNS_9FwdParamsE:
	.zero		1128


//--------------------- .nv.constant0._ZN10layer_norm13ln_fwd_kernelINS_13Kernel_traitsIf6__halfS2_S2_fjLj6144ELj1ELj1ELj8ELj16ENS_18Kernel_traits_baseILj6144EfS2_S2_S2_fjLj256EEEEELb0ELb1ELb0ELb0EEEvNS_9FwdParamsE --------------------------
	.section	.nv.constant0._ZN10layer_norm13ln_fwd_kernelINS_13Kernel_traitsIf6__halfS2_S2_fjLj6144ELj1ELj1ELj8ELj16ENS_18Kernel_traits_baseILj6144EfS2_S2_S2_fjLj256EEEEELb0ELb1ELb0ELb0EEEvNS_9FwdParamsE,"a",@progbits
	.sectionflags	@""
	.align	4
.nv.constant0._ZN10layer_norm13ln_fwd_kernelINS_13Kernel_traitsIf6__halfS2_S2_fjLj6144ELj1ELj1ELj8ELj16ENS_18Kernel_traits_baseILj6144EfS2_S2_S2_fjLj256EEEEELb0ELb1ELb0ELb0EEEvNS_9FwdParamsE:
	.zero		1128


//--------------------- .nv.constant0._ZN10layer_norm13ln_fwd_kernelINS_13Kernel_traitsIf6__halfS2_S2_fjLj6144ELj1ELj1ELj8ELj16ENS_18Kernel_traits_baseILj6144EfS2_S2_S2_fjLj256EEEEELb0ELb1ELb0ELb1EEEvNS_9FwdParamsE --------------------------
	.section	.nv.constant0._ZN10layer_norm13ln_fwd_kernelINS_13Kernel_traitsIf6__halfS2_S2_fjLj6144ELj1ELj1ELj8ELj16ENS_18Kernel_traits_baseILj6144EfS2_S2_S2_fjLj256EEEEELb0ELb1ELb0ELb1EEEvNS_9FwdParamsE,"a",@progbits
	.sectionflags	@""
	.align	4
.nv.constant0._ZN10layer_norm13ln_fwd_kernelINS_13Kernel_traitsIf6__halfS2_S2_fjLj6144ELj1ELj1ELj8ELj16ENS_18Kernel_traits_baseILj6144EfS2_S2_S2_fjLj256EEEEELb0ELb1ELb0ELb1EEEvNS_9FwdParamsE:
	.zero		1128


//--------------------- .nv.constant0._ZN10layer_norm13ln_fwd_kernelINS_13Kernel_traitsIf6__halfS2_S2_fjLj6144ELj1ELj1ELj8ELj16ENS_18Kernel_traits_baseILj6144EfS2_S2_S2_fjLj256EEEEELb0ELb1ELb1ELb0EEEvNS_9FwdParamsE --------------------------
	.section	.nv.constant0._ZN10layer_norm13ln_fwd_kernelINS_13Kernel_traitsIf6__halfS2_S2_fjLj6144ELj1ELj1ELj8ELj16ENS_18Kernel_traits_baseILj6144EfS2_S2_S2_fjLj256EEEEELb0ELb1ELb1ELb0EEEvNS_9FwdParamsE,"a",@progbits
	.sectionflags	@""
	.align	4
.nv.constant0._ZN10layer_norm13ln_fwd_kernelINS_13Kernel_traitsIf6__halfS2_S2_fjLj6144ELj1ELj1ELj8ELj16ENS_18Kernel_traits_baseILj6144EfS2_S2_S2_fjLj256EEEEELb0ELb1ELb1ELb0EEEvNS_9FwdParamsE:
	.zero		1128


//--------------------- .nv.constant0._ZN10layer_norm13ln_fwd_kernelINS_13Kernel_traitsIf6__halfS2_S2_fjLj6144ELj1ELj1ELj8ELj16ENS_18Kernel_traits_baseILj6144EfS2_S2_S2_fjLj256EEEEELb0ELb1ELb1ELb1EEEvNS_9FwdParamsE --------------------------
	.section	.nv.constant0._ZN10layer_norm13ln_fwd_kernelINS_13Kernel_traitsIf6__halfS2_S2_fjLj6144ELj1ELj1ELj8ELj16ENS_18Kernel_traits_baseILj6144EfS2_S2_S2_fjLj256EEEEELb0ELb1ELb1ELb1EEEvNS_9FwdParamsE,"a",@progbits
	.sectionflags	@""
	.align	4
.nv.constant0._ZN10layer_norm13ln_fwd_kernelINS_13Kernel_traitsIf6__halfS2_S2_fjLj6144ELj1ELj1ELj8ELj16ENS_18Kernel_traits_baseILj6144EfS2_S2_S2_fjLj256EEEEELb0ELb1ELb1ELb1EEEvNS_9FwdParamsE:
	.zero		1128


//--------------------- .nv.constant0._ZN10layer_norm13ln_fwd_kernelINS_13Kernel_traitsIf6__halfS2_S2_fjLj6144ELj1ELj1ELj8ELj16ENS_18Kernel_traits_baseILj6144EfS2_S2_S2_fjLj256EEEEELb1ELb0ELb0ELb0EEEvNS_9FwdParamsE --------------------------
	.section	.nv.constant0._ZN10layer_norm13ln_fwd_kernelINS_13Kernel_traitsIf6__halfS2_S2_fjLj6144ELj1ELj1ELj8ELj16ENS_18Kernel_traits_baseILj6144EfS2_S2_S2_fjLj256EEEEELb1ELb0ELb0ELb0EEEvNS_9FwdParamsE,"a",@progbits
	.sectionflags	@""
	.align	4
.nv.constant0._ZN10layer_norm13ln_fwd_kernelINS_13Kernel_traitsIf6__halfS2_S2_fjLj6144ELj1ELj1ELj8ELj16ENS_18Kernel_traits_baseILj6144EfS2_S2_S2_fjLj256EEEEELb1ELb0ELb0ELb0EEEvNS_9FwdParamsE:
	.zero		1128


//--------------------- .nv.constant0._ZN10layer_norm13ln_fwd_kernelINS_13Kernel_traitsIf6__halfS2_S2_fjLj6144ELj1ELj1ELj8ELj16ENS_18Kernel_traits_baseILj6144EfS2_S2_S2_fjLj256EEEEELb1ELb0ELb0ELb1EEEvNS_9FwdParamsE --------------------------
	.section	.nv.constant0._ZN10layer_norm13ln_fwd_kernelINS_13Kernel_traitsIf6__halfS2_S2_fjLj6144ELj1ELj1ELj8ELj16ENS_18Kernel_traits_baseILj6144EfS2_S2_S2_fjLj256EEEEELb1ELb0ELb0ELb1EEEvNS_9FwdParamsE,"a",@progbits
	.sectionflags	@""
	.align	4
.nv.constant0._ZN10layer_norm13ln_fwd_kernelINS_13Kernel_traitsIf6__halfS2_S2_fjLj6144ELj1ELj1ELj8ELj16ENS_18Kernel_traits_baseILj6144EfS2_S2_S2_fjLj256EEEEELb1ELb0ELb0ELb1EEEvNS_9FwdParamsE:
	.zero		1128


//--------------------- .nv.constant0._ZN10layer_norm13ln_fwd_kernelINS_13Kernel_traitsIf6__halfS2_S2_fjLj6144ELj1ELj1ELj8ELj16ENS_18Kernel_traits_baseILj6144EfS2_S2_S2_fjLj256EEEEELb1ELb0ELb1ELb0EEEvNS_9FwdParamsE --------------------------
	.section	.nv.constant0._ZN10layer_norm13ln_fwd_kernelINS_13Kernel_traitsIf6__halfS2_S2_fjLj6144ELj1ELj1ELj8ELj16ENS_18Kernel_traits_baseILj6144EfS2_S2_S2_fjLj256EEEEELb1ELb0ELb1ELb0EEEvNS_9FwdParamsE,"a",@progbits
	.sectionflags	@""
	.align	4
.nv.constant0._ZN10layer_norm13ln_fwd_kernelINS_13Kernel_traitsIf6__halfS2_S2_fjLj6144ELj1ELj1ELj8ELj16ENS_18Kernel_traits_baseILj6144EfS2_S2_S2_fjLj256EEEEELb1ELb0ELb1ELb0EEEvNS_9FwdParamsE:
	.zero		1128


//--------------------- .nv.constant0._ZN10layer_norm13ln_fwd_kernelINS_13Kernel_traitsIf6__halfS2_S2_fjLj6144ELj1ELj1ELj8ELj16ENS_18Kernel_traits_baseILj6144EfS2_S2_S2_fjLj256EEEEELb1ELb0ELb1ELb1EEEvNS_9FwdParamsE --------------------------
	.section	.nv.constant0._ZN10layer_norm13ln_fwd_kernelINS_13Kernel_traitsIf6__halfS2_S2_fjLj6144ELj1ELj1ELj8ELj16ENS_18Kernel_traits_baseILj6144EfS2_S2_S2_fjLj256EEEEELb1ELb0ELb1ELb1EEEvNS_9FwdParamsE,"a",@progbits
	.sectionflags	@""
	.align	4
.nv.constant0._ZN10layer_norm13ln_fwd_kernelINS_13Kernel_traitsIf6__halfS2_S2_fjLj6144ELj1ELj1ELj8ELj16ENS_18Kernel_traits_baseILj6144EfS2_S2_S2_fjLj256EEEEELb1ELb0ELb1ELb1EEEvNS_9FwdParamsE:
	.zero		1128


//--------------------- .nv.constant0._ZN10layer_norm13ln_fwd_kernelINS_13Kernel_traitsIf6__halfS2_S2_fjLj6144ELj1ELj1ELj8ELj16ENS_18Kernel_traits_baseILj6144EfS2_S2_S2_fjLj256EEEEELb1ELb1ELb0ELb0EEEvNS_9FwdParamsE --------------------------
	.section	.nv.constant0._ZN10layer_norm13ln_fwd_kernelINS_13Kernel_traitsIf6__halfS2_S2_fjLj6144ELj1ELj1ELj8ELj16ENS_18Kernel_traits_baseILj6144EfS2_S2_S2_fjLj256EEEEELb1ELb1ELb0ELb0EEEvNS_9FwdParamsE,"a",@progbits
	.sectionflags	@""
	.align	4
.nv.constant0._ZN10layer_norm13ln_fwd_kernelINS_13Kernel_traitsIf6__halfS2_S2_fjLj6144ELj1ELj1ELj8ELj16ENS_18Kernel_traits_baseILj6144EfS2_S2_S2_fjLj256EEEEELb1ELb1ELb0ELb0EEEvNS_9FwdParamsE:
	.zero		1128


//--------------------- .nv.constant0._ZN10layer_norm13ln_fwd_kernelINS_13Kernel_traitsIf6__halfS2_S2_fjLj6144ELj1ELj1ELj8ELj16ENS_18Kernel_traits_baseILj6144EfS2_S2_S2_fjLj256EEEEELb1ELb1ELb0ELb1EEEvNS_9FwdParamsE --------------------------
	.section	.nv.constant0._ZN10layer_norm13ln_fwd_kernelINS_13Kernel_traitsIf6__halfS2_S2_fjLj6144ELj1ELj1ELj8ELj16ENS_18Kernel_traits_baseILj6144EfS2_S2_S2_fjLj256EEEEELb1ELb1ELb0ELb1EEEvNS_9FwdParamsE,"a",@progbits
	.sectionflags	@""
	.align	4
.nv.constant0._ZN10layer_norm13ln_fwd_kernelINS_13Kernel_traitsIf6__halfS2_S2_fjLj6144ELj1ELj1ELj8ELj16ENS_18Kernel_traits_baseILj6144EfS2_S2_S2_fjLj256EEEEELb1ELb1ELb0ELb1EEEvNS_9FwdParamsE:
	.zero		1128


//--------------------- .nv.constant0._ZN10layer_norm13ln_fwd_kernelINS_13Kernel_traitsIf6__halfS2_S2_fjLj6144ELj1ELj1ELj8ELj16ENS_18Kernel_traits_baseILj6144EfS2_S2_S2_fjLj256EEEEELb1ELb1ELb1ELb0EEEvNS_9FwdParamsE --------------------------
	.section	.nv.constant0._ZN10layer_norm13ln_fwd_kernelINS_13Kernel_traitsIf6__halfS2_S2_fjLj6144ELj1ELj1ELj8ELj16ENS_18Kernel_traits_baseILj6144EfS2_S2_S2_fjLj256EEEEELb1ELb1ELb1ELb0EEEvNS_9FwdParamsE,"a",@progbits
	.sectionflags	@""
	.align	4
.nv.constant0._ZN10layer_norm13ln_fwd_kernelINS_13Kernel_traitsIf6__halfS2_S2_fjLj6144ELj1ELj1ELj8ELj16ENS_18Kernel_traits_baseILj6144EfS2_S2_S2_fjLj256EEEEELb1ELb1ELb1ELb0EEEvNS_9FwdParamsE:
	.zero		1128


//--------------------- .nv.constant0._ZN10layer_norm13ln_fwd_kernelINS_13Kernel_traitsIf6__halfS2_S2_fjLj6144ELj1ELj1ELj8ELj16ENS_18Kernel_traits_baseILj6144EfS2_S2_S2_fjLj256EEEEELb1ELb1ELb1ELb1EEEvNS_9FwdParamsE --------------------------
	.section	.nv.constant0._ZN10layer_norm13ln_fwd_kernelINS_13Kernel_traitsIf6__halfS2_S2_fjLj6144ELj1ELj1ELj8ELj16ENS_18Kernel_traits_baseILj6144EfS2_S2_S2_fjLj256EEEEELb1ELb1ELb1ELb1EEEvNS_9FwdParamsE,"a",@progbits
	.sectionflags	@""
	.align	4
.nv.constant0._ZN10layer_norm13ln_fwd_kernelINS_13Kernel_traitsIf6__halfS2_S2_fjLj6144ELj1ELj1ELj8ELj16ENS_18Kernel_traits_baseILj6144EfS2_S2_S2_fjLj256EEEEELb1ELb1ELb1ELb1EEEvNS_9FwdParamsE:
	.zero		1128


//--------------------- .nv.constant0._ZN10layer_norm13ln_fwd_kernelINS_13Kernel_traitsI6__halfS2_fS2_fjLj6144ELj1ELj1ELj8ELj16ENS_18Kernel_traits_baseILj6144ES2_S2_fS2_fjLj256EEEEELb0ELb0ELb0ELb0EEEvNS_9FwdParamsE --------------------------
	.section	.nv.constant0._ZN10layer_norm13ln_fwd_kernelINS_13Kernel_traitsI6__halfS2_fS2_fjLj6144ELj1ELj1ELj8ELj16ENS_18Kernel_traits_baseILj6144ES2_S2_fS2_fjLj256EEEEELb0ELb0ELb0ELb0EEEvNS_9FwdParamsE,"a",@progbits
	.sectionflags	@""
	.align	4
.nv.constant0._ZN10layer_norm13ln_fwd_kernelINS_13Kernel_traitsI6__halfS2_fS2_fjLj6144ELj1ELj1ELj8ELj16ENS_18Kernel_traits_baseILj6144ES2_S2_fS2_fjLj256EEEEELb0ELb0ELb0ELb0EEEvNS_9FwdParamsE:
	.zero		1128


//--------------------- .nv.constant0._ZN10layer_norm13ln_fwd_kernelINS_13Kernel_traitsI6__halfS2_fS2_fjLj6144ELj1ELj1ELj8ELj16ENS_18Kernel_traits_baseILj6144ES2_S2_fS2_fjLj256EEEEELb0ELb0ELb0ELb1EEEvNS_9FwdParamsE --------------------------
	.section	.nv.constant0._ZN10layer_norm13ln_fwd_kernelINS_13Kernel_traitsI6__halfS2_fS2_fjLj6144ELj1ELj1ELj8ELj16ENS_18Kernel_traits_baseILj6144ES2_S2_fS2_fjLj256EEEEELb0ELb0ELb0ELb1EEEvNS_9FwdParamsE,"a",@progbits
	.sectionflags	@""
	.align	4
.nv.constant0._ZN10layer_norm13ln_fwd_kernelINS_13Kernel_traitsI6__halfS2_fS2_fjLj6144ELj1ELj1ELj8ELj16ENS_18Kernel_traits_baseILj6144ES2_S2_fS2_fjLj256EEEEELb0ELb0ELb0ELb1EEEvNS_9FwdParamsE:
	.zero		1128


//--------------------- .nv.constant0._ZN10layer_norm13ln_fwd_kernelINS_13Kernel_traitsI6__halfS2_fS2_fjLj6144ELj1ELj1ELj8ELj16ENS_18Kernel_traits_baseILj6144ES2_S2_fS2_fjLj256EEEEELb0ELb0ELb1ELb0EEEvNS_9FwdParamsE --------------------------
	.section	.nv.constant0._ZN10layer_norm13ln_fwd_kernelINS_13Kernel_traitsI6__halfS2_fS2_fjLj6144ELj1ELj1ELj8ELj16ENS_18Kernel_traits_baseILj6144ES2_S2_fS2_fjLj256EEEEELb0ELb0ELb1ELb0EEEvNS_9FwdParamsE,"a",@progbits
	.sectionflags	@""
	.align	4
.nv.constant0._ZN10layer_norm13ln_fwd_kernelINS_13Kernel_traitsI6__halfS2_fS2_fjLj6144ELj1ELj1ELj8ELj16ENS_18Kernel_traits_baseILj6144ES2_S2_fS2_fjLj256EEEEELb0ELb0ELb1ELb0EEEvNS_9FwdParamsE:
	.zero		1128


//--------------------- .nv.constant0._ZN10layer_norm13ln_fwd_kernelINS_13Kernel_traitsI6__halfS2_fS2_fjLj6144ELj1ELj1ELj8ELj16ENS_18Kernel_traits_baseILj6144ES2_S2_fS2_fjLj256EEEEELb0ELb0ELb1ELb1EEEvNS_9FwdParamsE --------------------------
	.section	.nv.constant0._ZN10layer_norm13ln_fwd_kernelINS_13Kernel_traitsI6__halfS2_fS2_fjLj6144ELj1ELj1ELj8ELj16ENS_18Kernel_traits_baseILj6144ES2_S2_fS2_fjLj256EEEEELb0ELb0ELb1ELb1EEEvNS_9FwdParamsE,"a",@progbits
	.sectionflags	@""
	.align	4
.nv.constant0._ZN10layer_norm13ln_fwd_kernelINS_13Kernel_traitsI6__halfS2_fS2_fjLj6144ELj1ELj1ELj8ELj16ENS_18Kernel_traits_baseILj6144ES2_S2_fS2_fjLj256EEEEELb0ELb0ELb1ELb1EEEvNS_9FwdParamsE:
	.zero		1128


//--------------------- .nv.constant0._ZN10layer_norm13ln_fwd_kernelINS_13Kernel_traitsI6__halfS2_fS2_fjLj6144ELj1ELj1ELj8ELj16ENS_18Kernel_traits_baseILj6144ES2_S2_fS2_fjLj256EEEEELb0ELb1ELb0ELb0EEEvNS_9FwdParamsE --------------------------
	.section	.nv.constant0._ZN10layer_norm13ln_fwd_kernelINS_13Kernel_traitsI6__halfS2_fS2_fjLj6144ELj1ELj1ELj8ELj16ENS_18Kernel_traits_baseILj6144ES2_S2_fS2_fjLj256EEEEELb0ELb1ELb0ELb0EEEvNS_9FwdParamsE,"a",@progbits
	.sectionflags	@""
	.align	4
.nv.constant0._ZN10layer_norm13ln_fwd_kernelINS_13Kernel_traitsI6__halfS2_fS2_fjLj6144ELj1ELj1ELj8ELj16ENS_18Kernel_traits_baseILj6144ES2_S2_fS2_fjLj256EEEEELb0ELb1ELb0ELb0EEEvNS_9FwdParamsE:
	.zero		1128


//--------------------- .nv.constant0._ZN10layer_norm13ln_fwd_kernelINS_13Kernel_traitsI6__halfS2_fS2_fjLj6144ELj1ELj1ELj8ELj16ENS_18Kernel_traits_baseILj6144ES2_S2_fS2_fjLj256EEEEELb0ELb1ELb0ELb1EEEvNS_9FwdParamsE --------------------------
	.section	.nv.constant0._ZN10layer_norm13ln_fwd_kernelINS_13Kernel_traitsI6__halfS2_fS2_fjLj6144ELj1ELj1ELj8ELj16ENS_18Kernel_traits_baseILj6144ES2_S2_fS2_fjLj256EEEEELb0ELb1ELb0ELb1EEEvNS_9FwdParamsE,"a",@progbits
	.sectionflags	@""
	.align	4
.nv.constant0._ZN10layer_norm13ln_fwd_kernelINS_13Kernel_traitsI6__halfS2_fS2_fjLj6144ELj1ELj1ELj8ELj16ENS_18Kernel_traits_baseILj6144ES2_S2_fS2_fjLj256EEEEELb0ELb1ELb0ELb1EEEvNS_9FwdParamsE:
	.zero		1128


//--------------------- .nv.constant0._ZN10layer_norm13ln_fwd_kernelINS_13Kernel_traitsI6__halfS2_fS2_fjLj6144ELj1ELj1ELj8ELj16ENS_18Kernel_traits_baseILj6144ES2_S2_fS2_fjLj256EEEEELb0ELb1ELb1ELb0EEEvNS_9FwdParamsE --------------------------
	.section	.nv.constant0._ZN10layer_norm13ln_fwd_kernelINS_13Kernel_traitsI6__halfS2_fS2_fjLj6144ELj1ELj1ELj8ELj16ENS_18Kernel_traits_baseILj6144ES2_S2_fS2_fjLj256EEEEELb0ELb1ELb1ELb0EEEvNS_9FwdParamsE,"a",@progbits
	.sectionflags	@""
	.align	4
.nv.constant0._ZN10layer_norm13ln_fwd_kernelINS_13Kernel_traitsI6__halfS2_fS2_fjLj6144ELj1ELj1ELj8ELj16ENS_18Kernel_traits_baseILj6144ES2_S2_fS2_fjLj256EEEEELb0ELb1ELb1ELb0EEEvNS_9FwdParamsE:
	.zero		1128


//--------------------- .nv.constant0._ZN10layer_norm13ln_fwd_kernelINS_13Kernel_traitsI6__halfS2_fS2_fjLj6144ELj1ELj1ELj8ELj16ENS_18Kernel_traits_baseILj6144ES2_S2_fS2_fjLj256EEEEELb0ELb1ELb1ELb1EEEvNS_9FwdParamsE --------------------------
	.section	.nv.constant0._ZN10layer_norm13ln_fwd_kernelINS_13Kernel_traitsI6__halfS2_fS2_fjLj6144ELj1ELj1ELj8ELj16ENS_18Kernel_traits_baseILj6144ES2_S2_fS2_fjLj256EEEEELb0ELb1ELb1ELb1EEEvNS_9FwdParamsE,"a",@progbits
	.sectionflags	@""
	.align	4
.nv.constant0._ZN10layer_norm13ln_fwd_kernelINS_13Kernel_traitsI6__halfS2_fS2_fjLj6144ELj1ELj1ELj8ELj16ENS_18Kernel_traits_baseILj6144ES2_S2_fS2_fjLj256EEEEELb0ELb1ELb1ELb1EEEvNS_9FwdParamsE:
	.zero		1128


//--------------------- .nv.constant0._ZN10layer_norm13ln_fwd_kernelINS_13Kernel_traitsI6__halfS2_fS2_fjLj6144ELj1ELj1ELj8ELj16ENS_18Kernel_traits_baseILj6144ES2_S2_fS2_fjLj256EEEEELb1ELb0ELb0ELb0EEEvNS_9FwdParamsE --------------------------
	.section	.nv.constant0._ZN10layer_norm13ln_fwd_kernelINS_13Kernel_traitsI6__halfS2_fS2_fjLj6144ELj1ELj1ELj8ELj16ENS_18Kernel_traits_baseILj6144ES2_S2_fS2_fjLj256EEEEELb1ELb0ELb0ELb0EEEvNS_9FwdParamsE,"a",@progbits
	.sectionflags	@""
	.align	4
.nv.constant0._ZN10layer_norm13ln_fwd_kernelINS_13Kernel_traitsI6__halfS2_fS2_fjLj6144ELj1ELj1ELj8ELj16ENS_18Kernel_traits_baseILj6144ES2_S2_fS2_fjLj256EEEEELb1ELb0ELb0ELb0EEEvNS_9FwdParamsE:
	.zero		1128


//--------------------- .nv.constant0._ZN10layer_norm13ln_fwd_kernelINS_13Kernel_traitsI6__halfS2_fS2_fjLj6144ELj1ELj1ELj8ELj16ENS_18Kernel_traits_baseILj6144ES2_S2_fS2_fjLj256EEEEELb1ELb0ELb0ELb1EEEvNS_9FwdParamsE --------------------------
	.section	.nv.constant0._ZN10layer_norm13ln_fwd_kernelINS_13Kernel_traitsI6__halfS2_fS2_fjLj6144ELj1ELj1ELj8ELj16ENS_18Kernel_traits_baseILj6144ES2_S2_fS2_fjLj256EEEEELb1ELb0ELb0ELb1EEEvNS_9FwdParamsE,"a",@progbits
	.sectionflags	@""
	.align	4
.nv.constant0._ZN10layer_norm13ln_fwd_kernelINS_13Kernel_traitsI6__halfS2_fS2_fjLj6144ELj1ELj1ELj8ELj16ENS_18Kernel_traits_baseILj6144ES2_S2_fS2_fjLj256EEEEELb1ELb0ELb0ELb1EEEvNS_9FwdParamsE:
	.zero		1128


//--------------------- .nv.constant0._ZN10layer_norm13ln_fwd_kernelINS_13Kernel_traitsI6__halfS2_fS2_fjLj6144ELj1ELj1ELj8ELj16ENS_18Kernel_traits_baseILj6144ES2_S2_fS2_fjLj256EEEEELb1ELb0ELb1ELb0EEEvNS_9FwdParamsE --------------------------
	.section	.nv.constant0._ZN10layer_norm13ln_fwd_kernelINS_13Kernel_traitsI6__halfS2_fS2_fjLj6144ELj1ELj1ELj8ELj16ENS_18Kernel_traits_baseILj6144ES2_S2_fS2_fjLj256EEEEELb1ELb0ELb1ELb0EEEvNS_9FwdParamsE,"a",@progbits
	.sectionflags	@""
	.align	4
.nv.constant0._ZN10layer_norm13ln_fwd_kernelINS_13Kernel_traitsI6__halfS2_fS2_fjLj6144ELj1ELj1ELj8ELj16ENS_18Kernel_traits_baseILj6144ES2_S2_fS2_fjLj256EEEEELb1ELb0ELb1ELb0EEEvNS_9FwdParamsE:
	.zero		1128


//--------------------- .nv.constant0._ZN10layer_norm13ln_fwd_kernelINS_13Kernel_traitsI6__halfS2_fS2_fjLj6144ELj1ELj1ELj8ELj16ENS_18Kernel_traits_baseILj6144ES2_S2_fS2_fjLj256EEEEELb1ELb0ELb1ELb1EEEvNS_9FwdParamsE --------------------------
	.section	.nv.constant0._ZN10layer_norm13ln_fwd_kernelINS_13Kernel_traitsI6__halfS2_fS2_fjLj6144ELj1ELj1ELj8ELj16ENS_18Kernel_traits_baseILj6144ES2_S2_fS2_fjLj256EEEEELb1ELb0ELb1ELb1EEEvNS_9FwdParamsE,"a",@progbits
	.sectionflags	@""
	.align	4
.nv.constant0._ZN10layer_norm13ln_fwd_kernelINS_13Kernel_traitsI6__halfS2_fS2_fjLj6144ELj1ELj1ELj8ELj16ENS_18Kernel_traits_baseILj6144ES2_S2_fS2_fjLj256EEEEELb1ELb0ELb1ELb1EEEvNS_9FwdParamsE:
	.zero		1128


//--------------------- .nv.constant0._ZN10layer_norm13ln_fwd_kernelINS_13Kernel_traitsI6__halfS2_fS2_fjLj6144ELj1ELj1ELj8ELj16ENS_18Kernel_traits_baseILj6144ES2_S2_fS2_fjLj256EEEEELb1ELb1ELb0ELb0EEEvNS_9FwdParamsE --------------------------
	.section	.nv.constant0._ZN10layer_norm13ln_fwd_kernelINS_13Kernel_traitsI6__halfS2_fS2_fjLj6144ELj1ELj1ELj8ELj16ENS_18Kernel_traits_baseILj6144ES2_S2_fS2_fjLj256EEEEELb1ELb1ELb0ELb0EEEvNS_9FwdParamsE,"a",@progbits
	.sectionflags	@""
	.align	4
.nv.constant0._ZN10layer_norm13ln_fwd_kernelINS_13Kernel_traitsI6__halfS2_fS2_fjLj6144ELj1ELj1ELj8ELj16ENS_18Kernel_traits_baseILj6144ES2_S2_fS2_fjLj256EEEEELb1ELb1ELb0ELb0EEEvNS_9FwdParamsE:
	.zero		1128


//--------------------- .nv.constant0._ZN10layer_norm13ln_fwd_kernelINS_13Kernel_traitsI6__halfS2_fS2_fjLj6144ELj1ELj1ELj8ELj16ENS_18Kernel_traits_baseILj6144ES2_S2_fS2_fjLj256EEEEELb1ELb1ELb0ELb1EEEvNS_9FwdParamsE --------------------------
	.section	.nv.constant0._ZN10layer_norm13ln_fwd_kernelINS_13Kernel_traitsI6__halfS2_fS2_fjLj6144ELj1ELj1ELj8ELj16ENS_18Kernel_traits_baseILj6144ES2_S2_fS2_fjLj256EEEEELb1ELb1ELb0ELb1EEEvNS_9FwdParamsE,"a",@progbits
	.sectionflags	@""
	.align	4
.nv.constant0._ZN10layer_norm13ln_fwd_kernelINS_13Kernel_traitsI6__halfS2_fS2_fjLj6144ELj1ELj1ELj8ELj16ENS_18Kernel_traits_baseILj6144ES2_S2_fS2_fjLj256EEEEELb1ELb1ELb0ELb1EEEvNS_9FwdParamsE:
	.zero		1128


//--------------------- .nv.constant0._ZN10layer_norm13ln_fwd_kernelINS_13Kernel_traitsI6__halfS2_fS2_fjLj6144ELj1ELj1ELj8ELj16ENS_18Kernel_traits_baseILj6144ES2_S2_fS2_fjLj256EEEEELb1ELb1ELb1ELb0EEEvNS_9FwdParamsE --------------------------
	.section	.nv.constant0._ZN10layer_norm13ln_fwd_kernelINS_13Kernel_traitsI6__halfS2_fS2_fjLj6144ELj1ELj1ELj8ELj16ENS_18Kernel_traits_baseILj6144ES2_S2_fS2_fjLj256EEEEELb1ELb1ELb1ELb0EEEvNS_9FwdParamsE,"a",@progbits
	.sectionflags	@""
	.align	4
.nv.constant0._ZN10layer_norm13ln_fwd_kernelINS_13Kernel_traitsI6__halfS2_fS2_fjLj6144ELj1ELj1ELj8ELj16ENS_18Kernel_traits_baseILj6144ES2_S2_fS2_fjLj256EEEEELb1ELb1ELb1ELb0EEEvNS_9FwdParamsE:
	.zero		1128


//--------------------- .nv.constant0._ZN10layer_norm13ln_fwd_kernelINS_13Kernel_traitsI6__halfS2_fS2_fjLj6144ELj1ELj1ELj8ELj16ENS_18Kernel_traits_baseILj6144ES2_S2_fS2_fjLj256EEEEELb1ELb1ELb1ELb1EEEvNS_9FwdParamsE --------------------------
	.section	.nv.constant0._ZN10layer_norm13ln_fwd_kernelINS_13Kernel_traitsI6__halfS2_fS2_fjLj6144ELj1ELj1ELj8ELj16ENS_18Kernel_traits_baseILj6144ES2_S2_fS2_fjLj256EEEEELb1ELb1ELb1ELb1EEEvNS_9FwdParamsE,"a",@progbits
	.sectionflags	@""
	.align	4
.nv.constant0._ZN10layer_norm13ln_fwd_kernelINS_13Kernel_traitsI6__halfS2_fS2_fjLj6144ELj1ELj1ELj8ELj16ENS_18Kernel_traits_baseILj6144ES2_S2_fS2_fjLj256EEEEELb1ELb1ELb1ELb1EEEvNS_9FwdParamsE:
	.zero		1128


//--------------------- .nv.constant0._ZN10layer_norm13ln_fwd_kernelINS_13Kernel_traitsIf6__halffS2_fjLj6144ELj1ELj1ELj8ELj16ENS_18Kernel_traits_baseILj6144EfS2_fS2_fjLj256EEEEELb0ELb0ELb0ELb0EEEvNS_9FwdParamsE --------------------------
	.section	.nv.constant0._ZN10layer_norm13ln_fwd_kernelINS_13Kernel_traitsIf6__halffS2_fjLj6144ELj1ELj1ELj8ELj16ENS_18Kernel_traits_baseILj6144EfS2_fS2_fjLj256EEEEELb0ELb0ELb0ELb0EEEvNS_9FwdParamsE,"a",@progbits
	.sectionflags	@""
	.align	4
.nv.constant0._ZN10layer_norm13ln_fwd_kernelINS_13Kernel_traitsIf6__halffS2_fjLj6144ELj1ELj1ELj8ELj16ENS_18Kernel_traits_baseILj6144EfS2_fS2_fjLj256EEEEELb0ELb0ELb0ELb0EEEvNS_9FwdParamsE:
	.zero		1128


//--------------------- .nv.constant0._ZN10layer_norm13ln_fwd_kernelINS_13Kernel_traitsIf6__halffS2_fjLj6144ELj1ELj1ELj8ELj16ENS_18Kernel_traits_baseILj6144EfS2_fS2_fjLj256EEEEELb0ELb0ELb0ELb1EEEvNS_9FwdParamsE --------------------------
	.section	.nv.constant0._ZN10layer_norm13ln_fwd_kernelINS_13Kernel_traitsIf6__halffS2_fjLj6144ELj1ELj1ELj8ELj16ENS_18Kernel_traits_baseILj6144EfS2_fS2_fjLj256EEEEELb0ELb0ELb0ELb1EEEvNS_9FwdParamsE,"a",@progbits
	.sectionflags	@""
	.align	4
.nv.constant0._ZN10layer_norm13ln_fwd_kernelINS_13Kernel_traitsIf6__halffS2_fjLj6144ELj1ELj1ELj8ELj16ENS_18Kernel_traits_baseILj6144EfS2_fS2_fjLj256EEEEELb0ELb0ELb0ELb1EEEvNS_9FwdParamsE:
	.zero		1128


//--------------------- .nv.constant0._ZN10layer_norm13ln_fwd_kernelINS_13Kernel_traitsIf6__halffS2_fjLj6144ELj1ELj1ELj8ELj16ENS_18Kernel_traits_baseILj6144EfS2_fS2_fjLj256EEEEELb0ELb0ELb1ELb0EEEvNS_9FwdParamsE --------------------------
	.section	.nv.constant0._ZN10layer_norm13ln_fwd_kernelINS_13Kernel_traitsIf6__halffS2_fjLj6144ELj1ELj1ELj8ELj16ENS_18Kernel_traits_baseILj6144EfS2_fS2_fjLj256EEEEELb0ELb0ELb1ELb0EEEvNS_9FwdParamsE,"a",@progbits
	.sectionflags	@""
	.align	4
.nv.constant0._ZN10layer_norm13ln_fwd_kernelINS_13Kernel_traitsIf6__halffS2_fjLj6144ELj1ELj1ELj8ELj16ENS_18Kernel_traits_baseILj6144EfS2_fS2_fjLj256EEEEELb0ELb0ELb1ELb0EEEvNS_9FwdParamsE:
	.zero		1128


//--------------------- .nv.constant0._ZN10layer_norm13ln_fwd_kernelINS_13Kernel_traitsIf6__halffS2_fjLj6144ELj1ELj1ELj8ELj16ENS_18Kernel_traits_baseILj6144EfS2_fS2_fjLj256EEEEELb0ELb0ELb1ELb1EEEvNS_9FwdParamsE --------------------------
	.section	.nv.constant0._ZN10layer_norm13ln_fwd_kernelINS_13Kernel_traitsIf6__halffS2_fjLj6144ELj1ELj1ELj8ELj16ENS_18Kernel_traits_baseILj6144EfS2_fS2_fjLj256EEEEELb0ELb0ELb1ELb1EEEvNS_9FwdParamsE,"a",@progbits
	.sectionflags	@""
	.align	4
.nv.constant0._ZN10layer_norm13ln_fwd_kernelINS_13Kernel_traitsIf6__halffS2_fjLj6144ELj1ELj1ELj8ELj16ENS_18Kernel_traits_baseILj6144EfS2_fS2_fjLj256EEEEELb0ELb0ELb1ELb1EEEvNS_9FwdParamsE:
	.zero		1128


//--------------------- .nv.constant0._ZN10layer_norm13ln_fwd_kernelINS_13Kernel_traitsIf6__halffS2_fjLj6144ELj1ELj1ELj8ELj16ENS_18Kernel_traits_baseILj6144EfS2_fS2_fjLj256EEEEELb0ELb1ELb0ELb0EEEvNS_9FwdParamsE --------------------------
	.section	.nv.constant0._ZN10layer_norm13ln_fwd_kernelINS_13Kernel_traitsIf6__halffS2_fjLj6144ELj1ELj1ELj8ELj16ENS_18Kernel_traits_baseILj6144EfS2_fS2_fjLj256EEEEELb0ELb1ELb0ELb0EEEvNS_9FwdParamsE,"a",@progbits
	.sectionflags	@""
	.align	4
.nv.constant0._ZN10layer_norm13ln_fwd_kernelINS_13Kernel_traitsIf6__halffS2_fjLj6144ELj1ELj1ELj8ELj16ENS_18Kernel_traits_baseILj6144EfS2_fS2_fjLj256EEEEELb0ELb1ELb0ELb0EEEvNS_9FwdParamsE:
	.zero		1128


//--------------------- .nv.constant0._ZN10layer_norm13ln_fwd_kernelINS_13Kernel_traitsIf6__halffS2_fjLj6144ELj1ELj1ELj8ELj16ENS_18Kernel_traits_baseILj6144EfS2_fS2_fjLj256EEEEELb0ELb1ELb0ELb1EEEvNS_9FwdParamsE --------------------------
	.section	.nv.constant0._ZN10layer_norm13ln_fwd_kernelINS_13Kernel_traitsIf6__halffS2_fjLj6144ELj1ELj1ELj8ELj16ENS_18Kernel_traits_baseILj6144EfS2_fS2_fjLj256EEEEELb0ELb1ELb0ELb1EEEvNS_9FwdParamsE,"a",@progbits
	.sectionflags	@""
	.align	4
.nv.constant0._ZN10layer_norm13ln_fwd_kernelINS_13Kernel_traitsIf6__halffS2_fjLj6144ELj1ELj1ELj8ELj16ENS_18Kernel_traits_baseILj6144EfS2_fS2_fjLj256EEEEELb0ELb1ELb0ELb1EEEvNS_9FwdParamsE:
	.zero		1128


//--------------------- .nv.constant0._ZN10layer_norm13ln_fwd_kernelINS_13Kernel_traitsIf6__halffS2_fjLj6144ELj1ELj1ELj8ELj16ENS_18Kernel_traits_baseILj6144EfS2_fS2_fjLj256EEEEELb0ELb1ELb1ELb0EEEvNS_9FwdParamsE --------------------------
	.section	.nv.constant0._ZN10layer_norm13ln_fwd_kernelINS_13Kernel_traitsIf6__halffS2_fjLj6144ELj1ELj1ELj8ELj16ENS_18Kernel_traits_baseILj6144EfS2_fS2_fjLj256EEEEELb0ELb1ELb1ELb0EEEvNS_9FwdParamsE,"a",@progbits
	.sectionflags	@""
	.align	4
.nv.constant0._ZN10layer_norm13ln_fwd_kernelINS_13Kernel_traitsIf6__halffS2_fjLj6144ELj1ELj1ELj8ELj16ENS_18Kernel_traits_baseILj6144EfS2_fS2_fjLj256EEEEELb0ELb1ELb1ELb0EEEvNS_9FwdParamsE:
	.zero		1128


//--------------------- .nv.constant0._ZN10layer_norm13ln_fwd_kernelINS_13Kernel_traitsIf6__halffS2_fjLj6144ELj1ELj1ELj8ELj16ENS_18Kernel_traits_baseILj6144EfS2_fS2_fjLj256EEEEELb0ELb1ELb1ELb1EEEvNS_9FwdParamsE --------------------------
	.section	.nv.constant0._ZN10layer_norm13ln_fwd_kernelINS_13Kernel_traitsIf6__halffS2_fjLj6144ELj1ELj1ELj8ELj16ENS_18Kernel_traits_baseILj6144EfS2_fS2_fjLj256EEEEELb0ELb1ELb1ELb1EEEvNS_9FwdParamsE,"a",@progbits
	.sectionflags	@""
	.align	4
.nv.constant0._ZN10layer_norm13ln_fwd_kernelINS_13Kernel_traitsIf6__halffS2_fjLj6144ELj1ELj1ELj8ELj16ENS_18Kernel_traits_baseILj6144EfS2_fS2_fjLj256EEEEELb0ELb1ELb1ELb1EEEvNS_9FwdParamsE:
	.zero		1128


//--------------------- .nv.constant0._ZN10layer_norm13ln_fwd_kernelINS_13Kernel_traitsIf6__halffS2_fjLj6144ELj1ELj1ELj8ELj16ENS_18Kernel_traits_baseILj6144EfS2_fS2_fjLj256EEEEELb1ELb0ELb0ELb0EEEvNS_9FwdParamsE --------------------------
	.section	.nv.constant0._ZN10layer_norm13ln_fwd_kernelINS_13Kernel_traitsIf6__halffS2_fjLj6144ELj1ELj1ELj8ELj16ENS_18Kernel_traits_baseILj6144EfS2_fS2_fjLj256EEEEELb1ELb0ELb0ELb0EEEvNS_9FwdParamsE,"a",@progbits
	.sectionflags	@""
	.align	4
.nv.constant0._ZN10layer_norm13ln_fwd_kernelINS_13Kernel_traitsIf6__halffS2_fjLj6144ELj1ELj1ELj8ELj16ENS_18Kernel_traits_baseILj6144EfS2_fS2_fjLj256EEEEELb1ELb0ELb0ELb0EEEvNS_9FwdParamsE:
	.zero		1128


//--------------------- .nv.constant0._ZN10layer_norm13ln_fwd_kernelINS_13Kernel_traitsIf6__halffS2_fjLj6144ELj1ELj1ELj8ELj16ENS_18Kernel_traits_baseILj6144EfS2_fS2_fjLj256EEEEELb1ELb0ELb0ELb1EEEvNS_9FwdParamsE --------------------------
	.section	.nv.constant0._ZN10layer_norm13ln_fwd_kernelINS_13Kernel_traitsIf6__halffS2_fjLj6144ELj1ELj1ELj8ELj16ENS_18Kernel_traits_baseILj6144EfS2_fS2_fjLj256EEEEELb1ELb0ELb0ELb1EEEvNS_9FwdParamsE,"a",@progbits
	.sectionflags	@""
	.align	4
.nv.constant0._ZN10layer_norm13ln_fwd_kernelINS_13Kernel_traitsIf6__halffS2_fjLj6144ELj1ELj1ELj8ELj16ENS_18Kernel_traits_baseILj6144EfS2_fS2_fjLj256EEEEELb1ELb0ELb0ELb1EEEvNS_9FwdParamsE:
	.zero		1128


//--------------------- .nv.constant0._ZN10layer_norm13ln_fwd_kernelINS_13Kernel_traitsIf6__halffS2_fjLj6144ELj1ELj1ELj8ELj16ENS_18Kernel_traits_baseILj6144EfS2_fS2_fjLj256EEEEELb1ELb0ELb1ELb0EEEvNS_9FwdParamsE --------------------------
	.section	.nv.constant0._ZN10layer_norm13ln_fwd_kernelINS_13Kernel_traitsIf6__halffS2_fjLj6144ELj1ELj1ELj8ELj16ENS_18Kernel_traits_baseILj6144EfS2_fS2_fjLj256EEEEELb1ELb0ELb1ELb0EEEvNS_9FwdParamsE,"a",@progbits
	.sectionflags	@""
	.align	4
.nv.constant0._ZN10layer_norm13ln_fwd_kernelINS_13Kernel_traitsIf6__halffS2_fjLj6144ELj1ELj1ELj8ELj16ENS_18Kernel_traits_baseILj6144EfS2_fS2_fjLj256EEEEELb1ELb0ELb1ELb0EEEvNS_9FwdParamsE:
	.zero		1128


//--------------------- .nv.constant0._ZN10layer_norm13ln_fwd_kernelINS_13Kernel_traitsIf6__halffS2_fjLj6144ELj1ELj1ELj8ELj16ENS_18Kernel_traits_baseILj6144EfS2_fS2_fjLj256EEEEELb1ELb0ELb1ELb1EEEvNS_9FwdParamsE --------------------------
	.section	.nv.constant0._ZN10layer_norm13ln_fwd_kernelINS_13Kernel_traitsIf6__halffS2_fjLj6144ELj1ELj1ELj8ELj16ENS_18Kernel_traits_baseILj6144EfS2_fS2_fjLj256EEEEELb1ELb0ELb1ELb1EEEvNS_9FwdParamsE,"a",@progbits
	.sectionflags	@""
	.align	4
.nv.constant0._ZN10layer_norm13ln_fwd_kernelINS_13Kernel_traitsIf6__halffS2_fjLj6144ELj1ELj1ELj8ELj16ENS_18Kernel_traits_baseILj6144EfS2_fS2_fjLj256EEEEELb1ELb0ELb1ELb1EEEvNS_9FwdParamsE:
	.zero		1128


//--------------------- .nv.constant0._ZN10layer_norm13ln_fwd_kernelINS_13Kernel_traitsIf6__halffS2_fjLj6144ELj1ELj1ELj8ELj16ENS_18Kernel_traits_baseILj6144EfS2_fS2_fjLj256EEEEELb1ELb1ELb0ELb0EEEvNS_9FwdParamsE --------------------------
	.section	.nv.constant0._ZN10layer_norm13ln_fwd_kernelINS_13Kernel_traitsIf6__halffS2_fjLj6144ELj1ELj1ELj8ELj16ENS_18Kernel_traits_baseILj6144EfS2_fS2_fjLj256EEEEELb1ELb1ELb0ELb0EEEvNS_9FwdParamsE,"a",@progbits
	.sectionflags	@""
	.align	4
.nv.constant0._ZN10layer_norm13ln_fwd_kernelINS_13Kernel_traitsIf6__halffS2_fjLj6144ELj1ELj1ELj8ELj16ENS_18Kernel_traits_baseILj6144EfS2_fS2_fjLj256EEEEELb1ELb1ELb0ELb0EEEvNS_9FwdParamsE:
	.zero		1128


//--------------------- .nv.constant0._ZN10layer_norm13ln_fwd_kernelINS_13Kernel_traitsIf6__halffS2_fjLj6144ELj1ELj1ELj8ELj16ENS_18Kernel_traits_baseILj6144EfS2_fS2_fjLj256EEEEELb1ELb1ELb0ELb1EEEvNS_9FwdParamsE --------------------------
	.section	.nv.constant0._ZN10layer_norm13ln_fwd_kernelINS_13Kernel_traitsIf6__halffS2_fjLj6144ELj1ELj1ELj8ELj16ENS_18Kernel_traits_baseILj6144EfS2_fS2_fjLj256EEEEELb1ELb1ELb0ELb1EEEvNS_9FwdParamsE,"a",@progbits
	.sectionflags	@""
	.align	4
.nv.constant0._ZN10layer_norm13ln_fwd_kernelINS_13Kernel_traitsIf6__halffS2_fjLj6144ELj1ELj1ELj8ELj16ENS_18Kernel_traits_baseILj6144EfS2_fS2_fjLj256EEEEELb1ELb1ELb0ELb1EEEvNS_9FwdParamsE:
	.zero		1128


//--------------------- .nv.constant0._ZN10layer_norm13ln_fwd_kernelINS_13Kernel_traitsIf6__halffS2_fjLj6144ELj1ELj1ELj8ELj16ENS_18Kernel_traits_baseILj6144EfS2_fS2_fjLj256EEEEELb1ELb1ELb1ELb0EEEvNS_9FwdParamsE --------------------------
	.section	.nv.constant0._ZN10layer_norm13ln_fwd_kernelINS_13Kernel_traitsIf6__halffS2_fjLj6144ELj1ELj1ELj8ELj16ENS_18Kernel_traits_baseILj6144EfS2_fS2_fjLj256EEEEELb1ELb1ELb1ELb0EEEvNS_9FwdParamsE,"a",@progbits
	.sectionflags	@""
	.align	4
.nv.constant0._ZN10layer_norm13ln_fwd_kernelINS_13Kernel_traitsIf6__halffS2_fjLj6144ELj1ELj1ELj8ELj16ENS_18Kernel_traits_baseILj6144EfS2_fS2_fjLj256EEEEELb1ELb1ELb1ELb0EEEvNS_9FwdParamsE:
	.zero		1128


//--------------------- .nv.constant0._ZN10layer_norm13ln_fwd_kernelINS_13Kernel_traitsIf6__halffS2_fjLj6144ELj1ELj1ELj8ELj16ENS_18Kernel_traits_baseILj6144EfS2_fS2_fjLj256EEEEELb1ELb1ELb1ELb1EEEvNS_9FwdParamsE --------------------------
	.section	.nv.constant0._ZN10layer_norm13ln_fwd_kernelINS_13Kernel_traitsIf6__halffS2_fjLj6144ELj1ELj1ELj8ELj16ENS_18Kernel_traits_baseILj6144EfS2_fS2_fjLj256EEEEELb1ELb1ELb1ELb1EEEvNS_9FwdParamsE,"a",@progbits
	.sectionflags	@""
	.align	4
.nv.constant0._ZN10layer_norm13ln_fwd_kernelINS_13Kernel_traitsIf6__halffS2_fjLj6144ELj1ELj1ELj8ELj16ENS_18Kernel_traits_baseILj6144EfS2_fS2_fjLj256EEEEELb1ELb1ELb1ELb1EEEvNS_9FwdParamsE:
	.zero		1128


//--------------------- .nv.constant0._ZN10layer_norm13ln_fwd_kernelINS_13Kernel_traitsI6__halfffffjLj6144ELj1ELj1ELj8ELj16ENS_18Kernel_traits_baseILj6144ES2_ffffjLj256EEEEELb0ELb0ELb0ELb0EEEvNS_9FwdParamsE --------------------------
	.section	.nv.constant0._ZN10layer_norm13ln_fwd_kernelINS_13Kernel_traitsI6__halfffffjLj6144ELj1ELj1ELj8ELj16ENS_18Kernel_traits_baseILj6144ES2_ffffjLj256EEEEELb0ELb0ELb0ELb0EEEvNS_9FwdParamsE,"a",@progbits
	.sectionflags	@""
	.align	4
.nv.constant0._ZN10layer_norm13ln_fwd_kernelINS_13Kernel_traitsI6__halfffffjLj6144ELj1ELj1ELj8ELj16ENS_18Kernel_traits_baseILj6144ES2_ffffjLj256EEEEELb0ELb0ELb0ELb0EEEvNS_9FwdParamsE:
	.zero		1128


//--------------------- .nv.constant0._ZN10layer_norm13ln_fwd_kernelINS_13Kernel_traitsI6__halfffffjLj6144ELj1ELj1ELj8ELj16ENS_18Kernel_traits_baseILj6144ES2_ffffjLj256EEEEELb0ELb0ELb0ELb1EEEvNS_9FwdParamsE --------------------------
	.section	.nv.constant0._ZN10layer_norm13ln_fwd_kernelINS_13Kernel_traitsI6__halfffffjLj6144ELj1ELj1ELj8ELj16ENS_18Kernel_traits_baseILj6144ES2_ffffjLj256EEEEELb0ELb0ELb0ELb1EEEvNS_9FwdParamsE,"a",@progbits
	.sectionflags	@""
	.align	4
.nv.constant0._ZN10layer_norm13ln_fwd_kernelINS_13Kernel_traitsI6__halfffffjLj6144ELj1ELj1ELj8ELj16ENS_18Kernel_traits_baseILj6144ES2_ffffjLj256EEEEELb0ELb0ELb0ELb1EEEvNS_9FwdParamsE:
	.zero		1128


//--------------------- .nv.constant0._ZN10layer_norm13ln_fwd_kernelINS_13Kernel_traitsI6__halfffffjLj6144ELj1ELj1ELj8ELj16ENS_18Kernel_traits_baseILj6144ES2_ffffjLj256EEEEELb0ELb0ELb1ELb0EEEvNS_9FwdParamsE --------------------------
	.section	.nv.constant0._ZN10layer_norm13ln_fwd_kernelINS_13Kernel_traitsI6__halfffffjLj6144ELj1ELj1ELj8ELj16ENS_18Kernel_traits_baseILj6144ES2_ffffjLj256EEEEELb0ELb0ELb1ELb0EEEvNS_9FwdParamsE,"a",@progbits
	.sectionflags	@""
	.align	4
.nv.constant0._ZN10layer_norm13ln_fwd_kernelINS_13Kernel_traitsI6__halfffffjLj6144ELj1ELj1ELj8ELj16ENS_18Kernel_traits_baseILj6144ES2_ffffjLj256EEEEELb0ELb0ELb1ELb0EEEvNS_9FwdParamsE:
	.zero		1128


//--------------------- .nv.constant0._ZN10layer_norm13ln_fwd_kernelINS_13Kernel_traitsI6__halfffffjLj6144ELj1ELj1ELj8ELj16ENS_18Kernel_traits_baseILj6144ES2_ffffjLj256EEEEELb0ELb0ELb1ELb1EEEvNS_9FwdParamsE --------------------------
	.section	.nv.constant0._ZN10layer_norm13ln_fwd_kernelINS_13Kernel_traitsI6__halfffffjLj6144ELj1ELj1ELj8ELj16ENS_18Kernel_traits_baseILj6144ES2_ffffjLj256EEEEELb0ELb0ELb1ELb1EEEvNS_9FwdParamsE,"a",@progbits
	.sectionflags	@""
	.align	4
.nv.constant0._ZN10layer_norm13ln_fwd_kernelINS_13Kernel_traitsI6__halfffffjLj6144ELj1ELj1ELj8ELj16ENS_18Kernel_traits_baseILj6144ES2_ffffjLj256EEEEELb0ELb0ELb1ELb1EEEvNS_9FwdParamsE:
	.zero		1128


//--------------------- .nv.constant0._ZN10layer_norm13ln_fwd_kernelINS_13Kernel_traitsI6__halfffffjLj6144ELj1ELj1ELj8ELj16ENS_18Kernel_traits_baseILj6144ES2_ffffjLj256EEEEELb0ELb1ELb0ELb0EEEvNS_9FwdParamsE --------------------------
	.section	.nv.constant0._ZN10layer_norm13ln_fwd_kernelINS_13Kernel_traitsI6__halfffffjLj6144ELj1ELj1ELj8ELj16ENS_18Kernel_traits_baseILj6144ES2_ffffjLj256EEEEELb0ELb1ELb0ELb0EEEvNS_9FwdParamsE,"a",@progbits
	.sectionflags	@""
	.align	4
.nv.constant0._ZN10layer_norm13ln_fwd_kernelINS_13Kernel_traitsI6__halfffffjLj6144ELj1ELj1ELj8ELj16ENS_18Kernel_traits_baseILj6144ES2_ffffjLj256EEEEELb0ELb1ELb0ELb0EEEvNS_9FwdParamsE:
	.zero		1128


//--------------------- .nv.constant0._ZN10layer_norm13ln_fwd_kernelINS_13Kernel_traitsI6__halfffffjLj6144ELj1ELj1ELj8ELj16ENS_18Kernel_traits_baseILj6144ES2_ffffjLj256EEEEELb0ELb1ELb0ELb1EEEvNS_9FwdParamsE --------------------------
	.section	.nv.constant0._ZN10layer_norm13ln_fwd_kernelINS_13Kernel_traitsI6__halfffffjLj6144ELj1ELj1ELj8ELj16ENS_18Kernel_traits_baseILj6144ES2_ffffjLj256EEEEELb0ELb1ELb0ELb1EEEvNS_9FwdParamsE,"a",@progbits
	.sectionflags	@""
	.align	4
.nv.constant0._ZN10layer_norm13ln_fwd_kernelINS_13Kernel_traitsI6__halfffffjLj6144ELj1ELj1ELj8ELj16ENS_18Kernel_traits_baseILj6144ES2_ffffjLj256EEEEELb0ELb1ELb0ELb1EEEvNS_9FwdParamsE:
	.zero		1128


//--------------------- .nv.constant0._ZN10layer_norm13ln_fwd_kernelINS_13Kernel_traitsI6__halfffffjLj6144ELj1ELj1ELj8ELj16ENS_18Kernel_traits_baseILj6144ES2_ffffjLj256EEEEELb0ELb1ELb1ELb0EEEvNS_9FwdParamsE --------------------------
	.section	.nv.constant0._ZN10layer_norm13ln_fwd_kernelINS_13Kernel_traitsI6__halfffffjLj6144ELj1ELj1ELj8ELj16ENS_18Kernel_traits_baseILj6144ES2_ffffjLj256EEEEELb0ELb1ELb1ELb0EEEvNS_9FwdParamsE,"a",@progbits
	.sectionflags	@""
	.align	4
.nv.constant0._ZN10layer_norm13ln_fwd_kernelINS_13Kernel_traitsI6__halfffffjLj6144ELj1ELj1ELj8ELj16ENS_18Kernel_traits_baseILj6144ES2_ffffjLj256EEEEELb0ELb1ELb1ELb0EEEvNS_9FwdParamsE:
	.zero		1128


//--------------------- .nv.constant0._ZN10layer_norm13ln_fwd_kernelINS_13Kernel_traitsI6__halfffffjLj6144ELj1ELj1ELj8ELj16ENS_18Kernel_traits_baseILj6144ES2_ffffjLj256EEEEELb0ELb1ELb1ELb1EEEvNS_9FwdParamsE --------------------------
	.section	.nv.constant0._ZN10layer_norm13ln_fwd_kernelINS_13Kernel_traitsI6__halfffffjLj6144ELj1ELj1ELj8ELj16ENS_18Kernel_traits_baseILj6144ES2_ffffjLj256EEEEELb0ELb1ELb1ELb1EEEvNS_9FwdParamsE,"a",@progbits
	.sectionflags	@""
	.align	4
.nv.constant0._ZN10layer_norm13ln_fwd_kernelINS_13Kernel_traitsI6__halfffffjLj6144ELj1ELj1ELj8ELj16ENS_18Kernel_traits_baseILj6144ES2_ffffjLj256EEEEELb0ELb1ELb1ELb1EEEvNS_9FwdParamsE:
	.zero		1128


//--------------------- .nv.constant0._ZN10layer_norm13ln_fwd_kernelINS_13Kernel_traitsI6__halfffffjLj6144ELj1ELj1ELj8ELj16ENS_18Kernel_traits_baseILj6144ES2_ffffjLj256EEEEELb1ELb0ELb0ELb0EEEvNS_9FwdParamsE --------------------------
	.section	.nv.constant0._ZN10layer_norm13ln_fwd_kernelINS_13Kernel_traitsI6__halfffffjLj6144ELj1ELj1ELj8ELj16ENS_18Kernel_traits_baseILj6144ES2_ffffjLj256EEEEELb1ELb0ELb0ELb0EEEvNS_9FwdParamsE,"a",@progbits
	.sectionflags	@""
	.align	4
.nv.constant0._ZN10layer_norm13ln_fwd_kernelINS_13Kernel_traitsI6__halfffffjLj6144ELj1ELj1ELj8ELj16ENS_18Kernel_traits_baseILj6144ES2_ffffjLj256EEEEELb1ELb0ELb0ELb0EEEvNS_9FwdParamsE:
	.zero		1128


//--------------------- .nv.constant0._ZN10layer_norm13ln_fwd_kernelINS_13Kernel_traitsI6__halfffffjLj6144ELj1ELj1ELj8ELj16ENS_18Kernel_traits_baseILj6144ES2_ffffjLj256EEEEELb1ELb0ELb0ELb1EEEvNS_9FwdParamsE --------------------------
	.section	.nv.constant0._ZN10layer_norm13ln_fwd_kernelINS_13Kernel_traitsI6__halfffffjLj6144ELj1ELj1ELj8ELj16ENS_18Kernel_traits_baseILj6144ES2_ffffjLj256EEEEELb1ELb0ELb0ELb1EEEvNS_9FwdParamsE,"a",@progbits
	.sectionflags	@""
	.align	4
.nv.constant0._ZN10layer_norm13ln_fwd_kernelINS_13Kernel_traitsI6__halfffffjLj6144ELj1ELj1ELj8ELj16ENS_18Kernel_traits_baseILj6144ES2_ffffjLj256EEEEELb1ELb0ELb0ELb1EEEvNS_9FwdParamsE:
	.zero		1128


//--------------------- .nv.constant0._ZN10layer_norm13ln_fwd_kernelINS_13Kernel_traitsI6__halfffffjLj6144ELj1ELj1ELj8ELj16ENS_18Kernel_traits_baseILj6144ES2_ffffjLj256EEEEELb1ELb0ELb1ELb0EEEvNS_9FwdParamsE --------------------------
	.section	.nv.constant0._ZN10layer_norm13ln_fwd_kernelINS_13Kernel_traitsI6__halfffffjLj6144ELj1ELj1ELj8ELj16ENS_18Kernel_traits_baseILj6144ES2_ffffjLj256EEEEELb1ELb0ELb1ELb0EEEvNS_9FwdParamsE,"a",@progbits
	.sectionflags	@""
	.align	4
.nv.constant0._ZN10layer_norm13ln_fwd_kernelINS_13Kernel_traitsI6__halfffffjLj6144ELj1ELj1ELj8ELj16ENS_18Kernel_traits_baseILj6144ES2_ffffjLj256EEEEELb1ELb0ELb1ELb0EEEvNS_9FwdParamsE:
	.zero		1128


//--------------------- .nv.constant0._ZN10layer_norm13ln_fwd_kernelINS_13Kernel_traitsI6__halfffffjLj6144ELj1ELj1ELj8ELj16ENS_18Kernel_traits_baseILj6144ES2_ffffjLj256EEEEELb1ELb0ELb1ELb1EEEvNS_9FwdParamsE --------------------------
	.section	.nv.constant0._ZN10layer_norm13ln_fwd_kernelINS_13Kernel_traitsI6__halfffffjLj6144ELj1ELj1ELj8ELj16ENS_18Kernel_traits_baseILj6144ES2_ffffjLj256EEEEELb1ELb0ELb1ELb1EEEvNS_9FwdParamsE,"a",@progbits
	.sectionflags	@""
	.align	4
.nv.constant0._ZN10layer_norm13ln_fwd_kernelINS_13Kernel_traitsI6__halfffffjLj6144ELj1ELj1ELj8ELj16ENS_18Kernel_traits_baseILj6144ES2_ffffjLj256EEEEELb1ELb0ELb1ELb1EEEvNS_9FwdParamsE:
	.zero		1128


//--------------------- .nv.constant0._ZN10layer_norm13ln_fwd_kernelINS_13Kernel_traitsI6__halfffffjLj6144ELj1ELj1ELj8ELj16ENS_18Kernel_traits_baseILj6144ES2_ffffjLj256EEEEELb1ELb1ELb0ELb0EEEvNS_9FwdParamsE --------------------------
	.section	.nv.constant0._ZN10layer_norm13ln_fwd_kernelINS_13Kernel_traitsI6__halfffffjLj6144ELj1ELj1ELj8ELj16ENS_18Kernel_traits_baseILj6144ES2_ffffjLj256EEEEELb1ELb1ELb0ELb0EEEvNS_9FwdParamsE,"a",@progbits
	.sectionflags	@""
	.align	4
.nv.constant0._ZN10layer_norm13ln_fwd_kernelINS_13Kernel_traitsI6__halfffffjLj6144ELj1ELj1ELj8ELj16ENS_18Kernel_traits_baseILj6144ES2_ffffjLj256EEEEELb1ELb1ELb0ELb0EEEvNS_9FwdParamsE:
	.zero		1128


//--------------------- .nv.constant0._ZN10layer_norm13ln_fwd_kernelINS_13Kernel_traitsI6__halfffffjLj6144ELj1ELj1ELj8ELj16ENS_18Kernel_traits_baseILj6144ES2_ffffjLj256EEEEELb1ELb1ELb0ELb1EEEvNS_9FwdParamsE --------------------------
	.section	.nv.constant0._ZN10layer_norm13ln_fwd_kernelINS_13Kernel_traitsI6__halfffffjLj6144ELj1ELj1ELj8ELj16ENS_18Kernel_traits_baseILj6144ES2_ffffjLj256EEEEELb1ELb1ELb0ELb1EEEvNS_9FwdParamsE,"a",@progbits
	.sectionflags	@""
	.align	4
.nv.constant0._ZN10layer_norm13ln_fwd_kernelINS_13Kernel_traitsI6__halfffffjLj6144ELj1ELj1ELj8ELj16ENS_18Kernel_traits_baseILj6144ES2_ffffjLj256EEEEELb1ELb1ELb0ELb1EEEvNS_9FwdParamsE:
	.zero		1128


//--------------------- .nv.constant0._ZN10layer_norm13ln_fwd_kernelINS_13Kernel_traitsI6__halfffffjLj6144ELj1ELj1ELj8ELj16ENS_18Kernel_traits_baseILj6144ES2_ffffjLj256EEEEELb1ELb1ELb1ELb0EEEvNS_9FwdParamsE --------------------------
	.section	.nv.constant0._ZN10layer_norm13ln_fwd_kernelINS_13Kernel_traitsI6__halfffffjLj6144ELj1ELj1ELj8ELj16ENS_18Kernel_traits_baseILj6144ES2_ffffjLj256EEEEELb1ELb1ELb1ELb0EEEvNS_9FwdParamsE,"a",@progbits
	.sectionflags	@""
	.align	4
.nv.constant0._ZN10layer_norm13ln_fwd_kernelINS_13Kernel_traitsI6__halfffffjLj6144ELj1ELj1ELj8ELj16ENS_18Kernel_traits_baseILj6144ES2_ffffjLj256EEEEELb1ELb1ELb1ELb0EEEvNS_9FwdParamsE:
	.zero		1128


//--------------------- .nv.constant0._ZN10layer_norm13ln_fwd_kernelINS_13Kernel_traitsI6__halfffffjLj6144ELj1ELj1ELj8ELj16ENS_18Kernel_traits_baseILj6144ES2_ffffjLj256EEEEELb1ELb1ELb1ELb1EEEvNS_9FwdParamsE --------------------------
	.section	.nv.constant0._ZN10layer_norm13ln_fwd_kernelINS_13Kernel_traitsI6__halfffffjLj6144ELj1ELj1ELj8ELj16ENS_18Kernel_traits_baseILj6144ES2_ffffjLj256EEEEELb1ELb1ELb1ELb1EEEvNS_9FwdParamsE,"a",@progbits
	.sectionflags	@""
	.align	4
.nv.constant0._ZN10layer_norm13ln_fwd_kernelINS_13Kernel_traitsI6__halfffffjLj6144ELj1ELj1ELj8ELj16ENS_18Kernel_traits_baseILj6144ES2_ffffjLj256EEEEELb1ELb1ELb1ELb1EEEvNS_9FwdParamsE:
	.zero		1128


//--------------------- .nv.constant0._ZN10layer_norm13ln_fwd_kernelINS_13Kernel_traitsIfffffjLj6144ELj1ELj1ELj8ELj16ENS_18Kernel_traits_baseILj6144EfffffjLj256EEEEELb0ELb0ELb0ELb0EEEvNS_9FwdParamsE --------------------------
	.section	.nv.constant0._ZN10layer_norm13ln_fwd_kernelINS_13Kernel_traitsIfffffjLj6144ELj1ELj1ELj8ELj16ENS_18Kernel_traits_baseILj6144EfffffjLj256EEEEELb0ELb0ELb0ELb0EEEvNS_9FwdParamsE,"a",@progbits
	.sectionflags	@""
	.align	4
.nv.constant0._ZN10layer_norm13ln_fwd_kernelINS_13Kernel_traitsIfffffjLj6144ELj1ELj1ELj8ELj16ENS_18Kernel_traits_baseILj6144EfffffjLj256EEEEELb0ELb0ELb0ELb0EEEvNS_9FwdParamsE:
	.zero		1128


//--------------------- .nv.constant0._ZN10layer_norm13ln_fwd_kernelINS_13Kernel_traitsIfffffjLj6144ELj1ELj1ELj8ELj16ENS_18Kernel_traits_baseILj6144EfffffjLj256EEEEELb0ELb0ELb0ELb1EEEvNS_9FwdParamsE --------------------------
	.section	.nv.constant0._ZN10layer_norm13ln_fwd_kernelINS_13Kernel_traitsIfffffjLj6144ELj1ELj1ELj8ELj16ENS_18Kernel_traits_baseILj6144EfffffjLj256EEEEELb0ELb0ELb0ELb1EEEvNS_9FwdParamsE,"a",@progbits
	.sectionflags	@""
	.align	4
.nv.constant0._ZN10layer_norm13ln_fwd_kernelINS_13Kernel_traitsIfffffjLj6144ELj1ELj1ELj8ELj16ENS_18Kernel_traits_baseILj6144EfffffjLj256EEEEELb0ELb0ELb0ELb1EEEvNS_9FwdParamsE:
	.zero		1128


//--------------------- .nv.constant0._ZN10layer_norm13ln_fwd_kernelINS_13Kernel_traitsIfffffjLj6144ELj1ELj1ELj8ELj16ENS_18Kernel_traits_baseILj6144EfffffjLj256EEEEELb0ELb0ELb1ELb0EEEvNS_9FwdParamsE --------------------------
	.section	.nv.constant0._ZN10layer_norm13ln_fwd_kernelINS_13Kernel_traitsIfffffjLj6144ELj1ELj1ELj8ELj16ENS_18Kernel_traits_baseILj6144EfffffjLj256EEEEELb0ELb0ELb1ELb0EEEvNS_9FwdParamsE,"a",@progbits
	.sectionflags	@""
	.align	4
.nv.constant0._ZN10layer_norm13ln_fwd_kernelINS_13Kernel_traitsIfffffjLj6144ELj1ELj1ELj8ELj16ENS_18Kernel_traits_baseILj6144EfffffjLj256EEEEELb0ELb0ELb1ELb0EEEvNS_9FwdParamsE:
	.zero		1128


//--------------------- .nv.constant0._ZN10layer_norm13ln_fwd_kernelINS_13Kernel_traitsIfffffjLj6144ELj1ELj1ELj8ELj16ENS_18Kernel_traits_baseILj6144EfffffjLj256EEEEELb0ELb0ELb1ELb1EEEvNS_9FwdParamsE --------------------------
	.section	.nv.constant0._ZN10layer_norm13ln_fwd_kernelINS_13Kernel_traitsIfffffjLj6144ELj1ELj1ELj8ELj16ENS_18Kernel_traits_baseILj6144EfffffjLj256EEEEELb0ELb0ELb1ELb1EEEvNS_9FwdParamsE,"a",@progbits
	.sectionflags	@""
	.align	4
.nv.constant0._ZN10layer_norm13ln_fwd_kernelINS_13Kernel_traitsIfffffjLj6144ELj1ELj1ELj8ELj16ENS_18Kernel_traits_baseILj6144EfffffjLj256EEEEELb0ELb0ELb1ELb1EEEvNS_9FwdParamsE:
	.zero		1128


//--------------------- .nv.constant0._ZN10layer_norm13ln_fwd_kernelINS_13Kernel_traitsIfffffjLj6144ELj1ELj1ELj8ELj16ENS_18Kernel_traits_baseILj6144EfffffjLj256EEEEELb0ELb1ELb0ELb0EEEvNS_9FwdParamsE --------------------------
	.section	.nv.constant0._ZN10layer_norm13ln_fwd_kernelINS_13Kernel_traitsIfffffjLj6144ELj1ELj1ELj8ELj16ENS_18Kernel_traits_baseILj6144EfffffjLj256EEEEELb0ELb1ELb0ELb0EEEvNS_9FwdParamsE,"a",@progbits
	.sectionflags	@""
	.align	4
.nv.constant0._ZN10layer_norm13ln_fwd_kernelINS_13Kernel_traitsIfffffjLj6144ELj1ELj1ELj8ELj16ENS_18Kernel_traits_baseILj6144EfffffjLj256EEEEELb0ELb1ELb0ELb0EEEvNS_9FwdParamsE:
	.zero		1128


//--------------------- .nv.constant0._ZN10layer_norm13ln_fwd_kernelINS_13Kernel_traitsIfffffjLj6144ELj1ELj1ELj8ELj16ENS_18Kernel_traits_baseILj6144EfffffjLj256EEEEELb0ELb1ELb0ELb1EEEvNS_9FwdParamsE --------------------------
	.section	.nv.constant0._ZN10layer_norm13ln_fwd_kernelINS_13Kernel_traitsIfffffjLj6144ELj1ELj1ELj8ELj16ENS_18Kernel_traits_baseILj6144EfffffjLj256EEEEELb0ELb1ELb0ELb1EEEvNS_9FwdParamsE,"a",@progbits
	.sectionflags	@""
	.align	4
.nv.constant0._ZN10layer_norm13ln_fwd_kernelINS_13Kernel_traitsIfffffjLj6144ELj1ELj1ELj8ELj16ENS_18Kernel_traits_baseILj6144EfffffjLj256EEEEELb0ELb1ELb0ELb1EEEvNS_9FwdParamsE:
	.zero		1128


//--------------------- .nv.constant0._ZN10layer_norm13ln_fwd_kernelINS_13Kernel_traitsIfffffjLj6144ELj1ELj1ELj8ELj16ENS_18Kernel_traits_baseILj6144EfffffjLj256EEEEELb0ELb1ELb1ELb0EEEvNS_9FwdParamsE --------------------------
	.section	.nv.constant0._ZN10layer_norm13ln_fwd_kernelINS_13Kernel_traitsIfffffjLj6144ELj1ELj1ELj8ELj16ENS_18Kernel_traits_baseILj6144EfffffjLj256EEEEELb0ELb1ELb1ELb0EEEvNS_9FwdParamsE,"a",@progbits
	.sectionflags	@""
	.align	4
.nv.constant0._ZN10layer_norm13ln_fwd_kernelINS_13Kernel_traitsIfffffjLj6144ELj1ELj1ELj8ELj16ENS_18Kernel_traits_baseILj6144EfffffjLj256EEEEELb0ELb1ELb1ELb0EEEvNS_9FwdParamsE:
	.zero		1128


//--------------------- .nv.constant0._ZN10layer_norm13ln_fwd_kernelINS_13Kernel_traitsIfffffjLj6144ELj1ELj1ELj8ELj16ENS_18Kernel_traits_baseILj6144EfffffjLj256EEEEELb0ELb1ELb1ELb1EEEvNS_9FwdParamsE --------------------------
	.section	.nv.constant0._ZN10layer_norm13ln_fwd_kernelINS_13Kernel_traitsIfffffjLj6144ELj1ELj1ELj8ELj16ENS_18Kernel_traits_baseILj6144EfffffjLj256EEEEELb0ELb1ELb1ELb1EEEvNS_9FwdParamsE,"a",@progbits
	.sectionflags	@""
	.align	4
.nv.constant0._ZN10layer_norm13ln_fwd_kernelINS_13Kernel_traitsIfffffjLj6144ELj1ELj1ELj8ELj16ENS_18Kernel_traits_baseILj6144EfffffjLj256EEEEELb0ELb1ELb1ELb1EEEvNS_9FwdParamsE:
	.zero		1128


//--------------------- .nv.constant0._ZN10layer_norm13ln_fwd_kernelINS_13Kernel_traitsIfffffjLj6144ELj1ELj1ELj8ELj16ENS_18Kernel_traits_baseILj6144EfffffjLj256EEEEELb1ELb0ELb0ELb0EEEvNS_9FwdParamsE --------------------------
	.section	.nv.constant0._ZN10layer_norm13ln_fwd_kernelINS_13Kernel_traitsIfffffjLj6144ELj1ELj1ELj8ELj16ENS_18Kernel_traits_baseILj6144EfffffjLj256EEEEELb1ELb0ELb0ELb0EEEvNS_9FwdParamsE,"a",@progbits
	.sectionflags	@""
	.align	4
.nv.constant0._ZN10layer_norm13ln_fwd_kernelINS_13Kernel_traitsIfffffjLj6144ELj1ELj1ELj8ELj16ENS_18Kernel_traits_baseILj6144EfffffjLj256EEEEELb1ELb0ELb0ELb0EEEvNS_9FwdParamsE:
	.zero		1128


//--------------------- .nv.constant0._ZN10layer_norm13ln_fwd_kernelINS_13Kernel_traitsIfffffjLj6144ELj1ELj1ELj8ELj16ENS_18Kernel_traits_baseILj6144EfffffjLj256EEEEELb1ELb0ELb0ELb1EEEvNS_9FwdParamsE --------------------------
	.section	.nv.constant0._ZN10layer_norm13ln_fwd_kernelINS_13Kernel_traitsIfffffjLj6144ELj1ELj1ELj8ELj16ENS_18Kernel_traits_baseILj6144EfffffjLj256EEEEELb1ELb0ELb0ELb1EEEvNS_9FwdParamsE,"a",@progbits
	.sectionflags	@""
	.align	4
.nv.constant0._ZN10layer_norm13ln_fwd_kernelINS_13Kernel_traitsIfffffjLj6144ELj1ELj1ELj8ELj16ENS_18Kernel_traits_baseILj6144EfffffjLj256EEEEELb1ELb0ELb0ELb1EEEvNS_9FwdParamsE:
	.zero		1128


//--------------------- .nv.constant0._ZN10layer_norm13ln_fwd_kernelINS_13Kernel_traitsIfffffjLj6144ELj1ELj1ELj8ELj16ENS_18Kernel_traits_baseILj6144EfffffjLj256EEEEELb1ELb0ELb1ELb0EEEvNS_9FwdParamsE --------------------------
	.section	.nv.constant0._ZN10layer_norm13ln_fwd_kernelINS_13Kernel_traitsIfffffjLj6144ELj1ELj1ELj8ELj16ENS_18Kernel_traits_baseILj6144EfffffjLj256EEEEELb1ELb0ELb1ELb0EEEvNS_9FwdParamsE,"a",@progbits
	.sectionflags	@""
	.align	4
.nv.constant0._ZN10layer_norm13ln_fwd_kernelINS_13Kernel_traitsIfffffjLj6144ELj1ELj1ELj8ELj16ENS_18Kernel_traits_baseILj6144EfffffjLj256EEEEELb1ELb0ELb1ELb0EEEvNS_9FwdParamsE:
	.zero		1128


//--------------------- .nv.constant0._ZN10layer_norm13ln_fwd_kernelINS_13Kernel_traitsIfffffjLj6144ELj1ELj1ELj8ELj16ENS_18Kernel_traits_baseILj6144EfffffjLj256EEEEELb1ELb0ELb1ELb1EEEvNS_9FwdParamsE --------------------------
	.section	.nv.constant0._ZN10layer_norm13ln_fwd_kernelINS_13Kernel_traitsIfffffjLj6144ELj1ELj1ELj8ELj16ENS_18Kernel_traits_baseILj6144EfffffjLj256EEEEELb1ELb0ELb1ELb1EEEvNS_9FwdParamsE,"a",@progbits
	.sectionflags	@""
	.align	4
.nv.constant0._ZN10layer_norm13ln_fwd_kernelINS_13Kernel_traitsIfffffjLj6144ELj1ELj1ELj8ELj16ENS_18Kernel_traits_baseILj6144EfffffjLj256EEEEELb1ELb0ELb1ELb1EEEvNS_9FwdParamsE:
	.zero		1128


//--------------------- .nv.constant0._ZN10layer_norm13ln_fwd_kernelINS_13Kernel_traitsIfffffjLj6144ELj1ELj1ELj8ELj16ENS_18Kernel_traits_baseILj6144EfffffjLj256EEEEELb1ELb1ELb0ELb0EEEvNS_9FwdParamsE --------------------------
	.section	.nv.constant0._ZN10layer_norm13ln_fwd_kernelINS_13Kernel_traitsIfffffjLj6144ELj1ELj1ELj8ELj16ENS_18Kernel_traits_baseILj6144EfffffjLj256EEEEELb1ELb1ELb0ELb0EEEvNS_9FwdParamsE,"a",@progbits
	.sectionflags	@""
	.align	4
.nv.constant0._ZN10layer_norm13ln_fwd_kernelINS_13Kernel_traitsIfffffjLj6144ELj1ELj1ELj8ELj16ENS_18Kernel_traits_baseILj6144EfffffjLj256EEEEELb1ELb1ELb0ELb0EEEvNS_9FwdParamsE:
	.zero		1128


//--------------------- .nv.constant0._ZN10layer_norm13ln_fwd_kernelINS_13Kernel_traitsIfffffjLj6144ELj1ELj1ELj8ELj16ENS_18Kernel_traits_baseILj6144EfffffjLj256EEEEELb1ELb1ELb0ELb1EEEvNS_9FwdParamsE --------------------------
	.section	.nv.constant0._ZN10layer_norm13ln_fwd_kernelINS_13Kernel_traitsIfffffjLj6144ELj1ELj1ELj8ELj16ENS_18Kernel_traits_baseILj6144EfffffjLj256EEEEELb1ELb1ELb0ELb1EEEvNS_9FwdParamsE,"a",@progbits
	.sectionflags	@""
	.align	4
.nv.constant0._ZN10layer_norm13ln_fwd_kernelINS_13Kernel_traitsIfffffjLj6144ELj1ELj1ELj8ELj16ENS_18Kernel_traits_baseILj6144EfffffjLj256EEEEELb1ELb1ELb0ELb1EEEvNS_9FwdParamsE:
	.zero		1128


//--------------------- .nv.constant0._ZN10layer_norm13ln_fwd_kernelINS_13Kernel_traitsIfffffjLj6144ELj1ELj1ELj8ELj16ENS_18Kernel_traits_baseILj6144EfffffjLj256EEEEELb1ELb1ELb1ELb0EEEvNS_9FwdParamsE --------------------------
	.section	.nv.constant0._ZN10layer_norm13ln_fwd_kernelINS_13Kernel_traitsIfffffjLj6144ELj1ELj1ELj8ELj16ENS_18Kernel_traits_baseILj6144EfffffjLj256EEEEELb1ELb1ELb1ELb0EEEvNS_9FwdParamsE,"a",@progbits
	.sectionflags	@""
	.align	4
.nv.constant0._ZN10layer_norm13ln_fwd_kernelINS_13Kernel_traitsIfffffjLj6144ELj1ELj1ELj8ELj16ENS_18Kernel_traits_baseILj6144EfffffjLj256EEEEELb1ELb1ELb1ELb0EEEvNS_9FwdParamsE:
	.zero		1128


//--------------------- .nv.constant0._ZN10layer_norm13ln_fwd_kernelINS_13Kernel_traitsIfffffjLj6144ELj1ELj1ELj8ELj16ENS_18Kernel_traits_baseILj6144EfffffjLj256EEEEELb1ELb1ELb1ELb1EEEvNS_9FwdParamsE --------------------------
	.section	.nv.constant0._ZN10layer_norm13ln_fwd_kernelINS_13Kernel_traitsIfffffjLj6144ELj1ELj1ELj8ELj16ENS_18Kernel_traits_baseILj6144EfffffjLj256EEEEELb1ELb1ELb1ELb1EEEvNS_9FwdParamsE,"a",@progbits
	.sectionflags	@""
	.align	4
.nv.constant0._ZN10layer_norm13ln_fwd_kernelINS_13Kernel_traitsIfffffjLj6144ELj1ELj1ELj8ELj16ENS_18Kernel_traits_baseILj6144EfffffjLj256EEEEELb1ELb1ELb1ELb1EEEvNS_9FwdParamsE:
	.zero		1128


//--------------------- SYMBOLS --------------------------

	.type		.nv.reservedSmem.offset0,@object
	.size		.nv.reservedSmem.offset0,0x4
	.type		.nv.reservedSmem.cap,@object
	.size		.nv.reservedSmem.cap,0x4
